//
// Generated by NVIDIA NVVM Compiler
//
// Compiler Build ID: CL-36424714
// Cuda compilation tools, release 13.0, V13.0.88
// Based on NVVM 20.0.0
//

.version 9.0
.target sm_100
.address_size 64

	// .globl	_Z14gpukernelAMWNrILi32ELi1EEvPdS0_S0_i

.visible .entry _Z14gpukernelAMWNrILi32ELi1EEvPdS0_S0_i(
	.param .u64 .ptr .align 1 _Z14gpukernelAMWNrILi32ELi1EEvPdS0_S0_i_param_0,
	.param .u64 .ptr .align 1 _Z14gpukernelAMWNrILi32ELi1EEvPdS0_S0_i_param_1,
	.param .u64 .ptr .align 1 _Z14gpukernelAMWNrILi32ELi1EEvPdS0_S0_i_param_2,
	.param .u32 _Z14gpukernelAMWNrILi32ELi1EEvPdS0_S0_i_param_3
)
{
	.reg .pred 	%p<48>;
	.reg .b32 	%r<96>;
	.reg .b64 	%rd<19>;
	.reg .b64 	%fd<57>;

	ld.param.u64 	%rd9, [_Z14gpukernelAMWNrILi32ELi1EEvPdS0_S0_i_param_0];
	ld.param.u64 	%rd10, [_Z14gpukernelAMWNrILi32ELi1EEvPdS0_S0_i_param_1];
	ld.param.u32 	%r7, [_Z14gpukernelAMWNrILi32ELi1EEvPdS0_S0_i_param_3];
	setp.lt.s32 	%p1, %r7, 1;
	@%p1 bra 	$L__BB0_13;
	mov.u32 	%r1, %tid.x;
	and.b32  	%r2, %r1, 31;
	mul.wide.u32 	%rd11, %r2, 8;
	cvta.to.global.u64 	%rd12, %rd10;
	add.s64 	%rd13, %rd11, %rd12;
	add.s64 	%rd1, %rd13, 512;
	cvta.to.global.u64 	%rd14, %rd9;
	add.s64 	%rd2, %rd14, 16;
	mov.b32 	%r94, 0;
$L__BB0_2:
	shl.b32 	%r10, %r94, 5;
	add.s32 	%r11, %r10, %r1;
	shr.u32 	%r12, %r11, 5;
	and.b32  	%r13, %r12, 4194303;
	mul.wide.u32 	%rd15, %r13, 8192;
	add.s64 	%rd18, %rd1, %rd15;
	mul.wide.u32 	%rd16, %r10, 8;
	add.s64 	%rd17, %rd2, %rd16;
	mov.b32 	%r95, 0;
$L__BB0_3:
	setp.ne.s32 	%p2, %r2, 0;
	ld.global.f64 	%fd15, [%rd18+-512];
	add.f64 	%fd5, %fd15, 0d0000000000000000;
	// begin inline asm
	mov.b64 {%r14,%r15}, %fd5;
	// end inline asm
	shfl.sync.down.b32	%r17|%p3, %r15, 16, 31, -1;
	shfl.sync.down.b32	%r16|%p4, %r14, 16, 31, -1;
	// begin inline asm
	mov.b64 %fd6, {%r16,%r17};
	// end inline asm
	add.f64 	%fd7, %fd5, %fd6;
	// begin inline asm
	mov.b64 {%r18,%r19}, %fd7;
	// end inline asm
	shfl.sync.down.b32	%r21|%p5, %r19, 8, 31, -1;
	shfl.sync.down.b32	%r20|%p6, %r18, 8, 31, -1;
	// begin inline asm
	mov.b64 %fd8, {%r20,%r21};
	// end inline asm
	add.f64 	%fd9, %fd7, %fd8;
	// begin inline asm
	mov.b64 {%r22,%r23}, %fd9;
	// end inline asm
	shfl.sync.down.b32	%r25|%p7, %r23, 4, 31, -1;
	shfl.sync.down.b32	%r24|%p8, %r22, 4, 31, -1;
	// begin inline asm
	mov.b64 %fd10, {%r24,%r25};
	// end inline asm
	add.f64 	%fd11, %fd9, %fd10;
	// begin inline asm
	mov.b64 {%r26,%r27}, %fd11;
	// end inline asm
	shfl.sync.down.b32	%r29|%p9, %r27, 2, 31, -1;
	shfl.sync.down.b32	%r28|%p10, %r26, 2, 31, -1;
	// begin inline asm
	mov.b64 %fd12, {%r28,%r29};
	// end inline asm
	add.f64 	%fd13, %fd11, %fd12;
	// begin inline asm
	mov.b64 {%r30,%r31}, %fd13;
	// end inline asm
	shfl.sync.down.b32	%r33|%p11, %r31, 1, 31, -1;
	shfl.sync.down.b32	%r32|%p12, %r30, 1, 31, -1;
	// begin inline asm
	mov.b64 %fd14, {%r32,%r33};
	// end inline asm
	add.f64 	%fd1, %fd13, %fd14;
	@%p2 bra 	$L__BB0_5;
	ld.global.f64 	%fd16, [%rd17+-16];
	add.f64 	%fd17, %fd1, %fd16;
	st.global.f64 	[%rd17+-16], %fd17;
$L__BB0_5:
	setp.ne.s32 	%p13, %r2, 0;
	ld.global.f64 	%fd28, [%rd18+-256];
	add.f64 	%fd18, %fd28, 0d0000000000000000;
	// begin inline asm
	mov.b64 {%r34,%r35}, %fd18;
	// end inline asm
	shfl.sync.down.b32	%r37|%p14, %r35, 16, 31, -1;
	shfl.sync.down.b32	%r36|%p15, %r34, 16, 31, -1;
	// begin inline asm
	mov.b64 %fd19, {%r36,%r37};
	// end inline asm
	add.f64 	%fd20, %fd18, %fd19;
	// begin inline asm
	mov.b64 {%r38,%r39}, %fd20;
	// end inline asm
	shfl.sync.down.b32	%r41|%p16, %r39, 8, 31, -1;
	shfl.sync.down.b32	%r40|%p17, %r38, 8, 31, -1;
	// begin inline asm
	mov.b64 %fd21, {%r40,%r41};
	// end inline asm
	add.f64 	%fd22, %fd20, %fd21;
	// begin inline asm
	mov.b64 {%r42,%r43}, %fd22;
	// end inline asm
	shfl.sync.down.b32	%r45|%p18, %r43, 4, 31, -1;
	shfl.sync.down.b32	%r44|%p19, %r42, 4, 31, -1;
	// begin inline asm
	mov.b64 %fd23, {%r44,%r45};
	// end inline asm
	add.f64 	%fd24, %fd22, %fd23;
	// begin inline asm
	mov.b64 {%r46,%r47}, %fd24;
	// end inline asm
	shfl.sync.down.b32	%r49|%p20, %r47, 2, 31, -1;
	shfl.sync.down.b32	%r48|%p21, %r46, 2, 31, -1;
	// begin inline asm
	mov.b64 %fd25, {%r48,%r49};
	// end inline asm
	add.f64 	%fd26, %fd24, %fd25;
	// begin inline asm
	mov.b64 {%r50,%r51}, %fd26;
	// end inline asm
	shfl.sync.down.b32	%r53|%p22, %r51, 1, 31, -1;
	shfl.sync.down.b32	%r52|%p23, %r50, 1, 31, -1;
	// begin inline asm
	mov.b64 %fd27, {%r52,%r53};
	// end inline asm
	add.f64 	%fd2, %fd26, %fd27;
	@%p13 bra 	$L__BB0_7;
	ld.global.f64 	%fd29, [%rd17+-8];
	add.f64 	%fd30, %fd2, %fd29;
	st.global.f64 	[%rd17+-8], %fd30;
$L__BB0_7:
	setp.ne.s32 	%p24, %r2, 0;
	ld.global.f64 	%fd41, [%rd18];
	add.f64 	%fd31, %fd41, 0d0000000000000000;
	// begin inline asm
	mov.b64 {%r54,%r55}, %fd31;
	// end inline asm
	shfl.sync.down.b32	%r57|%p25, %r55, 16, 31, -1;
	shfl.sync.down.b32	%r56|%p26, %r54, 16, 31, -1;
	// begin inline asm
	mov.b64 %fd32, {%r56,%r57};
	// end inline asm
	add.f64 	%fd33, %fd31, %fd32;
	// begin inline asm
	mov.b64 {%r58,%r59}, %fd33;
	// end inline asm
	shfl.sync.down.b32	%r61|%p27, %r59, 8, 31, -1;
	shfl.sync.down.b32	%r60|%p28, %r58, 8, 31, -1;
	// begin inline asm
	mov.b64 %fd34, {%r60,%r61};
	// end inline asm
	add.f64 	%fd35, %fd33, %fd34;
	// begin inline asm
	mov.b64 {%r62,%r63}, %fd35;
	// end inline asm
	shfl.sync.down.b32	%r65|%p29, %r63, 4, 31, -1;
	shfl.sync.down.b32	%r64|%p30, %r62, 4, 31, -1;
	// begin inline asm
	mov.b64 %fd36, {%r64,%r65};
	// end inline asm
	add.f64 	%fd37, %fd35, %fd36;
	// begin inline asm
	mov.b64 {%r66,%r67}, %fd37;
	// end inline asm
	shfl.sync.down.b32	%r69|%p31, %r67, 2, 31, -1;
	shfl.sync.down.b32	%r68|%p32, %r66, 2, 31, -1;
	// begin inline asm
	mov.b64 %fd38, {%r68,%r69};
	// end inline asm
	add.f64 	%fd39, %fd37, %fd38;
	// begin inline asm
	mov.b64 {%r70,%r71}, %fd39;
	// end inline asm
	shfl.sync.down.b32	%r73|%p33, %r71, 1, 31, -1;
	shfl.sync.down.b32	%r72|%p34, %r70, 1, 31, -1;
	// begin inline asm
	mov.b64 %fd40, {%r72,%r73};
	// end inline asm
	add.f64 	%fd3, %fd39, %fd40;
	@%p24 bra 	$L__BB0_9;
	ld.global.f64 	%fd42, [%rd17];
	add.f64 	%fd43, %fd3, %fd42;
	st.global.f64 	[%rd17], %fd43;
$L__BB0_9:
	setp.ne.s32 	%p35, %r2, 0;
	ld.global.f64 	%fd54, [%rd18+256];
	add.f64 	%fd44, %fd54, 0d0000000000000000;
	// begin inline asm
	mov.b64 {%r74,%r75}, %fd44;
	// end inline asm
	shfl.sync.down.b32	%r77|%p36, %r75, 16, 31, -1;
	shfl.sync.down.b32	%r76|%p37, %r74, 16, 31, -1;
	// begin inline asm
	mov.b64 %fd45, {%r76,%r77};
	// end inline asm
	add.f64 	%fd46, %fd44, %fd45;
	// begin inline asm
	mov.b64 {%r78,%r79}, %fd46;
	// end inline asm
	shfl.sync.down.b32	%r81|%p38, %r79, 8, 31, -1;
	shfl.sync.down.b32	%r80|%p39, %r78, 8, 31, -1;
	// begin inline asm
	mov.b64 %fd47, {%r80,%r81};
	// end inline asm
	add.f64 	%fd48, %fd46, %fd47;
	// begin inline asm
	mov.b64 {%r82,%r83}, %fd48;
	// end inline asm
	shfl.sync.down.b32	%r85|%p40, %r83, 4, 31, -1;
	shfl.sync.down.b32	%r84|%p41, %r82, 4, 31, -1;
	// begin inline asm
	mov.b64 %fd49, {%r84,%r85};
	// end inline asm
	add.f64 	%fd50, %fd48, %fd49;
	// begin inline asm
	mov.b64 {%r86,%r87}, %fd50;
	// end inline asm
	shfl.sync.down.b32	%r89|%p42, %r87, 2, 31, -1;
	shfl.sync.down.b32	%r88|%p43, %r86, 2, 31, -1;
	// begin inline asm
	mov.b64 %fd51, {%r88,%r89};
	// end inline asm
	add.f64 	%fd52, %fd50, %fd51;
	// begin inline asm
	mov.b64 {%r90,%r91}, %fd52;
	// end inline asm
	shfl.sync.down.b32	%r93|%p44, %r91, 1, 31, -1;
	shfl.sync.down.b32	%r92|%p45, %r90, 1, 31, -1;
	// begin inline asm
	mov.b64 %fd53, {%r92,%r93};
	// end inline asm
	add.f64 	%fd4, %fd52, %fd53;
	@%p35 bra 	$L__BB0_11;
	ld.global.f64 	%fd55, [%rd17+8];
	add.f64 	%fd56, %fd4, %fd55;
	st.global.f64 	[%rd17+8], %fd56;
$L__BB0_11:
	add.s32 	%r95, %r95, 4;
	add.s64 	%rd18, %rd18, 1024;
	add.s64 	%rd17, %rd17, 32;
	setp.ne.s32 	%p46, %r95, 32;
	@%p46 bra 	$L__BB0_3;
	add.s32 	%r94, %r94, 1;
	setp.ne.s32 	%p47, %r94, %r7;
	@%p47 bra 	$L__BB0_2;
$L__BB0_13:
	ret;

}
	// .globl	_Z15gpukernelAMWNr3ILi32ELi1EEvPdS0_S0_iii
.visible .entry _Z15gpukernelAMWNr3ILi32ELi1EEvPdS0_S0_iii(
	.param .u64 .ptr .align 1 _Z15gpukernelAMWNr3ILi32ELi1EEvPdS0_S0_iii_param_0,
	.param .u64 .ptr .align 1 _Z15gpukernelAMWNr3ILi32ELi1EEvPdS0_S0_iii_param_1,
	.param .u64 .ptr .align 1 _Z15gpukernelAMWNr3ILi32ELi1EEvPdS0_S0_iii_param_2,
	.param .u32 _Z15gpukernelAMWNr3ILi32ELi1EEvPdS0_S0_iii_param_3,
	.param .u32 _Z15gpukernelAMWNr3ILi32ELi1EEvPdS0_S0_iii_param_4,
	.param .u32 _Z15gpukernelAMWNr3ILi32ELi1EEvPdS0_S0_iii_param_5
)
{
	.reg .pred 	%p<15>;
	.reg .b32 	%r<50>;
	.reg .b64 	%rd<16>;
	.reg .b64 	%fd<86>;

	ld.param.u64 	%rd5, [_Z15gpukernelAMWNr3ILi32ELi1EEvPdS0_S0_iii_param_0];
	ld.param.u64 	%rd6, [_Z15gpukernelAMWNr3ILi32ELi1EEvPdS0_S0_iii_param_1];
	ld.param.u32 	%r29, [_Z15gpukernelAMWNr3ILi32ELi1EEvPdS0_S0_iii_param_3];
	ld.param.u32 	%r30, [_Z15gpukernelAMWNr3ILi32ELi1EEvPdS0_S0_iii_param_4];
	ld.param.u32 	%r31, [_Z15gpukernelAMWNr3ILi32ELi1EEvPdS0_S0_iii_param_5];
	cvta.to.global.u64 	%rd1, %rd6;
	mov.u32 	%r1, %tid.x;
	shr.u32 	%r42, %r1, 5;
	setp.ge.s32 	%p1, %r42, %r29;
	@%p1 bra 	$L__BB1_20;
	setp.lt.s32 	%p2, %r31, 1;
	and.b32  	%r3, %r1, 31;
	@%p2 bra 	$L__BB1_20;
	not.b32 	%r32, %r3;
	add.s32 	%r4, %r30, %r32;
	shr.u32 	%r33, %r4, 5;
	add.s32 	%r34, %r33, 1;
	and.b32  	%r5, %r34, 15;
	add.s32 	%r6, %r5, -1;
	and.b32  	%r7, %r34, 7;
	add.s32 	%r8, %r7, -1;
	and.b32  	%r9, %r34, 3;
	and.b32  	%r35, %r34, 268435440;
	neg.s32 	%r10, %r35;
	add.s64 	%rd2, %rd1, 2048;
	cvta.to.global.u64 	%rd3, %rd5;
$L__BB1_3:
	mul.lo.s32 	%r12, %r42, %r31;
	mov.b32 	%r43, 0;
$L__BB1_4:
	setp.ge.s32 	%p3, %r3, %r30;
	mov.f64 	%fd85, 0d0000000000000000;
	@%p3 bra 	$L__BB1_18;
	setp.lt.u32 	%p4, %r4, 480;
	add.s32 	%r37, %r43, %r12;
	mul.lo.s32 	%r14, %r37, %r30;
	mov.f64 	%fd85, 0d0000000000000000;
	mov.u32 	%r47, %r3;
	@%p4 bra 	$L__BB1_8;
	add.s32 	%r44, %r3, %r14;
	mov.f64 	%fd85, 0d0000000000000000;
	mov.u32 	%r45, %r10;
	mov.u32 	%r47, %r3;
$L__BB1_7:
	.pragma "nounroll";
	mul.wide.s32 	%rd7, %r44, 8;
	add.s64 	%rd8, %rd2, %rd7;
	ld.global.f64 	%fd19, [%rd8+-2048];
	add.f64 	%fd20, %fd85, %fd19;
	ld.global.f64 	%fd21, [%rd8+-1792];
	add.f64 	%fd22, %fd20, %fd21;
	ld.global.f64 	%fd23, [%rd8+-1536];
	add.f64 	%fd24, %fd22, %fd23;
	ld.global.f64 	%fd25, [%rd8+-1280];
	add.f64 	%fd26, %fd24, %fd25;
	ld.global.f64 	%fd27, [%rd8+-1024];
	add.f64 	%fd28, %fd26, %fd27;
	ld.global.f64 	%fd29, [%rd8+-768];
	add.f64 	%fd30, %fd28, %fd29;
	ld.global.f64 	%fd31, [%rd8+-512];
	add.f64 	%fd32, %fd30, %fd31;
	ld.global.f64 	%fd33, [%rd8+-256];
	add.f64 	%fd34, %fd32, %fd33;
	ld.global.f64 	%fd35, [%rd8];
	add.f64 	%fd36, %fd34, %fd35;
	ld.global.f64 	%fd37, [%rd8+256];
	add.f64 	%fd38, %fd36, %fd37;
	ld.global.f64 	%fd39, [%rd8+512];
	add.f64 	%fd40, %fd38, %fd39;
	ld.global.f64 	%fd41, [%rd8+768];
	add.f64 	%fd42, %fd40, %fd41;
	ld.global.f64 	%fd43, [%rd8+1024];
	add.f64 	%fd44, %fd42, %fd43;
	ld.global.f64 	%fd45, [%rd8+1280];
	add.f64 	%fd46, %fd44, %fd45;
	ld.global.f64 	%fd47, [%rd8+1536];
	add.f64 	%fd48, %fd46, %fd47;
	ld.global.f64 	%fd49, [%rd8+1792];
	add.f64 	%fd85, %fd48, %fd49;
	add.s32 	%r47, %r47, 512;
	add.s32 	%r45, %r45, 16;
	add.s32 	%r44, %r44, 512;
	setp.ne.s32 	%p5, %r45, 0;
	@%p5 bra 	$L__BB1_7;
$L__BB1_8:
	setp.eq.s32 	%p6, %r5, 0;
	@%p6 bra 	$L__BB1_18;
	setp.lt.u32 	%p7, %r6, 7;
	@%p7 bra 	$L__BB1_11;
	add.s32 	%r38, %r47, %r14;
	mul.wide.s32 	%rd9, %r38, 8;
	add.s64 	%rd10, %rd1, %rd9;
	ld.global.f64 	%fd51, [%rd10];
	add.f64 	%fd52, %fd85, %fd51;
	ld.global.f64 	%fd53, [%rd10+256];
	add.f64 	%fd54, %fd52, %fd53;
	ld.global.f64 	%fd55, [%rd10+512];
	add.f64 	%fd56, %fd54, %fd55;
	ld.global.f64 	%fd57, [%rd10+768];
	add.f64 	%fd58, %fd56, %fd57;
	ld.global.f64 	%fd59, [%rd10+1024];
	add.f64 	%fd60, %fd58, %fd59;
	ld.global.f64 	%fd61, [%rd10+1280];
	add.f64 	%fd62, %fd60, %fd61;
	ld.global.f64 	%fd63, [%rd10+1536];
	add.f64 	%fd64, %fd62, %fd63;
	ld.global.f64 	%fd65, [%rd10+1792];
	add.f64 	%fd85, %fd64, %fd65;
	add.s32 	%r47, %r47, 256;
$L__BB1_11:
	setp.eq.s32 	%p8, %r7, 0;
	@%p8 bra 	$L__BB1_18;
	setp.lt.u32 	%p9, %r8, 3;
	@%p9 bra 	$L__BB1_14;
	add.s32 	%r39, %r47, %r14;
	mul.wide.s32 	%rd11, %r39, 8;
	add.s64 	%rd12, %rd1, %rd11;
	ld.global.f64 	%fd67, [%rd12];
	add.f64 	%fd68, %fd85, %fd67;
	ld.global.f64 	%fd69, [%rd12+256];
	add.f64 	%fd70, %fd68, %fd69;
	ld.global.f64 	%fd71, [%rd12+512];
	add.f64 	%fd72, %fd70, %fd71;
	ld.global.f64 	%fd73, [%rd12+768];
	add.f64 	%fd85, %fd72, %fd73;
	add.s32 	%r47, %r47, 128;
$L__BB1_14:
	setp.eq.s32 	%p10, %r9, 0;
	@%p10 bra 	$L__BB1_18;
	setp.eq.s32 	%p11, %r9, 1;
	add.s32 	%r40, %r47, %r14;
	mul.wide.s32 	%rd13, %r40, 8;
	add.s64 	%rd4, %rd1, %rd13;
	ld.global.f64 	%fd74, [%rd4];
	add.f64 	%fd85, %fd85, %fd74;
	@%p11 bra 	$L__BB1_18;
	setp.eq.s32 	%p12, %r9, 2;
	ld.global.f64 	%fd75, [%rd4+256];
	add.f64 	%fd85, %fd85, %fd75;
	@%p12 bra 	$L__BB1_18;
	ld.global.f64 	%fd76, [%rd4+512];
	add.f64 	%fd85, %fd85, %fd76;
$L__BB1_18:
	add.s32 	%r41, %r43, %r12;
	mul.wide.u32 	%rd14, %r41, 8;
	add.s64 	%rd15, %rd3, %rd14;
	atom.global.add.f64 	%fd77, [%rd15], %fd85;
	add.s32 	%r43, %r43, 1;
	setp.ne.s32 	%p13, %r43, %r31;
	@%p13 bra 	$L__BB1_4;
	add.s32 	%r42, %r42, 1;
	setp.ne.s32 	%p14, %r42, %r29;
	@%p14 bra 	$L__BB1_3;
$L__BB1_20:
	ret;

}
	// .globl	_Z15gpukernelAMWNr3ILi32ELi2EEvPdS0_S0_iii
.visible .entry _Z15gpukernelAMWNr3ILi32ELi2EEvPdS0_S0_iii(
	.param .u64 .ptr .align 1 _Z15gpukernelAMWNr3ILi32ELi2EEvPdS0_S0_iii_param_0,
	.param .u64 .ptr .align 1 _Z15gpukernelAMWNr3ILi32ELi2EEvPdS0_S0_iii_param_1,
	.param .u64 .ptr .align 1 _Z15gpukernelAMWNr3ILi32ELi2EEvPdS0_S0_iii_param_2,
	.param .u32 _Z15gpukernelAMWNr3ILi32ELi2EEvPdS0_S0_iii_param_3,
	.param .u32 _Z15gpukernelAMWNr3ILi32ELi2EEvPdS0_S0_iii_param_4,
	.param .u32 _Z15gpukernelAMWNr3ILi32ELi2EEvPdS0_S0_iii_param_5
)
{
	.reg .pred 	%p<15>;
	.reg .b32 	%r<50>;
	.reg .b64 	%rd<16>;
	.reg .b64 	%fd<86>;

	ld.param.u64 	%rd5, [_Z15gpukernelAMWNr3ILi32ELi2EEvPdS0_S0_iii_param_0];
	ld.param.u64 	%rd6, [_Z15gpukernelAMWNr3ILi32ELi2EEvPdS0_S0_iii_param_1];
	ld.param.u32 	%r29, [_Z15gpukernelAMWNr3ILi32ELi2EEvPdS0_S0_iii_param_3];
	ld.param.u32 	%r30, [_Z15gpukernelAMWNr3ILi32ELi2EEvPdS0_S0_iii_param_4];
	ld.param.u32 	%r31, [_Z15gpukernelAMWNr3ILi32ELi2EEvPdS0_S0_iii_param_5];
	cvta.to.global.u64 	%rd1, %rd6;
	mov.u32 	%r1, %tid.x;
	shr.u32 	%r42, %r1, 5;
	setp.ge.s32 	%p1, %r42, %r29;
	@%p1 bra 	$L__BB2_20;
	setp.lt.s32 	%p2, %r31, 1;
	and.b32  	%r3, %r1, 31;
	@%p2 bra 	$L__BB2_20;
	not.b32 	%r32, %r3;
	add.s32 	%r4, %r30, %r32;
	shr.u32 	%r33, %r4, 5;
	add.s32 	%r34, %r33, 1;
	and.b32  	%r5, %r34, 15;
	add.s32 	%r6, %r5, -1;
	and.b32  	%r7, %r34, 7;
	add.s32 	%r8, %r7, -1;
	and.b32  	%r9, %r34, 3;
	and.b32  	%r35, %r34, 268435440;
	neg.s32 	%r10, %r35;
	add.s64 	%rd2, %rd1, 2048;
	cvta.to.global.u64 	%rd3, %rd5;
$L__BB2_3:
	mul.lo.s32 	%r12, %r42, %r31;
	mov.b32 	%r43, 0;
$L__BB2_4:
	setp.ge.s32 	%p3, %r3, %r30;
	mov.f64 	%fd85, 0d0000000000000000;
	@%p3 bra 	$L__BB2_18;
	setp.lt.u32 	%p4, %r4, 480;
	add.s32 	%r37, %r43, %r12;
	mul.lo.s32 	%r14, %r37, %r30;
	mov.f64 	%fd85, 0d0000000000000000;
	mov.u32 	%r47, %r3;
	@%p4 bra 	$L__BB2_8;
	add.s32 	%r44, %r3, %r14;
	mov.f64 	%fd85, 0d0000000000000000;
	mov.u32 	%r45, %r10;
	mov.u32 	%r47, %r3;
$L__BB2_7:
	.pragma "nounroll";
	mul.wide.s32 	%rd7, %r44, 8;
	add.s64 	%rd8, %rd2, %rd7;
	ld.global.f64 	%fd19, [%rd8+-2048];
	add.f64 	%fd20, %fd85, %fd19;
	ld.global.f64 	%fd21, [%rd8+-1792];
	add.f64 	%fd22, %fd20, %fd21;
	ld.global.f64 	%fd23, [%rd8+-1536];
	add.f64 	%fd24, %fd22, %fd23;
	ld.global.f64 	%fd25, [%rd8+-1280];
	add.f64 	%fd26, %fd24, %fd25;
	ld.global.f64 	%fd27, [%rd8+-1024];
	add.f64 	%fd28, %fd26, %fd27;
	ld.global.f64 	%fd29, [%rd8+-768];
	add.f64 	%fd30, %fd28, %fd29;
	ld.global.f64 	%fd31, [%rd8+-512];
	add.f64 	%fd32, %fd30, %fd31;
	ld.global.f64 	%fd33, [%rd8+-256];
	add.f64 	%fd34, %fd32, %fd33;
	ld.global.f64 	%fd35, [%rd8];
	add.f64 	%fd36, %fd34, %fd35;
	ld.global.f64 	%fd37, [%rd8+256];
	add.f64 	%fd38, %fd36, %fd37;
	ld.global.f64 	%fd39, [%rd8+512];
	add.f64 	%fd40, %fd38, %fd39;
	ld.global.f64 	%fd41, [%rd8+768];
	add.f64 	%fd42, %fd40, %fd41;
	ld.global.f64 	%fd43, [%rd8+1024];
	add.f64 	%fd44, %fd42, %fd43;
	ld.global.f64 	%fd45, [%rd8+1280];
	add.f64 	%fd46, %fd44, %fd45;
	ld.global.f64 	%fd47, [%rd8+1536];
	add.f64 	%fd48, %fd46, %fd47;
	ld.global.f64 	%fd49, [%rd8+1792];
	add.f64 	%fd85, %fd48, %fd49;
	add.s32 	%r47, %r47, 512;
	add.s32 	%r45, %r45, 16;
	add.s32 	%r44, %r44, 512;
	setp.ne.s32 	%p5, %r45, 0;
	@%p5 bra 	$L__BB2_7;
$L__BB2_8:
	setp.eq.s32 	%p6, %r5, 0;
	@%p6 bra 	$L__BB2_18;
	setp.lt.u32 	%p7, %r6, 7;
	@%p7 bra 	$L__BB2_11;
	add.s32 	%r38, %r47, %r14;
	mul.wide.s32 	%rd9, %r38, 8;
	add.s64 	%rd10, %rd1, %rd9;
	ld.global.f64 	%fd51, [%rd10];
	add.f64 	%fd52, %fd85, %fd51;
	ld.global.f64 	%fd53, [%rd10+256];
	add.f64 	%fd54, %fd52, %fd53;
	ld.global.f64 	%fd55, [%rd10+512];
	add.f64 	%fd56, %fd54, %fd55;
	ld.global.f64 	%fd57, [%rd10+768];
	add.f64 	%fd58, %fd56, %fd57;
	ld.global.f64 	%fd59, [%rd10+1024];
	add.f64 	%fd60, %fd58, %fd59;
	ld.global.f64 	%fd61, [%rd10+1280];
	add.f64 	%fd62, %fd60, %fd61;
	ld.global.f64 	%fd63, [%rd10+1536];
	add.f64 	%fd64, %fd62, %fd63;
	ld.global.f64 	%fd65, [%rd10+1792];
	add.f64 	%fd85, %fd64, %fd65;
	add.s32 	%r47, %r47, 256;
$L__BB2_11:
	setp.eq.s32 	%p8, %r7, 0;
	@%p8 bra 	$L__BB2_18;
	setp.lt.u32 	%p9, %r8, 3;
	@%p9 bra 	$L__BB2_14;
	add.s32 	%r39, %r47, %r14;
	mul.wide.s32 	%rd11, %r39, 8;
	add.s64 	%rd12, %rd1, %rd11;
	ld.global.f64 	%fd67, [%rd12];
	add.f64 	%fd68, %fd85, %fd67;
	ld.global.f64 	%fd69, [%rd12+256];
	add.f64 	%fd70, %fd68, %fd69;
	ld.global.f64 	%fd71, [%rd12+512];
	add.f64 	%fd72, %fd70, %fd71;
	ld.global.f64 	%fd73, [%rd12+768];
	add.f64 	%fd85, %fd72, %fd73;
	add.s32 	%r47, %r47, 128;
$L__BB2_14:
	setp.eq.s32 	%p10, %r9, 0;
	@%p10 bra 	$L__BB2_18;
	setp.eq.s32 	%p11, %r9, 1;
	add.s32 	%r40, %r47, %r14;
	mul.wide.s32 	%rd13, %r40, 8;
	add.s64 	%rd4, %rd1, %rd13;
	ld.global.f64 	%fd74, [%rd4];
	add.f64 	%fd85, %fd85, %fd74;
	@%p11 bra 	$L__BB2_18;
	setp.eq.s32 	%p12, %r9, 2;
	ld.global.f64 	%fd75, [%rd4+256];
	add.f64 	%fd85, %fd85, %fd75;
	@%p12 bra 	$L__BB2_18;
	ld.global.f64 	%fd76, [%rd4+512];
	add.f64 	%fd85, %fd85, %fd76;
$L__BB2_18:
	add.s32 	%r41, %r43, %r12;
	mul.wide.u32 	%rd14, %r41, 8;
	add.s64 	%rd15, %rd3, %rd14;
	atom.global.add.f64 	%fd77, [%rd15], %fd85;
	add.s32 	%r43, %r43, 1;
	setp.ne.s32 	%p13, %r43, %r31;
	@%p13 bra 	$L__BB2_4;
	add.s32 	%r42, %r42, 2;
	setp.lt.s32 	%p14, %r42, %r29;
	@%p14 bra 	$L__BB2_3;
$L__BB2_20:
	ret;

}
	// .globl	_Z15gpukernelAMWNr3ILi32ELi3EEvPdS0_S0_iii
.visible .entry _Z15gpukernelAMWNr3ILi32ELi3EEvPdS0_S0_iii(
	.param .u64 .ptr .align 1 _Z15gpukernelAMWNr3ILi32ELi3EEvPdS0_S0_iii_param_0,
	.param .u64 .ptr .align 1 _Z15gpukernelAMWNr3ILi32ELi3EEvPdS0_S0_iii_param_1,
	.param .u64 .ptr .align 1 _Z15gpukernelAMWNr3ILi32ELi3EEvPdS0_S0_iii_param_2,
	.param .u32 _Z15gpukernelAMWNr3ILi32ELi3EEvPdS0_S0_iii_param_3,
	.param .u32 _Z15gpukernelAMWNr3ILi32ELi3EEvPdS0_S0_iii_param_4,
	.param .u32 _Z15gpukernelAMWNr3ILi32ELi3EEvPdS0_S0_iii_param_5
)
{
	.reg .pred 	%p<15>;
	.reg .b32 	%r<50>;
	.reg .b64 	%rd<16>;
	.reg .b64 	%fd<86>;

	ld.param.u64 	%rd5, [_Z15gpukernelAMWNr3ILi32ELi3EEvPdS0_S0_iii_param_0];
	ld.param.u64 	%rd6, [_Z15gpukernelAMWNr3ILi32ELi3EEvPdS0_S0_iii_param_1];
	ld.param.u32 	%r29, [_Z15gpukernelAMWNr3ILi32ELi3EEvPdS0_S0_iii_param_3];
	ld.param.u32 	%r30, [_Z15gpukernelAMWNr3ILi32ELi3EEvPdS0_S0_iii_param_4];
	ld.param.u32 	%r31, [_Z15gpukernelAMWNr3ILi32ELi3EEvPdS0_S0_iii_param_5];
	cvta.to.global.u64 	%rd1, %rd6;
	mov.u32 	%r1, %tid.x;
	shr.u32 	%r42, %r1, 5;
	setp.ge.s32 	%p1, %r42, %r29;
	@%p1 bra 	$L__BB3_20;
	setp.lt.s32 	%p2, %r31, 1;
	and.b32  	%r3, %r1, 31;
	@%p2 bra 	$L__BB3_20;
	not.b32 	%r32, %r3;
	add.s32 	%r4, %r30, %r32;
	shr.u32 	%r33, %r4, 5;
	add.s32 	%r34, %r33, 1;
	and.b32  	%r5, %r34, 15;
	add.s32 	%r6, %r5, -1;
	and.b32  	%r7, %r34, 7;
	add.s32 	%r8, %r7, -1;
	and.b32  	%r9, %r34, 3;
	and.b32  	%r35, %r34, 268435440;
	neg.s32 	%r10, %r35;
	add.s64 	%rd2, %rd1, 2048;
	cvta.to.global.u64 	%rd3, %rd5;
$L__BB3_3:
	mul.lo.s32 	%r12, %r42, %r31;
	mov.b32 	%r43, 0;
$L__BB3_4:
	setp.ge.s32 	%p3, %r3, %r30;
	mov.f64 	%fd85, 0d0000000000000000;
	@%p3 bra 	$L__BB3_18;
	setp.lt.u32 	%p4, %r4, 480;
	add.s32 	%r37, %r43, %r12;
	mul.lo.s32 	%r14, %r37, %r30;
	mov.f64 	%fd85, 0d0000000000000000;
	mov.u32 	%r47, %r3;
	@%p4 bra 	$L__BB3_8;
	add.s32 	%r44, %r3, %r14;
	mov.f64 	%fd85, 0d0000000000000000;
	mov.u32 	%r45, %r10;
	mov.u32 	%r47, %r3;
$L__BB3_7:
	.pragma "nounroll";
	mul.wide.s32 	%rd7, %r44, 8;
	add.s64 	%rd8, %rd2, %rd7;
	ld.global.f64 	%fd19, [%rd8+-2048];
	add.f64 	%fd20, %fd85, %fd19;
	ld.global.f64 	%fd21, [%rd8+-1792];
	add.f64 	%fd22, %fd20, %fd21;
	ld.global.f64 	%fd23, [%rd8+-1536];
	add.f64 	%fd24, %fd22, %fd23;
	ld.global.f64 	%fd25, [%rd8+-1280];
	add.f64 	%fd26, %fd24, %fd25;
	ld.global.f64 	%fd27, [%rd8+-1024];
	add.f64 	%fd28, %fd26, %fd27;
	ld.global.f64 	%fd29, [%rd8+-768];
	add.f64 	%fd30, %fd28, %fd29;
	ld.global.f64 	%fd31, [%rd8+-512];
	add.f64 	%fd32, %fd30, %fd31;
	ld.global.f64 	%fd33, [%rd8+-256];
	add.f64 	%fd34, %fd32, %fd33;
	ld.global.f64 	%fd35, [%rd8];
	add.f64 	%fd36, %fd34, %fd35;
	ld.global.f64 	%fd37, [%rd8+256];
	add.f64 	%fd38, %fd36, %fd37;
	ld.global.f64 	%fd39, [%rd8+512];
	add.f64 	%fd40, %fd38, %fd39;
	ld.global.f64 	%fd41, [%rd8+768];
	add.f64 	%fd42, %fd40, %fd41;
	ld.global.f64 	%fd43, [%rd8+1024];
	add.f64 	%fd44, %fd42, %fd43;
	ld.global.f64 	%fd45, [%rd8+1280];
	add.f64 	%fd46, %fd44, %fd45;
	ld.global.f64 	%fd47, [%rd8+1536];
	add.f64 	%fd48, %fd46, %fd47;
	ld.global.f64 	%fd49, [%rd8+1792];
	add.f64 	%fd85, %fd48, %fd49;
	add.s32 	%r47, %r47, 512;
	add.s32 	%r45, %r45, 16;
	add.s32 	%r44, %r44, 512;
	setp.ne.s32 	%p5, %r45, 0;
	@%p5 bra 	$L__BB3_7;
$L__BB3_8:
	setp.eq.s32 	%p6, %r5, 0;
	@%p6 bra 	$L__BB3_18;
	setp.lt.u32 	%p7, %r6, 7;
	@%p7 bra 	$L__BB3_11;
	add.s32 	%r38, %r47, %r14;
	mul.wide.s32 	%rd9, %r38, 8;
	add.s64 	%rd10, %rd1, %rd9;
	ld.global.f64 	%fd51, [%rd10];
	add.f64 	%fd52, %fd85, %fd51;
	ld.global.f64 	%fd53, [%rd10+256];
	add.f64 	%fd54, %fd52, %fd53;
	ld.global.f64 	%fd55, [%rd10+512];
	add.f64 	%fd56, %fd54, %fd55;
	ld.global.f64 	%fd57, [%rd10+768];
	add.f64 	%fd58, %fd56, %fd57;
	ld.global.f64 	%fd59, [%rd10+1024];
	add.f64 	%fd60, %fd58, %fd59;
	ld.global.f64 	%fd61, [%rd10+1280];
	add.f64 	%fd62, %fd60, %fd61;
	ld.global.f64 	%fd63, [%rd10+1536];
	add.f64 	%fd64, %fd62, %fd63;
	ld.global.f64 	%fd65, [%rd10+1792];
	add.f64 	%fd85, %fd64, %fd65;
	add.s32 	%r47, %r47, 256;
$L__BB3_11:
	setp.eq.s32 	%p8, %r7, 0;
	@%p8 bra 	$L__BB3_18;
	setp.lt.u32 	%p9, %r8, 3;
	@%p9 bra 	$L__BB3_14;
	add.s32 	%r39, %r47, %r14;
	mul.wide.s32 	%rd11, %r39, 8;
	add.s64 	%rd12, %rd1, %rd11;
	ld.global.f64 	%fd67, [%rd12];
	add.f64 	%fd68, %fd85, %fd67;
	ld.global.f64 	%fd69, [%rd12+256];
	add.f64 	%fd70, %fd68, %fd69;
	ld.global.f64 	%fd71, [%rd12+512];
	add.f64 	%fd72, %fd70, %fd71;
	ld.global.f64 	%fd73, [%rd12+768];
	add.f64 	%fd85, %fd72, %fd73;
	add.s32 	%r47, %r47, 128;
$L__BB3_14:
	setp.eq.s32 	%p10, %r9, 0;
	@%p10 bra 	$L__BB3_18;
	setp.eq.s32 	%p11, %r9, 1;
	add.s32 	%r40, %r47, %r14;
	mul.wide.s32 	%rd13, %r40, 8;
	add.s64 	%rd4, %rd1, %rd13;
	ld.global.f64 	%fd74, [%rd4];
	add.f64 	%fd85, %fd85, %fd74;
	@%p11 bra 	$L__BB3_18;
	setp.eq.s32 	%p12, %r9, 2;
	ld.global.f64 	%fd75, [%rd4+256];
	add.f64 	%fd85, %fd85, %fd75;
	@%p12 bra 	$L__BB3_18;
	ld.global.f64 	%fd76, [%rd4+512];
	add.f64 	%fd85, %fd85, %fd76;
$L__BB3_18:
	add.s32 	%r41, %r43, %r12;
	mul.wide.u32 	%rd14, %r41, 8;
	add.s64 	%rd15, %rd3, %rd14;
	atom.global.add.f64 	%fd77, [%rd15], %fd85;
	add.s32 	%r43, %r43, 1;
	setp.ne.s32 	%p13, %r43, %r31;
	@%p13 bra 	$L__BB3_4;
	add.s32 	%r42, %r42, 3;
	setp.lt.s32 	%p14, %r42, %r29;
	@%p14 bra 	$L__BB3_3;
$L__BB3_20:
	ret;

}
	// .globl	_Z15gpukernelAMWNr3ILi32ELi4EEvPdS0_S0_iii
.visible .entry _Z15gpukernelAMWNr3ILi32ELi4EEvPdS0_S0_iii(
	.param .u64 .ptr .align 1 _Z15gpukernelAMWNr3ILi32ELi4EEvPdS0_S0_iii_param_0,
	.param .u64 .ptr .align 1 _Z15gpukernelAMWNr3ILi32ELi4EEvPdS0_S0_iii_param_1,
	.param .u64 .ptr .align 1 _Z15gpukernelAMWNr3ILi32ELi4EEvPdS0_S0_iii_param_2,
	.param .u32 _Z15gpukernelAMWNr3ILi32ELi4EEvPdS0_S0_iii_param_3,
	.param .u32 _Z15gpukernelAMWNr3ILi32ELi4EEvPdS0_S0_iii_param_4,
	.param .u32 _Z15gpukernelAMWNr3ILi32ELi4EEvPdS0_S0_iii_param_5
)
{
	.reg .pred 	%p<15>;
	.reg .b32 	%r<50>;
	.reg .b64 	%rd<16>;
	.reg .b64 	%fd<86>;

	ld.param.u64 	%rd5, [_Z15gpukernelAMWNr3ILi32ELi4EEvPdS0_S0_iii_param_0];
	ld.param.u64 	%rd6, [_Z15gpukernelAMWNr3ILi32ELi4EEvPdS0_S0_iii_param_1];
	ld.param.u32 	%r29, [_Z15gpukernelAMWNr3ILi32ELi4EEvPdS0_S0_iii_param_3];
	ld.param.u32 	%r30, [_Z15gpukernelAMWNr3ILi32ELi4EEvPdS0_S0_iii_param_4];
	ld.param.u32 	%r31, [_Z15gpukernelAMWNr3ILi32ELi4EEvPdS0_S0_iii_param_5];
	cvta.to.global.u64 	%rd1, %rd6;
	mov.u32 	%r1, %tid.x;
	shr.u32 	%r42, %r1, 5;
	setp.ge.s32 	%p1, %r42, %r29;
	@%p1 bra 	$L__BB4_20;
	setp.lt.s32 	%p2, %r31, 1;
	and.b32  	%r3, %r1, 31;
	@%p2 bra 	$L__BB4_20;
	not.b32 	%r32, %r3;
	add.s32 	%r4, %r30, %r32;
	shr.u32 	%r33, %r4, 5;
	add.s32 	%r34, %r33, 1;
	and.b32  	%r5, %r34, 15;
	add.s32 	%r6, %r5, -1;
	and.b32  	%r7, %r34, 7;
	add.s32 	%r8, %r7, -1;
	and.b32  	%r9, %r34, 3;
	and.b32  	%r35, %r34, 268435440;
	neg.s32 	%r10, %r35;
	add.s64 	%rd2, %rd1, 2048;
	cvta.to.global.u64 	%rd3, %rd5;
$L__BB4_3:
	mul.lo.s32 	%r12, %r42, %r31;
	mov.b32 	%r43, 0;
$L__BB4_4:
	setp.ge.s32 	%p3, %r3, %r30;
	mov.f64 	%fd85, 0d0000000000000000;
	@%p3 bra 	$L__BB4_18;
	setp.lt.u32 	%p4, %r4, 480;
	add.s32 	%r37, %r43, %r12;
	mul.lo.s32 	%r14, %r37, %r30;
	mov.f64 	%fd85, 0d0000000000000000;
	mov.u32 	%r47, %r3;
	@%p4 bra 	$L__BB4_8;
	add.s32 	%r44, %r3, %r14;
	mov.f64 	%fd85, 0d0000000000000000;
	mov.u32 	%r45, %r10;
	mov.u32 	%r47, %r3;
$L__BB4_7:
	.pragma "nounroll";
	mul.wide.s32 	%rd7, %r44, 8;
	add.s64 	%rd8, %rd2, %rd7;
	ld.global.f64 	%fd19, [%rd8+-2048];
	add.f64 	%fd20, %fd85, %fd19;
	ld.global.f64 	%fd21, [%rd8+-1792];
	add.f64 	%fd22, %fd20, %fd21;
	ld.global.f64 	%fd23, [%rd8+-1536];
	add.f64 	%fd24, %fd22, %fd23;
	ld.global.f64 	%fd25, [%rd8+-1280];
	add.f64 	%fd26, %fd24, %fd25;
	ld.global.f64 	%fd27, [%rd8+-1024];
	add.f64 	%fd28, %fd26, %fd27;
	ld.global.f64 	%fd29, [%rd8+-768];
	add.f64 	%fd30, %fd28, %fd29;
	ld.global.f64 	%fd31, [%rd8+-512];
	add.f64 	%fd32, %fd30, %fd31;
	ld.global.f64 	%fd33, [%rd8+-256];
	add.f64 	%fd34, %fd32, %fd33;
	ld.global.f64 	%fd35, [%rd8];
	add.f64 	%fd36, %fd34, %fd35;
	ld.global.f64 	%fd37, [%rd8+256];
	add.f64 	%fd38, %fd36, %fd37;
	ld.global.f64 	%fd39, [%rd8+512];
	add.f64 	%fd40, %fd38, %fd39;
	ld.global.f64 	%fd41, [%rd8+768];
	add.f64 	%fd42, %fd40, %fd41;
	ld.global.f64 	%fd43, [%rd8+1024];
	add.f64 	%fd44, %fd42, %fd43;
	ld.global.f64 	%fd45, [%rd8+1280];
	add.f64 	%fd46, %fd44, %fd45;
	ld.global.f64 	%fd47, [%rd8+1536];
	add.f64 	%fd48, %fd46, %fd47;
	ld.global.f64 	%fd49, [%rd8+1792];
	add.f64 	%fd85, %fd48, %fd49;
	add.s32 	%r47, %r47, 512;
	add.s32 	%r45, %r45, 16;
	add.s32 	%r44, %r44, 512;
	setp.ne.s32 	%p5, %r45, 0;
	@%p5 bra 	$L__BB4_7;
$L__BB4_8:
	setp.eq.s32 	%p6, %r5, 0;
	@%p6 bra 	$L__BB4_18;
	setp.lt.u32 	%p7, %r6, 7;
	@%p7 bra 	$L__BB4_11;
	add.s32 	%r38, %r47, %r14;
	mul.wide.s32 	%rd9, %r38, 8;
	add.s64 	%rd10, %rd1, %rd9;
	ld.global.f64 	%fd51, [%rd10];
	add.f64 	%fd52, %fd85, %fd51;
	ld.global.f64 	%fd53, [%rd10+256];
	add.f64 	%fd54, %fd52, %fd53;
	ld.global.f64 	%fd55, [%rd10+512];
	add.f64 	%fd56, %fd54, %fd55;
	ld.global.f64 	%fd57, [%rd10+768];
	add.f64 	%fd58, %fd56, %fd57;
	ld.global.f64 	%fd59, [%rd10+1024];
	add.f64 	%fd60, %fd58, %fd59;
	ld.global.f64 	%fd61, [%rd10+1280];
	add.f64 	%fd62, %fd60, %fd61;
	ld.global.f64 	%fd63, [%rd10+1536];
	add.f64 	%fd64, %fd62, %fd63;
	ld.global.f64 	%fd65, [%rd10+1792];
	add.f64 	%fd85, %fd64, %fd65;
	add.s32 	%r47, %r47, 256;
$L__BB4_11:
	setp.eq.s32 	%p8, %r7, 0;
	@%p8 bra 	$L__BB4_18;
	setp.lt.u32 	%p9, %r8, 3;
	@%p9 bra 	$L__BB4_14;
	add.s32 	%r39, %r47, %r14;
	mul.wide.s32 	%rd11, %r39, 8;
	add.s64 	%rd12, %rd1, %rd11;
	ld.global.f64 	%fd67, [%rd12];
	add.f64 	%fd68, %fd85, %fd67;
	ld.global.f64 	%fd69, [%rd12+256];
	add.f64 	%fd70, %fd68, %fd69;
	ld.global.f64 	%fd71, [%rd12+512];
	add.f64 	%fd72, %fd70, %fd71;
	ld.global.f64 	%fd73, [%rd12+768];
	add.f64 	%fd85, %fd72, %fd73;
	add.s32 	%r47, %r47, 128;
$L__BB4_14:
	setp.eq.s32 	%p10, %r9, 0;
	@%p10 bra 	$L__BB4_18;
	setp.eq.s32 	%p11, %r9, 1;
	add.s32 	%r40, %r47, %r14;
	mul.wide.s32 	%rd13, %r40, 8;
	add.s64 	%rd4, %rd1, %rd13;
	ld.global.f64 	%fd74, [%rd4];
	add.f64 	%fd85, %fd85, %fd74;
	@%p11 bra 	$L__BB4_18;
	setp.eq.s32 	%p12, %r9, 2;
	ld.global.f64 	%fd75, [%rd4+256];
	add.f64 	%fd85, %fd85, %fd75;
	@%p12 bra 	$L__BB4_18;
	ld.global.f64 	%fd76, [%rd4+512];
	add.f64 	%fd85, %fd85, %fd76;
$L__BB4_18:
	add.s32 	%r41, %r43, %r12;
	mul.wide.u32 	%rd14, %r41, 8;
	add.s64 	%rd15, %rd3, %rd14;
	atom.global.add.f64 	%fd77, [%rd15], %fd85;
	add.s32 	%r43, %r43, 1;
	setp.ne.s32 	%p13, %r43, %r31;
	@%p13 bra 	$L__BB4_4;
	add.s32 	%r42, %r42, 4;
	setp.lt.s32 	%p14, %r42, %r29;
	@%p14 bra 	$L__BB4_3;
$L__BB4_20:
	ret;

}
	// .globl	_Z15gpukernelAMWNr3ILi32ELi5EEvPdS0_S0_iii
.visible .entry _Z15gpukernelAMWNr3ILi32ELi5EEvPdS0_S0_iii(
	.param .u64 .ptr .align 1 _Z15gpukernelAMWNr3ILi32ELi5EEvPdS0_S0_iii_param_0,
	.param .u64 .ptr .align 1 _Z15gpukernelAMWNr3ILi32ELi5EEvPdS0_S0_iii_param_1,
	.param .u64 .ptr .align 1 _Z15gpukernelAMWNr3ILi32ELi5EEvPdS0_S0_iii_param_2,
	.param .u32 _Z15gpukernelAMWNr3ILi32ELi5EEvPdS0_S0_iii_param_3,
	.param .u32 _Z15gpukernelAMWNr3ILi32ELi5EEvPdS0_S0_iii_param_4,
	.param .u32 _Z15gpukernelAMWNr3ILi32ELi5EEvPdS0_S0_iii_param_5
)
{
	.reg .pred 	%p<15>;
	.reg .b32 	%r<50>;
	.reg .b64 	%rd<16>;
	.reg .b64 	%fd<86>;

	ld.param.u64 	%rd5, [_Z15gpukernelAMWNr3ILi32ELi5EEvPdS0_S0_iii_param_0];
	ld.param.u64 	%rd6, [_Z15gpukernelAMWNr3ILi32ELi5EEvPdS0_S0_iii_param_1];
	ld.param.u32 	%r29, [_Z15gpukernelAMWNr3ILi32ELi5EEvPdS0_S0_iii_param_3];
	ld.param.u32 	%r30, [_Z15gpukernelAMWNr3ILi32ELi5EEvPdS0_S0_iii_param_4];
	ld.param.u32 	%r31, [_Z15gpukernelAMWNr3ILi32ELi5EEvPdS0_S0_iii_param_5];
	cvta.to.global.u64 	%rd1, %rd6;
	mov.u32 	%r1, %tid.x;
	shr.u32 	%r42, %r1, 5;
	setp.ge.s32 	%p1, %r42, %r29;
	@%p1 bra 	$L__BB5_20;
	setp.lt.s32 	%p2, %r31, 1;
	and.b32  	%r3, %r1, 31;
	@%p2 bra 	$L__BB5_20;
	not.b32 	%r32, %r3;
	add.s32 	%r4, %r30, %r32;
	shr.u32 	%r33, %r4, 5;
	add.s32 	%r34, %r33, 1;
	and.b32  	%r5, %r34, 15;
	add.s32 	%r6, %r5, -1;
	and.b32  	%r7, %r34, 7;
	add.s32 	%r8, %r7, -1;
	and.b32  	%r9, %r34, 3;
	and.b32  	%r35, %r34, 268435440;
	neg.s32 	%r10, %r35;
	add.s64 	%rd2, %rd1, 2048;
	cvta.to.global.u64 	%rd3, %rd5;
$L__BB5_3:
	mul.lo.s32 	%r12, %r42, %r31;
	mov.b32 	%r43, 0;
$L__BB5_4:
	setp.ge.s32 	%p3, %r3, %r30;
	mov.f64 	%fd85, 0d0000000000000000;
	@%p3 bra 	$L__BB5_18;
	setp.lt.u32 	%p4, %r4, 480;
	add.s32 	%r37, %r43, %r12;
	mul.lo.s32 	%r14, %r37, %r30;
	mov.f64 	%fd85, 0d0000000000000000;
	mov.u32 	%r47, %r3;
	@%p4 bra 	$L__BB5_8;
	add.s32 	%r44, %r3, %r14;
	mov.f64 	%fd85, 0d0000000000000000;
	mov.u32 	%r45, %r10;
	mov.u32 	%r47, %r3;
$L__BB5_7:
	.pragma "nounroll";
	mul.wide.s32 	%rd7, %r44, 8;
	add.s64 	%rd8, %rd2, %rd7;
	ld.global.f64 	%fd19, [%rd8+-2048];
	add.f64 	%fd20, %fd85, %fd19;
	ld.global.f64 	%fd21, [%rd8+-1792];
	add.f64 	%fd22, %fd20, %fd21;
	ld.global.f64 	%fd23, [%rd8+-1536];
	add.f64 	%fd24, %fd22, %fd23;
	ld.global.f64 	%fd25, [%rd8+-1280];
	add.f64 	%fd26, %fd24, %fd25;
	ld.global.f64 	%fd27, [%rd8+-1024];
	add.f64 	%fd28, %fd26, %fd27;
	ld.global.f64 	%fd29, [%rd8+-768];
	add.f64 	%fd30, %fd28, %fd29;
	ld.global.f64 	%fd31, [%rd8+-512];
	add.f64 	%fd32, %fd30, %fd31;
	ld.global.f64 	%fd33, [%rd8+-256];
	add.f64 	%fd34, %fd32, %fd33;
	ld.global.f64 	%fd35, [%rd8];
	add.f64 	%fd36, %fd34, %fd35;
	ld.global.f64 	%fd37, [%rd8+256];
	add.f64 	%fd38, %fd36, %fd37;
	ld.global.f64 	%fd39, [%rd8+512];
	add.f64 	%fd40, %fd38, %fd39;
	ld.global.f64 	%fd41, [%rd8+768];
	add.f64 	%fd42, %fd40, %fd41;
	ld.global.f64 	%fd43, [%rd8+1024];
	add.f64 	%fd44, %fd42, %fd43;
	ld.global.f64 	%fd45, [%rd8+1280];
	add.f64 	%fd46, %fd44, %fd45;
	ld.global.f64 	%fd47, [%rd8+1536];
	add.f64 	%fd48, %fd46, %fd47;
	ld.global.f64 	%fd49, [%rd8+1792];
	add.f64 	%fd85, %fd48, %fd49;
	add.s32 	%r47, %r47, 512;
	add.s32 	%r45, %r45, 16;
	add.s32 	%r44, %r44, 512;
	setp.ne.s32 	%p5, %r45, 0;
	@%p5 bra 	$L__BB5_7;
$L__BB5_8:
	setp.eq.s32 	%p6, %r5, 0;
	@%p6 bra 	$L__BB5_18;
	setp.lt.u32 	%p7, %r6, 7;
	@%p7 bra 	$L__BB5_11;
	add.s32 	%r38, %r47, %r14;
	mul.wide.s32 	%rd9, %r38, 8;
	add.s64 	%rd10, %rd1, %rd9;
	ld.global.f64 	%fd51, [%rd10];
	add.f64 	%fd52, %fd85, %fd51;
	ld.global.f64 	%fd53, [%rd10+256];
	add.f64 	%fd54, %fd52, %fd53;
	ld.global.f64 	%fd55, [%rd10+512];
	add.f64 	%fd56, %fd54, %fd55;
	ld.global.f64 	%fd57, [%rd10+768];
	add.f64 	%fd58, %fd56, %fd57;
	ld.global.f64 	%fd59, [%rd10+1024];
	add.f64 	%fd60, %fd58, %fd59;
	ld.global.f64 	%fd61, [%rd10+1280];
	add.f64 	%fd62, %fd60, %fd61;
	ld.global.f64 	%fd63, [%rd10+1536];
	add.f64 	%fd64, %fd62, %fd63;
	ld.global.f64 	%fd65, [%rd10+1792];
	add.f64 	%fd85, %fd64, %fd65;
	add.s32 	%r47, %r47, 256;
$L__BB5_11:
	setp.eq.s32 	%p8, %r7, 0;
	@%p8 bra 	$L__BB5_18;
	setp.lt.u32 	%p9, %r8, 3;
	@%p9 bra 	$L__BB5_14;
	add.s32 	%r39, %r47, %r14;
	mul.wide.s32 	%rd11, %r39, 8;
	add.s64 	%rd12, %rd1, %rd11;
	ld.global.f64 	%fd67, [%rd12];
	add.f64 	%fd68, %fd85, %fd67;
	ld.global.f64 	%fd69, [%rd12+256];
	add.f64 	%fd70, %fd68, %fd69;
	ld.global.f64 	%fd71, [%rd12+512];
	add.f64 	%fd72, %fd70, %fd71;
	ld.global.f64 	%fd73, [%rd12+768];
	add.f64 	%fd85, %fd72, %fd73;
	add.s32 	%r47, %r47, 128;
$L__BB5_14:
	setp.eq.s32 	%p10, %r9, 0;
	@%p10 bra 	$L__BB5_18;
	setp.eq.s32 	%p11, %r9, 1;
	add.s32 	%r40, %r47, %r14;
	mul.wide.s32 	%rd13, %r40, 8;
	add.s64 	%rd4, %rd1, %rd13;
	ld.global.f64 	%fd74, [%rd4];
	add.f64 	%fd85, %fd85, %fd74;
	@%p11 bra 	$L__BB5_18;
	setp.eq.s32 	%p12, %r9, 2;
	ld.global.f64 	%fd75, [%rd4+256];
	add.f64 	%fd85, %fd85, %fd75;
	@%p12 bra 	$L__BB5_18;
	ld.global.f64 	%fd76, [%rd4+512];
	add.f64 	%fd85, %fd85, %fd76;
$L__BB5_18:
	add.s32 	%r41, %r43, %r12;
	mul.wide.u32 	%rd14, %r41, 8;
	add.s64 	%rd15, %rd3, %rd14;
	atom.global.add.f64 	%fd77, [%rd15], %fd85;
	add.s32 	%r43, %r43, 1;
	setp.ne.s32 	%p13, %r43, %r31;
	@%p13 bra 	$L__BB5_4;
	add.s32 	%r42, %r42, 5;
	setp.lt.s32 	%p14, %r42, %r29;
	@%p14 bra 	$L__BB5_3;
$L__BB5_20:
	ret;

}
	// .globl	_Z15gpukernelAMWNr3ILi32ELi6EEvPdS0_S0_iii
.visible .entry _Z15gpukernelAMWNr3ILi32ELi6EEvPdS0_S0_iii(
	.param .u64 .ptr .align 1 _Z15gpukernelAMWNr3ILi32ELi6EEvPdS0_S0_iii_param_0,
	.param .u64 .ptr .align 1 _Z15gpukernelAMWNr3ILi32ELi6EEvPdS0_S0_iii_param_1,
	.param .u64 .ptr .align 1 _Z15gpukernelAMWNr3ILi32ELi6EEvPdS0_S0_iii_param_2,
	.param .u32 _Z15gpukernelAMWNr3ILi32ELi6EEvPdS0_S0_iii_param_3,
	.param .u32 _Z15gpukernelAMWNr3ILi32ELi6EEvPdS0_S0_iii_param_4,
	.param .u32 _Z15gpukernelAMWNr3ILi32ELi6EEvPdS0_S0_iii_param_5
)
{
	.reg .pred 	%p<15>;
	.reg .b32 	%r<50>;
	.reg .b64 	%rd<16>;
	.reg .b64 	%fd<86>;

	ld.param.u64 	%rd5, [_Z15gpukernelAMWNr3ILi32ELi6EEvPdS0_S0_iii_param_0];
	ld.param.u64 	%rd6, [_Z15gpukernelAMWNr3ILi32ELi6EEvPdS0_S0_iii_param_1];
	ld.param.u32 	%r29, [_Z15gpukernelAMWNr3ILi32ELi6EEvPdS0_S0_iii_param_3];
	ld.param.u32 	%r30, [_Z15gpukernelAMWNr3ILi32ELi6EEvPdS0_S0_iii_param_4];
	ld.param.u32 	%r31, [_Z15gpukernelAMWNr3ILi32ELi6EEvPdS0_S0_iii_param_5];
	cvta.to.global.u64 	%rd1, %rd6;
	mov.u32 	%r1, %tid.x;
	shr.u32 	%r42, %r1, 5;
	setp.ge.s32 	%p1, %r42, %r29;
	@%p1 bra 	$L__BB6_20;
	setp.lt.s32 	%p2, %r31, 1;
	and.b32  	%r3, %r1, 31;
	@%p2 bra 	$L__BB6_20;
	not.b32 	%r32, %r3;
	add.s32 	%r4, %r30, %r32;
	shr.u32 	%r33, %r4, 5;
	add.s32 	%r34, %r33, 1;
	and.b32  	%r5, %r34, 15;
	add.s32 	%r6, %r5, -1;
	and.b32  	%r7, %r34, 7;
	add.s32 	%r8, %r7, -1;
	and.b32  	%r9, %r34, 3;
	and.b32  	%r35, %r34, 268435440;
	neg.s32 	%r10, %r35;
	add.s64 	%rd2, %rd1, 2048;
	cvta.to.global.u64 	%rd3, %rd5;
$L__BB6_3:
	mul.lo.s32 	%r12, %r42, %r31;
	mov.b32 	%r43, 0;
$L__BB6_4:
	setp.ge.s32 	%p3, %r3, %r30;
	mov.f64 	%fd85, 0d0000000000000000;
	@%p3 bra 	$L__BB6_18;
	setp.lt.u32 	%p4, %r4, 480;
	add.s32 	%r37, %r43, %r12;
	mul.lo.s32 	%r14, %r37, %r30;
	mov.f64 	%fd85, 0d0000000000000000;
	mov.u32 	%r47, %r3;
	@%p4 bra 	$L__BB6_8;
	add.s32 	%r44, %r3, %r14;
	mov.f64 	%fd85, 0d0000000000000000;
	mov.u32 	%r45, %r10;
	mov.u32 	%r47, %r3;
$L__BB6_7:
	.pragma "nounroll";
	mul.wide.s32 	%rd7, %r44, 8;
	add.s64 	%rd8, %rd2, %rd7;
	ld.global.f64 	%fd19, [%rd8+-2048];
	add.f64 	%fd20, %fd85, %fd19;
	ld.global.f64 	%fd21, [%rd8+-1792];
	add.f64 	%fd22, %fd20, %fd21;
	ld.global.f64 	%fd23, [%rd8+-1536];
	add.f64 	%fd24, %fd22, %fd23;
	ld.global.f64 	%fd25, [%rd8+-1280];
	add.f64 	%fd26, %fd24, %fd25;
	ld.global.f64 	%fd27, [%rd8+-1024];
	add.f64 	%fd28, %fd26, %fd27;
	ld.global.f64 	%fd29, [%rd8+-768];
	add.f64 	%fd30, %fd28, %fd29;
	ld.global.f64 	%fd31, [%rd8+-512];
	add.f64 	%fd32, %fd30, %fd31;
	ld.global.f64 	%fd33, [%rd8+-256];
	add.f64 	%fd34, %fd32, %fd33;
	ld.global.f64 	%fd35, [%rd8];
	add.f64 	%fd36, %fd34, %fd35;
	ld.global.f64 	%fd37, [%rd8+256];
	add.f64 	%fd38, %fd36, %fd37;
	ld.global.f64 	%fd39, [%rd8+512];
	add.f64 	%fd40, %fd38, %fd39;
	ld.global.f64 	%fd41, [%rd8+768];
	add.f64 	%fd42, %fd40, %fd41;
	ld.global.f64 	%fd43, [%rd8+1024];
	add.f64 	%fd44, %fd42, %fd43;
	ld.global.f64 	%fd45, [%rd8+1280];
	add.f64 	%fd46, %fd44, %fd45;
	ld.global.f64 	%fd47, [%rd8+1536];
	add.f64 	%fd48, %fd46, %fd47;
	ld.global.f64 	%fd49, [%rd8+1792];
	add.f64 	%fd85, %fd48, %fd49;
	add.s32 	%r47, %r47, 512;
	add.s32 	%r45, %r45, 16;
	add.s32 	%r44, %r44, 512;
	setp.ne.s32 	%p5, %r45, 0;
	@%p5 bra 	$L__BB6_7;
$L__BB6_8:
	setp.eq.s32 	%p6, %r5, 0;
	@%p6 bra 	$L__BB6_18;
	setp.lt.u32 	%p7, %r6, 7;
	@%p7 bra 	$L__BB6_11;
	add.s32 	%r38, %r47, %r14;
	mul.wide.s32 	%rd9, %r38, 8;
	add.s64 	%rd10, %rd1, %rd9;
	ld.global.f64 	%fd51, [%rd10];
	add.f64 	%fd52, %fd85, %fd51;
	ld.global.f64 	%fd53, [%rd10+256];
	add.f64 	%fd54, %fd52, %fd53;
	ld.global.f64 	%fd55, [%rd10+512];
	add.f64 	%fd56, %fd54, %fd55;
	ld.global.f64 	%fd57, [%rd10+768];
	add.f64 	%fd58, %fd56, %fd57;
	ld.global.f64 	%fd59, [%rd10+1024];
	add.f64 	%fd60, %fd58, %fd59;
	ld.global.f64 	%fd61, [%rd10+1280];
	add.f64 	%fd62, %fd60, %fd61;
	ld.global.f64 	%fd63, [%rd10+1536];
	add.f64 	%fd64, %fd62, %fd63;
	ld.global.f64 	%fd65, [%rd10+1792];
	add.f64 	%fd85, %fd64, %fd65;
	add.s32 	%r47, %r47, 256;
$L__BB6_11:
	setp.eq.s32 	%p8, %r7, 0;
	@%p8 bra 	$L__BB6_18;
	setp.lt.u32 	%p9, %r8, 3;
	@%p9 bra 	$L__BB6_14;
	add.s32 	%r39, %r47, %r14;
	mul.wide.s32 	%rd11, %r39, 8;
	add.s64 	%rd12, %rd1, %rd11;
	ld.global.f64 	%fd67, [%rd12];
	add.f64 	%fd68, %fd85, %fd67;
	ld.global.f64 	%fd69, [%rd12+256];
	add.f64 	%fd70, %fd68, %fd69;
	ld.global.f64 	%fd71, [%rd12+512];
	add.f64 	%fd72, %fd70, %fd71;
	ld.global.f64 	%fd73, [%rd12+768];
	add.f64 	%fd85, %fd72, %fd73;
	add.s32 	%r47, %r47, 128;
$L__BB6_14:
	setp.eq.s32 	%p10, %r9, 0;
	@%p10 bra 	$L__BB6_18;
	setp.eq.s32 	%p11, %r9, 1;
	add.s32 	%r40, %r47, %r14;
	mul.wide.s32 	%rd13, %r40, 8;
	add.s64 	%rd4, %rd1, %rd13;
	ld.global.f64 	%fd74, [%rd4];
	add.f64 	%fd85, %fd85, %fd74;
	@%p11 bra 	$L__BB6_18;
	setp.eq.s32 	%p12, %r9, 2;
	ld.global.f64 	%fd75, [%rd4+256];
	add.f64 	%fd85, %fd85, %fd75;
	@%p12 bra 	$L__BB6_18;
	ld.global.f64 	%fd76, [%rd4+512];
	add.f64 	%fd85, %fd85, %fd76;
$L__BB6_18:
	add.s32 	%r41, %r43, %r12;
	mul.wide.u32 	%rd14, %r41, 8;
	add.s64 	%rd15, %rd3, %rd14;
	atom.global.add.f64 	%fd77, [%rd15], %fd85;
	add.s32 	%r43, %r43, 1;
	setp.ne.s32 	%p13, %r43, %r31;
	@%p13 bra 	$L__BB6_4;
	add.s32 	%r42, %r42, 6;
	setp.lt.s32 	%p14, %r42, %r29;
	@%p14 bra 	$L__BB6_3;
$L__BB6_20:
	ret;

}
	// .globl	_Z15gpukernelAMWNr3ILi32ELi7EEvPdS0_S0_iii
.visible .entry _Z15gpukernelAMWNr3ILi32ELi7EEvPdS0_S0_iii(
	.param .u64 .ptr .align 1 _Z15gpukernelAMWNr3ILi32ELi7EEvPdS0_S0_iii_param_0,
	.param .u64 .ptr .align 1 _Z15gpukernelAMWNr3ILi32ELi7EEvPdS0_S0_iii_param_1,
	.param .u64 .ptr .align 1 _Z15gpukernelAMWNr3ILi32ELi7EEvPdS0_S0_iii_param_2,
	.param .u32 _Z15gpukernelAMWNr3ILi32ELi7EEvPdS0_S0_iii_param_3,
	.param .u32 _Z15gpukernelAMWNr3ILi32ELi7EEvPdS0_S0_iii_param_4,
	.param .u32 _Z15gpukernelAMWNr3ILi32ELi7EEvPdS0_S0_iii_param_5
)
{
	.reg .pred 	%p<15>;
	.reg .b32 	%r<50>;
	.reg .b64 	%rd<16>;
	.reg .b64 	%fd<86>;

	ld.param.u64 	%rd5, [_Z15gpukernelAMWNr3ILi32ELi7EEvPdS0_S0_iii_param_0];
	ld.param.u64 	%rd6, [_Z15gpukernelAMWNr3ILi32ELi7EEvPdS0_S0_iii_param_1];
	ld.param.u32 	%r29, [_Z15gpukernelAMWNr3ILi32ELi7EEvPdS0_S0_iii_param_3];
	ld.param.u32 	%r30, [_Z15gpukernelAMWNr3ILi32ELi7EEvPdS0_S0_iii_param_4];
	ld.param.u32 	%r31, [_Z15gpukernelAMWNr3ILi32ELi7EEvPdS0_S0_iii_param_5];
	cvta.to.global.u64 	%rd1, %rd6;
	mov.u32 	%r1, %tid.x;
	shr.u32 	%r42, %r1, 5;
	setp.ge.s32 	%p1, %r42, %r29;
	@%p1 bra 	$L__BB7_20;
	setp.lt.s32 	%p2, %r31, 1;
	and.b32  	%r3, %r1, 31;
	@%p2 bra 	$L__BB7_20;
	not.b32 	%r32, %r3;
	add.s32 	%r4, %r30, %r32;
	shr.u32 	%r33, %r4, 5;
	add.s32 	%r34, %r33, 1;
	and.b32  	%r5, %r34, 15;
	add.s32 	%r6, %r5, -1;
	and.b32  	%r7, %r34, 7;
	add.s32 	%r8, %r7, -1;
	and.b32  	%r9, %r34, 3;
	and.b32  	%r35, %r34, 268435440;
	neg.s32 	%r10, %r35;
	add.s64 	%rd2, %rd1, 2048;
	cvta.to.global.u64 	%rd3, %rd5;
$L__BB7_3:
	mul.lo.s32 	%r12, %r42, %r31;
	mov.b32 	%r43, 0;
$L__BB7_4:
	setp.ge.s32 	%p3, %r3, %r30;
	mov.f64 	%fd85, 0d0000000000000000;
	@%p3 bra 	$L__BB7_18;
	setp.lt.u32 	%p4, %r4, 480;
	add.s32 	%r37, %r43, %r12;
	mul.lo.s32 	%r14, %r37, %r30;
	mov.f64 	%fd85, 0d0000000000000000;
	mov.u32 	%r47, %r3;
	@%p4 bra 	$L__BB7_8;
	add.s32 	%r44, %r3, %r14;
	mov.f64 	%fd85, 0d0000000000000000;
	mov.u32 	%r45, %r10;
	mov.u32 	%r47, %r3;
$L__BB7_7:
	.pragma "nounroll";
	mul.wide.s32 	%rd7, %r44, 8;
	add.s64 	%rd8, %rd2, %rd7;
	ld.global.f64 	%fd19, [%rd8+-2048];
	add.f64 	%fd20, %fd85, %fd19;
	ld.global.f64 	%fd21, [%rd8+-1792];
	add.f64 	%fd22, %fd20, %fd21;
	ld.global.f64 	%fd23, [%rd8+-1536];
	add.f64 	%fd24, %fd22, %fd23;
	ld.global.f64 	%fd25, [%rd8+-1280];
	add.f64 	%fd26, %fd24, %fd25;
	ld.global.f64 	%fd27, [%rd8+-1024];
	add.f64 	%fd28, %fd26, %fd27;
	ld.global.f64 	%fd29, [%rd8+-768];
	add.f64 	%fd30, %fd28, %fd29;
	ld.global.f64 	%fd31, [%rd8+-512];
	add.f64 	%fd32, %fd30, %fd31;
	ld.global.f64 	%fd33, [%rd8+-256];
	add.f64 	%fd34, %fd32, %fd33;
	ld.global.f64 	%fd35, [%rd8];
	add.f64 	%fd36, %fd34, %fd35;
	ld.global.f64 	%fd37, [%rd8+256];
	add.f64 	%fd38, %fd36, %fd37;
	ld.global.f64 	%fd39, [%rd8+512];
	add.f64 	%fd40, %fd38, %fd39;
	ld.global.f64 	%fd41, [%rd8+768];
	add.f64 	%fd42, %fd40, %fd41;
	ld.global.f64 	%fd43, [%rd8+1024];
	add.f64 	%fd44, %fd42, %fd43;
	ld.global.f64 	%fd45, [%rd8+1280];
	add.f64 	%fd46, %fd44, %fd45;
	ld.global.f64 	%fd47, [%rd8+1536];
	add.f64 	%fd48, %fd46, %fd47;
	ld.global.f64 	%fd49, [%rd8+1792];
	add.f64 	%fd85, %fd48, %fd49;
	add.s32 	%r47, %r47, 512;
	add.s32 	%r45, %r45, 16;
	add.s32 	%r44, %r44, 512;
	setp.ne.s32 	%p5, %r45, 0;
	@%p5 bra 	$L__BB7_7;
$L__BB7_8:
	setp.eq.s32 	%p6, %r5, 0;
	@%p6 bra 	$L__BB7_18;
	setp.lt.u32 	%p7, %r6, 7;
	@%p7 bra 	$L__BB7_11;
	add.s32 	%r38, %r47, %r14;
	mul.wide.s32 	%rd9, %r38, 8;
	add.s64 	%rd10, %rd1, %rd9;
	ld.global.f64 	%fd51, [%rd10];
	add.f64 	%fd52, %fd85, %fd51;
	ld.global.f64 	%fd53, [%rd10+256];
	add.f64 	%fd54, %fd52, %fd53;
	ld.global.f64 	%fd55, [%rd10+512];
	add.f64 	%fd56, %fd54, %fd55;
	ld.global.f64 	%fd57, [%rd10+768];
	add.f64 	%fd58, %fd56, %fd57;
	ld.global.f64 	%fd59, [%rd10+1024];
	add.f64 	%fd60, %fd58, %fd59;
	ld.global.f64 	%fd61, [%rd10+1280];
	add.f64 	%fd62, %fd60, %fd61;
	ld.global.f64 	%fd63, [%rd10+1536];
	add.f64 	%fd64, %fd62, %fd63;
	ld.global.f64 	%fd65, [%rd10+1792];
	add.f64 	%fd85, %fd64, %fd65;
	add.s32 	%r47, %r47, 256;
$L__BB7_11:
	setp.eq.s32 	%p8, %r7, 0;
	@%p8 bra 	$L__BB7_18;
	setp.lt.u32 	%p9, %r8, 3;
	@%p9 bra 	$L__BB7_14;
	add.s32 	%r39, %r47, %r14;
	mul.wide.s32 	%rd11, %r39, 8;
	add.s64 	%rd12, %rd1, %rd11;
	ld.global.f64 	%fd67, [%rd12];
	add.f64 	%fd68, %fd85, %fd67;
	ld.global.f64 	%fd69, [%rd12+256];
	add.f64 	%fd70, %fd68, %fd69;
	ld.global.f64 	%fd71, [%rd12+512];
	add.f64 	%fd72, %fd70, %fd71;
	ld.global.f64 	%fd73, [%rd12+768];
	add.f64 	%fd85, %fd72, %fd73;
	add.s32 	%r47, %r47, 128;
$L__BB7_14:
	setp.eq.s32 	%p10, %r9, 0;
	@%p10 bra 	$L__BB7_18;
	setp.eq.s32 	%p11, %r9, 1;
	add.s32 	%r40, %r47, %r14;
	mul.wide.s32 	%rd13, %r40, 8;
	add.s64 	%rd4, %rd1, %rd13;
	ld.global.f64 	%fd74, [%rd4];
	add.f64 	%fd85, %fd85, %fd74;
	@%p11 bra 	$L__BB7_18;
	setp.eq.s32 	%p12, %r9, 2;
	ld.global.f64 	%fd75, [%rd4+256];
	add.f64 	%fd85, %fd85, %fd75;
	@%p12 bra 	$L__BB7_18;
	ld.global.f64 	%fd76, [%rd4+512];
	add.f64 	%fd85, %fd85, %fd76;
$L__BB7_18:
	add.s32 	%r41, %r43, %r12;
	mul.wide.u32 	%rd14, %r41, 8;
	add.s64 	%rd15, %rd3, %rd14;
	atom.global.add.f64 	%fd77, [%rd15], %fd85;
	add.s32 	%r43, %r43, 1;
	setp.ne.s32 	%p13, %r43, %r31;
	@%p13 bra 	$L__BB7_4;
	add.s32 	%r42, %r42, 7;
	setp.lt.s32 	%p14, %r42, %r29;
	@%p14 bra 	$L__BB7_3;
$L__BB7_20:
	ret;

}
	// .globl	_Z15gpukernelAMWNr3ILi32ELi8EEvPdS0_S0_iii
.visible .entry _Z15gpukernelAMWNr3ILi32ELi8EEvPdS0_S0_iii(
	.param .u64 .ptr .align 1 _Z15gpukernelAMWNr3ILi32ELi8EEvPdS0_S0_iii_param_0,
	.param .u64 .ptr .align 1 _Z15gpukernelAMWNr3ILi32ELi8EEvPdS0_S0_iii_param_1,
	.param .u64 .ptr .align 1 _Z15gpukernelAMWNr3ILi32ELi8EEvPdS0_S0_iii_param_2,
	.param .u32 _Z15gpukernelAMWNr3ILi32ELi8EEvPdS0_S0_iii_param_3,
	.param .u32 _Z15gpukernelAMWNr3ILi32ELi8EEvPdS0_S0_iii_param_4,
	.param .u32 _Z15gpukernelAMWNr3ILi32ELi8EEvPdS0_S0_iii_param_5
)
{
	.reg .pred 	%p<15>;
	.reg .b32 	%r<50>;
	.reg .b64 	%rd<16>;
	.reg .b64 	%fd<86>;

	ld.param.u64 	%rd5, [_Z15gpukernelAMWNr3ILi32ELi8EEvPdS0_S0_iii_param_0];
	ld.param.u64 	%rd6, [_Z15gpukernelAMWNr3ILi32ELi8EEvPdS0_S0_iii_param_1];
	ld.param.u32 	%r29, [_Z15gpukernelAMWNr3ILi32ELi8EEvPdS0_S0_iii_param_3];
	ld.param.u32 	%r30, [_Z15gpukernelAMWNr3ILi32ELi8EEvPdS0_S0_iii_param_4];
	ld.param.u32 	%r31, [_Z15gpukernelAMWNr3ILi32ELi8EEvPdS0_S0_iii_param_5];
	cvta.to.global.u64 	%rd1, %rd6;
	mov.u32 	%r1, %tid.x;
	shr.u32 	%r42, %r1, 5;
	setp.ge.s32 	%p1, %r42, %r29;
	@%p1 bra 	$L__BB8_20;
	setp.lt.s32 	%p2, %r31, 1;
	and.b32  	%r3, %r1, 31;
	@%p2 bra 	$L__BB8_20;
	not.b32 	%r32, %r3;
	add.s32 	%r4, %r30, %r32;
	shr.u32 	%r33, %r4, 5;
	add.s32 	%r34, %r33, 1;
	and.b32  	%r5, %r34, 15;
	add.s32 	%r6, %r5, -1;
	and.b32  	%r7, %r34, 7;
	add.s32 	%r8, %r7, -1;
	and.b32  	%r9, %r34, 3;
	and.b32  	%r35, %r34, 268435440;
	neg.s32 	%r10, %r35;
	add.s64 	%rd2, %rd1, 2048;
	cvta.to.global.u64 	%rd3, %rd5;
$L__BB8_3:
	mul.lo.s32 	%r12, %r42, %r31;
	mov.b32 	%r43, 0;
$L__BB8_4:
	setp.ge.s32 	%p3, %r3, %r30;
	mov.f64 	%fd85, 0d0000000000000000;
	@%p3 bra 	$L__BB8_18;
	setp.lt.u32 	%p4, %r4, 480;
	add.s32 	%r37, %r43, %r12;
	mul.lo.s32 	%r14, %r37, %r30;
	mov.f64 	%fd85, 0d0000000000000000;
	mov.u32 	%r47, %r3;
	@%p4 bra 	$L__BB8_8;
	add.s32 	%r44, %r3, %r14;
	mov.f64 	%fd85, 0d0000000000000000;
	mov.u32 	%r45, %r10;
	mov.u32 	%r47, %r3;
$L__BB8_7:
	.pragma "nounroll";
	mul.wide.s32 	%rd7, %r44, 8;
	add.s64 	%rd8, %rd2, %rd7;
	ld.global.f64 	%fd19, [%rd8+-2048];
	add.f64 	%fd20, %fd85, %fd19;
	ld.global.f64 	%fd21, [%rd8+-1792];
	add.f64 	%fd22, %fd20, %fd21;
	ld.global.f64 	%fd23, [%rd8+-1536];
	add.f64 	%fd24, %fd22, %fd23;
	ld.global.f64 	%fd25, [%rd8+-1280];
	add.f64 	%fd26, %fd24, %fd25;
	ld.global.f64 	%fd27, [%rd8+-1024];
	add.f64 	%fd28, %fd26, %fd27;
	ld.global.f64 	%fd29, [%rd8+-768];
	add.f64 	%fd30, %fd28, %fd29;
	ld.global.f64 	%fd31, [%rd8+-512];
	add.f64 	%fd32, %fd30, %fd31;
	ld.global.f64 	%fd33, [%rd8+-256];
	add.f64 	%fd34, %fd32, %fd33;
	ld.global.f64 	%fd35, [%rd8];
	add.f64 	%fd36, %fd34, %fd35;
	ld.global.f64 	%fd37, [%rd8+256];
	add.f64 	%fd38, %fd36, %fd37;
	ld.global.f64 	%fd39, [%rd8+512];
	add.f64 	%fd40, %fd38, %fd39;
	ld.global.f64 	%fd41, [%rd8+768];
	add.f64 	%fd42, %fd40, %fd41;
	ld.global.f64 	%fd43, [%rd8+1024];
	add.f64 	%fd44, %fd42, %fd43;
	ld.global.f64 	%fd45, [%rd8+1280];
	add.f64 	%fd46, %fd44, %fd45;
	ld.global.f64 	%fd47, [%rd8+1536];
	add.f64 	%fd48, %fd46, %fd47;
	ld.global.f64 	%fd49, [%rd8+1792];
	add.f64 	%fd85, %fd48, %fd49;
	add.s32 	%r47, %r47, 512;
	add.s32 	%r45, %r45, 16;
	add.s32 	%r44, %r44, 512;
	setp.ne.s32 	%p5, %r45, 0;
	@%p5 bra 	$L__BB8_7;
$L__BB8_8:
	setp.eq.s32 	%p6, %r5, 0;
	@%p6 bra 	$L__BB8_18;
	setp.lt.u32 	%p7, %r6, 7;
	@%p7 bra 	$L__BB8_11;
	add.s32 	%r38, %r47, %r14;
	mul.wide.s32 	%rd9, %r38, 8;
	add.s64 	%rd10, %rd1, %rd9;
	ld.global.f64 	%fd51, [%rd10];
	add.f64 	%fd52, %fd85, %fd51;
	ld.global.f64 	%fd53, [%rd10+256];
	add.f64 	%fd54, %fd52, %fd53;
	ld.global.f64 	%fd55, [%rd10+512];
	add.f64 	%fd56, %fd54, %fd55;
	ld.global.f64 	%fd57, [%rd10+768];
	add.f64 	%fd58, %fd56, %fd57;
	ld.global.f64 	%fd59, [%rd10+1024];
	add.f64 	%fd60, %fd58, %fd59;
	ld.global.f64 	%fd61, [%rd10+1280];
	add.f64 	%fd62, %fd60, %fd61;
	ld.global.f64 	%fd63, [%rd10+1536];
	add.f64 	%fd64, %fd62, %fd63;
	ld.global.f64 	%fd65, [%rd10+1792];
	add.f64 	%fd85, %fd64, %fd65;
	add.s32 	%r47, %r47, 256;
$L__BB8_11:
	setp.eq.s32 	%p8, %r7, 0;
	@%p8 bra 	$L__BB8_18;
	setp.lt.u32 	%p9, %r8, 3;
	@%p9 bra 	$L__BB8_14;
	add.s32 	%r39, %r47, %r14;
	mul.wide.s32 	%rd11, %r39, 8;
	add.s64 	%rd12, %rd1, %rd11;
	ld.global.f64 	%fd67, [%rd12];
	add.f64 	%fd68, %fd85, %fd67;
	ld.global.f64 	%fd69, [%rd12+256];
	add.f64 	%fd70, %fd68, %fd69;
	ld.global.f64 	%fd71, [%rd12+512];
	add.f64 	%fd72, %fd70, %fd71;
	ld.global.f64 	%fd73, [%rd12+768];
	add.f64 	%fd85, %fd72, %fd73;
	add.s32 	%r47, %r47, 128;
$L__BB8_14:
	setp.eq.s32 	%p10, %r9, 0;
	@%p10 bra 	$L__BB8_18;
	setp.eq.s32 	%p11, %r9, 1;
	add.s32 	%r40, %r47, %r14;
	mul.wide.s32 	%rd13, %r40, 8;
	add.s64 	%rd4, %rd1, %rd13;
	ld.global.f64 	%fd74, [%rd4];
	add.f64 	%fd85, %fd85, %fd74;
	@%p11 bra 	$L__BB8_18;
	setp.eq.s32 	%p12, %r9, 2;
	ld.global.f64 	%fd75, [%rd4+256];
	add.f64 	%fd85, %fd85, %fd75;
	@%p12 bra 	$L__BB8_18;
	ld.global.f64 	%fd76, [%rd4+512];
	add.f64 	%fd85, %fd85, %fd76;
$L__BB8_18:
	add.s32 	%r41, %r43, %r12;
	mul.wide.u32 	%rd14, %r41, 8;
	add.s64 	%rd15, %rd3, %rd14;
	atom.global.add.f64 	%fd77, [%rd15], %fd85;
	add.s32 	%r43, %r43, 1;
	setp.ne.s32 	%p13, %r43, %r31;
	@%p13 bra 	$L__BB8_4;
	add.s32 	%r42, %r42, 8;
	setp.lt.s32 	%p14, %r42, %r29;
	@%p14 bra 	$L__BB8_3;
$L__BB8_20:
	ret;

}
	// .globl	_Z15gpukernelAMWNr3ILi32ELi9EEvPdS0_S0_iii
.visible .entry _Z15gpukernelAMWNr3ILi32ELi9EEvPdS0_S0_iii(
	.param .u64 .ptr .align 1 _Z15gpukernelAMWNr3ILi32ELi9EEvPdS0_S0_iii_param_0,
	.param .u64 .ptr .align 1 _Z15gpukernelAMWNr3ILi32ELi9EEvPdS0_S0_iii_param_1,
	.param .u64 .ptr .align 1 _Z15gpukernelAMWNr3ILi32ELi9EEvPdS0_S0_iii_param_2,
	.param .u32 _Z15gpukernelAMWNr3ILi32ELi9EEvPdS0_S0_iii_param_3,
	.param .u32 _Z15gpukernelAMWNr3ILi32ELi9EEvPdS0_S0_iii_param_4,
	.param .u32 _Z15gpukernelAMWNr3ILi32ELi9EEvPdS0_S0_iii_param_5
)
{
	.reg .pred 	%p<15>;
	.reg .b32 	%r<50>;
	.reg .b64 	%rd<16>;
	.reg .b64 	%fd<86>;

	ld.param.u64 	%rd5, [_Z15gpukernelAMWNr3ILi32ELi9EEvPdS0_S0_iii_param_0];
	ld.param.u64 	%rd6, [_Z15gpukernelAMWNr3ILi32ELi9EEvPdS0_S0_iii_param_1];
	ld.param.u32 	%r29, [_Z15gpukernelAMWNr3ILi32ELi9EEvPdS0_S0_iii_param_3];
	ld.param.u32 	%r30, [_Z15gpukernelAMWNr3ILi32ELi9EEvPdS0_S0_iii_param_4];
	ld.param.u32 	%r31, [_Z15gpukernelAMWNr3ILi32ELi9EEvPdS0_S0_iii_param_5];
	cvta.to.global.u64 	%rd1, %rd6;
	mov.u32 	%r1, %tid.x;
	shr.u32 	%r42, %r1, 5;
	setp.ge.s32 	%p1, %r42, %r29;
	@%p1 bra 	$L__BB9_20;
	setp.lt.s32 	%p2, %r31, 1;
	and.b32  	%r3, %r1, 31;
	@%p2 bra 	$L__BB9_20;
	not.b32 	%r32, %r3;
	add.s32 	%r4, %r30, %r32;
	shr.u32 	%r33, %r4, 5;
	add.s32 	%r34, %r33, 1;
	and.b32  	%r5, %r34, 15;
	add.s32 	%r6, %r5, -1;
	and.b32  	%r7, %r34, 7;
	add.s32 	%r8, %r7, -1;
	and.b32  	%r9, %r34, 3;
	and.b32  	%r35, %r34, 268435440;
	neg.s32 	%r10, %r35;
	add.s64 	%rd2, %rd1, 2048;
	cvta.to.global.u64 	%rd3, %rd5;
$L__BB9_3:
	mul.lo.s32 	%r12, %r42, %r31;
	mov.b32 	%r43, 0;
$L__BB9_4:
	setp.ge.s32 	%p3, %r3, %r30;
	mov.f64 	%fd85, 0d0000000000000000;
	@%p3 bra 	$L__BB9_18;
	setp.lt.u32 	%p4, %r4, 480;
	add.s32 	%r37, %r43, %r12;
	mul.lo.s32 	%r14, %r37, %r30;
	mov.f64 	%fd85, 0d0000000000000000;
	mov.u32 	%r47, %r3;
	@%p4 bra 	$L__BB9_8;
	add.s32 	%r44, %r3, %r14;
	mov.f64 	%fd85, 0d0000000000000000;
	mov.u32 	%r45, %r10;
	mov.u32 	%r47, %r3;
$L__BB9_7:
	.pragma "nounroll";
	mul.wide.s32 	%rd7, %r44, 8;
	add.s64 	%rd8, %rd2, %rd7;
	ld.global.f64 	%fd19, [%rd8+-2048];
	add.f64 	%fd20, %fd85, %fd19;
	ld.global.f64 	%fd21, [%rd8+-1792];
	add.f64 	%fd22, %fd20, %fd21;
	ld.global.f64 	%fd23, [%rd8+-1536];
	add.f64 	%fd24, %fd22, %fd23;
	ld.global.f64 	%fd25, [%rd8+-1280];
	add.f64 	%fd26, %fd24, %fd25;
	ld.global.f64 	%fd27, [%rd8+-1024];
	add.f64 	%fd28, %fd26, %fd27;
	ld.global.f64 	%fd29, [%rd8+-768];
	add.f64 	%fd30, %fd28, %fd29;
	ld.global.f64 	%fd31, [%rd8+-512];
	add.f64 	%fd32, %fd30, %fd31;
	ld.global.f64 	%fd33, [%rd8+-256];
	add.f64 	%fd34, %fd32, %fd33;
	ld.global.f64 	%fd35, [%rd8];
	add.f64 	%fd36, %fd34, %fd35;
	ld.global.f64 	%fd37, [%rd8+256];
	add.f64 	%fd38, %fd36, %fd37;
	ld.global.f64 	%fd39, [%rd8+512];
	add.f64 	%fd40, %fd38, %fd39;
	ld.global.f64 	%fd41, [%rd8+768];
	add.f64 	%fd42, %fd40, %fd41;
	ld.global.f64 	%fd43, [%rd8+1024];
	add.f64 	%fd44, %fd42, %fd43;
	ld.global.f64 	%fd45, [%rd8+1280];
	add.f64 	%fd46, %fd44, %fd45;
	ld.global.f64 	%fd47, [%rd8+1536];
	add.f64 	%fd48, %fd46, %fd47;
	ld.global.f64 	%fd49, [%rd8+1792];
	add.f64 	%fd85, %fd48, %fd49;
	add.s32 	%r47, %r47, 512;
	add.s32 	%r45, %r45, 16;
	add.s32 	%r44, %r44, 512;
	setp.ne.s32 	%p5, %r45, 0;
	@%p5 bra 	$L__BB9_7;
$L__BB9_8:
	setp.eq.s32 	%p6, %r5, 0;
	@%p6 bra 	$L__BB9_18;
	setp.lt.u32 	%p7, %r6, 7;
	@%p7 bra 	$L__BB9_11;
	add.s32 	%r38, %r47, %r14;
	mul.wide.s32 	%rd9, %r38, 8;
	add.s64 	%rd10, %rd1, %rd9;
	ld.global.f64 	%fd51, [%rd10];
	add.f64 	%fd52, %fd85, %fd51;
	ld.global.f64 	%fd53, [%rd10+256];
	add.f64 	%fd54, %fd52, %fd53;
	ld.global.f64 	%fd55, [%rd10+512];
	add.f64 	%fd56, %fd54, %fd55;
	ld.global.f64 	%fd57, [%rd10+768];
	add.f64 	%fd58, %fd56, %fd57;
	ld.global.f64 	%fd59, [%rd10+1024];
	add.f64 	%fd60, %fd58, %fd59;
	ld.global.f64 	%fd61, [%rd10+1280];
	add.f64 	%fd62, %fd60, %fd61;
	ld.global.f64 	%fd63, [%rd10+1536];
	add.f64 	%fd64, %fd62, %fd63;
	ld.global.f64 	%fd65, [%rd10+1792];
	add.f64 	%fd85, %fd64, %fd65;
	add.s32 	%r47, %r47, 256;
$L__BB9_11:
	setp.eq.s32 	%p8, %r7, 0;
	@%p8 bra 	$L__BB9_18;
	setp.lt.u32 	%p9, %r8, 3;
	@%p9 bra 	$L__BB9_14;
	add.s32 	%r39, %r47, %r14;
	mul.wide.s32 	%rd11, %r39, 8;
	add.s64 	%rd12, %rd1, %rd11;
	ld.global.f64 	%fd67, [%rd12];
	add.f64 	%fd68, %fd85, %fd67;
	ld.global.f64 	%fd69, [%rd12+256];
	add.f64 	%fd70, %fd68, %fd69;
	ld.global.f64 	%fd71, [%rd12+512];
	add.f64 	%fd72, %fd70, %fd71;
	ld.global.f64 	%fd73, [%rd12+768];
	add.f64 	%fd85, %fd72, %fd73;
	add.s32 	%r47, %r47, 128;
$L__BB9_14:
	setp.eq.s32 	%p10, %r9, 0;
	@%p10 bra 	$L__BB9_18;
	setp.eq.s32 	%p11, %r9, 1;
	add.s32 	%r40, %r47, %r14;
	mul.wide.s32 	%rd13, %r40, 8;
	add.s64 	%rd4, %rd1, %rd13;
	ld.global.f64 	%fd74, [%rd4];
	add.f64 	%fd85, %fd85, %fd74;
	@%p11 bra 	$L__BB9_18;
	setp.eq.s32 	%p12, %r9, 2;
	ld.global.f64 	%fd75, [%rd4+256];
	add.f64 	%fd85, %fd85, %fd75;
	@%p12 bra 	$L__BB9_18;
	ld.global.f64 	%fd76, [%rd4+512];
	add.f64 	%fd85, %fd85, %fd76;
$L__BB9_18:
	add.s32 	%r41, %r43, %r12;
	mul.wide.u32 	%rd14, %r41, 8;
	add.s64 	%rd15, %rd3, %rd14;
	atom.global.add.f64 	%fd77, [%rd15], %fd85;
	add.s32 	%r43, %r43, 1;
	setp.ne.s32 	%p13, %r43, %r31;
	@%p13 bra 	$L__BB9_4;
	add.s32 	%r42, %r42, 9;
	setp.lt.s32 	%p14, %r42, %r29;
	@%p14 bra 	$L__BB9_3;
$L__BB9_20:
	ret;

}
	// .globl	_Z15gpukernelAMWNr3ILi32ELi10EEvPdS0_S0_iii
.visible .entry _Z15gpukernelAMWNr3ILi32ELi10EEvPdS0_S0_iii(
	.param .u64 .ptr .align 1 _Z15gpukernelAMWNr3ILi32ELi10EEvPdS0_S0_iii_param_0,
	.param .u64 .ptr .align 1 _Z15gpukernelAMWNr3ILi32ELi10EEvPdS0_S0_iii_param_1,
	.param .u64 .ptr .align 1 _Z15gpukernelAMWNr3ILi32ELi10EEvPdS0_S0_iii_param_2,
	.param .u32 _Z15gpukernelAMWNr3ILi32ELi10EEvPdS0_S0_iii_param_3,
	.param .u32 _Z15gpukernelAMWNr3ILi32ELi10EEvPdS0_S0_iii_param_4,
	.param .u32 _Z15gpukernelAMWNr3ILi32ELi10EEvPdS0_S0_iii_param_5
)
{
	.reg .pred 	%p<15>;
	.reg .b32 	%r<50>;
	.reg .b64 	%rd<16>;
	.reg .b64 	%fd<86>;

	ld.param.u64 	%rd5, [_Z15gpukernelAMWNr3ILi32ELi10EEvPdS0_S0_iii_param_0];
	ld.param.u64 	%rd6, [_Z15gpukernelAMWNr3ILi32ELi10EEvPdS0_S0_iii_param_1];
	ld.param.u32 	%r29, [_Z15gpukernelAMWNr3ILi32ELi10EEvPdS0_S0_iii_param_3];
	ld.param.u32 	%r30, [_Z15gpukernelAMWNr3ILi32ELi10EEvPdS0_S0_iii_param_4];
	ld.param.u32 	%r31, [_Z15gpukernelAMWNr3ILi32ELi10EEvPdS0_S0_iii_param_5];
	cvta.to.global.u64 	%rd1, %rd6;
	mov.u32 	%r1, %tid.x;
	shr.u32 	%r42, %r1, 5;
	setp.ge.s32 	%p1, %r42, %r29;
	@%p1 bra 	$L__BB10_20;
	setp.lt.s32 	%p2, %r31, 1;
	and.b32  	%r3, %r1, 31;
	@%p2 bra 	$L__BB10_20;
	not.b32 	%r32, %r3;
	add.s32 	%r4, %r30, %r32;
	shr.u32 	%r33, %r4, 5;
	add.s32 	%r34, %r33, 1;
	and.b32  	%r5, %r34, 15;
	add.s32 	%r6, %r5, -1;
	and.b32  	%r7, %r34, 7;
	add.s32 	%r8, %r7, -1;
	and.b32  	%r9, %r34, 3;
	and.b32  	%r35, %r34, 268435440;
	neg.s32 	%r10, %r35;
	add.s64 	%rd2, %rd1, 2048;
	cvta.to.global.u64 	%rd3, %rd5;
$L__BB10_3:
	mul.lo.s32 	%r12, %r42, %r31;
	mov.b32 	%r43, 0;
$L__BB10_4:
	setp.ge.s32 	%p3, %r3, %r30;
	mov.f64 	%fd85, 0d0000000000000000;
	@%p3 bra 	$L__BB10_18;
	setp.lt.u32 	%p4, %r4, 480;
	add.s32 	%r37, %r43, %r12;
	mul.lo.s32 	%r14, %r37, %r30;
	mov.f64 	%fd85, 0d0000000000000000;
	mov.u32 	%r47, %r3;
	@%p4 bra 	$L__BB10_8;
	add.s32 	%r44, %r3, %r14;
	mov.f64 	%fd85, 0d0000000000000000;
	mov.u32 	%r45, %r10;
	mov.u32 	%r47, %r3;
$L__BB10_7:
	.pragma "nounroll";
	mul.wide.s32 	%rd7, %r44, 8;
	add.s64 	%rd8, %rd2, %rd7;
	ld.global.f64 	%fd19, [%rd8+-2048];
	add.f64 	%fd20, %fd85, %fd19;
	ld.global.f64 	%fd21, [%rd8+-1792];
	add.f64 	%fd22, %fd20, %fd21;
	ld.global.f64 	%fd23, [%rd8+-1536];
	add.f64 	%fd24, %fd22, %fd23;
	ld.global.f64 	%fd25, [%rd8+-1280];
	add.f64 	%fd26, %fd24, %fd25;
	ld.global.f64 	%fd27, [%rd8+-1024];
	add.f64 	%fd28, %fd26, %fd27;
	ld.global.f64 	%fd29, [%rd8+-768];
	add.f64 	%fd30, %fd28, %fd29;
	ld.global.f64 	%fd31, [%rd8+-512];
	add.f64 	%fd32, %fd30, %fd31;
	ld.global.f64 	%fd33, [%rd8+-256];
	add.f64 	%fd34, %fd32, %fd33;
	ld.global.f64 	%fd35, [%rd8];
	add.f64 	%fd36, %fd34, %fd35;
	ld.global.f64 	%fd37, [%rd8+256];
	add.f64 	%fd38, %fd36, %fd37;
	ld.global.f64 	%fd39, [%rd8+512];
	add.f64 	%fd40, %fd38, %fd39;
	ld.global.f64 	%fd41, [%rd8+768];
	add.f64 	%fd42, %fd40, %fd41;
	ld.global.f64 	%fd43, [%rd8+1024];
	add.f64 	%fd44, %fd42, %fd43;
	ld.global.f64 	%fd45, [%rd8+1280];
	add.f64 	%fd46, %fd44, %fd45;
	ld.global.f64 	%fd47, [%rd8+1536];
	add.f64 	%fd48, %fd46, %fd47;
	ld.global.f64 	%fd49, [%rd8+1792];
	add.f64 	%fd85, %fd48, %fd49;
	add.s32 	%r47, %r47, 512;
	add.s32 	%r45, %r45, 16;
	add.s32 	%r44, %r44, 512;
	setp.ne.s32 	%p5, %r45, 0;
	@%p5 bra 	$L__BB10_7;
$L__BB10_8:
	setp.eq.s32 	%p6, %r5, 0;
	@%p6 bra 	$L__BB10_18;
	setp.lt.u32 	%p7, %r6, 7;
	@%p7 bra 	$L__BB10_11;
	add.s32 	%r38, %r47, %r14;
	mul.wide.s32 	%rd9, %r38, 8;
	add.s64 	%rd10, %rd1, %rd9;
	ld.global.f64 	%fd51, [%rd10];
	add.f64 	%fd52, %fd85, %fd51;
	ld.global.f64 	%fd53, [%rd10+256];
	add.f64 	%fd54, %fd52, %fd53;
	ld.global.f64 	%fd55, [%rd10+512];
	add.f64 	%fd56, %fd54, %fd55;
	ld.global.f64 	%fd57, [%rd10+768];
	add.f64 	%fd58, %fd56, %fd57;
	ld.global.f64 	%fd59, [%rd10+1024];
	add.f64 	%fd60, %fd58, %fd59;
	ld.global.f64 	%fd61, [%rd10+1280];
	add.f64 	%fd62, %fd60, %fd61;
	ld.global.f64 	%fd63, [%rd10+1536];
	add.f64 	%fd64, %fd62, %fd63;
	ld.global.f64 	%fd65, [%rd10+1792];
	add.f64 	%fd85, %fd64, %fd65;
	add.s32 	%r47, %r47, 256;
$L__BB10_11:
	setp.eq.s32 	%p8, %r7, 0;
	@%p8 bra 	$L__BB10_18;
	setp.lt.u32 	%p9, %r8, 3;
	@%p9 bra 	$L__BB10_14;
	add.s32 	%r39, %r47, %r14;
	mul.wide.s32 	%rd11, %r39, 8;
	add.s64 	%rd12, %rd1, %rd11;
	ld.global.f64 	%fd67, [%rd12];
	add.f64 	%fd68, %fd85, %fd67;
	ld.global.f64 	%fd69, [%rd12+256];
	add.f64 	%fd70, %fd68, %fd69;
	ld.global.f64 	%fd71, [%rd12+512];
	add.f64 	%fd72, %fd70, %fd71;
	ld.global.f64 	%fd73, [%rd12+768];
	add.f64 	%fd85, %fd72, %fd73;
	add.s32 	%r47, %r47, 128;
$L__BB10_14:
	setp.eq.s32 	%p10, %r9, 0;
	@%p10 bra 	$L__BB10_18;
	setp.eq.s32 	%p11, %r9, 1;
	add.s32 	%r40, %r47, %r14;
	mul.wide.s32 	%rd13, %r40, 8;
	add.s64 	%rd4, %rd1, %rd13;
	ld.global.f64 	%fd74, [%rd4];
	add.f64 	%fd85, %fd85, %fd74;
	@%p11 bra 	$L__BB10_18;
	setp.eq.s32 	%p12, %r9, 2;
	ld.global.f64 	%fd75, [%rd4+256];
	add.f64 	%fd85, %fd85, %fd75;
	@%p12 bra 	$L__BB10_18;
	ld.global.f64 	%fd76, [%rd4+512];
	add.f64 	%fd85, %fd85, %fd76;
$L__BB10_18:
	add.s32 	%r41, %r43, %r12;
	mul.wide.u32 	%rd14, %r41, 8;
	add.s64 	%rd15, %rd3, %rd14;
	atom.global.add.f64 	%fd77, [%rd15], %fd85;
	add.s32 	%r43, %r43, 1;
	setp.ne.s32 	%p13, %r43, %r31;
	@%p13 bra 	$L__BB10_4;
	add.s32 	%r42, %r42, 10;
	setp.lt.s32 	%p14, %r42, %r29;
	@%p14 bra 	$L__BB10_3;
$L__BB10_20:
	ret;

}
	// .globl	_Z15gpukernelAMWNr3ILi32ELi11EEvPdS0_S0_iii
.visible .entry _Z15gpukernelAMWNr3ILi32ELi11EEvPdS0_S0_iii(
	.param .u64 .ptr .align 1 _Z15gpukernelAMWNr3ILi32ELi11EEvPdS0_S0_iii_param_0,
	.param .u64 .ptr .align 1 _Z15gpukernelAMWNr3ILi32ELi11EEvPdS0_S0_iii_param_1,
	.param .u64 .ptr .align 1 _Z15gpukernelAMWNr3ILi32ELi11EEvPdS0_S0_iii_param_2,
	.param .u32 _Z15gpukernelAMWNr3ILi32ELi11EEvPdS0_S0_iii_param_3,
	.param .u32 _Z15gpukernelAMWNr3ILi32ELi11EEvPdS0_S0_iii_param_4,
	.param .u32 _Z15gpukernelAMWNr3ILi32ELi11EEvPdS0_S0_iii_param_5
)
{
	.reg .pred 	%p<15>;
	.reg .b32 	%r<50>;
	.reg .b64 	%rd<16>;
	.reg .b64 	%fd<86>;

	ld.param.u64 	%rd5, [_Z15gpukernelAMWNr3ILi32ELi11EEvPdS0_S0_iii_param_0];
	ld.param.u64 	%rd6, [_Z15gpukernelAMWNr3ILi32ELi11EEvPdS0_S0_iii_param_1];
	ld.param.u32 	%r29, [_Z15gpukernelAMWNr3ILi32ELi11EEvPdS0_S0_iii_param_3];
	ld.param.u32 	%r30, [_Z15gpukernelAMWNr3ILi32ELi11EEvPdS0_S0_iii_param_4];
	ld.param.u32 	%r31, [_Z15gpukernelAMWNr3ILi32ELi11EEvPdS0_S0_iii_param_5];
	cvta.to.global.u64 	%rd1, %rd6;
	mov.u32 	%r1, %tid.x;
	shr.u32 	%r42, %r1, 5;
	setp.ge.s32 	%p1, %r42, %r29;
	@%p1 bra 	$L__BB11_20;
	setp.lt.s32 	%p2, %r31, 1;
	and.b32  	%r3, %r1, 31;
	@%p2 bra 	$L__BB11_20;
	not.b32 	%r32, %r3;
	add.s32 	%r4, %r30, %r32;
	shr.u32 	%r33, %r4, 5;
	add.s32 	%r34, %r33, 1;
	and.b32  	%r5, %r34, 15;
	add.s32 	%r6, %r5, -1;
	and.b32  	%r7, %r34, 7;
	add.s32 	%r8, %r7, -1;
	and.b32  	%r9, %r34, 3;
	and.b32  	%r35, %r34, 268435440;
	neg.s32 	%r10, %r35;
	add.s64 	%rd2, %rd1, 2048;
	cvta.to.global.u64 	%rd3, %rd5;
$L__BB11_3:
	mul.lo.s32 	%r12, %r42, %r31;
	mov.b32 	%r43, 0;
$L__BB11_4:
	setp.ge.s32 	%p3, %r3, %r30;
	mov.f64 	%fd85, 0d0000000000000000;
	@%p3 bra 	$L__BB11_18;
	setp.lt.u32 	%p4, %r4, 480;
	add.s32 	%r37, %r43, %r12;
	mul.lo.s32 	%r14, %r37, %r30;
	mov.f64 	%fd85, 0d0000000000000000;
	mov.u32 	%r47, %r3;
	@%p4 bra 	$L__BB11_8;
	add.s32 	%r44, %r3, %r14;
	mov.f64 	%fd85, 0d0000000000000000;
	mov.u32 	%r45, %r10;
	mov.u32 	%r47, %r3;
$L__BB11_7:
	.pragma "nounroll";
	mul.wide.s32 	%rd7, %r44, 8;
	add.s64 	%rd8, %rd2, %rd7;
	ld.global.f64 	%fd19, [%rd8+-2048];
	add.f64 	%fd20, %fd85, %fd19;
	ld.global.f64 	%fd21, [%rd8+-1792];
	add.f64 	%fd22, %fd20, %fd21;
	ld.global.f64 	%fd23, [%rd8+-1536];
	add.f64 	%fd24, %fd22, %fd23;
	ld.global.f64 	%fd25, [%rd8+-1280];
	add.f64 	%fd26, %fd24, %fd25;
	ld.global.f64 	%fd27, [%rd8+-1024];
	add.f64 	%fd28, %fd26, %fd27;
	ld.global.f64 	%fd29, [%rd8+-768];
	add.f64 	%fd30, %fd28, %fd29;
	ld.global.f64 	%fd31, [%rd8+-512];
	add.f64 	%fd32, %fd30, %fd31;
	ld.global.f64 	%fd33, [%rd8+-256];
	add.f64 	%fd34, %fd32, %fd33;
	ld.global.f64 	%fd35, [%rd8];
	add.f64 	%fd36, %fd34, %fd35;
	ld.global.f64 	%fd37, [%rd8+256];
	add.f64 	%fd38, %fd36, %fd37;
	ld.global.f64 	%fd39, [%rd8+512];
	add.f64 	%fd40, %fd38, %fd39;
	ld.global.f64 	%fd41, [%rd8+768];
	add.f64 	%fd42, %fd40, %fd41;
	ld.global.f64 	%fd43, [%rd8+1024];
	add.f64 	%fd44, %fd42, %fd43;
	ld.global.f64 	%fd45, [%rd8+1280];
	add.f64 	%fd46, %fd44, %fd45;
	ld.global.f64 	%fd47, [%rd8+1536];
	add.f64 	%fd48, %fd46, %fd47;
	ld.global.f64 	%fd49, [%rd8+1792];
	add.f64 	%fd85, %fd48, %fd49;
	add.s32 	%r47, %r47, 512;
	add.s32 	%r45, %r45, 16;
	add.s32 	%r44, %r44, 512;
	setp.ne.s32 	%p5, %r45, 0;
	@%p5 bra 	$L__BB11_7;
$L__BB11_8:
	setp.eq.s32 	%p6, %r5, 0;
	@%p6 bra 	$L__BB11_18;
	setp.lt.u32 	%p7, %r6, 7;
	@%p7 bra 	$L__BB11_11;
	add.s32 	%r38, %r47, %r14;
	mul.wide.s32 	%rd9, %r38, 8;
	add.s64 	%rd10, %rd1, %rd9;
	ld.global.f64 	%fd51, [%rd10];
	add.f64 	%fd52, %fd85, %fd51;
	ld.global.f64 	%fd53, [%rd10+256];
	add.f64 	%fd54, %fd52, %fd53;
	ld.global.f64 	%fd55, [%rd10+512];
	add.f64 	%fd56, %fd54, %fd55;
	ld.global.f64 	%fd57, [%rd10+768];
	add.f64 	%fd58, %fd56, %fd57;
	ld.global.f64 	%fd59, [%rd10+1024];
	add.f64 	%fd60, %fd58, %fd59;
	ld.global.f64 	%fd61, [%rd10+1280];
	add.f64 	%fd62, %fd60, %fd61;
	ld.global.f64 	%fd63, [%rd10+1536];
	add.f64 	%fd64, %fd62, %fd63;
	ld.global.f64 	%fd65, [%rd10+1792];
	add.f64 	%fd85, %fd64, %fd65;
	add.s32 	%r47, %r47, 256;
$L__BB11_11:
	setp.eq.s32 	%p8, %r7, 0;
	@%p8 bra 	$L__BB11_18;
	setp.lt.u32 	%p9, %r8, 3;
	@%p9 bra 	$L__BB11_14;
	add.s32 	%r39, %r47, %r14;
	mul.wide.s32 	%rd11, %r39, 8;
	add.s64 	%rd12, %rd1, %rd11;
	ld.global.f64 	%fd67, [%rd12];
	add.f64 	%fd68, %fd85, %fd67;
	ld.global.f64 	%fd69, [%rd12+256];
	add.f64 	%fd70, %fd68, %fd69;
	ld.global.f64 	%fd71, [%rd12+512];
	add.f64 	%fd72, %fd70, %fd71;
	ld.global.f64 	%fd73, [%rd12+768];
	add.f64 	%fd85, %fd72, %fd73;
	add.s32 	%r47, %r47, 128;
$L__BB11_14:
	setp.eq.s32 	%p10, %r9, 0;
	@%p10 bra 	$L__BB11_18;
	setp.eq.s32 	%p11, %r9, 1;
	add.s32 	%r40, %r47, %r14;
	mul.wide.s32 	%rd13, %r40, 8;
	add.s64 	%rd4, %rd1, %rd13;
	ld.global.f64 	%fd74, [%rd4];
	add.f64 	%fd85, %fd85, %fd74;
	@%p11 bra 	$L__BB11_18;
	setp.eq.s32 	%p12, %r9, 2;
	ld.global.f64 	%fd75, [%rd4+256];
	add.f64 	%fd85, %fd85, %fd75;
	@%p12 bra 	$L__BB11_18;
	ld.global.f64 	%fd76, [%rd4+512];
	add.f64 	%fd85, %fd85, %fd76;
$L__BB11_18:
	add.s32 	%r41, %r43, %r12;
	mul.wide.u32 	%rd14, %r41, 8;
	add.s64 	%rd15, %rd3, %rd14;
	atom.global.add.f64 	%fd77, [%rd15], %fd85;
	add.s32 	%r43, %r43, 1;
	setp.ne.s32 	%p13, %r43, %r31;
	@%p13 bra 	$L__BB11_4;
	add.s32 	%r42, %r42, 11;
	setp.lt.s32 	%p14, %r42, %r29;
	@%p14 bra 	$L__BB11_3;
$L__BB11_20:
	ret;

}
	// .globl	_Z15gpukernelAMWNr3ILi32ELi12EEvPdS0_S0_iii
.visible .entry _Z15gpukernelAMWNr3ILi32ELi12EEvPdS0_S0_iii(
	.param .u64 .ptr .align 1 _Z15gpukernelAMWNr3ILi32ELi12EEvPdS0_S0_iii_param_0,
	.param .u64 .ptr .align 1 _Z15gpukernelAMWNr3ILi32ELi12EEvPdS0_S0_iii_param_1,
	.param .u64 .ptr .align 1 _Z15gpukernelAMWNr3ILi32ELi12EEvPdS0_S0_iii_param_2,
	.param .u32 _Z15gpukernelAMWNr3ILi32ELi12EEvPdS0_S0_iii_param_3,
	.param .u32 _Z15gpukernelAMWNr3ILi32ELi12EEvPdS0_S0_iii_param_4,
	.param .u32 _Z15gpukernelAMWNr3ILi32ELi12EEvPdS0_S0_iii_param_5
)
{
	.reg .pred 	%p<15>;
	.reg .b32 	%r<50>;
	.reg .b64 	%rd<16>;
	.reg .b64 	%fd<86>;

	ld.param.u64 	%rd5, [_Z15gpukernelAMWNr3ILi32ELi12EEvPdS0_S0_iii_param_0];
	ld.param.u64 	%rd6, [_Z15gpukernelAMWNr3ILi32ELi12EEvPdS0_S0_iii_param_1];
	ld.param.u32 	%r29, [_Z15gpukernelAMWNr3ILi32ELi12EEvPdS0_S0_iii_param_3];
	ld.param.u32 	%r30, [_Z15gpukernelAMWNr3ILi32ELi12EEvPdS0_S0_iii_param_4];
	ld.param.u32 	%r31, [_Z15gpukernelAMWNr3ILi32ELi12EEvPdS0_S0_iii_param_5];
	cvta.to.global.u64 	%rd1, %rd6;
	mov.u32 	%r1, %tid.x;
	shr.u32 	%r42, %r1, 5;
	setp.ge.s32 	%p1, %r42, %r29;
	@%p1 bra 	$L__BB12_20;
	setp.lt.s32 	%p2, %r31, 1;
	and.b32  	%r3, %r1, 31;
	@%p2 bra 	$L__BB12_20;
	not.b32 	%r32, %r3;
	add.s32 	%r4, %r30, %r32;
	shr.u32 	%r33, %r4, 5;
	add.s32 	%r34, %r33, 1;
	and.b32  	%r5, %r34, 15;
	add.s32 	%r6, %r5, -1;
	and.b32  	%r7, %r34, 7;
	add.s32 	%r8, %r7, -1;
	and.b32  	%r9, %r34, 3;
	and.b32  	%r35, %r34, 268435440;
	neg.s32 	%r10, %r35;
	add.s64 	%rd2, %rd1, 2048;
	cvta.to.global.u64 	%rd3, %rd5;
$L__BB12_3:
	mul.lo.s32 	%r12, %r42, %r31;
	mov.b32 	%r43, 0;
$L__BB12_4:
	setp.ge.s32 	%p3, %r3, %r30;
	mov.f64 	%fd85, 0d0000000000000000;
	@%p3 bra 	$L__BB12_18;
	setp.lt.u32 	%p4, %r4, 480;
	add.s32 	%r37, %r43, %r12;
	mul.lo.s32 	%r14, %r37, %r30;
	mov.f64 	%fd85, 0d0000000000000000;
	mov.u32 	%r47, %r3;
	@%p4 bra 	$L__BB12_8;
	add.s32 	%r44, %r3, %r14;
	mov.f64 	%fd85, 0d0000000000000000;
	mov.u32 	%r45, %r10;
	mov.u32 	%r47, %r3;
$L__BB12_7:
	.pragma "nounroll";
	mul.wide.s32 	%rd7, %r44, 8;
	add.s64 	%rd8, %rd2, %rd7;
	ld.global.f64 	%fd19, [%rd8+-2048];
	add.f64 	%fd20, %fd85, %fd19;
	ld.global.f64 	%fd21, [%rd8+-1792];
	add.f64 	%fd22, %fd20, %fd21;
	ld.global.f64 	%fd23, [%rd8+-1536];
	add.f64 	%fd24, %fd22, %fd23;
	ld.global.f64 	%fd25, [%rd8+-1280];
	add.f64 	%fd26, %fd24, %fd25;
	ld.global.f64 	%fd27, [%rd8+-1024];
	add.f64 	%fd28, %fd26, %fd27;
	ld.global.f64 	%fd29, [%rd8+-768];
	add.f64 	%fd30, %fd28, %fd29;
	ld.global.f64 	%fd31, [%rd8+-512];
	add.f64 	%fd32, %fd30, %fd31;
	ld.global.f64 	%fd33, [%rd8+-256];
	add.f64 	%fd34, %fd32, %fd33;
	ld.global.f64 	%fd35, [%rd8];
	add.f64 	%fd36, %fd34, %fd35;
	ld.global.f64 	%fd37, [%rd8+256];
	add.f64 	%fd38, %fd36, %fd37;
	ld.global.f64 	%fd39, [%rd8+512];
	add.f64 	%fd40, %fd38, %fd39;
	ld.global.f64 	%fd41, [%rd8+768];
	add.f64 	%fd42, %fd40, %fd41;
	ld.global.f64 	%fd43, [%rd8+1024];
	add.f64 	%fd44, %fd42, %fd43;
	ld.global.f64 	%fd45, [%rd8+1280];
	add.f64 	%fd46, %fd44, %fd45;
	ld.global.f64 	%fd47, [%rd8+1536];
	add.f64 	%fd48, %fd46, %fd47;
	ld.global.f64 	%fd49, [%rd8+1792];
	add.f64 	%fd85, %fd48, %fd49;
	add.s32 	%r47, %r47, 512;
	add.s32 	%r45, %r45, 16;
	add.s32 	%r44, %r44, 512;
	setp.ne.s32 	%p5, %r45, 0;
	@%p5 bra 	$L__BB12_7;
$L__BB12_8:
	setp.eq.s32 	%p6, %r5, 0;
	@%p6 bra 	$L__BB12_18;
	setp.lt.u32 	%p7, %r6, 7;
	@%p7 bra 	$L__BB12_11;
	add.s32 	%r38, %r47, %r14;
	mul.wide.s32 	%rd9, %r38, 8;
	add.s64 	%rd10, %rd1, %rd9;
	ld.global.f64 	%fd51, [%rd10];
	add.f64 	%fd52, %fd85, %fd51;
	ld.global.f64 	%fd53, [%rd10+256];
	add.f64 	%fd54, %fd52, %fd53;
	ld.global.f64 	%fd55, [%rd10+512];
	add.f64 	%fd56, %fd54, %fd55;
	ld.global.f64 	%fd57, [%rd10+768];
	add.f64 	%fd58, %fd56, %fd57;
	ld.global.f64 	%fd59, [%rd10+1024];
	add.f64 	%fd60, %fd58, %fd59;
	ld.global.f64 	%fd61, [%rd10+1280];
	add.f64 	%fd62, %fd60, %fd61;
	ld.global.f64 	%fd63, [%rd10+1536];
	add.f64 	%fd64, %fd62, %fd63;
	ld.global.f64 	%fd65, [%rd10+1792];
	add.f64 	%fd85, %fd64, %fd65;
	add.s32 	%r47, %r47, 256;
$L__BB12_11:
	setp.eq.s32 	%p8, %r7, 0;
	@%p8 bra 	$L__BB12_18;
	setp.lt.u32 	%p9, %r8, 3;
	@%p9 bra 	$L__BB12_14;
	add.s32 	%r39, %r47, %r14;
	mul.wide.s32 	%rd11, %r39, 8;
	add.s64 	%rd12, %rd1, %rd11;
	ld.global.f64 	%fd67, [%rd12];
	add.f64 	%fd68, %fd85, %fd67;
	ld.global.f64 	%fd69, [%rd12+256];
	add.f64 	%fd70, %fd68, %fd69;
	ld.global.f64 	%fd71, [%rd12+512];
	add.f64 	%fd72, %fd70, %fd71;
	ld.global.f64 	%fd73, [%rd12+768];
	add.f64 	%fd85, %fd72, %fd73;
	add.s32 	%r47, %r47, 128;
$L__BB12_14:
	setp.eq.s32 	%p10, %r9, 0;
	@%p10 bra 	$L__BB12_18;
	setp.eq.s32 	%p11, %r9, 1;
	add.s32 	%r40, %r47, %r14;
	mul.wide.s32 	%rd13, %r40, 8;
	add.s64 	%rd4, %rd1, %rd13;
	ld.global.f64 	%fd74, [%rd4];
	add.f64 	%fd85, %fd85, %fd74;
	@%p11 bra 	$L__BB12_18;
	setp.eq.s32 	%p12, %r9, 2;
	ld.global.f64 	%fd75, [%rd4+256];
	add.f64 	%fd85, %fd85, %fd75;
	@%p12 bra 	$L__BB12_18;
	ld.global.f64 	%fd76, [%rd4+512];
	add.f64 	%fd85, %fd85, %fd76;
$L__BB12_18:
	add.s32 	%r41, %r43, %r12;
	mul.wide.u32 	%rd14, %r41, 8;
	add.s64 	%rd15, %rd3, %rd14;
	atom.global.add.f64 	%fd77, [%rd15], %fd85;
	add.s32 	%r43, %r43, 1;
	setp.ne.s32 	%p13, %r43, %r31;
	@%p13 bra 	$L__BB12_4;
	add.s32 	%r42, %r42, 12;
	setp.lt.s32 	%p14, %r42, %r29;
	@%p14 bra 	$L__BB12_3;
$L__BB12_20:
	ret;

}
	// .globl	_Z15gpukernelAMWNr3ILi32ELi13EEvPdS0_S0_iii
.visible .entry _Z15gpukernelAMWNr3ILi32ELi13EEvPdS0_S0_iii(
	.param .u64 .ptr .align 1 _Z15gpukernelAMWNr3ILi32ELi13EEvPdS0_S0_iii_param_0,
	.param .u64 .ptr .align 1 _Z15gpukernelAMWNr3ILi32ELi13EEvPdS0_S0_iii_param_1,
	.param .u64 .ptr .align 1 _Z15gpukernelAMWNr3ILi32ELi13EEvPdS0_S0_iii_param_2,
	.param .u32 _Z15gpukernelAMWNr3ILi32ELi13EEvPdS0_S0_iii_param_3,
	.param .u32 _Z15gpukernelAMWNr3ILi32ELi13EEvPdS0_S0_iii_param_4,
	.param .u32 _Z15gpukernelAMWNr3ILi32ELi13EEvPdS0_S0_iii_param_5
)
{
	.reg .pred 	%p<15>;
	.reg .b32 	%r<50>;
	.reg .b64 	%rd<16>;
	.reg .b64 	%fd<86>;

	ld.param.u64 	%rd5, [_Z15gpukernelAMWNr3ILi32ELi13EEvPdS0_S0_iii_param_0];
	ld.param.u64 	%rd6, [_Z15gpukernelAMWNr3ILi32ELi13EEvPdS0_S0_iii_param_1];
	ld.param.u32 	%r29, [_Z15gpukernelAMWNr3ILi32ELi13EEvPdS0_S0_iii_param_3];
	ld.param.u32 	%r30, [_Z15gpukernelAMWNr3ILi32ELi13EEvPdS0_S0_iii_param_4];
	ld.param.u32 	%r31, [_Z15gpukernelAMWNr3ILi32ELi13EEvPdS0_S0_iii_param_5];
	cvta.to.global.u64 	%rd1, %rd6;
	mov.u32 	%r1, %tid.x;
	shr.u32 	%r42, %r1, 5;
	setp.ge.s32 	%p1, %r42, %r29;
	@%p1 bra 	$L__BB13_20;
	setp.lt.s32 	%p2, %r31, 1;
	and.b32  	%r3, %r1, 31;
	@%p2 bra 	$L__BB13_20;
	not.b32 	%r32, %r3;
	add.s32 	%r4, %r30, %r32;
	shr.u32 	%r33, %r4, 5;
	add.s32 	%r34, %r33, 1;
	and.b32  	%r5, %r34, 15;
	add.s32 	%r6, %r5, -1;
	and.b32  	%r7, %r34, 7;
	add.s32 	%r8, %r7, -1;
	and.b32  	%r9, %r34, 3;
	and.b32  	%r35, %r34, 268435440;
	neg.s32 	%r10, %r35;
	add.s64 	%rd2, %rd1, 2048;
	cvta.to.global.u64 	%rd3, %rd5;
$L__BB13_3:
	mul.lo.s32 	%r12, %r42, %r31;
	mov.b32 	%r43, 0;
$L__BB13_4:
	setp.ge.s32 	%p3, %r3, %r30;
	mov.f64 	%fd85, 0d0000000000000000;
	@%p3 bra 	$L__BB13_18;
	setp.lt.u32 	%p4, %r4, 480;
	add.s32 	%r37, %r43, %r12;
	mul.lo.s32 	%r14, %r37, %r30;
	mov.f64 	%fd85, 0d0000000000000000;
	mov.u32 	%r47, %r3;
	@%p4 bra 	$L__BB13_8;
	add.s32 	%r44, %r3, %r14;
	mov.f64 	%fd85, 0d0000000000000000;
	mov.u32 	%r45, %r10;
	mov.u32 	%r47, %r3;
$L__BB13_7:
	.pragma "nounroll";
	mul.wide.s32 	%rd7, %r44, 8;
	add.s64 	%rd8, %rd2, %rd7;
	ld.global.f64 	%fd19, [%rd8+-2048];
	add.f64 	%fd20, %fd85, %fd19;
	ld.global.f64 	%fd21, [%rd8+-1792];
	add.f64 	%fd22, %fd20, %fd21;
	ld.global.f64 	%fd23, [%rd8+-1536];
	add.f64 	%fd24, %fd22, %fd23;
	ld.global.f64 	%fd25, [%rd8+-1280];
	add.f64 	%fd26, %fd24, %fd25;
	ld.global.f64 	%fd27, [%rd8+-1024];
	add.f64 	%fd28, %fd26, %fd27;
	ld.global.f64 	%fd29, [%rd8+-768];
	add.f64 	%fd30, %fd28, %fd29;
	ld.global.f64 	%fd31, [%rd8+-512];
	add.f64 	%fd32, %fd30, %fd31;
	ld.global.f64 	%fd33, [%rd8+-256];
	add.f64 	%fd34, %fd32, %fd33;
	ld.global.f64 	%fd35, [%rd8];
	add.f64 	%fd36, %fd34, %fd35;
	ld.global.f64 	%fd37, [%rd8+256];
	add.f64 	%fd38, %fd36, %fd37;
	ld.global.f64 	%fd39, [%rd8+512];
	add.f64 	%fd40, %fd38, %fd39;
	ld.global.f64 	%fd41, [%rd8+768];
	add.f64 	%fd42, %fd40, %fd41;
	ld.global.f64 	%fd43, [%rd8+1024];
	add.f64 	%fd44, %fd42, %fd43;
	ld.global.f64 	%fd45, [%rd8+1280];
	add.f64 	%fd46, %fd44, %fd45;
	ld.global.f64 	%fd47, [%rd8+1536];
	add.f64 	%fd48, %fd46, %fd47;
	ld.global.f64 	%fd49, [%rd8+1792];
	add.f64 	%fd85, %fd48, %fd49;
	add.s32 	%r47, %r47, 512;
	add.s32 	%r45, %r45, 16;
	add.s32 	%r44, %r44, 512;
	setp.ne.s32 	%p5, %r45, 0;
	@%p5 bra 	$L__BB13_7;
$L__BB13_8:
	setp.eq.s32 	%p6, %r5, 0;
	@%p6 bra 	$L__BB13_18;
	setp.lt.u32 	%p7, %r6, 7;
	@%p7 bra 	$L__BB13_11;
	add.s32 	%r38, %r47, %r14;
	mul.wide.s32 	%rd9, %r38, 8;
	add.s64 	%rd10, %rd1, %rd9;
	ld.global.f64 	%fd51, [%rd10];
	add.f64 	%fd52, %fd85, %fd51;
	ld.global.f64 	%fd53, [%rd10+256];
	add.f64 	%fd54, %fd52, %fd53;
	ld.global.f64 	%fd55, [%rd10+512];
	add.f64 	%fd56, %fd54, %fd55;
	ld.global.f64 	%fd57, [%rd10+768];
	add.f64 	%fd58, %fd56, %fd57;
	ld.global.f64 	%fd59, [%rd10+1024];
	add.f64 	%fd60, %fd58, %fd59;
	ld.global.f64 	%fd61, [%rd10+1280];
	add.f64 	%fd62, %fd60, %fd61;
	ld.global.f64 	%fd63, [%rd10+1536];
	add.f64 	%fd64, %fd62, %fd63;
	ld.global.f64 	%fd65, [%rd10+1792];
	add.f64 	%fd85, %fd64, %fd65;
	add.s32 	%r47, %r47, 256;
$L__BB13_11:
	setp.eq.s32 	%p8, %r7, 0;
	@%p8 bra 	$L__BB13_18;
	setp.lt.u32 	%p9, %r8, 3;
	@%p9 bra 	$L__BB13_14;
	add.s32 	%r39, %r47, %r14;
	mul.wide.s32 	%rd11, %r39, 8;
	add.s64 	%rd12, %rd1, %rd11;
	ld.global.f64 	%fd67, [%rd12];
	add.f64 	%fd68, %fd85, %fd67;
	ld.global.f64 	%fd69, [%rd12+256];
	add.f64 	%fd70, %fd68, %fd69;
	ld.global.f64 	%fd71, [%rd12+512];
	add.f64 	%fd72, %fd70, %fd71;
	ld.global.f64 	%fd73, [%rd12+768];
	add.f64 	%fd85, %fd72, %fd73;
	add.s32 	%r47, %r47, 128;
$L__BB13_14:
	setp.eq.s32 	%p10, %r9, 0;
	@%p10 bra 	$L__BB13_18;
	setp.eq.s32 	%p11, %r9, 1;
	add.s32 	%r40, %r47, %r14;
	mul.wide.s32 	%rd13, %r40, 8;
	add.s64 	%rd4, %rd1, %rd13;
	ld.global.f64 	%fd74, [%rd4];
	add.f64 	%fd85, %fd85, %fd74;
	@%p11 bra 	$L__BB13_18;
	setp.eq.s32 	%p12, %r9, 2;
	ld.global.f64 	%fd75, [%rd4+256];
	add.f64 	%fd85, %fd85, %fd75;
	@%p12 bra 	$L__BB13_18;
	ld.global.f64 	%fd76, [%rd4+512];
	add.f64 	%fd85, %fd85, %fd76;
$L__BB13_18:
	add.s32 	%r41, %r43, %r12;
	mul.wide.u32 	%rd14, %r41, 8;
	add.s64 	%rd15, %rd3, %rd14;
	atom.global.add.f64 	%fd77, [%rd15], %fd85;
	add.s32 	%r43, %r43, 1;
	setp.ne.s32 	%p13, %r43, %r31;
	@%p13 bra 	$L__BB13_4;
	add.s32 	%r42, %r42, 13;
	setp.lt.s32 	%p14, %r42, %r29;
	@%p14 bra 	$L__BB13_3;
$L__BB13_20:
	ret;

}
	// .globl	_Z15gpukernelAMWNr3ILi32ELi14EEvPdS0_S0_iii
.visible .entry _Z15gpukernelAMWNr3ILi32ELi14EEvPdS0_S0_iii(
	.param .u64 .ptr .align 1 _Z15gpukernelAMWNr3ILi32ELi14EEvPdS0_S0_iii_param_0,
	.param .u64 .ptr .align 1 _Z15gpukernelAMWNr3ILi32ELi14EEvPdS0_S0_iii_param_1,
	.param .u64 .ptr .align 1 _Z15gpukernelAMWNr3ILi32ELi14EEvPdS0_S0_iii_param_2,
	.param .u32 _Z15gpukernelAMWNr3ILi32ELi14EEvPdS0_S0_iii_param_3,
	.param .u32 _Z15gpukernelAMWNr3ILi32ELi14EEvPdS0_S0_iii_param_4,
	.param .u32 _Z15gpukernelAMWNr3ILi32ELi14EEvPdS0_S0_iii_param_5
)
{
	.reg .pred 	%p<15>;
	.reg .b32 	%r<50>;
	.reg .b64 	%rd<16>;
	.reg .b64 	%fd<86>;

	ld.param.u64 	%rd5, [_Z15gpukernelAMWNr3ILi32ELi14EEvPdS0_S0_iii_param_0];
	ld.param.u64 	%rd6, [_Z15gpukernelAMWNr3ILi32ELi14EEvPdS0_S0_iii_param_1];
	ld.param.u32 	%r29, [_Z15gpukernelAMWNr3ILi32ELi14EEvPdS0_S0_iii_param_3];
	ld.param.u32 	%r30, [_Z15gpukernelAMWNr3ILi32ELi14EEvPdS0_S0_iii_param_4];
	ld.param.u32 	%r31, [_Z15gpukernelAMWNr3ILi32ELi14EEvPdS0_S0_iii_param_5];
	cvta.to.global.u64 	%rd1, %rd6;
	mov.u32 	%r1, %tid.x;
	shr.u32 	%r42, %r1, 5;
	setp.ge.s32 	%p1, %r42, %r29;
	@%p1 bra 	$L__BB14_20;
	setp.lt.s32 	%p2, %r31, 1;
	and.b32  	%r3, %r1, 31;
	@%p2 bra 	$L__BB14_20;
	not.b32 	%r32, %r3;
	add.s32 	%r4, %r30, %r32;
	shr.u32 	%r33, %r4, 5;
	add.s32 	%r34, %r33, 1;
	and.b32  	%r5, %r34, 15;
	add.s32 	%r6, %r5, -1;
	and.b32  	%r7, %r34, 7;
	add.s32 	%r8, %r7, -1;
	and.b32  	%r9, %r34, 3;
	and.b32  	%r35, %r34, 268435440;
	neg.s32 	%r10, %r35;
	add.s64 	%rd2, %rd1, 2048;
	cvta.to.global.u64 	%rd3, %rd5;
$L__BB14_3:
	mul.lo.s32 	%r12, %r42, %r31;
	mov.b32 	%r43, 0;
$L__BB14_4:
	setp.ge.s32 	%p3, %r3, %r30;
	mov.f64 	%fd85, 0d0000000000000000;
	@%p3 bra 	$L__BB14_18;
	setp.lt.u32 	%p4, %r4, 480;
	add.s32 	%r37, %r43, %r12;
	mul.lo.s32 	%r14, %r37, %r30;
	mov.f64 	%fd85, 0d0000000000000000;
	mov.u32 	%r47, %r3;
	@%p4 bra 	$L__BB14_8;
	add.s32 	%r44, %r3, %r14;
	mov.f64 	%fd85, 0d0000000000000000;
	mov.u32 	%r45, %r10;
	mov.u32 	%r47, %r3;
$L__BB14_7:
	.pragma "nounroll";
	mul.wide.s32 	%rd7, %r44, 8;
	add.s64 	%rd8, %rd2, %rd7;
	ld.global.f64 	%fd19, [%rd8+-2048];
	add.f64 	%fd20, %fd85, %fd19;
	ld.global.f64 	%fd21, [%rd8+-1792];
	add.f64 	%fd22, %fd20, %fd21;
	ld.global.f64 	%fd23, [%rd8+-1536];
	add.f64 	%fd24, %fd22, %fd23;
	ld.global.f64 	%fd25, [%rd8+-1280];
	add.f64 	%fd26, %fd24, %fd25;
	ld.global.f64 	%fd27, [%rd8+-1024];
	add.f64 	%fd28, %fd26, %fd27;
	ld.global.f64 	%fd29, [%rd8+-768];
	add.f64 	%fd30, %fd28, %fd29;
	ld.global.f64 	%fd31, [%rd8+-512];
	add.f64 	%fd32, %fd30, %fd31;
	ld.global.f64 	%fd33, [%rd8+-256];
	add.f64 	%fd34, %fd32, %fd33;
	ld.global.f64 	%fd35, [%rd8];
	add.f64 	%fd36, %fd34, %fd35;
	ld.global.f64 	%fd37, [%rd8+256];
	add.f64 	%fd38, %fd36, %fd37;
	ld.global.f64 	%fd39, [%rd8+512];
	add.f64 	%fd40, %fd38, %fd39;
	ld.global.f64 	%fd41, [%rd8+768];
	add.f64 	%fd42, %fd40, %fd41;
	ld.global.f64 	%fd43, [%rd8+1024];
	add.f64 	%fd44, %fd42, %fd43;
	ld.global.f64 	%fd45, [%rd8+1280];
	add.f64 	%fd46, %fd44, %fd45;
	ld.global.f64 	%fd47, [%rd8+1536];
	add.f64 	%fd48, %fd46, %fd47;
	ld.global.f64 	%fd49, [%rd8+1792];
	add.f64 	%fd85, %fd48, %fd49;
	add.s32 	%r47, %r47, 512;
	add.s32 	%r45, %r45, 16;
	add.s32 	%r44, %r44, 512;
	setp.ne.s32 	%p5, %r45, 0;
	@%p5 bra 	$L__BB14_7;
$L__BB14_8:
	setp.eq.s32 	%p6, %r5, 0;
	@%p6 bra 	$L__BB14_18;
	setp.lt.u32 	%p7, %r6, 7;
	@%p7 bra 	$L__BB14_11;
	add.s32 	%r38, %r47, %r14;
	mul.wide.s32 	%rd9, %r38, 8;
	add.s64 	%rd10, %rd1, %rd9;
	ld.global.f64 	%fd51, [%rd10];
	add.f64 	%fd52, %fd85, %fd51;
	ld.global.f64 	%fd53, [%rd10+256];
	add.f64 	%fd54, %fd52, %fd53;
	ld.global.f64 	%fd55, [%rd10+512];
	add.f64 	%fd56, %fd54, %fd55;
	ld.global.f64 	%fd57, [%rd10+768];
	add.f64 	%fd58, %fd56, %fd57;
	ld.global.f64 	%fd59, [%rd10+1024];
	add.f64 	%fd60, %fd58, %fd59;
	ld.global.f64 	%fd61, [%rd10+1280];
	add.f64 	%fd62, %fd60, %fd61;
	ld.global.f64 	%fd63, [%rd10+1536];
	add.f64 	%fd64, %fd62, %fd63;
	ld.global.f64 	%fd65, [%rd10+1792];
	add.f64 	%fd85, %fd64, %fd65;
	add.s32 	%r47, %r47, 256;
$L__BB14_11:
	setp.eq.s32 	%p8, %r7, 0;
	@%p8 bra 	$L__BB14_18;
	setp.lt.u32 	%p9, %r8, 3;
	@%p9 bra 	$L__BB14_14;
	add.s32 	%r39, %r47, %r14;
	mul.wide.s32 	%rd11, %r39, 8;
	add.s64 	%rd12, %rd1, %rd11;
	ld.global.f64 	%fd67, [%rd12];
	add.f64 	%fd68, %fd85, %fd67;
	ld.global.f64 	%fd69, [%rd12+256];
	add.f64 	%fd70, %fd68, %fd69;
	ld.global.f64 	%fd71, [%rd12+512];
	add.f64 	%fd72, %fd70, %fd71;
	ld.global.f64 	%fd73, [%rd12+768];
	add.f64 	%fd85, %fd72, %fd73;
	add.s32 	%r47, %r47, 128;
$L__BB14_14:
	setp.eq.s32 	%p10, %r9, 0;
	@%p10 bra 	$L__BB14_18;
	setp.eq.s32 	%p11, %r9, 1;
	add.s32 	%r40, %r47, %r14;
	mul.wide.s32 	%rd13, %r40, 8;
	add.s64 	%rd4, %rd1, %rd13;
	ld.global.f64 	%fd74, [%rd4];
	add.f64 	%fd85, %fd85, %fd74;
	@%p11 bra 	$L__BB14_18;
	setp.eq.s32 	%p12, %r9, 2;
	ld.global.f64 	%fd75, [%rd4+256];
	add.f64 	%fd85, %fd85, %fd75;
	@%p12 bra 	$L__BB14_18;
	ld.global.f64 	%fd76, [%rd4+512];
	add.f64 	%fd85, %fd85, %fd76;
$L__BB14_18:
	add.s32 	%r41, %r43, %r12;
	mul.wide.u32 	%rd14, %r41, 8;
	add.s64 	%rd15, %rd3, %rd14;
	atom.global.add.f64 	%fd77, [%rd15], %fd85;
	add.s32 	%r43, %r43, 1;
	setp.ne.s32 	%p13, %r43, %r31;
	@%p13 bra 	$L__BB14_4;
	add.s32 	%r42, %r42, 14;
	setp.lt.s32 	%p14, %r42, %r29;
	@%p14 bra 	$L__BB14_3;
$L__BB14_20:
	ret;

}
	// .globl	_Z15gpukernelAMWNr3ILi32ELi15EEvPdS0_S0_iii
.visible .entry _Z15gpukernelAMWNr3ILi32ELi15EEvPdS0_S0_iii(
	.param .u64 .ptr .align 1 _Z15gpukernelAMWNr3ILi32ELi15EEvPdS0_S0_iii_param_0,
	.param .u64 .ptr .align 1 _Z15gpukernelAMWNr3ILi32ELi15EEvPdS0_S0_iii_param_1,
	.param .u64 .ptr .align 1 _Z15gpukernelAMWNr3ILi32ELi15EEvPdS0_S0_iii_param_2,
	.param .u32 _Z15gpukernelAMWNr3ILi32ELi15EEvPdS0_S0_iii_param_3,
	.param .u32 _Z15gpukernelAMWNr3ILi32ELi15EEvPdS0_S0_iii_param_4,
	.param .u32 _Z15gpukernelAMWNr3ILi32ELi15EEvPdS0_S0_iii_param_5
)
{
	.reg .pred 	%p<15>;
	.reg .b32 	%r<50>;
	.reg .b64 	%rd<16>;
	.reg .b64 	%fd<86>;

	ld.param.u64 	%rd5, [_Z15gpukernelAMWNr3ILi32ELi15EEvPdS0_S0_iii_param_0];
	ld.param.u64 	%rd6, [_Z15gpukernelAMWNr3ILi32ELi15EEvPdS0_S0_iii_param_1];
	ld.param.u32 	%r29, [_Z15gpukernelAMWNr3ILi32ELi15EEvPdS0_S0_iii_param_3];
	ld.param.u32 	%r30, [_Z15gpukernelAMWNr3ILi32ELi15EEvPdS0_S0_iii_param_4];
	ld.param.u32 	%r31, [_Z15gpukernelAMWNr3ILi32ELi15EEvPdS0_S0_iii_param_5];
	cvta.to.global.u64 	%rd1, %rd6;
	mov.u32 	%r1, %tid.x;
	shr.u32 	%r42, %r1, 5;
	setp.ge.s32 	%p1, %r42, %r29;
	@%p1 bra 	$L__BB15_20;
	setp.lt.s32 	%p2, %r31, 1;
	and.b32  	%r3, %r1, 31;
	@%p2 bra 	$L__BB15_20;
	not.b32 	%r32, %r3;
	add.s32 	%r4, %r30, %r32;
	shr.u32 	%r33, %r4, 5;
	add.s32 	%r34, %r33, 1;
	and.b32  	%r5, %r34, 15;
	add.s32 	%r6, %r5, -1;
	and.b32  	%r7, %r34, 7;
	add.s32 	%r8, %r7, -1;
	and.b32  	%r9, %r34, 3;
	and.b32  	%r35, %r34, 268435440;
	neg.s32 	%r10, %r35;
	add.s64 	%rd2, %rd1, 2048;
	cvta.to.global.u64 	%rd3, %rd5;
$L__BB15_3:
	mul.lo.s32 	%r12, %r42, %r31;
	mov.b32 	%r43, 0;
$L__BB15_4:
	setp.ge.s32 	%p3, %r3, %r30;
	mov.f64 	%fd85, 0d0000000000000000;
	@%p3 bra 	$L__BB15_18;
	setp.lt.u32 	%p4, %r4, 480;
	add.s32 	%r37, %r43, %r12;
	mul.lo.s32 	%r14, %r37, %r30;
	mov.f64 	%fd85, 0d0000000000000000;
	mov.u32 	%r47, %r3;
	@%p4 bra 	$L__BB15_8;
	add.s32 	%r44, %r3, %r14;
	mov.f64 	%fd85, 0d0000000000000000;
	mov.u32 	%r45, %r10;
	mov.u32 	%r47, %r3;
$L__BB15_7:
	.pragma "nounroll";
	mul.wide.s32 	%rd7, %r44, 8;
	add.s64 	%rd8, %rd2, %rd7;
	ld.global.f64 	%fd19, [%rd8+-2048];
	add.f64 	%fd20, %fd85, %fd19;
	ld.global.f64 	%fd21, [%rd8+-1792];
	add.f64 	%fd22, %fd20, %fd21;
	ld.global.f64 	%fd23, [%rd8+-1536];
	add.f64 	%fd24, %fd22, %fd23;
	ld.global.f64 	%fd25, [%rd8+-1280];
	add.f64 	%fd26, %fd24, %fd25;
	ld.global.f64 	%fd27, [%rd8+-1024];
	add.f64 	%fd28, %fd26, %fd27;
	ld.global.f64 	%fd29, [%rd8+-768];
	add.f64 	%fd30, %fd28, %fd29;
	ld.global.f64 	%fd31, [%rd8+-512];
	add.f64 	%fd32, %fd30, %fd31;
	ld.global.f64 	%fd33, [%rd8+-256];
	add.f64 	%fd34, %fd32, %fd33;
	ld.global.f64 	%fd35, [%rd8];
	add.f64 	%fd36, %fd34, %fd35;
	ld.global.f64 	%fd37, [%rd8+256];
	add.f64 	%fd38, %fd36, %fd37;
	ld.global.f64 	%fd39, [%rd8+512];
	add.f64 	%fd40, %fd38, %fd39;
	ld.global.f64 	%fd41, [%rd8+768];
	add.f64 	%fd42, %fd40, %fd41;
	ld.global.f64 	%fd43, [%rd8+1024];
	add.f64 	%fd44, %fd42, %fd43;
	ld.global.f64 	%fd45, [%rd8+1280];
	add.f64 	%fd46, %fd44, %fd45;
	ld.global.f64 	%fd47, [%rd8+1536];
	add.f64 	%fd48, %fd46, %fd47;
	ld.global.f64 	%fd49, [%rd8+1792];
	add.f64 	%fd85, %fd48, %fd49;
	add.s32 	%r47, %r47, 512;
	add.s32 	%r45, %r45, 16;
	add.s32 	%r44, %r44, 512;
	setp.ne.s32 	%p5, %r45, 0;
	@%p5 bra 	$L__BB15_7;
$L__BB15_8:
	setp.eq.s32 	%p6, %r5, 0;
	@%p6 bra 	$L__BB15_18;
	setp.lt.u32 	%p7, %r6, 7;
	@%p7 bra 	$L__BB15_11;
	add.s32 	%r38, %r47, %r14;
	mul.wide.s32 	%rd9, %r38, 8;
	add.s64 	%rd10, %rd1, %rd9;
	ld.global.f64 	%fd51, [%rd10];
	add.f64 	%fd52, %fd85, %fd51;
	ld.global.f64 	%fd53, [%rd10+256];
	add.f64 	%fd54, %fd52, %fd53;
	ld.global.f64 	%fd55, [%rd10+512];
	add.f64 	%fd56, %fd54, %fd55;
	ld.global.f64 	%fd57, [%rd10+768];
	add.f64 	%fd58, %fd56, %fd57;
	ld.global.f64 	%fd59, [%rd10+1024];
	add.f64 	%fd60, %fd58, %fd59;
	ld.global.f64 	%fd61, [%rd10+1280];
	add.f64 	%fd62, %fd60, %fd61;
	ld.global.f64 	%fd63, [%rd10+1536];
	add.f64 	%fd64, %fd62, %fd63;
	ld.global.f64 	%fd65, [%rd10+1792];
	add.f64 	%fd85, %fd64, %fd65;
	add.s32 	%r47, %r47, 256;
$L__BB15_11:
	setp.eq.s32 	%p8, %r7, 0;
	@%p8 bra 	$L__BB15_18;
	setp.lt.u32 	%p9, %r8, 3;
	@%p9 bra 	$L__BB15_14;
	add.s32 	%r39, %r47, %r14;
	mul.wide.s32 	%rd11, %r39, 8;
	add.s64 	%rd12, %rd1, %rd11;
	ld.global.f64 	%fd67, [%rd12];
	add.f64 	%fd68, %fd85, %fd67;
	ld.global.f64 	%fd69, [%rd12+256];
	add.f64 	%fd70, %fd68, %fd69;
	ld.global.f64 	%fd71, [%rd12+512];
	add.f64 	%fd72, %fd70, %fd71;
	ld.global.f64 	%fd73, [%rd12+768];
	add.f64 	%fd85, %fd72, %fd73;
	add.s32 	%r47, %r47, 128;
$L__BB15_14:
	setp.eq.s32 	%p10, %r9, 0;
	@%p10 bra 	$L__BB15_18;
	setp.eq.s32 	%p11, %r9, 1;
	add.s32 	%r40, %r47, %r14;
	mul.wide.s32 	%rd13, %r40, 8;
	add.s64 	%rd4, %rd1, %rd13;
	ld.global.f64 	%fd74, [%rd4];
	add.f64 	%fd85, %fd85, %fd74;
	@%p11 bra 	$L__BB15_18;
	setp.eq.s32 	%p12, %r9, 2;
	ld.global.f64 	%fd75, [%rd4+256];
	add.f64 	%fd85, %fd85, %fd75;
	@%p12 bra 	$L__BB15_18;
	ld.global.f64 	%fd76, [%rd4+512];
	add.f64 	%fd85, %fd85, %fd76;
$L__BB15_18:
	add.s32 	%r41, %r43, %r12;
	mul.wide.u32 	%rd14, %r41, 8;
	add.s64 	%rd15, %rd3, %rd14;
	atom.global.add.f64 	%fd77, [%rd15], %fd85;
	add.s32 	%r43, %r43, 1;
	setp.ne.s32 	%p13, %r43, %r31;
	@%p13 bra 	$L__BB15_4;
	add.s32 	%r42, %r42, 15;
	setp.lt.s32 	%p14, %r42, %r29;
	@%p14 bra 	$L__BB15_3;
$L__BB15_20:
	ret;

}
	// .globl	_Z15gpukernelAMWNr3ILi32ELi16EEvPdS0_S0_iii
.visible .entry _Z15gpukernelAMWNr3ILi32ELi16EEvPdS0_S0_iii(
	.param .u64 .ptr .align 1 _Z15gpukernelAMWNr3ILi32ELi16EEvPdS0_S0_iii_param_0,
	.param .u64 .ptr .align 1 _Z15gpukernelAMWNr3ILi32ELi16EEvPdS0_S0_iii_param_1,
	.param .u64 .ptr .align 1 _Z15gpukernelAMWNr3ILi32ELi16EEvPdS0_S0_iii_param_2,
	.param .u32 _Z15gpukernelAMWNr3ILi32ELi16EEvPdS0_S0_iii_param_3,
	.param .u32 _Z15gpukernelAMWNr3ILi32ELi16EEvPdS0_S0_iii_param_4,
	.param .u32 _Z15gpukernelAMWNr3ILi32ELi16EEvPdS0_S0_iii_param_5
)
{
	.reg .pred 	%p<15>;
	.reg .b32 	%r<50>;
	.reg .b64 	%rd<16>;
	.reg .b64 	%fd<86>;

	ld.param.u64 	%rd5, [_Z15gpukernelAMWNr3ILi32ELi16EEvPdS0_S0_iii_param_0];
	ld.param.u64 	%rd6, [_Z15gpukernelAMWNr3ILi32ELi16EEvPdS0_S0_iii_param_1];
	ld.param.u32 	%r29, [_Z15gpukernelAMWNr3ILi32ELi16EEvPdS0_S0_iii_param_3];
	ld.param.u32 	%r30, [_Z15gpukernelAMWNr3ILi32ELi16EEvPdS0_S0_iii_param_4];
	ld.param.u32 	%r31, [_Z15gpukernelAMWNr3ILi32ELi16EEvPdS0_S0_iii_param_5];
	cvta.to.global.u64 	%rd1, %rd6;
	mov.u32 	%r1, %tid.x;
	shr.u32 	%r42, %r1, 5;
	setp.ge.s32 	%p1, %r42, %r29;
	@%p1 bra 	$L__BB16_20;
	setp.lt.s32 	%p2, %r31, 1;
	and.b32  	%r3, %r1, 31;
	@%p2 bra 	$L__BB16_20;
	not.b32 	%r32, %r3;
	add.s32 	%r4, %r30, %r32;
	shr.u32 	%r33, %r4, 5;
	add.s32 	%r34, %r33, 1;
	and.b32  	%r5, %r34, 15;
	add.s32 	%r6, %r5, -1;
	and.b32  	%r7, %r34, 7;
	add.s32 	%r8, %r7, -1;
	and.b32  	%r9, %r34, 3;
	and.b32  	%r35, %r34, 268435440;
	neg.s32 	%r10, %r35;
	add.s64 	%rd2, %rd1, 2048;
	cvta.to.global.u64 	%rd3, %rd5;
$L__BB16_3:
	mul.lo.s32 	%r12, %r42, %r31;
	mov.b32 	%r43, 0;
$L__BB16_4:
	setp.ge.s32 	%p3, %r3, %r30;
	mov.f64 	%fd85, 0d0000000000000000;
	@%p3 bra 	$L__BB16_18;
	setp.lt.u32 	%p4, %r4, 480;
	add.s32 	%r37, %r43, %r12;
	mul.lo.s32 	%r14, %r37, %r30;
	mov.f64 	%fd85, 0d0000000000000000;
	mov.u32 	%r47, %r3;
	@%p4 bra 	$L__BB16_8;
	add.s32 	%r44, %r3, %r14;
	mov.f64 	%fd85, 0d0000000000000000;
	mov.u32 	%r45, %r10;
	mov.u32 	%r47, %r3;
$L__BB16_7:
	.pragma "nounroll";
	mul.wide.s32 	%rd7, %r44, 8;
	add.s64 	%rd8, %rd2, %rd7;
	ld.global.f64 	%fd19, [%rd8+-2048];
	add.f64 	%fd20, %fd85, %fd19;
	ld.global.f64 	%fd21, [%rd8+-1792];
	add.f64 	%fd22, %fd20, %fd21;
	ld.global.f64 	%fd23, [%rd8+-1536];
	add.f64 	%fd24, %fd22, %fd23;
	ld.global.f64 	%fd25, [%rd8+-1280];
	add.f64 	%fd26, %fd24, %fd25;
	ld.global.f64 	%fd27, [%rd8+-1024];
	add.f64 	%fd28, %fd26, %fd27;
	ld.global.f64 	%fd29, [%rd8+-768];
	add.f64 	%fd30, %fd28, %fd29;
	ld.global.f64 	%fd31, [%rd8+-512];
	add.f64 	%fd32, %fd30, %fd31;
	ld.global.f64 	%fd33, [%rd8+-256];
	add.f64 	%fd34, %fd32, %fd33;
	ld.global.f64 	%fd35, [%rd8];
	add.f64 	%fd36, %fd34, %fd35;
	ld.global.f64 	%fd37, [%rd8+256];
	add.f64 	%fd38, %fd36, %fd37;
	ld.global.f64 	%fd39, [%rd8+512];
	add.f64 	%fd40, %fd38, %fd39;
	ld.global.f64 	%fd41, [%rd8+768];
	add.f64 	%fd42, %fd40, %fd41;
	ld.global.f64 	%fd43, [%rd8+1024];
	add.f64 	%fd44, %fd42, %fd43;
	ld.global.f64 	%fd45, [%rd8+1280];
	add.f64 	%fd46, %fd44, %fd45;
	ld.global.f64 	%fd47, [%rd8+1536];
	add.f64 	%fd48, %fd46, %fd47;
	ld.global.f64 	%fd49, [%rd8+1792];
	add.f64 	%fd85, %fd48, %fd49;
	add.s32 	%r47, %r47, 512;
	add.s32 	%r45, %r45, 16;
	add.s32 	%r44, %r44, 512;
	setp.ne.s32 	%p5, %r45, 0;
	@%p5 bra 	$L__BB16_7;
$L__BB16_8:
	setp.eq.s32 	%p6, %r5, 0;
	@%p6 bra 	$L__BB16_18;
	setp.lt.u32 	%p7, %r6, 7;
	@%p7 bra 	$L__BB16_11;
	add.s32 	%r38, %r47, %r14;
	mul.wide.s32 	%rd9, %r38, 8;
	add.s64 	%rd10, %rd1, %rd9;
	ld.global.f64 	%fd51, [%rd10];
	add.f64 	%fd52, %fd85, %fd51;
	ld.global.f64 	%fd53, [%rd10+256];
	add.f64 	%fd54, %fd52, %fd53;
	ld.global.f64 	%fd55, [%rd10+512];
	add.f64 	%fd56, %fd54, %fd55;
	ld.global.f64 	%fd57, [%rd10+768];
	add.f64 	%fd58, %fd56, %fd57;
	ld.global.f64 	%fd59, [%rd10+1024];
	add.f64 	%fd60, %fd58, %fd59;
	ld.global.f64 	%fd61, [%rd10+1280];
	add.f64 	%fd62, %fd60, %fd61;
	ld.global.f64 	%fd63, [%rd10+1536];
	add.f64 	%fd64, %fd62, %fd63;
	ld.global.f64 	%fd65, [%rd10+1792];
	add.f64 	%fd85, %fd64, %fd65;
	add.s32 	%r47, %r47, 256;
$L__BB16_11:
	setp.eq.s32 	%p8, %r7, 0;
	@%p8 bra 	$L__BB16_18;
	setp.lt.u32 	%p9, %r8, 3;
	@%p9 bra 	$L__BB16_14;
	add.s32 	%r39, %r47, %r14;
	mul.wide.s32 	%rd11, %r39, 8;
	add.s64 	%rd12, %rd1, %rd11;
	ld.global.f64 	%fd67, [%rd12];
	add.f64 	%fd68, %fd85, %fd67;
	ld.global.f64 	%fd69, [%rd12+256];
	add.f64 	%fd70, %fd68, %fd69;
	ld.global.f64 	%fd71, [%rd12+512];
	add.f64 	%fd72, %fd70, %fd71;
	ld.global.f64 	%fd73, [%rd12+768];
	add.f64 	%fd85, %fd72, %fd73;
	add.s32 	%r47, %r47, 128;
$L__BB16_14:
	setp.eq.s32 	%p10, %r9, 0;
	@%p10 bra 	$L__BB16_18;
	setp.eq.s32 	%p11, %r9, 1;
	add.s32 	%r40, %r47, %r14;
	mul.wide.s32 	%rd13, %r40, 8;
	add.s64 	%rd4, %rd1, %rd13;
	ld.global.f64 	%fd74, [%rd4];
	add.f64 	%fd85, %fd85, %fd74;
	@%p11 bra 	$L__BB16_18;
	setp.eq.s32 	%p12, %r9, 2;
	ld.global.f64 	%fd75, [%rd4+256];
	add.f64 	%fd85, %fd85, %fd75;
	@%p12 bra 	$L__BB16_18;
	ld.global.f64 	%fd76, [%rd4+512];
	add.f64 	%fd85, %fd85, %fd76;
$L__BB16_18:
	add.s32 	%r41, %r43, %r12;
	mul.wide.u32 	%rd14, %r41, 8;
	add.s64 	%rd15, %rd3, %rd14;
	atom.global.add.f64 	%fd77, [%rd15], %fd85;
	add.s32 	%r43, %r43, 1;
	setp.ne.s32 	%p13, %r43, %r31;
	@%p13 bra 	$L__BB16_4;
	add.s32 	%r42, %r42, 16;
	setp.lt.s32 	%p14, %r42, %r29;
	@%p14 bra 	$L__BB16_3;
$L__BB16_20:
	ret;

}
	// .globl	_Z15gpukernelAMWNr3ILi32ELi17EEvPdS0_S0_iii
.visible .entry _Z15gpukernelAMWNr3ILi32ELi17EEvPdS0_S0_iii(
	.param .u64 .ptr .align 1 _Z15gpukernelAMWNr3ILi32ELi17EEvPdS0_S0_iii_param_0,
	.param .u64 .ptr .align 1 _Z15gpukernelAMWNr3ILi32ELi17EEvPdS0_S0_iii_param_1,
	.param .u64 .ptr .align 1 _Z15gpukernelAMWNr3ILi32ELi17EEvPdS0_S0_iii_param_2,
	.param .u32 _Z15gpukernelAMWNr3ILi32ELi17EEvPdS0_S0_iii_param_3,
	.param .u32 _Z15gpukernelAMWNr3ILi32ELi17EEvPdS0_S0_iii_param_4,
	.param .u32 _Z15gpukernelAMWNr3ILi32ELi17EEvPdS0_S0_iii_param_5
)
{
	.reg .pred 	%p<15>;
	.reg .b32 	%r<50>;
	.reg .b64 	%rd<16>;
	.reg .b64 	%fd<86>;

	ld.param.u64 	%rd5, [_Z15gpukernelAMWNr3ILi32ELi17EEvPdS0_S0_iii_param_0];
	ld.param.u64 	%rd6, [_Z15gpukernelAMWNr3ILi32ELi17EEvPdS0_S0_iii_param_1];
	ld.param.u32 	%r29, [_Z15gpukernelAMWNr3ILi32ELi17EEvPdS0_S0_iii_param_3];
	ld.param.u32 	%r30, [_Z15gpukernelAMWNr3ILi32ELi17EEvPdS0_S0_iii_param_4];
	ld.param.u32 	%r31, [_Z15gpukernelAMWNr3ILi32ELi17EEvPdS0_S0_iii_param_5];
	cvta.to.global.u64 	%rd1, %rd6;
	mov.u32 	%r1, %tid.x;
	shr.u32 	%r42, %r1, 5;
	setp.ge.s32 	%p1, %r42, %r29;
	@%p1 bra 	$L__BB17_20;
	setp.lt.s32 	%p2, %r31, 1;
	and.b32  	%r3, %r1, 31;
	@%p2 bra 	$L__BB17_20;
	not.b32 	%r32, %r3;
	add.s32 	%r4, %r30, %r32;
	shr.u32 	%r33, %r4, 5;
	add.s32 	%r34, %r33, 1;
	and.b32  	%r5, %r34, 15;
	add.s32 	%r6, %r5, -1;
	and.b32  	%r7, %r34, 7;
	add.s32 	%r8, %r7, -1;
	and.b32  	%r9, %r34, 3;
	and.b32  	%r35, %r34, 268435440;
	neg.s32 	%r10, %r35;
	add.s64 	%rd2, %rd1, 2048;
	cvta.to.global.u64 	%rd3, %rd5;
$L__BB17_3:
	mul.lo.s32 	%r12, %r42, %r31;
	mov.b32 	%r43, 0;
$L__BB17_4:
	setp.ge.s32 	%p3, %r3, %r30;
	mov.f64 	%fd85, 0d0000000000000000;
	@%p3 bra 	$L__BB17_18;
	setp.lt.u32 	%p4, %r4, 480;
	add.s32 	%r37, %r43, %r12;
	mul.lo.s32 	%r14, %r37, %r30;
	mov.f64 	%fd85, 0d0000000000000000;
	mov.u32 	%r47, %r3;
	@%p4 bra 	$L__BB17_8;
	add.s32 	%r44, %r3, %r14;
	mov.f64 	%fd85, 0d0000000000000000;
	mov.u32 	%r45, %r10;
	mov.u32 	%r47, %r3;
$L__BB17_7:
	.pragma "nounroll";
	mul.wide.s32 	%rd7, %r44, 8;
	add.s64 	%rd8, %rd2, %rd7;
	ld.global.f64 	%fd19, [%rd8+-2048];
	add.f64 	%fd20, %fd85, %fd19;
	ld.global.f64 	%fd21, [%rd8+-1792];
	add.f64 	%fd22, %fd20, %fd21;
	ld.global.f64 	%fd23, [%rd8+-1536];
	add.f64 	%fd24, %fd22, %fd23;
	ld.global.f64 	%fd25, [%rd8+-1280];
	add.f64 	%fd26, %fd24, %fd25;
	ld.global.f64 	%fd27, [%rd8+-1024];
	add.f64 	%fd28, %fd26, %fd27;
	ld.global.f64 	%fd29, [%rd8+-768];
	add.f64 	%fd30, %fd28, %fd29;
	ld.global.f64 	%fd31, [%rd8+-512];
	add.f64 	%fd32, %fd30, %fd31;
	ld.global.f64 	%fd33, [%rd8+-256];
	add.f64 	%fd34, %fd32, %fd33;
	ld.global.f64 	%fd35, [%rd8];
	add.f64 	%fd36, %fd34, %fd35;
	ld.global.f64 	%fd37, [%rd8+256];
	add.f64 	%fd38, %fd36, %fd37;
	ld.global.f64 	%fd39, [%rd8+512];
	add.f64 	%fd40, %fd38, %fd39;
	ld.global.f64 	%fd41, [%rd8+768];
	add.f64 	%fd42, %fd40, %fd41;
	ld.global.f64 	%fd43, [%rd8+1024];
	add.f64 	%fd44, %fd42, %fd43;
	ld.global.f64 	%fd45, [%rd8+1280];
	add.f64 	%fd46, %fd44, %fd45;
	ld.global.f64 	%fd47, [%rd8+1536];
	add.f64 	%fd48, %fd46, %fd47;
	ld.global.f64 	%fd49, [%rd8+1792];
	add.f64 	%fd85, %fd48, %fd49;
	add.s32 	%r47, %r47, 512;
	add.s32 	%r45, %r45, 16;
	add.s32 	%r44, %r44, 512;
	setp.ne.s32 	%p5, %r45, 0;
	@%p5 bra 	$L__BB17_7;
$L__BB17_8:
	setp.eq.s32 	%p6, %r5, 0;
	@%p6 bra 	$L__BB17_18;
	setp.lt.u32 	%p7, %r6, 7;
	@%p7 bra 	$L__BB17_11;
	add.s32 	%r38, %r47, %r14;
	mul.wide.s32 	%rd9, %r38, 8;
	add.s64 	%rd10, %rd1, %rd9;
	ld.global.f64 	%fd51, [%rd10];
	add.f64 	%fd52, %fd85, %fd51;
	ld.global.f64 	%fd53, [%rd10+256];
	add.f64 	%fd54, %fd52, %fd53;
	ld.global.f64 	%fd55, [%rd10+512];
	add.f64 	%fd56, %fd54, %fd55;
	ld.global.f64 	%fd57, [%rd10+768];
	add.f64 	%fd58, %fd56, %fd57;
	ld.global.f64 	%fd59, [%rd10+1024];
	add.f64 	%fd60, %fd58, %fd59;
	ld.global.f64 	%fd61, [%rd10+1280];
	add.f64 	%fd62, %fd60, %fd61;
	ld.global.f64 	%fd63, [%rd10+1536];
	add.f64 	%fd64, %fd62, %fd63;
	ld.global.f64 	%fd65, [%rd10+1792];
	add.f64 	%fd85, %fd64, %fd65;
	add.s32 	%r47, %r47, 256;
$L__BB17_11:
	setp.eq.s32 	%p8, %r7, 0;
	@%p8 bra 	$L__BB17_18;
	setp.lt.u32 	%p9, %r8, 3;
	@%p9 bra 	$L__BB17_14;
	add.s32 	%r39, %r47, %r14;
	mul.wide.s32 	%rd11, %r39, 8;
	add.s64 	%rd12, %rd1, %rd11;
	ld.global.f64 	%fd67, [%rd12];
	add.f64 	%fd68, %fd85, %fd67;
	ld.global.f64 	%fd69, [%rd12+256];
	add.f64 	%fd70, %fd68, %fd69;
	ld.global.f64 	%fd71, [%rd12+512];
	add.f64 	%fd72, %fd70, %fd71;
	ld.global.f64 	%fd73, [%rd12+768];
	add.f64 	%fd85, %fd72, %fd73;
	add.s32 	%r47, %r47, 128;
$L__BB17_14:
	setp.eq.s32 	%p10, %r9, 0;
	@%p10 bra 	$L__BB17_18;
	setp.eq.s32 	%p11, %r9, 1;
	add.s32 	%r40, %r47, %r14;
	mul.wide.s32 	%rd13, %r40, 8;
	add.s64 	%rd4, %rd1, %rd13;
	ld.global.f64 	%fd74, [%rd4];
	add.f64 	%fd85, %fd85, %fd74;
	@%p11 bra 	$L__BB17_18;
	setp.eq.s32 	%p12, %r9, 2;
	ld.global.f64 	%fd75, [%rd4+256];
	add.f64 	%fd85, %fd85, %fd75;
	@%p12 bra 	$L__BB17_18;
	ld.global.f64 	%fd76, [%rd4+512];
	add.f64 	%fd85, %fd85, %fd76;
$L__BB17_18:
	add.s32 	%r41, %r43, %r12;
	mul.wide.u32 	%rd14, %r41, 8;
	add.s64 	%rd15, %rd3, %rd14;
	atom.global.add.f64 	%fd77, [%rd15], %fd85;
	add.s32 	%r43, %r43, 1;
	setp.ne.s32 	%p13, %r43, %r31;
	@%p13 bra 	$L__BB17_4;
	add.s32 	%r42, %r42, 17;
	setp.lt.s32 	%p14, %r42, %r29;
	@%p14 bra 	$L__BB17_3;
$L__BB17_20:
	ret;

}
	// .globl	_Z15gpukernelAMWNr3ILi32ELi18EEvPdS0_S0_iii
.visible .entry _Z15gpukernelAMWNr3ILi32ELi18EEvPdS0_S0_iii(
	.param .u64 .ptr .align 1 _Z15gpukernelAMWNr3ILi32ELi18EEvPdS0_S0_iii_param_0,
	.param .u64 .ptr .align 1 _Z15gpukernelAMWNr3ILi32ELi18EEvPdS0_S0_iii_param_1,
	.param .u64 .ptr .align 1 _Z15gpukernelAMWNr3ILi32ELi18EEvPdS0_S0_iii_param_2,
	.param .u32 _Z15gpukernelAMWNr3ILi32ELi18EEvPdS0_S0_iii_param_3,
	.param .u32 _Z15gpukernelAMWNr3ILi32ELi18EEvPdS0_S0_iii_param_4,
	.param .u32 _Z15gpukernelAMWNr3ILi32ELi18EEvPdS0_S0_iii_param_5
)
{
	.reg .pred 	%p<15>;
	.reg .b32 	%r<50>;
	.reg .b64 	%rd<16>;
	.reg .b64 	%fd<86>;

	ld.param.u64 	%rd5, [_Z15gpukernelAMWNr3ILi32ELi18EEvPdS0_S0_iii_param_0];
	ld.param.u64 	%rd6, [_Z15gpukernelAMWNr3ILi32ELi18EEvPdS0_S0_iii_param_1];
	ld.param.u32 	%r29, [_Z15gpukernelAMWNr3ILi32ELi18EEvPdS0_S0_iii_param_3];
	ld.param.u32 	%r30, [_Z15gpukernelAMWNr3ILi32ELi18EEvPdS0_S0_iii_param_4];
	ld.param.u32 	%r31, [_Z15gpukernelAMWNr3ILi32ELi18EEvPdS0_S0_iii_param_5];
	cvta.to.global.u64 	%rd1, %rd6;
	mov.u32 	%r1, %tid.x;
	shr.u32 	%r42, %r1, 5;
	setp.ge.s32 	%p1, %r42, %r29;
	@%p1 bra 	$L__BB18_20;
	setp.lt.s32 	%p2, %r31, 1;
	and.b32  	%r3, %r1, 31;
	@%p2 bra 	$L__BB18_20;
	not.b32 	%r32, %r3;
	add.s32 	%r4, %r30, %r32;
	shr.u32 	%r33, %r4, 5;
	add.s32 	%r34, %r33, 1;
	and.b32  	%r5, %r34, 15;
	add.s32 	%r6, %r5, -1;
	and.b32  	%r7, %r34, 7;
	add.s32 	%r8, %r7, -1;
	and.b32  	%r9, %r34, 3;
	and.b32  	%r35, %r34, 268435440;
	neg.s32 	%r10, %r35;
	add.s64 	%rd2, %rd1, 2048;
	cvta.to.global.u64 	%rd3, %rd5;
$L__BB18_3:
	mul.lo.s32 	%r12, %r42, %r31;
	mov.b32 	%r43, 0;
$L__BB18_4:
	setp.ge.s32 	%p3, %r3, %r30;
	mov.f64 	%fd85, 0d0000000000000000;
	@%p3 bra 	$L__BB18_18;
	setp.lt.u32 	%p4, %r4, 480;
	add.s32 	%r37, %r43, %r12;
	mul.lo.s32 	%r14, %r37, %r30;
	mov.f64 	%fd85, 0d0000000000000000;
	mov.u32 	%r47, %r3;
	@%p4 bra 	$L__BB18_8;
	add.s32 	%r44, %r3, %r14;
	mov.f64 	%fd85, 0d0000000000000000;
	mov.u32 	%r45, %r10;
	mov.u32 	%r47, %r3;
$L__BB18_7:
	.pragma "nounroll";
	mul.wide.s32 	%rd7, %r44, 8;
	add.s64 	%rd8, %rd2, %rd7;
	ld.global.f64 	%fd19, [%rd8+-2048];
	add.f64 	%fd20, %fd85, %fd19;
	ld.global.f64 	%fd21, [%rd8+-1792];
	add.f64 	%fd22, %fd20, %fd21;
	ld.global.f64 	%fd23, [%rd8+-1536];
	add.f64 	%fd24, %fd22, %fd23;
	ld.global.f64 	%fd25, [%rd8+-1280];
	add.f64 	%fd26, %fd24, %fd25;
	ld.global.f64 	%fd27, [%rd8+-1024];
	add.f64 	%fd28, %fd26, %fd27;
	ld.global.f64 	%fd29, [%rd8+-768];
	add.f64 	%fd30, %fd28, %fd29;
	ld.global.f64 	%fd31, [%rd8+-512];
	add.f64 	%fd32, %fd30, %fd31;
	ld.global.f64 	%fd33, [%rd8+-256];
	add.f64 	%fd34, %fd32, %fd33;
	ld.global.f64 	%fd35, [%rd8];
	add.f64 	%fd36, %fd34, %fd35;
	ld.global.f64 	%fd37, [%rd8+256];
	add.f64 	%fd38, %fd36, %fd37;
	ld.global.f64 	%fd39, [%rd8+512];
	add.f64 	%fd40, %fd38, %fd39;
	ld.global.f64 	%fd41, [%rd8+768];
	add.f64 	%fd42, %fd40, %fd41;
	ld.global.f64 	%fd43, [%rd8+1024];
	add.f64 	%fd44, %fd42, %fd43;
	ld.global.f64 	%fd45, [%rd8+1280];
	add.f64 	%fd46, %fd44, %fd45;
	ld.global.f64 	%fd47, [%rd8+1536];
	add.f64 	%fd48, %fd46, %fd47;
	ld.global.f64 	%fd49, [%rd8+1792];
	add.f64 	%fd85, %fd48, %fd49;
	add.s32 	%r47, %r47, 512;
	add.s32 	%r45, %r45, 16;
	add.s32 	%r44, %r44, 512;
	setp.ne.s32 	%p5, %r45, 0;
	@%p5 bra 	$L__BB18_7;
$L__BB18_8:
	setp.eq.s32 	%p6, %r5, 0;
	@%p6 bra 	$L__BB18_18;
	setp.lt.u32 	%p7, %r6, 7;
	@%p7 bra 	$L__BB18_11;
	add.s32 	%r38, %r47, %r14;
	mul.wide.s32 	%rd9, %r38, 8;
	add.s64 	%rd10, %rd1, %rd9;
	ld.global.f64 	%fd51, [%rd10];
	add.f64 	%fd52, %fd85, %fd51;
	ld.global.f64 	%fd53, [%rd10+256];
	add.f64 	%fd54, %fd52, %fd53;
	ld.global.f64 	%fd55, [%rd10+512];
	add.f64 	%fd56, %fd54, %fd55;
	ld.global.f64 	%fd57, [%rd10+768];
	add.f64 	%fd58, %fd56, %fd57;
	ld.global.f64 	%fd59, [%rd10+1024];
	add.f64 	%fd60, %fd58, %fd59;
	ld.global.f64 	%fd61, [%rd10+1280];
	add.f64 	%fd62, %fd60, %fd61;
	ld.global.f64 	%fd63, [%rd10+1536];
	add.f64 	%fd64, %fd62, %fd63;
	ld.global.f64 	%fd65, [%rd10+1792];
	add.f64 	%fd85, %fd64, %fd65;
	add.s32 	%r47, %r47, 256;
$L__BB18_11:
	setp.eq.s32 	%p8, %r7, 0;
	@%p8 bra 	$L__BB18_18;
	setp.lt.u32 	%p9, %r8, 3;
	@%p9 bra 	$L__BB18_14;
	add.s32 	%r39, %r47, %r14;
	mul.wide.s32 	%rd11, %r39, 8;
	add.s64 	%rd12, %rd1, %rd11;
	ld.global.f64 	%fd67, [%rd12];
	add.f64 	%fd68, %fd85, %fd67;
	ld.global.f64 	%fd69, [%rd12+256];
	add.f64 	%fd70, %fd68, %fd69;
	ld.global.f64 	%fd71, [%rd12+512];
	add.f64 	%fd72, %fd70, %fd71;
	ld.global.f64 	%fd73, [%rd12+768];
	add.f64 	%fd85, %fd72, %fd73;
	add.s32 	%r47, %r47, 128;
$L__BB18_14:
	setp.eq.s32 	%p10, %r9, 0;
	@%p10 bra 	$L__BB18_18;
	setp.eq.s32 	%p11, %r9, 1;
	add.s32 	%r40, %r47, %r14;
	mul.wide.s32 	%rd13, %r40, 8;
	add.s64 	%rd4, %rd1, %rd13;
	ld.global.f64 	%fd74, [%rd4];
	add.f64 	%fd85, %fd85, %fd74;
	@%p11 bra 	$L__BB18_18;
	setp.eq.s32 	%p12, %r9, 2;
	ld.global.f64 	%fd75, [%rd4+256];
	add.f64 	%fd85, %fd85, %fd75;
	@%p12 bra 	$L__BB18_18;
	ld.global.f64 	%fd76, [%rd4+512];
	add.f64 	%fd85, %fd85, %fd76;
$L__BB18_18:
	add.s32 	%r41, %r43, %r12;
	mul.wide.u32 	%rd14, %r41, 8;
	add.s64 	%rd15, %rd3, %rd14;
	atom.global.add.f64 	%fd77, [%rd15], %fd85;
	add.s32 	%r43, %r43, 1;
	setp.ne.s32 	%p13, %r43, %r31;
	@%p13 bra 	$L__BB18_4;
	add.s32 	%r42, %r42, 18;
	setp.lt.s32 	%p14, %r42, %r29;
	@%p14 bra 	$L__BB18_3;
$L__BB18_20:
	ret;

}
	// .globl	_Z15gpukernelAMWNr3ILi32ELi19EEvPdS0_S0_iii
.visible .entry _Z15gpukernelAMWNr3ILi32ELi19EEvPdS0_S0_iii(
	.param .u64 .ptr .align 1 _Z15gpukernelAMWNr3ILi32ELi19EEvPdS0_S0_iii_param_0,
	.param .u64 .ptr .align 1 _Z15gpukernelAMWNr3ILi32ELi19EEvPdS0_S0_iii_param_1,
	.param .u64 .ptr .align 1 _Z15gpukernelAMWNr3ILi32ELi19EEvPdS0_S0_iii_param_2,
	.param .u32 _Z15gpukernelAMWNr3ILi32ELi19EEvPdS0_S0_iii_param_3,
	.param .u32 _Z15gpukernelAMWNr3ILi32ELi19EEvPdS0_S0_iii_param_4,
	.param .u32 _Z15gpukernelAMWNr3ILi32ELi19EEvPdS0_S0_iii_param_5
)
{
	.reg .pred 	%p<15>;
	.reg .b32 	%r<50>;
	.reg .b64 	%rd<16>;
	.reg .b64 	%fd<86>;

	ld.param.u64 	%rd5, [_Z15gpukernelAMWNr3ILi32ELi19EEvPdS0_S0_iii_param_0];
	ld.param.u64 	%rd6, [_Z15gpukernelAMWNr3ILi32ELi19EEvPdS0_S0_iii_param_1];
	ld.param.u32 	%r29, [_Z15gpukernelAMWNr3ILi32ELi19EEvPdS0_S0_iii_param_3];
	ld.param.u32 	%r30, [_Z15gpukernelAMWNr3ILi32ELi19EEvPdS0_S0_iii_param_4];
	ld.param.u32 	%r31, [_Z15gpukernelAMWNr3ILi32ELi19EEvPdS0_S0_iii_param_5];
	cvta.to.global.u64 	%rd1, %rd6;
	mov.u32 	%r1, %tid.x;
	shr.u32 	%r42, %r1, 5;
	setp.ge.s32 	%p1, %r42, %r29;
	@%p1 bra 	$L__BB19_20;
	setp.lt.s32 	%p2, %r31, 1;
	and.b32  	%r3, %r1, 31;
	@%p2 bra 	$L__BB19_20;
	not.b32 	%r32, %r3;
	add.s32 	%r4, %r30, %r32;
	shr.u32 	%r33, %r4, 5;
	add.s32 	%r34, %r33, 1;
	and.b32  	%r5, %r34, 15;
	add.s32 	%r6, %r5, -1;
	and.b32  	%r7, %r34, 7;
	add.s32 	%r8, %r7, -1;
	and.b32  	%r9, %r34, 3;
	and.b32  	%r35, %r34, 268435440;
	neg.s32 	%r10, %r35;
	add.s64 	%rd2, %rd1, 2048;
	cvta.to.global.u64 	%rd3, %rd5;
$L__BB19_3:
	mul.lo.s32 	%r12, %r42, %r31;
	mov.b32 	%r43, 0;
$L__BB19_4:
	setp.ge.s32 	%p3, %r3, %r30;
	mov.f64 	%fd85, 0d0000000000000000;
	@%p3 bra 	$L__BB19_18;
	setp.lt.u32 	%p4, %r4, 480;
	add.s32 	%r37, %r43, %r12;
	mul.lo.s32 	%r14, %r37, %r30;
	mov.f64 	%fd85, 0d0000000000000000;
	mov.u32 	%r47, %r3;
	@%p4 bra 	$L__BB19_8;
	add.s32 	%r44, %r3, %r14;
	mov.f64 	%fd85, 0d0000000000000000;
	mov.u32 	%r45, %r10;
	mov.u32 	%r47, %r3;
$L__BB19_7:
	.pragma "nounroll";
	mul.wide.s32 	%rd7, %r44, 8;
	add.s64 	%rd8, %rd2, %rd7;
	ld.global.f64 	%fd19, [%rd8+-2048];
	add.f64 	%fd20, %fd85, %fd19;
	ld.global.f64 	%fd21, [%rd8+-1792];
	add.f64 	%fd22, %fd20, %fd21;
	ld.global.f64 	%fd23, [%rd8+-1536];
	add.f64 	%fd24, %fd22, %fd23;
	ld.global.f64 	%fd25, [%rd8+-1280];
	add.f64 	%fd26, %fd24, %fd25;
	ld.global.f64 	%fd27, [%rd8+-1024];
	add.f64 	%fd28, %fd26, %fd27;
	ld.global.f64 	%fd29, [%rd8+-768];
	add.f64 	%fd30, %fd28, %fd29;
	ld.global.f64 	%fd31, [%rd8+-512];
	add.f64 	%fd32, %fd30, %fd31;
	ld.global.f64 	%fd33, [%rd8+-256];
	add.f64 	%fd34, %fd32, %fd33;
	ld.global.f64 	%fd35, [%rd8];
	add.f64 	%fd36, %fd34, %fd35;
	ld.global.f64 	%fd37, [%rd8+256];
	add.f64 	%fd38, %fd36, %fd37;
	ld.global.f64 	%fd39, [%rd8+512];
	add.f64 	%fd40, %fd38, %fd39;
	ld.global.f64 	%fd41, [%rd8+768];
	add.f64 	%fd42, %fd40, %fd41;
	ld.global.f64 	%fd43, [%rd8+1024];
	add.f64 	%fd44, %fd42, %fd43;
	ld.global.f64 	%fd45, [%rd8+1280];
	add.f64 	%fd46, %fd44, %fd45;
	ld.global.f64 	%fd47, [%rd8+1536];
	add.f64 	%fd48, %fd46, %fd47;
	ld.global.f64 	%fd49, [%rd8+1792];
	add.f64 	%fd85, %fd48, %fd49;
	add.s32 	%r47, %r47, 512;
	add.s32 	%r45, %r45, 16;
	add.s32 	%r44, %r44, 512;
	setp.ne.s32 	%p5, %r45, 0;
	@%p5 bra 	$L__BB19_7;
$L__BB19_8:
	setp.eq.s32 	%p6, %r5, 0;
	@%p6 bra 	$L__BB19_18;
	setp.lt.u32 	%p7, %r6, 7;
	@%p7 bra 	$L__BB19_11;
	add.s32 	%r38, %r47, %r14;
	mul.wide.s32 	%rd9, %r38, 8;
	add.s64 	%rd10, %rd1, %rd9;
	ld.global.f64 	%fd51, [%rd10];
	add.f64 	%fd52, %fd85, %fd51;
	ld.global.f64 	%fd53, [%rd10+256];
	add.f64 	%fd54, %fd52, %fd53;
	ld.global.f64 	%fd55, [%rd10+512];
	add.f64 	%fd56, %fd54, %fd55;
	ld.global.f64 	%fd57, [%rd10+768];
	add.f64 	%fd58, %fd56, %fd57;
	ld.global.f64 	%fd59, [%rd10+1024];
	add.f64 	%fd60, %fd58, %fd59;
	ld.global.f64 	%fd61, [%rd10+1280];
	add.f64 	%fd62, %fd60, %fd61;
	ld.global.f64 	%fd63, [%rd10+1536];
	add.f64 	%fd64, %fd62, %fd63;
	ld.global.f64 	%fd65, [%rd10+1792];
	add.f64 	%fd85, %fd64, %fd65;
	add.s32 	%r47, %r47, 256;
$L__BB19_11:
	setp.eq.s32 	%p8, %r7, 0;
	@%p8 bra 	$L__BB19_18;
	setp.lt.u32 	%p9, %r8, 3;
	@%p9 bra 	$L__BB19_14;
	add.s32 	%r39, %r47, %r14;
	mul.wide.s32 	%rd11, %r39, 8;
	add.s64 	%rd12, %rd1, %rd11;
	ld.global.f64 	%fd67, [%rd12];
	add.f64 	%fd68, %fd85, %fd67;
	ld.global.f64 	%fd69, [%rd12+256];
	add.f64 	%fd70, %fd68, %fd69;
	ld.global.f64 	%fd71, [%rd12+512];
	add.f64 	%fd72, %fd70, %fd71;
	ld.global.f64 	%fd73, [%rd12+768];
	add.f64 	%fd85, %fd72, %fd73;
	add.s32 	%r47, %r47, 128;
$L__BB19_14:
	setp.eq.s32 	%p10, %r9, 0;
	@%p10 bra 	$L__BB19_18;
	setp.eq.s32 	%p11, %r9, 1;
	add.s32 	%r40, %r47, %r14;
	mul.wide.s32 	%rd13, %r40, 8;
	add.s64 	%rd4, %rd1, %rd13;
	ld.global.f64 	%fd74, [%rd4];
	add.f64 	%fd85, %fd85, %fd74;
	@%p11 bra 	$L__BB19_18;
	setp.eq.s32 	%p12, %r9, 2;
	ld.global.f64 	%fd75, [%rd4+256];
	add.f64 	%fd85, %fd85, %fd75;
	@%p12 bra 	$L__BB19_18;
	ld.global.f64 	%fd76, [%rd4+512];
	add.f64 	%fd85, %fd85, %fd76;
$L__BB19_18:
	add.s32 	%r41, %r43, %r12;
	mul.wide.u32 	%rd14, %r41, 8;
	add.s64 	%rd15, %rd3, %rd14;
	atom.global.add.f64 	%fd77, [%rd15], %fd85;
	add.s32 	%r43, %r43, 1;
	setp.ne.s32 	%p13, %r43, %r31;
	@%p13 bra 	$L__BB19_4;
	add.s32 	%r42, %r42, 19;
	setp.lt.s32 	%p14, %r42, %r29;
	@%p14 bra 	$L__BB19_3;
$L__BB19_20:
	ret;

}
	// .globl	_Z15gpukernelAMWNr3ILi32ELi20EEvPdS0_S0_iii
.visible .entry _Z15gpukernelAMWNr3ILi32ELi20EEvPdS0_S0_iii(
	.param .u64 .ptr .align 1 _Z15gpukernelAMWNr3ILi32ELi20EEvPdS0_S0_iii_param_0,
	.param .u64 .ptr .align 1 _Z15gpukernelAMWNr3ILi32ELi20EEvPdS0_S0_iii_param_1,
	.param .u64 .ptr .align 1 _Z15gpukernelAMWNr3ILi32ELi20EEvPdS0_S0_iii_param_2,
	.param .u32 _Z15gpukernelAMWNr3ILi32ELi20EEvPdS0_S0_iii_param_3,
	.param .u32 _Z15gpukernelAMWNr3ILi32ELi20EEvPdS0_S0_iii_param_4,
	.param .u32 _Z15gpukernelAMWNr3ILi32ELi20EEvPdS0_S0_iii_param_5
)
{
	.reg .pred 	%p<15>;
	.reg .b32 	%r<50>;
	.reg .b64 	%rd<16>;
	.reg .b64 	%fd<86>;

	ld.param.u64 	%rd5, [_Z15gpukernelAMWNr3ILi32ELi20EEvPdS0_S0_iii_param_0];
	ld.param.u64 	%rd6, [_Z15gpukernelAMWNr3ILi32ELi20EEvPdS0_S0_iii_param_1];
	ld.param.u32 	%r29, [_Z15gpukernelAMWNr3ILi32ELi20EEvPdS0_S0_iii_param_3];
	ld.param.u32 	%r30, [_Z15gpukernelAMWNr3ILi32ELi20EEvPdS0_S0_iii_param_4];
	ld.param.u32 	%r31, [_Z15gpukernelAMWNr3ILi32ELi20EEvPdS0_S0_iii_param_5];
	cvta.to.global.u64 	%rd1, %rd6;
	mov.u32 	%r1, %tid.x;
	shr.u32 	%r42, %r1, 5;
	setp.ge.s32 	%p1, %r42, %r29;
	@%p1 bra 	$L__BB20_20;
	setp.lt.s32 	%p2, %r31, 1;
	and.b32  	%r3, %r1, 31;
	@%p2 bra 	$L__BB20_20;
	not.b32 	%r32, %r3;
	add.s32 	%r4, %r30, %r32;
	shr.u32 	%r33, %r4, 5;
	add.s32 	%r34, %r33, 1;
	and.b32  	%r5, %r34, 15;
	add.s32 	%r6, %r5, -1;
	and.b32  	%r7, %r34, 7;
	add.s32 	%r8, %r7, -1;
	and.b32  	%r9, %r34, 3;
	and.b32  	%r35, %r34, 268435440;
	neg.s32 	%r10, %r35;
	add.s64 	%rd2, %rd1, 2048;
	cvta.to.global.u64 	%rd3, %rd5;
$L__BB20_3:
	mul.lo.s32 	%r12, %r42, %r31;
	mov.b32 	%r43, 0;
$L__BB20_4:
	setp.ge.s32 	%p3, %r3, %r30;
	mov.f64 	%fd85, 0d0000000000000000;
	@%p3 bra 	$L__BB20_18;
	setp.lt.u32 	%p4, %r4, 480;
	add.s32 	%r37, %r43, %r12;
	mul.lo.s32 	%r14, %r37, %r30;
	mov.f64 	%fd85, 0d0000000000000000;
	mov.u32 	%r47, %r3;
	@%p4 bra 	$L__BB20_8;
	add.s32 	%r44, %r3, %r14;
	mov.f64 	%fd85, 0d0000000000000000;
	mov.u32 	%r45, %r10;
	mov.u32 	%r47, %r3;
$L__BB20_7:
	.pragma "nounroll";
	mul.wide.s32 	%rd7, %r44, 8;
	add.s64 	%rd8, %rd2, %rd7;
	ld.global.f64 	%fd19, [%rd8+-2048];
	add.f64 	%fd20, %fd85, %fd19;
	ld.global.f64 	%fd21, [%rd8+-1792];
	add.f64 	%fd22, %fd20, %fd21;
	ld.global.f64 	%fd23, [%rd8+-1536];
	add.f64 	%fd24, %fd22, %fd23;
	ld.global.f64 	%fd25, [%rd8+-1280];
	add.f64 	%fd26, %fd24, %fd25;
	ld.global.f64 	%fd27, [%rd8+-1024];
	add.f64 	%fd28, %fd26, %fd27;
	ld.global.f64 	%fd29, [%rd8+-768];
	add.f64 	%fd30, %fd28, %fd29;
	ld.global.f64 	%fd31, [%rd8+-512];
	add.f64 	%fd32, %fd30, %fd31;
	ld.global.f64 	%fd33, [%rd8+-256];
	add.f64 	%fd34, %fd32, %fd33;
	ld.global.f64 	%fd35, [%rd8];
	add.f64 	%fd36, %fd34, %fd35;
	ld.global.f64 	%fd37, [%rd8+256];
	add.f64 	%fd38, %fd36, %fd37;
	ld.global.f64 	%fd39, [%rd8+512];
	add.f64 	%fd40, %fd38, %fd39;
	ld.global.f64 	%fd41, [%rd8+768];
	add.f64 	%fd42, %fd40, %fd41;
	ld.global.f64 	%fd43, [%rd8+1024];
	add.f64 	%fd44, %fd42, %fd43;
	ld.global.f64 	%fd45, [%rd8+1280];
	add.f64 	%fd46, %fd44, %fd45;
	ld.global.f64 	%fd47, [%rd8+1536];
	add.f64 	%fd48, %fd46, %fd47;
	ld.global.f64 	%fd49, [%rd8+1792];
	add.f64 	%fd85, %fd48, %fd49;
	add.s32 	%r47, %r47, 512;
	add.s32 	%r45, %r45, 16;
	add.s32 	%r44, %r44, 512;
	setp.ne.s32 	%p5, %r45, 0;
	@%p5 bra 	$L__BB20_7;
$L__BB20_8:
	setp.eq.s32 	%p6, %r5, 0;
	@%p6 bra 	$L__BB20_18;
	setp.lt.u32 	%p7, %r6, 7;
	@%p7 bra 	$L__BB20_11;
	add.s32 	%r38, %r47, %r14;
	mul.wide.s32 	%rd9, %r38, 8;
	add.s64 	%rd10, %rd1, %rd9;
	ld.global.f64 	%fd51, [%rd10];
	add.f64 	%fd52, %fd85, %fd51;
	ld.global.f64 	%fd53, [%rd10+256];
	add.f64 	%fd54, %fd52, %fd53;
	ld.global.f64 	%fd55, [%rd10+512];
	add.f64 	%fd56, %fd54, %fd55;
	ld.global.f64 	%fd57, [%rd10+768];
	add.f64 	%fd58, %fd56, %fd57;
	ld.global.f64 	%fd59, [%rd10+1024];
	add.f64 	%fd60, %fd58, %fd59;
	ld.global.f64 	%fd61, [%rd10+1280];
	add.f64 	%fd62, %fd60, %fd61;
	ld.global.f64 	%fd63, [%rd10+1536];
	add.f64 	%fd64, %fd62, %fd63;
	ld.global.f64 	%fd65, [%rd10+1792];
	add.f64 	%fd85, %fd64, %fd65;
	add.s32 	%r47, %r47, 256;
$L__BB20_11:
	setp.eq.s32 	%p8, %r7, 0;
	@%p8 bra 	$L__BB20_18;
	setp.lt.u32 	%p9, %r8, 3;
	@%p9 bra 	$L__BB20_14;
	add.s32 	%r39, %r47, %r14;
	mul.wide.s32 	%rd11, %r39, 8;
	add.s64 	%rd12, %rd1, %rd11;
	ld.global.f64 	%fd67, [%rd12];
	add.f64 	%fd68, %fd85, %fd67;
	ld.global.f64 	%fd69, [%rd12+256];
	add.f64 	%fd70, %fd68, %fd69;
	ld.global.f64 	%fd71, [%rd12+512];
	add.f64 	%fd72, %fd70, %fd71;
	ld.global.f64 	%fd73, [%rd12+768];
	add.f64 	%fd85, %fd72, %fd73;
	add.s32 	%r47, %r47, 128;
$L__BB20_14:
	setp.eq.s32 	%p10, %r9, 0;
	@%p10 bra 	$L__BB20_18;
	setp.eq.s32 	%p11, %r9, 1;
	add.s32 	%r40, %r47, %r14;
	mul.wide.s32 	%rd13, %r40, 8;
	add.s64 	%rd4, %rd1, %rd13;
	ld.global.f64 	%fd74, [%rd4];
	add.f64 	%fd85, %fd85, %fd74;
	@%p11 bra 	$L__BB20_18;
	setp.eq.s32 	%p12, %r9, 2;
	ld.global.f64 	%fd75, [%rd4+256];
	add.f64 	%fd85, %fd85, %fd75;
	@%p12 bra 	$L__BB20_18;
	ld.global.f64 	%fd76, [%rd4+512];
	add.f64 	%fd85, %fd85, %fd76;
$L__BB20_18:
	add.s32 	%r41, %r43, %r12;
	mul.wide.u32 	%rd14, %r41, 8;
	add.s64 	%rd15, %rd3, %rd14;
	atom.global.add.f64 	%fd77, [%rd15], %fd85;
	add.s32 	%r43, %r43, 1;
	setp.ne.s32 	%p13, %r43, %r31;
	@%p13 bra 	$L__BB20_4;
	add.s32 	%r42, %r42, 20;
	setp.lt.s32 	%p14, %r42, %r29;
	@%p14 bra 	$L__BB20_3;
$L__BB20_20:
	ret;

}
	// .globl	_Z15gpukernelAMWNr3ILi32ELi21EEvPdS0_S0_iii
.visible .entry _Z15gpukernelAMWNr3ILi32ELi21EEvPdS0_S0_iii(
	.param .u64 .ptr .align 1 _Z15gpukernelAMWNr3ILi32ELi21EEvPdS0_S0_iii_param_0,
	.param .u64 .ptr .align 1 _Z15gpukernelAMWNr3ILi32ELi21EEvPdS0_S0_iii_param_1,
	.param .u64 .ptr .align 1 _Z15gpukernelAMWNr3ILi32ELi21EEvPdS0_S0_iii_param_2,
	.param .u32 _Z15gpukernelAMWNr3ILi32ELi21EEvPdS0_S0_iii_param_3,
	.param .u32 _Z15gpukernelAMWNr3ILi32ELi21EEvPdS0_S0_iii_param_4,
	.param .u32 _Z15gpukernelAMWNr3ILi32ELi21EEvPdS0_S0_iii_param_5
)
{
	.reg .pred 	%p<15>;
	.reg .b32 	%r<50>;
	.reg .b64 	%rd<16>;
	.reg .b64 	%fd<86>;

	ld.param.u64 	%rd5, [_Z15gpukernelAMWNr3ILi32ELi21EEvPdS0_S0_iii_param_0];
	ld.param.u64 	%rd6, [_Z15gpukernelAMWNr3ILi32ELi21EEvPdS0_S0_iii_param_1];
	ld.param.u32 	%r29, [_Z15gpukernelAMWNr3ILi32ELi21EEvPdS0_S0_iii_param_3];
	ld.param.u32 	%r30, [_Z15gpukernelAMWNr3ILi32ELi21EEvPdS0_S0_iii_param_4];
	ld.param.u32 	%r31, [_Z15gpukernelAMWNr3ILi32ELi21EEvPdS0_S0_iii_param_5];
	cvta.to.global.u64 	%rd1, %rd6;
	mov.u32 	%r1, %tid.x;
	shr.u32 	%r42, %r1, 5;
	setp.ge.s32 	%p1, %r42, %r29;
	@%p1 bra 	$L__BB21_20;
	setp.lt.s32 	%p2, %r31, 1;
	and.b32  	%r3, %r1, 31;
	@%p2 bra 	$L__BB21_20;
	not.b32 	%r32, %r3;
	add.s32 	%r4, %r30, %r32;
	shr.u32 	%r33, %r4, 5;
	add.s32 	%r34, %r33, 1;
	and.b32  	%r5, %r34, 15;
	add.s32 	%r6, %r5, -1;
	and.b32  	%r7, %r34, 7;
	add.s32 	%r8, %r7, -1;
	and.b32  	%r9, %r34, 3;
	and.b32  	%r35, %r34, 268435440;
	neg.s32 	%r10, %r35;
	add.s64 	%rd2, %rd1, 2048;
	cvta.to.global.u64 	%rd3, %rd5;
$L__BB21_3:
	mul.lo.s32 	%r12, %r42, %r31;
	mov.b32 	%r43, 0;
$L__BB21_4:
	setp.ge.s32 	%p3, %r3, %r30;
	mov.f64 	%fd85, 0d0000000000000000;
	@%p3 bra 	$L__BB21_18;
	setp.lt.u32 	%p4, %r4, 480;
	add.s32 	%r37, %r43, %r12;
	mul.lo.s32 	%r14, %r37, %r30;
	mov.f64 	%fd85, 0d0000000000000000;
	mov.u32 	%r47, %r3;
	@%p4 bra 	$L__BB21_8;
	add.s32 	%r44, %r3, %r14;
	mov.f64 	%fd85, 0d0000000000000000;
	mov.u32 	%r45, %r10;
	mov.u32 	%r47, %r3;
$L__BB21_7:
	.pragma "nounroll";
	mul.wide.s32 	%rd7, %r44, 8;
	add.s64 	%rd8, %rd2, %rd7;
	ld.global.f64 	%fd19, [%rd8+-2048];
	add.f64 	%fd20, %fd85, %fd19;
	ld.global.f64 	%fd21, [%rd8+-1792];
	add.f64 	%fd22, %fd20, %fd21;
	ld.global.f64 	%fd23, [%rd8+-1536];
	add.f64 	%fd24, %fd22, %fd23;
	ld.global.f64 	%fd25, [%rd8+-1280];
	add.f64 	%fd26, %fd24, %fd25;
	ld.global.f64 	%fd27, [%rd8+-1024];
	add.f64 	%fd28, %fd26, %fd27;
	ld.global.f64 	%fd29, [%rd8+-768];
	add.f64 	%fd30, %fd28, %fd29;
	ld.global.f64 	%fd31, [%rd8+-512];
	add.f64 	%fd32, %fd30, %fd31;
	ld.global.f64 	%fd33, [%rd8+-256];
	add.f64 	%fd34, %fd32, %fd33;
	ld.global.f64 	%fd35, [%rd8];
	add.f64 	%fd36, %fd34, %fd35;
	ld.global.f64 	%fd37, [%rd8+256];
	add.f64 	%fd38, %fd36, %fd37;
	ld.global.f64 	%fd39, [%rd8+512];
	add.f64 	%fd40, %fd38, %fd39;
	ld.global.f64 	%fd41, [%rd8+768];
	add.f64 	%fd42, %fd40, %fd41;
	ld.global.f64 	%fd43, [%rd8+1024];
	add.f64 	%fd44, %fd42, %fd43;
	ld.global.f64 	%fd45, [%rd8+1280];
	add.f64 	%fd46, %fd44, %fd45;
	ld.global.f64 	%fd47, [%rd8+1536];
	add.f64 	%fd48, %fd46, %fd47;
	ld.global.f64 	%fd49, [%rd8+1792];
	add.f64 	%fd85, %fd48, %fd49;
	add.s32 	%r47, %r47, 512;
	add.s32 	%r45, %r45, 16;
	add.s32 	%r44, %r44, 512;
	setp.ne.s32 	%p5, %r45, 0;
	@%p5 bra 	$L__BB21_7;
$L__BB21_8:
	setp.eq.s32 	%p6, %r5, 0;
	@%p6 bra 	$L__BB21_18;
	setp.lt.u32 	%p7, %r6, 7;
	@%p7 bra 	$L__BB21_11;
	add.s32 	%r38, %r47, %r14;
	mul.wide.s32 	%rd9, %r38, 8;
	add.s64 	%rd10, %rd1, %rd9;
	ld.global.f64 	%fd51, [%rd10];
	add.f64 	%fd52, %fd85, %fd51;
	ld.global.f64 	%fd53, [%rd10+256];
	add.f64 	%fd54, %fd52, %fd53;
	ld.global.f64 	%fd55, [%rd10+512];
	add.f64 	%fd56, %fd54, %fd55;
	ld.global.f64 	%fd57, [%rd10+768];
	add.f64 	%fd58, %fd56, %fd57;
	ld.global.f64 	%fd59, [%rd10+1024];
	add.f64 	%fd60, %fd58, %fd59;
	ld.global.f64 	%fd61, [%rd10+1280];
	add.f64 	%fd62, %fd60, %fd61;
	ld.global.f64 	%fd63, [%rd10+1536];
	add.f64 	%fd64, %fd62, %fd63;
	ld.global.f64 	%fd65, [%rd10+1792];
	add.f64 	%fd85, %fd64, %fd65;
	add.s32 	%r47, %r47, 256;
$L__BB21_11:
	setp.eq.s32 	%p8, %r7, 0;
	@%p8 bra 	$L__BB21_18;
	setp.lt.u32 	%p9, %r8, 3;
	@%p9 bra 	$L__BB21_14;
	add.s32 	%r39, %r47, %r14;
	mul.wide.s32 	%rd11, %r39, 8;
	add.s64 	%rd12, %rd1, %rd11;
	ld.global.f64 	%fd67, [%rd12];
	add.f64 	%fd68, %fd85, %fd67;
	ld.global.f64 	%fd69, [%rd12+256];
	add.f64 	%fd70, %fd68, %fd69;
	ld.global.f64 	%fd71, [%rd12+512];
	add.f64 	%fd72, %fd70, %fd71;
	ld.global.f64 	%fd73, [%rd12+768];
	add.f64 	%fd85, %fd72, %fd73;
	add.s32 	%r47, %r47, 128;
$L__BB21_14:
	setp.eq.s32 	%p10, %r9, 0;
	@%p10 bra 	$L__BB21_18;
	setp.eq.s32 	%p11, %r9, 1;
	add.s32 	%r40, %r47, %r14;
	mul.wide.s32 	%rd13, %r40, 8;
	add.s64 	%rd4, %rd1, %rd13;
	ld.global.f64 	%fd74, [%rd4];
	add.f64 	%fd85, %fd85, %fd74;
	@%p11 bra 	$L__BB21_18;
	setp.eq.s32 	%p12, %r9, 2;
	ld.global.f64 	%fd75, [%rd4+256];
	add.f64 	%fd85, %fd85, %fd75;
	@%p12 bra 	$L__BB21_18;
	ld.global.f64 	%fd76, [%rd4+512];
	add.f64 	%fd85, %fd85, %fd76;
$L__BB21_18:
	add.s32 	%r41, %r43, %r12;
	mul.wide.u32 	%rd14, %r41, 8;
	add.s64 	%rd15, %rd3, %rd14;
	atom.global.add.f64 	%fd77, [%rd15], %fd85;
	add.s32 	%r43, %r43, 1;
	setp.ne.s32 	%p13, %r43, %r31;
	@%p13 bra 	$L__BB21_4;
	add.s32 	%r42, %r42, 21;
	setp.lt.s32 	%p14, %r42, %r29;
	@%p14 bra 	$L__BB21_3;
$L__BB21_20:
	ret;

}
	// .globl	_Z15gpukernelAMWNr3ILi32ELi22EEvPdS0_S0_iii
.visible .entry _Z15gpukernelAMWNr3ILi32ELi22EEvPdS0_S0_iii(
	.param .u64 .ptr .align 1 _Z15gpukernelAMWNr3ILi32ELi22EEvPdS0_S0_iii_param_0,
	.param .u64 .ptr .align 1 _Z15gpukernelAMWNr3ILi32ELi22EEvPdS0_S0_iii_param_1,
	.param .u64 .ptr .align 1 _Z15gpukernelAMWNr3ILi32ELi22EEvPdS0_S0_iii_param_2,
	.param .u32 _Z15gpukernelAMWNr3ILi32ELi22EEvPdS0_S0_iii_param_3,
	.param .u32 _Z15gpukernelAMWNr3ILi32ELi22EEvPdS0_S0_iii_param_4,
	.param .u32 _Z15gpukernelAMWNr3ILi32ELi22EEvPdS0_S0_iii_param_5
)
{
	.reg .pred 	%p<15>;
	.reg .b32 	%r<50>;
	.reg .b64 	%rd<16>;
	.reg .b64 	%fd<86>;

	ld.param.u64 	%rd5, [_Z15gpukernelAMWNr3ILi32ELi22EEvPdS0_S0_iii_param_0];
	ld.param.u64 	%rd6, [_Z15gpukernelAMWNr3ILi32ELi22EEvPdS0_S0_iii_param_1];
	ld.param.u32 	%r29, [_Z15gpukernelAMWNr3ILi32ELi22EEvPdS0_S0_iii_param_3];
	ld.param.u32 	%r30, [_Z15gpukernelAMWNr3ILi32ELi22EEvPdS0_S0_iii_param_4];
	ld.param.u32 	%r31, [_Z15gpukernelAMWNr3ILi32ELi22EEvPdS0_S0_iii_param_5];
	cvta.to.global.u64 	%rd1, %rd6;
	mov.u32 	%r1, %tid.x;
	shr.u32 	%r42, %r1, 5;
	setp.ge.s32 	%p1, %r42, %r29;
	@%p1 bra 	$L__BB22_20;
	setp.lt.s32 	%p2, %r31, 1;
	and.b32  	%r3, %r1, 31;
	@%p2 bra 	$L__BB22_20;
	not.b32 	%r32, %r3;
	add.s32 	%r4, %r30, %r32;
	shr.u32 	%r33, %r4, 5;
	add.s32 	%r34, %r33, 1;
	and.b32  	%r5, %r34, 15;
	add.s32 	%r6, %r5, -1;
	and.b32  	%r7, %r34, 7;
	add.s32 	%r8, %r7, -1;
	and.b32  	%r9, %r34, 3;
	and.b32  	%r35, %r34, 268435440;
	neg.s32 	%r10, %r35;
	add.s64 	%rd2, %rd1, 2048;
	cvta.to.global.u64 	%rd3, %rd5;
$L__BB22_3:
	mul.lo.s32 	%r12, %r42, %r31;
	mov.b32 	%r43, 0;
$L__BB22_4:
	setp.ge.s32 	%p3, %r3, %r30;
	mov.f64 	%fd85, 0d0000000000000000;
	@%p3 bra 	$L__BB22_18;
	setp.lt.u32 	%p4, %r4, 480;
	add.s32 	%r37, %r43, %r12;
	mul.lo.s32 	%r14, %r37, %r30;
	mov.f64 	%fd85, 0d0000000000000000;
	mov.u32 	%r47, %r3;
	@%p4 bra 	$L__BB22_8;
	add.s32 	%r44, %r3, %r14;
	mov.f64 	%fd85, 0d0000000000000000;
	mov.u32 	%r45, %r10;
	mov.u32 	%r47, %r3;
$L__BB22_7:
	.pragma "nounroll";
	mul.wide.s32 	%rd7, %r44, 8;
	add.s64 	%rd8, %rd2, %rd7;
	ld.global.f64 	%fd19, [%rd8+-2048];
	add.f64 	%fd20, %fd85, %fd19;
	ld.global.f64 	%fd21, [%rd8+-1792];
	add.f64 	%fd22, %fd20, %fd21;
	ld.global.f64 	%fd23, [%rd8+-1536];
	add.f64 	%fd24, %fd22, %fd23;
	ld.global.f64 	%fd25, [%rd8+-1280];
	add.f64 	%fd26, %fd24, %fd25;
	ld.global.f64 	%fd27, [%rd8+-1024];
	add.f64 	%fd28, %fd26, %fd27;
	ld.global.f64 	%fd29, [%rd8+-768];
	add.f64 	%fd30, %fd28, %fd29;
	ld.global.f64 	%fd31, [%rd8+-512];
	add.f64 	%fd32, %fd30, %fd31;
	ld.global.f64 	%fd33, [%rd8+-256];
	add.f64 	%fd34, %fd32, %fd33;
	ld.global.f64 	%fd35, [%rd8];
	add.f64 	%fd36, %fd34, %fd35;
	ld.global.f64 	%fd37, [%rd8+256];
	add.f64 	%fd38, %fd36, %fd37;
	ld.global.f64 	%fd39, [%rd8+512];
	add.f64 	%fd40, %fd38, %fd39;
	ld.global.f64 	%fd41, [%rd8+768];
	add.f64 	%fd42, %fd40, %fd41;
	ld.global.f64 	%fd43, [%rd8+1024];
	add.f64 	%fd44, %fd42, %fd43;
	ld.global.f64 	%fd45, [%rd8+1280];
	add.f64 	%fd46, %fd44, %fd45;
	ld.global.f64 	%fd47, [%rd8+1536];
	add.f64 	%fd48, %fd46, %fd47;
	ld.global.f64 	%fd49, [%rd8+1792];
	add.f64 	%fd85, %fd48, %fd49;
	add.s32 	%r47, %r47, 512;
	add.s32 	%r45, %r45, 16;
	add.s32 	%r44, %r44, 512;
	setp.ne.s32 	%p5, %r45, 0;
	@%p5 bra 	$L__BB22_7;
$L__BB22_8:
	setp.eq.s32 	%p6, %r5, 0;
	@%p6 bra 	$L__BB22_18;
	setp.lt.u32 	%p7, %r6, 7;
	@%p7 bra 	$L__BB22_11;
	add.s32 	%r38, %r47, %r14;
	mul.wide.s32 	%rd9, %r38, 8;
	add.s64 	%rd10, %rd1, %rd9;
	ld.global.f64 	%fd51, [%rd10];
	add.f64 	%fd52, %fd85, %fd51;
	ld.global.f64 	%fd53, [%rd10+256];
	add.f64 	%fd54, %fd52, %fd53;
	ld.global.f64 	%fd55, [%rd10+512];
	add.f64 	%fd56, %fd54, %fd55;
	ld.global.f64 	%fd57, [%rd10+768];
	add.f64 	%fd58, %fd56, %fd57;
	ld.global.f64 	%fd59, [%rd10+1024];
	add.f64 	%fd60, %fd58, %fd59;
	ld.global.f64 	%fd61, [%rd10+1280];
	add.f64 	%fd62, %fd60, %fd61;
	ld.global.f64 	%fd63, [%rd10+1536];
	add.f64 	%fd64, %fd62, %fd63;
	ld.global.f64 	%fd65, [%rd10+1792];
	add.f64 	%fd85, %fd64, %fd65;
	add.s32 	%r47, %r47, 256;
$L__BB22_11:
	setp.eq.s32 	%p8, %r7, 0;
	@%p8 bra 	$L__BB22_18;
	setp.lt.u32 	%p9, %r8, 3;
	@%p9 bra 	$L__BB22_14;
	add.s32 	%r39, %r47, %r14;
	mul.wide.s32 	%rd11, %r39, 8;
	add.s64 	%rd12, %rd1, %rd11;
	ld.global.f64 	%fd67, [%rd12];
	add.f64 	%fd68, %fd85, %fd67;
	ld.global.f64 	%fd69, [%rd12+256];
	add.f64 	%fd70, %fd68, %fd69;
	ld.global.f64 	%fd71, [%rd12+512];
	add.f64 	%fd72, %fd70, %fd71;
	ld.global.f64 	%fd73, [%rd12+768];
	add.f64 	%fd85, %fd72, %fd73;
	add.s32 	%r47, %r47, 128;
$L__BB22_14:
	setp.eq.s32 	%p10, %r9, 0;
	@%p10 bra 	$L__BB22_18;
	setp.eq.s32 	%p11, %r9, 1;
	add.s32 	%r40, %r47, %r14;
	mul.wide.s32 	%rd13, %r40, 8;
	add.s64 	%rd4, %rd1, %rd13;
	ld.global.f64 	%fd74, [%rd4];
	add.f64 	%fd85, %fd85, %fd74;
	@%p11 bra 	$L__BB22_18;
	setp.eq.s32 	%p12, %r9, 2;
	ld.global.f64 	%fd75, [%rd4+256];
	add.f64 	%fd85, %fd85, %fd75;
	@%p12 bra 	$L__BB22_18;
	ld.global.f64 	%fd76, [%rd4+512];
	add.f64 	%fd85, %fd85, %fd76;
$L__BB22_18:
	add.s32 	%r41, %r43, %r12;
	mul.wide.u32 	%rd14, %r41, 8;
	add.s64 	%rd15, %rd3, %rd14;
	atom.global.add.f64 	%fd77, [%rd15], %fd85;
	add.s32 	%r43, %r43, 1;
	setp.ne.s32 	%p13, %r43, %r31;
	@%p13 bra 	$L__BB22_4;
	add.s32 	%r42, %r42, 22;
	setp.lt.s32 	%p14, %r42, %r29;
	@%p14 bra 	$L__BB22_3;
$L__BB22_20:
	ret;

}
	// .globl	_Z15gpukernelAMWNr3ILi32ELi23EEvPdS0_S0_iii
.visible .entry _Z15gpukernelAMWNr3ILi32ELi23EEvPdS0_S0_iii(
	.param .u64 .ptr .align 1 _Z15gpukernelAMWNr3ILi32ELi23EEvPdS0_S0_iii_param_0,
	.param .u64 .ptr .align 1 _Z15gpukernelAMWNr3ILi32ELi23EEvPdS0_S0_iii_param_1,
	.param .u64 .ptr .align 1 _Z15gpukernelAMWNr3ILi32ELi23EEvPdS0_S0_iii_param_2,
	.param .u32 _Z15gpukernelAMWNr3ILi32ELi23EEvPdS0_S0_iii_param_3,
	.param .u32 _Z15gpukernelAMWNr3ILi32ELi23EEvPdS0_S0_iii_param_4,
	.param .u32 _Z15gpukernelAMWNr3ILi32ELi23EEvPdS0_S0_iii_param_5
)
{
	.reg .pred 	%p<15>;
	.reg .b32 	%r<50>;
	.reg .b64 	%rd<16>;
	.reg .b64 	%fd<86>;

	ld.param.u64 	%rd5, [_Z15gpukernelAMWNr3ILi32ELi23EEvPdS0_S0_iii_param_0];
	ld.param.u64 	%rd6, [_Z15gpukernelAMWNr3ILi32ELi23EEvPdS0_S0_iii_param_1];
	ld.param.u32 	%r29, [_Z15gpukernelAMWNr3ILi32ELi23EEvPdS0_S0_iii_param_3];
	ld.param.u32 	%r30, [_Z15gpukernelAMWNr3ILi32ELi23EEvPdS0_S0_iii_param_4];
	ld.param.u32 	%r31, [_Z15gpukernelAMWNr3ILi32ELi23EEvPdS0_S0_iii_param_5];
	cvta.to.global.u64 	%rd1, %rd6;
	mov.u32 	%r1, %tid.x;
	shr.u32 	%r42, %r1, 5;
	setp.ge.s32 	%p1, %r42, %r29;
	@%p1 bra 	$L__BB23_20;
	setp.lt.s32 	%p2, %r31, 1;
	and.b32  	%r3, %r1, 31;
	@%p2 bra 	$L__BB23_20;
	not.b32 	%r32, %r3;
	add.s32 	%r4, %r30, %r32;
	shr.u32 	%r33, %r4, 5;
	add.s32 	%r34, %r33, 1;
	and.b32  	%r5, %r34, 15;
	add.s32 	%r6, %r5, -1;
	and.b32  	%r7, %r34, 7;
	add.s32 	%r8, %r7, -1;
	and.b32  	%r9, %r34, 3;
	and.b32  	%r35, %r34, 268435440;
	neg.s32 	%r10, %r35;
	add.s64 	%rd2, %rd1, 2048;
	cvta.to.global.u64 	%rd3, %rd5;
$L__BB23_3:
	mul.lo.s32 	%r12, %r42, %r31;
	mov.b32 	%r43, 0;
$L__BB23_4:
	setp.ge.s32 	%p3, %r3, %r30;
	mov.f64 	%fd85, 0d0000000000000000;
	@%p3 bra 	$L__BB23_18;
	setp.lt.u32 	%p4, %r4, 480;
	add.s32 	%r37, %r43, %r12;
	mul.lo.s32 	%r14, %r37, %r30;
	mov.f64 	%fd85, 0d0000000000000000;
	mov.u32 	%r47, %r3;
	@%p4 bra 	$L__BB23_8;
	add.s32 	%r44, %r3, %r14;
	mov.f64 	%fd85, 0d0000000000000000;
	mov.u32 	%r45, %r10;
	mov.u32 	%r47, %r3;
$L__BB23_7:
	.pragma "nounroll";
	mul.wide.s32 	%rd7, %r44, 8;
	add.s64 	%rd8, %rd2, %rd7;
	ld.global.f64 	%fd19, [%rd8+-2048];
	add.f64 	%fd20, %fd85, %fd19;
	ld.global.f64 	%fd21, [%rd8+-1792];
	add.f64 	%fd22, %fd20, %fd21;
	ld.global.f64 	%fd23, [%rd8+-1536];
	add.f64 	%fd24, %fd22, %fd23;
	ld.global.f64 	%fd25, [%rd8+-1280];
	add.f64 	%fd26, %fd24, %fd25;
	ld.global.f64 	%fd27, [%rd8+-1024];
	add.f64 	%fd28, %fd26, %fd27;
	ld.global.f64 	%fd29, [%rd8+-768];
	add.f64 	%fd30, %fd28, %fd29;
	ld.global.f64 	%fd31, [%rd8+-512];
	add.f64 	%fd32, %fd30, %fd31;
	ld.global.f64 	%fd33, [%rd8+-256];
	add.f64 	%fd34, %fd32, %fd33;
	ld.global.f64 	%fd35, [%rd8];
	add.f64 	%fd36, %fd34, %fd35;
	ld.global.f64 	%fd37, [%rd8+256];
	add.f64 	%fd38, %fd36, %fd37;
	ld.global.f64 	%fd39, [%rd8+512];
	add.f64 	%fd40, %fd38, %fd39;
	ld.global.f64 	%fd41, [%rd8+768];
	add.f64 	%fd42, %fd40, %fd41;
	ld.global.f64 	%fd43, [%rd8+1024];
	add.f64 	%fd44, %fd42, %fd43;
	ld.global.f64 	%fd45, [%rd8+1280];
	add.f64 	%fd46, %fd44, %fd45;
	ld.global.f64 	%fd47, [%rd8+1536];
	add.f64 	%fd48, %fd46, %fd47;
	ld.global.f64 	%fd49, [%rd8+1792];
	add.f64 	%fd85, %fd48, %fd49;
	add.s32 	%r47, %r47, 512;
	add.s32 	%r45, %r45, 16;
	add.s32 	%r44, %r44, 512;
	setp.ne.s32 	%p5, %r45, 0;
	@%p5 bra 	$L__BB23_7;
$L__BB23_8:
	setp.eq.s32 	%p6, %r5, 0;
	@%p6 bra 	$L__BB23_18;
	setp.lt.u32 	%p7, %r6, 7;
	@%p7 bra 	$L__BB23_11;
	add.s32 	%r38, %r47, %r14;
	mul.wide.s32 	%rd9, %r38, 8;
	add.s64 	%rd10, %rd1, %rd9;
	ld.global.f64 	%fd51, [%rd10];
	add.f64 	%fd52, %fd85, %fd51;
	ld.global.f64 	%fd53, [%rd10+256];
	add.f64 	%fd54, %fd52, %fd53;
	ld.global.f64 	%fd55, [%rd10+512];
	add.f64 	%fd56, %fd54, %fd55;
	ld.global.f64 	%fd57, [%rd10+768];
	add.f64 	%fd58, %fd56, %fd57;
	ld.global.f64 	%fd59, [%rd10+1024];
	add.f64 	%fd60, %fd58, %fd59;
	ld.global.f64 	%fd61, [%rd10+1280];
	add.f64 	%fd62, %fd60, %fd61;
	ld.global.f64 	%fd63, [%rd10+1536];
	add.f64 	%fd64, %fd62, %fd63;
	ld.global.f64 	%fd65, [%rd10+1792];
	add.f64 	%fd85, %fd64, %fd65;
	add.s32 	%r47, %r47, 256;
$L__BB23_11:
	setp.eq.s32 	%p8, %r7, 0;
	@%p8 bra 	$L__BB23_18;
	setp.lt.u32 	%p9, %r8, 3;
	@%p9 bra 	$L__BB23_14;
	add.s32 	%r39, %r47, %r14;
	mul.wide.s32 	%rd11, %r39, 8;
	add.s64 	%rd12, %rd1, %rd11;
	ld.global.f64 	%fd67, [%rd12];
	add.f64 	%fd68, %fd85, %fd67;
	ld.global.f64 	%fd69, [%rd12+256];
	add.f64 	%fd70, %fd68, %fd69;
	ld.global.f64 	%fd71, [%rd12+512];
	add.f64 	%fd72, %fd70, %fd71;
	ld.global.f64 	%fd73, [%rd12+768];
	add.f64 	%fd85, %fd72, %fd73;
	add.s32 	%r47, %r47, 128;
$L__BB23_14:
	setp.eq.s32 	%p10, %r9, 0;
	@%p10 bra 	$L__BB23_18;
	setp.eq.s32 	%p11, %r9, 1;
	add.s32 	%r40, %r47, %r14;
	mul.wide.s32 	%rd13, %r40, 8;
	add.s64 	%rd4, %rd1, %rd13;
	ld.global.f64 	%fd74, [%rd4];
	add.f64 	%fd85, %fd85, %fd74;
	@%p11 bra 	$L__BB23_18;
	setp.eq.s32 	%p12, %r9, 2;
	ld.global.f64 	%fd75, [%rd4+256];
	add.f64 	%fd85, %fd85, %fd75;
	@%p12 bra 	$L__BB23_18;
	ld.global.f64 	%fd76, [%rd4+512];
	add.f64 	%fd85, %fd85, %fd76;
$L__BB23_18:
	add.s32 	%r41, %r43, %r12;
	mul.wide.u32 	%rd14, %r41, 8;
	add.s64 	%rd15, %rd3, %rd14;
	atom.global.add.f64 	%fd77, [%rd15], %fd85;
	add.s32 	%r43, %r43, 1;
	setp.ne.s32 	%p13, %r43, %r31;
	@%p13 bra 	$L__BB23_4;
	add.s32 	%r42, %r42, 23;
	setp.lt.s32 	%p14, %r42, %r29;
	@%p14 bra 	$L__BB23_3;
$L__BB23_20:
	ret;

}
	// .globl	_Z15gpukernelAMWNr3ILi32ELi24EEvPdS0_S0_iii
.visible .entry _Z15gpukernelAMWNr3ILi32ELi24EEvPdS0_S0_iii(
	.param .u64 .ptr .align 1 _Z15gpukernelAMWNr3ILi32ELi24EEvPdS0_S0_iii_param_0,
	.param .u64 .ptr .align 1 _Z15gpukernelAMWNr3ILi32ELi24EEvPdS0_S0_iii_param_1,
	.param .u64 .ptr .align 1 _Z15gpukernelAMWNr3ILi32ELi24EEvPdS0_S0_iii_param_2,
	.param .u32 _Z15gpukernelAMWNr3ILi32ELi24EEvPdS0_S0_iii_param_3,
	.param .u32 _Z15gpukernelAMWNr3ILi32ELi24EEvPdS0_S0_iii_param_4,
	.param .u32 _Z15gpukernelAMWNr3ILi32ELi24EEvPdS0_S0_iii_param_5
)
{
	.reg .pred 	%p<15>;
	.reg .b32 	%r<50>;
	.reg .b64 	%rd<16>;
	.reg .b64 	%fd<86>;

	ld.param.u64 	%rd5, [_Z15gpukernelAMWNr3ILi32ELi24EEvPdS0_S0_iii_param_0];
	ld.param.u64 	%rd6, [_Z15gpukernelAMWNr3ILi32ELi24EEvPdS0_S0_iii_param_1];
	ld.param.u32 	%r29, [_Z15gpukernelAMWNr3ILi32ELi24EEvPdS0_S0_iii_param_3];
	ld.param.u32 	%r30, [_Z15gpukernelAMWNr3ILi32ELi24EEvPdS0_S0_iii_param_4];
	ld.param.u32 	%r31, [_Z15gpukernelAMWNr3ILi32ELi24EEvPdS0_S0_iii_param_5];
	cvta.to.global.u64 	%rd1, %rd6;
	mov.u32 	%r1, %tid.x;
	shr.u32 	%r42, %r1, 5;
	setp.ge.s32 	%p1, %r42, %r29;
	@%p1 bra 	$L__BB24_20;
	setp.lt.s32 	%p2, %r31, 1;
	and.b32  	%r3, %r1, 31;
	@%p2 bra 	$L__BB24_20;
	not.b32 	%r32, %r3;
	add.s32 	%r4, %r30, %r32;
	shr.u32 	%r33, %r4, 5;
	add.s32 	%r34, %r33, 1;
	and.b32  	%r5, %r34, 15;
	add.s32 	%r6, %r5, -1;
	and.b32  	%r7, %r34, 7;
	add.s32 	%r8, %r7, -1;
	and.b32  	%r9, %r34, 3;
	and.b32  	%r35, %r34, 268435440;
	neg.s32 	%r10, %r35;
	add.s64 	%rd2, %rd1, 2048;
	cvta.to.global.u64 	%rd3, %rd5;
$L__BB24_3:
	mul.lo.s32 	%r12, %r42, %r31;
	mov.b32 	%r43, 0;
$L__BB24_4:
	setp.ge.s32 	%p3, %r3, %r30;
	mov.f64 	%fd85, 0d0000000000000000;
	@%p3 bra 	$L__BB24_18;
	setp.lt.u32 	%p4, %r4, 480;
	add.s32 	%r37, %r43, %r12;
	mul.lo.s32 	%r14, %r37, %r30;
	mov.f64 	%fd85, 0d0000000000000000;
	mov.u32 	%r47, %r3;
	@%p4 bra 	$L__BB24_8;
	add.s32 	%r44, %r3, %r14;
	mov.f64 	%fd85, 0d0000000000000000;
	mov.u32 	%r45, %r10;
	mov.u32 	%r47, %r3;
$L__BB24_7:
	.pragma "nounroll";
	mul.wide.s32 	%rd7, %r44, 8;
	add.s64 	%rd8, %rd2, %rd7;
	ld.global.f64 	%fd19, [%rd8+-2048];
	add.f64 	%fd20, %fd85, %fd19;
	ld.global.f64 	%fd21, [%rd8+-1792];
	add.f64 	%fd22, %fd20, %fd21;
	ld.global.f64 	%fd23, [%rd8+-1536];
	add.f64 	%fd24, %fd22, %fd23;
	ld.global.f64 	%fd25, [%rd8+-1280];
	add.f64 	%fd26, %fd24, %fd25;
	ld.global.f64 	%fd27, [%rd8+-1024];
	add.f64 	%fd28, %fd26, %fd27;
	ld.global.f64 	%fd29, [%rd8+-768];
	add.f64 	%fd30, %fd28, %fd29;
	ld.global.f64 	%fd31, [%rd8+-512];
	add.f64 	%fd32, %fd30, %fd31;
	ld.global.f64 	%fd33, [%rd8+-256];
	add.f64 	%fd34, %fd32, %fd33;
	ld.global.f64 	%fd35, [%rd8];
	add.f64 	%fd36, %fd34, %fd35;
	ld.global.f64 	%fd37, [%rd8+256];
	add.f64 	%fd38, %fd36, %fd37;
	ld.global.f64 	%fd39, [%rd8+512];
	add.f64 	%fd40, %fd38, %fd39;
	ld.global.f64 	%fd41, [%rd8+768];
	add.f64 	%fd42, %fd40, %fd41;
	ld.global.f64 	%fd43, [%rd8+1024];
	add.f64 	%fd44, %fd42, %fd43;
	ld.global.f64 	%fd45, [%rd8+1280];
	add.f64 	%fd46, %fd44, %fd45;
	ld.global.f64 	%fd47, [%rd8+1536];
	add.f64 	%fd48, %fd46, %fd47;
	ld.global.f64 	%fd49, [%rd8+1792];
	add.f64 	%fd85, %fd48, %fd49;
	add.s32 	%r47, %r47, 512;
	add.s32 	%r45, %r45, 16;
	add.s32 	%r44, %r44, 512;
	setp.ne.s32 	%p5, %r45, 0;
	@%p5 bra 	$L__BB24_7;
$L__BB24_8:
	setp.eq.s32 	%p6, %r5, 0;
	@%p6 bra 	$L__BB24_18;
	setp.lt.u32 	%p7, %r6, 7;
	@%p7 bra 	$L__BB24_11;
	add.s32 	%r38, %r47, %r14;
	mul.wide.s32 	%rd9, %r38, 8;
	add.s64 	%rd10, %rd1, %rd9;
	ld.global.f64 	%fd51, [%rd10];
	add.f64 	%fd52, %fd85, %fd51;
	ld.global.f64 	%fd53, [%rd10+256];
	add.f64 	%fd54, %fd52, %fd53;
	ld.global.f64 	%fd55, [%rd10+512];
	add.f64 	%fd56, %fd54, %fd55;
	ld.global.f64 	%fd57, [%rd10+768];
	add.f64 	%fd58, %fd56, %fd57;
	ld.global.f64 	%fd59, [%rd10+1024];
	add.f64 	%fd60, %fd58, %fd59;
	ld.global.f64 	%fd61, [%rd10+1280];
	add.f64 	%fd62, %fd60, %fd61;
	ld.global.f64 	%fd63, [%rd10+1536];
	add.f64 	%fd64, %fd62, %fd63;
	ld.global.f64 	%fd65, [%rd10+1792];
	add.f64 	%fd85, %fd64, %fd65;
	add.s32 	%r47, %r47, 256;
$L__BB24_11:
	setp.eq.s32 	%p8, %r7, 0;
	@%p8 bra 	$L__BB24_18;
	setp.lt.u32 	%p9, %r8, 3;
	@%p9 bra 	$L__BB24_14;
	add.s32 	%r39, %r47, %r14;
	mul.wide.s32 	%rd11, %r39, 8;
	add.s64 	%rd12, %rd1, %rd11;
	ld.global.f64 	%fd67, [%rd12];
	add.f64 	%fd68, %fd85, %fd67;
	ld.global.f64 	%fd69, [%rd12+256];
	add.f64 	%fd70, %fd68, %fd69;
	ld.global.f64 	%fd71, [%rd12+512];
	add.f64 	%fd72, %fd70, %fd71;
	ld.global.f64 	%fd73, [%rd12+768];
	add.f64 	%fd85, %fd72, %fd73;
	add.s32 	%r47, %r47, 128;
$L__BB24_14:
	setp.eq.s32 	%p10, %r9, 0;
	@%p10 bra 	$L__BB24_18;
	setp.eq.s32 	%p11, %r9, 1;
	add.s32 	%r40, %r47, %r14;
	mul.wide.s32 	%rd13, %r40, 8;
	add.s64 	%rd4, %rd1, %rd13;
	ld.global.f64 	%fd74, [%rd4];
	add.f64 	%fd85, %fd85, %fd74;
	@%p11 bra 	$L__BB24_18;
	setp.eq.s32 	%p12, %r9, 2;
	ld.global.f64 	%fd75, [%rd4+256];
	add.f64 	%fd85, %fd85, %fd75;
	@%p12 bra 	$L__BB24_18;
	ld.global.f64 	%fd76, [%rd4+512];
	add.f64 	%fd85, %fd85, %fd76;
$L__BB24_18:
	add.s32 	%r41, %r43, %r12;
	mul.wide.u32 	%rd14, %r41, 8;
	add.s64 	%rd15, %rd3, %rd14;
	atom.global.add.f64 	%fd77, [%rd15], %fd85;
	add.s32 	%r43, %r43, 1;
	setp.ne.s32 	%p13, %r43, %r31;
	@%p13 bra 	$L__BB24_4;
	add.s32 	%r42, %r42, 24;
	setp.lt.s32 	%p14, %r42, %r29;
	@%p14 bra 	$L__BB24_3;
$L__BB24_20:
	ret;

}
	// .globl	_Z15gpukernelAMWNr3ILi32ELi25EEvPdS0_S0_iii
.visible .entry _Z15gpukernelAMWNr3ILi32ELi25EEvPdS0_S0_iii(
	.param .u64 .ptr .align 1 _Z15gpukernelAMWNr3ILi32ELi25EEvPdS0_S0_iii_param_0,
	.param .u64 .ptr .align 1 _Z15gpukernelAMWNr3ILi32ELi25EEvPdS0_S0_iii_param_1,
	.param .u64 .ptr .align 1 _Z15gpukernelAMWNr3ILi32ELi25EEvPdS0_S0_iii_param_2,
	.param .u32 _Z15gpukernelAMWNr3ILi32ELi25EEvPdS0_S0_iii_param_3,
	.param .u32 _Z15gpukernelAMWNr3ILi32ELi25EEvPdS0_S0_iii_param_4,
	.param .u32 _Z15gpukernelAMWNr3ILi32ELi25EEvPdS0_S0_iii_param_5
)
{
	.reg .pred 	%p<15>;
	.reg .b32 	%r<50>;
	.reg .b64 	%rd<16>;
	.reg .b64 	%fd<86>;

	ld.param.u64 	%rd5, [_Z15gpukernelAMWNr3ILi32ELi25EEvPdS0_S0_iii_param_0];
	ld.param.u64 	%rd6, [_Z15gpukernelAMWNr3ILi32ELi25EEvPdS0_S0_iii_param_1];
	ld.param.u32 	%r29, [_Z15gpukernelAMWNr3ILi32ELi25EEvPdS0_S0_iii_param_3];
	ld.param.u32 	%r30, [_Z15gpukernelAMWNr3ILi32ELi25EEvPdS0_S0_iii_param_4];
	ld.param.u32 	%r31, [_Z15gpukernelAMWNr3ILi32ELi25EEvPdS0_S0_iii_param_5];
	cvta.to.global.u64 	%rd1, %rd6;
	mov.u32 	%r1, %tid.x;
	shr.u32 	%r42, %r1, 5;
	setp.ge.s32 	%p1, %r42, %r29;
	@%p1 bra 	$L__BB25_20;
	setp.lt.s32 	%p2, %r31, 1;
	and.b32  	%r3, %r1, 31;
	@%p2 bra 	$L__BB25_20;
	not.b32 	%r32, %r3;
	add.s32 	%r4, %r30, %r32;
	shr.u32 	%r33, %r4, 5;
	add.s32 	%r34, %r33, 1;
	and.b32  	%r5, %r34, 15;
	add.s32 	%r6, %r5, -1;
	and.b32  	%r7, %r34, 7;
	add.s32 	%r8, %r7, -1;
	and.b32  	%r9, %r34, 3;
	and.b32  	%r35, %r34, 268435440;
	neg.s32 	%r10, %r35;
	add.s64 	%rd2, %rd1, 2048;
	cvta.to.global.u64 	%rd3, %rd5;
$L__BB25_3:
	mul.lo.s32 	%r12, %r42, %r31;
	mov.b32 	%r43, 0;
$L__BB25_4:
	setp.ge.s32 	%p3, %r3, %r30;
	mov.f64 	%fd85, 0d0000000000000000;
	@%p3 bra 	$L__BB25_18;
	setp.lt.u32 	%p4, %r4, 480;
	add.s32 	%r37, %r43, %r12;
	mul.lo.s32 	%r14, %r37, %r30;
	mov.f64 	%fd85, 0d0000000000000000;
	mov.u32 	%r47, %r3;
	@%p4 bra 	$L__BB25_8;
	add.s32 	%r44, %r3, %r14;
	mov.f64 	%fd85, 0d0000000000000000;
	mov.u32 	%r45, %r10;
	mov.u32 	%r47, %r3;
$L__BB25_7:
	.pragma "nounroll";
	mul.wide.s32 	%rd7, %r44, 8;
	add.s64 	%rd8, %rd2, %rd7;
	ld.global.f64 	%fd19, [%rd8+-2048];
	add.f64 	%fd20, %fd85, %fd19;
	ld.global.f64 	%fd21, [%rd8+-1792];
	add.f64 	%fd22, %fd20, %fd21;
	ld.global.f64 	%fd23, [%rd8+-1536];
	add.f64 	%fd24, %fd22, %fd23;
	ld.global.f64 	%fd25, [%rd8+-1280];
	add.f64 	%fd26, %fd24, %fd25;
	ld.global.f64 	%fd27, [%rd8+-1024];
	add.f64 	%fd28, %fd26, %fd27;
	ld.global.f64 	%fd29, [%rd8+-768];
	add.f64 	%fd30, %fd28, %fd29;
	ld.global.f64 	%fd31, [%rd8+-512];
	add.f64 	%fd32, %fd30, %fd31;
	ld.global.f64 	%fd33, [%rd8+-256];
	add.f64 	%fd34, %fd32, %fd33;
	ld.global.f64 	%fd35, [%rd8];
	add.f64 	%fd36, %fd34, %fd35;
	ld.global.f64 	%fd37, [%rd8+256];
	add.f64 	%fd38, %fd36, %fd37;
	ld.global.f64 	%fd39, [%rd8+512];
	add.f64 	%fd40, %fd38, %fd39;
	ld.global.f64 	%fd41, [%rd8+768];
	add.f64 	%fd42, %fd40, %fd41;
	ld.global.f64 	%fd43, [%rd8+1024];
	add.f64 	%fd44, %fd42, %fd43;
	ld.global.f64 	%fd45, [%rd8+1280];
	add.f64 	%fd46, %fd44, %fd45;
	ld.global.f64 	%fd47, [%rd8+1536];
	add.f64 	%fd48, %fd46, %fd47;
	ld.global.f64 	%fd49, [%rd8+1792];
	add.f64 	%fd85, %fd48, %fd49;
	add.s32 	%r47, %r47, 512;
	add.s32 	%r45, %r45, 16;
	add.s32 	%r44, %r44, 512;
	setp.ne.s32 	%p5, %r45, 0;
	@%p5 bra 	$L__BB25_7;
$L__BB25_8:
	setp.eq.s32 	%p6, %r5, 0;
	@%p6 bra 	$L__BB25_18;
	setp.lt.u32 	%p7, %r6, 7;
	@%p7 bra 	$L__BB25_11;
	add.s32 	%r38, %r47, %r14;
	mul.wide.s32 	%rd9, %r38, 8;
	add.s64 	%rd10, %rd1, %rd9;
	ld.global.f64 	%fd51, [%rd10];
	add.f64 	%fd52, %fd85, %fd51;
	ld.global.f64 	%fd53, [%rd10+256];
	add.f64 	%fd54, %fd52, %fd53;
	ld.global.f64 	%fd55, [%rd10+512];
	add.f64 	%fd56, %fd54, %fd55;
	ld.global.f64 	%fd57, [%rd10+768];
	add.f64 	%fd58, %fd56, %fd57;
	ld.global.f64 	%fd59, [%rd10+1024];
	add.f64 	%fd60, %fd58, %fd59;
	ld.global.f64 	%fd61, [%rd10+1280];
	add.f64 	%fd62, %fd60, %fd61;
	ld.global.f64 	%fd63, [%rd10+1536];
	add.f64 	%fd64, %fd62, %fd63;
	ld.global.f64 	%fd65, [%rd10+1792];
	add.f64 	%fd85, %fd64, %fd65;
	add.s32 	%r47, %r47, 256;
$L__BB25_11:
	setp.eq.s32 	%p8, %r7, 0;
	@%p8 bra 	$L__BB25_18;
	setp.lt.u32 	%p9, %r8, 3;
	@%p9 bra 	$L__BB25_14;
	add.s32 	%r39, %r47, %r14;
	mul.wide.s32 	%rd11, %r39, 8;
	add.s64 	%rd12, %rd1, %rd11;
	ld.global.f64 	%fd67, [%rd12];
	add.f64 	%fd68, %fd85, %fd67;
	ld.global.f64 	%fd69, [%rd12+256];
	add.f64 	%fd70, %fd68, %fd69;
	ld.global.f64 	%fd71, [%rd12+512];
	add.f64 	%fd72, %fd70, %fd71;
	ld.global.f64 	%fd73, [%rd12+768];
	add.f64 	%fd85, %fd72, %fd73;
	add.s32 	%r47, %r47, 128;
$L__BB25_14:
	setp.eq.s32 	%p10, %r9, 0;
	@%p10 bra 	$L__BB25_18;
	setp.eq.s32 	%p11, %r9, 1;
	add.s32 	%r40, %r47, %r14;
	mul.wide.s32 	%rd13, %r40, 8;
	add.s64 	%rd4, %rd1, %rd13;
	ld.global.f64 	%fd74, [%rd4];
	add.f64 	%fd85, %fd85, %fd74;
	@%p11 bra 	$L__BB25_18;
	setp.eq.s32 	%p12, %r9, 2;
	ld.global.f64 	%fd75, [%rd4+256];
	add.f64 	%fd85, %fd85, %fd75;
	@%p12 bra 	$L__BB25_18;
	ld.global.f64 	%fd76, [%rd4+512];
	add.f64 	%fd85, %fd85, %fd76;
$L__BB25_18:
	add.s32 	%r41, %r43, %r12;
	mul.wide.u32 	%rd14, %r41, 8;
	add.s64 	%rd15, %rd3, %rd14;
	atom.global.add.f64 	%fd77, [%rd15], %fd85;
	add.s32 	%r43, %r43, 1;
	setp.ne.s32 	%p13, %r43, %r31;
	@%p13 bra 	$L__BB25_4;
	add.s32 	%r42, %r42, 25;
	setp.lt.s32 	%p14, %r42, %r29;
	@%p14 bra 	$L__BB25_3;
$L__BB25_20:
	ret;

}
	// .globl	_Z15gpukernelAMWNr3ILi32ELi26EEvPdS0_S0_iii
.visible .entry _Z15gpukernelAMWNr3ILi32ELi26EEvPdS0_S0_iii(
	.param .u64 .ptr .align 1 _Z15gpukernelAMWNr3ILi32ELi26EEvPdS0_S0_iii_param_0,
	.param .u64 .ptr .align 1 _Z15gpukernelAMWNr3ILi32ELi26EEvPdS0_S0_iii_param_1,
	.param .u64 .ptr .align 1 _Z15gpukernelAMWNr3ILi32ELi26EEvPdS0_S0_iii_param_2,
	.param .u32 _Z15gpukernelAMWNr3ILi32ELi26EEvPdS0_S0_iii_param_3,
	.param .u32 _Z15gpukernelAMWNr3ILi32ELi26EEvPdS0_S0_iii_param_4,
	.param .u32 _Z15gpukernelAMWNr3ILi32ELi26EEvPdS0_S0_iii_param_5
)
{
	.reg .pred 	%p<15>;
	.reg .b32 	%r<50>;
	.reg .b64 	%rd<16>;
	.reg .b64 	%fd<86>;

	ld.param.u64 	%rd5, [_Z15gpukernelAMWNr3ILi32ELi26EEvPdS0_S0_iii_param_0];
	ld.param.u64 	%rd6, [_Z15gpukernelAMWNr3ILi32ELi26EEvPdS0_S0_iii_param_1];
	ld.param.u32 	%r29, [_Z15gpukernelAMWNr3ILi32ELi26EEvPdS0_S0_iii_param_3];
	ld.param.u32 	%r30, [_Z15gpukernelAMWNr3ILi32ELi26EEvPdS0_S0_iii_param_4];
	ld.param.u32 	%r31, [_Z15gpukernelAMWNr3ILi32ELi26EEvPdS0_S0_iii_param_5];
	cvta.to.global.u64 	%rd1, %rd6;
	mov.u32 	%r1, %tid.x;
	shr.u32 	%r42, %r1, 5;
	setp.ge.s32 	%p1, %r42, %r29;
	@%p1 bra 	$L__BB26_20;
	setp.lt.s32 	%p2, %r31, 1;
	and.b32  	%r3, %r1, 31;
	@%p2 bra 	$L__BB26_20;
	not.b32 	%r32, %r3;
	add.s32 	%r4, %r30, %r32;
	shr.u32 	%r33, %r4, 5;
	add.s32 	%r34, %r33, 1;
	and.b32  	%r5, %r34, 15;
	add.s32 	%r6, %r5, -1;
	and.b32  	%r7, %r34, 7;
	add.s32 	%r8, %r7, -1;
	and.b32  	%r9, %r34, 3;
	and.b32  	%r35, %r34, 268435440;
	neg.s32 	%r10, %r35;
	add.s64 	%rd2, %rd1, 2048;
	cvta.to.global.u64 	%rd3, %rd5;
$L__BB26_3:
	mul.lo.s32 	%r12, %r42, %r31;
	mov.b32 	%r43, 0;
$L__BB26_4:
	setp.ge.s32 	%p3, %r3, %r30;
	mov.f64 	%fd85, 0d0000000000000000;
	@%p3 bra 	$L__BB26_18;
	setp.lt.u32 	%p4, %r4, 480;
	add.s32 	%r37, %r43, %r12;
	mul.lo.s32 	%r14, %r37, %r30;
	mov.f64 	%fd85, 0d0000000000000000;
	mov.u32 	%r47, %r3;
	@%p4 bra 	$L__BB26_8;
	add.s32 	%r44, %r3, %r14;
	mov.f64 	%fd85, 0d0000000000000000;
	mov.u32 	%r45, %r10;
	mov.u32 	%r47, %r3;
$L__BB26_7:
	.pragma "nounroll";
	mul.wide.s32 	%rd7, %r44, 8;
	add.s64 	%rd8, %rd2, %rd7;
	ld.global.f64 	%fd19, [%rd8+-2048];
	add.f64 	%fd20, %fd85, %fd19;
	ld.global.f64 	%fd21, [%rd8+-1792];
	add.f64 	%fd22, %fd20, %fd21;
	ld.global.f64 	%fd23, [%rd8+-1536];
	add.f64 	%fd24, %fd22, %fd23;
	ld.global.f64 	%fd25, [%rd8+-1280];
	add.f64 	%fd26, %fd24, %fd25;
	ld.global.f64 	%fd27, [%rd8+-1024];
	add.f64 	%fd28, %fd26, %fd27;
	ld.global.f64 	%fd29, [%rd8+-768];
	add.f64 	%fd30, %fd28, %fd29;
	ld.global.f64 	%fd31, [%rd8+-512];
	add.f64 	%fd32, %fd30, %fd31;
	ld.global.f64 	%fd33, [%rd8+-256];
	add.f64 	%fd34, %fd32, %fd33;
	ld.global.f64 	%fd35, [%rd8];
	add.f64 	%fd36, %fd34, %fd35;
	ld.global.f64 	%fd37, [%rd8+256];
	add.f64 	%fd38, %fd36, %fd37;
	ld.global.f64 	%fd39, [%rd8+512];
	add.f64 	%fd40, %fd38, %fd39;
	ld.global.f64 	%fd41, [%rd8+768];
	add.f64 	%fd42, %fd40, %fd41;
	ld.global.f64 	%fd43, [%rd8+1024];
	add.f64 	%fd44, %fd42, %fd43;
	ld.global.f64 	%fd45, [%rd8+1280];
	add.f64 	%fd46, %fd44, %fd45;
	ld.global.f64 	%fd47, [%rd8+1536];
	add.f64 	%fd48, %fd46, %fd47;
	ld.global.f64 	%fd49, [%rd8+1792];
	add.f64 	%fd85, %fd48, %fd49;
	add.s32 	%r47, %r47, 512;
	add.s32 	%r45, %r45, 16;
	add.s32 	%r44, %r44, 512;
	setp.ne.s32 	%p5, %r45, 0;
	@%p5 bra 	$L__BB26_7;
$L__BB26_8:
	setp.eq.s32 	%p6, %r5, 0;
	@%p6 bra 	$L__BB26_18;
	setp.lt.u32 	%p7, %r6, 7;
	@%p7 bra 	$L__BB26_11;
	add.s32 	%r38, %r47, %r14;
	mul.wide.s32 	%rd9, %r38, 8;
	add.s64 	%rd10, %rd1, %rd9;
	ld.global.f64 	%fd51, [%rd10];
	add.f64 	%fd52, %fd85, %fd51;
	ld.global.f64 	%fd53, [%rd10+256];
	add.f64 	%fd54, %fd52, %fd53;
	ld.global.f64 	%fd55, [%rd10+512];
	add.f64 	%fd56, %fd54, %fd55;
	ld.global.f64 	%fd57, [%rd10+768];
	add.f64 	%fd58, %fd56, %fd57;
	ld.global.f64 	%fd59, [%rd10+1024];
	add.f64 	%fd60, %fd58, %fd59;
	ld.global.f64 	%fd61, [%rd10+1280];
	add.f64 	%fd62, %fd60, %fd61;
	ld.global.f64 	%fd63, [%rd10+1536];
	add.f64 	%fd64, %fd62, %fd63;
	ld.global.f64 	%fd65, [%rd10+1792];
	add.f64 	%fd85, %fd64, %fd65;
	add.s32 	%r47, %r47, 256;
$L__BB26_11:
	setp.eq.s32 	%p8, %r7, 0;
	@%p8 bra 	$L__BB26_18;
	setp.lt.u32 	%p9, %r8, 3;
	@%p9 bra 	$L__BB26_14;
	add.s32 	%r39, %r47, %r14;
	mul.wide.s32 	%rd11, %r39, 8;
	add.s64 	%rd12, %rd1, %rd11;
	ld.global.f64 	%fd67, [%rd12];
	add.f64 	%fd68, %fd85, %fd67;
	ld.global.f64 	%fd69, [%rd12+256];
	add.f64 	%fd70, %fd68, %fd69;
	ld.global.f64 	%fd71, [%rd12+512];
	add.f64 	%fd72, %fd70, %fd71;
	ld.global.f64 	%fd73, [%rd12+768];
	add.f64 	%fd85, %fd72, %fd73;
	add.s32 	%r47, %r47, 128;
$L__BB26_14:
	setp.eq.s32 	%p10, %r9, 0;
	@%p10 bra 	$L__BB26_18;
	setp.eq.s32 	%p11, %r9, 1;
	add.s32 	%r40, %r47, %r14;
	mul.wide.s32 	%rd13, %r40, 8;
	add.s64 	%rd4, %rd1, %rd13;
	ld.global.f64 	%fd74, [%rd4];
	add.f64 	%fd85, %fd85, %fd74;
	@%p11 bra 	$L__BB26_18;
	setp.eq.s32 	%p12, %r9, 2;
	ld.global.f64 	%fd75, [%rd4+256];
	add.f64 	%fd85, %fd85, %fd75;
	@%p12 bra 	$L__BB26_18;
	ld.global.f64 	%fd76, [%rd4+512];
	add.f64 	%fd85, %fd85, %fd76;
$L__BB26_18:
	add.s32 	%r41, %r43, %r12;
	mul.wide.u32 	%rd14, %r41, 8;
	add.s64 	%rd15, %rd3, %rd14;
	atom.global.add.f64 	%fd77, [%rd15], %fd85;
	add.s32 	%r43, %r43, 1;
	setp.ne.s32 	%p13, %r43, %r31;
	@%p13 bra 	$L__BB26_4;
	add.s32 	%r42, %r42, 26;
	setp.lt.s32 	%p14, %r42, %r29;
	@%p14 bra 	$L__BB26_3;
$L__BB26_20:
	ret;

}
	// .globl	_Z15gpukernelAMWNr3ILi32ELi27EEvPdS0_S0_iii
.visible .entry _Z15gpukernelAMWNr3ILi32ELi27EEvPdS0_S0_iii(
	.param .u64 .ptr .align 1 _Z15gpukernelAMWNr3ILi32ELi27EEvPdS0_S0_iii_param_0,
	.param .u64 .ptr .align 1 _Z15gpukernelAMWNr3ILi32ELi27EEvPdS0_S0_iii_param_1,
	.param .u64 .ptr .align 1 _Z15gpukernelAMWNr3ILi32ELi27EEvPdS0_S0_iii_param_2,
	.param .u32 _Z15gpukernelAMWNr3ILi32ELi27EEvPdS0_S0_iii_param_3,
	.param .u32 _Z15gpukernelAMWNr3ILi32ELi27EEvPdS0_S0_iii_param_4,
	.param .u32 _Z15gpukernelAMWNr3ILi32ELi27EEvPdS0_S0_iii_param_5
)
{
	.reg .pred 	%p<15>;
	.reg .b32 	%r<50>;
	.reg .b64 	%rd<16>;
	.reg .b64 	%fd<86>;

	ld.param.u64 	%rd5, [_Z15gpukernelAMWNr3ILi32ELi27EEvPdS0_S0_iii_param_0];
	ld.param.u64 	%rd6, [_Z15gpukernelAMWNr3ILi32ELi27EEvPdS0_S0_iii_param_1];
	ld.param.u32 	%r29, [_Z15gpukernelAMWNr3ILi32ELi27EEvPdS0_S0_iii_param_3];
	ld.param.u32 	%r30, [_Z15gpukernelAMWNr3ILi32ELi27EEvPdS0_S0_iii_param_4];
	ld.param.u32 	%r31, [_Z15gpukernelAMWNr3ILi32ELi27EEvPdS0_S0_iii_param_5];
	cvta.to.global.u64 	%rd1, %rd6;
	mov.u32 	%r1, %tid.x;
	shr.u32 	%r42, %r1, 5;
	setp.ge.s32 	%p1, %r42, %r29;
	@%p1 bra 	$L__BB27_20;
	setp.lt.s32 	%p2, %r31, 1;
	and.b32  	%r3, %r1, 31;
	@%p2 bra 	$L__BB27_20;
	not.b32 	%r32, %r3;
	add.s32 	%r4, %r30, %r32;
	shr.u32 	%r33, %r4, 5;
	add.s32 	%r34, %r33, 1;
	and.b32  	%r5, %r34, 15;
	add.s32 	%r6, %r5, -1;
	and.b32  	%r7, %r34, 7;
	add.s32 	%r8, %r7, -1;
	and.b32  	%r9, %r34, 3;
	and.b32  	%r35, %r34, 268435440;
	neg.s32 	%r10, %r35;
	add.s64 	%rd2, %rd1, 2048;
	cvta.to.global.u64 	%rd3, %rd5;
$L__BB27_3:
	mul.lo.s32 	%r12, %r42, %r31;
	mov.b32 	%r43, 0;
$L__BB27_4:
	setp.ge.s32 	%p3, %r3, %r30;
	mov.f64 	%fd85, 0d0000000000000000;
	@%p3 bra 	$L__BB27_18;
	setp.lt.u32 	%p4, %r4, 480;
	add.s32 	%r37, %r43, %r12;
	mul.lo.s32 	%r14, %r37, %r30;
	mov.f64 	%fd85, 0d0000000000000000;
	mov.u32 	%r47, %r3;
	@%p4 bra 	$L__BB27_8;
	add.s32 	%r44, %r3, %r14;
	mov.f64 	%fd85, 0d0000000000000000;
	mov.u32 	%r45, %r10;
	mov.u32 	%r47, %r3;
$L__BB27_7:
	.pragma "nounroll";
	mul.wide.s32 	%rd7, %r44, 8;
	add.s64 	%rd8, %rd2, %rd7;
	ld.global.f64 	%fd19, [%rd8+-2048];
	add.f64 	%fd20, %fd85, %fd19;
	ld.global.f64 	%fd21, [%rd8+-1792];
	add.f64 	%fd22, %fd20, %fd21;
	ld.global.f64 	%fd23, [%rd8+-1536];
	add.f64 	%fd24, %fd22, %fd23;
	ld.global.f64 	%fd25, [%rd8+-1280];
	add.f64 	%fd26, %fd24, %fd25;
	ld.global.f64 	%fd27, [%rd8+-1024];
	add.f64 	%fd28, %fd26, %fd27;
	ld.global.f64 	%fd29, [%rd8+-768];
	add.f64 	%fd30, %fd28, %fd29;
	ld.global.f64 	%fd31, [%rd8+-512];
	add.f64 	%fd32, %fd30, %fd31;
	ld.global.f64 	%fd33, [%rd8+-256];
	add.f64 	%fd34, %fd32, %fd33;
	ld.global.f64 	%fd35, [%rd8];
	add.f64 	%fd36, %fd34, %fd35;
	ld.global.f64 	%fd37, [%rd8+256];
	add.f64 	%fd38, %fd36, %fd37;
	ld.global.f64 	%fd39, [%rd8+512];
	add.f64 	%fd40, %fd38, %fd39;
	ld.global.f64 	%fd41, [%rd8+768];
	add.f64 	%fd42, %fd40, %fd41;
	ld.global.f64 	%fd43, [%rd8+1024];
	add.f64 	%fd44, %fd42, %fd43;
	ld.global.f64 	%fd45, [%rd8+1280];
	add.f64 	%fd46, %fd44, %fd45;
	ld.global.f64 	%fd47, [%rd8+1536];
	add.f64 	%fd48, %fd46, %fd47;
	ld.global.f64 	%fd49, [%rd8+1792];
	add.f64 	%fd85, %fd48, %fd49;
	add.s32 	%r47, %r47, 512;
	add.s32 	%r45, %r45, 16;
	add.s32 	%r44, %r44, 512;
	setp.ne.s32 	%p5, %r45, 0;
	@%p5 bra 	$L__BB27_7;
$L__BB27_8:
	setp.eq.s32 	%p6, %r5, 0;
	@%p6 bra 	$L__BB27_18;
	setp.lt.u32 	%p7, %r6, 7;
	@%p7 bra 	$L__BB27_11;
	add.s32 	%r38, %r47, %r14;
	mul.wide.s32 	%rd9, %r38, 8;
	add.s64 	%rd10, %rd1, %rd9;
	ld.global.f64 	%fd51, [%rd10];
	add.f64 	%fd52, %fd85, %fd51;
	ld.global.f64 	%fd53, [%rd10+256];
	add.f64 	%fd54, %fd52, %fd53;
	ld.global.f64 	%fd55, [%rd10+512];
	add.f64 	%fd56, %fd54, %fd55;
	ld.global.f64 	%fd57, [%rd10+768];
	add.f64 	%fd58, %fd56, %fd57;
	ld.global.f64 	%fd59, [%rd10+1024];
	add.f64 	%fd60, %fd58, %fd59;
	ld.global.f64 	%fd61, [%rd10+1280];
	add.f64 	%fd62, %fd60, %fd61;
	ld.global.f64 	%fd63, [%rd10+1536];
	add.f64 	%fd64, %fd62, %fd63;
	ld.global.f64 	%fd65, [%rd10+1792];
	add.f64 	%fd85, %fd64, %fd65;
	add.s32 	%r47, %r47, 256;
$L__BB27_11:
	setp.eq.s32 	%p8, %r7, 0;
	@%p8 bra 	$L__BB27_18;
	setp.lt.u32 	%p9, %r8, 3;
	@%p9 bra 	$L__BB27_14;
	add.s32 	%r39, %r47, %r14;
	mul.wide.s32 	%rd11, %r39, 8;
	add.s64 	%rd12, %rd1, %rd11;
	ld.global.f64 	%fd67, [%rd12];
	add.f64 	%fd68, %fd85, %fd67;
	ld.global.f64 	%fd69, [%rd12+256];
	add.f64 	%fd70, %fd68, %fd69;
	ld.global.f64 	%fd71, [%rd12+512];
	add.f64 	%fd72, %fd70, %fd71;
	ld.global.f64 	%fd73, [%rd12+768];
	add.f64 	%fd85, %fd72, %fd73;
	add.s32 	%r47, %r47, 128;
$L__BB27_14:
	setp.eq.s32 	%p10, %r9, 0;
	@%p10 bra 	$L__BB27_18;
	setp.eq.s32 	%p11, %r9, 1;
	add.s32 	%r40, %r47, %r14;
	mul.wide.s32 	%rd13, %r40, 8;
	add.s64 	%rd4, %rd1, %rd13;
	ld.global.f64 	%fd74, [%rd4];
	add.f64 	%fd85, %fd85, %fd74;
	@%p11 bra 	$L__BB27_18;
	setp.eq.s32 	%p12, %r9, 2;
	ld.global.f64 	%fd75, [%rd4+256];
	add.f64 	%fd85, %fd85, %fd75;
	@%p12 bra 	$L__BB27_18;
	ld.global.f64 	%fd76, [%rd4+512];
	add.f64 	%fd85, %fd85, %fd76;
$L__BB27_18:
	add.s32 	%r41, %r43, %r12;
	mul.wide.u32 	%rd14, %r41, 8;
	add.s64 	%rd15, %rd3, %rd14;
	atom.global.add.f64 	%fd77, [%rd15], %fd85;
	add.s32 	%r43, %r43, 1;
	setp.ne.s32 	%p13, %r43, %r31;
	@%p13 bra 	$L__BB27_4;
	add.s32 	%r42, %r42, 27;
	setp.lt.s32 	%p14, %r42, %r29;
	@%p14 bra 	$L__BB27_3;
$L__BB27_20:
	ret;

}
	// .globl	_Z15gpukernelAMWNr3ILi32ELi28EEvPdS0_S0_iii
.visible .entry _Z15gpukernelAMWNr3ILi32ELi28EEvPdS0_S0_iii(
	.param .u64 .ptr .align 1 _Z15gpukernelAMWNr3ILi32ELi28EEvPdS0_S0_iii_param_0,
	.param .u64 .ptr .align 1 _Z15gpukernelAMWNr3ILi32ELi28EEvPdS0_S0_iii_param_1,
	.param .u64 .ptr .align 1 _Z15gpukernelAMWNr3ILi32ELi28EEvPdS0_S0_iii_param_2,
	.param .u32 _Z15gpukernelAMWNr3ILi32ELi28EEvPdS0_S0_iii_param_3,
	.param .u32 _Z15gpukernelAMWNr3ILi32ELi28EEvPdS0_S0_iii_param_4,
	.param .u32 _Z15gpukernelAMWNr3ILi32ELi28EEvPdS0_S0_iii_param_5
)
{
	.reg .pred 	%p<15>;
	.reg .b32 	%r<50>;
	.reg .b64 	%rd<16>;
	.reg .b64 	%fd<86>;

	ld.param.u64 	%rd5, [_Z15gpukernelAMWNr3ILi32ELi28EEvPdS0_S0_iii_param_0];
	ld.param.u64 	%rd6, [_Z15gpukernelAMWNr3ILi32ELi28EEvPdS0_S0_iii_param_1];
	ld.param.u32 	%r29, [_Z15gpukernelAMWNr3ILi32ELi28EEvPdS0_S0_iii_param_3];
	ld.param.u32 	%r30, [_Z15gpukernelAMWNr3ILi32ELi28EEvPdS0_S0_iii_param_4];
	ld.param.u32 	%r31, [_Z15gpukernelAMWNr3ILi32ELi28EEvPdS0_S0_iii_param_5];
	cvta.to.global.u64 	%rd1, %rd6;
	mov.u32 	%r1, %tid.x;
	shr.u32 	%r42, %r1, 5;
	setp.ge.s32 	%p1, %r42, %r29;
	@%p1 bra 	$L__BB28_20;
	setp.lt.s32 	%p2, %r31, 1;
	and.b32  	%r3, %r1, 31;
	@%p2 bra 	$L__BB28_20;
	not.b32 	%r32, %r3;
	add.s32 	%r4, %r30, %r32;
	shr.u32 	%r33, %r4, 5;
	add.s32 	%r34, %r33, 1;
	and.b32  	%r5, %r34, 15;
	add.s32 	%r6, %r5, -1;
	and.b32  	%r7, %r34, 7;
	add.s32 	%r8, %r7, -1;
	and.b32  	%r9, %r34, 3;
	and.b32  	%r35, %r34, 268435440;
	neg.s32 	%r10, %r35;
	add.s64 	%rd2, %rd1, 2048;
	cvta.to.global.u64 	%rd3, %rd5;
$L__BB28_3:
	mul.lo.s32 	%r12, %r42, %r31;
	mov.b32 	%r43, 0;
$L__BB28_4:
	setp.ge.s32 	%p3, %r3, %r30;
	mov.f64 	%fd85, 0d0000000000000000;
	@%p3 bra 	$L__BB28_18;
	setp.lt.u32 	%p4, %r4, 480;
	add.s32 	%r37, %r43, %r12;
	mul.lo.s32 	%r14, %r37, %r30;
	mov.f64 	%fd85, 0d0000000000000000;
	mov.u32 	%r47, %r3;
	@%p4 bra 	$L__BB28_8;
	add.s32 	%r44, %r3, %r14;
	mov.f64 	%fd85, 0d0000000000000000;
	mov.u32 	%r45, %r10;
	mov.u32 	%r47, %r3;
$L__BB28_7:
	.pragma "nounroll";
	mul.wide.s32 	%rd7, %r44, 8;
	add.s64 	%rd8, %rd2, %rd7;
	ld.global.f64 	%fd19, [%rd8+-2048];
	add.f64 	%fd20, %fd85, %fd19;
	ld.global.f64 	%fd21, [%rd8+-1792];
	add.f64 	%fd22, %fd20, %fd21;
	ld.global.f64 	%fd23, [%rd8+-1536];
	add.f64 	%fd24, %fd22, %fd23;
	ld.global.f64 	%fd25, [%rd8+-1280];
	add.f64 	%fd26, %fd24, %fd25;
	ld.global.f64 	%fd27, [%rd8+-1024];
	add.f64 	%fd28, %fd26, %fd27;
	ld.global.f64 	%fd29, [%rd8+-768];
	add.f64 	%fd30, %fd28, %fd29;
	ld.global.f64 	%fd31, [%rd8+-512];
	add.f64 	%fd32, %fd30, %fd31;
	ld.global.f64 	%fd33, [%rd8+-256];
	add.f64 	%fd34, %fd32, %fd33;
	ld.global.f64 	%fd35, [%rd8];
	add.f64 	%fd36, %fd34, %fd35;
	ld.global.f64 	%fd37, [%rd8+256];
	add.f64 	%fd38, %fd36, %fd37;
	ld.global.f64 	%fd39, [%rd8+512];
	add.f64 	%fd40, %fd38, %fd39;
	ld.global.f64 	%fd41, [%rd8+768];
	add.f64 	%fd42, %fd40, %fd41;
	ld.global.f64 	%fd43, [%rd8+1024];
	add.f64 	%fd44, %fd42, %fd43;
	ld.global.f64 	%fd45, [%rd8+1280];
	add.f64 	%fd46, %fd44, %fd45;
	ld.global.f64 	%fd47, [%rd8+1536];
	add.f64 	%fd48, %fd46, %fd47;
	ld.global.f64 	%fd49, [%rd8+1792];
	add.f64 	%fd85, %fd48, %fd49;
	add.s32 	%r47, %r47, 512;
	add.s32 	%r45, %r45, 16;
	add.s32 	%r44, %r44, 512;
	setp.ne.s32 	%p5, %r45, 0;
	@%p5 bra 	$L__BB28_7;
$L__BB28_8:
	setp.eq.s32 	%p6, %r5, 0;
	@%p6 bra 	$L__BB28_18;
	setp.lt.u32 	%p7, %r6, 7;
	@%p7 bra 	$L__BB28_11;
	add.s32 	%r38, %r47, %r14;
	mul.wide.s32 	%rd9, %r38, 8;
	add.s64 	%rd10, %rd1, %rd9;
	ld.global.f64 	%fd51, [%rd10];
	add.f64 	%fd52, %fd85, %fd51;
	ld.global.f64 	%fd53, [%rd10+256];
	add.f64 	%fd54, %fd52, %fd53;
	ld.global.f64 	%fd55, [%rd10+512];
	add.f64 	%fd56, %fd54, %fd55;
	ld.global.f64 	%fd57, [%rd10+768];
	add.f64 	%fd58, %fd56, %fd57;
	ld.global.f64 	%fd59, [%rd10+1024];
	add.f64 	%fd60, %fd58, %fd59;
	ld.global.f64 	%fd61, [%rd10+1280];
	add.f64 	%fd62, %fd60, %fd61;
	ld.global.f64 	%fd63, [%rd10+1536];
	add.f64 	%fd64, %fd62, %fd63;
	ld.global.f64 	%fd65, [%rd10+1792];
	add.f64 	%fd85, %fd64, %fd65;
	add.s32 	%r47, %r47, 256;
$L__BB28_11:
	setp.eq.s32 	%p8, %r7, 0;
	@%p8 bra 	$L__BB28_18;
	setp.lt.u32 	%p9, %r8, 3;
	@%p9 bra 	$L__BB28_14;
	add.s32 	%r39, %r47, %r14;
	mul.wide.s32 	%rd11, %r39, 8;
	add.s64 	%rd12, %rd1, %rd11;
	ld.global.f64 	%fd67, [%rd12];
	add.f64 	%fd68, %fd85, %fd67;
	ld.global.f64 	%fd69, [%rd12+256];
	add.f64 	%fd70, %fd68, %fd69;
	ld.global.f64 	%fd71, [%rd12+512];
	add.f64 	%fd72, %fd70, %fd71;
	ld.global.f64 	%fd73, [%rd12+768];
	add.f64 	%fd85, %fd72, %fd73;
	add.s32 	%r47, %r47, 128;
$L__BB28_14:
	setp.eq.s32 	%p10, %r9, 0;
	@%p10 bra 	$L__BB28_18;
	setp.eq.s32 	%p11, %r9, 1;
	add.s32 	%r40, %r47, %r14;
	mul.wide.s32 	%rd13, %r40, 8;
	add.s64 	%rd4, %rd1, %rd13;
	ld.global.f64 	%fd74, [%rd4];
	add.f64 	%fd85, %fd85, %fd74;
	@%p11 bra 	$L__BB28_18;
	setp.eq.s32 	%p12, %r9, 2;
	ld.global.f64 	%fd75, [%rd4+256];
	add.f64 	%fd85, %fd85, %fd75;
	@%p12 bra 	$L__BB28_18;
	ld.global.f64 	%fd76, [%rd4+512];
	add.f64 	%fd85, %fd85, %fd76;
$L__BB28_18:
	add.s32 	%r41, %r43, %r12;
	mul.wide.u32 	%rd14, %r41, 8;
	add.s64 	%rd15, %rd3, %rd14;
	atom.global.add.f64 	%fd77, [%rd15], %fd85;
	add.s32 	%r43, %r43, 1;
	setp.ne.s32 	%p13, %r43, %r31;
	@%p13 bra 	$L__BB28_4;
	add.s32 	%r42, %r42, 28;
	setp.lt.s32 	%p14, %r42, %r29;
	@%p14 bra 	$L__BB28_3;
$L__BB28_20:
	ret;

}
	// .globl	_Z15gpukernelAMWNr3ILi32ELi29EEvPdS0_S0_iii
.visible .entry _Z15gpukernelAMWNr3ILi32ELi29EEvPdS0_S0_iii(
	.param .u64 .ptr .align 1 _Z15gpukernelAMWNr3ILi32ELi29EEvPdS0_S0_iii_param_0,
	.param .u64 .ptr .align 1 _Z15gpukernelAMWNr3ILi32ELi29EEvPdS0_S0_iii_param_1,
	.param .u64 .ptr .align 1 _Z15gpukernelAMWNr3ILi32ELi29EEvPdS0_S0_iii_param_2,
	.param .u32 _Z15gpukernelAMWNr3ILi32ELi29EEvPdS0_S0_iii_param_3,
	.param .u32 _Z15gpukernelAMWNr3ILi32ELi29EEvPdS0_S0_iii_param_4,
	.param .u32 _Z15gpukernelAMWNr3ILi32ELi29EEvPdS0_S0_iii_param_5
)
{
	.reg .pred 	%p<15>;
	.reg .b32 	%r<50>;
	.reg .b64 	%rd<16>;
	.reg .b64 	%fd<86>;

	ld.param.u64 	%rd5, [_Z15gpukernelAMWNr3ILi32ELi29EEvPdS0_S0_iii_param_0];
	ld.param.u64 	%rd6, [_Z15gpukernelAMWNr3ILi32ELi29EEvPdS0_S0_iii_param_1];
	ld.param.u32 	%r29, [_Z15gpukernelAMWNr3ILi32ELi29EEvPdS0_S0_iii_param_3];
	ld.param.u32 	%r30, [_Z15gpukernelAMWNr3ILi32ELi29EEvPdS0_S0_iii_param_4];
	ld.param.u32 	%r31, [_Z15gpukernelAMWNr3ILi32ELi29EEvPdS0_S0_iii_param_5];
	cvta.to.global.u64 	%rd1, %rd6;
	mov.u32 	%r1, %tid.x;
	shr.u32 	%r42, %r1, 5;
	setp.ge.s32 	%p1, %r42, %r29;
	@%p1 bra 	$L__BB29_20;
	setp.lt.s32 	%p2, %r31, 1;
	and.b32  	%r3, %r1, 31;
	@%p2 bra 	$L__BB29_20;
	not.b32 	%r32, %r3;
	add.s32 	%r4, %r30, %r32;
	shr.u32 	%r33, %r4, 5;
	add.s32 	%r34, %r33, 1;
	and.b32  	%r5, %r34, 15;
	add.s32 	%r6, %r5, -1;
	and.b32  	%r7, %r34, 7;
	add.s32 	%r8, %r7, -1;
	and.b32  	%r9, %r34, 3;
	and.b32  	%r35, %r34, 268435440;
	neg.s32 	%r10, %r35;
	add.s64 	%rd2, %rd1, 2048;
	cvta.to.global.u64 	%rd3, %rd5;
$L__BB29_3:
	mul.lo.s32 	%r12, %r42, %r31;
	mov.b32 	%r43, 0;
$L__BB29_4:
	setp.ge.s32 	%p3, %r3, %r30;
	mov.f64 	%fd85, 0d0000000000000000;
	@%p3 bra 	$L__BB29_18;
	setp.lt.u32 	%p4, %r4, 480;
	add.s32 	%r37, %r43, %r12;
	mul.lo.s32 	%r14, %r37, %r30;
	mov.f64 	%fd85, 0d0000000000000000;
	mov.u32 	%r47, %r3;
	@%p4 bra 	$L__BB29_8;
	add.s32 	%r44, %r3, %r14;
	mov.f64 	%fd85, 0d0000000000000000;
	mov.u32 	%r45, %r10;
	mov.u32 	%r47, %r3;
$L__BB29_7:
	.pragma "nounroll";
	mul.wide.s32 	%rd7, %r44, 8;
	add.s64 	%rd8, %rd2, %rd7;
	ld.global.f64 	%fd19, [%rd8+-2048];
	add.f64 	%fd20, %fd85, %fd19;
	ld.global.f64 	%fd21, [%rd8+-1792];
	add.f64 	%fd22, %fd20, %fd21;
	ld.global.f64 	%fd23, [%rd8+-1536];
	add.f64 	%fd24, %fd22, %fd23;
	ld.global.f64 	%fd25, [%rd8+-1280];
	add.f64 	%fd26, %fd24, %fd25;
	ld.global.f64 	%fd27, [%rd8+-1024];
	add.f64 	%fd28, %fd26, %fd27;
	ld.global.f64 	%fd29, [%rd8+-768];
	add.f64 	%fd30, %fd28, %fd29;
	ld.global.f64 	%fd31, [%rd8+-512];
	add.f64 	%fd32, %fd30, %fd31;
	ld.global.f64 	%fd33, [%rd8+-256];
	add.f64 	%fd34, %fd32, %fd33;
	ld.global.f64 	%fd35, [%rd8];
	add.f64 	%fd36, %fd34, %fd35;
	ld.global.f64 	%fd37, [%rd8+256];
	add.f64 	%fd38, %fd36, %fd37;
	ld.global.f64 	%fd39, [%rd8+512];
	add.f64 	%fd40, %fd38, %fd39;
	ld.global.f64 	%fd41, [%rd8+768];
	add.f64 	%fd42, %fd40, %fd41;
	ld.global.f64 	%fd43, [%rd8+1024];
	add.f64 	%fd44, %fd42, %fd43;
	ld.global.f64 	%fd45, [%rd8+1280];
	add.f64 	%fd46, %fd44, %fd45;
	ld.global.f64 	%fd47, [%rd8+1536];
	add.f64 	%fd48, %fd46, %fd47;
	ld.global.f64 	%fd49, [%rd8+1792];
	add.f64 	%fd85, %fd48, %fd49;
	add.s32 	%r47, %r47, 512;
	add.s32 	%r45, %r45, 16;
	add.s32 	%r44, %r44, 512;
	setp.ne.s32 	%p5, %r45, 0;
	@%p5 bra 	$L__BB29_7;
$L__BB29_8:
	setp.eq.s32 	%p6, %r5, 0;
	@%p6 bra 	$L__BB29_18;
	setp.lt.u32 	%p7, %r6, 7;
	@%p7 bra 	$L__BB29_11;
	add.s32 	%r38, %r47, %r14;
	mul.wide.s32 	%rd9, %r38, 8;
	add.s64 	%rd10, %rd1, %rd9;
	ld.global.f64 	%fd51, [%rd10];
	add.f64 	%fd52, %fd85, %fd51;
	ld.global.f64 	%fd53, [%rd10+256];
	add.f64 	%fd54, %fd52, %fd53;
	ld.global.f64 	%fd55, [%rd10+512];
	add.f64 	%fd56, %fd54, %fd55;
	ld.global.f64 	%fd57, [%rd10+768];
	add.f64 	%fd58, %fd56, %fd57;
	ld.global.f64 	%fd59, [%rd10+1024];
	add.f64 	%fd60, %fd58, %fd59;
	ld.global.f64 	%fd61, [%rd10+1280];
	add.f64 	%fd62, %fd60, %fd61;
	ld.global.f64 	%fd63, [%rd10+1536];
	add.f64 	%fd64, %fd62, %fd63;
	ld.global.f64 	%fd65, [%rd10+1792];
	add.f64 	%fd85, %fd64, %fd65;
	add.s32 	%r47, %r47, 256;
$L__BB29_11:
	setp.eq.s32 	%p8, %r7, 0;
	@%p8 bra 	$L__BB29_18;
	setp.lt.u32 	%p9, %r8, 3;
	@%p9 bra 	$L__BB29_14;
	add.s32 	%r39, %r47, %r14;
	mul.wide.s32 	%rd11, %r39, 8;
	add.s64 	%rd12, %rd1, %rd11;
	ld.global.f64 	%fd67, [%rd12];
	add.f64 	%fd68, %fd85, %fd67;
	ld.global.f64 	%fd69, [%rd12+256];
	add.f64 	%fd70, %fd68, %fd69;
	ld.global.f64 	%fd71, [%rd12+512];
	add.f64 	%fd72, %fd70, %fd71;
	ld.global.f64 	%fd73, [%rd12+768];
	add.f64 	%fd85, %fd72, %fd73;
	add.s32 	%r47, %r47, 128;
$L__BB29_14:
	setp.eq.s32 	%p10, %r9, 0;
	@%p10 bra 	$L__BB29_18;
	setp.eq.s32 	%p11, %r9, 1;
	add.s32 	%r40, %r47, %r14;
	mul.wide.s32 	%rd13, %r40, 8;
	add.s64 	%rd4, %rd1, %rd13;
	ld.global.f64 	%fd74, [%rd4];
	add.f64 	%fd85, %fd85, %fd74;
	@%p11 bra 	$L__BB29_18;
	setp.eq.s32 	%p12, %r9, 2;
	ld.global.f64 	%fd75, [%rd4+256];
	add.f64 	%fd85, %fd85, %fd75;
	@%p12 bra 	$L__BB29_18;
	ld.global.f64 	%fd76, [%rd4+512];
	add.f64 	%fd85, %fd85, %fd76;
$L__BB29_18:
	add.s32 	%r41, %r43, %r12;
	mul.wide.u32 	%rd14, %r41, 8;
	add.s64 	%rd15, %rd3, %rd14;
	atom.global.add.f64 	%fd77, [%rd15], %fd85;
	add.s32 	%r43, %r43, 1;
	setp.ne.s32 	%p13, %r43, %r31;
	@%p13 bra 	$L__BB29_4;
	add.s32 	%r42, %r42, 29;
	setp.lt.s32 	%p14, %r42, %r29;
	@%p14 bra 	$L__BB29_3;
$L__BB29_20:
	ret;

}
	// .globl	_Z15gpukernelAMWNr3ILi32ELi30EEvPdS0_S0_iii
.visible .entry _Z15gpukernelAMWNr3ILi32ELi30EEvPdS0_S0_iii(
	.param .u64 .ptr .align 1 _Z15gpukernelAMWNr3ILi32ELi30EEvPdS0_S0_iii_param_0,
	.param .u64 .ptr .align 1 _Z15gpukernelAMWNr3ILi32ELi30EEvPdS0_S0_iii_param_1,
	.param .u64 .ptr .align 1 _Z15gpukernelAMWNr3ILi32ELi30EEvPdS0_S0_iii_param_2,
	.param .u32 _Z15gpukernelAMWNr3ILi32ELi30EEvPdS0_S0_iii_param_3,
	.param .u32 _Z15gpukernelAMWNr3ILi32ELi30EEvPdS0_S0_iii_param_4,
	.param .u32 _Z15gpukernelAMWNr3ILi32ELi30EEvPdS0_S0_iii_param_5
)
{
	.reg .pred 	%p<15>;
	.reg .b32 	%r<50>;
	.reg .b64 	%rd<16>;
	.reg .b64 	%fd<86>;

	ld.param.u64 	%rd5, [_Z15gpukernelAMWNr3ILi32ELi30EEvPdS0_S0_iii_param_0];
	ld.param.u64 	%rd6, [_Z15gpukernelAMWNr3ILi32ELi30EEvPdS0_S0_iii_param_1];
	ld.param.u32 	%r29, [_Z15gpukernelAMWNr3ILi32ELi30EEvPdS0_S0_iii_param_3];
	ld.param.u32 	%r30, [_Z15gpukernelAMWNr3ILi32ELi30EEvPdS0_S0_iii_param_4];
	ld.param.u32 	%r31, [_Z15gpukernelAMWNr3ILi32ELi30EEvPdS0_S0_iii_param_5];
	cvta.to.global.u64 	%rd1, %rd6;
	mov.u32 	%r1, %tid.x;
	shr.u32 	%r42, %r1, 5;
	setp.ge.s32 	%p1, %r42, %r29;
	@%p1 bra 	$L__BB30_20;
	setp.lt.s32 	%p2, %r31, 1;
	and.b32  	%r3, %r1, 31;
	@%p2 bra 	$L__BB30_20;
	not.b32 	%r32, %r3;
	add.s32 	%r4, %r30, %r32;
	shr.u32 	%r33, %r4, 5;
	add.s32 	%r34, %r33, 1;
	and.b32  	%r5, %r34, 15;
	add.s32 	%r6, %r5, -1;
	and.b32  	%r7, %r34, 7;
	add.s32 	%r8, %r7, -1;
	and.b32  	%r9, %r34, 3;
	and.b32  	%r35, %r34, 268435440;
	neg.s32 	%r10, %r35;
	add.s64 	%rd2, %rd1, 2048;
	cvta.to.global.u64 	%rd3, %rd5;
$L__BB30_3:
	mul.lo.s32 	%r12, %r42, %r31;
	mov.b32 	%r43, 0;
$L__BB30_4:
	setp.ge.s32 	%p3, %r3, %r30;
	mov.f64 	%fd85, 0d0000000000000000;
	@%p3 bra 	$L__BB30_18;
	setp.lt.u32 	%p4, %r4, 480;
	add.s32 	%r37, %r43, %r12;
	mul.lo.s32 	%r14, %r37, %r30;
	mov.f64 	%fd85, 0d0000000000000000;
	mov.u32 	%r47, %r3;
	@%p4 bra 	$L__BB30_8;
	add.s32 	%r44, %r3, %r14;
	mov.f64 	%fd85, 0d0000000000000000;
	mov.u32 	%r45, %r10;
	mov.u32 	%r47, %r3;
$L__BB30_7:
	.pragma "nounroll";
	mul.wide.s32 	%rd7, %r44, 8;
	add.s64 	%rd8, %rd2, %rd7;
	ld.global.f64 	%fd19, [%rd8+-2048];
	add.f64 	%fd20, %fd85, %fd19;
	ld.global.f64 	%fd21, [%rd8+-1792];
	add.f64 	%fd22, %fd20, %fd21;
	ld.global.f64 	%fd23, [%rd8+-1536];
	add.f64 	%fd24, %fd22, %fd23;
	ld.global.f64 	%fd25, [%rd8+-1280];
	add.f64 	%fd26, %fd24, %fd25;
	ld.global.f64 	%fd27, [%rd8+-1024];
	add.f64 	%fd28, %fd26, %fd27;
	ld.global.f64 	%fd29, [%rd8+-768];
	add.f64 	%fd30, %fd28, %fd29;
	ld.global.f64 	%fd31, [%rd8+-512];
	add.f64 	%fd32, %fd30, %fd31;
	ld.global.f64 	%fd33, [%rd8+-256];
	add.f64 	%fd34, %fd32, %fd33;
	ld.global.f64 	%fd35, [%rd8];
	add.f64 	%fd36, %fd34, %fd35;
	ld.global.f64 	%fd37, [%rd8+256];
	add.f64 	%fd38, %fd36, %fd37;
	ld.global.f64 	%fd39, [%rd8+512];
	add.f64 	%fd40, %fd38, %fd39;
	ld.global.f64 	%fd41, [%rd8+768];
	add.f64 	%fd42, %fd40, %fd41;
	ld.global.f64 	%fd43, [%rd8+1024];
	add.f64 	%fd44, %fd42, %fd43;
	ld.global.f64 	%fd45, [%rd8+1280];
	add.f64 	%fd46, %fd44, %fd45;
	ld.global.f64 	%fd47, [%rd8+1536];
	add.f64 	%fd48, %fd46, %fd47;
	ld.global.f64 	%fd49, [%rd8+1792];
	add.f64 	%fd85, %fd48, %fd49;
	add.s32 	%r47, %r47, 512;
	add.s32 	%r45, %r45, 16;
	add.s32 	%r44, %r44, 512;
	setp.ne.s32 	%p5, %r45, 0;
	@%p5 bra 	$L__BB30_7;
$L__BB30_8:
	setp.eq.s32 	%p6, %r5, 0;
	@%p6 bra 	$L__BB30_18;
	setp.lt.u32 	%p7, %r6, 7;
	@%p7 bra 	$L__BB30_11;
	add.s32 	%r38, %r47, %r14;
	mul.wide.s32 	%rd9, %r38, 8;
	add.s64 	%rd10, %rd1, %rd9;
	ld.global.f64 	%fd51, [%rd10];
	add.f64 	%fd52, %fd85, %fd51;
	ld.global.f64 	%fd53, [%rd10+256];
	add.f64 	%fd54, %fd52, %fd53;
	ld.global.f64 	%fd55, [%rd10+512];
	add.f64 	%fd56, %fd54, %fd55;
	ld.global.f64 	%fd57, [%rd10+768];
	add.f64 	%fd58, %fd56, %fd57;
	ld.global.f64 	%fd59, [%rd10+1024];
	add.f64 	%fd60, %fd58, %fd59;
	ld.global.f64 	%fd61, [%rd10+1280];
	add.f64 	%fd62, %fd60, %fd61;
	ld.global.f64 	%fd63, [%rd10+1536];
	add.f64 	%fd64, %fd62, %fd63;
	ld.global.f64 	%fd65, [%rd10+1792];
	add.f64 	%fd85, %fd64, %fd65;
	add.s32 	%r47, %r47, 256;
$L__BB30_11:
	setp.eq.s32 	%p8, %r7, 0;
	@%p8 bra 	$L__BB30_18;
	setp.lt.u32 	%p9, %r8, 3;
	@%p9 bra 	$L__BB30_14;
	add.s32 	%r39, %r47, %r14;
	mul.wide.s32 	%rd11, %r39, 8;
	add.s64 	%rd12, %rd1, %rd11;
	ld.global.f64 	%fd67, [%rd12];
	add.f64 	%fd68, %fd85, %fd67;
	ld.global.f64 	%fd69, [%rd12+256];
	add.f64 	%fd70, %fd68, %fd69;
	ld.global.f64 	%fd71, [%rd12+512];
	add.f64 	%fd72, %fd70, %fd71;
	ld.global.f64 	%fd73, [%rd12+768];
	add.f64 	%fd85, %fd72, %fd73;
	add.s32 	%r47, %r47, 128;
$L__BB30_14:
	setp.eq.s32 	%p10, %r9, 0;
	@%p10 bra 	$L__BB30_18;
	setp.eq.s32 	%p11, %r9, 1;
	add.s32 	%r40, %r47, %r14;
	mul.wide.s32 	%rd13, %r40, 8;
	add.s64 	%rd4, %rd1, %rd13;
	ld.global.f64 	%fd74, [%rd4];
	add.f64 	%fd85, %fd85, %fd74;
	@%p11 bra 	$L__BB30_18;
	setp.eq.s32 	%p12, %r9, 2;
	ld.global.f64 	%fd75, [%rd4+256];
	add.f64 	%fd85, %fd85, %fd75;
	@%p12 bra 	$L__BB30_18;
	ld.global.f64 	%fd76, [%rd4+512];
	add.f64 	%fd85, %fd85, %fd76;
$L__BB30_18:
	add.s32 	%r41, %r43, %r12;
	mul.wide.u32 	%rd14, %r41, 8;
	add.s64 	%rd15, %rd3, %rd14;
	atom.global.add.f64 	%fd77, [%rd15], %fd85;
	add.s32 	%r43, %r43, 1;
	setp.ne.s32 	%p13, %r43, %r31;
	@%p13 bra 	$L__BB30_4;
	add.s32 	%r42, %r42, 30;
	setp.lt.s32 	%p14, %r42, %r29;
	@%p14 bra 	$L__BB30_3;
$L__BB30_20:
	ret;

}
	// .globl	_Z15gpukernelAMWNr3ILi32ELi31EEvPdS0_S0_iii
.visible .entry _Z15gpukernelAMWNr3ILi32ELi31EEvPdS0_S0_iii(
	.param .u64 .ptr .align 1 _Z15gpukernelAMWNr3ILi32ELi31EEvPdS0_S0_iii_param_0,
	.param .u64 .ptr .align 1 _Z15gpukernelAMWNr3ILi32ELi31EEvPdS0_S0_iii_param_1,
	.param .u64 .ptr .align 1 _Z15gpukernelAMWNr3ILi32ELi31EEvPdS0_S0_iii_param_2,
	.param .u32 _Z15gpukernelAMWNr3ILi32ELi31EEvPdS0_S0_iii_param_3,
	.param .u32 _Z15gpukernelAMWNr3ILi32ELi31EEvPdS0_S0_iii_param_4,
	.param .u32 _Z15gpukernelAMWNr3ILi32ELi31EEvPdS0_S0_iii_param_5
)
{
	.reg .pred 	%p<15>;
	.reg .b32 	%r<50>;
	.reg .b64 	%rd<16>;
	.reg .b64 	%fd<86>;

	ld.param.u64 	%rd5, [_Z15gpukernelAMWNr3ILi32ELi31EEvPdS0_S0_iii_param_0];
	ld.param.u64 	%rd6, [_Z15gpukernelAMWNr3ILi32ELi31EEvPdS0_S0_iii_param_1];
	ld.param.u32 	%r29, [_Z15gpukernelAMWNr3ILi32ELi31EEvPdS0_S0_iii_param_3];
	ld.param.u32 	%r30, [_Z15gpukernelAMWNr3ILi32ELi31EEvPdS0_S0_iii_param_4];
	ld.param.u32 	%r31, [_Z15gpukernelAMWNr3ILi32ELi31EEvPdS0_S0_iii_param_5];
	cvta.to.global.u64 	%rd1, %rd6;
	mov.u32 	%r1, %tid.x;
	shr.u32 	%r42, %r1, 5;
	setp.ge.s32 	%p1, %r42, %r29;
	@%p1 bra 	$L__BB31_20;
	setp.lt.s32 	%p2, %r31, 1;
	and.b32  	%r3, %r1, 31;
	@%p2 bra 	$L__BB31_20;
	not.b32 	%r32, %r3;
	add.s32 	%r4, %r30, %r32;
	shr.u32 	%r33, %r4, 5;
	add.s32 	%r34, %r33, 1;
	and.b32  	%r5, %r34, 15;
	add.s32 	%r6, %r5, -1;
	and.b32  	%r7, %r34, 7;
	add.s32 	%r8, %r7, -1;
	and.b32  	%r9, %r34, 3;
	and.b32  	%r35, %r34, 268435440;
	neg.s32 	%r10, %r35;
	add.s64 	%rd2, %rd1, 2048;
	cvta.to.global.u64 	%rd3, %rd5;
$L__BB31_3:
	mul.lo.s32 	%r12, %r42, %r31;
	mov.b32 	%r43, 0;
$L__BB31_4:
	setp.ge.s32 	%p3, %r3, %r30;
	mov.f64 	%fd85, 0d0000000000000000;
	@%p3 bra 	$L__BB31_18;
	setp.lt.u32 	%p4, %r4, 480;
	add.s32 	%r37, %r43, %r12;
	mul.lo.s32 	%r14, %r37, %r30;
	mov.f64 	%fd85, 0d0000000000000000;
	mov.u32 	%r47, %r3;
	@%p4 bra 	$L__BB31_8;
	add.s32 	%r44, %r3, %r14;
	mov.f64 	%fd85, 0d0000000000000000;
	mov.u32 	%r45, %r10;
	mov.u32 	%r47, %r3;
$L__BB31_7:
	.pragma "nounroll";
	mul.wide.s32 	%rd7, %r44, 8;
	add.s64 	%rd8, %rd2, %rd7;
	ld.global.f64 	%fd19, [%rd8+-2048];
	add.f64 	%fd20, %fd85, %fd19;
	ld.global.f64 	%fd21, [%rd8+-1792];
	add.f64 	%fd22, %fd20, %fd21;
	ld.global.f64 	%fd23, [%rd8+-1536];
	add.f64 	%fd24, %fd22, %fd23;
	ld.global.f64 	%fd25, [%rd8+-1280];
	add.f64 	%fd26, %fd24, %fd25;
	ld.global.f64 	%fd27, [%rd8+-1024];
	add.f64 	%fd28, %fd26, %fd27;
	ld.global.f64 	%fd29, [%rd8+-768];
	add.f64 	%fd30, %fd28, %fd29;
	ld.global.f64 	%fd31, [%rd8+-512];
	add.f64 	%fd32, %fd30, %fd31;
	ld.global.f64 	%fd33, [%rd8+-256];
	add.f64 	%fd34, %fd32, %fd33;
	ld.global.f64 	%fd35, [%rd8];
	add.f64 	%fd36, %fd34, %fd35;
	ld.global.f64 	%fd37, [%rd8+256];
	add.f64 	%fd38, %fd36, %fd37;
	ld.global.f64 	%fd39, [%rd8+512];
	add.f64 	%fd40, %fd38, %fd39;
	ld.global.f64 	%fd41, [%rd8+768];
	add.f64 	%fd42, %fd40, %fd41;
	ld.global.f64 	%fd43, [%rd8+1024];
	add.f64 	%fd44, %fd42, %fd43;
	ld.global.f64 	%fd45, [%rd8+1280];
	add.f64 	%fd46, %fd44, %fd45;
	ld.global.f64 	%fd47, [%rd8+1536];
	add.f64 	%fd48, %fd46, %fd47;
	ld.global.f64 	%fd49, [%rd8+1792];
	add.f64 	%fd85, %fd48, %fd49;
	add.s32 	%r47, %r47, 512;
	add.s32 	%r45, %r45, 16;
	add.s32 	%r44, %r44, 512;
	setp.ne.s32 	%p5, %r45, 0;
	@%p5 bra 	$L__BB31_7;
$L__BB31_8:
	setp.eq.s32 	%p6, %r5, 0;
	@%p6 bra 	$L__BB31_18;
	setp.lt.u32 	%p7, %r6, 7;
	@%p7 bra 	$L__BB31_11;
	add.s32 	%r38, %r47, %r14;
	mul.wide.s32 	%rd9, %r38, 8;
	add.s64 	%rd10, %rd1, %rd9;
	ld.global.f64 	%fd51, [%rd10];
	add.f64 	%fd52, %fd85, %fd51;
	ld.global.f64 	%fd53, [%rd10+256];
	add.f64 	%fd54, %fd52, %fd53;
	ld.global.f64 	%fd55, [%rd10+512];
	add.f64 	%fd56, %fd54, %fd55;
	ld.global.f64 	%fd57, [%rd10+768];
	add.f64 	%fd58, %fd56, %fd57;
	ld.global.f64 	%fd59, [%rd10+1024];
	add.f64 	%fd60, %fd58, %fd59;
	ld.global.f64 	%fd61, [%rd10+1280];
	add.f64 	%fd62, %fd60, %fd61;
	ld.global.f64 	%fd63, [%rd10+1536];
	add.f64 	%fd64, %fd62, %fd63;
	ld.global.f64 	%fd65, [%rd10+1792];
	add.f64 	%fd85, %fd64, %fd65;
	add.s32 	%r47, %r47, 256;
$L__BB31_11:
	setp.eq.s32 	%p8, %r7, 0;
	@%p8 bra 	$L__BB31_18;
	setp.lt.u32 	%p9, %r8, 3;
	@%p9 bra 	$L__BB31_14;
	add.s32 	%r39, %r47, %r14;
	mul.wide.s32 	%rd11, %r39, 8;
	add.s64 	%rd12, %rd1, %rd11;
	ld.global.f64 	%fd67, [%rd12];
	add.f64 	%fd68, %fd85, %fd67;
	ld.global.f64 	%fd69, [%rd12+256];
	add.f64 	%fd70, %fd68, %fd69;
	ld.global.f64 	%fd71, [%rd12+512];
	add.f64 	%fd72, %fd70, %fd71;
	ld.global.f64 	%fd73, [%rd12+768];
	add.f64 	%fd85, %fd72, %fd73;
	add.s32 	%r47, %r47, 128;
$L__BB31_14:
	setp.eq.s32 	%p10, %r9, 0;
	@%p10 bra 	$L__BB31_18;
	setp.eq.s32 	%p11, %r9, 1;
	add.s32 	%r40, %r47, %r14;
	mul.wide.s32 	%rd13, %r40, 8;
	add.s64 	%rd4, %rd1, %rd13;
	ld.global.f64 	%fd74, [%rd4];
	add.f64 	%fd85, %fd85, %fd74;
	@%p11 bra 	$L__BB31_18;
	setp.eq.s32 	%p12, %r9, 2;
	ld.global.f64 	%fd75, [%rd4+256];
	add.f64 	%fd85, %fd85, %fd75;
	@%p12 bra 	$L__BB31_18;
	ld.global.f64 	%fd76, [%rd4+512];
	add.f64 	%fd85, %fd85, %fd76;
$L__BB31_18:
	add.s32 	%r41, %r43, %r12;
	mul.wide.u32 	%rd14, %r41, 8;
	add.s64 	%rd15, %rd3, %rd14;
	atom.global.add.f64 	%fd77, [%rd15], %fd85;
	add.s32 	%r43, %r43, 1;
	setp.ne.s32 	%p13, %r43, %r31;
	@%p13 bra 	$L__BB31_4;
	add.s32 	%r42, %r42, 31;
	setp.lt.s32 	%p14, %r42, %r29;
	@%p14 bra 	$L__BB31_3;
$L__BB31_20:
	ret;

}
	// .globl	_Z15gpukernelAMWNr3ILi32ELi32EEvPdS0_S0_iii
.visible .entry _Z15gpukernelAMWNr3ILi32ELi32EEvPdS0_S0_iii(
	.param .u64 .ptr .align 1 _Z15gpukernelAMWNr3ILi32ELi32EEvPdS0_S0_iii_param_0,
	.param .u64 .ptr .align 1 _Z15gpukernelAMWNr3ILi32ELi32EEvPdS0_S0_iii_param_1,
	.param .u64 .ptr .align 1 _Z15gpukernelAMWNr3ILi32ELi32EEvPdS0_S0_iii_param_2,
	.param .u32 _Z15gpukernelAMWNr3ILi32ELi32EEvPdS0_S0_iii_param_3,
	.param .u32 _Z15gpukernelAMWNr3ILi32ELi32EEvPdS0_S0_iii_param_4,
	.param .u32 _Z15gpukernelAMWNr3ILi32ELi32EEvPdS0_S0_iii_param_5
)
{
	.reg .pred 	%p<15>;
	.reg .b32 	%r<50>;
	.reg .b64 	%rd<16>;
	.reg .b64 	%fd<86>;

	ld.param.u64 	%rd5, [_Z15gpukernelAMWNr3ILi32ELi32EEvPdS0_S0_iii_param_0];
	ld.param.u64 	%rd6, [_Z15gpukernelAMWNr3ILi32ELi32EEvPdS0_S0_iii_param_1];
	ld.param.u32 	%r29, [_Z15gpukernelAMWNr3ILi32ELi32EEvPdS0_S0_iii_param_3];
	ld.param.u32 	%r30, [_Z15gpukernelAMWNr3ILi32ELi32EEvPdS0_S0_iii_param_4];
	ld.param.u32 	%r31, [_Z15gpukernelAMWNr3ILi32ELi32EEvPdS0_S0_iii_param_5];
	cvta.to.global.u64 	%rd1, %rd6;
	mov.u32 	%r1, %tid.x;
	shr.u32 	%r42, %r1, 5;
	setp.ge.s32 	%p1, %r42, %r29;
	@%p1 bra 	$L__BB32_20;
	setp.lt.s32 	%p2, %r31, 1;
	and.b32  	%r3, %r1, 31;
	@%p2 bra 	$L__BB32_20;
	not.b32 	%r32, %r3;
	add.s32 	%r4, %r30, %r32;
	shr.u32 	%r33, %r4, 5;
	add.s32 	%r34, %r33, 1;
	and.b32  	%r5, %r34, 15;
	add.s32 	%r6, %r5, -1;
	and.b32  	%r7, %r34, 7;
	add.s32 	%r8, %r7, -1;
	and.b32  	%r9, %r34, 3;
	and.b32  	%r35, %r34, 268435440;
	neg.s32 	%r10, %r35;
	add.s64 	%rd2, %rd1, 2048;
	cvta.to.global.u64 	%rd3, %rd5;
$L__BB32_3:
	mul.lo.s32 	%r12, %r42, %r31;
	mov.b32 	%r43, 0;
$L__BB32_4:
	setp.ge.s32 	%p3, %r3, %r30;
	mov.f64 	%fd85, 0d0000000000000000;
	@%p3 bra 	$L__BB32_18;
	setp.lt.u32 	%p4, %r4, 480;
	add.s32 	%r37, %r43, %r12;
	mul.lo.s32 	%r14, %r37, %r30;
	mov.f64 	%fd85, 0d0000000000000000;
	mov.u32 	%r47, %r3;
	@%p4 bra 	$L__BB32_8;
	add.s32 	%r44, %r3, %r14;
	mov.f64 	%fd85, 0d0000000000000000;
	mov.u32 	%r45, %r10;
	mov.u32 	%r47, %r3;
$L__BB32_7:
	.pragma "nounroll";
	mul.wide.s32 	%rd7, %r44, 8;
	add.s64 	%rd8, %rd2, %rd7;
	ld.global.f64 	%fd19, [%rd8+-2048];
	add.f64 	%fd20, %fd85, %fd19;
	ld.global.f64 	%fd21, [%rd8+-1792];
	add.f64 	%fd22, %fd20, %fd21;
	ld.global.f64 	%fd23, [%rd8+-1536];
	add.f64 	%fd24, %fd22, %fd23;
	ld.global.f64 	%fd25, [%rd8+-1280];
	add.f64 	%fd26, %fd24, %fd25;
	ld.global.f64 	%fd27, [%rd8+-1024];
	add.f64 	%fd28, %fd26, %fd27;
	ld.global.f64 	%fd29, [%rd8+-768];
	add.f64 	%fd30, %fd28, %fd29;
	ld.global.f64 	%fd31, [%rd8+-512];
	add.f64 	%fd32, %fd30, %fd31;
	ld.global.f64 	%fd33, [%rd8+-256];
	add.f64 	%fd34, %fd32, %fd33;
	ld.global.f64 	%fd35, [%rd8];
	add.f64 	%fd36, %fd34, %fd35;
	ld.global.f64 	%fd37, [%rd8+256];
	add.f64 	%fd38, %fd36, %fd37;
	ld.global.f64 	%fd39, [%rd8+512];
	add.f64 	%fd40, %fd38, %fd39;
	ld.global.f64 	%fd41, [%rd8+768];
	add.f64 	%fd42, %fd40, %fd41;
	ld.global.f64 	%fd43, [%rd8+1024];
	add.f64 	%fd44, %fd42, %fd43;
	ld.global.f64 	%fd45, [%rd8+1280];
	add.f64 	%fd46, %fd44, %fd45;
	ld.global.f64 	%fd47, [%rd8+1536];
	add.f64 	%fd48, %fd46, %fd47;
	ld.global.f64 	%fd49, [%rd8+1792];
	add.f64 	%fd85, %fd48, %fd49;
	add.s32 	%r47, %r47, 512;
	add.s32 	%r45, %r45, 16;
	add.s32 	%r44, %r44, 512;
	setp.ne.s32 	%p5, %r45, 0;
	@%p5 bra 	$L__BB32_7;
$L__BB32_8:
	setp.eq.s32 	%p6, %r5, 0;
	@%p6 bra 	$L__BB32_18;
	setp.lt.u32 	%p7, %r6, 7;
	@%p7 bra 	$L__BB32_11;
	add.s32 	%r38, %r47, %r14;
	mul.wide.s32 	%rd9, %r38, 8;
	add.s64 	%rd10, %rd1, %rd9;
	ld.global.f64 	%fd51, [%rd10];
	add.f64 	%fd52, %fd85, %fd51;
	ld.global.f64 	%fd53, [%rd10+256];
	add.f64 	%fd54, %fd52, %fd53;
	ld.global.f64 	%fd55, [%rd10+512];
	add.f64 	%fd56, %fd54, %fd55;
	ld.global.f64 	%fd57, [%rd10+768];
	add.f64 	%fd58, %fd56, %fd57;
	ld.global.f64 	%fd59, [%rd10+1024];
	add.f64 	%fd60, %fd58, %fd59;
	ld.global.f64 	%fd61, [%rd10+1280];
	add.f64 	%fd62, %fd60, %fd61;
	ld.global.f64 	%fd63, [%rd10+1536];
	add.f64 	%fd64, %fd62, %fd63;
	ld.global.f64 	%fd65, [%rd10+1792];
	add.f64 	%fd85, %fd64, %fd65;
	add.s32 	%r47, %r47, 256;
$L__BB32_11:
	setp.eq.s32 	%p8, %r7, 0;
	@%p8 bra 	$L__BB32_18;
	setp.lt.u32 	%p9, %r8, 3;
	@%p9 bra 	$L__BB32_14;
	add.s32 	%r39, %r47, %r14;
	mul.wide.s32 	%rd11, %r39, 8;
	add.s64 	%rd12, %rd1, %rd11;
	ld.global.f64 	%fd67, [%rd12];
	add.f64 	%fd68, %fd85, %fd67;
	ld.global.f64 	%fd69, [%rd12+256];
	add.f64 	%fd70, %fd68, %fd69;
	ld.global.f64 	%fd71, [%rd12+512];
	add.f64 	%fd72, %fd70, %fd71;
	ld.global.f64 	%fd73, [%rd12+768];
	add.f64 	%fd85, %fd72, %fd73;
	add.s32 	%r47, %r47, 128;
$L__BB32_14:
	setp.eq.s32 	%p10, %r9, 0;
	@%p10 bra 	$L__BB32_18;
	setp.eq.s32 	%p11, %r9, 1;
	add.s32 	%r40, %r47, %r14;
	mul.wide.s32 	%rd13, %r40, 8;
	add.s64 	%rd4, %rd1, %rd13;
	ld.global.f64 	%fd74, [%rd4];
	add.f64 	%fd85, %fd85, %fd74;
	@%p11 bra 	$L__BB32_18;
	setp.eq.s32 	%p12, %r9, 2;
	ld.global.f64 	%fd75, [%rd4+256];
	add.f64 	%fd85, %fd85, %fd75;
	@%p12 bra 	$L__BB32_18;
	ld.global.f64 	%fd76, [%rd4+512];
	add.f64 	%fd85, %fd85, %fd76;
$L__BB32_18:
	add.s32 	%r41, %r43, %r12;
	mul.wide.u32 	%rd14, %r41, 8;
	add.s64 	%rd15, %rd3, %rd14;
	atom.global.add.f64 	%fd77, [%rd15], %fd85;
	add.s32 	%r43, %r43, 1;
	setp.ne.s32 	%p13, %r43, %r31;
	@%p13 bra 	$L__BB32_4;
	add.s32 	%r42, %r42, 32;
	setp.lt.s32 	%p14, %r42, %r29;
	@%p14 bra 	$L__BB32_3;
$L__BB32_20:
	ret;

}
	// .globl	_Z15gpukernelAMWNr3ILi16ELi1EEvPdS0_S0_iii
.visible .entry _Z15gpukernelAMWNr3ILi16ELi1EEvPdS0_S0_iii(
	.param .u64 .ptr .align 1 _Z15gpukernelAMWNr3ILi16ELi1EEvPdS0_S0_iii_param_0,
	.param .u64 .ptr .align 1 _Z15gpukernelAMWNr3ILi16ELi1EEvPdS0_S0_iii_param_1,
	.param .u64 .ptr .align 1 _Z15gpukernelAMWNr3ILi16ELi1EEvPdS0_S0_iii_param_2,
	.param .u32 _Z15gpukernelAMWNr3ILi16ELi1EEvPdS0_S0_iii_param_3,
	.param .u32 _Z15gpukernelAMWNr3ILi16ELi1EEvPdS0_S0_iii_param_4,
	.param .u32 _Z15gpukernelAMWNr3ILi16ELi1EEvPdS0_S0_iii_param_5
)
{
	.reg .pred 	%p<15>;
	.reg .b32 	%r<51>;
	.reg .b64 	%rd<16>;
	.reg .b64 	%fd<86>;

	ld.param.u64 	%rd5, [_Z15gpukernelAMWNr3ILi16ELi1EEvPdS0_S0_iii_param_0];
	ld.param.u64 	%rd6, [_Z15gpukernelAMWNr3ILi16ELi1EEvPdS0_S0_iii_param_1];
	ld.param.u32 	%r29, [_Z15gpukernelAMWNr3ILi16ELi1EEvPdS0_S0_iii_param_3];
	ld.param.u32 	%r30, [_Z15gpukernelAMWNr3ILi16ELi1EEvPdS0_S0_iii_param_4];
	ld.param.u32 	%r31, [_Z15gpukernelAMWNr3ILi16ELi1EEvPdS0_S0_iii_param_5];
	cvta.to.global.u64 	%rd1, %rd6;
	mov.u32 	%r1, %tid.x;
	shr.u32 	%r43, %r1, 5;
	setp.ge.s32 	%p1, %r43, %r29;
	@%p1 bra 	$L__BB33_20;
	shr.u32 	%r32, %r1, 4;
	and.b32  	%r3, %r32, 1;
	and.b32  	%r4, %r1, 15;
	not.b32 	%r33, %r4;
	add.s32 	%r5, %r30, %r33;
	shr.u32 	%r34, %r5, 4;
	add.s32 	%r35, %r34, 1;
	and.b32  	%r6, %r35, 15;
	and.b32  	%r7, %r35, 7;
	add.s32 	%r8, %r7, -1;
	and.b32  	%r9, %r35, 3;
	and.b32  	%r36, %r35, 536870896;
	neg.s32 	%r10, %r36;
	add.s64 	%rd2, %rd1, 1024;
	cvta.to.global.u64 	%rd3, %rd5;
$L__BB33_2:
	setp.ge.s32 	%p2, %r3, %r31;
	@%p2 bra 	$L__BB33_19;
	mul.lo.s32 	%r12, %r43, %r31;
	mov.u32 	%r44, %r3;
$L__BB33_4:
	setp.ge.s32 	%p3, %r4, %r30;
	mov.f64 	%fd85, 0d0000000000000000;
	@%p3 bra 	$L__BB33_18;
	setp.lt.u32 	%p4, %r5, 240;
	add.s32 	%r37, %r44, %r12;
	mul.lo.s32 	%r14, %r37, %r30;
	mov.f64 	%fd85, 0d0000000000000000;
	mov.u32 	%r48, %r4;
	@%p4 bra 	$L__BB33_8;
	add.s32 	%r45, %r4, %r14;
	mov.f64 	%fd85, 0d0000000000000000;
	mov.u32 	%r46, %r10;
	mov.u32 	%r48, %r4;
$L__BB33_7:
	.pragma "nounroll";
	mul.wide.s32 	%rd7, %r45, 8;
	add.s64 	%rd8, %rd2, %rd7;
	ld.global.f64 	%fd19, [%rd8+-1024];
	add.f64 	%fd20, %fd85, %fd19;
	ld.global.f64 	%fd21, [%rd8+-896];
	add.f64 	%fd22, %fd20, %fd21;
	ld.global.f64 	%fd23, [%rd8+-768];
	add.f64 	%fd24, %fd22, %fd23;
	ld.global.f64 	%fd25, [%rd8+-640];
	add.f64 	%fd26, %fd24, %fd25;
	ld.global.f64 	%fd27, [%rd8+-512];
	add.f64 	%fd28, %fd26, %fd27;
	ld.global.f64 	%fd29, [%rd8+-384];
	add.f64 	%fd30, %fd28, %fd29;
	ld.global.f64 	%fd31, [%rd8+-256];
	add.f64 	%fd32, %fd30, %fd31;
	ld.global.f64 	%fd33, [%rd8+-128];
	add.f64 	%fd34, %fd32, %fd33;
	ld.global.f64 	%fd35, [%rd8];
	add.f64 	%fd36, %fd34, %fd35;
	ld.global.f64 	%fd37, [%rd8+128];
	add.f64 	%fd38, %fd36, %fd37;
	ld.global.f64 	%fd39, [%rd8+256];
	add.f64 	%fd40, %fd38, %fd39;
	ld.global.f64 	%fd41, [%rd8+384];
	add.f64 	%fd42, %fd40, %fd41;
	ld.global.f64 	%fd43, [%rd8+512];
	add.f64 	%fd44, %fd42, %fd43;
	ld.global.f64 	%fd45, [%rd8+640];
	add.f64 	%fd46, %fd44, %fd45;
	ld.global.f64 	%fd47, [%rd8+768];
	add.f64 	%fd48, %fd46, %fd47;
	ld.global.f64 	%fd49, [%rd8+896];
	add.f64 	%fd85, %fd48, %fd49;
	add.s32 	%r48, %r48, 256;
	add.s32 	%r46, %r46, 16;
	add.s32 	%r45, %r45, 256;
	setp.ne.s32 	%p5, %r46, 0;
	@%p5 bra 	$L__BB33_7;
$L__BB33_8:
	setp.eq.s32 	%p6, %r6, 0;
	@%p6 bra 	$L__BB33_18;
	add.s32 	%r38, %r6, -1;
	setp.lt.u32 	%p7, %r38, 7;
	@%p7 bra 	$L__BB33_11;
	add.s32 	%r39, %r48, %r14;
	mul.wide.s32 	%rd9, %r39, 8;
	add.s64 	%rd10, %rd1, %rd9;
	ld.global.f64 	%fd51, [%rd10];
	add.f64 	%fd52, %fd85, %fd51;
	ld.global.f64 	%fd53, [%rd10+128];
	add.f64 	%fd54, %fd52, %fd53;
	ld.global.f64 	%fd55, [%rd10+256];
	add.f64 	%fd56, %fd54, %fd55;
	ld.global.f64 	%fd57, [%rd10+384];
	add.f64 	%fd58, %fd56, %fd57;
	ld.global.f64 	%fd59, [%rd10+512];
	add.f64 	%fd60, %fd58, %fd59;
	ld.global.f64 	%fd61, [%rd10+640];
	add.f64 	%fd62, %fd60, %fd61;
	ld.global.f64 	%fd63, [%rd10+768];
	add.f64 	%fd64, %fd62, %fd63;
	ld.global.f64 	%fd65, [%rd10+896];
	add.f64 	%fd85, %fd64, %fd65;
	add.s32 	%r48, %r48, 128;
$L__BB33_11:
	setp.eq.s32 	%p8, %r7, 0;
	@%p8 bra 	$L__BB33_18;
	setp.lt.u32 	%p9, %r8, 3;
	@%p9 bra 	$L__BB33_14;
	add.s32 	%r40, %r48, %r14;
	mul.wide.s32 	%rd11, %r40, 8;
	add.s64 	%rd12, %rd1, %rd11;
	ld.global.f64 	%fd67, [%rd12];
	add.f64 	%fd68, %fd85, %fd67;
	ld.global.f64 	%fd69, [%rd12+128];
	add.f64 	%fd70, %fd68, %fd69;
	ld.global.f64 	%fd71, [%rd12+256];
	add.f64 	%fd72, %fd70, %fd71;
	ld.global.f64 	%fd73, [%rd12+384];
	add.f64 	%fd85, %fd72, %fd73;
	add.s32 	%r48, %r48, 64;
$L__BB33_14:
	setp.eq.s32 	%p10, %r9, 0;
	@%p10 bra 	$L__BB33_18;
	setp.eq.s32 	%p11, %r9, 1;
	add.s32 	%r41, %r48, %r14;
	mul.wide.s32 	%rd13, %r41, 8;
	add.s64 	%rd4, %rd1, %rd13;
	ld.global.f64 	%fd74, [%rd4];
	add.f64 	%fd85, %fd85, %fd74;
	@%p11 bra 	$L__BB33_18;
	setp.eq.s32 	%p12, %r9, 2;
	ld.global.f64 	%fd75, [%rd4+128];
	add.f64 	%fd85, %fd85, %fd75;
	@%p12 bra 	$L__BB33_18;
	ld.global.f64 	%fd76, [%rd4+256];
	add.f64 	%fd85, %fd85, %fd76;
$L__BB33_18:
	add.s32 	%r42, %r44, %r12;
	mul.wide.s32 	%rd14, %r42, 8;
	add.s64 	%rd15, %rd3, %rd14;
	atom.global.add.f64 	%fd77, [%rd15], %fd85;
	add.s32 	%r44, %r44, 2;
	setp.lt.s32 	%p13, %r44, %r31;
	@%p13 bra 	$L__BB33_4;
$L__BB33_19:
	add.s32 	%r43, %r43, 1;
	setp.ne.s32 	%p14, %r43, %r29;
	@%p14 bra 	$L__BB33_2;
$L__BB33_20:
	ret;

}
	// .globl	_Z15gpukernelAMWNr3ILi16ELi2EEvPdS0_S0_iii
.visible .entry _Z15gpukernelAMWNr3ILi16ELi2EEvPdS0_S0_iii(
	.param .u64 .ptr .align 1 _Z15gpukernelAMWNr3ILi16ELi2EEvPdS0_S0_iii_param_0,
	.param .u64 .ptr .align 1 _Z15gpukernelAMWNr3ILi16ELi2EEvPdS0_S0_iii_param_1,
	.param .u64 .ptr .align 1 _Z15gpukernelAMWNr3ILi16ELi2EEvPdS0_S0_iii_param_2,
	.param .u32 _Z15gpukernelAMWNr3ILi16ELi2EEvPdS0_S0_iii_param_3,
	.param .u32 _Z15gpukernelAMWNr3ILi16ELi2EEvPdS0_S0_iii_param_4,
	.param .u32 _Z15gpukernelAMWNr3ILi16ELi2EEvPdS0_S0_iii_param_5
)
{
	.reg .pred 	%p<15>;
	.reg .b32 	%r<51>;
	.reg .b64 	%rd<16>;
	.reg .b64 	%fd<86>;

	ld.param.u64 	%rd5, [_Z15gpukernelAMWNr3ILi16ELi2EEvPdS0_S0_iii_param_0];
	ld.param.u64 	%rd6, [_Z15gpukernelAMWNr3ILi16ELi2EEvPdS0_S0_iii_param_1];
	ld.param.u32 	%r29, [_Z15gpukernelAMWNr3ILi16ELi2EEvPdS0_S0_iii_param_3];
	ld.param.u32 	%r30, [_Z15gpukernelAMWNr3ILi16ELi2EEvPdS0_S0_iii_param_4];
	ld.param.u32 	%r31, [_Z15gpukernelAMWNr3ILi16ELi2EEvPdS0_S0_iii_param_5];
	cvta.to.global.u64 	%rd1, %rd6;
	mov.u32 	%r1, %tid.x;
	shr.u32 	%r43, %r1, 5;
	setp.ge.s32 	%p1, %r43, %r29;
	@%p1 bra 	$L__BB34_20;
	shr.u32 	%r32, %r1, 4;
	and.b32  	%r3, %r32, 1;
	and.b32  	%r4, %r1, 15;
	not.b32 	%r33, %r4;
	add.s32 	%r5, %r30, %r33;
	shr.u32 	%r34, %r5, 4;
	add.s32 	%r35, %r34, 1;
	and.b32  	%r6, %r35, 15;
	and.b32  	%r7, %r35, 7;
	add.s32 	%r8, %r7, -1;
	and.b32  	%r9, %r35, 3;
	and.b32  	%r36, %r35, 536870896;
	neg.s32 	%r10, %r36;
	add.s64 	%rd2, %rd1, 1024;
	cvta.to.global.u64 	%rd3, %rd5;
$L__BB34_2:
	setp.ge.s32 	%p2, %r3, %r31;
	@%p2 bra 	$L__BB34_19;
	mul.lo.s32 	%r12, %r43, %r31;
	mov.u32 	%r44, %r3;
$L__BB34_4:
	setp.ge.s32 	%p3, %r4, %r30;
	mov.f64 	%fd85, 0d0000000000000000;
	@%p3 bra 	$L__BB34_18;
	setp.lt.u32 	%p4, %r5, 240;
	add.s32 	%r37, %r44, %r12;
	mul.lo.s32 	%r14, %r37, %r30;
	mov.f64 	%fd85, 0d0000000000000000;
	mov.u32 	%r48, %r4;
	@%p4 bra 	$L__BB34_8;
	add.s32 	%r45, %r4, %r14;
	mov.f64 	%fd85, 0d0000000000000000;
	mov.u32 	%r46, %r10;
	mov.u32 	%r48, %r4;
$L__BB34_7:
	.pragma "nounroll";
	mul.wide.s32 	%rd7, %r45, 8;
	add.s64 	%rd8, %rd2, %rd7;
	ld.global.f64 	%fd19, [%rd8+-1024];
	add.f64 	%fd20, %fd85, %fd19;
	ld.global.f64 	%fd21, [%rd8+-896];
	add.f64 	%fd22, %fd20, %fd21;
	ld.global.f64 	%fd23, [%rd8+-768];
	add.f64 	%fd24, %fd22, %fd23;
	ld.global.f64 	%fd25, [%rd8+-640];
	add.f64 	%fd26, %fd24, %fd25;
	ld.global.f64 	%fd27, [%rd8+-512];
	add.f64 	%fd28, %fd26, %fd27;
	ld.global.f64 	%fd29, [%rd8+-384];
	add.f64 	%fd30, %fd28, %fd29;
	ld.global.f64 	%fd31, [%rd8+-256];
	add.f64 	%fd32, %fd30, %fd31;
	ld.global.f64 	%fd33, [%rd8+-128];
	add.f64 	%fd34, %fd32, %fd33;
	ld.global.f64 	%fd35, [%rd8];
	add.f64 	%fd36, %fd34, %fd35;
	ld.global.f64 	%fd37, [%rd8+128];
	add.f64 	%fd38, %fd36, %fd37;
	ld.global.f64 	%fd39, [%rd8+256];
	add.f64 	%fd40, %fd38, %fd39;
	ld.global.f64 	%fd41, [%rd8+384];
	add.f64 	%fd42, %fd40, %fd41;
	ld.global.f64 	%fd43, [%rd8+512];
	add.f64 	%fd44, %fd42, %fd43;
	ld.global.f64 	%fd45, [%rd8+640];
	add.f64 	%fd46, %fd44, %fd45;
	ld.global.f64 	%fd47, [%rd8+768];
	add.f64 	%fd48, %fd46, %fd47;
	ld.global.f64 	%fd49, [%rd8+896];
	add.f64 	%fd85, %fd48, %fd49;
	add.s32 	%r48, %r48, 256;
	add.s32 	%r46, %r46, 16;
	add.s32 	%r45, %r45, 256;
	setp.ne.s32 	%p5, %r46, 0;
	@%p5 bra 	$L__BB34_7;
$L__BB34_8:
	setp.eq.s32 	%p6, %r6, 0;
	@%p6 bra 	$L__BB34_18;
	add.s32 	%r38, %r6, -1;
	setp.lt.u32 	%p7, %r38, 7;
	@%p7 bra 	$L__BB34_11;
	add.s32 	%r39, %r48, %r14;
	mul.wide.s32 	%rd9, %r39, 8;
	add.s64 	%rd10, %rd1, %rd9;
	ld.global.f64 	%fd51, [%rd10];
	add.f64 	%fd52, %fd85, %fd51;
	ld.global.f64 	%fd53, [%rd10+128];
	add.f64 	%fd54, %fd52, %fd53;
	ld.global.f64 	%fd55, [%rd10+256];
	add.f64 	%fd56, %fd54, %fd55;
	ld.global.f64 	%fd57, [%rd10+384];
	add.f64 	%fd58, %fd56, %fd57;
	ld.global.f64 	%fd59, [%rd10+512];
	add.f64 	%fd60, %fd58, %fd59;
	ld.global.f64 	%fd61, [%rd10+640];
	add.f64 	%fd62, %fd60, %fd61;
	ld.global.f64 	%fd63, [%rd10+768];
	add.f64 	%fd64, %fd62, %fd63;
	ld.global.f64 	%fd65, [%rd10+896];
	add.f64 	%fd85, %fd64, %fd65;
	add.s32 	%r48, %r48, 128;
$L__BB34_11:
	setp.eq.s32 	%p8, %r7, 0;
	@%p8 bra 	$L__BB34_18;
	setp.lt.u32 	%p9, %r8, 3;
	@%p9 bra 	$L__BB34_14;
	add.s32 	%r40, %r48, %r14;
	mul.wide.s32 	%rd11, %r40, 8;
	add.s64 	%rd12, %rd1, %rd11;
	ld.global.f64 	%fd67, [%rd12];
	add.f64 	%fd68, %fd85, %fd67;
	ld.global.f64 	%fd69, [%rd12+128];
	add.f64 	%fd70, %fd68, %fd69;
	ld.global.f64 	%fd71, [%rd12+256];
	add.f64 	%fd72, %fd70, %fd71;
	ld.global.f64 	%fd73, [%rd12+384];
	add.f64 	%fd85, %fd72, %fd73;
	add.s32 	%r48, %r48, 64;
$L__BB34_14:
	setp.eq.s32 	%p10, %r9, 0;
	@%p10 bra 	$L__BB34_18;
	setp.eq.s32 	%p11, %r9, 1;
	add.s32 	%r41, %r48, %r14;
	mul.wide.s32 	%rd13, %r41, 8;
	add.s64 	%rd4, %rd1, %rd13;
	ld.global.f64 	%fd74, [%rd4];
	add.f64 	%fd85, %fd85, %fd74;
	@%p11 bra 	$L__BB34_18;
	setp.eq.s32 	%p12, %r9, 2;
	ld.global.f64 	%fd75, [%rd4+128];
	add.f64 	%fd85, %fd85, %fd75;
	@%p12 bra 	$L__BB34_18;
	ld.global.f64 	%fd76, [%rd4+256];
	add.f64 	%fd85, %fd85, %fd76;
$L__BB34_18:
	add.s32 	%r42, %r44, %r12;
	mul.wide.s32 	%rd14, %r42, 8;
	add.s64 	%rd15, %rd3, %rd14;
	atom.global.add.f64 	%fd77, [%rd15], %fd85;
	add.s32 	%r44, %r44, 2;
	setp.lt.s32 	%p13, %r44, %r31;
	@%p13 bra 	$L__BB34_4;
$L__BB34_19:
	add.s32 	%r43, %r43, 2;
	setp.lt.s32 	%p14, %r43, %r29;
	@%p14 bra 	$L__BB34_2;
$L__BB34_20:
	ret;

}
	// .globl	_Z15gpukernelAMWNr3ILi16ELi3EEvPdS0_S0_iii
.visible .entry _Z15gpukernelAMWNr3ILi16ELi3EEvPdS0_S0_iii(
	.param .u64 .ptr .align 1 _Z15gpukernelAMWNr3ILi16ELi3EEvPdS0_S0_iii_param_0,
	.param .u64 .ptr .align 1 _Z15gpukernelAMWNr3ILi16ELi3EEvPdS0_S0_iii_param_1,
	.param .u64 .ptr .align 1 _Z15gpukernelAMWNr3ILi16ELi3EEvPdS0_S0_iii_param_2,
	.param .u32 _Z15gpukernelAMWNr3ILi16ELi3EEvPdS0_S0_iii_param_3,
	.param .u32 _Z15gpukernelAMWNr3ILi16ELi3EEvPdS0_S0_iii_param_4,
	.param .u32 _Z15gpukernelAMWNr3ILi16ELi3EEvPdS0_S0_iii_param_5
)
{
	.reg .pred 	%p<15>;
	.reg .b32 	%r<51>;
	.reg .b64 	%rd<16>;
	.reg .b64 	%fd<86>;

	ld.param.u64 	%rd5, [_Z15gpukernelAMWNr3ILi16ELi3EEvPdS0_S0_iii_param_0];
	ld.param.u64 	%rd6, [_Z15gpukernelAMWNr3ILi16ELi3EEvPdS0_S0_iii_param_1];
	ld.param.u32 	%r29, [_Z15gpukernelAMWNr3ILi16ELi3EEvPdS0_S0_iii_param_3];
	ld.param.u32 	%r30, [_Z15gpukernelAMWNr3ILi16ELi3EEvPdS0_S0_iii_param_4];
	ld.param.u32 	%r31, [_Z15gpukernelAMWNr3ILi16ELi3EEvPdS0_S0_iii_param_5];
	cvta.to.global.u64 	%rd1, %rd6;
	mov.u32 	%r1, %tid.x;
	shr.u32 	%r43, %r1, 5;
	setp.ge.s32 	%p1, %r43, %r29;
	@%p1 bra 	$L__BB35_20;
	shr.u32 	%r32, %r1, 4;
	and.b32  	%r3, %r32, 1;
	and.b32  	%r4, %r1, 15;
	not.b32 	%r33, %r4;
	add.s32 	%r5, %r30, %r33;
	shr.u32 	%r34, %r5, 4;
	add.s32 	%r35, %r34, 1;
	and.b32  	%r6, %r35, 15;
	and.b32  	%r7, %r35, 7;
	add.s32 	%r8, %r7, -1;
	and.b32  	%r9, %r35, 3;
	and.b32  	%r36, %r35, 536870896;
	neg.s32 	%r10, %r36;
	add.s64 	%rd2, %rd1, 1024;
	cvta.to.global.u64 	%rd3, %rd5;
$L__BB35_2:
	setp.ge.s32 	%p2, %r3, %r31;
	@%p2 bra 	$L__BB35_19;
	mul.lo.s32 	%r12, %r43, %r31;
	mov.u32 	%r44, %r3;
$L__BB35_4:
	setp.ge.s32 	%p3, %r4, %r30;
	mov.f64 	%fd85, 0d0000000000000000;
	@%p3 bra 	$L__BB35_18;
	setp.lt.u32 	%p4, %r5, 240;
	add.s32 	%r37, %r44, %r12;
	mul.lo.s32 	%r14, %r37, %r30;
	mov.f64 	%fd85, 0d0000000000000000;
	mov.u32 	%r48, %r4;
	@%p4 bra 	$L__BB35_8;
	add.s32 	%r45, %r4, %r14;
	mov.f64 	%fd85, 0d0000000000000000;
	mov.u32 	%r46, %r10;
	mov.u32 	%r48, %r4;
$L__BB35_7:
	.pragma "nounroll";
	mul.wide.s32 	%rd7, %r45, 8;
	add.s64 	%rd8, %rd2, %rd7;
	ld.global.f64 	%fd19, [%rd8+-1024];
	add.f64 	%fd20, %fd85, %fd19;
	ld.global.f64 	%fd21, [%rd8+-896];
	add.f64 	%fd22, %fd20, %fd21;
	ld.global.f64 	%fd23, [%rd8+-768];
	add.f64 	%fd24, %fd22, %fd23;
	ld.global.f64 	%fd25, [%rd8+-640];
	add.f64 	%fd26, %fd24, %fd25;
	ld.global.f64 	%fd27, [%rd8+-512];
	add.f64 	%fd28, %fd26, %fd27;
	ld.global.f64 	%fd29, [%rd8+-384];
	add.f64 	%fd30, %fd28, %fd29;
	ld.global.f64 	%fd31, [%rd8+-256];
	add.f64 	%fd32, %fd30, %fd31;
	ld.global.f64 	%fd33, [%rd8+-128];
	add.f64 	%fd34, %fd32, %fd33;
	ld.global.f64 	%fd35, [%rd8];
	add.f64 	%fd36, %fd34, %fd35;
	ld.global.f64 	%fd37, [%rd8+128];
	add.f64 	%fd38, %fd36, %fd37;
	ld.global.f64 	%fd39, [%rd8+256];
	add.f64 	%fd40, %fd38, %fd39;
	ld.global.f64 	%fd41, [%rd8+384];
	add.f64 	%fd42, %fd40, %fd41;
	ld.global.f64 	%fd43, [%rd8+512];
	add.f64 	%fd44, %fd42, %fd43;
	ld.global.f64 	%fd45, [%rd8+640];
	add.f64 	%fd46, %fd44, %fd45;
	ld.global.f64 	%fd47, [%rd8+768];
	add.f64 	%fd48, %fd46, %fd47;
	ld.global.f64 	%fd49, [%rd8+896];
	add.f64 	%fd85, %fd48, %fd49;
	add.s32 	%r48, %r48, 256;
	add.s32 	%r46, %r46, 16;
	add.s32 	%r45, %r45, 256;
	setp.ne.s32 	%p5, %r46, 0;
	@%p5 bra 	$L__BB35_7;
$L__BB35_8:
	setp.eq.s32 	%p6, %r6, 0;
	@%p6 bra 	$L__BB35_18;
	add.s32 	%r38, %r6, -1;
	setp.lt.u32 	%p7, %r38, 7;
	@%p7 bra 	$L__BB35_11;
	add.s32 	%r39, %r48, %r14;
	mul.wide.s32 	%rd9, %r39, 8;
	add.s64 	%rd10, %rd1, %rd9;
	ld.global.f64 	%fd51, [%rd10];
	add.f64 	%fd52, %fd85, %fd51;
	ld.global.f64 	%fd53, [%rd10+128];
	add.f64 	%fd54, %fd52, %fd53;
	ld.global.f64 	%fd55, [%rd10+256];
	add.f64 	%fd56, %fd54, %fd55;
	ld.global.f64 	%fd57, [%rd10+384];
	add.f64 	%fd58, %fd56, %fd57;
	ld.global.f64 	%fd59, [%rd10+512];
	add.f64 	%fd60, %fd58, %fd59;
	ld.global.f64 	%fd61, [%rd10+640];
	add.f64 	%fd62, %fd60, %fd61;
	ld.global.f64 	%fd63, [%rd10+768];
	add.f64 	%fd64, %fd62, %fd63;
	ld.global.f64 	%fd65, [%rd10+896];
	add.f64 	%fd85, %fd64, %fd65;
	add.s32 	%r48, %r48, 128;
$L__BB35_11:
	setp.eq.s32 	%p8, %r7, 0;
	@%p8 bra 	$L__BB35_18;
	setp.lt.u32 	%p9, %r8, 3;
	@%p9 bra 	$L__BB35_14;
	add.s32 	%r40, %r48, %r14;
	mul.wide.s32 	%rd11, %r40, 8;
	add.s64 	%rd12, %rd1, %rd11;
	ld.global.f64 	%fd67, [%rd12];
	add.f64 	%fd68, %fd85, %fd67;
	ld.global.f64 	%fd69, [%rd12+128];
	add.f64 	%fd70, %fd68, %fd69;
	ld.global.f64 	%fd71, [%rd12+256];
	add.f64 	%fd72, %fd70, %fd71;
	ld.global.f64 	%fd73, [%rd12+384];
	add.f64 	%fd85, %fd72, %fd73;
	add.s32 	%r48, %r48, 64;
$L__BB35_14:
	setp.eq.s32 	%p10, %r9, 0;
	@%p10 bra 	$L__BB35_18;
	setp.eq.s32 	%p11, %r9, 1;
	add.s32 	%r41, %r48, %r14;
	mul.wide.s32 	%rd13, %r41, 8;
	add.s64 	%rd4, %rd1, %rd13;
	ld.global.f64 	%fd74, [%rd4];
	add.f64 	%fd85, %fd85, %fd74;
	@%p11 bra 	$L__BB35_18;
	setp.eq.s32 	%p12, %r9, 2;
	ld.global.f64 	%fd75, [%rd4+128];
	add.f64 	%fd85, %fd85, %fd75;
	@%p12 bra 	$L__BB35_18;
	ld.global.f64 	%fd76, [%rd4+256];
	add.f64 	%fd85, %fd85, %fd76;
$L__BB35_18:
	add.s32 	%r42, %r44, %r12;
	mul.wide.s32 	%rd14, %r42, 8;
	add.s64 	%rd15, %rd3, %rd14;
	atom.global.add.f64 	%fd77, [%rd15], %fd85;
	add.s32 	%r44, %r44, 2;
	setp.lt.s32 	%p13, %r44, %r31;
	@%p13 bra 	$L__BB35_4;
$L__BB35_19:
	add.s32 	%r43, %r43, 3;
	setp.lt.s32 	%p14, %r43, %r29;
	@%p14 bra 	$L__BB35_2;
$L__BB35_20:
	ret;

}
	// .globl	_Z15gpukernelAMWNr3ILi16ELi4EEvPdS0_S0_iii
.visible .entry _Z15gpukernelAMWNr3ILi16ELi4EEvPdS0_S0_iii(
	.param .u64 .ptr .align 1 _Z15gpukernelAMWNr3ILi16ELi4EEvPdS0_S0_iii_param_0,
	.param .u64 .ptr .align 1 _Z15gpukernelAMWNr3ILi16ELi4EEvPdS0_S0_iii_param_1,
	.param .u64 .ptr .align 1 _Z15gpukernelAMWNr3ILi16ELi4EEvPdS0_S0_iii_param_2,
	.param .u32 _Z15gpukernelAMWNr3ILi16ELi4EEvPdS0_S0_iii_param_3,
	.param .u32 _Z15gpukernelAMWNr3ILi16ELi4EEvPdS0_S0_iii_param_4,
	.param .u32 _Z15gpukernelAMWNr3ILi16ELi4EEvPdS0_S0_iii_param_5
)
{
	.reg .pred 	%p<15>;
	.reg .b32 	%r<51>;
	.reg .b64 	%rd<16>;
	.reg .b64 	%fd<86>;

	ld.param.u64 	%rd5, [_Z15gpukernelAMWNr3ILi16ELi4EEvPdS0_S0_iii_param_0];
	ld.param.u64 	%rd6, [_Z15gpukernelAMWNr3ILi16ELi4EEvPdS0_S0_iii_param_1];
	ld.param.u32 	%r29, [_Z15gpukernelAMWNr3ILi16ELi4EEvPdS0_S0_iii_param_3];
	ld.param.u32 	%r30, [_Z15gpukernelAMWNr3ILi16ELi4EEvPdS0_S0_iii_param_4];
	ld.param.u32 	%r31, [_Z15gpukernelAMWNr3ILi16ELi4EEvPdS0_S0_iii_param_5];
	cvta.to.global.u64 	%rd1, %rd6;
	mov.u32 	%r1, %tid.x;
	shr.u32 	%r43, %r1, 5;
	setp.ge.s32 	%p1, %r43, %r29;
	@%p1 bra 	$L__BB36_20;
	shr.u32 	%r32, %r1, 4;
	and.b32  	%r3, %r32, 1;
	and.b32  	%r4, %r1, 15;
	not.b32 	%r33, %r4;
	add.s32 	%r5, %r30, %r33;
	shr.u32 	%r34, %r5, 4;
	add.s32 	%r35, %r34, 1;
	and.b32  	%r6, %r35, 15;
	and.b32  	%r7, %r35, 7;
	add.s32 	%r8, %r7, -1;
	and.b32  	%r9, %r35, 3;
	and.b32  	%r36, %r35, 536870896;
	neg.s32 	%r10, %r36;
	add.s64 	%rd2, %rd1, 1024;
	cvta.to.global.u64 	%rd3, %rd5;
$L__BB36_2:
	setp.ge.s32 	%p2, %r3, %r31;
	@%p2 bra 	$L__BB36_19;
	mul.lo.s32 	%r12, %r43, %r31;
	mov.u32 	%r44, %r3;
$L__BB36_4:
	setp.ge.s32 	%p3, %r4, %r30;
	mov.f64 	%fd85, 0d0000000000000000;
	@%p3 bra 	$L__BB36_18;
	setp.lt.u32 	%p4, %r5, 240;
	add.s32 	%r37, %r44, %r12;
	mul.lo.s32 	%r14, %r37, %r30;
	mov.f64 	%fd85, 0d0000000000000000;
	mov.u32 	%r48, %r4;
	@%p4 bra 	$L__BB36_8;
	add.s32 	%r45, %r4, %r14;
	mov.f64 	%fd85, 0d0000000000000000;
	mov.u32 	%r46, %r10;
	mov.u32 	%r48, %r4;
$L__BB36_7:
	.pragma "nounroll";
	mul.wide.s32 	%rd7, %r45, 8;
	add.s64 	%rd8, %rd2, %rd7;
	ld.global.f64 	%fd19, [%rd8+-1024];
	add.f64 	%fd20, %fd85, %fd19;
	ld.global.f64 	%fd21, [%rd8+-896];
	add.f64 	%fd22, %fd20, %fd21;
	ld.global.f64 	%fd23, [%rd8+-768];
	add.f64 	%fd24, %fd22, %fd23;
	ld.global.f64 	%fd25, [%rd8+-640];
	add.f64 	%fd26, %fd24, %fd25;
	ld.global.f64 	%fd27, [%rd8+-512];
	add.f64 	%fd28, %fd26, %fd27;
	ld.global.f64 	%fd29, [%rd8+-384];
	add.f64 	%fd30, %fd28, %fd29;
	ld.global.f64 	%fd31, [%rd8+-256];
	add.f64 	%fd32, %fd30, %fd31;
	ld.global.f64 	%fd33, [%rd8+-128];
	add.f64 	%fd34, %fd32, %fd33;
	ld.global.f64 	%fd35, [%rd8];
	add.f64 	%fd36, %fd34, %fd35;
	ld.global.f64 	%fd37, [%rd8+128];
	add.f64 	%fd38, %fd36, %fd37;
	ld.global.f64 	%fd39, [%rd8+256];
	add.f64 	%fd40, %fd38, %fd39;
	ld.global.f64 	%fd41, [%rd8+384];
	add.f64 	%fd42, %fd40, %fd41;
	ld.global.f64 	%fd43, [%rd8+512];
	add.f64 	%fd44, %fd42, %fd43;
	ld.global.f64 	%fd45, [%rd8+640];
	add.f64 	%fd46, %fd44, %fd45;
	ld.global.f64 	%fd47, [%rd8+768];
	add.f64 	%fd48, %fd46, %fd47;
	ld.global.f64 	%fd49, [%rd8+896];
	add.f64 	%fd85, %fd48, %fd49;
	add.s32 	%r48, %r48, 256;
	add.s32 	%r46, %r46, 16;
	add.s32 	%r45, %r45, 256;
	setp.ne.s32 	%p5, %r46, 0;
	@%p5 bra 	$L__BB36_7;
$L__BB36_8:
	setp.eq.s32 	%p6, %r6, 0;
	@%p6 bra 	$L__BB36_18;
	add.s32 	%r38, %r6, -1;
	setp.lt.u32 	%p7, %r38, 7;
	@%p7 bra 	$L__BB36_11;
	add.s32 	%r39, %r48, %r14;
	mul.wide.s32 	%rd9, %r39, 8;
	add.s64 	%rd10, %rd1, %rd9;
	ld.global.f64 	%fd51, [%rd10];
	add.f64 	%fd52, %fd85, %fd51;
	ld.global.f64 	%fd53, [%rd10+128];
	add.f64 	%fd54, %fd52, %fd53;
	ld.global.f64 	%fd55, [%rd10+256];
	add.f64 	%fd56, %fd54, %fd55;
	ld.global.f64 	%fd57, [%rd10+384];
	add.f64 	%fd58, %fd56, %fd57;
	ld.global.f64 	%fd59, [%rd10+512];
	add.f64 	%fd60, %fd58, %fd59;
	ld.global.f64 	%fd61, [%rd10+640];
	add.f64 	%fd62, %fd60, %fd61;
	ld.global.f64 	%fd63, [%rd10+768];
	add.f64 	%fd64, %fd62, %fd63;
	ld.global.f64 	%fd65, [%rd10+896];
	add.f64 	%fd85, %fd64, %fd65;
	add.s32 	%r48, %r48, 128;
$L__BB36_11:
	setp.eq.s32 	%p8, %r7, 0;
	@%p8 bra 	$L__BB36_18;
	setp.lt.u32 	%p9, %r8, 3;
	@%p9 bra 	$L__BB36_14;
	add.s32 	%r40, %r48, %r14;
	mul.wide.s32 	%rd11, %r40, 8;
	add.s64 	%rd12, %rd1, %rd11;
	ld.global.f64 	%fd67, [%rd12];
	add.f64 	%fd68, %fd85, %fd67;
	ld.global.f64 	%fd69, [%rd12+128];
	add.f64 	%fd70, %fd68, %fd69;
	ld.global.f64 	%fd71, [%rd12+256];
	add.f64 	%fd72, %fd70, %fd71;
	ld.global.f64 	%fd73, [%rd12+384];
	add.f64 	%fd85, %fd72, %fd73;
	add.s32 	%r48, %r48, 64;
$L__BB36_14:
	setp.eq.s32 	%p10, %r9, 0;
	@%p10 bra 	$L__BB36_18;
	setp.eq.s32 	%p11, %r9, 1;
	add.s32 	%r41, %r48, %r14;
	mul.wide.s32 	%rd13, %r41, 8;
	add.s64 	%rd4, %rd1, %rd13;
	ld.global.f64 	%fd74, [%rd4];
	add.f64 	%fd85, %fd85, %fd74;
	@%p11 bra 	$L__BB36_18;
	setp.eq.s32 	%p12, %r9, 2;
	ld.global.f64 	%fd75, [%rd4+128];
	add.f64 	%fd85, %fd85, %fd75;
	@%p12 bra 	$L__BB36_18;
	ld.global.f64 	%fd76, [%rd4+256];
	add.f64 	%fd85, %fd85, %fd76;
$L__BB36_18:
	add.s32 	%r42, %r44, %r12;
	mul.wide.s32 	%rd14, %r42, 8;
	add.s64 	%rd15, %rd3, %rd14;
	atom.global.add.f64 	%fd77, [%rd15], %fd85;
	add.s32 	%r44, %r44, 2;
	setp.lt.s32 	%p13, %r44, %r31;
	@%p13 bra 	$L__BB36_4;
$L__BB36_19:
	add.s32 	%r43, %r43, 4;
	setp.lt.s32 	%p14, %r43, %r29;
	@%p14 bra 	$L__BB36_2;
$L__BB36_20:
	ret;

}
	// .globl	_Z15gpukernelAMWNr3ILi16ELi5EEvPdS0_S0_iii
.visible .entry _Z15gpukernelAMWNr3ILi16ELi5EEvPdS0_S0_iii(
	.param .u64 .ptr .align 1 _Z15gpukernelAMWNr3ILi16ELi5EEvPdS0_S0_iii_param_0,
	.param .u64 .ptr .align 1 _Z15gpukernelAMWNr3ILi16ELi5EEvPdS0_S0_iii_param_1,
	.param .u64 .ptr .align 1 _Z15gpukernelAMWNr3ILi16ELi5EEvPdS0_S0_iii_param_2,
	.param .u32 _Z15gpukernelAMWNr3ILi16ELi5EEvPdS0_S0_iii_param_3,
	.param .u32 _Z15gpukernelAMWNr3ILi16ELi5EEvPdS0_S0_iii_param_4,
	.param .u32 _Z15gpukernelAMWNr3ILi16ELi5EEvPdS0_S0_iii_param_5
)
{
	.reg .pred 	%p<15>;
	.reg .b32 	%r<51>;
	.reg .b64 	%rd<16>;
	.reg .b64 	%fd<86>;

	ld.param.u64 	%rd5, [_Z15gpukernelAMWNr3ILi16ELi5EEvPdS0_S0_iii_param_0];
	ld.param.u64 	%rd6, [_Z15gpukernelAMWNr3ILi16ELi5EEvPdS0_S0_iii_param_1];
	ld.param.u32 	%r29, [_Z15gpukernelAMWNr3ILi16ELi5EEvPdS0_S0_iii_param_3];
	ld.param.u32 	%r30, [_Z15gpukernelAMWNr3ILi16ELi5EEvPdS0_S0_iii_param_4];
	ld.param.u32 	%r31, [_Z15gpukernelAMWNr3ILi16ELi5EEvPdS0_S0_iii_param_5];
	cvta.to.global.u64 	%rd1, %rd6;
	mov.u32 	%r1, %tid.x;
	shr.u32 	%r43, %r1, 5;
	setp.ge.s32 	%p1, %r43, %r29;
	@%p1 bra 	$L__BB37_20;
	shr.u32 	%r32, %r1, 4;
	and.b32  	%r3, %r32, 1;
	and.b32  	%r4, %r1, 15;
	not.b32 	%r33, %r4;
	add.s32 	%r5, %r30, %r33;
	shr.u32 	%r34, %r5, 4;
	add.s32 	%r35, %r34, 1;
	and.b32  	%r6, %r35, 15;
	and.b32  	%r7, %r35, 7;
	add.s32 	%r8, %r7, -1;
	and.b32  	%r9, %r35, 3;
	and.b32  	%r36, %r35, 536870896;
	neg.s32 	%r10, %r36;
	add.s64 	%rd2, %rd1, 1024;
	cvta.to.global.u64 	%rd3, %rd5;
$L__BB37_2:
	setp.ge.s32 	%p2, %r3, %r31;
	@%p2 bra 	$L__BB37_19;
	mul.lo.s32 	%r12, %r43, %r31;
	mov.u32 	%r44, %r3;
$L__BB37_4:
	setp.ge.s32 	%p3, %r4, %r30;
	mov.f64 	%fd85, 0d0000000000000000;
	@%p3 bra 	$L__BB37_18;
	setp.lt.u32 	%p4, %r5, 240;
	add.s32 	%r37, %r44, %r12;
	mul.lo.s32 	%r14, %r37, %r30;
	mov.f64 	%fd85, 0d0000000000000000;
	mov.u32 	%r48, %r4;
	@%p4 bra 	$L__BB37_8;
	add.s32 	%r45, %r4, %r14;
	mov.f64 	%fd85, 0d0000000000000000;
	mov.u32 	%r46, %r10;
	mov.u32 	%r48, %r4;
$L__BB37_7:
	.pragma "nounroll";
	mul.wide.s32 	%rd7, %r45, 8;
	add.s64 	%rd8, %rd2, %rd7;
	ld.global.f64 	%fd19, [%rd8+-1024];
	add.f64 	%fd20, %fd85, %fd19;
	ld.global.f64 	%fd21, [%rd8+-896];
	add.f64 	%fd22, %fd20, %fd21;
	ld.global.f64 	%fd23, [%rd8+-768];
	add.f64 	%fd24, %fd22, %fd23;
	ld.global.f64 	%fd25, [%rd8+-640];
	add.f64 	%fd26, %fd24, %fd25;
	ld.global.f64 	%fd27, [%rd8+-512];
	add.f64 	%fd28, %fd26, %fd27;
	ld.global.f64 	%fd29, [%rd8+-384];
	add.f64 	%fd30, %fd28, %fd29;
	ld.global.f64 	%fd31, [%rd8+-256];
	add.f64 	%fd32, %fd30, %fd31;
	ld.global.f64 	%fd33, [%rd8+-128];
	add.f64 	%fd34, %fd32, %fd33;
	ld.global.f64 	%fd35, [%rd8];
	add.f64 	%fd36, %fd34, %fd35;
	ld.global.f64 	%fd37, [%rd8+128];
	add.f64 	%fd38, %fd36, %fd37;
	ld.global.f64 	%fd39, [%rd8+256];
	add.f64 	%fd40, %fd38, %fd39;
	ld.global.f64 	%fd41, [%rd8+384];
	add.f64 	%fd42, %fd40, %fd41;
	ld.global.f64 	%fd43, [%rd8+512];
	add.f64 	%fd44, %fd42, %fd43;
	ld.global.f64 	%fd45, [%rd8+640];
	add.f64 	%fd46, %fd44, %fd45;
	ld.global.f64 	%fd47, [%rd8+768];
	add.f64 	%fd48, %fd46, %fd47;
	ld.global.f64 	%fd49, [%rd8+896];
	add.f64 	%fd85, %fd48, %fd49;
	add.s32 	%r48, %r48, 256;
	add.s32 	%r46, %r46, 16;
	add.s32 	%r45, %r45, 256;
	setp.ne.s32 	%p5, %r46, 0;
	@%p5 bra 	$L__BB37_7;
$L__BB37_8:
	setp.eq.s32 	%p6, %r6, 0;
	@%p6 bra 	$L__BB37_18;
	add.s32 	%r38, %r6, -1;
	setp.lt.u32 	%p7, %r38, 7;
	@%p7 bra 	$L__BB37_11;
	add.s32 	%r39, %r48, %r14;
	mul.wide.s32 	%rd9, %r39, 8;
	add.s64 	%rd10, %rd1, %rd9;
	ld.global.f64 	%fd51, [%rd10];
	add.f64 	%fd52, %fd85, %fd51;
	ld.global.f64 	%fd53, [%rd10+128];
	add.f64 	%fd54, %fd52, %fd53;
	ld.global.f64 	%fd55, [%rd10+256];
	add.f64 	%fd56, %fd54, %fd55;
	ld.global.f64 	%fd57, [%rd10+384];
	add.f64 	%fd58, %fd56, %fd57;
	ld.global.f64 	%fd59, [%rd10+512];
	add.f64 	%fd60, %fd58, %fd59;
	ld.global.f64 	%fd61, [%rd10+640];
	add.f64 	%fd62, %fd60, %fd61;
	ld.global.f64 	%fd63, [%rd10+768];
	add.f64 	%fd64, %fd62, %fd63;
	ld.global.f64 	%fd65, [%rd10+896];
	add.f64 	%fd85, %fd64, %fd65;
	add.s32 	%r48, %r48, 128;
$L__BB37_11:
	setp.eq.s32 	%p8, %r7, 0;
	@%p8 bra 	$L__BB37_18;
	setp.lt.u32 	%p9, %r8, 3;
	@%p9 bra 	$L__BB37_14;
	add.s32 	%r40, %r48, %r14;
	mul.wide.s32 	%rd11, %r40, 8;
	add.s64 	%rd12, %rd1, %rd11;
	ld.global.f64 	%fd67, [%rd12];
	add.f64 	%fd68, %fd85, %fd67;
	ld.global.f64 	%fd69, [%rd12+128];
	add.f64 	%fd70, %fd68, %fd69;
	ld.global.f64 	%fd71, [%rd12+256];
	add.f64 	%fd72, %fd70, %fd71;
	ld.global.f64 	%fd73, [%rd12+384];
	add.f64 	%fd85, %fd72, %fd73;
	add.s32 	%r48, %r48, 64;
$L__BB37_14:
	setp.eq.s32 	%p10, %r9, 0;
	@%p10 bra 	$L__BB37_18;
	setp.eq.s32 	%p11, %r9, 1;
	add.s32 	%r41, %r48, %r14;
	mul.wide.s32 	%rd13, %r41, 8;
	add.s64 	%rd4, %rd1, %rd13;
	ld.global.f64 	%fd74, [%rd4];
	add.f64 	%fd85, %fd85, %fd74;
	@%p11 bra 	$L__BB37_18;
	setp.eq.s32 	%p12, %r9, 2;
	ld.global.f64 	%fd75, [%rd4+128];
	add.f64 	%fd85, %fd85, %fd75;
	@%p12 bra 	$L__BB37_18;
	ld.global.f64 	%fd76, [%rd4+256];
	add.f64 	%fd85, %fd85, %fd76;
$L__BB37_18:
	add.s32 	%r42, %r44, %r12;
	mul.wide.s32 	%rd14, %r42, 8;
	add.s64 	%rd15, %rd3, %rd14;
	atom.global.add.f64 	%fd77, [%rd15], %fd85;
	add.s32 	%r44, %r44, 2;
	setp.lt.s32 	%p13, %r44, %r31;
	@%p13 bra 	$L__BB37_4;
$L__BB37_19:
	add.s32 	%r43, %r43, 5;
	setp.lt.s32 	%p14, %r43, %r29;
	@%p14 bra 	$L__BB37_2;
$L__BB37_20:
	ret;

}
	// .globl	_Z15gpukernelAMWNr3ILi16ELi6EEvPdS0_S0_iii
.visible .entry _Z15gpukernelAMWNr3ILi16ELi6EEvPdS0_S0_iii(
	.param .u64 .ptr .align 1 _Z15gpukernelAMWNr3ILi16ELi6EEvPdS0_S0_iii_param_0,
	.param .u64 .ptr .align 1 _Z15gpukernelAMWNr3ILi16ELi6EEvPdS0_S0_iii_param_1,
	.param .u64 .ptr .align 1 _Z15gpukernelAMWNr3ILi16ELi6EEvPdS0_S0_iii_param_2,
	.param .u32 _Z15gpukernelAMWNr3ILi16ELi6EEvPdS0_S0_iii_param_3,
	.param .u32 _Z15gpukernelAMWNr3ILi16ELi6EEvPdS0_S0_iii_param_4,
	.param .u32 _Z15gpukernelAMWNr3ILi16ELi6EEvPdS0_S0_iii_param_5
)
{
	.reg .pred 	%p<15>;
	.reg .b32 	%r<51>;
	.reg .b64 	%rd<16>;
	.reg .b64 	%fd<86>;

	ld.param.u64 	%rd5, [_Z15gpukernelAMWNr3ILi16ELi6EEvPdS0_S0_iii_param_0];
	ld.param.u64 	%rd6, [_Z15gpukernelAMWNr3ILi16ELi6EEvPdS0_S0_iii_param_1];
	ld.param.u32 	%r29, [_Z15gpukernelAMWNr3ILi16ELi6EEvPdS0_S0_iii_param_3];
	ld.param.u32 	%r30, [_Z15gpukernelAMWNr3ILi16ELi6EEvPdS0_S0_iii_param_4];
	ld.param.u32 	%r31, [_Z15gpukernelAMWNr3ILi16ELi6EEvPdS0_S0_iii_param_5];
	cvta.to.global.u64 	%rd1, %rd6;
	mov.u32 	%r1, %tid.x;
	shr.u32 	%r43, %r1, 5;
	setp.ge.s32 	%p1, %r43, %r29;
	@%p1 bra 	$L__BB38_20;
	shr.u32 	%r32, %r1, 4;
	and.b32  	%r3, %r32, 1;
	and.b32  	%r4, %r1, 15;
	not.b32 	%r33, %r4;
	add.s32 	%r5, %r30, %r33;
	shr.u32 	%r34, %r5, 4;
	add.s32 	%r35, %r34, 1;
	and.b32  	%r6, %r35, 15;
	and.b32  	%r7, %r35, 7;
	add.s32 	%r8, %r7, -1;
	and.b32  	%r9, %r35, 3;
	and.b32  	%r36, %r35, 536870896;
	neg.s32 	%r10, %r36;
	add.s64 	%rd2, %rd1, 1024;
	cvta.to.global.u64 	%rd3, %rd5;
$L__BB38_2:
	setp.ge.s32 	%p2, %r3, %r31;
	@%p2 bra 	$L__BB38_19;
	mul.lo.s32 	%r12, %r43, %r31;
	mov.u32 	%r44, %r3;
$L__BB38_4:
	setp.ge.s32 	%p3, %r4, %r30;
	mov.f64 	%fd85, 0d0000000000000000;
	@%p3 bra 	$L__BB38_18;
	setp.lt.u32 	%p4, %r5, 240;
	add.s32 	%r37, %r44, %r12;
	mul.lo.s32 	%r14, %r37, %r30;
	mov.f64 	%fd85, 0d0000000000000000;
	mov.u32 	%r48, %r4;
	@%p4 bra 	$L__BB38_8;
	add.s32 	%r45, %r4, %r14;
	mov.f64 	%fd85, 0d0000000000000000;
	mov.u32 	%r46, %r10;
	mov.u32 	%r48, %r4;
$L__BB38_7:
	.pragma "nounroll";
	mul.wide.s32 	%rd7, %r45, 8;
	add.s64 	%rd8, %rd2, %rd7;
	ld.global.f64 	%fd19, [%rd8+-1024];
	add.f64 	%fd20, %fd85, %fd19;
	ld.global.f64 	%fd21, [%rd8+-896];
	add.f64 	%fd22, %fd20, %fd21;
	ld.global.f64 	%fd23, [%rd8+-768];
	add.f64 	%fd24, %fd22, %fd23;
	ld.global.f64 	%fd25, [%rd8+-640];
	add.f64 	%fd26, %fd24, %fd25;
	ld.global.f64 	%fd27, [%rd8+-512];
	add.f64 	%fd28, %fd26, %fd27;
	ld.global.f64 	%fd29, [%rd8+-384];
	add.f64 	%fd30, %fd28, %fd29;
	ld.global.f64 	%fd31, [%rd8+-256];
	add.f64 	%fd32, %fd30, %fd31;
	ld.global.f64 	%fd33, [%rd8+-128];
	add.f64 	%fd34, %fd32, %fd33;
	ld.global.f64 	%fd35, [%rd8];
	add.f64 	%fd36, %fd34, %fd35;
	ld.global.f64 	%fd37, [%rd8+128];
	add.f64 	%fd38, %fd36, %fd37;
	ld.global.f64 	%fd39, [%rd8+256];
	add.f64 	%fd40, %fd38, %fd39;
	ld.global.f64 	%fd41, [%rd8+384];
	add.f64 	%fd42, %fd40, %fd41;
	ld.global.f64 	%fd43, [%rd8+512];
	add.f64 	%fd44, %fd42, %fd43;
	ld.global.f64 	%fd45, [%rd8+640];
	add.f64 	%fd46, %fd44, %fd45;
	ld.global.f64 	%fd47, [%rd8+768];
	add.f64 	%fd48, %fd46, %fd47;
	ld.global.f64 	%fd49, [%rd8+896];
	add.f64 	%fd85, %fd48, %fd49;
	add.s32 	%r48, %r48, 256;
	add.s32 	%r46, %r46, 16;
	add.s32 	%r45, %r45, 256;
	setp.ne.s32 	%p5, %r46, 0;
	@%p5 bra 	$L__BB38_7;
$L__BB38_8:
	setp.eq.s32 	%p6, %r6, 0;
	@%p6 bra 	$L__BB38_18;
	add.s32 	%r38, %r6, -1;
	setp.lt.u32 	%p7, %r38, 7;
	@%p7 bra 	$L__BB38_11;
	add.s32 	%r39, %r48, %r14;
	mul.wide.s32 	%rd9, %r39, 8;
	add.s64 	%rd10, %rd1, %rd9;
	ld.global.f64 	%fd51, [%rd10];
	add.f64 	%fd52, %fd85, %fd51;
	ld.global.f64 	%fd53, [%rd10+128];
	add.f64 	%fd54, %fd52, %fd53;
	ld.global.f64 	%fd55, [%rd10+256];
	add.f64 	%fd56, %fd54, %fd55;
	ld.global.f64 	%fd57, [%rd10+384];
	add.f64 	%fd58, %fd56, %fd57;
	ld.global.f64 	%fd59, [%rd10+512];
	add.f64 	%fd60, %fd58, %fd59;
	ld.global.f64 	%fd61, [%rd10+640];
	add.f64 	%fd62, %fd60, %fd61;
	ld.global.f64 	%fd63, [%rd10+768];
	add.f64 	%fd64, %fd62, %fd63;
	ld.global.f64 	%fd65, [%rd10+896];
	add.f64 	%fd85, %fd64, %fd65;
	add.s32 	%r48, %r48, 128;
$L__BB38_11:
	setp.eq.s32 	%p8, %r7, 0;
	@%p8 bra 	$L__BB38_18;
	setp.lt.u32 	%p9, %r8, 3;
	@%p9 bra 	$L__BB38_14;
	add.s32 	%r40, %r48, %r14;
	mul.wide.s32 	%rd11, %r40, 8;
	add.s64 	%rd12, %rd1, %rd11;
	ld.global.f64 	%fd67, [%rd12];
	add.f64 	%fd68, %fd85, %fd67;
	ld.global.f64 	%fd69, [%rd12+128];
	add.f64 	%fd70, %fd68, %fd69;
	ld.global.f64 	%fd71, [%rd12+256];
	add.f64 	%fd72, %fd70, %fd71;
	ld.global.f64 	%fd73, [%rd12+384];
	add.f64 	%fd85, %fd72, %fd73;
	add.s32 	%r48, %r48, 64;
$L__BB38_14:
	setp.eq.s32 	%p10, %r9, 0;
	@%p10 bra 	$L__BB38_18;
	setp.eq.s32 	%p11, %r9, 1;
	add.s32 	%r41, %r48, %r14;
	mul.wide.s32 	%rd13, %r41, 8;
	add.s64 	%rd4, %rd1, %rd13;
	ld.global.f64 	%fd74, [%rd4];
	add.f64 	%fd85, %fd85, %fd74;
	@%p11 bra 	$L__BB38_18;
	setp.eq.s32 	%p12, %r9, 2;
	ld.global.f64 	%fd75, [%rd4+128];
	add.f64 	%fd85, %fd85, %fd75;
	@%p12 bra 	$L__BB38_18;
	ld.global.f64 	%fd76, [%rd4+256];
	add.f64 	%fd85, %fd85, %fd76;
$L__BB38_18:
	add.s32 	%r42, %r44, %r12;
	mul.wide.s32 	%rd14, %r42, 8;
	add.s64 	%rd15, %rd3, %rd14;
	atom.global.add.f64 	%fd77, [%rd15], %fd85;
	add.s32 	%r44, %r44, 2;
	setp.lt.s32 	%p13, %r44, %r31;
	@%p13 bra 	$L__BB38_4;
$L__BB38_19:
	add.s32 	%r43, %r43, 6;
	setp.lt.s32 	%p14, %r43, %r29;
	@%p14 bra 	$L__BB38_2;
$L__BB38_20:
	ret;

}
	// .globl	_Z15gpukernelAMWNr3ILi16ELi7EEvPdS0_S0_iii
.visible .entry _Z15gpukernelAMWNr3ILi16ELi7EEvPdS0_S0_iii(
	.param .u64 .ptr .align 1 _Z15gpukernelAMWNr3ILi16ELi7EEvPdS0_S0_iii_param_0,
	.param .u64 .ptr .align 1 _Z15gpukernelAMWNr3ILi16ELi7EEvPdS0_S0_iii_param_1,
	.param .u64 .ptr .align 1 _Z15gpukernelAMWNr3ILi16ELi7EEvPdS0_S0_iii_param_2,
	.param .u32 _Z15gpukernelAMWNr3ILi16ELi7EEvPdS0_S0_iii_param_3,
	.param .u32 _Z15gpukernelAMWNr3ILi16ELi7EEvPdS0_S0_iii_param_4,
	.param .u32 _Z15gpukernelAMWNr3ILi16ELi7EEvPdS0_S0_iii_param_5
)
{
	.reg .pred 	%p<15>;
	.reg .b32 	%r<51>;
	.reg .b64 	%rd<16>;
	.reg .b64 	%fd<86>;

	ld.param.u64 	%rd5, [_Z15gpukernelAMWNr3ILi16ELi7EEvPdS0_S0_iii_param_0];
	ld.param.u64 	%rd6, [_Z15gpukernelAMWNr3ILi16ELi7EEvPdS0_S0_iii_param_1];
	ld.param.u32 	%r29, [_Z15gpukernelAMWNr3ILi16ELi7EEvPdS0_S0_iii_param_3];
	ld.param.u32 	%r30, [_Z15gpukernelAMWNr3ILi16ELi7EEvPdS0_S0_iii_param_4];
	ld.param.u32 	%r31, [_Z15gpukernelAMWNr3ILi16ELi7EEvPdS0_S0_iii_param_5];
	cvta.to.global.u64 	%rd1, %rd6;
	mov.u32 	%r1, %tid.x;
	shr.u32 	%r43, %r1, 5;
	setp.ge.s32 	%p1, %r43, %r29;
	@%p1 bra 	$L__BB39_20;
	shr.u32 	%r32, %r1, 4;
	and.b32  	%r3, %r32, 1;
	and.b32  	%r4, %r1, 15;
	not.b32 	%r33, %r4;
	add.s32 	%r5, %r30, %r33;
	shr.u32 	%r34, %r5, 4;
	add.s32 	%r35, %r34, 1;
	and.b32  	%r6, %r35, 15;
	and.b32  	%r7, %r35, 7;
	add.s32 	%r8, %r7, -1;
	and.b32  	%r9, %r35, 3;
	and.b32  	%r36, %r35, 536870896;
	neg.s32 	%r10, %r36;
	add.s64 	%rd2, %rd1, 1024;
	cvta.to.global.u64 	%rd3, %rd5;
$L__BB39_2:
	setp.ge.s32 	%p2, %r3, %r31;
	@%p2 bra 	$L__BB39_19;
	mul.lo.s32 	%r12, %r43, %r31;
	mov.u32 	%r44, %r3;
$L__BB39_4:
	setp.ge.s32 	%p3, %r4, %r30;
	mov.f64 	%fd85, 0d0000000000000000;
	@%p3 bra 	$L__BB39_18;
	setp.lt.u32 	%p4, %r5, 240;
	add.s32 	%r37, %r44, %r12;
	mul.lo.s32 	%r14, %r37, %r30;
	mov.f64 	%fd85, 0d0000000000000000;
	mov.u32 	%r48, %r4;
	@%p4 bra 	$L__BB39_8;
	add.s32 	%r45, %r4, %r14;
	mov.f64 	%fd85, 0d0000000000000000;
	mov.u32 	%r46, %r10;
	mov.u32 	%r48, %r4;
$L__BB39_7:
	.pragma "nounroll";
	mul.wide.s32 	%rd7, %r45, 8;
	add.s64 	%rd8, %rd2, %rd7;
	ld.global.f64 	%fd19, [%rd8+-1024];
	add.f64 	%fd20, %fd85, %fd19;
	ld.global.f64 	%fd21, [%rd8+-896];
	add.f64 	%fd22, %fd20, %fd21;
	ld.global.f64 	%fd23, [%rd8+-768];
	add.f64 	%fd24, %fd22, %fd23;
	ld.global.f64 	%fd25, [%rd8+-640];
	add.f64 	%fd26, %fd24, %fd25;
	ld.global.f64 	%fd27, [%rd8+-512];
	add.f64 	%fd28, %fd26, %fd27;
	ld.global.f64 	%fd29, [%rd8+-384];
	add.f64 	%fd30, %fd28, %fd29;
	ld.global.f64 	%fd31, [%rd8+-256];
	add.f64 	%fd32, %fd30, %fd31;
	ld.global.f64 	%fd33, [%rd8+-128];
	add.f64 	%fd34, %fd32, %fd33;
	ld.global.f64 	%fd35, [%rd8];
	add.f64 	%fd36, %fd34, %fd35;
	ld.global.f64 	%fd37, [%rd8+128];
	add.f64 	%fd38, %fd36, %fd37;
	ld.global.f64 	%fd39, [%rd8+256];
	add.f64 	%fd40, %fd38, %fd39;
	ld.global.f64 	%fd41, [%rd8+384];
	add.f64 	%fd42, %fd40, %fd41;
	ld.global.f64 	%fd43, [%rd8+512];
	add.f64 	%fd44, %fd42, %fd43;
	ld.global.f64 	%fd45, [%rd8+640];
	add.f64 	%fd46, %fd44, %fd45;
	ld.global.f64 	%fd47, [%rd8+768];
	add.f64 	%fd48, %fd46, %fd47;
	ld.global.f64 	%fd49, [%rd8+896];
	add.f64 	%fd85, %fd48, %fd49;
	add.s32 	%r48, %r48, 256;
	add.s32 	%r46, %r46, 16;
	add.s32 	%r45, %r45, 256;
	setp.ne.s32 	%p5, %r46, 0;
	@%p5 bra 	$L__BB39_7;
$L__BB39_8:
	setp.eq.s32 	%p6, %r6, 0;
	@%p6 bra 	$L__BB39_18;
	add.s32 	%r38, %r6, -1;
	setp.lt.u32 	%p7, %r38, 7;
	@%p7 bra 	$L__BB39_11;
	add.s32 	%r39, %r48, %r14;
	mul.wide.s32 	%rd9, %r39, 8;
	add.s64 	%rd10, %rd1, %rd9;
	ld.global.f64 	%fd51, [%rd10];
	add.f64 	%fd52, %fd85, %fd51;
	ld.global.f64 	%fd53, [%rd10+128];
	add.f64 	%fd54, %fd52, %fd53;
	ld.global.f64 	%fd55, [%rd10+256];
	add.f64 	%fd56, %fd54, %fd55;
	ld.global.f64 	%fd57, [%rd10+384];
	add.f64 	%fd58, %fd56, %fd57;
	ld.global.f64 	%fd59, [%rd10+512];
	add.f64 	%fd60, %fd58, %fd59;
	ld.global.f64 	%fd61, [%rd10+640];
	add.f64 	%fd62, %fd60, %fd61;
	ld.global.f64 	%fd63, [%rd10+768];
	add.f64 	%fd64, %fd62, %fd63;
	ld.global.f64 	%fd65, [%rd10+896];
	add.f64 	%fd85, %fd64, %fd65;
	add.s32 	%r48, %r48, 128;
$L__BB39_11:
	setp.eq.s32 	%p8, %r7, 0;
	@%p8 bra 	$L__BB39_18;
	setp.lt.u32 	%p9, %r8, 3;
	@%p9 bra 	$L__BB39_14;
	add.s32 	%r40, %r48, %r14;
	mul.wide.s32 	%rd11, %r40, 8;
	add.s64 	%rd12, %rd1, %rd11;
	ld.global.f64 	%fd67, [%rd12];
	add.f64 	%fd68, %fd85, %fd67;
	ld.global.f64 	%fd69, [%rd12+128];
	add.f64 	%fd70, %fd68, %fd69;
	ld.global.f64 	%fd71, [%rd12+256];
	add.f64 	%fd72, %fd70, %fd71;
	ld.global.f64 	%fd73, [%rd12+384];
	add.f64 	%fd85, %fd72, %fd73;
	add.s32 	%r48, %r48, 64;
$L__BB39_14:
	setp.eq.s32 	%p10, %r9, 0;
	@%p10 bra 	$L__BB39_18;
	setp.eq.s32 	%p11, %r9, 1;
	add.s32 	%r41, %r48, %r14;
	mul.wide.s32 	%rd13, %r41, 8;
	add.s64 	%rd4, %rd1, %rd13;
	ld.global.f64 	%fd74, [%rd4];
	add.f64 	%fd85, %fd85, %fd74;
	@%p11 bra 	$L__BB39_18;
	setp.eq.s32 	%p12, %r9, 2;
	ld.global.f64 	%fd75, [%rd4+128];
	add.f64 	%fd85, %fd85, %fd75;
	@%p12 bra 	$L__BB39_18;
	ld.global.f64 	%fd76, [%rd4+256];
	add.f64 	%fd85, %fd85, %fd76;
$L__BB39_18:
	add.s32 	%r42, %r44, %r12;
	mul.wide.s32 	%rd14, %r42, 8;
	add.s64 	%rd15, %rd3, %rd14;
	atom.global.add.f64 	%fd77, [%rd15], %fd85;
	add.s32 	%r44, %r44, 2;
	setp.lt.s32 	%p13, %r44, %r31;
	@%p13 bra 	$L__BB39_4;
$L__BB39_19:
	add.s32 	%r43, %r43, 7;
	setp.lt.s32 	%p14, %r43, %r29;
	@%p14 bra 	$L__BB39_2;
$L__BB39_20:
	ret;

}
	// .globl	_Z15gpukernelAMWNr3ILi16ELi8EEvPdS0_S0_iii
.visible .entry _Z15gpukernelAMWNr3ILi16ELi8EEvPdS0_S0_iii(
	.param .u64 .ptr .align 1 _Z15gpukernelAMWNr3ILi16ELi8EEvPdS0_S0_iii_param_0,
	.param .u64 .ptr .align 1 _Z15gpukernelAMWNr3ILi16ELi8EEvPdS0_S0_iii_param_1,
	.param .u64 .ptr .align 1 _Z15gpukernelAMWNr3ILi16ELi8EEvPdS0_S0_iii_param_2,
	.param .u32 _Z15gpukernelAMWNr3ILi16ELi8EEvPdS0_S0_iii_param_3,
	.param .u32 _Z15gpukernelAMWNr3ILi16ELi8EEvPdS0_S0_iii_param_4,
	.param .u32 _Z15gpukernelAMWNr3ILi16ELi8EEvPdS0_S0_iii_param_5
)
{
	.reg .pred 	%p<15>;
	.reg .b32 	%r<51>;
	.reg .b64 	%rd<16>;
	.reg .b64 	%fd<86>;

	ld.param.u64 	%rd5, [_Z15gpukernelAMWNr3ILi16ELi8EEvPdS0_S0_iii_param_0];
	ld.param.u64 	%rd6, [_Z15gpukernelAMWNr3ILi16ELi8EEvPdS0_S0_iii_param_1];
	ld.param.u32 	%r29, [_Z15gpukernelAMWNr3ILi16ELi8EEvPdS0_S0_iii_param_3];
	ld.param.u32 	%r30, [_Z15gpukernelAMWNr3ILi16ELi8EEvPdS0_S0_iii_param_4];
	ld.param.u32 	%r31, [_Z15gpukernelAMWNr3ILi16ELi8EEvPdS0_S0_iii_param_5];
	cvta.to.global.u64 	%rd1, %rd6;
	mov.u32 	%r1, %tid.x;
	shr.u32 	%r43, %r1, 5;
	setp.ge.s32 	%p1, %r43, %r29;
	@%p1 bra 	$L__BB40_20;
	shr.u32 	%r32, %r1, 4;
	and.b32  	%r3, %r32, 1;
	and.b32  	%r4, %r1, 15;
	not.b32 	%r33, %r4;
	add.s32 	%r5, %r30, %r33;
	shr.u32 	%r34, %r5, 4;
	add.s32 	%r35, %r34, 1;
	and.b32  	%r6, %r35, 15;
	and.b32  	%r7, %r35, 7;
	add.s32 	%r8, %r7, -1;
	and.b32  	%r9, %r35, 3;
	and.b32  	%r36, %r35, 536870896;
	neg.s32 	%r10, %r36;
	add.s64 	%rd2, %rd1, 1024;
	cvta.to.global.u64 	%rd3, %rd5;
$L__BB40_2:
	setp.ge.s32 	%p2, %r3, %r31;
	@%p2 bra 	$L__BB40_19;
	mul.lo.s32 	%r12, %r43, %r31;
	mov.u32 	%r44, %r3;
$L__BB40_4:
	setp.ge.s32 	%p3, %r4, %r30;
	mov.f64 	%fd85, 0d0000000000000000;
	@%p3 bra 	$L__BB40_18;
	setp.lt.u32 	%p4, %r5, 240;
	add.s32 	%r37, %r44, %r12;
	mul.lo.s32 	%r14, %r37, %r30;
	mov.f64 	%fd85, 0d0000000000000000;
	mov.u32 	%r48, %r4;
	@%p4 bra 	$L__BB40_8;
	add.s32 	%r45, %r4, %r14;
	mov.f64 	%fd85, 0d0000000000000000;
	mov.u32 	%r46, %r10;
	mov.u32 	%r48, %r4;
$L__BB40_7:
	.pragma "nounroll";
	mul.wide.s32 	%rd7, %r45, 8;
	add.s64 	%rd8, %rd2, %rd7;
	ld.global.f64 	%fd19, [%rd8+-1024];
	add.f64 	%fd20, %fd85, %fd19;
	ld.global.f64 	%fd21, [%rd8+-896];
	add.f64 	%fd22, %fd20, %fd21;
	ld.global.f64 	%fd23, [%rd8+-768];
	add.f64 	%fd24, %fd22, %fd23;
	ld.global.f64 	%fd25, [%rd8+-640];
	add.f64 	%fd26, %fd24, %fd25;
	ld.global.f64 	%fd27, [%rd8+-512];
	add.f64 	%fd28, %fd26, %fd27;
	ld.global.f64 	%fd29, [%rd8+-384];
	add.f64 	%fd30, %fd28, %fd29;
	ld.global.f64 	%fd31, [%rd8+-256];
	add.f64 	%fd32, %fd30, %fd31;
	ld.global.f64 	%fd33, [%rd8+-128];
	add.f64 	%fd34, %fd32, %fd33;
	ld.global.f64 	%fd35, [%rd8];
	add.f64 	%fd36, %fd34, %fd35;
	ld.global.f64 	%fd37, [%rd8+128];
	add.f64 	%fd38, %fd36, %fd37;
	ld.global.f64 	%fd39, [%rd8+256];
	add.f64 	%fd40, %fd38, %fd39;
	ld.global.f64 	%fd41, [%rd8+384];
	add.f64 	%fd42, %fd40, %fd41;
	ld.global.f64 	%fd43, [%rd8+512];
	add.f64 	%fd44, %fd42, %fd43;
	ld.global.f64 	%fd45, [%rd8+640];
	add.f64 	%fd46, %fd44, %fd45;
	ld.global.f64 	%fd47, [%rd8+768];
	add.f64 	%fd48, %fd46, %fd47;
	ld.global.f64 	%fd49, [%rd8+896];
	add.f64 	%fd85, %fd48, %fd49;
	add.s32 	%r48, %r48, 256;
	add.s32 	%r46, %r46, 16;
	add.s32 	%r45, %r45, 256;
	setp.ne.s32 	%p5, %r46, 0;
	@%p5 bra 	$L__BB40_7;
$L__BB40_8:
	setp.eq.s32 	%p6, %r6, 0;
	@%p6 bra 	$L__BB40_18;
	add.s32 	%r38, %r6, -1;
	setp.lt.u32 	%p7, %r38, 7;
	@%p7 bra 	$L__BB40_11;
	add.s32 	%r39, %r48, %r14;
	mul.wide.s32 	%rd9, %r39, 8;
	add.s64 	%rd10, %rd1, %rd9;
	ld.global.f64 	%fd51, [%rd10];
	add.f64 	%fd52, %fd85, %fd51;
	ld.global.f64 	%fd53, [%rd10+128];
	add.f64 	%fd54, %fd52, %fd53;
	ld.global.f64 	%fd55, [%rd10+256];
	add.f64 	%fd56, %fd54, %fd55;
	ld.global.f64 	%fd57, [%rd10+384];
	add.f64 	%fd58, %fd56, %fd57;
	ld.global.f64 	%fd59, [%rd10+512];
	add.f64 	%fd60, %fd58, %fd59;
	ld.global.f64 	%fd61, [%rd10+640];
	add.f64 	%fd62, %fd60, %fd61;
	ld.global.f64 	%fd63, [%rd10+768];
	add.f64 	%fd64, %fd62, %fd63;
	ld.global.f64 	%fd65, [%rd10+896];
	add.f64 	%fd85, %fd64, %fd65;
	add.s32 	%r48, %r48, 128;
$L__BB40_11:
	setp.eq.s32 	%p8, %r7, 0;
	@%p8 bra 	$L__BB40_18;
	setp.lt.u32 	%p9, %r8, 3;
	@%p9 bra 	$L__BB40_14;
	add.s32 	%r40, %r48, %r14;
	mul.wide.s32 	%rd11, %r40, 8;
	add.s64 	%rd12, %rd1, %rd11;
	ld.global.f64 	%fd67, [%rd12];
	add.f64 	%fd68, %fd85, %fd67;
	ld.global.f64 	%fd69, [%rd12+128];
	add.f64 	%fd70, %fd68, %fd69;
	ld.global.f64 	%fd71, [%rd12+256];
	add.f64 	%fd72, %fd70, %fd71;
	ld.global.f64 	%fd73, [%rd12+384];
	add.f64 	%fd85, %fd72, %fd73;
	add.s32 	%r48, %r48, 64;
$L__BB40_14:
	setp.eq.s32 	%p10, %r9, 0;
	@%p10 bra 	$L__BB40_18;
	setp.eq.s32 	%p11, %r9, 1;
	add.s32 	%r41, %r48, %r14;
	mul.wide.s32 	%rd13, %r41, 8;
	add.s64 	%rd4, %rd1, %rd13;
	ld.global.f64 	%fd74, [%rd4];
	add.f64 	%fd85, %fd85, %fd74;
	@%p11 bra 	$L__BB40_18;
	setp.eq.s32 	%p12, %r9, 2;
	ld.global.f64 	%fd75, [%rd4+128];
	add.f64 	%fd85, %fd85, %fd75;
	@%p12 bra 	$L__BB40_18;
	ld.global.f64 	%fd76, [%rd4+256];
	add.f64 	%fd85, %fd85, %fd76;
$L__BB40_18:
	add.s32 	%r42, %r44, %r12;
	mul.wide.s32 	%rd14, %r42, 8;
	add.s64 	%rd15, %rd3, %rd14;
	atom.global.add.f64 	%fd77, [%rd15], %fd85;
	add.s32 	%r44, %r44, 2;
	setp.lt.s32 	%p13, %r44, %r31;
	@%p13 bra 	$L__BB40_4;
$L__BB40_19:
	add.s32 	%r43, %r43, 8;
	setp.lt.s32 	%p14, %r43, %r29;
	@%p14 bra 	$L__BB40_2;
$L__BB40_20:
	ret;

}
	// .globl	_Z15gpukernelAMWNr3ILi16ELi9EEvPdS0_S0_iii
.visible .entry _Z15gpukernelAMWNr3ILi16ELi9EEvPdS0_S0_iii(
	.param .u64 .ptr .align 1 _Z15gpukernelAMWNr3ILi16ELi9EEvPdS0_S0_iii_param_0,
	.param .u64 .ptr .align 1 _Z15gpukernelAMWNr3ILi16ELi9EEvPdS0_S0_iii_param_1,
	.param .u64 .ptr .align 1 _Z15gpukernelAMWNr3ILi16ELi9EEvPdS0_S0_iii_param_2,
	.param .u32 _Z15gpukernelAMWNr3ILi16ELi9EEvPdS0_S0_iii_param_3,
	.param .u32 _Z15gpukernelAMWNr3ILi16ELi9EEvPdS0_S0_iii_param_4,
	.param .u32 _Z15gpukernelAMWNr3ILi16ELi9EEvPdS0_S0_iii_param_5
)
{
	.reg .pred 	%p<15>;
	.reg .b32 	%r<51>;
	.reg .b64 	%rd<16>;
	.reg .b64 	%fd<86>;

	ld.param.u64 	%rd5, [_Z15gpukernelAMWNr3ILi16ELi9EEvPdS0_S0_iii_param_0];
	ld.param.u64 	%rd6, [_Z15gpukernelAMWNr3ILi16ELi9EEvPdS0_S0_iii_param_1];
	ld.param.u32 	%r29, [_Z15gpukernelAMWNr3ILi16ELi9EEvPdS0_S0_iii_param_3];
	ld.param.u32 	%r30, [_Z15gpukernelAMWNr3ILi16ELi9EEvPdS0_S0_iii_param_4];
	ld.param.u32 	%r31, [_Z15gpukernelAMWNr3ILi16ELi9EEvPdS0_S0_iii_param_5];
	cvta.to.global.u64 	%rd1, %rd6;
	mov.u32 	%r1, %tid.x;
	shr.u32 	%r43, %r1, 5;
	setp.ge.s32 	%p1, %r43, %r29;
	@%p1 bra 	$L__BB41_20;
	shr.u32 	%r32, %r1, 4;
	and.b32  	%r3, %r32, 1;
	and.b32  	%r4, %r1, 15;
	not.b32 	%r33, %r4;
	add.s32 	%r5, %r30, %r33;
	shr.u32 	%r34, %r5, 4;
	add.s32 	%r35, %r34, 1;
	and.b32  	%r6, %r35, 15;
	and.b32  	%r7, %r35, 7;
	add.s32 	%r8, %r7, -1;
	and.b32  	%r9, %r35, 3;
	and.b32  	%r36, %r35, 536870896;
	neg.s32 	%r10, %r36;
	add.s64 	%rd2, %rd1, 1024;
	cvta.to.global.u64 	%rd3, %rd5;
$L__BB41_2:
	setp.ge.s32 	%p2, %r3, %r31;
	@%p2 bra 	$L__BB41_19;
	mul.lo.s32 	%r12, %r43, %r31;
	mov.u32 	%r44, %r3;
$L__BB41_4:
	setp.ge.s32 	%p3, %r4, %r30;
	mov.f64 	%fd85, 0d0000000000000000;
	@%p3 bra 	$L__BB41_18;
	setp.lt.u32 	%p4, %r5, 240;
	add.s32 	%r37, %r44, %r12;
	mul.lo.s32 	%r14, %r37, %r30;
	mov.f64 	%fd85, 0d0000000000000000;
	mov.u32 	%r48, %r4;
	@%p4 bra 	$L__BB41_8;
	add.s32 	%r45, %r4, %r14;
	mov.f64 	%fd85, 0d0000000000000000;
	mov.u32 	%r46, %r10;
	mov.u32 	%r48, %r4;
$L__BB41_7:
	.pragma "nounroll";
	mul.wide.s32 	%rd7, %r45, 8;
	add.s64 	%rd8, %rd2, %rd7;
	ld.global.f64 	%fd19, [%rd8+-1024];
	add.f64 	%fd20, %fd85, %fd19;
	ld.global.f64 	%fd21, [%rd8+-896];
	add.f64 	%fd22, %fd20, %fd21;
	ld.global.f64 	%fd23, [%rd8+-768];
	add.f64 	%fd24, %fd22, %fd23;
	ld.global.f64 	%fd25, [%rd8+-640];
	add.f64 	%fd26, %fd24, %fd25;
	ld.global.f64 	%fd27, [%rd8+-512];
	add.f64 	%fd28, %fd26, %fd27;
	ld.global.f64 	%fd29, [%rd8+-384];
	add.f64 	%fd30, %fd28, %fd29;
	ld.global.f64 	%fd31, [%rd8+-256];
	add.f64 	%fd32, %fd30, %fd31;
	ld.global.f64 	%fd33, [%rd8+-128];
	add.f64 	%fd34, %fd32, %fd33;
	ld.global.f64 	%fd35, [%rd8];
	add.f64 	%fd36, %fd34, %fd35;
	ld.global.f64 	%fd37, [%rd8+128];
	add.f64 	%fd38, %fd36, %fd37;
	ld.global.f64 	%fd39, [%rd8+256];
	add.f64 	%fd40, %fd38, %fd39;
	ld.global.f64 	%fd41, [%rd8+384];
	add.f64 	%fd42, %fd40, %fd41;
	ld.global.f64 	%fd43, [%rd8+512];
	add.f64 	%fd44, %fd42, %fd43;
	ld.global.f64 	%fd45, [%rd8+640];
	add.f64 	%fd46, %fd44, %fd45;
	ld.global.f64 	%fd47, [%rd8+768];
	add.f64 	%fd48, %fd46, %fd47;
	ld.global.f64 	%fd49, [%rd8+896];
	add.f64 	%fd85, %fd48, %fd49;
	add.s32 	%r48, %r48, 256;
	add.s32 	%r46, %r46, 16;
	add.s32 	%r45, %r45, 256;
	setp.ne.s32 	%p5, %r46, 0;
	@%p5 bra 	$L__BB41_7;
$L__BB41_8:
	setp.eq.s32 	%p6, %r6, 0;
	@%p6 bra 	$L__BB41_18;
	add.s32 	%r38, %r6, -1;
	setp.lt.u32 	%p7, %r38, 7;
	@%p7 bra 	$L__BB41_11;
	add.s32 	%r39, %r48, %r14;
	mul.wide.s32 	%rd9, %r39, 8;
	add.s64 	%rd10, %rd1, %rd9;
	ld.global.f64 	%fd51, [%rd10];
	add.f64 	%fd52, %fd85, %fd51;
	ld.global.f64 	%fd53, [%rd10+128];
	add.f64 	%fd54, %fd52, %fd53;
	ld.global.f64 	%fd55, [%rd10+256];
	add.f64 	%fd56, %fd54, %fd55;
	ld.global.f64 	%fd57, [%rd10+384];
	add.f64 	%fd58, %fd56, %fd57;
	ld.global.f64 	%fd59, [%rd10+512];
	add.f64 	%fd60, %fd58, %fd59;
	ld.global.f64 	%fd61, [%rd10+640];
	add.f64 	%fd62, %fd60, %fd61;
	ld.global.f64 	%fd63, [%rd10+768];
	add.f64 	%fd64, %fd62, %fd63;
	ld.global.f64 	%fd65, [%rd10+896];
	add.f64 	%fd85, %fd64, %fd65;
	add.s32 	%r48, %r48, 128;
$L__BB41_11:
	setp.eq.s32 	%p8, %r7, 0;
	@%p8 bra 	$L__BB41_18;
	setp.lt.u32 	%p9, %r8, 3;
	@%p9 bra 	$L__BB41_14;
	add.s32 	%r40, %r48, %r14;
	mul.wide.s32 	%rd11, %r40, 8;
	add.s64 	%rd12, %rd1, %rd11;
	ld.global.f64 	%fd67, [%rd12];
	add.f64 	%fd68, %fd85, %fd67;
	ld.global.f64 	%fd69, [%rd12+128];
	add.f64 	%fd70, %fd68, %fd69;
	ld.global.f64 	%fd71, [%rd12+256];
	add.f64 	%fd72, %fd70, %fd71;
	ld.global.f64 	%fd73, [%rd12+384];
	add.f64 	%fd85, %fd72, %fd73;
	add.s32 	%r48, %r48, 64;
$L__BB41_14:
	setp.eq.s32 	%p10, %r9, 0;
	@%p10 bra 	$L__BB41_18;
	setp.eq.s32 	%p11, %r9, 1;
	add.s32 	%r41, %r48, %r14;
	mul.wide.s32 	%rd13, %r41, 8;
	add.s64 	%rd4, %rd1, %rd13;
	ld.global.f64 	%fd74, [%rd4];
	add.f64 	%fd85, %fd85, %fd74;
	@%p11 bra 	$L__BB41_18;
	setp.eq.s32 	%p12, %r9, 2;
	ld.global.f64 	%fd75, [%rd4+128];
	add.f64 	%fd85, %fd85, %fd75;
	@%p12 bra 	$L__BB41_18;
	ld.global.f64 	%fd76, [%rd4+256];
	add.f64 	%fd85, %fd85, %fd76;
$L__BB41_18:
	add.s32 	%r42, %r44, %r12;
	mul.wide.s32 	%rd14, %r42, 8;
	add.s64 	%rd15, %rd3, %rd14;
	atom.global.add.f64 	%fd77, [%rd15], %fd85;
	add.s32 	%r44, %r44, 2;
	setp.lt.s32 	%p13, %r44, %r31;
	@%p13 bra 	$L__BB41_4;
$L__BB41_19:
	add.s32 	%r43, %r43, 9;
	setp.lt.s32 	%p14, %r43, %r29;
	@%p14 bra 	$L__BB41_2;
$L__BB41_20:
	ret;

}
	// .globl	_Z15gpukernelAMWNr3ILi16ELi10EEvPdS0_S0_iii
.visible .entry _Z15gpukernelAMWNr3ILi16ELi10EEvPdS0_S0_iii(
	.param .u64 .ptr .align 1 _Z15gpukernelAMWNr3ILi16ELi10EEvPdS0_S0_iii_param_0,
	.param .u64 .ptr .align 1 _Z15gpukernelAMWNr3ILi16ELi10EEvPdS0_S0_iii_param_1,
	.param .u64 .ptr .align 1 _Z15gpukernelAMWNr3ILi16ELi10EEvPdS0_S0_iii_param_2,
	.param .u32 _Z15gpukernelAMWNr3ILi16ELi10EEvPdS0_S0_iii_param_3,
	.param .u32 _Z15gpukernelAMWNr3ILi16ELi10EEvPdS0_S0_iii_param_4,
	.param .u32 _Z15gpukernelAMWNr3ILi16ELi10EEvPdS0_S0_iii_param_5
)
{
	.reg .pred 	%p<15>;
	.reg .b32 	%r<51>;
	.reg .b64 	%rd<16>;
	.reg .b64 	%fd<86>;

	ld.param.u64 	%rd5, [_Z15gpukernelAMWNr3ILi16ELi10EEvPdS0_S0_iii_param_0];
	ld.param.u64 	%rd6, [_Z15gpukernelAMWNr3ILi16ELi10EEvPdS0_S0_iii_param_1];
	ld.param.u32 	%r29, [_Z15gpukernelAMWNr3ILi16ELi10EEvPdS0_S0_iii_param_3];
	ld.param.u32 	%r30, [_Z15gpukernelAMWNr3ILi16ELi10EEvPdS0_S0_iii_param_4];
	ld.param.u32 	%r31, [_Z15gpukernelAMWNr3ILi16ELi10EEvPdS0_S0_iii_param_5];
	cvta.to.global.u64 	%rd1, %rd6;
	mov.u32 	%r1, %tid.x;
	shr.u32 	%r43, %r1, 5;
	setp.ge.s32 	%p1, %r43, %r29;
	@%p1 bra 	$L__BB42_20;
	shr.u32 	%r32, %r1, 4;
	and.b32  	%r3, %r32, 1;
	and.b32  	%r4, %r1, 15;
	not.b32 	%r33, %r4;
	add.s32 	%r5, %r30, %r33;
	shr.u32 	%r34, %r5, 4;
	add.s32 	%r35, %r34, 1;
	and.b32  	%r6, %r35, 15;
	and.b32  	%r7, %r35, 7;
	add.s32 	%r8, %r7, -1;
	and.b32  	%r9, %r35, 3;
	and.b32  	%r36, %r35, 536870896;
	neg.s32 	%r10, %r36;
	add.s64 	%rd2, %rd1, 1024;
	cvta.to.global.u64 	%rd3, %rd5;
$L__BB42_2:
	setp.ge.s32 	%p2, %r3, %r31;
	@%p2 bra 	$L__BB42_19;
	mul.lo.s32 	%r12, %r43, %r31;
	mov.u32 	%r44, %r3;
$L__BB42_4:
	setp.ge.s32 	%p3, %r4, %r30;
	mov.f64 	%fd85, 0d0000000000000000;
	@%p3 bra 	$L__BB42_18;
	setp.lt.u32 	%p4, %r5, 240;
	add.s32 	%r37, %r44, %r12;
	mul.lo.s32 	%r14, %r37, %r30;
	mov.f64 	%fd85, 0d0000000000000000;
	mov.u32 	%r48, %r4;
	@%p4 bra 	$L__BB42_8;
	add.s32 	%r45, %r4, %r14;
	mov.f64 	%fd85, 0d0000000000000000;
	mov.u32 	%r46, %r10;
	mov.u32 	%r48, %r4;
$L__BB42_7:
	.pragma "nounroll";
	mul.wide.s32 	%rd7, %r45, 8;
	add.s64 	%rd8, %rd2, %rd7;
	ld.global.f64 	%fd19, [%rd8+-1024];
	add.f64 	%fd20, %fd85, %fd19;
	ld.global.f64 	%fd21, [%rd8+-896];
	add.f64 	%fd22, %fd20, %fd21;
	ld.global.f64 	%fd23, [%rd8+-768];
	add.f64 	%fd24, %fd22, %fd23;
	ld.global.f64 	%fd25, [%rd8+-640];
	add.f64 	%fd26, %fd24, %fd25;
	ld.global.f64 	%fd27, [%rd8+-512];
	add.f64 	%fd28, %fd26, %fd27;
	ld.global.f64 	%fd29, [%rd8+-384];
	add.f64 	%fd30, %fd28, %fd29;
	ld.global.f64 	%fd31, [%rd8+-256];
	add.f64 	%fd32, %fd30, %fd31;
	ld.global.f64 	%fd33, [%rd8+-128];
	add.f64 	%fd34, %fd32, %fd33;
	ld.global.f64 	%fd35, [%rd8];
	add.f64 	%fd36, %fd34, %fd35;
	ld.global.f64 	%fd37, [%rd8+128];
	add.f64 	%fd38, %fd36, %fd37;
	ld.global.f64 	%fd39, [%rd8+256];
	add.f64 	%fd40, %fd38, %fd39;
	ld.global.f64 	%fd41, [%rd8+384];
	add.f64 	%fd42, %fd40, %fd41;
	ld.global.f64 	%fd43, [%rd8+512];
	add.f64 	%fd44, %fd42, %fd43;
	ld.global.f64 	%fd45, [%rd8+640];
	add.f64 	%fd46, %fd44, %fd45;
	ld.global.f64 	%fd47, [%rd8+768];
	add.f64 	%fd48, %fd46, %fd47;
	ld.global.f64 	%fd49, [%rd8+896];
	add.f64 	%fd85, %fd48, %fd49;
	add.s32 	%r48, %r48, 256;
	add.s32 	%r46, %r46, 16;
	add.s32 	%r45, %r45, 256;
	setp.ne.s32 	%p5, %r46, 0;
	@%p5 bra 	$L__BB42_7;
$L__BB42_8:
	setp.eq.s32 	%p6, %r6, 0;
	@%p6 bra 	$L__BB42_18;
	add.s32 	%r38, %r6, -1;
	setp.lt.u32 	%p7, %r38, 7;
	@%p7 bra 	$L__BB42_11;
	add.s32 	%r39, %r48, %r14;
	mul.wide.s32 	%rd9, %r39, 8;
	add.s64 	%rd10, %rd1, %rd9;
	ld.global.f64 	%fd51, [%rd10];
	add.f64 	%fd52, %fd85, %fd51;
	ld.global.f64 	%fd53, [%rd10+128];
	add.f64 	%fd54, %fd52, %fd53;
	ld.global.f64 	%fd55, [%rd10+256];
	add.f64 	%fd56, %fd54, %fd55;
	ld.global.f64 	%fd57, [%rd10+384];
	add.f64 	%fd58, %fd56, %fd57;
	ld.global.f64 	%fd59, [%rd10+512];
	add.f64 	%fd60, %fd58, %fd59;
	ld.global.f64 	%fd61, [%rd10+640];
	add.f64 	%fd62, %fd60, %fd61;
	ld.global.f64 	%fd63, [%rd10+768];
	add.f64 	%fd64, %fd62, %fd63;
	ld.global.f64 	%fd65, [%rd10+896];
	add.f64 	%fd85, %fd64, %fd65;
	add.s32 	%r48, %r48, 128;
$L__BB42_11:
	setp.eq.s32 	%p8, %r7, 0;
	@%p8 bra 	$L__BB42_18;
	setp.lt.u32 	%p9, %r8, 3;
	@%p9 bra 	$L__BB42_14;
	add.s32 	%r40, %r48, %r14;
	mul.wide.s32 	%rd11, %r40, 8;
	add.s64 	%rd12, %rd1, %rd11;
	ld.global.f64 	%fd67, [%rd12];
	add.f64 	%fd68, %fd85, %fd67;
	ld.global.f64 	%fd69, [%rd12+128];
	add.f64 	%fd70, %fd68, %fd69;
	ld.global.f64 	%fd71, [%rd12+256];
	add.f64 	%fd72, %fd70, %fd71;
	ld.global.f64 	%fd73, [%rd12+384];
	add.f64 	%fd85, %fd72, %fd73;
	add.s32 	%r48, %r48, 64;
$L__BB42_14:
	setp.eq.s32 	%p10, %r9, 0;
	@%p10 bra 	$L__BB42_18;
	setp.eq.s32 	%p11, %r9, 1;
	add.s32 	%r41, %r48, %r14;
	mul.wide.s32 	%rd13, %r41, 8;
	add.s64 	%rd4, %rd1, %rd13;
	ld.global.f64 	%fd74, [%rd4];
	add.f64 	%fd85, %fd85, %fd74;
	@%p11 bra 	$L__BB42_18;
	setp.eq.s32 	%p12, %r9, 2;
	ld.global.f64 	%fd75, [%rd4+128];
	add.f64 	%fd85, %fd85, %fd75;
	@%p12 bra 	$L__BB42_18;
	ld.global.f64 	%fd76, [%rd4+256];
	add.f64 	%fd85, %fd85, %fd76;
$L__BB42_18:
	add.s32 	%r42, %r44, %r12;
	mul.wide.s32 	%rd14, %r42, 8;
	add.s64 	%rd15, %rd3, %rd14;
	atom.global.add.f64 	%fd77, [%rd15], %fd85;
	add.s32 	%r44, %r44, 2;
	setp.lt.s32 	%p13, %r44, %r31;
	@%p13 bra 	$L__BB42_4;
$L__BB42_19:
	add.s32 	%r43, %r43, 10;
	setp.lt.s32 	%p14, %r43, %r29;
	@%p14 bra 	$L__BB42_2;
$L__BB42_20:
	ret;

}
	// .globl	_Z15gpukernelAMWNr3ILi16ELi11EEvPdS0_S0_iii
.visible .entry _Z15gpukernelAMWNr3ILi16ELi11EEvPdS0_S0_iii(
	.param .u64 .ptr .align 1 _Z15gpukernelAMWNr3ILi16ELi11EEvPdS0_S0_iii_param_0,
	.param .u64 .ptr .align 1 _Z15gpukernelAMWNr3ILi16ELi11EEvPdS0_S0_iii_param_1,
	.param .u64 .ptr .align 1 _Z15gpukernelAMWNr3ILi16ELi11EEvPdS0_S0_iii_param_2,
	.param .u32 _Z15gpukernelAMWNr3ILi16ELi11EEvPdS0_S0_iii_param_3,
	.param .u32 _Z15gpukernelAMWNr3ILi16ELi11EEvPdS0_S0_iii_param_4,
	.param .u32 _Z15gpukernelAMWNr3ILi16ELi11EEvPdS0_S0_iii_param_5
)
{
	.reg .pred 	%p<15>;
	.reg .b32 	%r<51>;
	.reg .b64 	%rd<16>;
	.reg .b64 	%fd<86>;

	ld.param.u64 	%rd5, [_Z15gpukernelAMWNr3ILi16ELi11EEvPdS0_S0_iii_param_0];
	ld.param.u64 	%rd6, [_Z15gpukernelAMWNr3ILi16ELi11EEvPdS0_S0_iii_param_1];
	ld.param.u32 	%r29, [_Z15gpukernelAMWNr3ILi16ELi11EEvPdS0_S0_iii_param_3];
	ld.param.u32 	%r30, [_Z15gpukernelAMWNr3ILi16ELi11EEvPdS0_S0_iii_param_4];
	ld.param.u32 	%r31, [_Z15gpukernelAMWNr3ILi16ELi11EEvPdS0_S0_iii_param_5];
	cvta.to.global.u64 	%rd1, %rd6;
	mov.u32 	%r1, %tid.x;
	shr.u32 	%r43, %r1, 5;
	setp.ge.s32 	%p1, %r43, %r29;
	@%p1 bra 	$L__BB43_20;
	shr.u32 	%r32, %r1, 4;
	and.b32  	%r3, %r32, 1;
	and.b32  	%r4, %r1, 15;
	not.b32 	%r33, %r4;
	add.s32 	%r5, %r30, %r33;
	shr.u32 	%r34, %r5, 4;
	add.s32 	%r35, %r34, 1;
	and.b32  	%r6, %r35, 15;
	and.b32  	%r7, %r35, 7;
	add.s32 	%r8, %r7, -1;
	and.b32  	%r9, %r35, 3;
	and.b32  	%r36, %r35, 536870896;
	neg.s32 	%r10, %r36;
	add.s64 	%rd2, %rd1, 1024;
	cvta.to.global.u64 	%rd3, %rd5;
$L__BB43_2:
	setp.ge.s32 	%p2, %r3, %r31;
	@%p2 bra 	$L__BB43_19;
	mul.lo.s32 	%r12, %r43, %r31;
	mov.u32 	%r44, %r3;
$L__BB43_4:
	setp.ge.s32 	%p3, %r4, %r30;
	mov.f64 	%fd85, 0d0000000000000000;
	@%p3 bra 	$L__BB43_18;
	setp.lt.u32 	%p4, %r5, 240;
	add.s32 	%r37, %r44, %r12;
	mul.lo.s32 	%r14, %r37, %r30;
	mov.f64 	%fd85, 0d0000000000000000;
	mov.u32 	%r48, %r4;
	@%p4 bra 	$L__BB43_8;
	add.s32 	%r45, %r4, %r14;
	mov.f64 	%fd85, 0d0000000000000000;
	mov.u32 	%r46, %r10;
	mov.u32 	%r48, %r4;
$L__BB43_7:
	.pragma "nounroll";
	mul.wide.s32 	%rd7, %r45, 8;
	add.s64 	%rd8, %rd2, %rd7;
	ld.global.f64 	%fd19, [%rd8+-1024];
	add.f64 	%fd20, %fd85, %fd19;
	ld.global.f64 	%fd21, [%rd8+-896];
	add.f64 	%fd22, %fd20, %fd21;
	ld.global.f64 	%fd23, [%rd8+-768];
	add.f64 	%fd24, %fd22, %fd23;
	ld.global.f64 	%fd25, [%rd8+-640];
	add.f64 	%fd26, %fd24, %fd25;
	ld.global.f64 	%fd27, [%rd8+-512];
	add.f64 	%fd28, %fd26, %fd27;
	ld.global.f64 	%fd29, [%rd8+-384];
	add.f64 	%fd30, %fd28, %fd29;
	ld.global.f64 	%fd31, [%rd8+-256];
	add.f64 	%fd32, %fd30, %fd31;
	ld.global.f64 	%fd33, [%rd8+-128];
	add.f64 	%fd34, %fd32, %fd33;
	ld.global.f64 	%fd35, [%rd8];
	add.f64 	%fd36, %fd34, %fd35;
	ld.global.f64 	%fd37, [%rd8+128];
	add.f64 	%fd38, %fd36, %fd37;
	ld.global.f64 	%fd39, [%rd8+256];
	add.f64 	%fd40, %fd38, %fd39;
	ld.global.f64 	%fd41, [%rd8+384];
	add.f64 	%fd42, %fd40, %fd41;
	ld.global.f64 	%fd43, [%rd8+512];
	add.f64 	%fd44, %fd42, %fd43;
	ld.global.f64 	%fd45, [%rd8+640];
	add.f64 	%fd46, %fd44, %fd45;
	ld.global.f64 	%fd47, [%rd8+768];
	add.f64 	%fd48, %fd46, %fd47;
	ld.global.f64 	%fd49, [%rd8+896];
	add.f64 	%fd85, %fd48, %fd49;
	add.s32 	%r48, %r48, 256;
	add.s32 	%r46, %r46, 16;
	add.s32 	%r45, %r45, 256;
	setp.ne.s32 	%p5, %r46, 0;
	@%p5 bra 	$L__BB43_7;
$L__BB43_8:
	setp.eq.s32 	%p6, %r6, 0;
	@%p6 bra 	$L__BB43_18;
	add.s32 	%r38, %r6, -1;
	setp.lt.u32 	%p7, %r38, 7;
	@%p7 bra 	$L__BB43_11;
	add.s32 	%r39, %r48, %r14;
	mul.wide.s32 	%rd9, %r39, 8;
	add.s64 	%rd10, %rd1, %rd9;
	ld.global.f64 	%fd51, [%rd10];
	add.f64 	%fd52, %fd85, %fd51;
	ld.global.f64 	%fd53, [%rd10+128];
	add.f64 	%fd54, %fd52, %fd53;
	ld.global.f64 	%fd55, [%rd10+256];
	add.f64 	%fd56, %fd54, %fd55;
	ld.global.f64 	%fd57, [%rd10+384];
	add.f64 	%fd58, %fd56, %fd57;
	ld.global.f64 	%fd59, [%rd10+512];
	add.f64 	%fd60, %fd58, %fd59;
	ld.global.f64 	%fd61, [%rd10+640];
	add.f64 	%fd62, %fd60, %fd61;
	ld.global.f64 	%fd63, [%rd10+768];
	add.f64 	%fd64, %fd62, %fd63;
	ld.global.f64 	%fd65, [%rd10+896];
	add.f64 	%fd85, %fd64, %fd65;
	add.s32 	%r48, %r48, 128;
$L__BB43_11:
	setp.eq.s32 	%p8, %r7, 0;
	@%p8 bra 	$L__BB43_18;
	setp.lt.u32 	%p9, %r8, 3;
	@%p9 bra 	$L__BB43_14;
	add.s32 	%r40, %r48, %r14;
	mul.wide.s32 	%rd11, %r40, 8;
	add.s64 	%rd12, %rd1, %rd11;
	ld.global.f64 	%fd67, [%rd12];
	add.f64 	%fd68, %fd85, %fd67;
	ld.global.f64 	%fd69, [%rd12+128];
	add.f64 	%fd70, %fd68, %fd69;
	ld.global.f64 	%fd71, [%rd12+256];
	add.f64 	%fd72, %fd70, %fd71;
	ld.global.f64 	%fd73, [%rd12+384];
	add.f64 	%fd85, %fd72, %fd73;
	add.s32 	%r48, %r48, 64;
$L__BB43_14:
	setp.eq.s32 	%p10, %r9, 0;
	@%p10 bra 	$L__BB43_18;
	setp.eq.s32 	%p11, %r9, 1;
	add.s32 	%r41, %r48, %r14;
	mul.wide.s32 	%rd13, %r41, 8;
	add.s64 	%rd4, %rd1, %rd13;
	ld.global.f64 	%fd74, [%rd4];
	add.f64 	%fd85, %fd85, %fd74;
	@%p11 bra 	$L__BB43_18;
	setp.eq.s32 	%p12, %r9, 2;
	ld.global.f64 	%fd75, [%rd4+128];
	add.f64 	%fd85, %fd85, %fd75;
	@%p12 bra 	$L__BB43_18;
	ld.global.f64 	%fd76, [%rd4+256];
	add.f64 	%fd85, %fd85, %fd76;
$L__BB43_18:
	add.s32 	%r42, %r44, %r12;
	mul.wide.s32 	%rd14, %r42, 8;
	add.s64 	%rd15, %rd3, %rd14;
	atom.global.add.f64 	%fd77, [%rd15], %fd85;
	add.s32 	%r44, %r44, 2;
	setp.lt.s32 	%p13, %r44, %r31;
	@%p13 bra 	$L__BB43_4;
$L__BB43_19:
	add.s32 	%r43, %r43, 11;
	setp.lt.s32 	%p14, %r43, %r29;
	@%p14 bra 	$L__BB43_2;
$L__BB43_20:
	ret;

}
	// .globl	_Z15gpukernelAMWNr3ILi16ELi12EEvPdS0_S0_iii
.visible .entry _Z15gpukernelAMWNr3ILi16ELi12EEvPdS0_S0_iii(
	.param .u64 .ptr .align 1 _Z15gpukernelAMWNr3ILi16ELi12EEvPdS0_S0_iii_param_0,
	.param .u64 .ptr .align 1 _Z15gpukernelAMWNr3ILi16ELi12EEvPdS0_S0_iii_param_1,
	.param .u64 .ptr .align 1 _Z15gpukernelAMWNr3ILi16ELi12EEvPdS0_S0_iii_param_2,
	.param .u32 _Z15gpukernelAMWNr3ILi16ELi12EEvPdS0_S0_iii_param_3,
	.param .u32 _Z15gpukernelAMWNr3ILi16ELi12EEvPdS0_S0_iii_param_4,
	.param .u32 _Z15gpukernelAMWNr3ILi16ELi12EEvPdS0_S0_iii_param_5
)
{
	.reg .pred 	%p<15>;
	.reg .b32 	%r<51>;
	.reg .b64 	%rd<16>;
	.reg .b64 	%fd<86>;

	ld.param.u64 	%rd5, [_Z15gpukernelAMWNr3ILi16ELi12EEvPdS0_S0_iii_param_0];
	ld.param.u64 	%rd6, [_Z15gpukernelAMWNr3ILi16ELi12EEvPdS0_S0_iii_param_1];
	ld.param.u32 	%r29, [_Z15gpukernelAMWNr3ILi16ELi12EEvPdS0_S0_iii_param_3];
	ld.param.u32 	%r30, [_Z15gpukernelAMWNr3ILi16ELi12EEvPdS0_S0_iii_param_4];
	ld.param.u32 	%r31, [_Z15gpukernelAMWNr3ILi16ELi12EEvPdS0_S0_iii_param_5];
	cvta.to.global.u64 	%rd1, %rd6;
	mov.u32 	%r1, %tid.x;
	shr.u32 	%r43, %r1, 5;
	setp.ge.s32 	%p1, %r43, %r29;
	@%p1 bra 	$L__BB44_20;
	shr.u32 	%r32, %r1, 4;
	and.b32  	%r3, %r32, 1;
	and.b32  	%r4, %r1, 15;
	not.b32 	%r33, %r4;
	add.s32 	%r5, %r30, %r33;
	shr.u32 	%r34, %r5, 4;
	add.s32 	%r35, %r34, 1;
	and.b32  	%r6, %r35, 15;
	and.b32  	%r7, %r35, 7;
	add.s32 	%r8, %r7, -1;
	and.b32  	%r9, %r35, 3;
	and.b32  	%r36, %r35, 536870896;
	neg.s32 	%r10, %r36;
	add.s64 	%rd2, %rd1, 1024;
	cvta.to.global.u64 	%rd3, %rd5;
$L__BB44_2:
	setp.ge.s32 	%p2, %r3, %r31;
	@%p2 bra 	$L__BB44_19;
	mul.lo.s32 	%r12, %r43, %r31;
	mov.u32 	%r44, %r3;
$L__BB44_4:
	setp.ge.s32 	%p3, %r4, %r30;
	mov.f64 	%fd85, 0d0000000000000000;
	@%p3 bra 	$L__BB44_18;
	setp.lt.u32 	%p4, %r5, 240;
	add.s32 	%r37, %r44, %r12;
	mul.lo.s32 	%r14, %r37, %r30;
	mov.f64 	%fd85, 0d0000000000000000;
	mov.u32 	%r48, %r4;
	@%p4 bra 	$L__BB44_8;
	add.s32 	%r45, %r4, %r14;
	mov.f64 	%fd85, 0d0000000000000000;
	mov.u32 	%r46, %r10;
	mov.u32 	%r48, %r4;
$L__BB44_7:
	.pragma "nounroll";
	mul.wide.s32 	%rd7, %r45, 8;
	add.s64 	%rd8, %rd2, %rd7;
	ld.global.f64 	%fd19, [%rd8+-1024];
	add.f64 	%fd20, %fd85, %fd19;
	ld.global.f64 	%fd21, [%rd8+-896];
	add.f64 	%fd22, %fd20, %fd21;
	ld.global.f64 	%fd23, [%rd8+-768];
	add.f64 	%fd24, %fd22, %fd23;
	ld.global.f64 	%fd25, [%rd8+-640];
	add.f64 	%fd26, %fd24, %fd25;
	ld.global.f64 	%fd27, [%rd8+-512];
	add.f64 	%fd28, %fd26, %fd27;
	ld.global.f64 	%fd29, [%rd8+-384];
	add.f64 	%fd30, %fd28, %fd29;
	ld.global.f64 	%fd31, [%rd8+-256];
	add.f64 	%fd32, %fd30, %fd31;
	ld.global.f64 	%fd33, [%rd8+-128];
	add.f64 	%fd34, %fd32, %fd33;
	ld.global.f64 	%fd35, [%rd8];
	add.f64 	%fd36, %fd34, %fd35;
	ld.global.f64 	%fd37, [%rd8+128];
	add.f64 	%fd38, %fd36, %fd37;
	ld.global.f64 	%fd39, [%rd8+256];
	add.f64 	%fd40, %fd38, %fd39;
	ld.global.f64 	%fd41, [%rd8+384];
	add.f64 	%fd42, %fd40, %fd41;
	ld.global.f64 	%fd43, [%rd8+512];
	add.f64 	%fd44, %fd42, %fd43;
	ld.global.f64 	%fd45, [%rd8+640];
	add.f64 	%fd46, %fd44, %fd45;
	ld.global.f64 	%fd47, [%rd8+768];
	add.f64 	%fd48, %fd46, %fd47;
	ld.global.f64 	%fd49, [%rd8+896];
	add.f64 	%fd85, %fd48, %fd49;
	add.s32 	%r48, %r48, 256;
	add.s32 	%r46, %r46, 16;
	add.s32 	%r45, %r45, 256;
	setp.ne.s32 	%p5, %r46, 0;
	@%p5 bra 	$L__BB44_7;
$L__BB44_8:
	setp.eq.s32 	%p6, %r6, 0;
	@%p6 bra 	$L__BB44_18;
	add.s32 	%r38, %r6, -1;
	setp.lt.u32 	%p7, %r38, 7;
	@%p7 bra 	$L__BB44_11;
	add.s32 	%r39, %r48, %r14;
	mul.wide.s32 	%rd9, %r39, 8;
	add.s64 	%rd10, %rd1, %rd9;
	ld.global.f64 	%fd51, [%rd10];
	add.f64 	%fd52, %fd85, %fd51;
	ld.global.f64 	%fd53, [%rd10+128];
	add.f64 	%fd54, %fd52, %fd53;
	ld.global.f64 	%fd55, [%rd10+256];
	add.f64 	%fd56, %fd54, %fd55;
	ld.global.f64 	%fd57, [%rd10+384];
	add.f64 	%fd58, %fd56, %fd57;
	ld.global.f64 	%fd59, [%rd10+512];
	add.f64 	%fd60, %fd58, %fd59;
	ld.global.f64 	%fd61, [%rd10+640];
	add.f64 	%fd62, %fd60, %fd61;
	ld.global.f64 	%fd63, [%rd10+768];
	add.f64 	%fd64, %fd62, %fd63;
	ld.global.f64 	%fd65, [%rd10+896];
	add.f64 	%fd85, %fd64, %fd65;
	add.s32 	%r48, %r48, 128;
$L__BB44_11:
	setp.eq.s32 	%p8, %r7, 0;
	@%p8 bra 	$L__BB44_18;
	setp.lt.u32 	%p9, %r8, 3;
	@%p9 bra 	$L__BB44_14;
	add.s32 	%r40, %r48, %r14;
	mul.wide.s32 	%rd11, %r40, 8;
	add.s64 	%rd12, %rd1, %rd11;
	ld.global.f64 	%fd67, [%rd12];
	add.f64 	%fd68, %fd85, %fd67;
	ld.global.f64 	%fd69, [%rd12+128];
	add.f64 	%fd70, %fd68, %fd69;
	ld.global.f64 	%fd71, [%rd12+256];
	add.f64 	%fd72, %fd70, %fd71;
	ld.global.f64 	%fd73, [%rd12+384];
	add.f64 	%fd85, %fd72, %fd73;
	add.s32 	%r48, %r48, 64;
$L__BB44_14:
	setp.eq.s32 	%p10, %r9, 0;
	@%p10 bra 	$L__BB44_18;
	setp.eq.s32 	%p11, %r9, 1;
	add.s32 	%r41, %r48, %r14;
	mul.wide.s32 	%rd13, %r41, 8;
	add.s64 	%rd4, %rd1, %rd13;
	ld.global.f64 	%fd74, [%rd4];
	add.f64 	%fd85, %fd85, %fd74;
	@%p11 bra 	$L__BB44_18;
	setp.eq.s32 	%p12, %r9, 2;
	ld.global.f64 	%fd75, [%rd4+128];
	add.f64 	%fd85, %fd85, %fd75;
	@%p12 bra 	$L__BB44_18;
	ld.global.f64 	%fd76, [%rd4+256];
	add.f64 	%fd85, %fd85, %fd76;
$L__BB44_18:
	add.s32 	%r42, %r44, %r12;
	mul.wide.s32 	%rd14, %r42, 8;
	add.s64 	%rd15, %rd3, %rd14;
	atom.global.add.f64 	%fd77, [%rd15], %fd85;
	add.s32 	%r44, %r44, 2;
	setp.lt.s32 	%p13, %r44, %r31;
	@%p13 bra 	$L__BB44_4;
$L__BB44_19:
	add.s32 	%r43, %r43, 12;
	setp.lt.s32 	%p14, %r43, %r29;
	@%p14 bra 	$L__BB44_2;
$L__BB44_20:
	ret;

}
	// .globl	_Z15gpukernelAMWNr3ILi16ELi13EEvPdS0_S0_iii
.visible .entry _Z15gpukernelAMWNr3ILi16ELi13EEvPdS0_S0_iii(
	.param .u64 .ptr .align 1 _Z15gpukernelAMWNr3ILi16ELi13EEvPdS0_S0_iii_param_0,
	.param .u64 .ptr .align 1 _Z15gpukernelAMWNr3ILi16ELi13EEvPdS0_S0_iii_param_1,
	.param .u64 .ptr .align 1 _Z15gpukernelAMWNr3ILi16ELi13EEvPdS0_S0_iii_param_2,
	.param .u32 _Z15gpukernelAMWNr3ILi16ELi13EEvPdS0_S0_iii_param_3,
	.param .u32 _Z15gpukernelAMWNr3ILi16ELi13EEvPdS0_S0_iii_param_4,
	.param .u32 _Z15gpukernelAMWNr3ILi16ELi13EEvPdS0_S0_iii_param_5
)
{
	.reg .pred 	%p<15>;
	.reg .b32 	%r<51>;
	.reg .b64 	%rd<16>;
	.reg .b64 	%fd<86>;

	ld.param.u64 	%rd5, [_Z15gpukernelAMWNr3ILi16ELi13EEvPdS0_S0_iii_param_0];
	ld.param.u64 	%rd6, [_Z15gpukernelAMWNr3ILi16ELi13EEvPdS0_S0_iii_param_1];
	ld.param.u32 	%r29, [_Z15gpukernelAMWNr3ILi16ELi13EEvPdS0_S0_iii_param_3];
	ld.param.u32 	%r30, [_Z15gpukernelAMWNr3ILi16ELi13EEvPdS0_S0_iii_param_4];
	ld.param.u32 	%r31, [_Z15gpukernelAMWNr3ILi16ELi13EEvPdS0_S0_iii_param_5];
	cvta.to.global.u64 	%rd1, %rd6;
	mov.u32 	%r1, %tid.x;
	shr.u32 	%r43, %r1, 5;
	setp.ge.s32 	%p1, %r43, %r29;
	@%p1 bra 	$L__BB45_20;
	shr.u32 	%r32, %r1, 4;
	and.b32  	%r3, %r32, 1;
	and.b32  	%r4, %r1, 15;
	not.b32 	%r33, %r4;
	add.s32 	%r5, %r30, %r33;
	shr.u32 	%r34, %r5, 4;
	add.s32 	%r35, %r34, 1;
	and.b32  	%r6, %r35, 15;
	and.b32  	%r7, %r35, 7;
	add.s32 	%r8, %r7, -1;
	and.b32  	%r9, %r35, 3;
	and.b32  	%r36, %r35, 536870896;
	neg.s32 	%r10, %r36;
	add.s64 	%rd2, %rd1, 1024;
	cvta.to.global.u64 	%rd3, %rd5;
$L__BB45_2:
	setp.ge.s32 	%p2, %r3, %r31;
	@%p2 bra 	$L__BB45_19;
	mul.lo.s32 	%r12, %r43, %r31;
	mov.u32 	%r44, %r3;
$L__BB45_4:
	setp.ge.s32 	%p3, %r4, %r30;
	mov.f64 	%fd85, 0d0000000000000000;
	@%p3 bra 	$L__BB45_18;
	setp.lt.u32 	%p4, %r5, 240;
	add.s32 	%r37, %r44, %r12;
	mul.lo.s32 	%r14, %r37, %r30;
	mov.f64 	%fd85, 0d0000000000000000;
	mov.u32 	%r48, %r4;
	@%p4 bra 	$L__BB45_8;
	add.s32 	%r45, %r4, %r14;
	mov.f64 	%fd85, 0d0000000000000000;
	mov.u32 	%r46, %r10;
	mov.u32 	%r48, %r4;
$L__BB45_7:
	.pragma "nounroll";
	mul.wide.s32 	%rd7, %r45, 8;
	add.s64 	%rd8, %rd2, %rd7;
	ld.global.f64 	%fd19, [%rd8+-1024];
	add.f64 	%fd20, %fd85, %fd19;
	ld.global.f64 	%fd21, [%rd8+-896];
	add.f64 	%fd22, %fd20, %fd21;
	ld.global.f64 	%fd23, [%rd8+-768];
	add.f64 	%fd24, %fd22, %fd23;
	ld.global.f64 	%fd25, [%rd8+-640];
	add.f64 	%fd26, %fd24, %fd25;
	ld.global.f64 	%fd27, [%rd8+-512];
	add.f64 	%fd28, %fd26, %fd27;
	ld.global.f64 	%fd29, [%rd8+-384];
	add.f64 	%fd30, %fd28, %fd29;
	ld.global.f64 	%fd31, [%rd8+-256];
	add.f64 	%fd32, %fd30, %fd31;
	ld.global.f64 	%fd33, [%rd8+-128];
	add.f64 	%fd34, %fd32, %fd33;
	ld.global.f64 	%fd35, [%rd8];
	add.f64 	%fd36, %fd34, %fd35;
	ld.global.f64 	%fd37, [%rd8+128];
	add.f64 	%fd38, %fd36, %fd37;
	ld.global.f64 	%fd39, [%rd8+256];
	add.f64 	%fd40, %fd38, %fd39;
	ld.global.f64 	%fd41, [%rd8+384];
	add.f64 	%fd42, %fd40, %fd41;
	ld.global.f64 	%fd43, [%rd8+512];
	add.f64 	%fd44, %fd42, %fd43;
	ld.global.f64 	%fd45, [%rd8+640];
	add.f64 	%fd46, %fd44, %fd45;
	ld.global.f64 	%fd47, [%rd8+768];
	add.f64 	%fd48, %fd46, %fd47;
	ld.global.f64 	%fd49, [%rd8+896];
	add.f64 	%fd85, %fd48, %fd49;
	add.s32 	%r48, %r48, 256;
	add.s32 	%r46, %r46, 16;
	add.s32 	%r45, %r45, 256;
	setp.ne.s32 	%p5, %r46, 0;
	@%p5 bra 	$L__BB45_7;
$L__BB45_8:
	setp.eq.s32 	%p6, %r6, 0;
	@%p6 bra 	$L__BB45_18;
	add.s32 	%r38, %r6, -1;
	setp.lt.u32 	%p7, %r38, 7;
	@%p7 bra 	$L__BB45_11;
	add.s32 	%r39, %r48, %r14;
	mul.wide.s32 	%rd9, %r39, 8;
	add.s64 	%rd10, %rd1, %rd9;
	ld.global.f64 	%fd51, [%rd10];
	add.f64 	%fd52, %fd85, %fd51;
	ld.global.f64 	%fd53, [%rd10+128];
	add.f64 	%fd54, %fd52, %fd53;
	ld.global.f64 	%fd55, [%rd10+256];
	add.f64 	%fd56, %fd54, %fd55;
	ld.global.f64 	%fd57, [%rd10+384];
	add.f64 	%fd58, %fd56, %fd57;
	ld.global.f64 	%fd59, [%rd10+512];
	add.f64 	%fd60, %fd58, %fd59;
	ld.global.f64 	%fd61, [%rd10+640];
	add.f64 	%fd62, %fd60, %fd61;
	ld.global.f64 	%fd63, [%rd10+768];
	add.f64 	%fd64, %fd62, %fd63;
	ld.global.f64 	%fd65, [%rd10+896];
	add.f64 	%fd85, %fd64, %fd65;
	add.s32 	%r48, %r48, 128;
$L__BB45_11:
	setp.eq.s32 	%p8, %r7, 0;
	@%p8 bra 	$L__BB45_18;
	setp.lt.u32 	%p9, %r8, 3;
	@%p9 bra 	$L__BB45_14;
	add.s32 	%r40, %r48, %r14;
	mul.wide.s32 	%rd11, %r40, 8;
	add.s64 	%rd12, %rd1, %rd11;
	ld.global.f64 	%fd67, [%rd12];
	add.f64 	%fd68, %fd85, %fd67;
	ld.global.f64 	%fd69, [%rd12+128];
	add.f64 	%fd70, %fd68, %fd69;
	ld.global.f64 	%fd71, [%rd12+256];
	add.f64 	%fd72, %fd70, %fd71;
	ld.global.f64 	%fd73, [%rd12+384];
	add.f64 	%fd85, %fd72, %fd73;
	add.s32 	%r48, %r48, 64;
$L__BB45_14:
	setp.eq.s32 	%p10, %r9, 0;
	@%p10 bra 	$L__BB45_18;
	setp.eq.s32 	%p11, %r9, 1;
	add.s32 	%r41, %r48, %r14;
	mul.wide.s32 	%rd13, %r41, 8;
	add.s64 	%rd4, %rd1, %rd13;
	ld.global.f64 	%fd74, [%rd4];
	add.f64 	%fd85, %fd85, %fd74;
	@%p11 bra 	$L__BB45_18;
	setp.eq.s32 	%p12, %r9, 2;
	ld.global.f64 	%fd75, [%rd4+128];
	add.f64 	%fd85, %fd85, %fd75;
	@%p12 bra 	$L__BB45_18;
	ld.global.f64 	%fd76, [%rd4+256];
	add.f64 	%fd85, %fd85, %fd76;
$L__BB45_18:
	add.s32 	%r42, %r44, %r12;
	mul.wide.s32 	%rd14, %r42, 8;
	add.s64 	%rd15, %rd3, %rd14;
	atom.global.add.f64 	%fd77, [%rd15], %fd85;
	add.s32 	%r44, %r44, 2;
	setp.lt.s32 	%p13, %r44, %r31;
	@%p13 bra 	$L__BB45_4;
$L__BB45_19:
	add.s32 	%r43, %r43, 13;
	setp.lt.s32 	%p14, %r43, %r29;
	@%p14 bra 	$L__BB45_2;
$L__BB45_20:
	ret;

}
	// .globl	_Z15gpukernelAMWNr3ILi16ELi14EEvPdS0_S0_iii
.visible .entry _Z15gpukernelAMWNr3ILi16ELi14EEvPdS0_S0_iii(
	.param .u64 .ptr .align 1 _Z15gpukernelAMWNr3ILi16ELi14EEvPdS0_S0_iii_param_0,
	.param .u64 .ptr .align 1 _Z15gpukernelAMWNr3ILi16ELi14EEvPdS0_S0_iii_param_1,
	.param .u64 .ptr .align 1 _Z15gpukernelAMWNr3ILi16ELi14EEvPdS0_S0_iii_param_2,
	.param .u32 _Z15gpukernelAMWNr3ILi16ELi14EEvPdS0_S0_iii_param_3,
	.param .u32 _Z15gpukernelAMWNr3ILi16ELi14EEvPdS0_S0_iii_param_4,
	.param .u32 _Z15gpukernelAMWNr3ILi16ELi14EEvPdS0_S0_iii_param_5
)
{
	.reg .pred 	%p<15>;
	.reg .b32 	%r<51>;
	.reg .b64 	%rd<16>;
	.reg .b64 	%fd<86>;

	ld.param.u64 	%rd5, [_Z15gpukernelAMWNr3ILi16ELi14EEvPdS0_S0_iii_param_0];
	ld.param.u64 	%rd6, [_Z15gpukernelAMWNr3ILi16ELi14EEvPdS0_S0_iii_param_1];
	ld.param.u32 	%r29, [_Z15gpukernelAMWNr3ILi16ELi14EEvPdS0_S0_iii_param_3];
	ld.param.u32 	%r30, [_Z15gpukernelAMWNr3ILi16ELi14EEvPdS0_S0_iii_param_4];
	ld.param.u32 	%r31, [_Z15gpukernelAMWNr3ILi16ELi14EEvPdS0_S0_iii_param_5];
	cvta.to.global.u64 	%rd1, %rd6;
	mov.u32 	%r1, %tid.x;
	shr.u32 	%r43, %r1, 5;
	setp.ge.s32 	%p1, %r43, %r29;
	@%p1 bra 	$L__BB46_20;
	shr.u32 	%r32, %r1, 4;
	and.b32  	%r3, %r32, 1;
	and.b32  	%r4, %r1, 15;
	not.b32 	%r33, %r4;
	add.s32 	%r5, %r30, %r33;
	shr.u32 	%r34, %r5, 4;
	add.s32 	%r35, %r34, 1;
	and.b32  	%r6, %r35, 15;
	and.b32  	%r7, %r35, 7;
	add.s32 	%r8, %r7, -1;
	and.b32  	%r9, %r35, 3;
	and.b32  	%r36, %r35, 536870896;
	neg.s32 	%r10, %r36;
	add.s64 	%rd2, %rd1, 1024;
	cvta.to.global.u64 	%rd3, %rd5;
$L__BB46_2:
	setp.ge.s32 	%p2, %r3, %r31;
	@%p2 bra 	$L__BB46_19;
	mul.lo.s32 	%r12, %r43, %r31;
	mov.u32 	%r44, %r3;
$L__BB46_4:
	setp.ge.s32 	%p3, %r4, %r30;
	mov.f64 	%fd85, 0d0000000000000000;
	@%p3 bra 	$L__BB46_18;
	setp.lt.u32 	%p4, %r5, 240;
	add.s32 	%r37, %r44, %r12;
	mul.lo.s32 	%r14, %r37, %r30;
	mov.f64 	%fd85, 0d0000000000000000;
	mov.u32 	%r48, %r4;
	@%p4 bra 	$L__BB46_8;
	add.s32 	%r45, %r4, %r14;
	mov.f64 	%fd85, 0d0000000000000000;
	mov.u32 	%r46, %r10;
	mov.u32 	%r48, %r4;
$L__BB46_7:
	.pragma "nounroll";
	mul.wide.s32 	%rd7, %r45, 8;
	add.s64 	%rd8, %rd2, %rd7;
	ld.global.f64 	%fd19, [%rd8+-1024];
	add.f64 	%fd20, %fd85, %fd19;
	ld.global.f64 	%fd21, [%rd8+-896];
	add.f64 	%fd22, %fd20, %fd21;
	ld.global.f64 	%fd23, [%rd8+-768];
	add.f64 	%fd24, %fd22, %fd23;
	ld.global.f64 	%fd25, [%rd8+-640];
	add.f64 	%fd26, %fd24, %fd25;
	ld.global.f64 	%fd27, [%rd8+-512];
	add.f64 	%fd28, %fd26, %fd27;
	ld.global.f64 	%fd29, [%rd8+-384];
	add.f64 	%fd30, %fd28, %fd29;
	ld.global.f64 	%fd31, [%rd8+-256];
	add.f64 	%fd32, %fd30, %fd31;
	ld.global.f64 	%fd33, [%rd8+-128];
	add.f64 	%fd34, %fd32, %fd33;
	ld.global.f64 	%fd35, [%rd8];
	add.f64 	%fd36, %fd34, %fd35;
	ld.global.f64 	%fd37, [%rd8+128];
	add.f64 	%fd38, %fd36, %fd37;
	ld.global.f64 	%fd39, [%rd8+256];
	add.f64 	%fd40, %fd38, %fd39;
	ld.global.f64 	%fd41, [%rd8+384];
	add.f64 	%fd42, %fd40, %fd41;
	ld.global.f64 	%fd43, [%rd8+512];
	add.f64 	%fd44, %fd42, %fd43;
	ld.global.f64 	%fd45, [%rd8+640];
	add.f64 	%fd46, %fd44, %fd45;
	ld.global.f64 	%fd47, [%rd8+768];
	add.f64 	%fd48, %fd46, %fd47;
	ld.global.f64 	%fd49, [%rd8+896];
	add.f64 	%fd85, %fd48, %fd49;
	add.s32 	%r48, %r48, 256;
	add.s32 	%r46, %r46, 16;
	add.s32 	%r45, %r45, 256;
	setp.ne.s32 	%p5, %r46, 0;
	@%p5 bra 	$L__BB46_7;
$L__BB46_8:
	setp.eq.s32 	%p6, %r6, 0;
	@%p6 bra 	$L__BB46_18;
	add.s32 	%r38, %r6, -1;
	setp.lt.u32 	%p7, %r38, 7;
	@%p7 bra 	$L__BB46_11;
	add.s32 	%r39, %r48, %r14;
	mul.wide.s32 	%rd9, %r39, 8;
	add.s64 	%rd10, %rd1, %rd9;
	ld.global.f64 	%fd51, [%rd10];
	add.f64 	%fd52, %fd85, %fd51;
	ld.global.f64 	%fd53, [%rd10+128];
	add.f64 	%fd54, %fd52, %fd53;
	ld.global.f64 	%fd55, [%rd10+256];
	add.f64 	%fd56, %fd54, %fd55;
	ld.global.f64 	%fd57, [%rd10+384];
	add.f64 	%fd58, %fd56, %fd57;
	ld.global.f64 	%fd59, [%rd10+512];
	add.f64 	%fd60, %fd58, %fd59;
	ld.global.f64 	%fd61, [%rd10+640];
	add.f64 	%fd62, %fd60, %fd61;
	ld.global.f64 	%fd63, [%rd10+768];
	add.f64 	%fd64, %fd62, %fd63;
	ld.global.f64 	%fd65, [%rd10+896];
	add.f64 	%fd85, %fd64, %fd65;
	add.s32 	%r48, %r48, 128;
$L__BB46_11:
	setp.eq.s32 	%p8, %r7, 0;
	@%p8 bra 	$L__BB46_18;
	setp.lt.u32 	%p9, %r8, 3;
	@%p9 bra 	$L__BB46_14;
	add.s32 	%r40, %r48, %r14;
	mul.wide.s32 	%rd11, %r40, 8;
	add.s64 	%rd12, %rd1, %rd11;
	ld.global.f64 	%fd67, [%rd12];
	add.f64 	%fd68, %fd85, %fd67;
	ld.global.f64 	%fd69, [%rd12+128];
	add.f64 	%fd70, %fd68, %fd69;
	ld.global.f64 	%fd71, [%rd12+256];
	add.f64 	%fd72, %fd70, %fd71;
	ld.global.f64 	%fd73, [%rd12+384];
	add.f64 	%fd85, %fd72, %fd73;
	add.s32 	%r48, %r48, 64;
$L__BB46_14:
	setp.eq.s32 	%p10, %r9, 0;
	@%p10 bra 	$L__BB46_18;
	setp.eq.s32 	%p11, %r9, 1;
	add.s32 	%r41, %r48, %r14;
	mul.wide.s32 	%rd13, %r41, 8;
	add.s64 	%rd4, %rd1, %rd13;
	ld.global.f64 	%fd74, [%rd4];
	add.f64 	%fd85, %fd85, %fd74;
	@%p11 bra 	$L__BB46_18;
	setp.eq.s32 	%p12, %r9, 2;
	ld.global.f64 	%fd75, [%rd4+128];
	add.f64 	%fd85, %fd85, %fd75;
	@%p12 bra 	$L__BB46_18;
	ld.global.f64 	%fd76, [%rd4+256];
	add.f64 	%fd85, %fd85, %fd76;
$L__BB46_18:
	add.s32 	%r42, %r44, %r12;
	mul.wide.s32 	%rd14, %r42, 8;
	add.s64 	%rd15, %rd3, %rd14;
	atom.global.add.f64 	%fd77, [%rd15], %fd85;
	add.s32 	%r44, %r44, 2;
	setp.lt.s32 	%p13, %r44, %r31;
	@%p13 bra 	$L__BB46_4;
$L__BB46_19:
	add.s32 	%r43, %r43, 14;
	setp.lt.s32 	%p14, %r43, %r29;
	@%p14 bra 	$L__BB46_2;
$L__BB46_20:
	ret;

}
	// .globl	_Z15gpukernelAMWNr3ILi16ELi15EEvPdS0_S0_iii
.visible .entry _Z15gpukernelAMWNr3ILi16ELi15EEvPdS0_S0_iii(
	.param .u64 .ptr .align 1 _Z15gpukernelAMWNr3ILi16ELi15EEvPdS0_S0_iii_param_0,
	.param .u64 .ptr .align 1 _Z15gpukernelAMWNr3ILi16ELi15EEvPdS0_S0_iii_param_1,
	.param .u64 .ptr .align 1 _Z15gpukernelAMWNr3ILi16ELi15EEvPdS0_S0_iii_param_2,
	.param .u32 _Z15gpukernelAMWNr3ILi16ELi15EEvPdS0_S0_iii_param_3,
	.param .u32 _Z15gpukernelAMWNr3ILi16ELi15EEvPdS0_S0_iii_param_4,
	.param .u32 _Z15gpukernelAMWNr3ILi16ELi15EEvPdS0_S0_iii_param_5
)
{
	.reg .pred 	%p<15>;
	.reg .b32 	%r<51>;
	.reg .b64 	%rd<16>;
	.reg .b64 	%fd<86>;

	ld.param.u64 	%rd5, [_Z15gpukernelAMWNr3ILi16ELi15EEvPdS0_S0_iii_param_0];
	ld.param.u64 	%rd6, [_Z15gpukernelAMWNr3ILi16ELi15EEvPdS0_S0_iii_param_1];
	ld.param.u32 	%r29, [_Z15gpukernelAMWNr3ILi16ELi15EEvPdS0_S0_iii_param_3];
	ld.param.u32 	%r30, [_Z15gpukernelAMWNr3ILi16ELi15EEvPdS0_S0_iii_param_4];
	ld.param.u32 	%r31, [_Z15gpukernelAMWNr3ILi16ELi15EEvPdS0_S0_iii_param_5];
	cvta.to.global.u64 	%rd1, %rd6;
	mov.u32 	%r1, %tid.x;
	shr.u32 	%r43, %r1, 5;
	setp.ge.s32 	%p1, %r43, %r29;
	@%p1 bra 	$L__BB47_20;
	shr.u32 	%r32, %r1, 4;
	and.b32  	%r3, %r32, 1;
	and.b32  	%r4, %r1, 15;
	not.b32 	%r33, %r4;
	add.s32 	%r5, %r30, %r33;
	shr.u32 	%r34, %r5, 4;
	add.s32 	%r35, %r34, 1;
	and.b32  	%r6, %r35, 15;
	and.b32  	%r7, %r35, 7;
	add.s32 	%r8, %r7, -1;
	and.b32  	%r9, %r35, 3;
	and.b32  	%r36, %r35, 536870896;
	neg.s32 	%r10, %r36;
	add.s64 	%rd2, %rd1, 1024;
	cvta.to.global.u64 	%rd3, %rd5;
$L__BB47_2:
	setp.ge.s32 	%p2, %r3, %r31;
	@%p2 bra 	$L__BB47_19;
	mul.lo.s32 	%r12, %r43, %r31;
	mov.u32 	%r44, %r3;
$L__BB47_4:
	setp.ge.s32 	%p3, %r4, %r30;
	mov.f64 	%fd85, 0d0000000000000000;
	@%p3 bra 	$L__BB47_18;
	setp.lt.u32 	%p4, %r5, 240;
	add.s32 	%r37, %r44, %r12;
	mul.lo.s32 	%r14, %r37, %r30;
	mov.f64 	%fd85, 0d0000000000000000;
	mov.u32 	%r48, %r4;
	@%p4 bra 	$L__BB47_8;
	add.s32 	%r45, %r4, %r14;
	mov.f64 	%fd85, 0d0000000000000000;
	mov.u32 	%r46, %r10;
	mov.u32 	%r48, %r4;
$L__BB47_7:
	.pragma "nounroll";
	mul.wide.s32 	%rd7, %r45, 8;
	add.s64 	%rd8, %rd2, %rd7;
	ld.global.f64 	%fd19, [%rd8+-1024];
	add.f64 	%fd20, %fd85, %fd19;
	ld.global.f64 	%fd21, [%rd8+-896];
	add.f64 	%fd22, %fd20, %fd21;
	ld.global.f64 	%fd23, [%rd8+-768];
	add.f64 	%fd24, %fd22, %fd23;
	ld.global.f64 	%fd25, [%rd8+-640];
	add.f64 	%fd26, %fd24, %fd25;
	ld.global.f64 	%fd27, [%rd8+-512];
	add.f64 	%fd28, %fd26, %fd27;
	ld.global.f64 	%fd29, [%rd8+-384];
	add.f64 	%fd30, %fd28, %fd29;
	ld.global.f64 	%fd31, [%rd8+-256];
	add.f64 	%fd32, %fd30, %fd31;
	ld.global.f64 	%fd33, [%rd8+-128];
	add.f64 	%fd34, %fd32, %fd33;
	ld.global.f64 	%fd35, [%rd8];
	add.f64 	%fd36, %fd34, %fd35;
	ld.global.f64 	%fd37, [%rd8+128];
	add.f64 	%fd38, %fd36, %fd37;
	ld.global.f64 	%fd39, [%rd8+256];
	add.f64 	%fd40, %fd38, %fd39;
	ld.global.f64 	%fd41, [%rd8+384];
	add.f64 	%fd42, %fd40, %fd41;
	ld.global.f64 	%fd43, [%rd8+512];
	add.f64 	%fd44, %fd42, %fd43;
	ld.global.f64 	%fd45, [%rd8+640];
	add.f64 	%fd46, %fd44, %fd45;
	ld.global.f64 	%fd47, [%rd8+768];
	add.f64 	%fd48, %fd46, %fd47;
	ld.global.f64 	%fd49, [%rd8+896];
	add.f64 	%fd85, %fd48, %fd49;
	add.s32 	%r48, %r48, 256;
	add.s32 	%r46, %r46, 16;
	add.s32 	%r45, %r45, 256;
	setp.ne.s32 	%p5, %r46, 0;
	@%p5 bra 	$L__BB47_7;
$L__BB47_8:
	setp.eq.s32 	%p6, %r6, 0;
	@%p6 bra 	$L__BB47_18;
	add.s32 	%r38, %r6, -1;
	setp.lt.u32 	%p7, %r38, 7;
	@%p7 bra 	$L__BB47_11;
	add.s32 	%r39, %r48, %r14;
	mul.wide.s32 	%rd9, %r39, 8;
	add.s64 	%rd10, %rd1, %rd9;
	ld.global.f64 	%fd51, [%rd10];
	add.f64 	%fd52, %fd85, %fd51;
	ld.global.f64 	%fd53, [%rd10+128];
	add.f64 	%fd54, %fd52, %fd53;
	ld.global.f64 	%fd55, [%rd10+256];
	add.f64 	%fd56, %fd54, %fd55;
	ld.global.f64 	%fd57, [%rd10+384];
	add.f64 	%fd58, %fd56, %fd57;
	ld.global.f64 	%fd59, [%rd10+512];
	add.f64 	%fd60, %fd58, %fd59;
	ld.global.f64 	%fd61, [%rd10+640];
	add.f64 	%fd62, %fd60, %fd61;
	ld.global.f64 	%fd63, [%rd10+768];
	add.f64 	%fd64, %fd62, %fd63;
	ld.global.f64 	%fd65, [%rd10+896];
	add.f64 	%fd85, %fd64, %fd65;
	add.s32 	%r48, %r48, 128;
$L__BB47_11:
	setp.eq.s32 	%p8, %r7, 0;
	@%p8 bra 	$L__BB47_18;
	setp.lt.u32 	%p9, %r8, 3;
	@%p9 bra 	$L__BB47_14;
	add.s32 	%r40, %r48, %r14;
	mul.wide.s32 	%rd11, %r40, 8;
	add.s64 	%rd12, %rd1, %rd11;
	ld.global.f64 	%fd67, [%rd12];
	add.f64 	%fd68, %fd85, %fd67;
	ld.global.f64 	%fd69, [%rd12+128];
	add.f64 	%fd70, %fd68, %fd69;
	ld.global.f64 	%fd71, [%rd12+256];
	add.f64 	%fd72, %fd70, %fd71;
	ld.global.f64 	%fd73, [%rd12+384];
	add.f64 	%fd85, %fd72, %fd73;
	add.s32 	%r48, %r48, 64;
$L__BB47_14:
	setp.eq.s32 	%p10, %r9, 0;
	@%p10 bra 	$L__BB47_18;
	setp.eq.s32 	%p11, %r9, 1;
	add.s32 	%r41, %r48, %r14;
	mul.wide.s32 	%rd13, %r41, 8;
	add.s64 	%rd4, %rd1, %rd13;
	ld.global.f64 	%fd74, [%rd4];
	add.f64 	%fd85, %fd85, %fd74;
	@%p11 bra 	$L__BB47_18;
	setp.eq.s32 	%p12, %r9, 2;
	ld.global.f64 	%fd75, [%rd4+128];
	add.f64 	%fd85, %fd85, %fd75;
	@%p12 bra 	$L__BB47_18;
	ld.global.f64 	%fd76, [%rd4+256];
	add.f64 	%fd85, %fd85, %fd76;
$L__BB47_18:
	add.s32 	%r42, %r44, %r12;
	mul.wide.s32 	%rd14, %r42, 8;
	add.s64 	%rd15, %rd3, %rd14;
	atom.global.add.f64 	%fd77, [%rd15], %fd85;
	add.s32 	%r44, %r44, 2;
	setp.lt.s32 	%p13, %r44, %r31;
	@%p13 bra 	$L__BB47_4;
$L__BB47_19:
	add.s32 	%r43, %r43, 15;
	setp.lt.s32 	%p14, %r43, %r29;
	@%p14 bra 	$L__BB47_2;
$L__BB47_20:
	ret;

}
	// .globl	_Z15gpukernelAMWNr3ILi16ELi16EEvPdS0_S0_iii
.visible .entry _Z15gpukernelAMWNr3ILi16ELi16EEvPdS0_S0_iii(
	.param .u64 .ptr .align 1 _Z15gpukernelAMWNr3ILi16ELi16EEvPdS0_S0_iii_param_0,
	.param .u64 .ptr .align 1 _Z15gpukernelAMWNr3ILi16ELi16EEvPdS0_S0_iii_param_1,
	.param .u64 .ptr .align 1 _Z15gpukernelAMWNr3ILi16ELi16EEvPdS0_S0_iii_param_2,
	.param .u32 _Z15gpukernelAMWNr3ILi16ELi16EEvPdS0_S0_iii_param_3,
	.param .u32 _Z15gpukernelAMWNr3ILi16ELi16EEvPdS0_S0_iii_param_4,
	.param .u32 _Z15gpukernelAMWNr3ILi16ELi16EEvPdS0_S0_iii_param_5
)
{
	.reg .pred 	%p<15>;
	.reg .b32 	%r<51>;
	.reg .b64 	%rd<16>;
	.reg .b64 	%fd<86>;

	ld.param.u64 	%rd5, [_Z15gpukernelAMWNr3ILi16ELi16EEvPdS0_S0_iii_param_0];
	ld.param.u64 	%rd6, [_Z15gpukernelAMWNr3ILi16ELi16EEvPdS0_S0_iii_param_1];
	ld.param.u32 	%r29, [_Z15gpukernelAMWNr3ILi16ELi16EEvPdS0_S0_iii_param_3];
	ld.param.u32 	%r30, [_Z15gpukernelAMWNr3ILi16ELi16EEvPdS0_S0_iii_param_4];
	ld.param.u32 	%r31, [_Z15gpukernelAMWNr3ILi16ELi16EEvPdS0_S0_iii_param_5];
	cvta.to.global.u64 	%rd1, %rd6;
	mov.u32 	%r1, %tid.x;
	shr.u32 	%r43, %r1, 5;
	setp.ge.s32 	%p1, %r43, %r29;
	@%p1 bra 	$L__BB48_20;
	shr.u32 	%r32, %r1, 4;
	and.b32  	%r3, %r32, 1;
	and.b32  	%r4, %r1, 15;
	not.b32 	%r33, %r4;
	add.s32 	%r5, %r30, %r33;
	shr.u32 	%r34, %r5, 4;
	add.s32 	%r35, %r34, 1;
	and.b32  	%r6, %r35, 15;
	and.b32  	%r7, %r35, 7;
	add.s32 	%r8, %r7, -1;
	and.b32  	%r9, %r35, 3;
	and.b32  	%r36, %r35, 536870896;
	neg.s32 	%r10, %r36;
	add.s64 	%rd2, %rd1, 1024;
	cvta.to.global.u64 	%rd3, %rd5;
$L__BB48_2:
	setp.ge.s32 	%p2, %r3, %r31;
	@%p2 bra 	$L__BB48_19;
	mul.lo.s32 	%r12, %r43, %r31;
	mov.u32 	%r44, %r3;
$L__BB48_4:
	setp.ge.s32 	%p3, %r4, %r30;
	mov.f64 	%fd85, 0d0000000000000000;
	@%p3 bra 	$L__BB48_18;
	setp.lt.u32 	%p4, %r5, 240;
	add.s32 	%r37, %r44, %r12;
	mul.lo.s32 	%r14, %r37, %r30;
	mov.f64 	%fd85, 0d0000000000000000;
	mov.u32 	%r48, %r4;
	@%p4 bra 	$L__BB48_8;
	add.s32 	%r45, %r4, %r14;
	mov.f64 	%fd85, 0d0000000000000000;
	mov.u32 	%r46, %r10;
	mov.u32 	%r48, %r4;
$L__BB48_7:
	.pragma "nounroll";
	mul.wide.s32 	%rd7, %r45, 8;
	add.s64 	%rd8, %rd2, %rd7;
	ld.global.f64 	%fd19, [%rd8+-1024];
	add.f64 	%fd20, %fd85, %fd19;
	ld.global.f64 	%fd21, [%rd8+-896];
	add.f64 	%fd22, %fd20, %fd21;
	ld.global.f64 	%fd23, [%rd8+-768];
	add.f64 	%fd24, %fd22, %fd23;
	ld.global.f64 	%fd25, [%rd8+-640];
	add.f64 	%fd26, %fd24, %fd25;
	ld.global.f64 	%fd27, [%rd8+-512];
	add.f64 	%fd28, %fd26, %fd27;
	ld.global.f64 	%fd29, [%rd8+-384];
	add.f64 	%fd30, %fd28, %fd29;
	ld.global.f64 	%fd31, [%rd8+-256];
	add.f64 	%fd32, %fd30, %fd31;
	ld.global.f64 	%fd33, [%rd8+-128];
	add.f64 	%fd34, %fd32, %fd33;
	ld.global.f64 	%fd35, [%rd8];
	add.f64 	%fd36, %fd34, %fd35;
	ld.global.f64 	%fd37, [%rd8+128];
	add.f64 	%fd38, %fd36, %fd37;
	ld.global.f64 	%fd39, [%rd8+256];
	add.f64 	%fd40, %fd38, %fd39;
	ld.global.f64 	%fd41, [%rd8+384];
	add.f64 	%fd42, %fd40, %fd41;
	ld.global.f64 	%fd43, [%rd8+512];
	add.f64 	%fd44, %fd42, %fd43;
	ld.global.f64 	%fd45, [%rd8+640];
	add.f64 	%fd46, %fd44, %fd45;
	ld.global.f64 	%fd47, [%rd8+768];
	add.f64 	%fd48, %fd46, %fd47;
	ld.global.f64 	%fd49, [%rd8+896];
	add.f64 	%fd85, %fd48, %fd49;
	add.s32 	%r48, %r48, 256;
	add.s32 	%r46, %r46, 16;
	add.s32 	%r45, %r45, 256;
	setp.ne.s32 	%p5, %r46, 0;
	@%p5 bra 	$L__BB48_7;
$L__BB48_8:
	setp.eq.s32 	%p6, %r6, 0;
	@%p6 bra 	$L__BB48_18;
	add.s32 	%r38, %r6, -1;
	setp.lt.u32 	%p7, %r38, 7;
	@%p7 bra 	$L__BB48_11;
	add.s32 	%r39, %r48, %r14;
	mul.wide.s32 	%rd9, %r39, 8;
	add.s64 	%rd10, %rd1, %rd9;
	ld.global.f64 	%fd51, [%rd10];
	add.f64 	%fd52, %fd85, %fd51;
	ld.global.f64 	%fd53, [%rd10+128];
	add.f64 	%fd54, %fd52, %fd53;
	ld.global.f64 	%fd55, [%rd10+256];
	add.f64 	%fd56, %fd54, %fd55;
	ld.global.f64 	%fd57, [%rd10+384];
	add.f64 	%fd58, %fd56, %fd57;
	ld.global.f64 	%fd59, [%rd10+512];
	add.f64 	%fd60, %fd58, %fd59;
	ld.global.f64 	%fd61, [%rd10+640];
	add.f64 	%fd62, %fd60, %fd61;
	ld.global.f64 	%fd63, [%rd10+768];
	add.f64 	%fd64, %fd62, %fd63;
	ld.global.f64 	%fd65, [%rd10+896];
	add.f64 	%fd85, %fd64, %fd65;
	add.s32 	%r48, %r48, 128;
$L__BB48_11:
	setp.eq.s32 	%p8, %r7, 0;
	@%p8 bra 	$L__BB48_18;
	setp.lt.u32 	%p9, %r8, 3;
	@%p9 bra 	$L__BB48_14;
	add.s32 	%r40, %r48, %r14;
	mul.wide.s32 	%rd11, %r40, 8;
	add.s64 	%rd12, %rd1, %rd11;
	ld.global.f64 	%fd67, [%rd12];
	add.f64 	%fd68, %fd85, %fd67;
	ld.global.f64 	%fd69, [%rd12+128];
	add.f64 	%fd70, %fd68, %fd69;
	ld.global.f64 	%fd71, [%rd12+256];
	add.f64 	%fd72, %fd70, %fd71;
	ld.global.f64 	%fd73, [%rd12+384];
	add.f64 	%fd85, %fd72, %fd73;
	add.s32 	%r48, %r48, 64;
$L__BB48_14:
	setp.eq.s32 	%p10, %r9, 0;
	@%p10 bra 	$L__BB48_18;
	setp.eq.s32 	%p11, %r9, 1;
	add.s32 	%r41, %r48, %r14;
	mul.wide.s32 	%rd13, %r41, 8;
	add.s64 	%rd4, %rd1, %rd13;
	ld.global.f64 	%fd74, [%rd4];
	add.f64 	%fd85, %fd85, %fd74;
	@%p11 bra 	$L__BB48_18;
	setp.eq.s32 	%p12, %r9, 2;
	ld.global.f64 	%fd75, [%rd4+128];
	add.f64 	%fd85, %fd85, %fd75;
	@%p12 bra 	$L__BB48_18;
	ld.global.f64 	%fd76, [%rd4+256];
	add.f64 	%fd85, %fd85, %fd76;
$L__BB48_18:
	add.s32 	%r42, %r44, %r12;
	mul.wide.s32 	%rd14, %r42, 8;
	add.s64 	%rd15, %rd3, %rd14;
	atom.global.add.f64 	%fd77, [%rd15], %fd85;
	add.s32 	%r44, %r44, 2;
	setp.lt.s32 	%p13, %r44, %r31;
	@%p13 bra 	$L__BB48_4;
$L__BB48_19:
	add.s32 	%r43, %r43, 16;
	setp.lt.s32 	%p14, %r43, %r29;
	@%p14 bra 	$L__BB48_2;
$L__BB48_20:
	ret;

}
	// .globl	_Z15gpukernelAMWNr3ILi16ELi17EEvPdS0_S0_iii
.visible .entry _Z15gpukernelAMWNr3ILi16ELi17EEvPdS0_S0_iii(
	.param .u64 .ptr .align 1 _Z15gpukernelAMWNr3ILi16ELi17EEvPdS0_S0_iii_param_0,
	.param .u64 .ptr .align 1 _Z15gpukernelAMWNr3ILi16ELi17EEvPdS0_S0_iii_param_1,
	.param .u64 .ptr .align 1 _Z15gpukernelAMWNr3ILi16ELi17EEvPdS0_S0_iii_param_2,
	.param .u32 _Z15gpukernelAMWNr3ILi16ELi17EEvPdS0_S0_iii_param_3,
	.param .u32 _Z15gpukernelAMWNr3ILi16ELi17EEvPdS0_S0_iii_param_4,
	.param .u32 _Z15gpukernelAMWNr3ILi16ELi17EEvPdS0_S0_iii_param_5
)
{
	.reg .pred 	%p<15>;
	.reg .b32 	%r<51>;
	.reg .b64 	%rd<16>;
	.reg .b64 	%fd<86>;

	ld.param.u64 	%rd5, [_Z15gpukernelAMWNr3ILi16ELi17EEvPdS0_S0_iii_param_0];
	ld.param.u64 	%rd6, [_Z15gpukernelAMWNr3ILi16ELi17EEvPdS0_S0_iii_param_1];
	ld.param.u32 	%r29, [_Z15gpukernelAMWNr3ILi16ELi17EEvPdS0_S0_iii_param_3];
	ld.param.u32 	%r30, [_Z15gpukernelAMWNr3ILi16ELi17EEvPdS0_S0_iii_param_4];
	ld.param.u32 	%r31, [_Z15gpukernelAMWNr3ILi16ELi17EEvPdS0_S0_iii_param_5];
	cvta.to.global.u64 	%rd1, %rd6;
	mov.u32 	%r1, %tid.x;
	shr.u32 	%r43, %r1, 5;
	setp.ge.s32 	%p1, %r43, %r29;
	@%p1 bra 	$L__BB49_20;
	shr.u32 	%r32, %r1, 4;
	and.b32  	%r3, %r32, 1;
	and.b32  	%r4, %r1, 15;
	not.b32 	%r33, %r4;
	add.s32 	%r5, %r30, %r33;
	shr.u32 	%r34, %r5, 4;
	add.s32 	%r35, %r34, 1;
	and.b32  	%r6, %r35, 15;
	and.b32  	%r7, %r35, 7;
	add.s32 	%r8, %r7, -1;
	and.b32  	%r9, %r35, 3;
	and.b32  	%r36, %r35, 536870896;
	neg.s32 	%r10, %r36;
	add.s64 	%rd2, %rd1, 1024;
	cvta.to.global.u64 	%rd3, %rd5;
$L__BB49_2:
	setp.ge.s32 	%p2, %r3, %r31;
	@%p2 bra 	$L__BB49_19;
	mul.lo.s32 	%r12, %r43, %r31;
	mov.u32 	%r44, %r3;
$L__BB49_4:
	setp.ge.s32 	%p3, %r4, %r30;
	mov.f64 	%fd85, 0d0000000000000000;
	@%p3 bra 	$L__BB49_18;
	setp.lt.u32 	%p4, %r5, 240;
	add.s32 	%r37, %r44, %r12;
	mul.lo.s32 	%r14, %r37, %r30;
	mov.f64 	%fd85, 0d0000000000000000;
	mov.u32 	%r48, %r4;
	@%p4 bra 	$L__BB49_8;
	add.s32 	%r45, %r4, %r14;
	mov.f64 	%fd85, 0d0000000000000000;
	mov.u32 	%r46, %r10;
	mov.u32 	%r48, %r4;
$L__BB49_7:
	.pragma "nounroll";
	mul.wide.s32 	%rd7, %r45, 8;
	add.s64 	%rd8, %rd2, %rd7;
	ld.global.f64 	%fd19, [%rd8+-1024];
	add.f64 	%fd20, %fd85, %fd19;
	ld.global.f64 	%fd21, [%rd8+-896];
	add.f64 	%fd22, %fd20, %fd21;
	ld.global.f64 	%fd23, [%rd8+-768];
	add.f64 	%fd24, %fd22, %fd23;
	ld.global.f64 	%fd25, [%rd8+-640];
	add.f64 	%fd26, %fd24, %fd25;
	ld.global.f64 	%fd27, [%rd8+-512];
	add.f64 	%fd28, %fd26, %fd27;
	ld.global.f64 	%fd29, [%rd8+-384];
	add.f64 	%fd30, %fd28, %fd29;
	ld.global.f64 	%fd31, [%rd8+-256];
	add.f64 	%fd32, %fd30, %fd31;
	ld.global.f64 	%fd33, [%rd8+-128];
	add.f64 	%fd34, %fd32, %fd33;
	ld.global.f64 	%fd35, [%rd8];
	add.f64 	%fd36, %fd34, %fd35;
	ld.global.f64 	%fd37, [%rd8+128];
	add.f64 	%fd38, %fd36, %fd37;
	ld.global.f64 	%fd39, [%rd8+256];
	add.f64 	%fd40, %fd38, %fd39;
	ld.global.f64 	%fd41, [%rd8+384];
	add.f64 	%fd42, %fd40, %fd41;
	ld.global.f64 	%fd43, [%rd8+512];
	add.f64 	%fd44, %fd42, %fd43;
	ld.global.f64 	%fd45, [%rd8+640];
	add.f64 	%fd46, %fd44, %fd45;
	ld.global.f64 	%fd47, [%rd8+768];
	add.f64 	%fd48, %fd46, %fd47;
	ld.global.f64 	%fd49, [%rd8+896];
	add.f64 	%fd85, %fd48, %fd49;
	add.s32 	%r48, %r48, 256;
	add.s32 	%r46, %r46, 16;
	add.s32 	%r45, %r45, 256;
	setp.ne.s32 	%p5, %r46, 0;
	@%p5 bra 	$L__BB49_7;
$L__BB49_8:
	setp.eq.s32 	%p6, %r6, 0;
	@%p6 bra 	$L__BB49_18;
	add.s32 	%r38, %r6, -1;
	setp.lt.u32 	%p7, %r38, 7;
	@%p7 bra 	$L__BB49_11;
	add.s32 	%r39, %r48, %r14;
	mul.wide.s32 	%rd9, %r39, 8;
	add.s64 	%rd10, %rd1, %rd9;
	ld.global.f64 	%fd51, [%rd10];
	add.f64 	%fd52, %fd85, %fd51;
	ld.global.f64 	%fd53, [%rd10+128];
	add.f64 	%fd54, %fd52, %fd53;
	ld.global.f64 	%fd55, [%rd10+256];
	add.f64 	%fd56, %fd54, %fd55;
	ld.global.f64 	%fd57, [%rd10+384];
	add.f64 	%fd58, %fd56, %fd57;
	ld.global.f64 	%fd59, [%rd10+512];
	add.f64 	%fd60, %fd58, %fd59;
	ld.global.f64 	%fd61, [%rd10+640];
	add.f64 	%fd62, %fd60, %fd61;
	ld.global.f64 	%fd63, [%rd10+768];
	add.f64 	%fd64, %fd62, %fd63;
	ld.global.f64 	%fd65, [%rd10+896];
	add.f64 	%fd85, %fd64, %fd65;
	add.s32 	%r48, %r48, 128;
$L__BB49_11:
	setp.eq.s32 	%p8, %r7, 0;
	@%p8 bra 	$L__BB49_18;
	setp.lt.u32 	%p9, %r8, 3;
	@%p9 bra 	$L__BB49_14;
	add.s32 	%r40, %r48, %r14;
	mul.wide.s32 	%rd11, %r40, 8;
	add.s64 	%rd12, %rd1, %rd11;
	ld.global.f64 	%fd67, [%rd12];
	add.f64 	%fd68, %fd85, %fd67;
	ld.global.f64 	%fd69, [%rd12+128];
	add.f64 	%fd70, %fd68, %fd69;
	ld.global.f64 	%fd71, [%rd12+256];
	add.f64 	%fd72, %fd70, %fd71;
	ld.global.f64 	%fd73, [%rd12+384];
	add.f64 	%fd85, %fd72, %fd73;
	add.s32 	%r48, %r48, 64;
$L__BB49_14:
	setp.eq.s32 	%p10, %r9, 0;
	@%p10 bra 	$L__BB49_18;
	setp.eq.s32 	%p11, %r9, 1;
	add.s32 	%r41, %r48, %r14;
	mul.wide.s32 	%rd13, %r41, 8;
	add.s64 	%rd4, %rd1, %rd13;
	ld.global.f64 	%fd74, [%rd4];
	add.f64 	%fd85, %fd85, %fd74;
	@%p11 bra 	$L__BB49_18;
	setp.eq.s32 	%p12, %r9, 2;
	ld.global.f64 	%fd75, [%rd4+128];
	add.f64 	%fd85, %fd85, %fd75;
	@%p12 bra 	$L__BB49_18;
	ld.global.f64 	%fd76, [%rd4+256];
	add.f64 	%fd85, %fd85, %fd76;
$L__BB49_18:
	add.s32 	%r42, %r44, %r12;
	mul.wide.s32 	%rd14, %r42, 8;
	add.s64 	%rd15, %rd3, %rd14;
	atom.global.add.f64 	%fd77, [%rd15], %fd85;
	add.s32 	%r44, %r44, 2;
	setp.lt.s32 	%p13, %r44, %r31;
	@%p13 bra 	$L__BB49_4;
$L__BB49_19:
	add.s32 	%r43, %r43, 17;
	setp.lt.s32 	%p14, %r43, %r29;
	@%p14 bra 	$L__BB49_2;
$L__BB49_20:
	ret;

}
	// .globl	_Z15gpukernelAMWNr3ILi16ELi18EEvPdS0_S0_iii
.visible .entry _Z15gpukernelAMWNr3ILi16ELi18EEvPdS0_S0_iii(
	.param .u64 .ptr .align 1 _Z15gpukernelAMWNr3ILi16ELi18EEvPdS0_S0_iii_param_0,
	.param .u64 .ptr .align 1 _Z15gpukernelAMWNr3ILi16ELi18EEvPdS0_S0_iii_param_1,
	.param .u64 .ptr .align 1 _Z15gpukernelAMWNr3ILi16ELi18EEvPdS0_S0_iii_param_2,
	.param .u32 _Z15gpukernelAMWNr3ILi16ELi18EEvPdS0_S0_iii_param_3,
	.param .u32 _Z15gpukernelAMWNr3ILi16ELi18EEvPdS0_S0_iii_param_4,
	.param .u32 _Z15gpukernelAMWNr3ILi16ELi18EEvPdS0_S0_iii_param_5
)
{
	.reg .pred 	%p<15>;
	.reg .b32 	%r<51>;
	.reg .b64 	%rd<16>;
	.reg .b64 	%fd<86>;

	ld.param.u64 	%rd5, [_Z15gpukernelAMWNr3ILi16ELi18EEvPdS0_S0_iii_param_0];
	ld.param.u64 	%rd6, [_Z15gpukernelAMWNr3ILi16ELi18EEvPdS0_S0_iii_param_1];
	ld.param.u32 	%r29, [_Z15gpukernelAMWNr3ILi16ELi18EEvPdS0_S0_iii_param_3];
	ld.param.u32 	%r30, [_Z15gpukernelAMWNr3ILi16ELi18EEvPdS0_S0_iii_param_4];
	ld.param.u32 	%r31, [_Z15gpukernelAMWNr3ILi16ELi18EEvPdS0_S0_iii_param_5];
	cvta.to.global.u64 	%rd1, %rd6;
	mov.u32 	%r1, %tid.x;
	shr.u32 	%r43, %r1, 5;
	setp.ge.s32 	%p1, %r43, %r29;
	@%p1 bra 	$L__BB50_20;
	shr.u32 	%r32, %r1, 4;
	and.b32  	%r3, %r32, 1;
	and.b32  	%r4, %r1, 15;
	not.b32 	%r33, %r4;
	add.s32 	%r5, %r30, %r33;
	shr.u32 	%r34, %r5, 4;
	add.s32 	%r35, %r34, 1;
	and.b32  	%r6, %r35, 15;
	and.b32  	%r7, %r35, 7;
	add.s32 	%r8, %r7, -1;
	and.b32  	%r9, %r35, 3;
	and.b32  	%r36, %r35, 536870896;
	neg.s32 	%r10, %r36;
	add.s64 	%rd2, %rd1, 1024;
	cvta.to.global.u64 	%rd3, %rd5;
$L__BB50_2:
	setp.ge.s32 	%p2, %r3, %r31;
	@%p2 bra 	$L__BB50_19;
	mul.lo.s32 	%r12, %r43, %r31;
	mov.u32 	%r44, %r3;
$L__BB50_4:
	setp.ge.s32 	%p3, %r4, %r30;
	mov.f64 	%fd85, 0d0000000000000000;
	@%p3 bra 	$L__BB50_18;
	setp.lt.u32 	%p4, %r5, 240;
	add.s32 	%r37, %r44, %r12;
	mul.lo.s32 	%r14, %r37, %r30;
	mov.f64 	%fd85, 0d0000000000000000;
	mov.u32 	%r48, %r4;
	@%p4 bra 	$L__BB50_8;
	add.s32 	%r45, %r4, %r14;
	mov.f64 	%fd85, 0d0000000000000000;
	mov.u32 	%r46, %r10;
	mov.u32 	%r48, %r4;
$L__BB50_7:
	.pragma "nounroll";
	mul.wide.s32 	%rd7, %r45, 8;
	add.s64 	%rd8, %rd2, %rd7;
	ld.global.f64 	%fd19, [%rd8+-1024];
	add.f64 	%fd20, %fd85, %fd19;
	ld.global.f64 	%fd21, [%rd8+-896];
	add.f64 	%fd22, %fd20, %fd21;
	ld.global.f64 	%fd23, [%rd8+-768];
	add.f64 	%fd24, %fd22, %fd23;
	ld.global.f64 	%fd25, [%rd8+-640];
	add.f64 	%fd26, %fd24, %fd25;
	ld.global.f64 	%fd27, [%rd8+-512];
	add.f64 	%fd28, %fd26, %fd27;
	ld.global.f64 	%fd29, [%rd8+-384];
	add.f64 	%fd30, %fd28, %fd29;
	ld.global.f64 	%fd31, [%rd8+-256];
	add.f64 	%fd32, %fd30, %fd31;
	ld.global.f64 	%fd33, [%rd8+-128];
	add.f64 	%fd34, %fd32, %fd33;
	ld.global.f64 	%fd35, [%rd8];
	add.f64 	%fd36, %fd34, %fd35;
	ld.global.f64 	%fd37, [%rd8+128];
	add.f64 	%fd38, %fd36, %fd37;
	ld.global.f64 	%fd39, [%rd8+256];
	add.f64 	%fd40, %fd38, %fd39;
	ld.global.f64 	%fd41, [%rd8+384];
	add.f64 	%fd42, %fd40, %fd41;
	ld.global.f64 	%fd43, [%rd8+512];
	add.f64 	%fd44, %fd42, %fd43;
	ld.global.f64 	%fd45, [%rd8+640];
	add.f64 	%fd46, %fd44, %fd45;
	ld.global.f64 	%fd47, [%rd8+768];
	add.f64 	%fd48, %fd46, %fd47;
	ld.global.f64 	%fd49, [%rd8+896];
	add.f64 	%fd85, %fd48, %fd49;
	add.s32 	%r48, %r48, 256;
	add.s32 	%r46, %r46, 16;
	add.s32 	%r45, %r45, 256;
	setp.ne.s32 	%p5, %r46, 0;
	@%p5 bra 	$L__BB50_7;
$L__BB50_8:
	setp.eq.s32 	%p6, %r6, 0;
	@%p6 bra 	$L__BB50_18;
	add.s32 	%r38, %r6, -1;
	setp.lt.u32 	%p7, %r38, 7;
	@%p7 bra 	$L__BB50_11;
	add.s32 	%r39, %r48, %r14;
	mul.wide.s32 	%rd9, %r39, 8;
	add.s64 	%rd10, %rd1, %rd9;
	ld.global.f64 	%fd51, [%rd10];
	add.f64 	%fd52, %fd85, %fd51;
	ld.global.f64 	%fd53, [%rd10+128];
	add.f64 	%fd54, %fd52, %fd53;
	ld.global.f64 	%fd55, [%rd10+256];
	add.f64 	%fd56, %fd54, %fd55;
	ld.global.f64 	%fd57, [%rd10+384];
	add.f64 	%fd58, %fd56, %fd57;
	ld.global.f64 	%fd59, [%rd10+512];
	add.f64 	%fd60, %fd58, %fd59;
	ld.global.f64 	%fd61, [%rd10+640];
	add.f64 	%fd62, %fd60, %fd61;
	ld.global.f64 	%fd63, [%rd10+768];
	add.f64 	%fd64, %fd62, %fd63;
	ld.global.f64 	%fd65, [%rd10+896];
	add.f64 	%fd85, %fd64, %fd65;
	add.s32 	%r48, %r48, 128;
$L__BB50_11:
	setp.eq.s32 	%p8, %r7, 0;
	@%p8 bra 	$L__BB50_18;
	setp.lt.u32 	%p9, %r8, 3;
	@%p9 bra 	$L__BB50_14;
	add.s32 	%r40, %r48, %r14;
	mul.wide.s32 	%rd11, %r40, 8;
	add.s64 	%rd12, %rd1, %rd11;
	ld.global.f64 	%fd67, [%rd12];
	add.f64 	%fd68, %fd85, %fd67;
	ld.global.f64 	%fd69, [%rd12+128];
	add.f64 	%fd70, %fd68, %fd69;
	ld.global.f64 	%fd71, [%rd12+256];
	add.f64 	%fd72, %fd70, %fd71;
	ld.global.f64 	%fd73, [%rd12+384];
	add.f64 	%fd85, %fd72, %fd73;
	add.s32 	%r48, %r48, 64;
$L__BB50_14:
	setp.eq.s32 	%p10, %r9, 0;
	@%p10 bra 	$L__BB50_18;
	setp.eq.s32 	%p11, %r9, 1;
	add.s32 	%r41, %r48, %r14;
	mul.wide.s32 	%rd13, %r41, 8;
	add.s64 	%rd4, %rd1, %rd13;
	ld.global.f64 	%fd74, [%rd4];
	add.f64 	%fd85, %fd85, %fd74;
	@%p11 bra 	$L__BB50_18;
	setp.eq.s32 	%p12, %r9, 2;
	ld.global.f64 	%fd75, [%rd4+128];
	add.f64 	%fd85, %fd85, %fd75;
	@%p12 bra 	$L__BB50_18;
	ld.global.f64 	%fd76, [%rd4+256];
	add.f64 	%fd85, %fd85, %fd76;
$L__BB50_18:
	add.s32 	%r42, %r44, %r12;
	mul.wide.s32 	%rd14, %r42, 8;
	add.s64 	%rd15, %rd3, %rd14;
	atom.global.add.f64 	%fd77, [%rd15], %fd85;
	add.s32 	%r44, %r44, 2;
	setp.lt.s32 	%p13, %r44, %r31;
	@%p13 bra 	$L__BB50_4;
$L__BB50_19:
	add.s32 	%r43, %r43, 18;
	setp.lt.s32 	%p14, %r43, %r29;
	@%p14 bra 	$L__BB50_2;
$L__BB50_20:
	ret;

}
	// .globl	_Z15gpukernelAMWNr3ILi16ELi19EEvPdS0_S0_iii
.visible .entry _Z15gpukernelAMWNr3ILi16ELi19EEvPdS0_S0_iii(
	.param .u64 .ptr .align 1 _Z15gpukernelAMWNr3ILi16ELi19EEvPdS0_S0_iii_param_0,
	.param .u64 .ptr .align 1 _Z15gpukernelAMWNr3ILi16ELi19EEvPdS0_S0_iii_param_1,
	.param .u64 .ptr .align 1 _Z15gpukernelAMWNr3ILi16ELi19EEvPdS0_S0_iii_param_2,
	.param .u32 _Z15gpukernelAMWNr3ILi16ELi19EEvPdS0_S0_iii_param_3,
	.param .u32 _Z15gpukernelAMWNr3ILi16ELi19EEvPdS0_S0_iii_param_4,
	.param .u32 _Z15gpukernelAMWNr3ILi16ELi19EEvPdS0_S0_iii_param_5
)
{
	.reg .pred 	%p<15>;
	.reg .b32 	%r<51>;
	.reg .b64 	%rd<16>;
	.reg .b64 	%fd<86>;

	ld.param.u64 	%rd5, [_Z15gpukernelAMWNr3ILi16ELi19EEvPdS0_S0_iii_param_0];
	ld.param.u64 	%rd6, [_Z15gpukernelAMWNr3ILi16ELi19EEvPdS0_S0_iii_param_1];
	ld.param.u32 	%r29, [_Z15gpukernelAMWNr3ILi16ELi19EEvPdS0_S0_iii_param_3];
	ld.param.u32 	%r30, [_Z15gpukernelAMWNr3ILi16ELi19EEvPdS0_S0_iii_param_4];
	ld.param.u32 	%r31, [_Z15gpukernelAMWNr3ILi16ELi19EEvPdS0_S0_iii_param_5];
	cvta.to.global.u64 	%rd1, %rd6;
	mov.u32 	%r1, %tid.x;
	shr.u32 	%r43, %r1, 5;
	setp.ge.s32 	%p1, %r43, %r29;
	@%p1 bra 	$L__BB51_20;
	shr.u32 	%r32, %r1, 4;
	and.b32  	%r3, %r32, 1;
	and.b32  	%r4, %r1, 15;
	not.b32 	%r33, %r4;
	add.s32 	%r5, %r30, %r33;
	shr.u32 	%r34, %r5, 4;
	add.s32 	%r35, %r34, 1;
	and.b32  	%r6, %r35, 15;
	and.b32  	%r7, %r35, 7;
	add.s32 	%r8, %r7, -1;
	and.b32  	%r9, %r35, 3;
	and.b32  	%r36, %r35, 536870896;
	neg.s32 	%r10, %r36;
	add.s64 	%rd2, %rd1, 1024;
	cvta.to.global.u64 	%rd3, %rd5;
$L__BB51_2:
	setp.ge.s32 	%p2, %r3, %r31;
	@%p2 bra 	$L__BB51_19;
	mul.lo.s32 	%r12, %r43, %r31;
	mov.u32 	%r44, %r3;
$L__BB51_4:
	setp.ge.s32 	%p3, %r4, %r30;
	mov.f64 	%fd85, 0d0000000000000000;
	@%p3 bra 	$L__BB51_18;
	setp.lt.u32 	%p4, %r5, 240;
	add.s32 	%r37, %r44, %r12;
	mul.lo.s32 	%r14, %r37, %r30;
	mov.f64 	%fd85, 0d0000000000000000;
	mov.u32 	%r48, %r4;
	@%p4 bra 	$L__BB51_8;
	add.s32 	%r45, %r4, %r14;
	mov.f64 	%fd85, 0d0000000000000000;
	mov.u32 	%r46, %r10;
	mov.u32 	%r48, %r4;
$L__BB51_7:
	.pragma "nounroll";
	mul.wide.s32 	%rd7, %r45, 8;
	add.s64 	%rd8, %rd2, %rd7;
	ld.global.f64 	%fd19, [%rd8+-1024];
	add.f64 	%fd20, %fd85, %fd19;
	ld.global.f64 	%fd21, [%rd8+-896];
	add.f64 	%fd22, %fd20, %fd21;
	ld.global.f64 	%fd23, [%rd8+-768];
	add.f64 	%fd24, %fd22, %fd23;
	ld.global.f64 	%fd25, [%rd8+-640];
	add.f64 	%fd26, %fd24, %fd25;
	ld.global.f64 	%fd27, [%rd8+-512];
	add.f64 	%fd28, %fd26, %fd27;
	ld.global.f64 	%fd29, [%rd8+-384];
	add.f64 	%fd30, %fd28, %fd29;
	ld.global.f64 	%fd31, [%rd8+-256];
	add.f64 	%fd32, %fd30, %fd31;
	ld.global.f64 	%fd33, [%rd8+-128];
	add.f64 	%fd34, %fd32, %fd33;
	ld.global.f64 	%fd35, [%rd8];
	add.f64 	%fd36, %fd34, %fd35;
	ld.global.f64 	%fd37, [%rd8+128];
	add.f64 	%fd38, %fd36, %fd37;
	ld.global.f64 	%fd39, [%rd8+256];
	add.f64 	%fd40, %fd38, %fd39;
	ld.global.f64 	%fd41, [%rd8+384];
	add.f64 	%fd42, %fd40, %fd41;
	ld.global.f64 	%fd43, [%rd8+512];
	add.f64 	%fd44, %fd42, %fd43;
	ld.global.f64 	%fd45, [%rd8+640];
	add.f64 	%fd46, %fd44, %fd45;
	ld.global.f64 	%fd47, [%rd8+768];
	add.f64 	%fd48, %fd46, %fd47;
	ld.global.f64 	%fd49, [%rd8+896];
	add.f64 	%fd85, %fd48, %fd49;
	add.s32 	%r48, %r48, 256;
	add.s32 	%r46, %r46, 16;
	add.s32 	%r45, %r45, 256;
	setp.ne.s32 	%p5, %r46, 0;
	@%p5 bra 	$L__BB51_7;
$L__BB51_8:
	setp.eq.s32 	%p6, %r6, 0;
	@%p6 bra 	$L__BB51_18;
	add.s32 	%r38, %r6, -1;
	setp.lt.u32 	%p7, %r38, 7;
	@%p7 bra 	$L__BB51_11;
	add.s32 	%r39, %r48, %r14;
	mul.wide.s32 	%rd9, %r39, 8;
	add.s64 	%rd10, %rd1, %rd9;
	ld.global.f64 	%fd51, [%rd10];
	add.f64 	%fd52, %fd85, %fd51;
	ld.global.f64 	%fd53, [%rd10+128];
	add.f64 	%fd54, %fd52, %fd53;
	ld.global.f64 	%fd55, [%rd10+256];
	add.f64 	%fd56, %fd54, %fd55;
	ld.global.f64 	%fd57, [%rd10+384];
	add.f64 	%fd58, %fd56, %fd57;
	ld.global.f64 	%fd59, [%rd10+512];
	add.f64 	%fd60, %fd58, %fd59;
	ld.global.f64 	%fd61, [%rd10+640];
	add.f64 	%fd62, %fd60, %fd61;
	ld.global.f64 	%fd63, [%rd10+768];
	add.f64 	%fd64, %fd62, %fd63;
	ld.global.f64 	%fd65, [%rd10+896];
	add.f64 	%fd85, %fd64, %fd65;
	add.s32 	%r48, %r48, 128;
$L__BB51_11:
	setp.eq.s32 	%p8, %r7, 0;
	@%p8 bra 	$L__BB51_18;
	setp.lt.u32 	%p9, %r8, 3;
	@%p9 bra 	$L__BB51_14;
	add.s32 	%r40, %r48, %r14;
	mul.wide.s32 	%rd11, %r40, 8;
	add.s64 	%rd12, %rd1, %rd11;
	ld.global.f64 	%fd67, [%rd12];
	add.f64 	%fd68, %fd85, %fd67;
	ld.global.f64 	%fd69, [%rd12+128];
	add.f64 	%fd70, %fd68, %fd69;
	ld.global.f64 	%fd71, [%rd12+256];
	add.f64 	%fd72, %fd70, %fd71;
	ld.global.f64 	%fd73, [%rd12+384];
	add.f64 	%fd85, %fd72, %fd73;
	add.s32 	%r48, %r48, 64;
$L__BB51_14:
	setp.eq.s32 	%p10, %r9, 0;
	@%p10 bra 	$L__BB51_18;
	setp.eq.s32 	%p11, %r9, 1;
	add.s32 	%r41, %r48, %r14;
	mul.wide.s32 	%rd13, %r41, 8;
	add.s64 	%rd4, %rd1, %rd13;
	ld.global.f64 	%fd74, [%rd4];
	add.f64 	%fd85, %fd85, %fd74;
	@%p11 bra 	$L__BB51_18;
	setp.eq.s32 	%p12, %r9, 2;
	ld.global.f64 	%fd75, [%rd4+128];
	add.f64 	%fd85, %fd85, %fd75;
	@%p12 bra 	$L__BB51_18;
	ld.global.f64 	%fd76, [%rd4+256];
	add.f64 	%fd85, %fd85, %fd76;
$L__BB51_18:
	add.s32 	%r42, %r44, %r12;
	mul.wide.s32 	%rd14, %r42, 8;
	add.s64 	%rd15, %rd3, %rd14;
	atom.global.add.f64 	%fd77, [%rd15], %fd85;
	add.s32 	%r44, %r44, 2;
	setp.lt.s32 	%p13, %r44, %r31;
	@%p13 bra 	$L__BB51_4;
$L__BB51_19:
	add.s32 	%r43, %r43, 19;
	setp.lt.s32 	%p14, %r43, %r29;
	@%p14 bra 	$L__BB51_2;
$L__BB51_20:
	ret;

}
	// .globl	_Z15gpukernelAMWNr3ILi16ELi20EEvPdS0_S0_iii
.visible .entry _Z15gpukernelAMWNr3ILi16ELi20EEvPdS0_S0_iii(
	.param .u64 .ptr .align 1 _Z15gpukernelAMWNr3ILi16ELi20EEvPdS0_S0_iii_param_0,
	.param .u64 .ptr .align 1 _Z15gpukernelAMWNr3ILi16ELi20EEvPdS0_S0_iii_param_1,
	.param .u64 .ptr .align 1 _Z15gpukernelAMWNr3ILi16ELi20EEvPdS0_S0_iii_param_2,
	.param .u32 _Z15gpukernelAMWNr3ILi16ELi20EEvPdS0_S0_iii_param_3,
	.param .u32 _Z15gpukernelAMWNr3ILi16ELi20EEvPdS0_S0_iii_param_4,
	.param .u32 _Z15gpukernelAMWNr3ILi16ELi20EEvPdS0_S0_iii_param_5
)
{
	.reg .pred 	%p<15>;
	.reg .b32 	%r<51>;
	.reg .b64 	%rd<16>;
	.reg .b64 	%fd<86>;

	ld.param.u64 	%rd5, [_Z15gpukernelAMWNr3ILi16ELi20EEvPdS0_S0_iii_param_0];
	ld.param.u64 	%rd6, [_Z15gpukernelAMWNr3ILi16ELi20EEvPdS0_S0_iii_param_1];
	ld.param.u32 	%r29, [_Z15gpukernelAMWNr3ILi16ELi20EEvPdS0_S0_iii_param_3];
	ld.param.u32 	%r30, [_Z15gpukernelAMWNr3ILi16ELi20EEvPdS0_S0_iii_param_4];
	ld.param.u32 	%r31, [_Z15gpukernelAMWNr3ILi16ELi20EEvPdS0_S0_iii_param_5];
	cvta.to.global.u64 	%rd1, %rd6;
	mov.u32 	%r1, %tid.x;
	shr.u32 	%r43, %r1, 5;
	setp.ge.s32 	%p1, %r43, %r29;
	@%p1 bra 	$L__BB52_20;
	shr.u32 	%r32, %r1, 4;
	and.b32  	%r3, %r32, 1;
	and.b32  	%r4, %r1, 15;
	not.b32 	%r33, %r4;
	add.s32 	%r5, %r30, %r33;
	shr.u32 	%r34, %r5, 4;
	add.s32 	%r35, %r34, 1;
	and.b32  	%r6, %r35, 15;
	and.b32  	%r7, %r35, 7;
	add.s32 	%r8, %r7, -1;
	and.b32  	%r9, %r35, 3;
	and.b32  	%r36, %r35, 536870896;
	neg.s32 	%r10, %r36;
	add.s64 	%rd2, %rd1, 1024;
	cvta.to.global.u64 	%rd3, %rd5;
$L__BB52_2:
	setp.ge.s32 	%p2, %r3, %r31;
	@%p2 bra 	$L__BB52_19;
	mul.lo.s32 	%r12, %r43, %r31;
	mov.u32 	%r44, %r3;
$L__BB52_4:
	setp.ge.s32 	%p3, %r4, %r30;
	mov.f64 	%fd85, 0d0000000000000000;
	@%p3 bra 	$L__BB52_18;
	setp.lt.u32 	%p4, %r5, 240;
	add.s32 	%r37, %r44, %r12;
	mul.lo.s32 	%r14, %r37, %r30;
	mov.f64 	%fd85, 0d0000000000000000;
	mov.u32 	%r48, %r4;
	@%p4 bra 	$L__BB52_8;
	add.s32 	%r45, %r4, %r14;
	mov.f64 	%fd85, 0d0000000000000000;
	mov.u32 	%r46, %r10;
	mov.u32 	%r48, %r4;
$L__BB52_7:
	.pragma "nounroll";
	mul.wide.s32 	%rd7, %r45, 8;
	add.s64 	%rd8, %rd2, %rd7;
	ld.global.f64 	%fd19, [%rd8+-1024];
	add.f64 	%fd20, %fd85, %fd19;
	ld.global.f64 	%fd21, [%rd8+-896];
	add.f64 	%fd22, %fd20, %fd21;
	ld.global.f64 	%fd23, [%rd8+-768];
	add.f64 	%fd24, %fd22, %fd23;
	ld.global.f64 	%fd25, [%rd8+-640];
	add.f64 	%fd26, %fd24, %fd25;
	ld.global.f64 	%fd27, [%rd8+-512];
	add.f64 	%fd28, %fd26, %fd27;
	ld.global.f64 	%fd29, [%rd8+-384];
	add.f64 	%fd30, %fd28, %fd29;
	ld.global.f64 	%fd31, [%rd8+-256];
	add.f64 	%fd32, %fd30, %fd31;
	ld.global.f64 	%fd33, [%rd8+-128];
	add.f64 	%fd34, %fd32, %fd33;
	ld.global.f64 	%fd35, [%rd8];
	add.f64 	%fd36, %fd34, %fd35;
	ld.global.f64 	%fd37, [%rd8+128];
	add.f64 	%fd38, %fd36, %fd37;
	ld.global.f64 	%fd39, [%rd8+256];
	add.f64 	%fd40, %fd38, %fd39;
	ld.global.f64 	%fd41, [%rd8+384];
	add.f64 	%fd42, %fd40, %fd41;
	ld.global.f64 	%fd43, [%rd8+512];
	add.f64 	%fd44, %fd42, %fd43;
	ld.global.f64 	%fd45, [%rd8+640];
	add.f64 	%fd46, %fd44, %fd45;
	ld.global.f64 	%fd47, [%rd8+768];
	add.f64 	%fd48, %fd46, %fd47;
	ld.global.f64 	%fd49, [%rd8+896];
	add.f64 	%fd85, %fd48, %fd49;
	add.s32 	%r48, %r48, 256;
	add.s32 	%r46, %r46, 16;
	add.s32 	%r45, %r45, 256;
	setp.ne.s32 	%p5, %r46, 0;
	@%p5 bra 	$L__BB52_7;
$L__BB52_8:
	setp.eq.s32 	%p6, %r6, 0;
	@%p6 bra 	$L__BB52_18;
	add.s32 	%r38, %r6, -1;
	setp.lt.u32 	%p7, %r38, 7;
	@%p7 bra 	$L__BB52_11;
	add.s32 	%r39, %r48, %r14;
	mul.wide.s32 	%rd9, %r39, 8;
	add.s64 	%rd10, %rd1, %rd9;
	ld.global.f64 	%fd51, [%rd10];
	add.f64 	%fd52, %fd85, %fd51;
	ld.global.f64 	%fd53, [%rd10+128];
	add.f64 	%fd54, %fd52, %fd53;
	ld.global.f64 	%fd55, [%rd10+256];
	add.f64 	%fd56, %fd54, %fd55;
	ld.global.f64 	%fd57, [%rd10+384];
	add.f64 	%fd58, %fd56, %fd57;
	ld.global.f64 	%fd59, [%rd10+512];
	add.f64 	%fd60, %fd58, %fd59;
	ld.global.f64 	%fd61, [%rd10+640];
	add.f64 	%fd62, %fd60, %fd61;
	ld.global.f64 	%fd63, [%rd10+768];
	add.f64 	%fd64, %fd62, %fd63;
	ld.global.f64 	%fd65, [%rd10+896];
	add.f64 	%fd85, %fd64, %fd65;
	add.s32 	%r48, %r48, 128;
$L__BB52_11:
	setp.eq.s32 	%p8, %r7, 0;
	@%p8 bra 	$L__BB52_18;
	setp.lt.u32 	%p9, %r8, 3;
	@%p9 bra 	$L__BB52_14;
	add.s32 	%r40, %r48, %r14;
	mul.wide.s32 	%rd11, %r40, 8;
	add.s64 	%rd12, %rd1, %rd11;
	ld.global.f64 	%fd67, [%rd12];
	add.f64 	%fd68, %fd85, %fd67;
	ld.global.f64 	%fd69, [%rd12+128];
	add.f64 	%fd70, %fd68, %fd69;
	ld.global.f64 	%fd71, [%rd12+256];
	add.f64 	%fd72, %fd70, %fd71;
	ld.global.f64 	%fd73, [%rd12+384];
	add.f64 	%fd85, %fd72, %fd73;
	add.s32 	%r48, %r48, 64;
$L__BB52_14:
	setp.eq.s32 	%p10, %r9, 0;
	@%p10 bra 	$L__BB52_18;
	setp.eq.s32 	%p11, %r9, 1;
	add.s32 	%r41, %r48, %r14;
	mul.wide.s32 	%rd13, %r41, 8;
	add.s64 	%rd4, %rd1, %rd13;
	ld.global.f64 	%fd74, [%rd4];
	add.f64 	%fd85, %fd85, %fd74;
	@%p11 bra 	$L__BB52_18;
	setp.eq.s32 	%p12, %r9, 2;
	ld.global.f64 	%fd75, [%rd4+128];
	add.f64 	%fd85, %fd85, %fd75;
	@%p12 bra 	$L__BB52_18;
	ld.global.f64 	%fd76, [%rd4+256];
	add.f64 	%fd85, %fd85, %fd76;
$L__BB52_18:
	add.s32 	%r42, %r44, %r12;
	mul.wide.s32 	%rd14, %r42, 8;
	add.s64 	%rd15, %rd3, %rd14;
	atom.global.add.f64 	%fd77, [%rd15], %fd85;
	add.s32 	%r44, %r44, 2;
	setp.lt.s32 	%p13, %r44, %r31;
	@%p13 bra 	$L__BB52_4;
$L__BB52_19:
	add.s32 	%r43, %r43, 20;
	setp.lt.s32 	%p14, %r43, %r29;
	@%p14 bra 	$L__BB52_2;
$L__BB52_20:
	ret;

}
	// .globl	_Z15gpukernelAMWNr3ILi16ELi21EEvPdS0_S0_iii
.visible .entry _Z15gpukernelAMWNr3ILi16ELi21EEvPdS0_S0_iii(
	.param .u64 .ptr .align 1 _Z15gpukernelAMWNr3ILi16ELi21EEvPdS0_S0_iii_param_0,
	.param .u64 .ptr .align 1 _Z15gpukernelAMWNr3ILi16ELi21EEvPdS0_S0_iii_param_1,
	.param .u64 .ptr .align 1 _Z15gpukernelAMWNr3ILi16ELi21EEvPdS0_S0_iii_param_2,
	.param .u32 _Z15gpukernelAMWNr3ILi16ELi21EEvPdS0_S0_iii_param_3,
	.param .u32 _Z15gpukernelAMWNr3ILi16ELi21EEvPdS0_S0_iii_param_4,
	.param .u32 _Z15gpukernelAMWNr3ILi16ELi21EEvPdS0_S0_iii_param_5
)
{
	.reg .pred 	%p<15>;
	.reg .b32 	%r<51>;
	.reg .b64 	%rd<16>;
	.reg .b64 	%fd<86>;

	ld.param.u64 	%rd5, [_Z15gpukernelAMWNr3ILi16ELi21EEvPdS0_S0_iii_param_0];
	ld.param.u64 	%rd6, [_Z15gpukernelAMWNr3ILi16ELi21EEvPdS0_S0_iii_param_1];
	ld.param.u32 	%r29, [_Z15gpukernelAMWNr3ILi16ELi21EEvPdS0_S0_iii_param_3];
	ld.param.u32 	%r30, [_Z15gpukernelAMWNr3ILi16ELi21EEvPdS0_S0_iii_param_4];
	ld.param.u32 	%r31, [_Z15gpukernelAMWNr3ILi16ELi21EEvPdS0_S0_iii_param_5];
	cvta.to.global.u64 	%rd1, %rd6;
	mov.u32 	%r1, %tid.x;
	shr.u32 	%r43, %r1, 5;
	setp.ge.s32 	%p1, %r43, %r29;
	@%p1 bra 	$L__BB53_20;
	shr.u32 	%r32, %r1, 4;
	and.b32  	%r3, %r32, 1;
	and.b32  	%r4, %r1, 15;
	not.b32 	%r33, %r4;
	add.s32 	%r5, %r30, %r33;
	shr.u32 	%r34, %r5, 4;
	add.s32 	%r35, %r34, 1;
	and.b32  	%r6, %r35, 15;
	and.b32  	%r7, %r35, 7;
	add.s32 	%r8, %r7, -1;
	and.b32  	%r9, %r35, 3;
	and.b32  	%r36, %r35, 536870896;
	neg.s32 	%r10, %r36;
	add.s64 	%rd2, %rd1, 1024;
	cvta.to.global.u64 	%rd3, %rd5;
$L__BB53_2:
	setp.ge.s32 	%p2, %r3, %r31;
	@%p2 bra 	$L__BB53_19;
	mul.lo.s32 	%r12, %r43, %r31;
	mov.u32 	%r44, %r3;
$L__BB53_4:
	setp.ge.s32 	%p3, %r4, %r30;
	mov.f64 	%fd85, 0d0000000000000000;
	@%p3 bra 	$L__BB53_18;
	setp.lt.u32 	%p4, %r5, 240;
	add.s32 	%r37, %r44, %r12;
	mul.lo.s32 	%r14, %r37, %r30;
	mov.f64 	%fd85, 0d0000000000000000;
	mov.u32 	%r48, %r4;
	@%p4 bra 	$L__BB53_8;
	add.s32 	%r45, %r4, %r14;
	mov.f64 	%fd85, 0d0000000000000000;
	mov.u32 	%r46, %r10;
	mov.u32 	%r48, %r4;
$L__BB53_7:
	.pragma "nounroll";
	mul.wide.s32 	%rd7, %r45, 8;
	add.s64 	%rd8, %rd2, %rd7;
	ld.global.f64 	%fd19, [%rd8+-1024];
	add.f64 	%fd20, %fd85, %fd19;
	ld.global.f64 	%fd21, [%rd8+-896];
	add.f64 	%fd22, %fd20, %fd21;
	ld.global.f64 	%fd23, [%rd8+-768];
	add.f64 	%fd24, %fd22, %fd23;
	ld.global.f64 	%fd25, [%rd8+-640];
	add.f64 	%fd26, %fd24, %fd25;
	ld.global.f64 	%fd27, [%rd8+-512];
	add.f64 	%fd28, %fd26, %fd27;
	ld.global.f64 	%fd29, [%rd8+-384];
	add.f64 	%fd30, %fd28, %fd29;
	ld.global.f64 	%fd31, [%rd8+-256];
	add.f64 	%fd32, %fd30, %fd31;
	ld.global.f64 	%fd33, [%rd8+-128];
	add.f64 	%fd34, %fd32, %fd33;
	ld.global.f64 	%fd35, [%rd8];
	add.f64 	%fd36, %fd34, %fd35;
	ld.global.f64 	%fd37, [%rd8+128];
	add.f64 	%fd38, %fd36, %fd37;
	ld.global.f64 	%fd39, [%rd8+256];
	add.f64 	%fd40, %fd38, %fd39;
	ld.global.f64 	%fd41, [%rd8+384];
	add.f64 	%fd42, %fd40, %fd41;
	ld.global.f64 	%fd43, [%rd8+512];
	add.f64 	%fd44, %fd42, %fd43;
	ld.global.f64 	%fd45, [%rd8+640];
	add.f64 	%fd46, %fd44, %fd45;
	ld.global.f64 	%fd47, [%rd8+768];
	add.f64 	%fd48, %fd46, %fd47;
	ld.global.f64 	%fd49, [%rd8+896];
	add.f64 	%fd85, %fd48, %fd49;
	add.s32 	%r48, %r48, 256;
	add.s32 	%r46, %r46, 16;
	add.s32 	%r45, %r45, 256;
	setp.ne.s32 	%p5, %r46, 0;
	@%p5 bra 	$L__BB53_7;
$L__BB53_8:
	setp.eq.s32 	%p6, %r6, 0;
	@%p6 bra 	$L__BB53_18;
	add.s32 	%r38, %r6, -1;
	setp.lt.u32 	%p7, %r38, 7;
	@%p7 bra 	$L__BB53_11;
	add.s32 	%r39, %r48, %r14;
	mul.wide.s32 	%rd9, %r39, 8;
	add.s64 	%rd10, %rd1, %rd9;
	ld.global.f64 	%fd51, [%rd10];
	add.f64 	%fd52, %fd85, %fd51;
	ld.global.f64 	%fd53, [%rd10+128];
	add.f64 	%fd54, %fd52, %fd53;
	ld.global.f64 	%fd55, [%rd10+256];
	add.f64 	%fd56, %fd54, %fd55;
	ld.global.f64 	%fd57, [%rd10+384];
	add.f64 	%fd58, %fd56, %fd57;
	ld.global.f64 	%fd59, [%rd10+512];
	add.f64 	%fd60, %fd58, %fd59;
	ld.global.f64 	%fd61, [%rd10+640];
	add.f64 	%fd62, %fd60, %fd61;
	ld.global.f64 	%fd63, [%rd10+768];
	add.f64 	%fd64, %fd62, %fd63;
	ld.global.f64 	%fd65, [%rd10+896];
	add.f64 	%fd85, %fd64, %fd65;
	add.s32 	%r48, %r48, 128;
$L__BB53_11:
	setp.eq.s32 	%p8, %r7, 0;
	@%p8 bra 	$L__BB53_18;
	setp.lt.u32 	%p9, %r8, 3;
	@%p9 bra 	$L__BB53_14;
	add.s32 	%r40, %r48, %r14;
	mul.wide.s32 	%rd11, %r40, 8;
	add.s64 	%rd12, %rd1, %rd11;
	ld.global.f64 	%fd67, [%rd12];
	add.f64 	%fd68, %fd85, %fd67;
	ld.global.f64 	%fd69, [%rd12+128];
	add.f64 	%fd70, %fd68, %fd69;
	ld.global.f64 	%fd71, [%rd12+256];
	add.f64 	%fd72, %fd70, %fd71;
	ld.global.f64 	%fd73, [%rd12+384];
	add.f64 	%fd85, %fd72, %fd73;
	add.s32 	%r48, %r48, 64;
$L__BB53_14:
	setp.eq.s32 	%p10, %r9, 0;
	@%p10 bra 	$L__BB53_18;
	setp.eq.s32 	%p11, %r9, 1;
	add.s32 	%r41, %r48, %r14;
	mul.wide.s32 	%rd13, %r41, 8;
	add.s64 	%rd4, %rd1, %rd13;
	ld.global.f64 	%fd74, [%rd4];
	add.f64 	%fd85, %fd85, %fd74;
	@%p11 bra 	$L__BB53_18;
	setp.eq.s32 	%p12, %r9, 2;
	ld.global.f64 	%fd75, [%rd4+128];
	add.f64 	%fd85, %fd85, %fd75;
	@%p12 bra 	$L__BB53_18;
	ld.global.f64 	%fd76, [%rd4+256];
	add.f64 	%fd85, %fd85, %fd76;
$L__BB53_18:
	add.s32 	%r42, %r44, %r12;
	mul.wide.s32 	%rd14, %r42, 8;
	add.s64 	%rd15, %rd3, %rd14;
	atom.global.add.f64 	%fd77, [%rd15], %fd85;
	add.s32 	%r44, %r44, 2;
	setp.lt.s32 	%p13, %r44, %r31;
	@%p13 bra 	$L__BB53_4;
$L__BB53_19:
	add.s32 	%r43, %r43, 21;
	setp.lt.s32 	%p14, %r43, %r29;
	@%p14 bra 	$L__BB53_2;
$L__BB53_20:
	ret;

}
	// .globl	_Z15gpukernelAMWNr3ILi16ELi22EEvPdS0_S0_iii
.visible .entry _Z15gpukernelAMWNr3ILi16ELi22EEvPdS0_S0_iii(
	.param .u64 .ptr .align 1 _Z15gpukernelAMWNr3ILi16ELi22EEvPdS0_S0_iii_param_0,
	.param .u64 .ptr .align 1 _Z15gpukernelAMWNr3ILi16ELi22EEvPdS0_S0_iii_param_1,
	.param .u64 .ptr .align 1 _Z15gpukernelAMWNr3ILi16ELi22EEvPdS0_S0_iii_param_2,
	.param .u32 _Z15gpukernelAMWNr3ILi16ELi22EEvPdS0_S0_iii_param_3,
	.param .u32 _Z15gpukernelAMWNr3ILi16ELi22EEvPdS0_S0_iii_param_4,
	.param .u32 _Z15gpukernelAMWNr3ILi16ELi22EEvPdS0_S0_iii_param_5
)
{
	.reg .pred 	%p<15>;
	.reg .b32 	%r<51>;
	.reg .b64 	%rd<16>;
	.reg .b64 	%fd<86>;

	ld.param.u64 	%rd5, [_Z15gpukernelAMWNr3ILi16ELi22EEvPdS0_S0_iii_param_0];
	ld.param.u64 	%rd6, [_Z15gpukernelAMWNr3ILi16ELi22EEvPdS0_S0_iii_param_1];
	ld.param.u32 	%r29, [_Z15gpukernelAMWNr3ILi16ELi22EEvPdS0_S0_iii_param_3];
	ld.param.u32 	%r30, [_Z15gpukernelAMWNr3ILi16ELi22EEvPdS0_S0_iii_param_4];
	ld.param.u32 	%r31, [_Z15gpukernelAMWNr3ILi16ELi22EEvPdS0_S0_iii_param_5];
	cvta.to.global.u64 	%rd1, %rd6;
	mov.u32 	%r1, %tid.x;
	shr.u32 	%r43, %r1, 5;
	setp.ge.s32 	%p1, %r43, %r29;
	@%p1 bra 	$L__BB54_20;
	shr.u32 	%r32, %r1, 4;
	and.b32  	%r3, %r32, 1;
	and.b32  	%r4, %r1, 15;
	not.b32 	%r33, %r4;
	add.s32 	%r5, %r30, %r33;
	shr.u32 	%r34, %r5, 4;
	add.s32 	%r35, %r34, 1;
	and.b32  	%r6, %r35, 15;
	and.b32  	%r7, %r35, 7;
	add.s32 	%r8, %r7, -1;
	and.b32  	%r9, %r35, 3;
	and.b32  	%r36, %r35, 536870896;
	neg.s32 	%r10, %r36;
	add.s64 	%rd2, %rd1, 1024;
	cvta.to.global.u64 	%rd3, %rd5;
$L__BB54_2:
	setp.ge.s32 	%p2, %r3, %r31;
	@%p2 bra 	$L__BB54_19;
	mul.lo.s32 	%r12, %r43, %r31;
	mov.u32 	%r44, %r3;
$L__BB54_4:
	setp.ge.s32 	%p3, %r4, %r30;
	mov.f64 	%fd85, 0d0000000000000000;
	@%p3 bra 	$L__BB54_18;
	setp.lt.u32 	%p4, %r5, 240;
	add.s32 	%r37, %r44, %r12;
	mul.lo.s32 	%r14, %r37, %r30;
	mov.f64 	%fd85, 0d0000000000000000;
	mov.u32 	%r48, %r4;
	@%p4 bra 	$L__BB54_8;
	add.s32 	%r45, %r4, %r14;
	mov.f64 	%fd85, 0d0000000000000000;
	mov.u32 	%r46, %r10;
	mov.u32 	%r48, %r4;
$L__BB54_7:
	.pragma "nounroll";
	mul.wide.s32 	%rd7, %r45, 8;
	add.s64 	%rd8, %rd2, %rd7;
	ld.global.f64 	%fd19, [%rd8+-1024];
	add.f64 	%fd20, %fd85, %fd19;
	ld.global.f64 	%fd21, [%rd8+-896];
	add.f64 	%fd22, %fd20, %fd21;
	ld.global.f64 	%fd23, [%rd8+-768];
	add.f64 	%fd24, %fd22, %fd23;
	ld.global.f64 	%fd25, [%rd8+-640];
	add.f64 	%fd26, %fd24, %fd25;
	ld.global.f64 	%fd27, [%rd8+-512];
	add.f64 	%fd28, %fd26, %fd27;
	ld.global.f64 	%fd29, [%rd8+-384];
	add.f64 	%fd30, %fd28, %fd29;
	ld.global.f64 	%fd31, [%rd8+-256];
	add.f64 	%fd32, %fd30, %fd31;
	ld.global.f64 	%fd33, [%rd8+-128];
	add.f64 	%fd34, %fd32, %fd33;
	ld.global.f64 	%fd35, [%rd8];
	add.f64 	%fd36, %fd34, %fd35;
	ld.global.f64 	%fd37, [%rd8+128];
	add.f64 	%fd38, %fd36, %fd37;
	ld.global.f64 	%fd39, [%rd8+256];
	add.f64 	%fd40, %fd38, %fd39;
	ld.global.f64 	%fd41, [%rd8+384];
	add.f64 	%fd42, %fd40, %fd41;
	ld.global.f64 	%fd43, [%rd8+512];
	add.f64 	%fd44, %fd42, %fd43;
	ld.global.f64 	%fd45, [%rd8+640];
	add.f64 	%fd46, %fd44, %fd45;
	ld.global.f64 	%fd47, [%rd8+768];
	add.f64 	%fd48, %fd46, %fd47;
	ld.global.f64 	%fd49, [%rd8+896];
	add.f64 	%fd85, %fd48, %fd49;
	add.s32 	%r48, %r48, 256;
	add.s32 	%r46, %r46, 16;
	add.s32 	%r45, %r45, 256;
	setp.ne.s32 	%p5, %r46, 0;
	@%p5 bra 	$L__BB54_7;
$L__BB54_8:
	setp.eq.s32 	%p6, %r6, 0;
	@%p6 bra 	$L__BB54_18;
	add.s32 	%r38, %r6, -1;
	setp.lt.u32 	%p7, %r38, 7;
	@%p7 bra 	$L__BB54_11;
	add.s32 	%r39, %r48, %r14;
	mul.wide.s32 	%rd9, %r39, 8;
	add.s64 	%rd10, %rd1, %rd9;
	ld.global.f64 	%fd51, [%rd10];
	add.f64 	%fd52, %fd85, %fd51;
	ld.global.f64 	%fd53, [%rd10+128];
	add.f64 	%fd54, %fd52, %fd53;
	ld.global.f64 	%fd55, [%rd10+256];
	add.f64 	%fd56, %fd54, %fd55;
	ld.global.f64 	%fd57, [%rd10+384];
	add.f64 	%fd58, %fd56, %fd57;
	ld.global.f64 	%fd59, [%rd10+512];
	add.f64 	%fd60, %fd58, %fd59;
	ld.global.f64 	%fd61, [%rd10+640];
	add.f64 	%fd62, %fd60, %fd61;
	ld.global.f64 	%fd63, [%rd10+768];
	add.f64 	%fd64, %fd62, %fd63;
	ld.global.f64 	%fd65, [%rd10+896];
	add.f64 	%fd85, %fd64, %fd65;
	add.s32 	%r48, %r48, 128;
$L__BB54_11:
	setp.eq.s32 	%p8, %r7, 0;
	@%p8 bra 	$L__BB54_18;
	setp.lt.u32 	%p9, %r8, 3;
	@%p9 bra 	$L__BB54_14;
	add.s32 	%r40, %r48, %r14;
	mul.wide.s32 	%rd11, %r40, 8;
	add.s64 	%rd12, %rd1, %rd11;
	ld.global.f64 	%fd67, [%rd12];
	add.f64 	%fd68, %fd85, %fd67;
	ld.global.f64 	%fd69, [%rd12+128];
	add.f64 	%fd70, %fd68, %fd69;
	ld.global.f64 	%fd71, [%rd12+256];
	add.f64 	%fd72, %fd70, %fd71;
	ld.global.f64 	%fd73, [%rd12+384];
	add.f64 	%fd85, %fd72, %fd73;
	add.s32 	%r48, %r48, 64;
$L__BB54_14:
	setp.eq.s32 	%p10, %r9, 0;
	@%p10 bra 	$L__BB54_18;
	setp.eq.s32 	%p11, %r9, 1;
	add.s32 	%r41, %r48, %r14;
	mul.wide.s32 	%rd13, %r41, 8;
	add.s64 	%rd4, %rd1, %rd13;
	ld.global.f64 	%fd74, [%rd4];
	add.f64 	%fd85, %fd85, %fd74;
	@%p11 bra 	$L__BB54_18;
	setp.eq.s32 	%p12, %r9, 2;
	ld.global.f64 	%fd75, [%rd4+128];
	add.f64 	%fd85, %fd85, %fd75;
	@%p12 bra 	$L__BB54_18;
	ld.global.f64 	%fd76, [%rd4+256];
	add.f64 	%fd85, %fd85, %fd76;
$L__BB54_18:
	add.s32 	%r42, %r44, %r12;
	mul.wide.s32 	%rd14, %r42, 8;
	add.s64 	%rd15, %rd3, %rd14;
	atom.global.add.f64 	%fd77, [%rd15], %fd85;
	add.s32 	%r44, %r44, 2;
	setp.lt.s32 	%p13, %r44, %r31;
	@%p13 bra 	$L__BB54_4;
$L__BB54_19:
	add.s32 	%r43, %r43, 22;
	setp.lt.s32 	%p14, %r43, %r29;
	@%p14 bra 	$L__BB54_2;
$L__BB54_20:
	ret;

}
	// .globl	_Z15gpukernelAMWNr3ILi16ELi23EEvPdS0_S0_iii
.visible .entry _Z15gpukernelAMWNr3ILi16ELi23EEvPdS0_S0_iii(
	.param .u64 .ptr .align 1 _Z15gpukernelAMWNr3ILi16ELi23EEvPdS0_S0_iii_param_0,
	.param .u64 .ptr .align 1 _Z15gpukernelAMWNr3ILi16ELi23EEvPdS0_S0_iii_param_1,
	.param .u64 .ptr .align 1 _Z15gpukernelAMWNr3ILi16ELi23EEvPdS0_S0_iii_param_2,
	.param .u32 _Z15gpukernelAMWNr3ILi16ELi23EEvPdS0_S0_iii_param_3,
	.param .u32 _Z15gpukernelAMWNr3ILi16ELi23EEvPdS0_S0_iii_param_4,
	.param .u32 _Z15gpukernelAMWNr3ILi16ELi23EEvPdS0_S0_iii_param_5
)
{
	.reg .pred 	%p<15>;
	.reg .b32 	%r<51>;
	.reg .b64 	%rd<16>;
	.reg .b64 	%fd<86>;

	ld.param.u64 	%rd5, [_Z15gpukernelAMWNr3ILi16ELi23EEvPdS0_S0_iii_param_0];
	ld.param.u64 	%rd6, [_Z15gpukernelAMWNr3ILi16ELi23EEvPdS0_S0_iii_param_1];
	ld.param.u32 	%r29, [_Z15gpukernelAMWNr3ILi16ELi23EEvPdS0_S0_iii_param_3];
	ld.param.u32 	%r30, [_Z15gpukernelAMWNr3ILi16ELi23EEvPdS0_S0_iii_param_4];
	ld.param.u32 	%r31, [_Z15gpukernelAMWNr3ILi16ELi23EEvPdS0_S0_iii_param_5];
	cvta.to.global.u64 	%rd1, %rd6;
	mov.u32 	%r1, %tid.x;
	shr.u32 	%r43, %r1, 5;
	setp.ge.s32 	%p1, %r43, %r29;
	@%p1 bra 	$L__BB55_20;
	shr.u32 	%r32, %r1, 4;
	and.b32  	%r3, %r32, 1;
	and.b32  	%r4, %r1, 15;
	not.b32 	%r33, %r4;
	add.s32 	%r5, %r30, %r33;
	shr.u32 	%r34, %r5, 4;
	add.s32 	%r35, %r34, 1;
	and.b32  	%r6, %r35, 15;
	and.b32  	%r7, %r35, 7;
	add.s32 	%r8, %r7, -1;
	and.b32  	%r9, %r35, 3;
	and.b32  	%r36, %r35, 536870896;
	neg.s32 	%r10, %r36;
	add.s64 	%rd2, %rd1, 1024;
	cvta.to.global.u64 	%rd3, %rd5;
$L__BB55_2:
	setp.ge.s32 	%p2, %r3, %r31;
	@%p2 bra 	$L__BB55_19;
	mul.lo.s32 	%r12, %r43, %r31;
	mov.u32 	%r44, %r3;
$L__BB55_4:
	setp.ge.s32 	%p3, %r4, %r30;
	mov.f64 	%fd85, 0d0000000000000000;
	@%p3 bra 	$L__BB55_18;
	setp.lt.u32 	%p4, %r5, 240;
	add.s32 	%r37, %r44, %r12;
	mul.lo.s32 	%r14, %r37, %r30;
	mov.f64 	%fd85, 0d0000000000000000;
	mov.u32 	%r48, %r4;
	@%p4 bra 	$L__BB55_8;
	add.s32 	%r45, %r4, %r14;
	mov.f64 	%fd85, 0d0000000000000000;
	mov.u32 	%r46, %r10;
	mov.u32 	%r48, %r4;
$L__BB55_7:
	.pragma "nounroll";
	mul.wide.s32 	%rd7, %r45, 8;
	add.s64 	%rd8, %rd2, %rd7;
	ld.global.f64 	%fd19, [%rd8+-1024];
	add.f64 	%fd20, %fd85, %fd19;
	ld.global.f64 	%fd21, [%rd8+-896];
	add.f64 	%fd22, %fd20, %fd21;
	ld.global.f64 	%fd23, [%rd8+-768];
	add.f64 	%fd24, %fd22, %fd23;
	ld.global.f64 	%fd25, [%rd8+-640];
	add.f64 	%fd26, %fd24, %fd25;
	ld.global.f64 	%fd27, [%rd8+-512];
	add.f64 	%fd28, %fd26, %fd27;
	ld.global.f64 	%fd29, [%rd8+-384];
	add.f64 	%fd30, %fd28, %fd29;
	ld.global.f64 	%fd31, [%rd8+-256];
	add.f64 	%fd32, %fd30, %fd31;
	ld.global.f64 	%fd33, [%rd8+-128];
	add.f64 	%fd34, %fd32, %fd33;
	ld.global.f64 	%fd35, [%rd8];
	add.f64 	%fd36, %fd34, %fd35;
	ld.global.f64 	%fd37, [%rd8+128];
	add.f64 	%fd38, %fd36, %fd37;
	ld.global.f64 	%fd39, [%rd8+256];
	add.f64 	%fd40, %fd38, %fd39;
	ld.global.f64 	%fd41, [%rd8+384];
	add.f64 	%fd42, %fd40, %fd41;
	ld.global.f64 	%fd43, [%rd8+512];
	add.f64 	%fd44, %fd42, %fd43;
	ld.global.f64 	%fd45, [%rd8+640];
	add.f64 	%fd46, %fd44, %fd45;
	ld.global.f64 	%fd47, [%rd8+768];
	add.f64 	%fd48, %fd46, %fd47;
	ld.global.f64 	%fd49, [%rd8+896];
	add.f64 	%fd85, %fd48, %fd49;
	add.s32 	%r48, %r48, 256;
	add.s32 	%r46, %r46, 16;
	add.s32 	%r45, %r45, 256;
	setp.ne.s32 	%p5, %r46, 0;
	@%p5 bra 	$L__BB55_7;
$L__BB55_8:
	setp.eq.s32 	%p6, %r6, 0;
	@%p6 bra 	$L__BB55_18;
	add.s32 	%r38, %r6, -1;
	setp.lt.u32 	%p7, %r38, 7;
	@%p7 bra 	$L__BB55_11;
	add.s32 	%r39, %r48, %r14;
	mul.wide.s32 	%rd9, %r39, 8;
	add.s64 	%rd10, %rd1, %rd9;
	ld.global.f64 	%fd51, [%rd10];
	add.f64 	%fd52, %fd85, %fd51;
	ld.global.f64 	%fd53, [%rd10+128];
	add.f64 	%fd54, %fd52, %fd53;
	ld.global.f64 	%fd55, [%rd10+256];
	add.f64 	%fd56, %fd54, %fd55;
	ld.global.f64 	%fd57, [%rd10+384];
	add.f64 	%fd58, %fd56, %fd57;
	ld.global.f64 	%fd59, [%rd10+512];
	add.f64 	%fd60, %fd58, %fd59;
	ld.global.f64 	%fd61, [%rd10+640];
	add.f64 	%fd62, %fd60, %fd61;
	ld.global.f64 	%fd63, [%rd10+768];
	add.f64 	%fd64, %fd62, %fd63;
	ld.global.f64 	%fd65, [%rd10+896];
	add.f64 	%fd85, %fd64, %fd65;
	add.s32 	%r48, %r48, 128;
$L__BB55_11:
	setp.eq.s32 	%p8, %r7, 0;
	@%p8 bra 	$L__BB55_18;
	setp.lt.u32 	%p9, %r8, 3;
	@%p9 bra 	$L__BB55_14;
	add.s32 	%r40, %r48, %r14;
	mul.wide.s32 	%rd11, %r40, 8;
	add.s64 	%rd12, %rd1, %rd11;
	ld.global.f64 	%fd67, [%rd12];
	add.f64 	%fd68, %fd85, %fd67;
	ld.global.f64 	%fd69, [%rd12+128];
	add.f64 	%fd70, %fd68, %fd69;
	ld.global.f64 	%fd71, [%rd12+256];
	add.f64 	%fd72, %fd70, %fd71;
	ld.global.f64 	%fd73, [%rd12+384];
	add.f64 	%fd85, %fd72, %fd73;
	add.s32 	%r48, %r48, 64;
$L__BB55_14:
	setp.eq.s32 	%p10, %r9, 0;
	@%p10 bra 	$L__BB55_18;
	setp.eq.s32 	%p11, %r9, 1;
	add.s32 	%r41, %r48, %r14;
	mul.wide.s32 	%rd13, %r41, 8;
	add.s64 	%rd4, %rd1, %rd13;
	ld.global.f64 	%fd74, [%rd4];
	add.f64 	%fd85, %fd85, %fd74;
	@%p11 bra 	$L__BB55_18;
	setp.eq.s32 	%p12, %r9, 2;
	ld.global.f64 	%fd75, [%rd4+128];
	add.f64 	%fd85, %fd85, %fd75;
	@%p12 bra 	$L__BB55_18;
	ld.global.f64 	%fd76, [%rd4+256];
	add.f64 	%fd85, %fd85, %fd76;
$L__BB55_18:
	add.s32 	%r42, %r44, %r12;
	mul.wide.s32 	%rd14, %r42, 8;
	add.s64 	%rd15, %rd3, %rd14;
	atom.global.add.f64 	%fd77, [%rd15], %fd85;
	add.s32 	%r44, %r44, 2;
	setp.lt.s32 	%p13, %r44, %r31;
	@%p13 bra 	$L__BB55_4;
$L__BB55_19:
	add.s32 	%r43, %r43, 23;
	setp.lt.s32 	%p14, %r43, %r29;
	@%p14 bra 	$L__BB55_2;
$L__BB55_20:
	ret;

}
	// .globl	_Z15gpukernelAMWNr3ILi16ELi24EEvPdS0_S0_iii
.visible .entry _Z15gpukernelAMWNr3ILi16ELi24EEvPdS0_S0_iii(
	.param .u64 .ptr .align 1 _Z15gpukernelAMWNr3ILi16ELi24EEvPdS0_S0_iii_param_0,
	.param .u64 .ptr .align 1 _Z15gpukernelAMWNr3ILi16ELi24EEvPdS0_S0_iii_param_1,
	.param .u64 .ptr .align 1 _Z15gpukernelAMWNr3ILi16ELi24EEvPdS0_S0_iii_param_2,
	.param .u32 _Z15gpukernelAMWNr3ILi16ELi24EEvPdS0_S0_iii_param_3,
	.param .u32 _Z15gpukernelAMWNr3ILi16ELi24EEvPdS0_S0_iii_param_4,
	.param .u32 _Z15gpukernelAMWNr3ILi16ELi24EEvPdS0_S0_iii_param_5
)
{
	.reg .pred 	%p<15>;
	.reg .b32 	%r<51>;
	.reg .b64 	%rd<16>;
	.reg .b64 	%fd<86>;

	ld.param.u64 	%rd5, [_Z15gpukernelAMWNr3ILi16ELi24EEvPdS0_S0_iii_param_0];
	ld.param.u64 	%rd6, [_Z15gpukernelAMWNr3ILi16ELi24EEvPdS0_S0_iii_param_1];
	ld.param.u32 	%r29, [_Z15gpukernelAMWNr3ILi16ELi24EEvPdS0_S0_iii_param_3];
	ld.param.u32 	%r30, [_Z15gpukernelAMWNr3ILi16ELi24EEvPdS0_S0_iii_param_4];
	ld.param.u32 	%r31, [_Z15gpukernelAMWNr3ILi16ELi24EEvPdS0_S0_iii_param_5];
	cvta.to.global.u64 	%rd1, %rd6;
	mov.u32 	%r1, %tid.x;
	shr.u32 	%r43, %r1, 5;
	setp.ge.s32 	%p1, %r43, %r29;
	@%p1 bra 	$L__BB56_20;
	shr.u32 	%r32, %r1, 4;
	and.b32  	%r3, %r32, 1;
	and.b32  	%r4, %r1, 15;
	not.b32 	%r33, %r4;
	add.s32 	%r5, %r30, %r33;
	shr.u32 	%r34, %r5, 4;
	add.s32 	%r35, %r34, 1;
	and.b32  	%r6, %r35, 15;
	and.b32  	%r7, %r35, 7;
	add.s32 	%r8, %r7, -1;
	and.b32  	%r9, %r35, 3;
	and.b32  	%r36, %r35, 536870896;
	neg.s32 	%r10, %r36;
	add.s64 	%rd2, %rd1, 1024;
	cvta.to.global.u64 	%rd3, %rd5;
$L__BB56_2:
	setp.ge.s32 	%p2, %r3, %r31;
	@%p2 bra 	$L__BB56_19;
	mul.lo.s32 	%r12, %r43, %r31;
	mov.u32 	%r44, %r3;
$L__BB56_4:
	setp.ge.s32 	%p3, %r4, %r30;
	mov.f64 	%fd85, 0d0000000000000000;
	@%p3 bra 	$L__BB56_18;
	setp.lt.u32 	%p4, %r5, 240;
	add.s32 	%r37, %r44, %r12;
	mul.lo.s32 	%r14, %r37, %r30;
	mov.f64 	%fd85, 0d0000000000000000;
	mov.u32 	%r48, %r4;
	@%p4 bra 	$L__BB56_8;
	add.s32 	%r45, %r4, %r14;
	mov.f64 	%fd85, 0d0000000000000000;
	mov.u32 	%r46, %r10;
	mov.u32 	%r48, %r4;
$L__BB56_7:
	.pragma "nounroll";
	mul.wide.s32 	%rd7, %r45, 8;
	add.s64 	%rd8, %rd2, %rd7;
	ld.global.f64 	%fd19, [%rd8+-1024];
	add.f64 	%fd20, %fd85, %fd19;
	ld.global.f64 	%fd21, [%rd8+-896];
	add.f64 	%fd22, %fd20, %fd21;
	ld.global.f64 	%fd23, [%rd8+-768];
	add.f64 	%fd24, %fd22, %fd23;
	ld.global.f64 	%fd25, [%rd8+-640];
	add.f64 	%fd26, %fd24, %fd25;
	ld.global.f64 	%fd27, [%rd8+-512];
	add.f64 	%fd28, %fd26, %fd27;
	ld.global.f64 	%fd29, [%rd8+-384];
	add.f64 	%fd30, %fd28, %fd29;
	ld.global.f64 	%fd31, [%rd8+-256];
	add.f64 	%fd32, %fd30, %fd31;
	ld.global.f64 	%fd33, [%rd8+-128];
	add.f64 	%fd34, %fd32, %fd33;
	ld.global.f64 	%fd35, [%rd8];
	add.f64 	%fd36, %fd34, %fd35;
	ld.global.f64 	%fd37, [%rd8+128];
	add.f64 	%fd38, %fd36, %fd37;
	ld.global.f64 	%fd39, [%rd8+256];
	add.f64 	%fd40, %fd38, %fd39;
	ld.global.f64 	%fd41, [%rd8+384];
	add.f64 	%fd42, %fd40, %fd41;
	ld.global.f64 	%fd43, [%rd8+512];
	add.f64 	%fd44, %fd42, %fd43;
	ld.global.f64 	%fd45, [%rd8+640];
	add.f64 	%fd46, %fd44, %fd45;
	ld.global.f64 	%fd47, [%rd8+768];
	add.f64 	%fd48, %fd46, %fd47;
	ld.global.f64 	%fd49, [%rd8+896];
	add.f64 	%fd85, %fd48, %fd49;
	add.s32 	%r48, %r48, 256;
	add.s32 	%r46, %r46, 16;
	add.s32 	%r45, %r45, 256;
	setp.ne.s32 	%p5, %r46, 0;
	@%p5 bra 	$L__BB56_7;
$L__BB56_8:
	setp.eq.s32 	%p6, %r6, 0;
	@%p6 bra 	$L__BB56_18;
	add.s32 	%r38, %r6, -1;
	setp.lt.u32 	%p7, %r38, 7;
	@%p7 bra 	$L__BB56_11;
	add.s32 	%r39, %r48, %r14;
	mul.wide.s32 	%rd9, %r39, 8;
	add.s64 	%rd10, %rd1, %rd9;
	ld.global.f64 	%fd51, [%rd10];
	add.f64 	%fd52, %fd85, %fd51;
	ld.global.f64 	%fd53, [%rd10+128];
	add.f64 	%fd54, %fd52, %fd53;
	ld.global.f64 	%fd55, [%rd10+256];
	add.f64 	%fd56, %fd54, %fd55;
	ld.global.f64 	%fd57, [%rd10+384];
	add.f64 	%fd58, %fd56, %fd57;
	ld.global.f64 	%fd59, [%rd10+512];
	add.f64 	%fd60, %fd58, %fd59;
	ld.global.f64 	%fd61, [%rd10+640];
	add.f64 	%fd62, %fd60, %fd61;
	ld.global.f64 	%fd63, [%rd10+768];
	add.f64 	%fd64, %fd62, %fd63;
	ld.global.f64 	%fd65, [%rd10+896];
	add.f64 	%fd85, %fd64, %fd65;
	add.s32 	%r48, %r48, 128;
$L__BB56_11:
	setp.eq.s32 	%p8, %r7, 0;
	@%p8 bra 	$L__BB56_18;
	setp.lt.u32 	%p9, %r8, 3;
	@%p9 bra 	$L__BB56_14;
	add.s32 	%r40, %r48, %r14;
	mul.wide.s32 	%rd11, %r40, 8;
	add.s64 	%rd12, %rd1, %rd11;
	ld.global.f64 	%fd67, [%rd12];
	add.f64 	%fd68, %fd85, %fd67;
	ld.global.f64 	%fd69, [%rd12+128];
	add.f64 	%fd70, %fd68, %fd69;
	ld.global.f64 	%fd71, [%rd12+256];
	add.f64 	%fd72, %fd70, %fd71;
	ld.global.f64 	%fd73, [%rd12+384];
	add.f64 	%fd85, %fd72, %fd73;
	add.s32 	%r48, %r48, 64;
$L__BB56_14:
	setp.eq.s32 	%p10, %r9, 0;
	@%p10 bra 	$L__BB56_18;
	setp.eq.s32 	%p11, %r9, 1;
	add.s32 	%r41, %r48, %r14;
	mul.wide.s32 	%rd13, %r41, 8;
	add.s64 	%rd4, %rd1, %rd13;
	ld.global.f64 	%fd74, [%rd4];
	add.f64 	%fd85, %fd85, %fd74;
	@%p11 bra 	$L__BB56_18;
	setp.eq.s32 	%p12, %r9, 2;
	ld.global.f64 	%fd75, [%rd4+128];
	add.f64 	%fd85, %fd85, %fd75;
	@%p12 bra 	$L__BB56_18;
	ld.global.f64 	%fd76, [%rd4+256];
	add.f64 	%fd85, %fd85, %fd76;
$L__BB56_18:
	add.s32 	%r42, %r44, %r12;
	mul.wide.s32 	%rd14, %r42, 8;
	add.s64 	%rd15, %rd3, %rd14;
	atom.global.add.f64 	%fd77, [%rd15], %fd85;
	add.s32 	%r44, %r44, 2;
	setp.lt.s32 	%p13, %r44, %r31;
	@%p13 bra 	$L__BB56_4;
$L__BB56_19:
	add.s32 	%r43, %r43, 24;
	setp.lt.s32 	%p14, %r43, %r29;
	@%p14 bra 	$L__BB56_2;
$L__BB56_20:
	ret;

}
	// .globl	_Z15gpukernelAMWNr3ILi16ELi25EEvPdS0_S0_iii
.visible .entry _Z15gpukernelAMWNr3ILi16ELi25EEvPdS0_S0_iii(
	.param .u64 .ptr .align 1 _Z15gpukernelAMWNr3ILi16ELi25EEvPdS0_S0_iii_param_0,
	.param .u64 .ptr .align 1 _Z15gpukernelAMWNr3ILi16ELi25EEvPdS0_S0_iii_param_1,
	.param .u64 .ptr .align 1 _Z15gpukernelAMWNr3ILi16ELi25EEvPdS0_S0_iii_param_2,
	.param .u32 _Z15gpukernelAMWNr3ILi16ELi25EEvPdS0_S0_iii_param_3,
	.param .u32 _Z15gpukernelAMWNr3ILi16ELi25EEvPdS0_S0_iii_param_4,
	.param .u32 _Z15gpukernelAMWNr3ILi16ELi25EEvPdS0_S0_iii_param_5
)
{
	.reg .pred 	%p<15>;
	.reg .b32 	%r<51>;
	.reg .b64 	%rd<16>;
	.reg .b64 	%fd<86>;

	ld.param.u64 	%rd5, [_Z15gpukernelAMWNr3ILi16ELi25EEvPdS0_S0_iii_param_0];
	ld.param.u64 	%rd6, [_Z15gpukernelAMWNr3ILi16ELi25EEvPdS0_S0_iii_param_1];
	ld.param.u32 	%r29, [_Z15gpukernelAMWNr3ILi16ELi25EEvPdS0_S0_iii_param_3];
	ld.param.u32 	%r30, [_Z15gpukernelAMWNr3ILi16ELi25EEvPdS0_S0_iii_param_4];
	ld.param.u32 	%r31, [_Z15gpukernelAMWNr3ILi16ELi25EEvPdS0_S0_iii_param_5];
	cvta.to.global.u64 	%rd1, %rd6;
	mov.u32 	%r1, %tid.x;
	shr.u32 	%r43, %r1, 5;
	setp.ge.s32 	%p1, %r43, %r29;
	@%p1 bra 	$L__BB57_20;
	shr.u32 	%r32, %r1, 4;
	and.b32  	%r3, %r32, 1;
	and.b32  	%r4, %r1, 15;
	not.b32 	%r33, %r4;
	add.s32 	%r5, %r30, %r33;
	shr.u32 	%r34, %r5, 4;
	add.s32 	%r35, %r34, 1;
	and.b32  	%r6, %r35, 15;
	and.b32  	%r7, %r35, 7;
	add.s32 	%r8, %r7, -1;
	and.b32  	%r9, %r35, 3;
	and.b32  	%r36, %r35, 536870896;
	neg.s32 	%r10, %r36;
	add.s64 	%rd2, %rd1, 1024;
	cvta.to.global.u64 	%rd3, %rd5;
$L__BB57_2:
	setp.ge.s32 	%p2, %r3, %r31;
	@%p2 bra 	$L__BB57_19;
	mul.lo.s32 	%r12, %r43, %r31;
	mov.u32 	%r44, %r3;
$L__BB57_4:
	setp.ge.s32 	%p3, %r4, %r30;
	mov.f64 	%fd85, 0d0000000000000000;
	@%p3 bra 	$L__BB57_18;
	setp.lt.u32 	%p4, %r5, 240;
	add.s32 	%r37, %r44, %r12;
	mul.lo.s32 	%r14, %r37, %r30;
	mov.f64 	%fd85, 0d0000000000000000;
	mov.u32 	%r48, %r4;
	@%p4 bra 	$L__BB57_8;
	add.s32 	%r45, %r4, %r14;
	mov.f64 	%fd85, 0d0000000000000000;
	mov.u32 	%r46, %r10;
	mov.u32 	%r48, %r4;
$L__BB57_7:
	.pragma "nounroll";
	mul.wide.s32 	%rd7, %r45, 8;
	add.s64 	%rd8, %rd2, %rd7;
	ld.global.f64 	%fd19, [%rd8+-1024];
	add.f64 	%fd20, %fd85, %fd19;
	ld.global.f64 	%fd21, [%rd8+-896];
	add.f64 	%fd22, %fd20, %fd21;
	ld.global.f64 	%fd23, [%rd8+-768];
	add.f64 	%fd24, %fd22, %fd23;
	ld.global.f64 	%fd25, [%rd8+-640];
	add.f64 	%fd26, %fd24, %fd25;
	ld.global.f64 	%fd27, [%rd8+-512];
	add.f64 	%fd28, %fd26, %fd27;
	ld.global.f64 	%fd29, [%rd8+-384];
	add.f64 	%fd30, %fd28, %fd29;
	ld.global.f64 	%fd31, [%rd8+-256];
	add.f64 	%fd32, %fd30, %fd31;
	ld.global.f64 	%fd33, [%rd8+-128];
	add.f64 	%fd34, %fd32, %fd33;
	ld.global.f64 	%fd35, [%rd8];
	add.f64 	%fd36, %fd34, %fd35;
	ld.global.f64 	%fd37, [%rd8+128];
	add.f64 	%fd38, %fd36, %fd37;
	ld.global.f64 	%fd39, [%rd8+256];
	add.f64 	%fd40, %fd38, %fd39;
	ld.global.f64 	%fd41, [%rd8+384];
	add.f64 	%fd42, %fd40, %fd41;
	ld.global.f64 	%fd43, [%rd8+512];
	add.f64 	%fd44, %fd42, %fd43;
	ld.global.f64 	%fd45, [%rd8+640];
	add.f64 	%fd46, %fd44, %fd45;
	ld.global.f64 	%fd47, [%rd8+768];
	add.f64 	%fd48, %fd46, %fd47;
	ld.global.f64 	%fd49, [%rd8+896];
	add.f64 	%fd85, %fd48, %fd49;
	add.s32 	%r48, %r48, 256;
	add.s32 	%r46, %r46, 16;
	add.s32 	%r45, %r45, 256;
	setp.ne.s32 	%p5, %r46, 0;
	@%p5 bra 	$L__BB57_7;
$L__BB57_8:
	setp.eq.s32 	%p6, %r6, 0;
	@%p6 bra 	$L__BB57_18;
	add.s32 	%r38, %r6, -1;
	setp.lt.u32 	%p7, %r38, 7;
	@%p7 bra 	$L__BB57_11;
	add.s32 	%r39, %r48, %r14;
	mul.wide.s32 	%rd9, %r39, 8;
	add.s64 	%rd10, %rd1, %rd9;
	ld.global.f64 	%fd51, [%rd10];
	add.f64 	%fd52, %fd85, %fd51;
	ld.global.f64 	%fd53, [%rd10+128];
	add.f64 	%fd54, %fd52, %fd53;
	ld.global.f64 	%fd55, [%rd10+256];
	add.f64 	%fd56, %fd54, %fd55;
	ld.global.f64 	%fd57, [%rd10+384];
	add.f64 	%fd58, %fd56, %fd57;
	ld.global.f64 	%fd59, [%rd10+512];
	add.f64 	%fd60, %fd58, %fd59;
	ld.global.f64 	%fd61, [%rd10+640];
	add.f64 	%fd62, %fd60, %fd61;
	ld.global.f64 	%fd63, [%rd10+768];
	add.f64 	%fd64, %fd62, %fd63;
	ld.global.f64 	%fd65, [%rd10+896];
	add.f64 	%fd85, %fd64, %fd65;
	add.s32 	%r48, %r48, 128;
$L__BB57_11:
	setp.eq.s32 	%p8, %r7, 0;
	@%p8 bra 	$L__BB57_18;
	setp.lt.u32 	%p9, %r8, 3;
	@%p9 bra 	$L__BB57_14;
	add.s32 	%r40, %r48, %r14;
	mul.wide.s32 	%rd11, %r40, 8;
	add.s64 	%rd12, %rd1, %rd11;
	ld.global.f64 	%fd67, [%rd12];
	add.f64 	%fd68, %fd85, %fd67;
	ld.global.f64 	%fd69, [%rd12+128];
	add.f64 	%fd70, %fd68, %fd69;
	ld.global.f64 	%fd71, [%rd12+256];
	add.f64 	%fd72, %fd70, %fd71;
	ld.global.f64 	%fd73, [%rd12+384];
	add.f64 	%fd85, %fd72, %fd73;
	add.s32 	%r48, %r48, 64;
$L__BB57_14:
	setp.eq.s32 	%p10, %r9, 0;
	@%p10 bra 	$L__BB57_18;
	setp.eq.s32 	%p11, %r9, 1;
	add.s32 	%r41, %r48, %r14;
	mul.wide.s32 	%rd13, %r41, 8;
	add.s64 	%rd4, %rd1, %rd13;
	ld.global.f64 	%fd74, [%rd4];
	add.f64 	%fd85, %fd85, %fd74;
	@%p11 bra 	$L__BB57_18;
	setp.eq.s32 	%p12, %r9, 2;
	ld.global.f64 	%fd75, [%rd4+128];
	add.f64 	%fd85, %fd85, %fd75;
	@%p12 bra 	$L__BB57_18;
	ld.global.f64 	%fd76, [%rd4+256];
	add.f64 	%fd85, %fd85, %fd76;
$L__BB57_18:
	add.s32 	%r42, %r44, %r12;
	mul.wide.s32 	%rd14, %r42, 8;
	add.s64 	%rd15, %rd3, %rd14;
	atom.global.add.f64 	%fd77, [%rd15], %fd85;
	add.s32 	%r44, %r44, 2;
	setp.lt.s32 	%p13, %r44, %r31;
	@%p13 bra 	$L__BB57_4;
$L__BB57_19:
	add.s32 	%r43, %r43, 25;
	setp.lt.s32 	%p14, %r43, %r29;
	@%p14 bra 	$L__BB57_2;
$L__BB57_20:
	ret;

}
	// .globl	_Z15gpukernelAMWNr3ILi16ELi26EEvPdS0_S0_iii
.visible .entry _Z15gpukernelAMWNr3ILi16ELi26EEvPdS0_S0_iii(
	.param .u64 .ptr .align 1 _Z15gpukernelAMWNr3ILi16ELi26EEvPdS0_S0_iii_param_0,
	.param .u64 .ptr .align 1 _Z15gpukernelAMWNr3ILi16ELi26EEvPdS0_S0_iii_param_1,
	.param .u64 .ptr .align 1 _Z15gpukernelAMWNr3ILi16ELi26EEvPdS0_S0_iii_param_2,
	.param .u32 _Z15gpukernelAMWNr3ILi16ELi26EEvPdS0_S0_iii_param_3,
	.param .u32 _Z15gpukernelAMWNr3ILi16ELi26EEvPdS0_S0_iii_param_4,
	.param .u32 _Z15gpukernelAMWNr3ILi16ELi26EEvPdS0_S0_iii_param_5
)
{
	.reg .pred 	%p<15>;
	.reg .b32 	%r<51>;
	.reg .b64 	%rd<16>;
	.reg .b64 	%fd<86>;

	ld.param.u64 	%rd5, [_Z15gpukernelAMWNr3ILi16ELi26EEvPdS0_S0_iii_param_0];
	ld.param.u64 	%rd6, [_Z15gpukernelAMWNr3ILi16ELi26EEvPdS0_S0_iii_param_1];
	ld.param.u32 	%r29, [_Z15gpukernelAMWNr3ILi16ELi26EEvPdS0_S0_iii_param_3];
	ld.param.u32 	%r30, [_Z15gpukernelAMWNr3ILi16ELi26EEvPdS0_S0_iii_param_4];
	ld.param.u32 	%r31, [_Z15gpukernelAMWNr3ILi16ELi26EEvPdS0_S0_iii_param_5];
	cvta.to.global.u64 	%rd1, %rd6;
	mov.u32 	%r1, %tid.x;
	shr.u32 	%r43, %r1, 5;
	setp.ge.s32 	%p1, %r43, %r29;
	@%p1 bra 	$L__BB58_20;
	shr.u32 	%r32, %r1, 4;
	and.b32  	%r3, %r32, 1;
	and.b32  	%r4, %r1, 15;
	not.b32 	%r33, %r4;
	add.s32 	%r5, %r30, %r33;
	shr.u32 	%r34, %r5, 4;
	add.s32 	%r35, %r34, 1;
	and.b32  	%r6, %r35, 15;
	and.b32  	%r7, %r35, 7;
	add.s32 	%r8, %r7, -1;
	and.b32  	%r9, %r35, 3;
	and.b32  	%r36, %r35, 536870896;
	neg.s32 	%r10, %r36;
	add.s64 	%rd2, %rd1, 1024;
	cvta.to.global.u64 	%rd3, %rd5;
$L__BB58_2:
	setp.ge.s32 	%p2, %r3, %r31;
	@%p2 bra 	$L__BB58_19;
	mul.lo.s32 	%r12, %r43, %r31;
	mov.u32 	%r44, %r3;
$L__BB58_4:
	setp.ge.s32 	%p3, %r4, %r30;
	mov.f64 	%fd85, 0d0000000000000000;
	@%p3 bra 	$L__BB58_18;
	setp.lt.u32 	%p4, %r5, 240;
	add.s32 	%r37, %r44, %r12;
	mul.lo.s32 	%r14, %r37, %r30;
	mov.f64 	%fd85, 0d0000000000000000;
	mov.u32 	%r48, %r4;
	@%p4 bra 	$L__BB58_8;
	add.s32 	%r45, %r4, %r14;
	mov.f64 	%fd85, 0d0000000000000000;
	mov.u32 	%r46, %r10;
	mov.u32 	%r48, %r4;
$L__BB58_7:
	.pragma "nounroll";
	mul.wide.s32 	%rd7, %r45, 8;
	add.s64 	%rd8, %rd2, %rd7;
	ld.global.f64 	%fd19, [%rd8+-1024];
	add.f64 	%fd20, %fd85, %fd19;
	ld.global.f64 	%fd21, [%rd8+-896];
	add.f64 	%fd22, %fd20, %fd21;
	ld.global.f64 	%fd23, [%rd8+-768];
	add.f64 	%fd24, %fd22, %fd23;
	ld.global.f64 	%fd25, [%rd8+-640];
	add.f64 	%fd26, %fd24, %fd25;
	ld.global.f64 	%fd27, [%rd8+-512];
	add.f64 	%fd28, %fd26, %fd27;
	ld.global.f64 	%fd29, [%rd8+-384];
	add.f64 	%fd30, %fd28, %fd29;
	ld.global.f64 	%fd31, [%rd8+-256];
	add.f64 	%fd32, %fd30, %fd31;
	ld.global.f64 	%fd33, [%rd8+-128];
	add.f64 	%fd34, %fd32, %fd33;
	ld.global.f64 	%fd35, [%rd8];
	add.f64 	%fd36, %fd34, %fd35;
	ld.global.f64 	%fd37, [%rd8+128];
	add.f64 	%fd38, %fd36, %fd37;
	ld.global.f64 	%fd39, [%rd8+256];
	add.f64 	%fd40, %fd38, %fd39;
	ld.global.f64 	%fd41, [%rd8+384];
	add.f64 	%fd42, %fd40, %fd41;
	ld.global.f64 	%fd43, [%rd8+512];
	add.f64 	%fd44, %fd42, %fd43;
	ld.global.f64 	%fd45, [%rd8+640];
	add.f64 	%fd46, %fd44, %fd45;
	ld.global.f64 	%fd47, [%rd8+768];
	add.f64 	%fd48, %fd46, %fd47;
	ld.global.f64 	%fd49, [%rd8+896];
	add.f64 	%fd85, %fd48, %fd49;
	add.s32 	%r48, %r48, 256;
	add.s32 	%r46, %r46, 16;
	add.s32 	%r45, %r45, 256;
	setp.ne.s32 	%p5, %r46, 0;
	@%p5 bra 	$L__BB58_7;
$L__BB58_8:
	setp.eq.s32 	%p6, %r6, 0;
	@%p6 bra 	$L__BB58_18;
	add.s32 	%r38, %r6, -1;
	setp.lt.u32 	%p7, %r38, 7;
	@%p7 bra 	$L__BB58_11;
	add.s32 	%r39, %r48, %r14;
	mul.wide.s32 	%rd9, %r39, 8;
	add.s64 	%rd10, %rd1, %rd9;
	ld.global.f64 	%fd51, [%rd10];
	add.f64 	%fd52, %fd85, %fd51;
	ld.global.f64 	%fd53, [%rd10+128];
	add.f64 	%fd54, %fd52, %fd53;
	ld.global.f64 	%fd55, [%rd10+256];
	add.f64 	%fd56, %fd54, %fd55;
	ld.global.f64 	%fd57, [%rd10+384];
	add.f64 	%fd58, %fd56, %fd57;
	ld.global.f64 	%fd59, [%rd10+512];
	add.f64 	%fd60, %fd58, %fd59;
	ld.global.f64 	%fd61, [%rd10+640];
	add.f64 	%fd62, %fd60, %fd61;
	ld.global.f64 	%fd63, [%rd10+768];
	add.f64 	%fd64, %fd62, %fd63;
	ld.global.f64 	%fd65, [%rd10+896];
	add.f64 	%fd85, %fd64, %fd65;
	add.s32 	%r48, %r48, 128;
$L__BB58_11:
	setp.eq.s32 	%p8, %r7, 0;
	@%p8 bra 	$L__BB58_18;
	setp.lt.u32 	%p9, %r8, 3;
	@%p9 bra 	$L__BB58_14;
	add.s32 	%r40, %r48, %r14;
	mul.wide.s32 	%rd11, %r40, 8;
	add.s64 	%rd12, %rd1, %rd11;
	ld.global.f64 	%fd67, [%rd12];
	add.f64 	%fd68, %fd85, %fd67;
	ld.global.f64 	%fd69, [%rd12+128];
	add.f64 	%fd70, %fd68, %fd69;
	ld.global.f64 	%fd71, [%rd12+256];
	add.f64 	%fd72, %fd70, %fd71;
	ld.global.f64 	%fd73, [%rd12+384];
	add.f64 	%fd85, %fd72, %fd73;
	add.s32 	%r48, %r48, 64;
$L__BB58_14:
	setp.eq.s32 	%p10, %r9, 0;
	@%p10 bra 	$L__BB58_18;
	setp.eq.s32 	%p11, %r9, 1;
	add.s32 	%r41, %r48, %r14;
	mul.wide.s32 	%rd13, %r41, 8;
	add.s64 	%rd4, %rd1, %rd13;
	ld.global.f64 	%fd74, [%rd4];
	add.f64 	%fd85, %fd85, %fd74;
	@%p11 bra 	$L__BB58_18;
	setp.eq.s32 	%p12, %r9, 2;
	ld.global.f64 	%fd75, [%rd4+128];
	add.f64 	%fd85, %fd85, %fd75;
	@%p12 bra 	$L__BB58_18;
	ld.global.f64 	%fd76, [%rd4+256];
	add.f64 	%fd85, %fd85, %fd76;
$L__BB58_18:
	add.s32 	%r42, %r44, %r12;
	mul.wide.s32 	%rd14, %r42, 8;
	add.s64 	%rd15, %rd3, %rd14;
	atom.global.add.f64 	%fd77, [%rd15], %fd85;
	add.s32 	%r44, %r44, 2;
	setp.lt.s32 	%p13, %r44, %r31;
	@%p13 bra 	$L__BB58_4;
$L__BB58_19:
	add.s32 	%r43, %r43, 26;
	setp.lt.s32 	%p14, %r43, %r29;
	@%p14 bra 	$L__BB58_2;
$L__BB58_20:
	ret;

}
	// .globl	_Z15gpukernelAMWNr3ILi16ELi27EEvPdS0_S0_iii
.visible .entry _Z15gpukernelAMWNr3ILi16ELi27EEvPdS0_S0_iii(
	.param .u64 .ptr .align 1 _Z15gpukernelAMWNr3ILi16ELi27EEvPdS0_S0_iii_param_0,
	.param .u64 .ptr .align 1 _Z15gpukernelAMWNr3ILi16ELi27EEvPdS0_S0_iii_param_1,
	.param .u64 .ptr .align 1 _Z15gpukernelAMWNr3ILi16ELi27EEvPdS0_S0_iii_param_2,
	.param .u32 _Z15gpukernelAMWNr3ILi16ELi27EEvPdS0_S0_iii_param_3,
	.param .u32 _Z15gpukernelAMWNr3ILi16ELi27EEvPdS0_S0_iii_param_4,
	.param .u32 _Z15gpukernelAMWNr3ILi16ELi27EEvPdS0_S0_iii_param_5
)
{
	.reg .pred 	%p<15>;
	.reg .b32 	%r<51>;
	.reg .b64 	%rd<16>;
	.reg .b64 	%fd<86>;

	ld.param.u64 	%rd5, [_Z15gpukernelAMWNr3ILi16ELi27EEvPdS0_S0_iii_param_0];
	ld.param.u64 	%rd6, [_Z15gpukernelAMWNr3ILi16ELi27EEvPdS0_S0_iii_param_1];
	ld.param.u32 	%r29, [_Z15gpukernelAMWNr3ILi16ELi27EEvPdS0_S0_iii_param_3];
	ld.param.u32 	%r30, [_Z15gpukernelAMWNr3ILi16ELi27EEvPdS0_S0_iii_param_4];
	ld.param.u32 	%r31, [_Z15gpukernelAMWNr3ILi16ELi27EEvPdS0_S0_iii_param_5];
	cvta.to.global.u64 	%rd1, %rd6;
	mov.u32 	%r1, %tid.x;
	shr.u32 	%r43, %r1, 5;
	setp.ge.s32 	%p1, %r43, %r29;
	@%p1 bra 	$L__BB59_20;
	shr.u32 	%r32, %r1, 4;
	and.b32  	%r3, %r32, 1;
	and.b32  	%r4, %r1, 15;
	not.b32 	%r33, %r4;
	add.s32 	%r5, %r30, %r33;
	shr.u32 	%r34, %r5, 4;
	add.s32 	%r35, %r34, 1;
	and.b32  	%r6, %r35, 15;
	and.b32  	%r7, %r35, 7;
	add.s32 	%r8, %r7, -1;
	and.b32  	%r9, %r35, 3;
	and.b32  	%r36, %r35, 536870896;
	neg.s32 	%r10, %r36;
	add.s64 	%rd2, %rd1, 1024;
	cvta.to.global.u64 	%rd3, %rd5;
$L__BB59_2:
	setp.ge.s32 	%p2, %r3, %r31;
	@%p2 bra 	$L__BB59_19;
	mul.lo.s32 	%r12, %r43, %r31;
	mov.u32 	%r44, %r3;
$L__BB59_4:
	setp.ge.s32 	%p3, %r4, %r30;
	mov.f64 	%fd85, 0d0000000000000000;
	@%p3 bra 	$L__BB59_18;
	setp.lt.u32 	%p4, %r5, 240;
	add.s32 	%r37, %r44, %r12;
	mul.lo.s32 	%r14, %r37, %r30;
	mov.f64 	%fd85, 0d0000000000000000;
	mov.u32 	%r48, %r4;
	@%p4 bra 	$L__BB59_8;
	add.s32 	%r45, %r4, %r14;
	mov.f64 	%fd85, 0d0000000000000000;
	mov.u32 	%r46, %r10;
	mov.u32 	%r48, %r4;
$L__BB59_7:
	.pragma "nounroll";
	mul.wide.s32 	%rd7, %r45, 8;
	add.s64 	%rd8, %rd2, %rd7;
	ld.global.f64 	%fd19, [%rd8+-1024];
	add.f64 	%fd20, %fd85, %fd19;
	ld.global.f64 	%fd21, [%rd8+-896];
	add.f64 	%fd22, %fd20, %fd21;
	ld.global.f64 	%fd23, [%rd8+-768];
	add.f64 	%fd24, %fd22, %fd23;
	ld.global.f64 	%fd25, [%rd8+-640];
	add.f64 	%fd26, %fd24, %fd25;
	ld.global.f64 	%fd27, [%rd8+-512];
	add.f64 	%fd28, %fd26, %fd27;
	ld.global.f64 	%fd29, [%rd8+-384];
	add.f64 	%fd30, %fd28, %fd29;
	ld.global.f64 	%fd31, [%rd8+-256];
	add.f64 	%fd32, %fd30, %fd31;
	ld.global.f64 	%fd33, [%rd8+-128];
	add.f64 	%fd34, %fd32, %fd33;
	ld.global.f64 	%fd35, [%rd8];
	add.f64 	%fd36, %fd34, %fd35;
	ld.global.f64 	%fd37, [%rd8+128];
	add.f64 	%fd38, %fd36, %fd37;
	ld.global.f64 	%fd39, [%rd8+256];
	add.f64 	%fd40, %fd38, %fd39;
	ld.global.f64 	%fd41, [%rd8+384];
	add.f64 	%fd42, %fd40, %fd41;
	ld.global.f64 	%fd43, [%rd8+512];
	add.f64 	%fd44, %fd42, %fd43;
	ld.global.f64 	%fd45, [%rd8+640];
	add.f64 	%fd46, %fd44, %fd45;
	ld.global.f64 	%fd47, [%rd8+768];
	add.f64 	%fd48, %fd46, %fd47;
	ld.global.f64 	%fd49, [%rd8+896];
	add.f64 	%fd85, %fd48, %fd49;
	add.s32 	%r48, %r48, 256;
	add.s32 	%r46, %r46, 16;
	add.s32 	%r45, %r45, 256;
	setp.ne.s32 	%p5, %r46, 0;
	@%p5 bra 	$L__BB59_7;
$L__BB59_8:
	setp.eq.s32 	%p6, %r6, 0;
	@%p6 bra 	$L__BB59_18;
	add.s32 	%r38, %r6, -1;
	setp.lt.u32 	%p7, %r38, 7;
	@%p7 bra 	$L__BB59_11;
	add.s32 	%r39, %r48, %r14;
	mul.wide.s32 	%rd9, %r39, 8;
	add.s64 	%rd10, %rd1, %rd9;
	ld.global.f64 	%fd51, [%rd10];
	add.f64 	%fd52, %fd85, %fd51;
	ld.global.f64 	%fd53, [%rd10+128];
	add.f64 	%fd54, %fd52, %fd53;
	ld.global.f64 	%fd55, [%rd10+256];
	add.f64 	%fd56, %fd54, %fd55;
	ld.global.f64 	%fd57, [%rd10+384];
	add.f64 	%fd58, %fd56, %fd57;
	ld.global.f64 	%fd59, [%rd10+512];
	add.f64 	%fd60, %fd58, %fd59;
	ld.global.f64 	%fd61, [%rd10+640];
	add.f64 	%fd62, %fd60, %fd61;
	ld.global.f64 	%fd63, [%rd10+768];
	add.f64 	%fd64, %fd62, %fd63;
	ld.global.f64 	%fd65, [%rd10+896];
	add.f64 	%fd85, %fd64, %fd65;
	add.s32 	%r48, %r48, 128;
$L__BB59_11:
	setp.eq.s32 	%p8, %r7, 0;
	@%p8 bra 	$L__BB59_18;
	setp.lt.u32 	%p9, %r8, 3;
	@%p9 bra 	$L__BB59_14;
	add.s32 	%r40, %r48, %r14;
	mul.wide.s32 	%rd11, %r40, 8;
	add.s64 	%rd12, %rd1, %rd11;
	ld.global.f64 	%fd67, [%rd12];
	add.f64 	%fd68, %fd85, %fd67;
	ld.global.f64 	%fd69, [%rd12+128];
	add.f64 	%fd70, %fd68, %fd69;
	ld.global.f64 	%fd71, [%rd12+256];
	add.f64 	%fd72, %fd70, %fd71;
	ld.global.f64 	%fd73, [%rd12+384];
	add.f64 	%fd85, %fd72, %fd73;
	add.s32 	%r48, %r48, 64;
$L__BB59_14:
	setp.eq.s32 	%p10, %r9, 0;
	@%p10 bra 	$L__BB59_18;
	setp.eq.s32 	%p11, %r9, 1;
	add.s32 	%r41, %r48, %r14;
	mul.wide.s32 	%rd13, %r41, 8;
	add.s64 	%rd4, %rd1, %rd13;
	ld.global.f64 	%fd74, [%rd4];
	add.f64 	%fd85, %fd85, %fd74;
	@%p11 bra 	$L__BB59_18;
	setp.eq.s32 	%p12, %r9, 2;
	ld.global.f64 	%fd75, [%rd4+128];
	add.f64 	%fd85, %fd85, %fd75;
	@%p12 bra 	$L__BB59_18;
	ld.global.f64 	%fd76, [%rd4+256];
	add.f64 	%fd85, %fd85, %fd76;
$L__BB59_18:
	add.s32 	%r42, %r44, %r12;
	mul.wide.s32 	%rd14, %r42, 8;
	add.s64 	%rd15, %rd3, %rd14;
	atom.global.add.f64 	%fd77, [%rd15], %fd85;
	add.s32 	%r44, %r44, 2;
	setp.lt.s32 	%p13, %r44, %r31;
	@%p13 bra 	$L__BB59_4;
$L__BB59_19:
	add.s32 	%r43, %r43, 27;
	setp.lt.s32 	%p14, %r43, %r29;
	@%p14 bra 	$L__BB59_2;
$L__BB59_20:
	ret;

}
	// .globl	_Z15gpukernelAMWNr3ILi16ELi28EEvPdS0_S0_iii
.visible .entry _Z15gpukernelAMWNr3ILi16ELi28EEvPdS0_S0_iii(
	.param .u64 .ptr .align 1 _Z15gpukernelAMWNr3ILi16ELi28EEvPdS0_S0_iii_param_0,
	.param .u64 .ptr .align 1 _Z15gpukernelAMWNr3ILi16ELi28EEvPdS0_S0_iii_param_1,
	.param .u64 .ptr .align 1 _Z15gpukernelAMWNr3ILi16ELi28EEvPdS0_S0_iii_param_2,
	.param .u32 _Z15gpukernelAMWNr3ILi16ELi28EEvPdS0_S0_iii_param_3,
	.param .u32 _Z15gpukernelAMWNr3ILi16ELi28EEvPdS0_S0_iii_param_4,
	.param .u32 _Z15gpukernelAMWNr3ILi16ELi28EEvPdS0_S0_iii_param_5
)
{
	.reg .pred 	%p<15>;
	.reg .b32 	%r<51>;
	.reg .b64 	%rd<16>;
	.reg .b64 	%fd<86>;

	ld.param.u64 	%rd5, [_Z15gpukernelAMWNr3ILi16ELi28EEvPdS0_S0_iii_param_0];
	ld.param.u64 	%rd6, [_Z15gpukernelAMWNr3ILi16ELi28EEvPdS0_S0_iii_param_1];
	ld.param.u32 	%r29, [_Z15gpukernelAMWNr3ILi16ELi28EEvPdS0_S0_iii_param_3];
	ld.param.u32 	%r30, [_Z15gpukernelAMWNr3ILi16ELi28EEvPdS0_S0_iii_param_4];
	ld.param.u32 	%r31, [_Z15gpukernelAMWNr3ILi16ELi28EEvPdS0_S0_iii_param_5];
	cvta.to.global.u64 	%rd1, %rd6;
	mov.u32 	%r1, %tid.x;
	shr.u32 	%r43, %r1, 5;
	setp.ge.s32 	%p1, %r43, %r29;
	@%p1 bra 	$L__BB60_20;
	shr.u32 	%r32, %r1, 4;
	and.b32  	%r3, %r32, 1;
	and.b32  	%r4, %r1, 15;
	not.b32 	%r33, %r4;
	add.s32 	%r5, %r30, %r33;
	shr.u32 	%r34, %r5, 4;
	add.s32 	%r35, %r34, 1;
	and.b32  	%r6, %r35, 15;
	and.b32  	%r7, %r35, 7;
	add.s32 	%r8, %r7, -1;
	and.b32  	%r9, %r35, 3;
	and.b32  	%r36, %r35, 536870896;
	neg.s32 	%r10, %r36;
	add.s64 	%rd2, %rd1, 1024;
	cvta.to.global.u64 	%rd3, %rd5;
$L__BB60_2:
	setp.ge.s32 	%p2, %r3, %r31;
	@%p2 bra 	$L__BB60_19;
	mul.lo.s32 	%r12, %r43, %r31;
	mov.u32 	%r44, %r3;
$L__BB60_4:
	setp.ge.s32 	%p3, %r4, %r30;
	mov.f64 	%fd85, 0d0000000000000000;
	@%p3 bra 	$L__BB60_18;
	setp.lt.u32 	%p4, %r5, 240;
	add.s32 	%r37, %r44, %r12;
	mul.lo.s32 	%r14, %r37, %r30;
	mov.f64 	%fd85, 0d0000000000000000;
	mov.u32 	%r48, %r4;
	@%p4 bra 	$L__BB60_8;
	add.s32 	%r45, %r4, %r14;
	mov.f64 	%fd85, 0d0000000000000000;
	mov.u32 	%r46, %r10;
	mov.u32 	%r48, %r4;
$L__BB60_7:
	.pragma "nounroll";
	mul.wide.s32 	%rd7, %r45, 8;
	add.s64 	%rd8, %rd2, %rd7;
	ld.global.f64 	%fd19, [%rd8+-1024];
	add.f64 	%fd20, %fd85, %fd19;
	ld.global.f64 	%fd21, [%rd8+-896];
	add.f64 	%fd22, %fd20, %fd21;
	ld.global.f64 	%fd23, [%rd8+-768];
	add.f64 	%fd24, %fd22, %fd23;
	ld.global.f64 	%fd25, [%rd8+-640];
	add.f64 	%fd26, %fd24, %fd25;
	ld.global.f64 	%fd27, [%rd8+-512];
	add.f64 	%fd28, %fd26, %fd27;
	ld.global.f64 	%fd29, [%rd8+-384];
	add.f64 	%fd30, %fd28, %fd29;
	ld.global.f64 	%fd31, [%rd8+-256];
	add.f64 	%fd32, %fd30, %fd31;
	ld.global.f64 	%fd33, [%rd8+-128];
	add.f64 	%fd34, %fd32, %fd33;
	ld.global.f64 	%fd35, [%rd8];
	add.f64 	%fd36, %fd34, %fd35;
	ld.global.f64 	%fd37, [%rd8+128];
	add.f64 	%fd38, %fd36, %fd37;
	ld.global.f64 	%fd39, [%rd8+256];
	add.f64 	%fd40, %fd38, %fd39;
	ld.global.f64 	%fd41, [%rd8+384];
	add.f64 	%fd42, %fd40, %fd41;
	ld.global.f64 	%fd43, [%rd8+512];
	add.f64 	%fd44, %fd42, %fd43;
	ld.global.f64 	%fd45, [%rd8+640];
	add.f64 	%fd46, %fd44, %fd45;
	ld.global.f64 	%fd47, [%rd8+768];
	add.f64 	%fd48, %fd46, %fd47;
	ld.global.f64 	%fd49, [%rd8+896];
	add.f64 	%fd85, %fd48, %fd49;
	add.s32 	%r48, %r48, 256;
	add.s32 	%r46, %r46, 16;
	add.s32 	%r45, %r45, 256;
	setp.ne.s32 	%p5, %r46, 0;
	@%p5 bra 	$L__BB60_7;
$L__BB60_8:
	setp.eq.s32 	%p6, %r6, 0;
	@%p6 bra 	$L__BB60_18;
	add.s32 	%r38, %r6, -1;
	setp.lt.u32 	%p7, %r38, 7;
	@%p7 bra 	$L__BB60_11;
	add.s32 	%r39, %r48, %r14;
	mul.wide.s32 	%rd9, %r39, 8;
	add.s64 	%rd10, %rd1, %rd9;
	ld.global.f64 	%fd51, [%rd10];
	add.f64 	%fd52, %fd85, %fd51;
	ld.global.f64 	%fd53, [%rd10+128];
	add.f64 	%fd54, %fd52, %fd53;
	ld.global.f64 	%fd55, [%rd10+256];
	add.f64 	%fd56, %fd54, %fd55;
	ld.global.f64 	%fd57, [%rd10+384];
	add.f64 	%fd58, %fd56, %fd57;
	ld.global.f64 	%fd59, [%rd10+512];
	add.f64 	%fd60, %fd58, %fd59;
	ld.global.f64 	%fd61, [%rd10+640];
	add.f64 	%fd62, %fd60, %fd61;
	ld.global.f64 	%fd63, [%rd10+768];
	add.f64 	%fd64, %fd62, %fd63;
	ld.global.f64 	%fd65, [%rd10+896];
	add.f64 	%fd85, %fd64, %fd65;
	add.s32 	%r48, %r48, 128;
$L__BB60_11:
	setp.eq.s32 	%p8, %r7, 0;
	@%p8 bra 	$L__BB60_18;
	setp.lt.u32 	%p9, %r8, 3;
	@%p9 bra 	$L__BB60_14;
	add.s32 	%r40, %r48, %r14;
	mul.wide.s32 	%rd11, %r40, 8;
	add.s64 	%rd12, %rd1, %rd11;
	ld.global.f64 	%fd67, [%rd12];
	add.f64 	%fd68, %fd85, %fd67;
	ld.global.f64 	%fd69, [%rd12+128];
	add.f64 	%fd70, %fd68, %fd69;
	ld.global.f64 	%fd71, [%rd12+256];
	add.f64 	%fd72, %fd70, %fd71;
	ld.global.f64 	%fd73, [%rd12+384];
	add.f64 	%fd85, %fd72, %fd73;
	add.s32 	%r48, %r48, 64;
$L__BB60_14:
	setp.eq.s32 	%p10, %r9, 0;
	@%p10 bra 	$L__BB60_18;
	setp.eq.s32 	%p11, %r9, 1;
	add.s32 	%r41, %r48, %r14;
	mul.wide.s32 	%rd13, %r41, 8;
	add.s64 	%rd4, %rd1, %rd13;
	ld.global.f64 	%fd74, [%rd4];
	add.f64 	%fd85, %fd85, %fd74;
	@%p11 bra 	$L__BB60_18;
	setp.eq.s32 	%p12, %r9, 2;
	ld.global.f64 	%fd75, [%rd4+128];
	add.f64 	%fd85, %fd85, %fd75;
	@%p12 bra 	$L__BB60_18;
	ld.global.f64 	%fd76, [%rd4+256];
	add.f64 	%fd85, %fd85, %fd76;
$L__BB60_18:
	add.s32 	%r42, %r44, %r12;
	mul.wide.s32 	%rd14, %r42, 8;
	add.s64 	%rd15, %rd3, %rd14;
	atom.global.add.f64 	%fd77, [%rd15], %fd85;
	add.s32 	%r44, %r44, 2;
	setp.lt.s32 	%p13, %r44, %r31;
	@%p13 bra 	$L__BB60_4;
$L__BB60_19:
	add.s32 	%r43, %r43, 28;
	setp.lt.s32 	%p14, %r43, %r29;
	@%p14 bra 	$L__BB60_2;
$L__BB60_20:
	ret;

}
	// .globl	_Z15gpukernelAMWNr3ILi16ELi29EEvPdS0_S0_iii
.visible .entry _Z15gpukernelAMWNr3ILi16ELi29EEvPdS0_S0_iii(
	.param .u64 .ptr .align 1 _Z15gpukernelAMWNr3ILi16ELi29EEvPdS0_S0_iii_param_0,
	.param .u64 .ptr .align 1 _Z15gpukernelAMWNr3ILi16ELi29EEvPdS0_S0_iii_param_1,
	.param .u64 .ptr .align 1 _Z15gpukernelAMWNr3ILi16ELi29EEvPdS0_S0_iii_param_2,
	.param .u32 _Z15gpukernelAMWNr3ILi16ELi29EEvPdS0_S0_iii_param_3,
	.param .u32 _Z15gpukernelAMWNr3ILi16ELi29EEvPdS0_S0_iii_param_4,
	.param .u32 _Z15gpukernelAMWNr3ILi16ELi29EEvPdS0_S0_iii_param_5
)
{
	.reg .pred 	%p<15>;
	.reg .b32 	%r<51>;
	.reg .b64 	%rd<16>;
	.reg .b64 	%fd<86>;

	ld.param.u64 	%rd5, [_Z15gpukernelAMWNr3ILi16ELi29EEvPdS0_S0_iii_param_0];
	ld.param.u64 	%rd6, [_Z15gpukernelAMWNr3ILi16ELi29EEvPdS0_S0_iii_param_1];
	ld.param.u32 	%r29, [_Z15gpukernelAMWNr3ILi16ELi29EEvPdS0_S0_iii_param_3];
	ld.param.u32 	%r30, [_Z15gpukernelAMWNr3ILi16ELi29EEvPdS0_S0_iii_param_4];
	ld.param.u32 	%r31, [_Z15gpukernelAMWNr3ILi16ELi29EEvPdS0_S0_iii_param_5];
	cvta.to.global.u64 	%rd1, %rd6;
	mov.u32 	%r1, %tid.x;
	shr.u32 	%r43, %r1, 5;
	setp.ge.s32 	%p1, %r43, %r29;
	@%p1 bra 	$L__BB61_20;
	shr.u32 	%r32, %r1, 4;
	and.b32  	%r3, %r32, 1;
	and.b32  	%r4, %r1, 15;
	not.b32 	%r33, %r4;
	add.s32 	%r5, %r30, %r33;
	shr.u32 	%r34, %r5, 4;
	add.s32 	%r35, %r34, 1;
	and.b32  	%r6, %r35, 15;
	and.b32  	%r7, %r35, 7;
	add.s32 	%r8, %r7, -1;
	and.b32  	%r9, %r35, 3;
	and.b32  	%r36, %r35, 536870896;
	neg.s32 	%r10, %r36;
	add.s64 	%rd2, %rd1, 1024;
	cvta.to.global.u64 	%rd3, %rd5;
$L__BB61_2:
	setp.ge.s32 	%p2, %r3, %r31;
	@%p2 bra 	$L__BB61_19;
	mul.lo.s32 	%r12, %r43, %r31;
	mov.u32 	%r44, %r3;
$L__BB61_4:
	setp.ge.s32 	%p3, %r4, %r30;
	mov.f64 	%fd85, 0d0000000000000000;
	@%p3 bra 	$L__BB61_18;
	setp.lt.u32 	%p4, %r5, 240;
	add.s32 	%r37, %r44, %r12;
	mul.lo.s32 	%r14, %r37, %r30;
	mov.f64 	%fd85, 0d0000000000000000;
	mov.u32 	%r48, %r4;
	@%p4 bra 	$L__BB61_8;
	add.s32 	%r45, %r4, %r14;
	mov.f64 	%fd85, 0d0000000000000000;
	mov.u32 	%r46, %r10;
	mov.u32 	%r48, %r4;
$L__BB61_7:
	.pragma "nounroll";
	mul.wide.s32 	%rd7, %r45, 8;
	add.s64 	%rd8, %rd2, %rd7;
	ld.global.f64 	%fd19, [%rd8+-1024];
	add.f64 	%fd20, %fd85, %fd19;
	ld.global.f64 	%fd21, [%rd8+-896];
	add.f64 	%fd22, %fd20, %fd21;
	ld.global.f64 	%fd23, [%rd8+-768];
	add.f64 	%fd24, %fd22, %fd23;
	ld.global.f64 	%fd25, [%rd8+-640];
	add.f64 	%fd26, %fd24, %fd25;
	ld.global.f64 	%fd27, [%rd8+-512];
	add.f64 	%fd28, %fd26, %fd27;
	ld.global.f64 	%fd29, [%rd8+-384];
	add.f64 	%fd30, %fd28, %fd29;
	ld.global.f64 	%fd31, [%rd8+-256];
	add.f64 	%fd32, %fd30, %fd31;
	ld.global.f64 	%fd33, [%rd8+-128];
	add.f64 	%fd34, %fd32, %fd33;
	ld.global.f64 	%fd35, [%rd8];
	add.f64 	%fd36, %fd34, %fd35;
	ld.global.f64 	%fd37, [%rd8+128];
	add.f64 	%fd38, %fd36, %fd37;
	ld.global.f64 	%fd39, [%rd8+256];
	add.f64 	%fd40, %fd38, %fd39;
	ld.global.f64 	%fd41, [%rd8+384];
	add.f64 	%fd42, %fd40, %fd41;
	ld.global.f64 	%fd43, [%rd8+512];
	add.f64 	%fd44, %fd42, %fd43;
	ld.global.f64 	%fd45, [%rd8+640];
	add.f64 	%fd46, %fd44, %fd45;
	ld.global.f64 	%fd47, [%rd8+768];
	add.f64 	%fd48, %fd46, %fd47;
	ld.global.f64 	%fd49, [%rd8+896];
	add.f64 	%fd85, %fd48, %fd49;
	add.s32 	%r48, %r48, 256;
	add.s32 	%r46, %r46, 16;
	add.s32 	%r45, %r45, 256;
	setp.ne.s32 	%p5, %r46, 0;
	@%p5 bra 	$L__BB61_7;
$L__BB61_8:
	setp.eq.s32 	%p6, %r6, 0;
	@%p6 bra 	$L__BB61_18;
	add.s32 	%r38, %r6, -1;
	setp.lt.u32 	%p7, %r38, 7;
	@%p7 bra 	$L__BB61_11;
	add.s32 	%r39, %r48, %r14;
	mul.wide.s32 	%rd9, %r39, 8;
	add.s64 	%rd10, %rd1, %rd9;
	ld.global.f64 	%fd51, [%rd10];
	add.f64 	%fd52, %fd85, %fd51;
	ld.global.f64 	%fd53, [%rd10+128];
	add.f64 	%fd54, %fd52, %fd53;
	ld.global.f64 	%fd55, [%rd10+256];
	add.f64 	%fd56, %fd54, %fd55;
	ld.global.f64 	%fd57, [%rd10+384];
	add.f64 	%fd58, %fd56, %fd57;
	ld.global.f64 	%fd59, [%rd10+512];
	add.f64 	%fd60, %fd58, %fd59;
	ld.global.f64 	%fd61, [%rd10+640];
	add.f64 	%fd62, %fd60, %fd61;
	ld.global.f64 	%fd63, [%rd10+768];
	add.f64 	%fd64, %fd62, %fd63;
	ld.global.f64 	%fd65, [%rd10+896];
	add.f64 	%fd85, %fd64, %fd65;
	add.s32 	%r48, %r48, 128;
$L__BB61_11:
	setp.eq.s32 	%p8, %r7, 0;
	@%p8 bra 	$L__BB61_18;
	setp.lt.u32 	%p9, %r8, 3;
	@%p9 bra 	$L__BB61_14;
	add.s32 	%r40, %r48, %r14;
	mul.wide.s32 	%rd11, %r40, 8;
	add.s64 	%rd12, %rd1, %rd11;
	ld.global.f64 	%fd67, [%rd12];
	add.f64 	%fd68, %fd85, %fd67;
	ld.global.f64 	%fd69, [%rd12+128];
	add.f64 	%fd70, %fd68, %fd69;
	ld.global.f64 	%fd71, [%rd12+256];
	add.f64 	%fd72, %fd70, %fd71;
	ld.global.f64 	%fd73, [%rd12+384];
	add.f64 	%fd85, %fd72, %fd73;
	add.s32 	%r48, %r48, 64;
$L__BB61_14:
	setp.eq.s32 	%p10, %r9, 0;
	@%p10 bra 	$L__BB61_18;
	setp.eq.s32 	%p11, %r9, 1;
	add.s32 	%r41, %r48, %r14;
	mul.wide.s32 	%rd13, %r41, 8;
	add.s64 	%rd4, %rd1, %rd13;
	ld.global.f64 	%fd74, [%rd4];
	add.f64 	%fd85, %fd85, %fd74;
	@%p11 bra 	$L__BB61_18;
	setp.eq.s32 	%p12, %r9, 2;
	ld.global.f64 	%fd75, [%rd4+128];
	add.f64 	%fd85, %fd85, %fd75;
	@%p12 bra 	$L__BB61_18;
	ld.global.f64 	%fd76, [%rd4+256];
	add.f64 	%fd85, %fd85, %fd76;
$L__BB61_18:
	add.s32 	%r42, %r44, %r12;
	mul.wide.s32 	%rd14, %r42, 8;
	add.s64 	%rd15, %rd3, %rd14;
	atom.global.add.f64 	%fd77, [%rd15], %fd85;
	add.s32 	%r44, %r44, 2;
	setp.lt.s32 	%p13, %r44, %r31;
	@%p13 bra 	$L__BB61_4;
$L__BB61_19:
	add.s32 	%r43, %r43, 29;
	setp.lt.s32 	%p14, %r43, %r29;
	@%p14 bra 	$L__BB61_2;
$L__BB61_20:
	ret;

}
	// .globl	_Z15gpukernelAMWNr3ILi16ELi30EEvPdS0_S0_iii
.visible .entry _Z15gpukernelAMWNr3ILi16ELi30EEvPdS0_S0_iii(
	.param .u64 .ptr .align 1 _Z15gpukernelAMWNr3ILi16ELi30EEvPdS0_S0_iii_param_0,
	.param .u64 .ptr .align 1 _Z15gpukernelAMWNr3ILi16ELi30EEvPdS0_S0_iii_param_1,
	.param .u64 .ptr .align 1 _Z15gpukernelAMWNr3ILi16ELi30EEvPdS0_S0_iii_param_2,
	.param .u32 _Z15gpukernelAMWNr3ILi16ELi30EEvPdS0_S0_iii_param_3,
	.param .u32 _Z15gpukernelAMWNr3ILi16ELi30EEvPdS0_S0_iii_param_4,
	.param .u32 _Z15gpukernelAMWNr3ILi16ELi30EEvPdS0_S0_iii_param_5
)
{
	.reg .pred 	%p<15>;
	.reg .b32 	%r<51>;
	.reg .b64 	%rd<16>;
	.reg .b64 	%fd<86>;

	ld.param.u64 	%rd5, [_Z15gpukernelAMWNr3ILi16ELi30EEvPdS0_S0_iii_param_0];
	ld.param.u64 	%rd6, [_Z15gpukernelAMWNr3ILi16ELi30EEvPdS0_S0_iii_param_1];
	ld.param.u32 	%r29, [_Z15gpukernelAMWNr3ILi16ELi30EEvPdS0_S0_iii_param_3];
	ld.param.u32 	%r30, [_Z15gpukernelAMWNr3ILi16ELi30EEvPdS0_S0_iii_param_4];
	ld.param.u32 	%r31, [_Z15gpukernelAMWNr3ILi16ELi30EEvPdS0_S0_iii_param_5];
	cvta.to.global.u64 	%rd1, %rd6;
	mov.u32 	%r1, %tid.x;
	shr.u32 	%r43, %r1, 5;
	setp.ge.s32 	%p1, %r43, %r29;
	@%p1 bra 	$L__BB62_20;
	shr.u32 	%r32, %r1, 4;
	and.b32  	%r3, %r32, 1;
	and.b32  	%r4, %r1, 15;
	not.b32 	%r33, %r4;
	add.s32 	%r5, %r30, %r33;
	shr.u32 	%r34, %r5, 4;
	add.s32 	%r35, %r34, 1;
	and.b32  	%r6, %r35, 15;
	and.b32  	%r7, %r35, 7;
	add.s32 	%r8, %r7, -1;
	and.b32  	%r9, %r35, 3;
	and.b32  	%r36, %r35, 536870896;
	neg.s32 	%r10, %r36;
	add.s64 	%rd2, %rd1, 1024;
	cvta.to.global.u64 	%rd3, %rd5;
$L__BB62_2:
	setp.ge.s32 	%p2, %r3, %r31;
	@%p2 bra 	$L__BB62_19;
	mul.lo.s32 	%r12, %r43, %r31;
	mov.u32 	%r44, %r3;
$L__BB62_4:
	setp.ge.s32 	%p3, %r4, %r30;
	mov.f64 	%fd85, 0d0000000000000000;
	@%p3 bra 	$L__BB62_18;
	setp.lt.u32 	%p4, %r5, 240;
	add.s32 	%r37, %r44, %r12;
	mul.lo.s32 	%r14, %r37, %r30;
	mov.f64 	%fd85, 0d0000000000000000;
	mov.u32 	%r48, %r4;
	@%p4 bra 	$L__BB62_8;
	add.s32 	%r45, %r4, %r14;
	mov.f64 	%fd85, 0d0000000000000000;
	mov.u32 	%r46, %r10;
	mov.u32 	%r48, %r4;
$L__BB62_7:
	.pragma "nounroll";
	mul.wide.s32 	%rd7, %r45, 8;
	add.s64 	%rd8, %rd2, %rd7;
	ld.global.f64 	%fd19, [%rd8+-1024];
	add.f64 	%fd20, %fd85, %fd19;
	ld.global.f64 	%fd21, [%rd8+-896];
	add.f64 	%fd22, %fd20, %fd21;
	ld.global.f64 	%fd23, [%rd8+-768];
	add.f64 	%fd24, %fd22, %fd23;
	ld.global.f64 	%fd25, [%rd8+-640];
	add.f64 	%fd26, %fd24, %fd25;
	ld.global.f64 	%fd27, [%rd8+-512];
	add.f64 	%fd28, %fd26, %fd27;
	ld.global.f64 	%fd29, [%rd8+-384];
	add.f64 	%fd30, %fd28, %fd29;
	ld.global.f64 	%fd31, [%rd8+-256];
	add.f64 	%fd32, %fd30, %fd31;
	ld.global.f64 	%fd33, [%rd8+-128];
	add.f64 	%fd34, %fd32, %fd33;
	ld.global.f64 	%fd35, [%rd8];
	add.f64 	%fd36, %fd34, %fd35;
	ld.global.f64 	%fd37, [%rd8+128];
	add.f64 	%fd38, %fd36, %fd37;
	ld.global.f64 	%fd39, [%rd8+256];
	add.f64 	%fd40, %fd38, %fd39;
	ld.global.f64 	%fd41, [%rd8+384];
	add.f64 	%fd42, %fd40, %fd41;
	ld.global.f64 	%fd43, [%rd8+512];
	add.f64 	%fd44, %fd42, %fd43;
	ld.global.f64 	%fd45, [%rd8+640];
	add.f64 	%fd46, %fd44, %fd45;
	ld.global.f64 	%fd47, [%rd8+768];
	add.f64 	%fd48, %fd46, %fd47;
	ld.global.f64 	%fd49, [%rd8+896];
	add.f64 	%fd85, %fd48, %fd49;
	add.s32 	%r48, %r48, 256;
	add.s32 	%r46, %r46, 16;
	add.s32 	%r45, %r45, 256;
	setp.ne.s32 	%p5, %r46, 0;
	@%p5 bra 	$L__BB62_7;
$L__BB62_8:
	setp.eq.s32 	%p6, %r6, 0;
	@%p6 bra 	$L__BB62_18;
	add.s32 	%r38, %r6, -1;
	setp.lt.u32 	%p7, %r38, 7;
	@%p7 bra 	$L__BB62_11;
	add.s32 	%r39, %r48, %r14;
	mul.wide.s32 	%rd9, %r39, 8;
	add.s64 	%rd10, %rd1, %rd9;
	ld.global.f64 	%fd51, [%rd10];
	add.f64 	%fd52, %fd85, %fd51;
	ld.global.f64 	%fd53, [%rd10+128];
	add.f64 	%fd54, %fd52, %fd53;
	ld.global.f64 	%fd55, [%rd10+256];
	add.f64 	%fd56, %fd54, %fd55;
	ld.global.f64 	%fd57, [%rd10+384];
	add.f64 	%fd58, %fd56, %fd57;
	ld.global.f64 	%fd59, [%rd10+512];
	add.f64 	%fd60, %fd58, %fd59;
	ld.global.f64 	%fd61, [%rd10+640];
	add.f64 	%fd62, %fd60, %fd61;
	ld.global.f64 	%fd63, [%rd10+768];
	add.f64 	%fd64, %fd62, %fd63;
	ld.global.f64 	%fd65, [%rd10+896];
	add.f64 	%fd85, %fd64, %fd65;
	add.s32 	%r48, %r48, 128;
$L__BB62_11:
	setp.eq.s32 	%p8, %r7, 0;
	@%p8 bra 	$L__BB62_18;
	setp.lt.u32 	%p9, %r8, 3;
	@%p9 bra 	$L__BB62_14;
	add.s32 	%r40, %r48, %r14;
	mul.wide.s32 	%rd11, %r40, 8;
	add.s64 	%rd12, %rd1, %rd11;
	ld.global.f64 	%fd67, [%rd12];
	add.f64 	%fd68, %fd85, %fd67;
	ld.global.f64 	%fd69, [%rd12+128];
	add.f64 	%fd70, %fd68, %fd69;
	ld.global.f64 	%fd71, [%rd12+256];
	add.f64 	%fd72, %fd70, %fd71;
	ld.global.f64 	%fd73, [%rd12+384];
	add.f64 	%fd85, %fd72, %fd73;
	add.s32 	%r48, %r48, 64;
$L__BB62_14:
	setp.eq.s32 	%p10, %r9, 0;
	@%p10 bra 	$L__BB62_18;
	setp.eq.s32 	%p11, %r9, 1;
	add.s32 	%r41, %r48, %r14;
	mul.wide.s32 	%rd13, %r41, 8;
	add.s64 	%rd4, %rd1, %rd13;
	ld.global.f64 	%fd74, [%rd4];
	add.f64 	%fd85, %fd85, %fd74;
	@%p11 bra 	$L__BB62_18;
	setp.eq.s32 	%p12, %r9, 2;
	ld.global.f64 	%fd75, [%rd4+128];
	add.f64 	%fd85, %fd85, %fd75;
	@%p12 bra 	$L__BB62_18;
	ld.global.f64 	%fd76, [%rd4+256];
	add.f64 	%fd85, %fd85, %fd76;
$L__BB62_18:
	add.s32 	%r42, %r44, %r12;
	mul.wide.s32 	%rd14, %r42, 8;
	add.s64 	%rd15, %rd3, %rd14;
	atom.global.add.f64 	%fd77, [%rd15], %fd85;
	add.s32 	%r44, %r44, 2;
	setp.lt.s32 	%p13, %r44, %r31;
	@%p13 bra 	$L__BB62_4;
$L__BB62_19:
	add.s32 	%r43, %r43, 30;
	setp.lt.s32 	%p14, %r43, %r29;
	@%p14 bra 	$L__BB62_2;
$L__BB62_20:
	ret;

}
	// .globl	_Z15gpukernelAMWNr3ILi16ELi31EEvPdS0_S0_iii
.visible .entry _Z15gpukernelAMWNr3ILi16ELi31EEvPdS0_S0_iii(
	.param .u64 .ptr .align 1 _Z15gpukernelAMWNr3ILi16ELi31EEvPdS0_S0_iii_param_0,
	.param .u64 .ptr .align 1 _Z15gpukernelAMWNr3ILi16ELi31EEvPdS0_S0_iii_param_1,
	.param .u64 .ptr .align 1 _Z15gpukernelAMWNr3ILi16ELi31EEvPdS0_S0_iii_param_2,
	.param .u32 _Z15gpukernelAMWNr3ILi16ELi31EEvPdS0_S0_iii_param_3,
	.param .u32 _Z15gpukernelAMWNr3ILi16ELi31EEvPdS0_S0_iii_param_4,
	.param .u32 _Z15gpukernelAMWNr3ILi16ELi31EEvPdS0_S0_iii_param_5
)
{
	.reg .pred 	%p<15>;
	.reg .b32 	%r<51>;
	.reg .b64 	%rd<16>;
	.reg .b64 	%fd<86>;

	ld.param.u64 	%rd5, [_Z15gpukernelAMWNr3ILi16ELi31EEvPdS0_S0_iii_param_0];
	ld.param.u64 	%rd6, [_Z15gpukernelAMWNr3ILi16ELi31EEvPdS0_S0_iii_param_1];
	ld.param.u32 	%r29, [_Z15gpukernelAMWNr3ILi16ELi31EEvPdS0_S0_iii_param_3];
	ld.param.u32 	%r30, [_Z15gpukernelAMWNr3ILi16ELi31EEvPdS0_S0_iii_param_4];
	ld.param.u32 	%r31, [_Z15gpukernelAMWNr3ILi16ELi31EEvPdS0_S0_iii_param_5];
	cvta.to.global.u64 	%rd1, %rd6;
	mov.u32 	%r1, %tid.x;
	shr.u32 	%r43, %r1, 5;
	setp.ge.s32 	%p1, %r43, %r29;
	@%p1 bra 	$L__BB63_20;
	shr.u32 	%r32, %r1, 4;
	and.b32  	%r3, %r32, 1;
	and.b32  	%r4, %r1, 15;
	not.b32 	%r33, %r4;
	add.s32 	%r5, %r30, %r33;
	shr.u32 	%r34, %r5, 4;
	add.s32 	%r35, %r34, 1;
	and.b32  	%r6, %r35, 15;
	and.b32  	%r7, %r35, 7;
	add.s32 	%r8, %r7, -1;
	and.b32  	%r9, %r35, 3;
	and.b32  	%r36, %r35, 536870896;
	neg.s32 	%r10, %r36;
	add.s64 	%rd2, %rd1, 1024;
	cvta.to.global.u64 	%rd3, %rd5;
$L__BB63_2:
	setp.ge.s32 	%p2, %r3, %r31;
	@%p2 bra 	$L__BB63_19;
	mul.lo.s32 	%r12, %r43, %r31;
	mov.u32 	%r44, %r3;
$L__BB63_4:
	setp.ge.s32 	%p3, %r4, %r30;
	mov.f64 	%fd85, 0d0000000000000000;
	@%p3 bra 	$L__BB63_18;
	setp.lt.u32 	%p4, %r5, 240;
	add.s32 	%r37, %r44, %r12;
	mul.lo.s32 	%r14, %r37, %r30;
	mov.f64 	%fd85, 0d0000000000000000;
	mov.u32 	%r48, %r4;
	@%p4 bra 	$L__BB63_8;
	add.s32 	%r45, %r4, %r14;
	mov.f64 	%fd85, 0d0000000000000000;
	mov.u32 	%r46, %r10;
	mov.u32 	%r48, %r4;
$L__BB63_7:
	.pragma "nounroll";
	mul.wide.s32 	%rd7, %r45, 8;
	add.s64 	%rd8, %rd2, %rd7;
	ld.global.f64 	%fd19, [%rd8+-1024];
	add.f64 	%fd20, %fd85, %fd19;
	ld.global.f64 	%fd21, [%rd8+-896];
	add.f64 	%fd22, %fd20, %fd21;
	ld.global.f64 	%fd23, [%rd8+-768];
	add.f64 	%fd24, %fd22, %fd23;
	ld.global.f64 	%fd25, [%rd8+-640];
	add.f64 	%fd26, %fd24, %fd25;
	ld.global.f64 	%fd27, [%rd8+-512];
	add.f64 	%fd28, %fd26, %fd27;
	ld.global.f64 	%fd29, [%rd8+-384];
	add.f64 	%fd30, %fd28, %fd29;
	ld.global.f64 	%fd31, [%rd8+-256];
	add.f64 	%fd32, %fd30, %fd31;
	ld.global.f64 	%fd33, [%rd8+-128];
	add.f64 	%fd34, %fd32, %fd33;
	ld.global.f64 	%fd35, [%rd8];
	add.f64 	%fd36, %fd34, %fd35;
	ld.global.f64 	%fd37, [%rd8+128];
	add.f64 	%fd38, %fd36, %fd37;
	ld.global.f64 	%fd39, [%rd8+256];
	add.f64 	%fd40, %fd38, %fd39;
	ld.global.f64 	%fd41, [%rd8+384];
	add.f64 	%fd42, %fd40, %fd41;
	ld.global.f64 	%fd43, [%rd8+512];
	add.f64 	%fd44, %fd42, %fd43;
	ld.global.f64 	%fd45, [%rd8+640];
	add.f64 	%fd46, %fd44, %fd45;
	ld.global.f64 	%fd47, [%rd8+768];
	add.f64 	%fd48, %fd46, %fd47;
	ld.global.f64 	%fd49, [%rd8+896];
	add.f64 	%fd85, %fd48, %fd49;
	add.s32 	%r48, %r48, 256;
	add.s32 	%r46, %r46, 16;
	add.s32 	%r45, %r45, 256;
	setp.ne.s32 	%p5, %r46, 0;
	@%p5 bra 	$L__BB63_7;
$L__BB63_8:
	setp.eq.s32 	%p6, %r6, 0;
	@%p6 bra 	$L__BB63_18;
	add.s32 	%r38, %r6, -1;
	setp.lt.u32 	%p7, %r38, 7;
	@%p7 bra 	$L__BB63_11;
	add.s32 	%r39, %r48, %r14;
	mul.wide.s32 	%rd9, %r39, 8;
	add.s64 	%rd10, %rd1, %rd9;
	ld.global.f64 	%fd51, [%rd10];
	add.f64 	%fd52, %fd85, %fd51;
	ld.global.f64 	%fd53, [%rd10+128];
	add.f64 	%fd54, %fd52, %fd53;
	ld.global.f64 	%fd55, [%rd10+256];
	add.f64 	%fd56, %fd54, %fd55;
	ld.global.f64 	%fd57, [%rd10+384];
	add.f64 	%fd58, %fd56, %fd57;
	ld.global.f64 	%fd59, [%rd10+512];
	add.f64 	%fd60, %fd58, %fd59;
	ld.global.f64 	%fd61, [%rd10+640];
	add.f64 	%fd62, %fd60, %fd61;
	ld.global.f64 	%fd63, [%rd10+768];
	add.f64 	%fd64, %fd62, %fd63;
	ld.global.f64 	%fd65, [%rd10+896];
	add.f64 	%fd85, %fd64, %fd65;
	add.s32 	%r48, %r48, 128;
$L__BB63_11:
	setp.eq.s32 	%p8, %r7, 0;
	@%p8 bra 	$L__BB63_18;
	setp.lt.u32 	%p9, %r8, 3;
	@%p9 bra 	$L__BB63_14;
	add.s32 	%r40, %r48, %r14;
	mul.wide.s32 	%rd11, %r40, 8;
	add.s64 	%rd12, %rd1, %rd11;
	ld.global.f64 	%fd67, [%rd12];
	add.f64 	%fd68, %fd85, %fd67;
	ld.global.f64 	%fd69, [%rd12+128];
	add.f64 	%fd70, %fd68, %fd69;
	ld.global.f64 	%fd71, [%rd12+256];
	add.f64 	%fd72, %fd70, %fd71;
	ld.global.f64 	%fd73, [%rd12+384];
	add.f64 	%fd85, %fd72, %fd73;
	add.s32 	%r48, %r48, 64;
$L__BB63_14:
	setp.eq.s32 	%p10, %r9, 0;
	@%p10 bra 	$L__BB63_18;
	setp.eq.s32 	%p11, %r9, 1;
	add.s32 	%r41, %r48, %r14;
	mul.wide.s32 	%rd13, %r41, 8;
	add.s64 	%rd4, %rd1, %rd13;
	ld.global.f64 	%fd74, [%rd4];
	add.f64 	%fd85, %fd85, %fd74;
	@%p11 bra 	$L__BB63_18;
	setp.eq.s32 	%p12, %r9, 2;
	ld.global.f64 	%fd75, [%rd4+128];
	add.f64 	%fd85, %fd85, %fd75;
	@%p12 bra 	$L__BB63_18;
	ld.global.f64 	%fd76, [%rd4+256];
	add.f64 	%fd85, %fd85, %fd76;
$L__BB63_18:
	add.s32 	%r42, %r44, %r12;
	mul.wide.s32 	%rd14, %r42, 8;
	add.s64 	%rd15, %rd3, %rd14;
	atom.global.add.f64 	%fd77, [%rd15], %fd85;
	add.s32 	%r44, %r44, 2;
	setp.lt.s32 	%p13, %r44, %r31;
	@%p13 bra 	$L__BB63_4;
$L__BB63_19:
	add.s32 	%r43, %r43, 31;
	setp.lt.s32 	%p14, %r43, %r29;
	@%p14 bra 	$L__BB63_2;
$L__BB63_20:
	ret;

}
	// .globl	_Z15gpukernelAMWNr3ILi16ELi32EEvPdS0_S0_iii
.visible .entry _Z15gpukernelAMWNr3ILi16ELi32EEvPdS0_S0_iii(
	.param .u64 .ptr .align 1 _Z15gpukernelAMWNr3ILi16ELi32EEvPdS0_S0_iii_param_0,
	.param .u64 .ptr .align 1 _Z15gpukernelAMWNr3ILi16ELi32EEvPdS0_S0_iii_param_1,
	.param .u64 .ptr .align 1 _Z15gpukernelAMWNr3ILi16ELi32EEvPdS0_S0_iii_param_2,
	.param .u32 _Z15gpukernelAMWNr3ILi16ELi32EEvPdS0_S0_iii_param_3,
	.param .u32 _Z15gpukernelAMWNr3ILi16ELi32EEvPdS0_S0_iii_param_4,
	.param .u32 _Z15gpukernelAMWNr3ILi16ELi32EEvPdS0_S0_iii_param_5
)
{
	.reg .pred 	%p<15>;
	.reg .b32 	%r<51>;
	.reg .b64 	%rd<16>;
	.reg .b64 	%fd<86>;

	ld.param.u64 	%rd5, [_Z15gpukernelAMWNr3ILi16ELi32EEvPdS0_S0_iii_param_0];
	ld.param.u64 	%rd6, [_Z15gpukernelAMWNr3ILi16ELi32EEvPdS0_S0_iii_param_1];
	ld.param.u32 	%r29, [_Z15gpukernelAMWNr3ILi16ELi32EEvPdS0_S0_iii_param_3];
	ld.param.u32 	%r30, [_Z15gpukernelAMWNr3ILi16ELi32EEvPdS0_S0_iii_param_4];
	ld.param.u32 	%r31, [_Z15gpukernelAMWNr3ILi16ELi32EEvPdS0_S0_iii_param_5];
	cvta.to.global.u64 	%rd1, %rd6;
	mov.u32 	%r1, %tid.x;
	shr.u32 	%r43, %r1, 5;
	setp.ge.s32 	%p1, %r43, %r29;
	@%p1 bra 	$L__BB64_20;
	shr.u32 	%r32, %r1, 4;
	and.b32  	%r3, %r32, 1;
	and.b32  	%r4, %r1, 15;
	not.b32 	%r33, %r4;
	add.s32 	%r5, %r30, %r33;
	shr.u32 	%r34, %r5, 4;
	add.s32 	%r35, %r34, 1;
	and.b32  	%r6, %r35, 15;
	and.b32  	%r7, %r35, 7;
	add.s32 	%r8, %r7, -1;
	and.b32  	%r9, %r35, 3;
	and.b32  	%r36, %r35, 536870896;
	neg.s32 	%r10, %r36;
	add.s64 	%rd2, %rd1, 1024;
	cvta.to.global.u64 	%rd3, %rd5;
$L__BB64_2:
	setp.ge.s32 	%p2, %r3, %r31;
	@%p2 bra 	$L__BB64_19;
	mul.lo.s32 	%r12, %r43, %r31;
	mov.u32 	%r44, %r3;
$L__BB64_4:
	setp.ge.s32 	%p3, %r4, %r30;
	mov.f64 	%fd85, 0d0000000000000000;
	@%p3 bra 	$L__BB64_18;
	setp.lt.u32 	%p4, %r5, 240;
	add.s32 	%r37, %r44, %r12;
	mul.lo.s32 	%r14, %r37, %r30;
	mov.f64 	%fd85, 0d0000000000000000;
	mov.u32 	%r48, %r4;
	@%p4 bra 	$L__BB64_8;
	add.s32 	%r45, %r4, %r14;
	mov.f64 	%fd85, 0d0000000000000000;
	mov.u32 	%r46, %r10;
	mov.u32 	%r48, %r4;
$L__BB64_7:
	.pragma "nounroll";
	mul.wide.s32 	%rd7, %r45, 8;
	add.s64 	%rd8, %rd2, %rd7;
	ld.global.f64 	%fd19, [%rd8+-1024];
	add.f64 	%fd20, %fd85, %fd19;
	ld.global.f64 	%fd21, [%rd8+-896];
	add.f64 	%fd22, %fd20, %fd21;
	ld.global.f64 	%fd23, [%rd8+-768];
	add.f64 	%fd24, %fd22, %fd23;
	ld.global.f64 	%fd25, [%rd8+-640];
	add.f64 	%fd26, %fd24, %fd25;
	ld.global.f64 	%fd27, [%rd8+-512];
	add.f64 	%fd28, %fd26, %fd27;
	ld.global.f64 	%fd29, [%rd8+-384];
	add.f64 	%fd30, %fd28, %fd29;
	ld.global.f64 	%fd31, [%rd8+-256];
	add.f64 	%fd32, %fd30, %fd31;
	ld.global.f64 	%fd33, [%rd8+-128];
	add.f64 	%fd34, %fd32, %fd33;
	ld.global.f64 	%fd35, [%rd8];
	add.f64 	%fd36, %fd34, %fd35;
	ld.global.f64 	%fd37, [%rd8+128];
	add.f64 	%fd38, %fd36, %fd37;
	ld.global.f64 	%fd39, [%rd8+256];
	add.f64 	%fd40, %fd38, %fd39;
	ld.global.f64 	%fd41, [%rd8+384];
	add.f64 	%fd42, %fd40, %fd41;
	ld.global.f64 	%fd43, [%rd8+512];
	add.f64 	%fd44, %fd42, %fd43;
	ld.global.f64 	%fd45, [%rd8+640];
	add.f64 	%fd46, %fd44, %fd45;
	ld.global.f64 	%fd47, [%rd8+768];
	add.f64 	%fd48, %fd46, %fd47;
	ld.global.f64 	%fd49, [%rd8+896];
	add.f64 	%fd85, %fd48, %fd49;
	add.s32 	%r48, %r48, 256;
	add.s32 	%r46, %r46, 16;
	add.s32 	%r45, %r45, 256;
	setp.ne.s32 	%p5, %r46, 0;
	@%p5 bra 	$L__BB64_7;
$L__BB64_8:
	setp.eq.s32 	%p6, %r6, 0;
	@%p6 bra 	$L__BB64_18;
	add.s32 	%r38, %r6, -1;
	setp.lt.u32 	%p7, %r38, 7;
	@%p7 bra 	$L__BB64_11;
	add.s32 	%r39, %r48, %r14;
	mul.wide.s32 	%rd9, %r39, 8;
	add.s64 	%rd10, %rd1, %rd9;
	ld.global.f64 	%fd51, [%rd10];
	add.f64 	%fd52, %fd85, %fd51;
	ld.global.f64 	%fd53, [%rd10+128];
	add.f64 	%fd54, %fd52, %fd53;
	ld.global.f64 	%fd55, [%rd10+256];
	add.f64 	%fd56, %fd54, %fd55;
	ld.global.f64 	%fd57, [%rd10+384];
	add.f64 	%fd58, %fd56, %fd57;
	ld.global.f64 	%fd59, [%rd10+512];
	add.f64 	%fd60, %fd58, %fd59;
	ld.global.f64 	%fd61, [%rd10+640];
	add.f64 	%fd62, %fd60, %fd61;
	ld.global.f64 	%fd63, [%rd10+768];
	add.f64 	%fd64, %fd62, %fd63;
	ld.global.f64 	%fd65, [%rd10+896];
	add.f64 	%fd85, %fd64, %fd65;
	add.s32 	%r48, %r48, 128;
$L__BB64_11:
	setp.eq.s32 	%p8, %r7, 0;
	@%p8 bra 	$L__BB64_18;
	setp.lt.u32 	%p9, %r8, 3;
	@%p9 bra 	$L__BB64_14;
	add.s32 	%r40, %r48, %r14;
	mul.wide.s32 	%rd11, %r40, 8;
	add.s64 	%rd12, %rd1, %rd11;
	ld.global.f64 	%fd67, [%rd12];
	add.f64 	%fd68, %fd85, %fd67;
	ld.global.f64 	%fd69, [%rd12+128];
	add.f64 	%fd70, %fd68, %fd69;
	ld.global.f64 	%fd71, [%rd12+256];
	add.f64 	%fd72, %fd70, %fd71;
	ld.global.f64 	%fd73, [%rd12+384];
	add.f64 	%fd85, %fd72, %fd73;
	add.s32 	%r48, %r48, 64;
$L__BB64_14:
	setp.eq.s32 	%p10, %r9, 0;
	@%p10 bra 	$L__BB64_18;
	setp.eq.s32 	%p11, %r9, 1;
	add.s32 	%r41, %r48, %r14;
	mul.wide.s32 	%rd13, %r41, 8;
	add.s64 	%rd4, %rd1, %rd13;
	ld.global.f64 	%fd74, [%rd4];
	add.f64 	%fd85, %fd85, %fd74;
	@%p11 bra 	$L__BB64_18;
	setp.eq.s32 	%p12, %r9, 2;
	ld.global.f64 	%fd75, [%rd4+128];
	add.f64 	%fd85, %fd85, %fd75;
	@%p12 bra 	$L__BB64_18;
	ld.global.f64 	%fd76, [%rd4+256];
	add.f64 	%fd85, %fd85, %fd76;
$L__BB64_18:
	add.s32 	%r42, %r44, %r12;
	mul.wide.s32 	%rd14, %r42, 8;
	add.s64 	%rd15, %rd3, %rd14;
	atom.global.add.f64 	%fd77, [%rd15], %fd85;
	add.s32 	%r44, %r44, 2;
	setp.lt.s32 	%p13, %r44, %r31;
	@%p13 bra 	$L__BB64_4;
$L__BB64_19:
	add.s32 	%r43, %r43, 32;
	setp.lt.s32 	%p14, %r43, %r29;
	@%p14 bra 	$L__BB64_2;
$L__BB64_20:
	ret;

}
	// .globl	_Z15gpukernelAMWNr3ILi8ELi1EEvPdS0_S0_iii
.visible .entry _Z15gpukernelAMWNr3ILi8ELi1EEvPdS0_S0_iii(
	.param .u64 .ptr .align 1 _Z15gpukernelAMWNr3ILi8ELi1EEvPdS0_S0_iii_param_0,
	.param .u64 .ptr .align 1 _Z15gpukernelAMWNr3ILi8ELi1EEvPdS0_S0_iii_param_1,
	.param .u64 .ptr .align 1 _Z15gpukernelAMWNr3ILi8ELi1EEvPdS0_S0_iii_param_2,
	.param .u32 _Z15gpukernelAMWNr3ILi8ELi1EEvPdS0_S0_iii_param_3,
	.param .u32 _Z15gpukernelAMWNr3ILi8ELi1EEvPdS0_S0_iii_param_4,
	.param .u32 _Z15gpukernelAMWNr3ILi8ELi1EEvPdS0_S0_iii_param_5
)
{
	.reg .pred 	%p<15>;
	.reg .b32 	%r<51>;
	.reg .b64 	%rd<16>;
	.reg .b64 	%fd<86>;

	ld.param.u64 	%rd5, [_Z15gpukernelAMWNr3ILi8ELi1EEvPdS0_S0_iii_param_0];
	ld.param.u64 	%rd6, [_Z15gpukernelAMWNr3ILi8ELi1EEvPdS0_S0_iii_param_1];
	ld.param.u32 	%r29, [_Z15gpukernelAMWNr3ILi8ELi1EEvPdS0_S0_iii_param_3];
	ld.param.u32 	%r30, [_Z15gpukernelAMWNr3ILi8ELi1EEvPdS0_S0_iii_param_4];
	ld.param.u32 	%r31, [_Z15gpukernelAMWNr3ILi8ELi1EEvPdS0_S0_iii_param_5];
	cvta.to.global.u64 	%rd1, %rd6;
	mov.u32 	%r1, %tid.x;
	shr.u32 	%r43, %r1, 5;
	setp.ge.s32 	%p1, %r43, %r29;
	@%p1 bra 	$L__BB65_20;
	shr.u32 	%r32, %r1, 3;
	and.b32  	%r3, %r32, 3;
	and.b32  	%r4, %r1, 7;
	not.b32 	%r33, %r4;
	add.s32 	%r5, %r30, %r33;
	shr.u32 	%r34, %r5, 3;
	add.s32 	%r35, %r34, 1;
	and.b32  	%r6, %r35, 15;
	and.b32  	%r7, %r35, 7;
	add.s32 	%r8, %r7, -1;
	and.b32  	%r9, %r35, 3;
	and.b32  	%r36, %r35, 1073741808;
	neg.s32 	%r10, %r36;
	add.s64 	%rd2, %rd1, 512;
	cvta.to.global.u64 	%rd3, %rd5;
$L__BB65_2:
	setp.ge.s32 	%p2, %r3, %r31;
	@%p2 bra 	$L__BB65_19;
	mul.lo.s32 	%r12, %r43, %r31;
	mov.u32 	%r44, %r3;
$L__BB65_4:
	setp.ge.s32 	%p3, %r4, %r30;
	mov.f64 	%fd85, 0d0000000000000000;
	@%p3 bra 	$L__BB65_18;
	setp.lt.u32 	%p4, %r5, 120;
	add.s32 	%r37, %r44, %r12;
	mul.lo.s32 	%r14, %r37, %r30;
	mov.f64 	%fd85, 0d0000000000000000;
	mov.u32 	%r48, %r4;
	@%p4 bra 	$L__BB65_8;
	add.s32 	%r45, %r4, %r14;
	mov.f64 	%fd85, 0d0000000000000000;
	mov.u32 	%r46, %r10;
	mov.u32 	%r48, %r4;
$L__BB65_7:
	.pragma "nounroll";
	mul.wide.s32 	%rd7, %r45, 8;
	add.s64 	%rd8, %rd2, %rd7;
	ld.global.f64 	%fd19, [%rd8+-512];
	add.f64 	%fd20, %fd85, %fd19;
	ld.global.f64 	%fd21, [%rd8+-448];
	add.f64 	%fd22, %fd20, %fd21;
	ld.global.f64 	%fd23, [%rd8+-384];
	add.f64 	%fd24, %fd22, %fd23;
	ld.global.f64 	%fd25, [%rd8+-320];
	add.f64 	%fd26, %fd24, %fd25;
	ld.global.f64 	%fd27, [%rd8+-256];
	add.f64 	%fd28, %fd26, %fd27;
	ld.global.f64 	%fd29, [%rd8+-192];
	add.f64 	%fd30, %fd28, %fd29;
	ld.global.f64 	%fd31, [%rd8+-128];
	add.f64 	%fd32, %fd30, %fd31;
	ld.global.f64 	%fd33, [%rd8+-64];
	add.f64 	%fd34, %fd32, %fd33;
	ld.global.f64 	%fd35, [%rd8];
	add.f64 	%fd36, %fd34, %fd35;
	ld.global.f64 	%fd37, [%rd8+64];
	add.f64 	%fd38, %fd36, %fd37;
	ld.global.f64 	%fd39, [%rd8+128];
	add.f64 	%fd40, %fd38, %fd39;
	ld.global.f64 	%fd41, [%rd8+192];
	add.f64 	%fd42, %fd40, %fd41;
	ld.global.f64 	%fd43, [%rd8+256];
	add.f64 	%fd44, %fd42, %fd43;
	ld.global.f64 	%fd45, [%rd8+320];
	add.f64 	%fd46, %fd44, %fd45;
	ld.global.f64 	%fd47, [%rd8+384];
	add.f64 	%fd48, %fd46, %fd47;
	ld.global.f64 	%fd49, [%rd8+448];
	add.f64 	%fd85, %fd48, %fd49;
	add.s32 	%r48, %r48, 128;
	add.s32 	%r46, %r46, 16;
	add.s32 	%r45, %r45, 128;
	setp.ne.s32 	%p5, %r46, 0;
	@%p5 bra 	$L__BB65_7;
$L__BB65_8:
	setp.eq.s32 	%p6, %r6, 0;
	@%p6 bra 	$L__BB65_18;
	add.s32 	%r38, %r6, -1;
	setp.lt.u32 	%p7, %r38, 7;
	@%p7 bra 	$L__BB65_11;
	add.s32 	%r39, %r48, %r14;
	mul.wide.s32 	%rd9, %r39, 8;
	add.s64 	%rd10, %rd1, %rd9;
	ld.global.f64 	%fd51, [%rd10];
	add.f64 	%fd52, %fd85, %fd51;
	ld.global.f64 	%fd53, [%rd10+64];
	add.f64 	%fd54, %fd52, %fd53;
	ld.global.f64 	%fd55, [%rd10+128];
	add.f64 	%fd56, %fd54, %fd55;
	ld.global.f64 	%fd57, [%rd10+192];
	add.f64 	%fd58, %fd56, %fd57;
	ld.global.f64 	%fd59, [%rd10+256];
	add.f64 	%fd60, %fd58, %fd59;
	ld.global.f64 	%fd61, [%rd10+320];
	add.f64 	%fd62, %fd60, %fd61;
	ld.global.f64 	%fd63, [%rd10+384];
	add.f64 	%fd64, %fd62, %fd63;
	ld.global.f64 	%fd65, [%rd10+448];
	add.f64 	%fd85, %fd64, %fd65;
	add.s32 	%r48, %r48, 64;
$L__BB65_11:
	setp.eq.s32 	%p8, %r7, 0;
	@%p8 bra 	$L__BB65_18;
	setp.lt.u32 	%p9, %r8, 3;
	@%p9 bra 	$L__BB65_14;
	add.s32 	%r40, %r48, %r14;
	mul.wide.s32 	%rd11, %r40, 8;
	add.s64 	%rd12, %rd1, %rd11;
	ld.global.f64 	%fd67, [%rd12];
	add.f64 	%fd68, %fd85, %fd67;
	ld.global.f64 	%fd69, [%rd12+64];
	add.f64 	%fd70, %fd68, %fd69;
	ld.global.f64 	%fd71, [%rd12+128];
	add.f64 	%fd72, %fd70, %fd71;
	ld.global.f64 	%fd73, [%rd12+192];
	add.f64 	%fd85, %fd72, %fd73;
	add.s32 	%r48, %r48, 32;
$L__BB65_14:
	setp.eq.s32 	%p10, %r9, 0;
	@%p10 bra 	$L__BB65_18;
	setp.eq.s32 	%p11, %r9, 1;
	add.s32 	%r41, %r48, %r14;
	mul.wide.s32 	%rd13, %r41, 8;
	add.s64 	%rd4, %rd1, %rd13;
	ld.global.f64 	%fd74, [%rd4];
	add.f64 	%fd85, %fd85, %fd74;
	@%p11 bra 	$L__BB65_18;
	setp.eq.s32 	%p12, %r9, 2;
	ld.global.f64 	%fd75, [%rd4+64];
	add.f64 	%fd85, %fd85, %fd75;
	@%p12 bra 	$L__BB65_18;
	ld.global.f64 	%fd76, [%rd4+128];
	add.f64 	%fd85, %fd85, %fd76;
$L__BB65_18:
	add.s32 	%r42, %r44, %r12;
	mul.wide.s32 	%rd14, %r42, 8;
	add.s64 	%rd15, %rd3, %rd14;
	atom.global.add.f64 	%fd77, [%rd15], %fd85;
	add.s32 	%r44, %r44, 4;
	setp.lt.s32 	%p13, %r44, %r31;
	@%p13 bra 	$L__BB65_4;
$L__BB65_19:
	add.s32 	%r43, %r43, 1;
	setp.ne.s32 	%p14, %r43, %r29;
	@%p14 bra 	$L__BB65_2;
$L__BB65_20:
	ret;

}
	// .globl	_Z15gpukernelAMWNr3ILi8ELi2EEvPdS0_S0_iii
.visible .entry _Z15gpukernelAMWNr3ILi8ELi2EEvPdS0_S0_iii(
	.param .u64 .ptr .align 1 _Z15gpukernelAMWNr3ILi8ELi2EEvPdS0_S0_iii_param_0,
	.param .u64 .ptr .align 1 _Z15gpukernelAMWNr3ILi8ELi2EEvPdS0_S0_iii_param_1,
	.param .u64 .ptr .align 1 _Z15gpukernelAMWNr3ILi8ELi2EEvPdS0_S0_iii_param_2,
	.param .u32 _Z15gpukernelAMWNr3ILi8ELi2EEvPdS0_S0_iii_param_3,
	.param .u32 _Z15gpukernelAMWNr3ILi8ELi2EEvPdS0_S0_iii_param_4,
	.param .u32 _Z15gpukernelAMWNr3ILi8ELi2EEvPdS0_S0_iii_param_5
)
{
	.reg .pred 	%p<15>;
	.reg .b32 	%r<51>;
	.reg .b64 	%rd<16>;
	.reg .b64 	%fd<86>;

	ld.param.u64 	%rd5, [_Z15gpukernelAMWNr3ILi8ELi2EEvPdS0_S0_iii_param_0];
	ld.param.u64 	%rd6, [_Z15gpukernelAMWNr3ILi8ELi2EEvPdS0_S0_iii_param_1];
	ld.param.u32 	%r29, [_Z15gpukernelAMWNr3ILi8ELi2EEvPdS0_S0_iii_param_3];
	ld.param.u32 	%r30, [_Z15gpukernelAMWNr3ILi8ELi2EEvPdS0_S0_iii_param_4];
	ld.param.u32 	%r31, [_Z15gpukernelAMWNr3ILi8ELi2EEvPdS0_S0_iii_param_5];
	cvta.to.global.u64 	%rd1, %rd6;
	mov.u32 	%r1, %tid.x;
	shr.u32 	%r43, %r1, 5;
	setp.ge.s32 	%p1, %r43, %r29;
	@%p1 bra 	$L__BB66_20;
	shr.u32 	%r32, %r1, 3;
	and.b32  	%r3, %r32, 3;
	and.b32  	%r4, %r1, 7;
	not.b32 	%r33, %r4;
	add.s32 	%r5, %r30, %r33;
	shr.u32 	%r34, %r5, 3;
	add.s32 	%r35, %r34, 1;
	and.b32  	%r6, %r35, 15;
	and.b32  	%r7, %r35, 7;
	add.s32 	%r8, %r7, -1;
	and.b32  	%r9, %r35, 3;
	and.b32  	%r36, %r35, 1073741808;
	neg.s32 	%r10, %r36;
	add.s64 	%rd2, %rd1, 512;
	cvta.to.global.u64 	%rd3, %rd5;
$L__BB66_2:
	setp.ge.s32 	%p2, %r3, %r31;
	@%p2 bra 	$L__BB66_19;
	mul.lo.s32 	%r12, %r43, %r31;
	mov.u32 	%r44, %r3;
$L__BB66_4:
	setp.ge.s32 	%p3, %r4, %r30;
	mov.f64 	%fd85, 0d0000000000000000;
	@%p3 bra 	$L__BB66_18;
	setp.lt.u32 	%p4, %r5, 120;
	add.s32 	%r37, %r44, %r12;
	mul.lo.s32 	%r14, %r37, %r30;
	mov.f64 	%fd85, 0d0000000000000000;
	mov.u32 	%r48, %r4;
	@%p4 bra 	$L__BB66_8;
	add.s32 	%r45, %r4, %r14;
	mov.f64 	%fd85, 0d0000000000000000;
	mov.u32 	%r46, %r10;
	mov.u32 	%r48, %r4;
$L__BB66_7:
	.pragma "nounroll";
	mul.wide.s32 	%rd7, %r45, 8;
	add.s64 	%rd8, %rd2, %rd7;
	ld.global.f64 	%fd19, [%rd8+-512];
	add.f64 	%fd20, %fd85, %fd19;
	ld.global.f64 	%fd21, [%rd8+-448];
	add.f64 	%fd22, %fd20, %fd21;
	ld.global.f64 	%fd23, [%rd8+-384];
	add.f64 	%fd24, %fd22, %fd23;
	ld.global.f64 	%fd25, [%rd8+-320];
	add.f64 	%fd26, %fd24, %fd25;
	ld.global.f64 	%fd27, [%rd8+-256];
	add.f64 	%fd28, %fd26, %fd27;
	ld.global.f64 	%fd29, [%rd8+-192];
	add.f64 	%fd30, %fd28, %fd29;
	ld.global.f64 	%fd31, [%rd8+-128];
	add.f64 	%fd32, %fd30, %fd31;
	ld.global.f64 	%fd33, [%rd8+-64];
	add.f64 	%fd34, %fd32, %fd33;
	ld.global.f64 	%fd35, [%rd8];
	add.f64 	%fd36, %fd34, %fd35;
	ld.global.f64 	%fd37, [%rd8+64];
	add.f64 	%fd38, %fd36, %fd37;
	ld.global.f64 	%fd39, [%rd8+128];
	add.f64 	%fd40, %fd38, %fd39;
	ld.global.f64 	%fd41, [%rd8+192];
	add.f64 	%fd42, %fd40, %fd41;
	ld.global.f64 	%fd43, [%rd8+256];
	add.f64 	%fd44, %fd42, %fd43;
	ld.global.f64 	%fd45, [%rd8+320];
	add.f64 	%fd46, %fd44, %fd45;
	ld.global.f64 	%fd47, [%rd8+384];
	add.f64 	%fd48, %fd46, %fd47;
	ld.global.f64 	%fd49, [%rd8+448];
	add.f64 	%fd85, %fd48, %fd49;
	add.s32 	%r48, %r48, 128;
	add.s32 	%r46, %r46, 16;
	add.s32 	%r45, %r45, 128;
	setp.ne.s32 	%p5, %r46, 0;
	@%p5 bra 	$L__BB66_7;
$L__BB66_8:
	setp.eq.s32 	%p6, %r6, 0;
	@%p6 bra 	$L__BB66_18;
	add.s32 	%r38, %r6, -1;
	setp.lt.u32 	%p7, %r38, 7;
	@%p7 bra 	$L__BB66_11;
	add.s32 	%r39, %r48, %r14;
	mul.wide.s32 	%rd9, %r39, 8;
	add.s64 	%rd10, %rd1, %rd9;
	ld.global.f64 	%fd51, [%rd10];
	add.f64 	%fd52, %fd85, %fd51;
	ld.global.f64 	%fd53, [%rd10+64];
	add.f64 	%fd54, %fd52, %fd53;
	ld.global.f64 	%fd55, [%rd10+128];
	add.f64 	%fd56, %fd54, %fd55;
	ld.global.f64 	%fd57, [%rd10+192];
	add.f64 	%fd58, %fd56, %fd57;
	ld.global.f64 	%fd59, [%rd10+256];
	add.f64 	%fd60, %fd58, %fd59;
	ld.global.f64 	%fd61, [%rd10+320];
	add.f64 	%fd62, %fd60, %fd61;
	ld.global.f64 	%fd63, [%rd10+384];
	add.f64 	%fd64, %fd62, %fd63;
	ld.global.f64 	%fd65, [%rd10+448];
	add.f64 	%fd85, %fd64, %fd65;
	add.s32 	%r48, %r48, 64;
$L__BB66_11:
	setp.eq.s32 	%p8, %r7, 0;
	@%p8 bra 	$L__BB66_18;
	setp.lt.u32 	%p9, %r8, 3;
	@%p9 bra 	$L__BB66_14;
	add.s32 	%r40, %r48, %r14;
	mul.wide.s32 	%rd11, %r40, 8;
	add.s64 	%rd12, %rd1, %rd11;
	ld.global.f64 	%fd67, [%rd12];
	add.f64 	%fd68, %fd85, %fd67;
	ld.global.f64 	%fd69, [%rd12+64];
	add.f64 	%fd70, %fd68, %fd69;
	ld.global.f64 	%fd71, [%rd12+128];
	add.f64 	%fd72, %fd70, %fd71;
	ld.global.f64 	%fd73, [%rd12+192];
	add.f64 	%fd85, %fd72, %fd73;
	add.s32 	%r48, %r48, 32;
$L__BB66_14:
	setp.eq.s32 	%p10, %r9, 0;
	@%p10 bra 	$L__BB66_18;
	setp.eq.s32 	%p11, %r9, 1;
	add.s32 	%r41, %r48, %r14;
	mul.wide.s32 	%rd13, %r41, 8;
	add.s64 	%rd4, %rd1, %rd13;
	ld.global.f64 	%fd74, [%rd4];
	add.f64 	%fd85, %fd85, %fd74;
	@%p11 bra 	$L__BB66_18;
	setp.eq.s32 	%p12, %r9, 2;
	ld.global.f64 	%fd75, [%rd4+64];
	add.f64 	%fd85, %fd85, %fd75;
	@%p12 bra 	$L__BB66_18;
	ld.global.f64 	%fd76, [%rd4+128];
	add.f64 	%fd85, %fd85, %fd76;
$L__BB66_18:
	add.s32 	%r42, %r44, %r12;
	mul.wide.s32 	%rd14, %r42, 8;
	add.s64 	%rd15, %rd3, %rd14;
	atom.global.add.f64 	%fd77, [%rd15], %fd85;
	add.s32 	%r44, %r44, 4;
	setp.lt.s32 	%p13, %r44, %r31;
	@%p13 bra 	$L__BB66_4;
$L__BB66_19:
	add.s32 	%r43, %r43, 2;
	setp.lt.s32 	%p14, %r43, %r29;
	@%p14 bra 	$L__BB66_2;
$L__BB66_20:
	ret;

}
	// .globl	_Z15gpukernelAMWNr3ILi8ELi3EEvPdS0_S0_iii
.visible .entry _Z15gpukernelAMWNr3ILi8ELi3EEvPdS0_S0_iii(
	.param .u64 .ptr .align 1 _Z15gpukernelAMWNr3ILi8ELi3EEvPdS0_S0_iii_param_0,
	.param .u64 .ptr .align 1 _Z15gpukernelAMWNr3ILi8ELi3EEvPdS0_S0_iii_param_1,
	.param .u64 .ptr .align 1 _Z15gpukernelAMWNr3ILi8ELi3EEvPdS0_S0_iii_param_2,
	.param .u32 _Z15gpukernelAMWNr3ILi8ELi3EEvPdS0_S0_iii_param_3,
	.param .u32 _Z15gpukernelAMWNr3ILi8ELi3EEvPdS0_S0_iii_param_4,
	.param .u32 _Z15gpukernelAMWNr3ILi8ELi3EEvPdS0_S0_iii_param_5
)
{
	.reg .pred 	%p<15>;
	.reg .b32 	%r<51>;
	.reg .b64 	%rd<16>;
	.reg .b64 	%fd<86>;

	ld.param.u64 	%rd5, [_Z15gpukernelAMWNr3ILi8ELi3EEvPdS0_S0_iii_param_0];
	ld.param.u64 	%rd6, [_Z15gpukernelAMWNr3ILi8ELi3EEvPdS0_S0_iii_param_1];
	ld.param.u32 	%r29, [_Z15gpukernelAMWNr3ILi8ELi3EEvPdS0_S0_iii_param_3];
	ld.param.u32 	%r30, [_Z15gpukernelAMWNr3ILi8ELi3EEvPdS0_S0_iii_param_4];
	ld.param.u32 	%r31, [_Z15gpukernelAMWNr3ILi8ELi3EEvPdS0_S0_iii_param_5];
	cvta.to.global.u64 	%rd1, %rd6;
	mov.u32 	%r1, %tid.x;
	shr.u32 	%r43, %r1, 5;
	setp.ge.s32 	%p1, %r43, %r29;
	@%p1 bra 	$L__BB67_20;
	shr.u32 	%r32, %r1, 3;
	and.b32  	%r3, %r32, 3;
	and.b32  	%r4, %r1, 7;
	not.b32 	%r33, %r4;
	add.s32 	%r5, %r30, %r33;
	shr.u32 	%r34, %r5, 3;
	add.s32 	%r35, %r34, 1;
	and.b32  	%r6, %r35, 15;
	and.b32  	%r7, %r35, 7;
	add.s32 	%r8, %r7, -1;
	and.b32  	%r9, %r35, 3;
	and.b32  	%r36, %r35, 1073741808;
	neg.s32 	%r10, %r36;
	add.s64 	%rd2, %rd1, 512;
	cvta.to.global.u64 	%rd3, %rd5;
$L__BB67_2:
	setp.ge.s32 	%p2, %r3, %r31;
	@%p2 bra 	$L__BB67_19;
	mul.lo.s32 	%r12, %r43, %r31;
	mov.u32 	%r44, %r3;
$L__BB67_4:
	setp.ge.s32 	%p3, %r4, %r30;
	mov.f64 	%fd85, 0d0000000000000000;
	@%p3 bra 	$L__BB67_18;
	setp.lt.u32 	%p4, %r5, 120;
	add.s32 	%r37, %r44, %r12;
	mul.lo.s32 	%r14, %r37, %r30;
	mov.f64 	%fd85, 0d0000000000000000;
	mov.u32 	%r48, %r4;
	@%p4 bra 	$L__BB67_8;
	add.s32 	%r45, %r4, %r14;
	mov.f64 	%fd85, 0d0000000000000000;
	mov.u32 	%r46, %r10;
	mov.u32 	%r48, %r4;
$L__BB67_7:
	.pragma "nounroll";
	mul.wide.s32 	%rd7, %r45, 8;
	add.s64 	%rd8, %rd2, %rd7;
	ld.global.f64 	%fd19, [%rd8+-512];
	add.f64 	%fd20, %fd85, %fd19;
	ld.global.f64 	%fd21, [%rd8+-448];
	add.f64 	%fd22, %fd20, %fd21;
	ld.global.f64 	%fd23, [%rd8+-384];
	add.f64 	%fd24, %fd22, %fd23;
	ld.global.f64 	%fd25, [%rd8+-320];
	add.f64 	%fd26, %fd24, %fd25;
	ld.global.f64 	%fd27, [%rd8+-256];
	add.f64 	%fd28, %fd26, %fd27;
	ld.global.f64 	%fd29, [%rd8+-192];
	add.f64 	%fd30, %fd28, %fd29;
	ld.global.f64 	%fd31, [%rd8+-128];
	add.f64 	%fd32, %fd30, %fd31;
	ld.global.f64 	%fd33, [%rd8+-64];
	add.f64 	%fd34, %fd32, %fd33;
	ld.global.f64 	%fd35, [%rd8];
	add.f64 	%fd36, %fd34, %fd35;
	ld.global.f64 	%fd37, [%rd8+64];
	add.f64 	%fd38, %fd36, %fd37;
	ld.global.f64 	%fd39, [%rd8+128];
	add.f64 	%fd40, %fd38, %fd39;
	ld.global.f64 	%fd41, [%rd8+192];
	add.f64 	%fd42, %fd40, %fd41;
	ld.global.f64 	%fd43, [%rd8+256];
	add.f64 	%fd44, %fd42, %fd43;
	ld.global.f64 	%fd45, [%rd8+320];
	add.f64 	%fd46, %fd44, %fd45;
	ld.global.f64 	%fd47, [%rd8+384];
	add.f64 	%fd48, %fd46, %fd47;
	ld.global.f64 	%fd49, [%rd8+448];
	add.f64 	%fd85, %fd48, %fd49;
	add.s32 	%r48, %r48, 128;
	add.s32 	%r46, %r46, 16;
	add.s32 	%r45, %r45, 128;
	setp.ne.s32 	%p5, %r46, 0;
	@%p5 bra 	$L__BB67_7;
$L__BB67_8:
	setp.eq.s32 	%p6, %r6, 0;
	@%p6 bra 	$L__BB67_18;
	add.s32 	%r38, %r6, -1;
	setp.lt.u32 	%p7, %r38, 7;
	@%p7 bra 	$L__BB67_11;
	add.s32 	%r39, %r48, %r14;
	mul.wide.s32 	%rd9, %r39, 8;
	add.s64 	%rd10, %rd1, %rd9;
	ld.global.f64 	%fd51, [%rd10];
	add.f64 	%fd52, %fd85, %fd51;
	ld.global.f64 	%fd53, [%rd10+64];
	add.f64 	%fd54, %fd52, %fd53;
	ld.global.f64 	%fd55, [%rd10+128];
	add.f64 	%fd56, %fd54, %fd55;
	ld.global.f64 	%fd57, [%rd10+192];
	add.f64 	%fd58, %fd56, %fd57;
	ld.global.f64 	%fd59, [%rd10+256];
	add.f64 	%fd60, %fd58, %fd59;
	ld.global.f64 	%fd61, [%rd10+320];
	add.f64 	%fd62, %fd60, %fd61;
	ld.global.f64 	%fd63, [%rd10+384];
	add.f64 	%fd64, %fd62, %fd63;
	ld.global.f64 	%fd65, [%rd10+448];
	add.f64 	%fd85, %fd64, %fd65;
	add.s32 	%r48, %r48, 64;
$L__BB67_11:
	setp.eq.s32 	%p8, %r7, 0;
	@%p8 bra 	$L__BB67_18;
	setp.lt.u32 	%p9, %r8, 3;
	@%p9 bra 	$L__BB67_14;
	add.s32 	%r40, %r48, %r14;
	mul.wide.s32 	%rd11, %r40, 8;
	add.s64 	%rd12, %rd1, %rd11;
	ld.global.f64 	%fd67, [%rd12];
	add.f64 	%fd68, %fd85, %fd67;
	ld.global.f64 	%fd69, [%rd12+64];
	add.f64 	%fd70, %fd68, %fd69;
	ld.global.f64 	%fd71, [%rd12+128];
	add.f64 	%fd72, %fd70, %fd71;
	ld.global.f64 	%fd73, [%rd12+192];
	add.f64 	%fd85, %fd72, %fd73;
	add.s32 	%r48, %r48, 32;
$L__BB67_14:
	setp.eq.s32 	%p10, %r9, 0;
	@%p10 bra 	$L__BB67_18;
	setp.eq.s32 	%p11, %r9, 1;
	add.s32 	%r41, %r48, %r14;
	mul.wide.s32 	%rd13, %r41, 8;
	add.s64 	%rd4, %rd1, %rd13;
	ld.global.f64 	%fd74, [%rd4];
	add.f64 	%fd85, %fd85, %fd74;
	@%p11 bra 	$L__BB67_18;
	setp.eq.s32 	%p12, %r9, 2;
	ld.global.f64 	%fd75, [%rd4+64];
	add.f64 	%fd85, %fd85, %fd75;
	@%p12 bra 	$L__BB67_18;
	ld.global.f64 	%fd76, [%rd4+128];
	add.f64 	%fd85, %fd85, %fd76;
$L__BB67_18:
	add.s32 	%r42, %r44, %r12;
	mul.wide.s32 	%rd14, %r42, 8;
	add.s64 	%rd15, %rd3, %rd14;
	atom.global.add.f64 	%fd77, [%rd15], %fd85;
	add.s32 	%r44, %r44, 4;
	setp.lt.s32 	%p13, %r44, %r31;
	@%p13 bra 	$L__BB67_4;
$L__BB67_19:
	add.s32 	%r43, %r43, 3;
	setp.lt.s32 	%p14, %r43, %r29;
	@%p14 bra 	$L__BB67_2;
$L__BB67_20:
	ret;

}
	// .globl	_Z15gpukernelAMWNr3ILi8ELi4EEvPdS0_S0_iii
.visible .entry _Z15gpukernelAMWNr3ILi8ELi4EEvPdS0_S0_iii(
	.param .u64 .ptr .align 1 _Z15gpukernelAMWNr3ILi8ELi4EEvPdS0_S0_iii_param_0,
	.param .u64 .ptr .align 1 _Z15gpukernelAMWNr3ILi8ELi4EEvPdS0_S0_iii_param_1,
	.param .u64 .ptr .align 1 _Z15gpukernelAMWNr3ILi8ELi4EEvPdS0_S0_iii_param_2,
	.param .u32 _Z15gpukernelAMWNr3ILi8ELi4EEvPdS0_S0_iii_param_3,
	.param .u32 _Z15gpukernelAMWNr3ILi8ELi4EEvPdS0_S0_iii_param_4,
	.param .u32 _Z15gpukernelAMWNr3ILi8ELi4EEvPdS0_S0_iii_param_5
)
{
	.reg .pred 	%p<15>;
	.reg .b32 	%r<51>;
	.reg .b64 	%rd<16>;
	.reg .b64 	%fd<86>;

	ld.param.u64 	%rd5, [_Z15gpukernelAMWNr3ILi8ELi4EEvPdS0_S0_iii_param_0];
	ld.param.u64 	%rd6, [_Z15gpukernelAMWNr3ILi8ELi4EEvPdS0_S0_iii_param_1];
	ld.param.u32 	%r29, [_Z15gpukernelAMWNr3ILi8ELi4EEvPdS0_S0_iii_param_3];
	ld.param.u32 	%r30, [_Z15gpukernelAMWNr3ILi8ELi4EEvPdS0_S0_iii_param_4];
	ld.param.u32 	%r31, [_Z15gpukernelAMWNr3ILi8ELi4EEvPdS0_S0_iii_param_5];
	cvta.to.global.u64 	%rd1, %rd6;
	mov.u32 	%r1, %tid.x;
	shr.u32 	%r43, %r1, 5;
	setp.ge.s32 	%p1, %r43, %r29;
	@%p1 bra 	$L__BB68_20;
	shr.u32 	%r32, %r1, 3;
	and.b32  	%r3, %r32, 3;
	and.b32  	%r4, %r1, 7;
	not.b32 	%r33, %r4;
	add.s32 	%r5, %r30, %r33;
	shr.u32 	%r34, %r5, 3;
	add.s32 	%r35, %r34, 1;
	and.b32  	%r6, %r35, 15;
	and.b32  	%r7, %r35, 7;
	add.s32 	%r8, %r7, -1;
	and.b32  	%r9, %r35, 3;
	and.b32  	%r36, %r35, 1073741808;
	neg.s32 	%r10, %r36;
	add.s64 	%rd2, %rd1, 512;
	cvta.to.global.u64 	%rd3, %rd5;
$L__BB68_2:
	setp.ge.s32 	%p2, %r3, %r31;
	@%p2 bra 	$L__BB68_19;
	mul.lo.s32 	%r12, %r43, %r31;
	mov.u32 	%r44, %r3;
$L__BB68_4:
	setp.ge.s32 	%p3, %r4, %r30;
	mov.f64 	%fd85, 0d0000000000000000;
	@%p3 bra 	$L__BB68_18;
	setp.lt.u32 	%p4, %r5, 120;
	add.s32 	%r37, %r44, %r12;
	mul.lo.s32 	%r14, %r37, %r30;
	mov.f64 	%fd85, 0d0000000000000000;
	mov.u32 	%r48, %r4;
	@%p4 bra 	$L__BB68_8;
	add.s32 	%r45, %r4, %r14;
	mov.f64 	%fd85, 0d0000000000000000;
	mov.u32 	%r46, %r10;
	mov.u32 	%r48, %r4;
$L__BB68_7:
	.pragma "nounroll";
	mul.wide.s32 	%rd7, %r45, 8;
	add.s64 	%rd8, %rd2, %rd7;
	ld.global.f64 	%fd19, [%rd8+-512];
	add.f64 	%fd20, %fd85, %fd19;
	ld.global.f64 	%fd21, [%rd8+-448];
	add.f64 	%fd22, %fd20, %fd21;
	ld.global.f64 	%fd23, [%rd8+-384];
	add.f64 	%fd24, %fd22, %fd23;
	ld.global.f64 	%fd25, [%rd8+-320];
	add.f64 	%fd26, %fd24, %fd25;
	ld.global.f64 	%fd27, [%rd8+-256];
	add.f64 	%fd28, %fd26, %fd27;
	ld.global.f64 	%fd29, [%rd8+-192];
	add.f64 	%fd30, %fd28, %fd29;
	ld.global.f64 	%fd31, [%rd8+-128];
	add.f64 	%fd32, %fd30, %fd31;
	ld.global.f64 	%fd33, [%rd8+-64];
	add.f64 	%fd34, %fd32, %fd33;
	ld.global.f64 	%fd35, [%rd8];
	add.f64 	%fd36, %fd34, %fd35;
	ld.global.f64 	%fd37, [%rd8+64];
	add.f64 	%fd38, %fd36, %fd37;
	ld.global.f64 	%fd39, [%rd8+128];
	add.f64 	%fd40, %fd38, %fd39;
	ld.global.f64 	%fd41, [%rd8+192];
	add.f64 	%fd42, %fd40, %fd41;
	ld.global.f64 	%fd43, [%rd8+256];
	add.f64 	%fd44, %fd42, %fd43;
	ld.global.f64 	%fd45, [%rd8+320];
	add.f64 	%fd46, %fd44, %fd45;
	ld.global.f64 	%fd47, [%rd8+384];
	add.f64 	%fd48, %fd46, %fd47;
	ld.global.f64 	%fd49, [%rd8+448];
	add.f64 	%fd85, %fd48, %fd49;
	add.s32 	%r48, %r48, 128;
	add.s32 	%r46, %r46, 16;
	add.s32 	%r45, %r45, 128;
	setp.ne.s32 	%p5, %r46, 0;
	@%p5 bra 	$L__BB68_7;
$L__BB68_8:
	setp.eq.s32 	%p6, %r6, 0;
	@%p6 bra 	$L__BB68_18;
	add.s32 	%r38, %r6, -1;
	setp.lt.u32 	%p7, %r38, 7;
	@%p7 bra 	$L__BB68_11;
	add.s32 	%r39, %r48, %r14;
	mul.wide.s32 	%rd9, %r39, 8;
	add.s64 	%rd10, %rd1, %rd9;
	ld.global.f64 	%fd51, [%rd10];
	add.f64 	%fd52, %fd85, %fd51;
	ld.global.f64 	%fd53, [%rd10+64];
	add.f64 	%fd54, %fd52, %fd53;
	ld.global.f64 	%fd55, [%rd10+128];
	add.f64 	%fd56, %fd54, %fd55;
	ld.global.f64 	%fd57, [%rd10+192];
	add.f64 	%fd58, %fd56, %fd57;
	ld.global.f64 	%fd59, [%rd10+256];
	add.f64 	%fd60, %fd58, %fd59;
	ld.global.f64 	%fd61, [%rd10+320];
	add.f64 	%fd62, %fd60, %fd61;
	ld.global.f64 	%fd63, [%rd10+384];
	add.f64 	%fd64, %fd62, %fd63;
	ld.global.f64 	%fd65, [%rd10+448];
	add.f64 	%fd85, %fd64, %fd65;
	add.s32 	%r48, %r48, 64;
$L__BB68_11:
	setp.eq.s32 	%p8, %r7, 0;
	@%p8 bra 	$L__BB68_18;
	setp.lt.u32 	%p9, %r8, 3;
	@%p9 bra 	$L__BB68_14;
	add.s32 	%r40, %r48, %r14;
	mul.wide.s32 	%rd11, %r40, 8;
	add.s64 	%rd12, %rd1, %rd11;
	ld.global.f64 	%fd67, [%rd12];
	add.f64 	%fd68, %fd85, %fd67;
	ld.global.f64 	%fd69, [%rd12+64];
	add.f64 	%fd70, %fd68, %fd69;
	ld.global.f64 	%fd71, [%rd12+128];
	add.f64 	%fd72, %fd70, %fd71;
	ld.global.f64 	%fd73, [%rd12+192];
	add.f64 	%fd85, %fd72, %fd73;
	add.s32 	%r48, %r48, 32;
$L__BB68_14:
	setp.eq.s32 	%p10, %r9, 0;
	@%p10 bra 	$L__BB68_18;
	setp.eq.s32 	%p11, %r9, 1;
	add.s32 	%r41, %r48, %r14;
	mul.wide.s32 	%rd13, %r41, 8;
	add.s64 	%rd4, %rd1, %rd13;
	ld.global.f64 	%fd74, [%rd4];
	add.f64 	%fd85, %fd85, %fd74;
	@%p11 bra 	$L__BB68_18;
	setp.eq.s32 	%p12, %r9, 2;
	ld.global.f64 	%fd75, [%rd4+64];
	add.f64 	%fd85, %fd85, %fd75;
	@%p12 bra 	$L__BB68_18;
	ld.global.f64 	%fd76, [%rd4+128];
	add.f64 	%fd85, %fd85, %fd76;
$L__BB68_18:
	add.s32 	%r42, %r44, %r12;
	mul.wide.s32 	%rd14, %r42, 8;
	add.s64 	%rd15, %rd3, %rd14;
	atom.global.add.f64 	%fd77, [%rd15], %fd85;
	add.s32 	%r44, %r44, 4;
	setp.lt.s32 	%p13, %r44, %r31;
	@%p13 bra 	$L__BB68_4;
$L__BB68_19:
	add.s32 	%r43, %r43, 4;
	setp.lt.s32 	%p14, %r43, %r29;
	@%p14 bra 	$L__BB68_2;
$L__BB68_20:
	ret;

}
	// .globl	_Z15gpukernelAMWNr3ILi8ELi5EEvPdS0_S0_iii
.visible .entry _Z15gpukernelAMWNr3ILi8ELi5EEvPdS0_S0_iii(
	.param .u64 .ptr .align 1 _Z15gpukernelAMWNr3ILi8ELi5EEvPdS0_S0_iii_param_0,
	.param .u64 .ptr .align 1 _Z15gpukernelAMWNr3ILi8ELi5EEvPdS0_S0_iii_param_1,
	.param .u64 .ptr .align 1 _Z15gpukernelAMWNr3ILi8ELi5EEvPdS0_S0_iii_param_2,
	.param .u32 _Z15gpukernelAMWNr3ILi8ELi5EEvPdS0_S0_iii_param_3,
	.param .u32 _Z15gpukernelAMWNr3ILi8ELi5EEvPdS0_S0_iii_param_4,
	.param .u32 _Z15gpukernelAMWNr3ILi8ELi5EEvPdS0_S0_iii_param_5
)
{
	.reg .pred 	%p<15>;
	.reg .b32 	%r<51>;
	.reg .b64 	%rd<16>;
	.reg .b64 	%fd<86>;

	ld.param.u64 	%rd5, [_Z15gpukernelAMWNr3ILi8ELi5EEvPdS0_S0_iii_param_0];
	ld.param.u64 	%rd6, [_Z15gpukernelAMWNr3ILi8ELi5EEvPdS0_S0_iii_param_1];
	ld.param.u32 	%r29, [_Z15gpukernelAMWNr3ILi8ELi5EEvPdS0_S0_iii_param_3];
	ld.param.u32 	%r30, [_Z15gpukernelAMWNr3ILi8ELi5EEvPdS0_S0_iii_param_4];
	ld.param.u32 	%r31, [_Z15gpukernelAMWNr3ILi8ELi5EEvPdS0_S0_iii_param_5];
	cvta.to.global.u64 	%rd1, %rd6;
	mov.u32 	%r1, %tid.x;
	shr.u32 	%r43, %r1, 5;
	setp.ge.s32 	%p1, %r43, %r29;
	@%p1 bra 	$L__BB69_20;
	shr.u32 	%r32, %r1, 3;
	and.b32  	%r3, %r32, 3;
	and.b32  	%r4, %r1, 7;
	not.b32 	%r33, %r4;
	add.s32 	%r5, %r30, %r33;
	shr.u32 	%r34, %r5, 3;
	add.s32 	%r35, %r34, 1;
	and.b32  	%r6, %r35, 15;
	and.b32  	%r7, %r35, 7;
	add.s32 	%r8, %r7, -1;
	and.b32  	%r9, %r35, 3;
	and.b32  	%r36, %r35, 1073741808;
	neg.s32 	%r10, %r36;
	add.s64 	%rd2, %rd1, 512;
	cvta.to.global.u64 	%rd3, %rd5;
$L__BB69_2:
	setp.ge.s32 	%p2, %r3, %r31;
	@%p2 bra 	$L__BB69_19;
	mul.lo.s32 	%r12, %r43, %r31;
	mov.u32 	%r44, %r3;
$L__BB69_4:
	setp.ge.s32 	%p3, %r4, %r30;
	mov.f64 	%fd85, 0d0000000000000000;
	@%p3 bra 	$L__BB69_18;
	setp.lt.u32 	%p4, %r5, 120;
	add.s32 	%r37, %r44, %r12;
	mul.lo.s32 	%r14, %r37, %r30;
	mov.f64 	%fd85, 0d0000000000000000;
	mov.u32 	%r48, %r4;
	@%p4 bra 	$L__BB69_8;
	add.s32 	%r45, %r4, %r14;
	mov.f64 	%fd85, 0d0000000000000000;
	mov.u32 	%r46, %r10;
	mov.u32 	%r48, %r4;
$L__BB69_7:
	.pragma "nounroll";
	mul.wide.s32 	%rd7, %r45, 8;
	add.s64 	%rd8, %rd2, %rd7;
	ld.global.f64 	%fd19, [%rd8+-512];
	add.f64 	%fd20, %fd85, %fd19;
	ld.global.f64 	%fd21, [%rd8+-448];
	add.f64 	%fd22, %fd20, %fd21;
	ld.global.f64 	%fd23, [%rd8+-384];
	add.f64 	%fd24, %fd22, %fd23;
	ld.global.f64 	%fd25, [%rd8+-320];
	add.f64 	%fd26, %fd24, %fd25;
	ld.global.f64 	%fd27, [%rd8+-256];
	add.f64 	%fd28, %fd26, %fd27;
	ld.global.f64 	%fd29, [%rd8+-192];
	add.f64 	%fd30, %fd28, %fd29;
	ld.global.f64 	%fd31, [%rd8+-128];
	add.f64 	%fd32, %fd30, %fd31;
	ld.global.f64 	%fd33, [%rd8+-64];
	add.f64 	%fd34, %fd32, %fd33;
	ld.global.f64 	%fd35, [%rd8];
	add.f64 	%fd36, %fd34, %fd35;
	ld.global.f64 	%fd37, [%rd8+64];
	add.f64 	%fd38, %fd36, %fd37;
	ld.global.f64 	%fd39, [%rd8+128];
	add.f64 	%fd40, %fd38, %fd39;
	ld.global.f64 	%fd41, [%rd8+192];
	add.f64 	%fd42, %fd40, %fd41;
	ld.global.f64 	%fd43, [%rd8+256];
	add.f64 	%fd44, %fd42, %fd43;
	ld.global.f64 	%fd45, [%rd8+320];
	add.f64 	%fd46, %fd44, %fd45;
	ld.global.f64 	%fd47, [%rd8+384];
	add.f64 	%fd48, %fd46, %fd47;
	ld.global.f64 	%fd49, [%rd8+448];
	add.f64 	%fd85, %fd48, %fd49;
	add.s32 	%r48, %r48, 128;
	add.s32 	%r46, %r46, 16;
	add.s32 	%r45, %r45, 128;
	setp.ne.s32 	%p5, %r46, 0;
	@%p5 bra 	$L__BB69_7;
$L__BB69_8:
	setp.eq.s32 	%p6, %r6, 0;
	@%p6 bra 	$L__BB69_18;
	add.s32 	%r38, %r6, -1;
	setp.lt.u32 	%p7, %r38, 7;
	@%p7 bra 	$L__BB69_11;
	add.s32 	%r39, %r48, %r14;
	mul.wide.s32 	%rd9, %r39, 8;
	add.s64 	%rd10, %rd1, %rd9;
	ld.global.f64 	%fd51, [%rd10];
	add.f64 	%fd52, %fd85, %fd51;
	ld.global.f64 	%fd53, [%rd10+64];
	add.f64 	%fd54, %fd52, %fd53;
	ld.global.f64 	%fd55, [%rd10+128];
	add.f64 	%fd56, %fd54, %fd55;
	ld.global.f64 	%fd57, [%rd10+192];
	add.f64 	%fd58, %fd56, %fd57;
	ld.global.f64 	%fd59, [%rd10+256];
	add.f64 	%fd60, %fd58, %fd59;
	ld.global.f64 	%fd61, [%rd10+320];
	add.f64 	%fd62, %fd60, %fd61;
	ld.global.f64 	%fd63, [%rd10+384];
	add.f64 	%fd64, %fd62, %fd63;
	ld.global.f64 	%fd65, [%rd10+448];
	add.f64 	%fd85, %fd64, %fd65;
	add.s32 	%r48, %r48, 64;
$L__BB69_11:
	setp.eq.s32 	%p8, %r7, 0;
	@%p8 bra 	$L__BB69_18;
	setp.lt.u32 	%p9, %r8, 3;
	@%p9 bra 	$L__BB69_14;
	add.s32 	%r40, %r48, %r14;
	mul.wide.s32 	%rd11, %r40, 8;
	add.s64 	%rd12, %rd1, %rd11;
	ld.global.f64 	%fd67, [%rd12];
	add.f64 	%fd68, %fd85, %fd67;
	ld.global.f64 	%fd69, [%rd12+64];
	add.f64 	%fd70, %fd68, %fd69;
	ld.global.f64 	%fd71, [%rd12+128];
	add.f64 	%fd72, %fd70, %fd71;
	ld.global.f64 	%fd73, [%rd12+192];
	add.f64 	%fd85, %fd72, %fd73;
	add.s32 	%r48, %r48, 32;
$L__BB69_14:
	setp.eq.s32 	%p10, %r9, 0;
	@%p10 bra 	$L__BB69_18;
	setp.eq.s32 	%p11, %r9, 1;
	add.s32 	%r41, %r48, %r14;
	mul.wide.s32 	%rd13, %r41, 8;
	add.s64 	%rd4, %rd1, %rd13;
	ld.global.f64 	%fd74, [%rd4];
	add.f64 	%fd85, %fd85, %fd74;
	@%p11 bra 	$L__BB69_18;
	setp.eq.s32 	%p12, %r9, 2;
	ld.global.f64 	%fd75, [%rd4+64];
	add.f64 	%fd85, %fd85, %fd75;
	@%p12 bra 	$L__BB69_18;
	ld.global.f64 	%fd76, [%rd4+128];
	add.f64 	%fd85, %fd85, %fd76;
$L__BB69_18:
	add.s32 	%r42, %r44, %r12;
	mul.wide.s32 	%rd14, %r42, 8;
	add.s64 	%rd15, %rd3, %rd14;
	atom.global.add.f64 	%fd77, [%rd15], %fd85;
	add.s32 	%r44, %r44, 4;
	setp.lt.s32 	%p13, %r44, %r31;
	@%p13 bra 	$L__BB69_4;
$L__BB69_19:
	add.s32 	%r43, %r43, 5;
	setp.lt.s32 	%p14, %r43, %r29;
	@%p14 bra 	$L__BB69_2;
$L__BB69_20:
	ret;

}
	// .globl	_Z15gpukernelAMWNr3ILi8ELi6EEvPdS0_S0_iii
.visible .entry _Z15gpukernelAMWNr3ILi8ELi6EEvPdS0_S0_iii(
	.param .u64 .ptr .align 1 _Z15gpukernelAMWNr3ILi8ELi6EEvPdS0_S0_iii_param_0,
	.param .u64 .ptr .align 1 _Z15gpukernelAMWNr3ILi8ELi6EEvPdS0_S0_iii_param_1,
	.param .u64 .ptr .align 1 _Z15gpukernelAMWNr3ILi8ELi6EEvPdS0_S0_iii_param_2,
	.param .u32 _Z15gpukernelAMWNr3ILi8ELi6EEvPdS0_S0_iii_param_3,
	.param .u32 _Z15gpukernelAMWNr3ILi8ELi6EEvPdS0_S0_iii_param_4,
	.param .u32 _Z15gpukernelAMWNr3ILi8ELi6EEvPdS0_S0_iii_param_5
)
{
	.reg .pred 	%p<15>;
	.reg .b32 	%r<51>;
	.reg .b64 	%rd<16>;
	.reg .b64 	%fd<86>;

	ld.param.u64 	%rd5, [_Z15gpukernelAMWNr3ILi8ELi6EEvPdS0_S0_iii_param_0];
	ld.param.u64 	%rd6, [_Z15gpukernelAMWNr3ILi8ELi6EEvPdS0_S0_iii_param_1];
	ld.param.u32 	%r29, [_Z15gpukernelAMWNr3ILi8ELi6EEvPdS0_S0_iii_param_3];
	ld.param.u32 	%r30, [_Z15gpukernelAMWNr3ILi8ELi6EEvPdS0_S0_iii_param_4];
	ld.param.u32 	%r31, [_Z15gpukernelAMWNr3ILi8ELi6EEvPdS0_S0_iii_param_5];
	cvta.to.global.u64 	%rd1, %rd6;
	mov.u32 	%r1, %tid.x;
	shr.u32 	%r43, %r1, 5;
	setp.ge.s32 	%p1, %r43, %r29;
	@%p1 bra 	$L__BB70_20;
	shr.u32 	%r32, %r1, 3;
	and.b32  	%r3, %r32, 3;
	and.b32  	%r4, %r1, 7;
	not.b32 	%r33, %r4;
	add.s32 	%r5, %r30, %r33;
	shr.u32 	%r34, %r5, 3;
	add.s32 	%r35, %r34, 1;
	and.b32  	%r6, %r35, 15;
	and.b32  	%r7, %r35, 7;
	add.s32 	%r8, %r7, -1;
	and.b32  	%r9, %r35, 3;
	and.b32  	%r36, %r35, 1073741808;
	neg.s32 	%r10, %r36;
	add.s64 	%rd2, %rd1, 512;
	cvta.to.global.u64 	%rd3, %rd5;
$L__BB70_2:
	setp.ge.s32 	%p2, %r3, %r31;
	@%p2 bra 	$L__BB70_19;
	mul.lo.s32 	%r12, %r43, %r31;
	mov.u32 	%r44, %r3;
$L__BB70_4:
	setp.ge.s32 	%p3, %r4, %r30;
	mov.f64 	%fd85, 0d0000000000000000;
	@%p3 bra 	$L__BB70_18;
	setp.lt.u32 	%p4, %r5, 120;
	add.s32 	%r37, %r44, %r12;
	mul.lo.s32 	%r14, %r37, %r30;
	mov.f64 	%fd85, 0d0000000000000000;
	mov.u32 	%r48, %r4;
	@%p4 bra 	$L__BB70_8;
	add.s32 	%r45, %r4, %r14;
	mov.f64 	%fd85, 0d0000000000000000;
	mov.u32 	%r46, %r10;
	mov.u32 	%r48, %r4;
$L__BB70_7:
	.pragma "nounroll";
	mul.wide.s32 	%rd7, %r45, 8;
	add.s64 	%rd8, %rd2, %rd7;
	ld.global.f64 	%fd19, [%rd8+-512];
	add.f64 	%fd20, %fd85, %fd19;
	ld.global.f64 	%fd21, [%rd8+-448];
	add.f64 	%fd22, %fd20, %fd21;
	ld.global.f64 	%fd23, [%rd8+-384];
	add.f64 	%fd24, %fd22, %fd23;
	ld.global.f64 	%fd25, [%rd8+-320];
	add.f64 	%fd26, %fd24, %fd25;
	ld.global.f64 	%fd27, [%rd8+-256];
	add.f64 	%fd28, %fd26, %fd27;
	ld.global.f64 	%fd29, [%rd8+-192];
	add.f64 	%fd30, %fd28, %fd29;
	ld.global.f64 	%fd31, [%rd8+-128];
	add.f64 	%fd32, %fd30, %fd31;
	ld.global.f64 	%fd33, [%rd8+-64];
	add.f64 	%fd34, %fd32, %fd33;
	ld.global.f64 	%fd35, [%rd8];
	add.f64 	%fd36, %fd34, %fd35;
	ld.global.f64 	%fd37, [%rd8+64];
	add.f64 	%fd38, %fd36, %fd37;
	ld.global.f64 	%fd39, [%rd8+128];
	add.f64 	%fd40, %fd38, %fd39;
	ld.global.f64 	%fd41, [%rd8+192];
	add.f64 	%fd42, %fd40, %fd41;
	ld.global.f64 	%fd43, [%rd8+256];
	add.f64 	%fd44, %fd42, %fd43;
	ld.global.f64 	%fd45, [%rd8+320];
	add.f64 	%fd46, %fd44, %fd45;
	ld.global.f64 	%fd47, [%rd8+384];
	add.f64 	%fd48, %fd46, %fd47;
	ld.global.f64 	%fd49, [%rd8+448];
	add.f64 	%fd85, %fd48, %fd49;
	add.s32 	%r48, %r48, 128;
	add.s32 	%r46, %r46, 16;
	add.s32 	%r45, %r45, 128;
	setp.ne.s32 	%p5, %r46, 0;
	@%p5 bra 	$L__BB70_7;
$L__BB70_8:
	setp.eq.s32 	%p6, %r6, 0;
	@%p6 bra 	$L__BB70_18;
	add.s32 	%r38, %r6, -1;
	setp.lt.u32 	%p7, %r38, 7;
	@%p7 bra 	$L__BB70_11;
	add.s32 	%r39, %r48, %r14;
	mul.wide.s32 	%rd9, %r39, 8;
	add.s64 	%rd10, %rd1, %rd9;
	ld.global.f64 	%fd51, [%rd10];
	add.f64 	%fd52, %fd85, %fd51;
	ld.global.f64 	%fd53, [%rd10+64];
	add.f64 	%fd54, %fd52, %fd53;
	ld.global.f64 	%fd55, [%rd10+128];
	add.f64 	%fd56, %fd54, %fd55;
	ld.global.f64 	%fd57, [%rd10+192];
	add.f64 	%fd58, %fd56, %fd57;
	ld.global.f64 	%fd59, [%rd10+256];
	add.f64 	%fd60, %fd58, %fd59;
	ld.global.f64 	%fd61, [%rd10+320];
	add.f64 	%fd62, %fd60, %fd61;
	ld.global.f64 	%fd63, [%rd10+384];
	add.f64 	%fd64, %fd62, %fd63;
	ld.global.f64 	%fd65, [%rd10+448];
	add.f64 	%fd85, %fd64, %fd65;
	add.s32 	%r48, %r48, 64;
$L__BB70_11:
	setp.eq.s32 	%p8, %r7, 0;
	@%p8 bra 	$L__BB70_18;
	setp.lt.u32 	%p9, %r8, 3;
	@%p9 bra 	$L__BB70_14;
	add.s32 	%r40, %r48, %r14;
	mul.wide.s32 	%rd11, %r40, 8;
	add.s64 	%rd12, %rd1, %rd11;
	ld.global.f64 	%fd67, [%rd12];
	add.f64 	%fd68, %fd85, %fd67;
	ld.global.f64 	%fd69, [%rd12+64];
	add.f64 	%fd70, %fd68, %fd69;
	ld.global.f64 	%fd71, [%rd12+128];
	add.f64 	%fd72, %fd70, %fd71;
	ld.global.f64 	%fd73, [%rd12+192];
	add.f64 	%fd85, %fd72, %fd73;
	add.s32 	%r48, %r48, 32;
$L__BB70_14:
	setp.eq.s32 	%p10, %r9, 0;
	@%p10 bra 	$L__BB70_18;
	setp.eq.s32 	%p11, %r9, 1;
	add.s32 	%r41, %r48, %r14;
	mul.wide.s32 	%rd13, %r41, 8;
	add.s64 	%rd4, %rd1, %rd13;
	ld.global.f64 	%fd74, [%rd4];
	add.f64 	%fd85, %fd85, %fd74;
	@%p11 bra 	$L__BB70_18;
	setp.eq.s32 	%p12, %r9, 2;
	ld.global.f64 	%fd75, [%rd4+64];
	add.f64 	%fd85, %fd85, %fd75;
	@%p12 bra 	$L__BB70_18;
	ld.global.f64 	%fd76, [%rd4+128];
	add.f64 	%fd85, %fd85, %fd76;
$L__BB70_18:
	add.s32 	%r42, %r44, %r12;
	mul.wide.s32 	%rd14, %r42, 8;
	add.s64 	%rd15, %rd3, %rd14;
	atom.global.add.f64 	%fd77, [%rd15], %fd85;
	add.s32 	%r44, %r44, 4;
	setp.lt.s32 	%p13, %r44, %r31;
	@%p13 bra 	$L__BB70_4;
$L__BB70_19:
	add.s32 	%r43, %r43, 6;
	setp.lt.s32 	%p14, %r43, %r29;
	@%p14 bra 	$L__BB70_2;
$L__BB70_20:
	ret;

}
	// .globl	_Z15gpukernelAMWNr3ILi8ELi7EEvPdS0_S0_iii
.visible .entry _Z15gpukernelAMWNr3ILi8ELi7EEvPdS0_S0_iii(
	.param .u64 .ptr .align 1 _Z15gpukernelAMWNr3ILi8ELi7EEvPdS0_S0_iii_param_0,
	.param .u64 .ptr .align 1 _Z15gpukernelAMWNr3ILi8ELi7EEvPdS0_S0_iii_param_1,
	.param .u64 .ptr .align 1 _Z15gpukernelAMWNr3ILi8ELi7EEvPdS0_S0_iii_param_2,
	.param .u32 _Z15gpukernelAMWNr3ILi8ELi7EEvPdS0_S0_iii_param_3,
	.param .u32 _Z15gpukernelAMWNr3ILi8ELi7EEvPdS0_S0_iii_param_4,
	.param .u32 _Z15gpukernelAMWNr3ILi8ELi7EEvPdS0_S0_iii_param_5
)
{
	.reg .pred 	%p<15>;
	.reg .b32 	%r<51>;
	.reg .b64 	%rd<16>;
	.reg .b64 	%fd<86>;

	ld.param.u64 	%rd5, [_Z15gpukernelAMWNr3ILi8ELi7EEvPdS0_S0_iii_param_0];
	ld.param.u64 	%rd6, [_Z15gpukernelAMWNr3ILi8ELi7EEvPdS0_S0_iii_param_1];
	ld.param.u32 	%r29, [_Z15gpukernelAMWNr3ILi8ELi7EEvPdS0_S0_iii_param_3];
	ld.param.u32 	%r30, [_Z15gpukernelAMWNr3ILi8ELi7EEvPdS0_S0_iii_param_4];
	ld.param.u32 	%r31, [_Z15gpukernelAMWNr3ILi8ELi7EEvPdS0_S0_iii_param_5];
	cvta.to.global.u64 	%rd1, %rd6;
	mov.u32 	%r1, %tid.x;
	shr.u32 	%r43, %r1, 5;
	setp.ge.s32 	%p1, %r43, %r29;
	@%p1 bra 	$L__BB71_20;
	shr.u32 	%r32, %r1, 3;
	and.b32  	%r3, %r32, 3;
	and.b32  	%r4, %r1, 7;
	not.b32 	%r33, %r4;
	add.s32 	%r5, %r30, %r33;
	shr.u32 	%r34, %r5, 3;
	add.s32 	%r35, %r34, 1;
	and.b32  	%r6, %r35, 15;
	and.b32  	%r7, %r35, 7;
	add.s32 	%r8, %r7, -1;
	and.b32  	%r9, %r35, 3;
	and.b32  	%r36, %r35, 1073741808;
	neg.s32 	%r10, %r36;
	add.s64 	%rd2, %rd1, 512;
	cvta.to.global.u64 	%rd3, %rd5;
$L__BB71_2:
	setp.ge.s32 	%p2, %r3, %r31;
	@%p2 bra 	$L__BB71_19;
	mul.lo.s32 	%r12, %r43, %r31;
	mov.u32 	%r44, %r3;
$L__BB71_4:
	setp.ge.s32 	%p3, %r4, %r30;
	mov.f64 	%fd85, 0d0000000000000000;
	@%p3 bra 	$L__BB71_18;
	setp.lt.u32 	%p4, %r5, 120;
	add.s32 	%r37, %r44, %r12;
	mul.lo.s32 	%r14, %r37, %r30;
	mov.f64 	%fd85, 0d0000000000000000;
	mov.u32 	%r48, %r4;
	@%p4 bra 	$L__BB71_8;
	add.s32 	%r45, %r4, %r14;
	mov.f64 	%fd85, 0d0000000000000000;
	mov.u32 	%r46, %r10;
	mov.u32 	%r48, %r4;
$L__BB71_7:
	.pragma "nounroll";
	mul.wide.s32 	%rd7, %r45, 8;
	add.s64 	%rd8, %rd2, %rd7;
	ld.global.f64 	%fd19, [%rd8+-512];
	add.f64 	%fd20, %fd85, %fd19;
	ld.global.f64 	%fd21, [%rd8+-448];
	add.f64 	%fd22, %fd20, %fd21;
	ld.global.f64 	%fd23, [%rd8+-384];
	add.f64 	%fd24, %fd22, %fd23;
	ld.global.f64 	%fd25, [%rd8+-320];
	add.f64 	%fd26, %fd24, %fd25;
	ld.global.f64 	%fd27, [%rd8+-256];
	add.f64 	%fd28, %fd26, %fd27;
	ld.global.f64 	%fd29, [%rd8+-192];
	add.f64 	%fd30, %fd28, %fd29;
	ld.global.f64 	%fd31, [%rd8+-128];
	add.f64 	%fd32, %fd30, %fd31;
	ld.global.f64 	%fd33, [%rd8+-64];
	add.f64 	%fd34, %fd32, %fd33;
	ld.global.f64 	%fd35, [%rd8];
	add.f64 	%fd36, %fd34, %fd35;
	ld.global.f64 	%fd37, [%rd8+64];
	add.f64 	%fd38, %fd36, %fd37;
	ld.global.f64 	%fd39, [%rd8+128];
	add.f64 	%fd40, %fd38, %fd39;
	ld.global.f64 	%fd41, [%rd8+192];
	add.f64 	%fd42, %fd40, %fd41;
	ld.global.f64 	%fd43, [%rd8+256];
	add.f64 	%fd44, %fd42, %fd43;
	ld.global.f64 	%fd45, [%rd8+320];
	add.f64 	%fd46, %fd44, %fd45;
	ld.global.f64 	%fd47, [%rd8+384];
	add.f64 	%fd48, %fd46, %fd47;
	ld.global.f64 	%fd49, [%rd8+448];
	add.f64 	%fd85, %fd48, %fd49;
	add.s32 	%r48, %r48, 128;
	add.s32 	%r46, %r46, 16;
	add.s32 	%r45, %r45, 128;
	setp.ne.s32 	%p5, %r46, 0;
	@%p5 bra 	$L__BB71_7;
$L__BB71_8:
	setp.eq.s32 	%p6, %r6, 0;
	@%p6 bra 	$L__BB71_18;
	add.s32 	%r38, %r6, -1;
	setp.lt.u32 	%p7, %r38, 7;
	@%p7 bra 	$L__BB71_11;
	add.s32 	%r39, %r48, %r14;
	mul.wide.s32 	%rd9, %r39, 8;
	add.s64 	%rd10, %rd1, %rd9;
	ld.global.f64 	%fd51, [%rd10];
	add.f64 	%fd52, %fd85, %fd51;
	ld.global.f64 	%fd53, [%rd10+64];
	add.f64 	%fd54, %fd52, %fd53;
	ld.global.f64 	%fd55, [%rd10+128];
	add.f64 	%fd56, %fd54, %fd55;
	ld.global.f64 	%fd57, [%rd10+192];
	add.f64 	%fd58, %fd56, %fd57;
	ld.global.f64 	%fd59, [%rd10+256];
	add.f64 	%fd60, %fd58, %fd59;
	ld.global.f64 	%fd61, [%rd10+320];
	add.f64 	%fd62, %fd60, %fd61;
	ld.global.f64 	%fd63, [%rd10+384];
	add.f64 	%fd64, %fd62, %fd63;
	ld.global.f64 	%fd65, [%rd10+448];
	add.f64 	%fd85, %fd64, %fd65;
	add.s32 	%r48, %r48, 64;
$L__BB71_11:
	setp.eq.s32 	%p8, %r7, 0;
	@%p8 bra 	$L__BB71_18;
	setp.lt.u32 	%p9, %r8, 3;
	@%p9 bra 	$L__BB71_14;
	add.s32 	%r40, %r48, %r14;
	mul.wide.s32 	%rd11, %r40, 8;
	add.s64 	%rd12, %rd1, %rd11;
	ld.global.f64 	%fd67, [%rd12];
	add.f64 	%fd68, %fd85, %fd67;
	ld.global.f64 	%fd69, [%rd12+64];
	add.f64 	%fd70, %fd68, %fd69;
	ld.global.f64 	%fd71, [%rd12+128];
	add.f64 	%fd72, %fd70, %fd71;
	ld.global.f64 	%fd73, [%rd12+192];
	add.f64 	%fd85, %fd72, %fd73;
	add.s32 	%r48, %r48, 32;
$L__BB71_14:
	setp.eq.s32 	%p10, %r9, 0;
	@%p10 bra 	$L__BB71_18;
	setp.eq.s32 	%p11, %r9, 1;
	add.s32 	%r41, %r48, %r14;
	mul.wide.s32 	%rd13, %r41, 8;
	add.s64 	%rd4, %rd1, %rd13;
	ld.global.f64 	%fd74, [%rd4];
	add.f64 	%fd85, %fd85, %fd74;
	@%p11 bra 	$L__BB71_18;
	setp.eq.s32 	%p12, %r9, 2;
	ld.global.f64 	%fd75, [%rd4+64];
	add.f64 	%fd85, %fd85, %fd75;
	@%p12 bra 	$L__BB71_18;
	ld.global.f64 	%fd76, [%rd4+128];
	add.f64 	%fd85, %fd85, %fd76;
$L__BB71_18:
	add.s32 	%r42, %r44, %r12;
	mul.wide.s32 	%rd14, %r42, 8;
	add.s64 	%rd15, %rd3, %rd14;
	atom.global.add.f64 	%fd77, [%rd15], %fd85;
	add.s32 	%r44, %r44, 4;
	setp.lt.s32 	%p13, %r44, %r31;
	@%p13 bra 	$L__BB71_4;
$L__BB71_19:
	add.s32 	%r43, %r43, 7;
	setp.lt.s32 	%p14, %r43, %r29;
	@%p14 bra 	$L__BB71_2;
$L__BB71_20:
	ret;

}
	// .globl	_Z15gpukernelAMWNr3ILi8ELi8EEvPdS0_S0_iii
.visible .entry _Z15gpukernelAMWNr3ILi8ELi8EEvPdS0_S0_iii(
	.param .u64 .ptr .align 1 _Z15gpukernelAMWNr3ILi8ELi8EEvPdS0_S0_iii_param_0,
	.param .u64 .ptr .align 1 _Z15gpukernelAMWNr3ILi8ELi8EEvPdS0_S0_iii_param_1,
	.param .u64 .ptr .align 1 _Z15gpukernelAMWNr3ILi8ELi8EEvPdS0_S0_iii_param_2,
	.param .u32 _Z15gpukernelAMWNr3ILi8ELi8EEvPdS0_S0_iii_param_3,
	.param .u32 _Z15gpukernelAMWNr3ILi8ELi8EEvPdS0_S0_iii_param_4,
	.param .u32 _Z15gpukernelAMWNr3ILi8ELi8EEvPdS0_S0_iii_param_5
)
{
	.reg .pred 	%p<15>;
	.reg .b32 	%r<51>;
	.reg .b64 	%rd<16>;
	.reg .b64 	%fd<86>;

	ld.param.u64 	%rd5, [_Z15gpukernelAMWNr3ILi8ELi8EEvPdS0_S0_iii_param_0];
	ld.param.u64 	%rd6, [_Z15gpukernelAMWNr3ILi8ELi8EEvPdS0_S0_iii_param_1];
	ld.param.u32 	%r29, [_Z15gpukernelAMWNr3ILi8ELi8EEvPdS0_S0_iii_param_3];
	ld.param.u32 	%r30, [_Z15gpukernelAMWNr3ILi8ELi8EEvPdS0_S0_iii_param_4];
	ld.param.u32 	%r31, [_Z15gpukernelAMWNr3ILi8ELi8EEvPdS0_S0_iii_param_5];
	cvta.to.global.u64 	%rd1, %rd6;
	mov.u32 	%r1, %tid.x;
	shr.u32 	%r43, %r1, 5;
	setp.ge.s32 	%p1, %r43, %r29;
	@%p1 bra 	$L__BB72_20;
	shr.u32 	%r32, %r1, 3;
	and.b32  	%r3, %r32, 3;
	and.b32  	%r4, %r1, 7;
	not.b32 	%r33, %r4;
	add.s32 	%r5, %r30, %r33;
	shr.u32 	%r34, %r5, 3;
	add.s32 	%r35, %r34, 1;
	and.b32  	%r6, %r35, 15;
	and.b32  	%r7, %r35, 7;
	add.s32 	%r8, %r7, -1;
	and.b32  	%r9, %r35, 3;
	and.b32  	%r36, %r35, 1073741808;
	neg.s32 	%r10, %r36;
	add.s64 	%rd2, %rd1, 512;
	cvta.to.global.u64 	%rd3, %rd5;
$L__BB72_2:
	setp.ge.s32 	%p2, %r3, %r31;
	@%p2 bra 	$L__BB72_19;
	mul.lo.s32 	%r12, %r43, %r31;
	mov.u32 	%r44, %r3;
$L__BB72_4:
	setp.ge.s32 	%p3, %r4, %r30;
	mov.f64 	%fd85, 0d0000000000000000;
	@%p3 bra 	$L__BB72_18;
	setp.lt.u32 	%p4, %r5, 120;
	add.s32 	%r37, %r44, %r12;
	mul.lo.s32 	%r14, %r37, %r30;
	mov.f64 	%fd85, 0d0000000000000000;
	mov.u32 	%r48, %r4;
	@%p4 bra 	$L__BB72_8;
	add.s32 	%r45, %r4, %r14;
	mov.f64 	%fd85, 0d0000000000000000;
	mov.u32 	%r46, %r10;
	mov.u32 	%r48, %r4;
$L__BB72_7:
	.pragma "nounroll";
	mul.wide.s32 	%rd7, %r45, 8;
	add.s64 	%rd8, %rd2, %rd7;
	ld.global.f64 	%fd19, [%rd8+-512];
	add.f64 	%fd20, %fd85, %fd19;
	ld.global.f64 	%fd21, [%rd8+-448];
	add.f64 	%fd22, %fd20, %fd21;
	ld.global.f64 	%fd23, [%rd8+-384];
	add.f64 	%fd24, %fd22, %fd23;
	ld.global.f64 	%fd25, [%rd8+-320];
	add.f64 	%fd26, %fd24, %fd25;
	ld.global.f64 	%fd27, [%rd8+-256];
	add.f64 	%fd28, %fd26, %fd27;
	ld.global.f64 	%fd29, [%rd8+-192];
	add.f64 	%fd30, %fd28, %fd29;
	ld.global.f64 	%fd31, [%rd8+-128];
	add.f64 	%fd32, %fd30, %fd31;
	ld.global.f64 	%fd33, [%rd8+-64];
	add.f64 	%fd34, %fd32, %fd33;
	ld.global.f64 	%fd35, [%rd8];
	add.f64 	%fd36, %fd34, %fd35;
	ld.global.f64 	%fd37, [%rd8+64];
	add.f64 	%fd38, %fd36, %fd37;
	ld.global.f64 	%fd39, [%rd8+128];
	add.f64 	%fd40, %fd38, %fd39;
	ld.global.f64 	%fd41, [%rd8+192];
	add.f64 	%fd42, %fd40, %fd41;
	ld.global.f64 	%fd43, [%rd8+256];
	add.f64 	%fd44, %fd42, %fd43;
	ld.global.f64 	%fd45, [%rd8+320];
	add.f64 	%fd46, %fd44, %fd45;
	ld.global.f64 	%fd47, [%rd8+384];
	add.f64 	%fd48, %fd46, %fd47;
	ld.global.f64 	%fd49, [%rd8+448];
	add.f64 	%fd85, %fd48, %fd49;
	add.s32 	%r48, %r48, 128;
	add.s32 	%r46, %r46, 16;
	add.s32 	%r45, %r45, 128;
	setp.ne.s32 	%p5, %r46, 0;
	@%p5 bra 	$L__BB72_7;
$L__BB72_8:
	setp.eq.s32 	%p6, %r6, 0;
	@%p6 bra 	$L__BB72_18;
	add.s32 	%r38, %r6, -1;
	setp.lt.u32 	%p7, %r38, 7;
	@%p7 bra 	$L__BB72_11;
	add.s32 	%r39, %r48, %r14;
	mul.wide.s32 	%rd9, %r39, 8;
	add.s64 	%rd10, %rd1, %rd9;
	ld.global.f64 	%fd51, [%rd10];
	add.f64 	%fd52, %fd85, %fd51;
	ld.global.f64 	%fd53, [%rd10+64];
	add.f64 	%fd54, %fd52, %fd53;
	ld.global.f64 	%fd55, [%rd10+128];
	add.f64 	%fd56, %fd54, %fd55;
	ld.global.f64 	%fd57, [%rd10+192];
	add.f64 	%fd58, %fd56, %fd57;
	ld.global.f64 	%fd59, [%rd10+256];
	add.f64 	%fd60, %fd58, %fd59;
	ld.global.f64 	%fd61, [%rd10+320];
	add.f64 	%fd62, %fd60, %fd61;
	ld.global.f64 	%fd63, [%rd10+384];
	add.f64 	%fd64, %fd62, %fd63;
	ld.global.f64 	%fd65, [%rd10+448];
	add.f64 	%fd85, %fd64, %fd65;
	add.s32 	%r48, %r48, 64;
$L__BB72_11:
	setp.eq.s32 	%p8, %r7, 0;
	@%p8 bra 	$L__BB72_18;
	setp.lt.u32 	%p9, %r8, 3;
	@%p9 bra 	$L__BB72_14;
	add.s32 	%r40, %r48, %r14;
	mul.wide.s32 	%rd11, %r40, 8;
	add.s64 	%rd12, %rd1, %rd11;
	ld.global.f64 	%fd67, [%rd12];
	add.f64 	%fd68, %fd85, %fd67;
	ld.global.f64 	%fd69, [%rd12+64];
	add.f64 	%fd70, %fd68, %fd69;
	ld.global.f64 	%fd71, [%rd12+128];
	add.f64 	%fd72, %fd70, %fd71;
	ld.global.f64 	%fd73, [%rd12+192];
	add.f64 	%fd85, %fd72, %fd73;
	add.s32 	%r48, %r48, 32;
$L__BB72_14:
	setp.eq.s32 	%p10, %r9, 0;
	@%p10 bra 	$L__BB72_18;
	setp.eq.s32 	%p11, %r9, 1;
	add.s32 	%r41, %r48, %r14;
	mul.wide.s32 	%rd13, %r41, 8;
	add.s64 	%rd4, %rd1, %rd13;
	ld.global.f64 	%fd74, [%rd4];
	add.f64 	%fd85, %fd85, %fd74;
	@%p11 bra 	$L__BB72_18;
	setp.eq.s32 	%p12, %r9, 2;
	ld.global.f64 	%fd75, [%rd4+64];
	add.f64 	%fd85, %fd85, %fd75;
	@%p12 bra 	$L__BB72_18;
	ld.global.f64 	%fd76, [%rd4+128];
	add.f64 	%fd85, %fd85, %fd76;
$L__BB72_18:
	add.s32 	%r42, %r44, %r12;
	mul.wide.s32 	%rd14, %r42, 8;
	add.s64 	%rd15, %rd3, %rd14;
	atom.global.add.f64 	%fd77, [%rd15], %fd85;
	add.s32 	%r44, %r44, 4;
	setp.lt.s32 	%p13, %r44, %r31;
	@%p13 bra 	$L__BB72_4;
$L__BB72_19:
	add.s32 	%r43, %r43, 8;
	setp.lt.s32 	%p14, %r43, %r29;
	@%p14 bra 	$L__BB72_2;
$L__BB72_20:
	ret;

}
	// .globl	_Z15gpukernelAMWNr3ILi8ELi9EEvPdS0_S0_iii
.visible .entry _Z15gpukernelAMWNr3ILi8ELi9EEvPdS0_S0_iii(
	.param .u64 .ptr .align 1 _Z15gpukernelAMWNr3ILi8ELi9EEvPdS0_S0_iii_param_0,
	.param .u64 .ptr .align 1 _Z15gpukernelAMWNr3ILi8ELi9EEvPdS0_S0_iii_param_1,
	.param .u64 .ptr .align 1 _Z15gpukernelAMWNr3ILi8ELi9EEvPdS0_S0_iii_param_2,
	.param .u32 _Z15gpukernelAMWNr3ILi8ELi9EEvPdS0_S0_iii_param_3,
	.param .u32 _Z15gpukernelAMWNr3ILi8ELi9EEvPdS0_S0_iii_param_4,
	.param .u32 _Z15gpukernelAMWNr3ILi8ELi9EEvPdS0_S0_iii_param_5
)
{
	.reg .pred 	%p<15>;
	.reg .b32 	%r<51>;
	.reg .b64 	%rd<16>;
	.reg .b64 	%fd<86>;

	ld.param.u64 	%rd5, [_Z15gpukernelAMWNr3ILi8ELi9EEvPdS0_S0_iii_param_0];
	ld.param.u64 	%rd6, [_Z15gpukernelAMWNr3ILi8ELi9EEvPdS0_S0_iii_param_1];
	ld.param.u32 	%r29, [_Z15gpukernelAMWNr3ILi8ELi9EEvPdS0_S0_iii_param_3];
	ld.param.u32 	%r30, [_Z15gpukernelAMWNr3ILi8ELi9EEvPdS0_S0_iii_param_4];
	ld.param.u32 	%r31, [_Z15gpukernelAMWNr3ILi8ELi9EEvPdS0_S0_iii_param_5];
	cvta.to.global.u64 	%rd1, %rd6;
	mov.u32 	%r1, %tid.x;
	shr.u32 	%r43, %r1, 5;
	setp.ge.s32 	%p1, %r43, %r29;
	@%p1 bra 	$L__BB73_20;
	shr.u32 	%r32, %r1, 3;
	and.b32  	%r3, %r32, 3;
	and.b32  	%r4, %r1, 7;
	not.b32 	%r33, %r4;
	add.s32 	%r5, %r30, %r33;
	shr.u32 	%r34, %r5, 3;
	add.s32 	%r35, %r34, 1;
	and.b32  	%r6, %r35, 15;
	and.b32  	%r7, %r35, 7;
	add.s32 	%r8, %r7, -1;
	and.b32  	%r9, %r35, 3;
	and.b32  	%r36, %r35, 1073741808;
	neg.s32 	%r10, %r36;
	add.s64 	%rd2, %rd1, 512;
	cvta.to.global.u64 	%rd3, %rd5;
$L__BB73_2:
	setp.ge.s32 	%p2, %r3, %r31;
	@%p2 bra 	$L__BB73_19;
	mul.lo.s32 	%r12, %r43, %r31;
	mov.u32 	%r44, %r3;
$L__BB73_4:
	setp.ge.s32 	%p3, %r4, %r30;
	mov.f64 	%fd85, 0d0000000000000000;
	@%p3 bra 	$L__BB73_18;
	setp.lt.u32 	%p4, %r5, 120;
	add.s32 	%r37, %r44, %r12;
	mul.lo.s32 	%r14, %r37, %r30;
	mov.f64 	%fd85, 0d0000000000000000;
	mov.u32 	%r48, %r4;
	@%p4 bra 	$L__BB73_8;
	add.s32 	%r45, %r4, %r14;
	mov.f64 	%fd85, 0d0000000000000000;
	mov.u32 	%r46, %r10;
	mov.u32 	%r48, %r4;
$L__BB73_7:
	.pragma "nounroll";
	mul.wide.s32 	%rd7, %r45, 8;
	add.s64 	%rd8, %rd2, %rd7;
	ld.global.f64 	%fd19, [%rd8+-512];
	add.f64 	%fd20, %fd85, %fd19;
	ld.global.f64 	%fd21, [%rd8+-448];
	add.f64 	%fd22, %fd20, %fd21;
	ld.global.f64 	%fd23, [%rd8+-384];
	add.f64 	%fd24, %fd22, %fd23;
	ld.global.f64 	%fd25, [%rd8+-320];
	add.f64 	%fd26, %fd24, %fd25;
	ld.global.f64 	%fd27, [%rd8+-256];
	add.f64 	%fd28, %fd26, %fd27;
	ld.global.f64 	%fd29, [%rd8+-192];
	add.f64 	%fd30, %fd28, %fd29;
	ld.global.f64 	%fd31, [%rd8+-128];
	add.f64 	%fd32, %fd30, %fd31;
	ld.global.f64 	%fd33, [%rd8+-64];
	add.f64 	%fd34, %fd32, %fd33;
	ld.global.f64 	%fd35, [%rd8];
	add.f64 	%fd36, %fd34, %fd35;
	ld.global.f64 	%fd37, [%rd8+64];
	add.f64 	%fd38, %fd36, %fd37;
	ld.global.f64 	%fd39, [%rd8+128];
	add.f64 	%fd40, %fd38, %fd39;
	ld.global.f64 	%fd41, [%rd8+192];
	add.f64 	%fd42, %fd40, %fd41;
	ld.global.f64 	%fd43, [%rd8+256];
	add.f64 	%fd44, %fd42, %fd43;
	ld.global.f64 	%fd45, [%rd8+320];
	add.f64 	%fd46, %fd44, %fd45;
	ld.global.f64 	%fd47, [%rd8+384];
	add.f64 	%fd48, %fd46, %fd47;
	ld.global.f64 	%fd49, [%rd8+448];
	add.f64 	%fd85, %fd48, %fd49;
	add.s32 	%r48, %r48, 128;
	add.s32 	%r46, %r46, 16;
	add.s32 	%r45, %r45, 128;
	setp.ne.s32 	%p5, %r46, 0;
	@%p5 bra 	$L__BB73_7;
$L__BB73_8:
	setp.eq.s32 	%p6, %r6, 0;
	@%p6 bra 	$L__BB73_18;
	add.s32 	%r38, %r6, -1;
	setp.lt.u32 	%p7, %r38, 7;
	@%p7 bra 	$L__BB73_11;
	add.s32 	%r39, %r48, %r14;
	mul.wide.s32 	%rd9, %r39, 8;
	add.s64 	%rd10, %rd1, %rd9;
	ld.global.f64 	%fd51, [%rd10];
	add.f64 	%fd52, %fd85, %fd51;
	ld.global.f64 	%fd53, [%rd10+64];
	add.f64 	%fd54, %fd52, %fd53;
	ld.global.f64 	%fd55, [%rd10+128];
	add.f64 	%fd56, %fd54, %fd55;
	ld.global.f64 	%fd57, [%rd10+192];
	add.f64 	%fd58, %fd56, %fd57;
	ld.global.f64 	%fd59, [%rd10+256];
	add.f64 	%fd60, %fd58, %fd59;
	ld.global.f64 	%fd61, [%rd10+320];
	add.f64 	%fd62, %fd60, %fd61;
	ld.global.f64 	%fd63, [%rd10+384];
	add.f64 	%fd64, %fd62, %fd63;
	ld.global.f64 	%fd65, [%rd10+448];
	add.f64 	%fd85, %fd64, %fd65;
	add.s32 	%r48, %r48, 64;
$L__BB73_11:
	setp.eq.s32 	%p8, %r7, 0;
	@%p8 bra 	$L__BB73_18;
	setp.lt.u32 	%p9, %r8, 3;
	@%p9 bra 	$L__BB73_14;
	add.s32 	%r40, %r48, %r14;
	mul.wide.s32 	%rd11, %r40, 8;
	add.s64 	%rd12, %rd1, %rd11;
	ld.global.f64 	%fd67, [%rd12];
	add.f64 	%fd68, %fd85, %fd67;
	ld.global.f64 	%fd69, [%rd12+64];
	add.f64 	%fd70, %fd68, %fd69;
	ld.global.f64 	%fd71, [%rd12+128];
	add.f64 	%fd72, %fd70, %fd71;
	ld.global.f64 	%fd73, [%rd12+192];
	add.f64 	%fd85, %fd72, %fd73;
	add.s32 	%r48, %r48, 32;
$L__BB73_14:
	setp.eq.s32 	%p10, %r9, 0;
	@%p10 bra 	$L__BB73_18;
	setp.eq.s32 	%p11, %r9, 1;
	add.s32 	%r41, %r48, %r14;
	mul.wide.s32 	%rd13, %r41, 8;
	add.s64 	%rd4, %rd1, %rd13;
	ld.global.f64 	%fd74, [%rd4];
	add.f64 	%fd85, %fd85, %fd74;
	@%p11 bra 	$L__BB73_18;
	setp.eq.s32 	%p12, %r9, 2;
	ld.global.f64 	%fd75, [%rd4+64];
	add.f64 	%fd85, %fd85, %fd75;
	@%p12 bra 	$L__BB73_18;
	ld.global.f64 	%fd76, [%rd4+128];
	add.f64 	%fd85, %fd85, %fd76;
$L__BB73_18:
	add.s32 	%r42, %r44, %r12;
	mul.wide.s32 	%rd14, %r42, 8;
	add.s64 	%rd15, %rd3, %rd14;
	atom.global.add.f64 	%fd77, [%rd15], %fd85;
	add.s32 	%r44, %r44, 4;
	setp.lt.s32 	%p13, %r44, %r31;
	@%p13 bra 	$L__BB73_4;
$L__BB73_19:
	add.s32 	%r43, %r43, 9;
	setp.lt.s32 	%p14, %r43, %r29;
	@%p14 bra 	$L__BB73_2;
$L__BB73_20:
	ret;

}
	// .globl	_Z15gpukernelAMWNr3ILi8ELi10EEvPdS0_S0_iii
.visible .entry _Z15gpukernelAMWNr3ILi8ELi10EEvPdS0_S0_iii(
	.param .u64 .ptr .align 1 _Z15gpukernelAMWNr3ILi8ELi10EEvPdS0_S0_iii_param_0,
	.param .u64 .ptr .align 1 _Z15gpukernelAMWNr3ILi8ELi10EEvPdS0_S0_iii_param_1,
	.param .u64 .ptr .align 1 _Z15gpukernelAMWNr3ILi8ELi10EEvPdS0_S0_iii_param_2,
	.param .u32 _Z15gpukernelAMWNr3ILi8ELi10EEvPdS0_S0_iii_param_3,
	.param .u32 _Z15gpukernelAMWNr3ILi8ELi10EEvPdS0_S0_iii_param_4,
	.param .u32 _Z15gpukernelAMWNr3ILi8ELi10EEvPdS0_S0_iii_param_5
)
{
	.reg .pred 	%p<15>;
	.reg .b32 	%r<51>;
	.reg .b64 	%rd<16>;
	.reg .b64 	%fd<86>;

	ld.param.u64 	%rd5, [_Z15gpukernelAMWNr3ILi8ELi10EEvPdS0_S0_iii_param_0];
	ld.param.u64 	%rd6, [_Z15gpukernelAMWNr3ILi8ELi10EEvPdS0_S0_iii_param_1];
	ld.param.u32 	%r29, [_Z15gpukernelAMWNr3ILi8ELi10EEvPdS0_S0_iii_param_3];
	ld.param.u32 	%r30, [_Z15gpukernelAMWNr3ILi8ELi10EEvPdS0_S0_iii_param_4];
	ld.param.u32 	%r31, [_Z15gpukernelAMWNr3ILi8ELi10EEvPdS0_S0_iii_param_5];
	cvta.to.global.u64 	%rd1, %rd6;
	mov.u32 	%r1, %tid.x;
	shr.u32 	%r43, %r1, 5;
	setp.ge.s32 	%p1, %r43, %r29;
	@%p1 bra 	$L__BB74_20;
	shr.u32 	%r32, %r1, 3;
	and.b32  	%r3, %r32, 3;
	and.b32  	%r4, %r1, 7;
	not.b32 	%r33, %r4;
	add.s32 	%r5, %r30, %r33;
	shr.u32 	%r34, %r5, 3;
	add.s32 	%r35, %r34, 1;
	and.b32  	%r6, %r35, 15;
	and.b32  	%r7, %r35, 7;
	add.s32 	%r8, %r7, -1;
	and.b32  	%r9, %r35, 3;
	and.b32  	%r36, %r35, 1073741808;
	neg.s32 	%r10, %r36;
	add.s64 	%rd2, %rd1, 512;
	cvta.to.global.u64 	%rd3, %rd5;
$L__BB74_2:
	setp.ge.s32 	%p2, %r3, %r31;
	@%p2 bra 	$L__BB74_19;
	mul.lo.s32 	%r12, %r43, %r31;
	mov.u32 	%r44, %r3;
$L__BB74_4:
	setp.ge.s32 	%p3, %r4, %r30;
	mov.f64 	%fd85, 0d0000000000000000;
	@%p3 bra 	$L__BB74_18;
	setp.lt.u32 	%p4, %r5, 120;
	add.s32 	%r37, %r44, %r12;
	mul.lo.s32 	%r14, %r37, %r30;
	mov.f64 	%fd85, 0d0000000000000000;
	mov.u32 	%r48, %r4;
	@%p4 bra 	$L__BB74_8;
	add.s32 	%r45, %r4, %r14;
	mov.f64 	%fd85, 0d0000000000000000;
	mov.u32 	%r46, %r10;
	mov.u32 	%r48, %r4;
$L__BB74_7:
	.pragma "nounroll";
	mul.wide.s32 	%rd7, %r45, 8;
	add.s64 	%rd8, %rd2, %rd7;
	ld.global.f64 	%fd19, [%rd8+-512];
	add.f64 	%fd20, %fd85, %fd19;
	ld.global.f64 	%fd21, [%rd8+-448];
	add.f64 	%fd22, %fd20, %fd21;
	ld.global.f64 	%fd23, [%rd8+-384];
	add.f64 	%fd24, %fd22, %fd23;
	ld.global.f64 	%fd25, [%rd8+-320];
	add.f64 	%fd26, %fd24, %fd25;
	ld.global.f64 	%fd27, [%rd8+-256];
	add.f64 	%fd28, %fd26, %fd27;
	ld.global.f64 	%fd29, [%rd8+-192];
	add.f64 	%fd30, %fd28, %fd29;
	ld.global.f64 	%fd31, [%rd8+-128];
	add.f64 	%fd32, %fd30, %fd31;
	ld.global.f64 	%fd33, [%rd8+-64];
	add.f64 	%fd34, %fd32, %fd33;
	ld.global.f64 	%fd35, [%rd8];
	add.f64 	%fd36, %fd34, %fd35;
	ld.global.f64 	%fd37, [%rd8+64];
	add.f64 	%fd38, %fd36, %fd37;
	ld.global.f64 	%fd39, [%rd8+128];
	add.f64 	%fd40, %fd38, %fd39;
	ld.global.f64 	%fd41, [%rd8+192];
	add.f64 	%fd42, %fd40, %fd41;
	ld.global.f64 	%fd43, [%rd8+256];
	add.f64 	%fd44, %fd42, %fd43;
	ld.global.f64 	%fd45, [%rd8+320];
	add.f64 	%fd46, %fd44, %fd45;
	ld.global.f64 	%fd47, [%rd8+384];
	add.f64 	%fd48, %fd46, %fd47;
	ld.global.f64 	%fd49, [%rd8+448];
	add.f64 	%fd85, %fd48, %fd49;
	add.s32 	%r48, %r48, 128;
	add.s32 	%r46, %r46, 16;
	add.s32 	%r45, %r45, 128;
	setp.ne.s32 	%p5, %r46, 0;
	@%p5 bra 	$L__BB74_7;
$L__BB74_8:
	setp.eq.s32 	%p6, %r6, 0;
	@%p6 bra 	$L__BB74_18;
	add.s32 	%r38, %r6, -1;
	setp.lt.u32 	%p7, %r38, 7;
	@%p7 bra 	$L__BB74_11;
	add.s32 	%r39, %r48, %r14;
	mul.wide.s32 	%rd9, %r39, 8;
	add.s64 	%rd10, %rd1, %rd9;
	ld.global.f64 	%fd51, [%rd10];
	add.f64 	%fd52, %fd85, %fd51;
	ld.global.f64 	%fd53, [%rd10+64];
	add.f64 	%fd54, %fd52, %fd53;
	ld.global.f64 	%fd55, [%rd10+128];
	add.f64 	%fd56, %fd54, %fd55;
	ld.global.f64 	%fd57, [%rd10+192];
	add.f64 	%fd58, %fd56, %fd57;
	ld.global.f64 	%fd59, [%rd10+256];
	add.f64 	%fd60, %fd58, %fd59;
	ld.global.f64 	%fd61, [%rd10+320];
	add.f64 	%fd62, %fd60, %fd61;
	ld.global.f64 	%fd63, [%rd10+384];
	add.f64 	%fd64, %fd62, %fd63;
	ld.global.f64 	%fd65, [%rd10+448];
	add.f64 	%fd85, %fd64, %fd65;
	add.s32 	%r48, %r48, 64;
$L__BB74_11:
	setp.eq.s32 	%p8, %r7, 0;
	@%p8 bra 	$L__BB74_18;
	setp.lt.u32 	%p9, %r8, 3;
	@%p9 bra 	$L__BB74_14;
	add.s32 	%r40, %r48, %r14;
	mul.wide.s32 	%rd11, %r40, 8;
	add.s64 	%rd12, %rd1, %rd11;
	ld.global.f64 	%fd67, [%rd12];
	add.f64 	%fd68, %fd85, %fd67;
	ld.global.f64 	%fd69, [%rd12+64];
	add.f64 	%fd70, %fd68, %fd69;
	ld.global.f64 	%fd71, [%rd12+128];
	add.f64 	%fd72, %fd70, %fd71;
	ld.global.f64 	%fd73, [%rd12+192];
	add.f64 	%fd85, %fd72, %fd73;
	add.s32 	%r48, %r48, 32;
$L__BB74_14:
	setp.eq.s32 	%p10, %r9, 0;
	@%p10 bra 	$L__BB74_18;
	setp.eq.s32 	%p11, %r9, 1;
	add.s32 	%r41, %r48, %r14;
	mul.wide.s32 	%rd13, %r41, 8;
	add.s64 	%rd4, %rd1, %rd13;
	ld.global.f64 	%fd74, [%rd4];
	add.f64 	%fd85, %fd85, %fd74;
	@%p11 bra 	$L__BB74_18;
	setp.eq.s32 	%p12, %r9, 2;
	ld.global.f64 	%fd75, [%rd4+64];
	add.f64 	%fd85, %fd85, %fd75;
	@%p12 bra 	$L__BB74_18;
	ld.global.f64 	%fd76, [%rd4+128];
	add.f64 	%fd85, %fd85, %fd76;
$L__BB74_18:
	add.s32 	%r42, %r44, %r12;
	mul.wide.s32 	%rd14, %r42, 8;
	add.s64 	%rd15, %rd3, %rd14;
	atom.global.add.f64 	%fd77, [%rd15], %fd85;
	add.s32 	%r44, %r44, 4;
	setp.lt.s32 	%p13, %r44, %r31;
	@%p13 bra 	$L__BB74_4;
$L__BB74_19:
	add.s32 	%r43, %r43, 10;
	setp.lt.s32 	%p14, %r43, %r29;
	@%p14 bra 	$L__BB74_2;
$L__BB74_20:
	ret;

}
	// .globl	_Z15gpukernelAMWNr3ILi8ELi11EEvPdS0_S0_iii
.visible .entry _Z15gpukernelAMWNr3ILi8ELi11EEvPdS0_S0_iii(
	.param .u64 .ptr .align 1 _Z15gpukernelAMWNr3ILi8ELi11EEvPdS0_S0_iii_param_0,
	.param .u64 .ptr .align 1 _Z15gpukernelAMWNr3ILi8ELi11EEvPdS0_S0_iii_param_1,
	.param .u64 .ptr .align 1 _Z15gpukernelAMWNr3ILi8ELi11EEvPdS0_S0_iii_param_2,
	.param .u32 _Z15gpukernelAMWNr3ILi8ELi11EEvPdS0_S0_iii_param_3,
	.param .u32 _Z15gpukernelAMWNr3ILi8ELi11EEvPdS0_S0_iii_param_4,
	.param .u32 _Z15gpukernelAMWNr3ILi8ELi11EEvPdS0_S0_iii_param_5
)
{
	.reg .pred 	%p<15>;
	.reg .b32 	%r<51>;
	.reg .b64 	%rd<16>;
	.reg .b64 	%fd<86>;

	ld.param.u64 	%rd5, [_Z15gpukernelAMWNr3ILi8ELi11EEvPdS0_S0_iii_param_0];
	ld.param.u64 	%rd6, [_Z15gpukernelAMWNr3ILi8ELi11EEvPdS0_S0_iii_param_1];
	ld.param.u32 	%r29, [_Z15gpukernelAMWNr3ILi8ELi11EEvPdS0_S0_iii_param_3];
	ld.param.u32 	%r30, [_Z15gpukernelAMWNr3ILi8ELi11EEvPdS0_S0_iii_param_4];
	ld.param.u32 	%r31, [_Z15gpukernelAMWNr3ILi8ELi11EEvPdS0_S0_iii_param_5];
	cvta.to.global.u64 	%rd1, %rd6;
	mov.u32 	%r1, %tid.x;
	shr.u32 	%r43, %r1, 5;
	setp.ge.s32 	%p1, %r43, %r29;
	@%p1 bra 	$L__BB75_20;
	shr.u32 	%r32, %r1, 3;
	and.b32  	%r3, %r32, 3;
	and.b32  	%r4, %r1, 7;
	not.b32 	%r33, %r4;
	add.s32 	%r5, %r30, %r33;
	shr.u32 	%r34, %r5, 3;
	add.s32 	%r35, %r34, 1;
	and.b32  	%r6, %r35, 15;
	and.b32  	%r7, %r35, 7;
	add.s32 	%r8, %r7, -1;
	and.b32  	%r9, %r35, 3;
	and.b32  	%r36, %r35, 1073741808;
	neg.s32 	%r10, %r36;
	add.s64 	%rd2, %rd1, 512;
	cvta.to.global.u64 	%rd3, %rd5;
$L__BB75_2:
	setp.ge.s32 	%p2, %r3, %r31;
	@%p2 bra 	$L__BB75_19;
	mul.lo.s32 	%r12, %r43, %r31;
	mov.u32 	%r44, %r3;
$L__BB75_4:
	setp.ge.s32 	%p3, %r4, %r30;
	mov.f64 	%fd85, 0d0000000000000000;
	@%p3 bra 	$L__BB75_18;
	setp.lt.u32 	%p4, %r5, 120;
	add.s32 	%r37, %r44, %r12;
	mul.lo.s32 	%r14, %r37, %r30;
	mov.f64 	%fd85, 0d0000000000000000;
	mov.u32 	%r48, %r4;
	@%p4 bra 	$L__BB75_8;
	add.s32 	%r45, %r4, %r14;
	mov.f64 	%fd85, 0d0000000000000000;
	mov.u32 	%r46, %r10;
	mov.u32 	%r48, %r4;
$L__BB75_7:
	.pragma "nounroll";
	mul.wide.s32 	%rd7, %r45, 8;
	add.s64 	%rd8, %rd2, %rd7;
	ld.global.f64 	%fd19, [%rd8+-512];
	add.f64 	%fd20, %fd85, %fd19;
	ld.global.f64 	%fd21, [%rd8+-448];
	add.f64 	%fd22, %fd20, %fd21;
	ld.global.f64 	%fd23, [%rd8+-384];
	add.f64 	%fd24, %fd22, %fd23;
	ld.global.f64 	%fd25, [%rd8+-320];
	add.f64 	%fd26, %fd24, %fd25;
	ld.global.f64 	%fd27, [%rd8+-256];
	add.f64 	%fd28, %fd26, %fd27;
	ld.global.f64 	%fd29, [%rd8+-192];
	add.f64 	%fd30, %fd28, %fd29;
	ld.global.f64 	%fd31, [%rd8+-128];
	add.f64 	%fd32, %fd30, %fd31;
	ld.global.f64 	%fd33, [%rd8+-64];
	add.f64 	%fd34, %fd32, %fd33;
	ld.global.f64 	%fd35, [%rd8];
	add.f64 	%fd36, %fd34, %fd35;
	ld.global.f64 	%fd37, [%rd8+64];
	add.f64 	%fd38, %fd36, %fd37;
	ld.global.f64 	%fd39, [%rd8+128];
	add.f64 	%fd40, %fd38, %fd39;
	ld.global.f64 	%fd41, [%rd8+192];
	add.f64 	%fd42, %fd40, %fd41;
	ld.global.f64 	%fd43, [%rd8+256];
	add.f64 	%fd44, %fd42, %fd43;
	ld.global.f64 	%fd45, [%rd8+320];
	add.f64 	%fd46, %fd44, %fd45;
	ld.global.f64 	%fd47, [%rd8+384];
	add.f64 	%fd48, %fd46, %fd47;
	ld.global.f64 	%fd49, [%rd8+448];
	add.f64 	%fd85, %fd48, %fd49;
	add.s32 	%r48, %r48, 128;
	add.s32 	%r46, %r46, 16;
	add.s32 	%r45, %r45, 128;
	setp.ne.s32 	%p5, %r46, 0;
	@%p5 bra 	$L__BB75_7;
$L__BB75_8:
	setp.eq.s32 	%p6, %r6, 0;
	@%p6 bra 	$L__BB75_18;
	add.s32 	%r38, %r6, -1;
	setp.lt.u32 	%p7, %r38, 7;
	@%p7 bra 	$L__BB75_11;
	add.s32 	%r39, %r48, %r14;
	mul.wide.s32 	%rd9, %r39, 8;
	add.s64 	%rd10, %rd1, %rd9;
	ld.global.f64 	%fd51, [%rd10];
	add.f64 	%fd52, %fd85, %fd51;
	ld.global.f64 	%fd53, [%rd10+64];
	add.f64 	%fd54, %fd52, %fd53;
	ld.global.f64 	%fd55, [%rd10+128];
	add.f64 	%fd56, %fd54, %fd55;
	ld.global.f64 	%fd57, [%rd10+192];
	add.f64 	%fd58, %fd56, %fd57;
	ld.global.f64 	%fd59, [%rd10+256];
	add.f64 	%fd60, %fd58, %fd59;
	ld.global.f64 	%fd61, [%rd10+320];
	add.f64 	%fd62, %fd60, %fd61;
	ld.global.f64 	%fd63, [%rd10+384];
	add.f64 	%fd64, %fd62, %fd63;
	ld.global.f64 	%fd65, [%rd10+448];
	add.f64 	%fd85, %fd64, %fd65;
	add.s32 	%r48, %r48, 64;
$L__BB75_11:
	setp.eq.s32 	%p8, %r7, 0;
	@%p8 bra 	$L__BB75_18;
	setp.lt.u32 	%p9, %r8, 3;
	@%p9 bra 	$L__BB75_14;
	add.s32 	%r40, %r48, %r14;
	mul.wide.s32 	%rd11, %r40, 8;
	add.s64 	%rd12, %rd1, %rd11;
	ld.global.f64 	%fd67, [%rd12];
	add.f64 	%fd68, %fd85, %fd67;
	ld.global.f64 	%fd69, [%rd12+64];
	add.f64 	%fd70, %fd68, %fd69;
	ld.global.f64 	%fd71, [%rd12+128];
	add.f64 	%fd72, %fd70, %fd71;
	ld.global.f64 	%fd73, [%rd12+192];
	add.f64 	%fd85, %fd72, %fd73;
	add.s32 	%r48, %r48, 32;
$L__BB75_14:
	setp.eq.s32 	%p10, %r9, 0;
	@%p10 bra 	$L__BB75_18;
	setp.eq.s32 	%p11, %r9, 1;
	add.s32 	%r41, %r48, %r14;
	mul.wide.s32 	%rd13, %r41, 8;
	add.s64 	%rd4, %rd1, %rd13;
	ld.global.f64 	%fd74, [%rd4];
	add.f64 	%fd85, %fd85, %fd74;
	@%p11 bra 	$L__BB75_18;
	setp.eq.s32 	%p12, %r9, 2;
	ld.global.f64 	%fd75, [%rd4+64];
	add.f64 	%fd85, %fd85, %fd75;
	@%p12 bra 	$L__BB75_18;
	ld.global.f64 	%fd76, [%rd4+128];
	add.f64 	%fd85, %fd85, %fd76;
$L__BB75_18:
	add.s32 	%r42, %r44, %r12;
	mul.wide.s32 	%rd14, %r42, 8;
	add.s64 	%rd15, %rd3, %rd14;
	atom.global.add.f64 	%fd77, [%rd15], %fd85;
	add.s32 	%r44, %r44, 4;
	setp.lt.s32 	%p13, %r44, %r31;
	@%p13 bra 	$L__BB75_4;
$L__BB75_19:
	add.s32 	%r43, %r43, 11;
	setp.lt.s32 	%p14, %r43, %r29;
	@%p14 bra 	$L__BB75_2;
$L__BB75_20:
	ret;

}
	// .globl	_Z15gpukernelAMWNr3ILi8ELi12EEvPdS0_S0_iii
.visible .entry _Z15gpukernelAMWNr3ILi8ELi12EEvPdS0_S0_iii(
	.param .u64 .ptr .align 1 _Z15gpukernelAMWNr3ILi8ELi12EEvPdS0_S0_iii_param_0,
	.param .u64 .ptr .align 1 _Z15gpukernelAMWNr3ILi8ELi12EEvPdS0_S0_iii_param_1,
	.param .u64 .ptr .align 1 _Z15gpukernelAMWNr3ILi8ELi12EEvPdS0_S0_iii_param_2,
	.param .u32 _Z15gpukernelAMWNr3ILi8ELi12EEvPdS0_S0_iii_param_3,
	.param .u32 _Z15gpukernelAMWNr3ILi8ELi12EEvPdS0_S0_iii_param_4,
	.param .u32 _Z15gpukernelAMWNr3ILi8ELi12EEvPdS0_S0_iii_param_5
)
{
	.reg .pred 	%p<15>;
	.reg .b32 	%r<51>;
	.reg .b64 	%rd<16>;
	.reg .b64 	%fd<86>;

	ld.param.u64 	%rd5, [_Z15gpukernelAMWNr3ILi8ELi12EEvPdS0_S0_iii_param_0];
	ld.param.u64 	%rd6, [_Z15gpukernelAMWNr3ILi8ELi12EEvPdS0_S0_iii_param_1];
	ld.param.u32 	%r29, [_Z15gpukernelAMWNr3ILi8ELi12EEvPdS0_S0_iii_param_3];
	ld.param.u32 	%r30, [_Z15gpukernelAMWNr3ILi8ELi12EEvPdS0_S0_iii_param_4];
	ld.param.u32 	%r31, [_Z15gpukernelAMWNr3ILi8ELi12EEvPdS0_S0_iii_param_5];
	cvta.to.global.u64 	%rd1, %rd6;
	mov.u32 	%r1, %tid.x;
	shr.u32 	%r43, %r1, 5;
	setp.ge.s32 	%p1, %r43, %r29;
	@%p1 bra 	$L__BB76_20;
	shr.u32 	%r32, %r1, 3;
	and.b32  	%r3, %r32, 3;
	and.b32  	%r4, %r1, 7;
	not.b32 	%r33, %r4;
	add.s32 	%r5, %r30, %r33;
	shr.u32 	%r34, %r5, 3;
	add.s32 	%r35, %r34, 1;
	and.b32  	%r6, %r35, 15;
	and.b32  	%r7, %r35, 7;
	add.s32 	%r8, %r7, -1;
	and.b32  	%r9, %r35, 3;
	and.b32  	%r36, %r35, 1073741808;
	neg.s32 	%r10, %r36;
	add.s64 	%rd2, %rd1, 512;
	cvta.to.global.u64 	%rd3, %rd5;
$L__BB76_2:
	setp.ge.s32 	%p2, %r3, %r31;
	@%p2 bra 	$L__BB76_19;
	mul.lo.s32 	%r12, %r43, %r31;
	mov.u32 	%r44, %r3;
$L__BB76_4:
	setp.ge.s32 	%p3, %r4, %r30;
	mov.f64 	%fd85, 0d0000000000000000;
	@%p3 bra 	$L__BB76_18;
	setp.lt.u32 	%p4, %r5, 120;
	add.s32 	%r37, %r44, %r12;
	mul.lo.s32 	%r14, %r37, %r30;
	mov.f64 	%fd85, 0d0000000000000000;
	mov.u32 	%r48, %r4;
	@%p4 bra 	$L__BB76_8;
	add.s32 	%r45, %r4, %r14;
	mov.f64 	%fd85, 0d0000000000000000;
	mov.u32 	%r46, %r10;
	mov.u32 	%r48, %r4;
$L__BB76_7:
	.pragma "nounroll";
	mul.wide.s32 	%rd7, %r45, 8;
	add.s64 	%rd8, %rd2, %rd7;
	ld.global.f64 	%fd19, [%rd8+-512];
	add.f64 	%fd20, %fd85, %fd19;
	ld.global.f64 	%fd21, [%rd8+-448];
	add.f64 	%fd22, %fd20, %fd21;
	ld.global.f64 	%fd23, [%rd8+-384];
	add.f64 	%fd24, %fd22, %fd23;
	ld.global.f64 	%fd25, [%rd8+-320];
	add.f64 	%fd26, %fd24, %fd25;
	ld.global.f64 	%fd27, [%rd8+-256];
	add.f64 	%fd28, %fd26, %fd27;
	ld.global.f64 	%fd29, [%rd8+-192];
	add.f64 	%fd30, %fd28, %fd29;
	ld.global.f64 	%fd31, [%rd8+-128];
	add.f64 	%fd32, %fd30, %fd31;
	ld.global.f64 	%fd33, [%rd8+-64];
	add.f64 	%fd34, %fd32, %fd33;
	ld.global.f64 	%fd35, [%rd8];
	add.f64 	%fd36, %fd34, %fd35;
	ld.global.f64 	%fd37, [%rd8+64];
	add.f64 	%fd38, %fd36, %fd37;
	ld.global.f64 	%fd39, [%rd8+128];
	add.f64 	%fd40, %fd38, %fd39;
	ld.global.f64 	%fd41, [%rd8+192];
	add.f64 	%fd42, %fd40, %fd41;
	ld.global.f64 	%fd43, [%rd8+256];
	add.f64 	%fd44, %fd42, %fd43;
	ld.global.f64 	%fd45, [%rd8+320];
	add.f64 	%fd46, %fd44, %fd45;
	ld.global.f64 	%fd47, [%rd8+384];
	add.f64 	%fd48, %fd46, %fd47;
	ld.global.f64 	%fd49, [%rd8+448];
	add.f64 	%fd85, %fd48, %fd49;
	add.s32 	%r48, %r48, 128;
	add.s32 	%r46, %r46, 16;
	add.s32 	%r45, %r45, 128;
	setp.ne.s32 	%p5, %r46, 0;
	@%p5 bra 	$L__BB76_7;
$L__BB76_8:
	setp.eq.s32 	%p6, %r6, 0;
	@%p6 bra 	$L__BB76_18;
	add.s32 	%r38, %r6, -1;
	setp.lt.u32 	%p7, %r38, 7;
	@%p7 bra 	$L__BB76_11;
	add.s32 	%r39, %r48, %r14;
	mul.wide.s32 	%rd9, %r39, 8;
	add.s64 	%rd10, %rd1, %rd9;
	ld.global.f64 	%fd51, [%rd10];
	add.f64 	%fd52, %fd85, %fd51;
	ld.global.f64 	%fd53, [%rd10+64];
	add.f64 	%fd54, %fd52, %fd53;
	ld.global.f64 	%fd55, [%rd10+128];
	add.f64 	%fd56, %fd54, %fd55;
	ld.global.f64 	%fd57, [%rd10+192];
	add.f64 	%fd58, %fd56, %fd57;
	ld.global.f64 	%fd59, [%rd10+256];
	add.f64 	%fd60, %fd58, %fd59;
	ld.global.f64 	%fd61, [%rd10+320];
	add.f64 	%fd62, %fd60, %fd61;
	ld.global.f64 	%fd63, [%rd10+384];
	add.f64 	%fd64, %fd62, %fd63;
	ld.global.f64 	%fd65, [%rd10+448];
	add.f64 	%fd85, %fd64, %fd65;
	add.s32 	%r48, %r48, 64;
$L__BB76_11:
	setp.eq.s32 	%p8, %r7, 0;
	@%p8 bra 	$L__BB76_18;
	setp.lt.u32 	%p9, %r8, 3;
	@%p9 bra 	$L__BB76_14;
	add.s32 	%r40, %r48, %r14;
	mul.wide.s32 	%rd11, %r40, 8;
	add.s64 	%rd12, %rd1, %rd11;
	ld.global.f64 	%fd67, [%rd12];
	add.f64 	%fd68, %fd85, %fd67;
	ld.global.f64 	%fd69, [%rd12+64];
	add.f64 	%fd70, %fd68, %fd69;
	ld.global.f64 	%fd71, [%rd12+128];
	add.f64 	%fd72, %fd70, %fd71;
	ld.global.f64 	%fd73, [%rd12+192];
	add.f64 	%fd85, %fd72, %fd73;
	add.s32 	%r48, %r48, 32;
$L__BB76_14:
	setp.eq.s32 	%p10, %r9, 0;
	@%p10 bra 	$L__BB76_18;
	setp.eq.s32 	%p11, %r9, 1;
	add.s32 	%r41, %r48, %r14;
	mul.wide.s32 	%rd13, %r41, 8;
	add.s64 	%rd4, %rd1, %rd13;
	ld.global.f64 	%fd74, [%rd4];
	add.f64 	%fd85, %fd85, %fd74;
	@%p11 bra 	$L__BB76_18;
	setp.eq.s32 	%p12, %r9, 2;
	ld.global.f64 	%fd75, [%rd4+64];
	add.f64 	%fd85, %fd85, %fd75;
	@%p12 bra 	$L__BB76_18;
	ld.global.f64 	%fd76, [%rd4+128];
	add.f64 	%fd85, %fd85, %fd76;
$L__BB76_18:
	add.s32 	%r42, %r44, %r12;
	mul.wide.s32 	%rd14, %r42, 8;
	add.s64 	%rd15, %rd3, %rd14;
	atom.global.add.f64 	%fd77, [%rd15], %fd85;
	add.s32 	%r44, %r44, 4;
	setp.lt.s32 	%p13, %r44, %r31;
	@%p13 bra 	$L__BB76_4;
$L__BB76_19:
	add.s32 	%r43, %r43, 12;
	setp.lt.s32 	%p14, %r43, %r29;
	@%p14 bra 	$L__BB76_2;
$L__BB76_20:
	ret;

}
	// .globl	_Z15gpukernelAMWNr3ILi8ELi13EEvPdS0_S0_iii
.visible .entry _Z15gpukernelAMWNr3ILi8ELi13EEvPdS0_S0_iii(
	.param .u64 .ptr .align 1 _Z15gpukernelAMWNr3ILi8ELi13EEvPdS0_S0_iii_param_0,
	.param .u64 .ptr .align 1 _Z15gpukernelAMWNr3ILi8ELi13EEvPdS0_S0_iii_param_1,
	.param .u64 .ptr .align 1 _Z15gpukernelAMWNr3ILi8ELi13EEvPdS0_S0_iii_param_2,
	.param .u32 _Z15gpukernelAMWNr3ILi8ELi13EEvPdS0_S0_iii_param_3,
	.param .u32 _Z15gpukernelAMWNr3ILi8ELi13EEvPdS0_S0_iii_param_4,
	.param .u32 _Z15gpukernelAMWNr3ILi8ELi13EEvPdS0_S0_iii_param_5
)
{
	.reg .pred 	%p<15>;
	.reg .b32 	%r<51>;
	.reg .b64 	%rd<16>;
	.reg .b64 	%fd<86>;

	ld.param.u64 	%rd5, [_Z15gpukernelAMWNr3ILi8ELi13EEvPdS0_S0_iii_param_0];
	ld.param.u64 	%rd6, [_Z15gpukernelAMWNr3ILi8ELi13EEvPdS0_S0_iii_param_1];
	ld.param.u32 	%r29, [_Z15gpukernelAMWNr3ILi8ELi13EEvPdS0_S0_iii_param_3];
	ld.param.u32 	%r30, [_Z15gpukernelAMWNr3ILi8ELi13EEvPdS0_S0_iii_param_4];
	ld.param.u32 	%r31, [_Z15gpukernelAMWNr3ILi8ELi13EEvPdS0_S0_iii_param_5];
	cvta.to.global.u64 	%rd1, %rd6;
	mov.u32 	%r1, %tid.x;
	shr.u32 	%r43, %r1, 5;
	setp.ge.s32 	%p1, %r43, %r29;
	@%p1 bra 	$L__BB77_20;
	shr.u32 	%r32, %r1, 3;
	and.b32  	%r3, %r32, 3;
	and.b32  	%r4, %r1, 7;
	not.b32 	%r33, %r4;
	add.s32 	%r5, %r30, %r33;
	shr.u32 	%r34, %r5, 3;
	add.s32 	%r35, %r34, 1;
	and.b32  	%r6, %r35, 15;
	and.b32  	%r7, %r35, 7;
	add.s32 	%r8, %r7, -1;
	and.b32  	%r9, %r35, 3;
	and.b32  	%r36, %r35, 1073741808;
	neg.s32 	%r10, %r36;
	add.s64 	%rd2, %rd1, 512;
	cvta.to.global.u64 	%rd3, %rd5;
$L__BB77_2:
	setp.ge.s32 	%p2, %r3, %r31;
	@%p2 bra 	$L__BB77_19;
	mul.lo.s32 	%r12, %r43, %r31;
	mov.u32 	%r44, %r3;
$L__BB77_4:
	setp.ge.s32 	%p3, %r4, %r30;
	mov.f64 	%fd85, 0d0000000000000000;
	@%p3 bra 	$L__BB77_18;
	setp.lt.u32 	%p4, %r5, 120;
	add.s32 	%r37, %r44, %r12;
	mul.lo.s32 	%r14, %r37, %r30;
	mov.f64 	%fd85, 0d0000000000000000;
	mov.u32 	%r48, %r4;
	@%p4 bra 	$L__BB77_8;
	add.s32 	%r45, %r4, %r14;
	mov.f64 	%fd85, 0d0000000000000000;
	mov.u32 	%r46, %r10;
	mov.u32 	%r48, %r4;
$L__BB77_7:
	.pragma "nounroll";
	mul.wide.s32 	%rd7, %r45, 8;
	add.s64 	%rd8, %rd2, %rd7;
	ld.global.f64 	%fd19, [%rd8+-512];
	add.f64 	%fd20, %fd85, %fd19;
	ld.global.f64 	%fd21, [%rd8+-448];
	add.f64 	%fd22, %fd20, %fd21;
	ld.global.f64 	%fd23, [%rd8+-384];
	add.f64 	%fd24, %fd22, %fd23;
	ld.global.f64 	%fd25, [%rd8+-320];
	add.f64 	%fd26, %fd24, %fd25;
	ld.global.f64 	%fd27, [%rd8+-256];
	add.f64 	%fd28, %fd26, %fd27;
	ld.global.f64 	%fd29, [%rd8+-192];
	add.f64 	%fd30, %fd28, %fd29;
	ld.global.f64 	%fd31, [%rd8+-128];
	add.f64 	%fd32, %fd30, %fd31;
	ld.global.f64 	%fd33, [%rd8+-64];
	add.f64 	%fd34, %fd32, %fd33;
	ld.global.f64 	%fd35, [%rd8];
	add.f64 	%fd36, %fd34, %fd35;
	ld.global.f64 	%fd37, [%rd8+64];
	add.f64 	%fd38, %fd36, %fd37;
	ld.global.f64 	%fd39, [%rd8+128];
	add.f64 	%fd40, %fd38, %fd39;
	ld.global.f64 	%fd41, [%rd8+192];
	add.f64 	%fd42, %fd40, %fd41;
	ld.global.f64 	%fd43, [%rd8+256];
	add.f64 	%fd44, %fd42, %fd43;
	ld.global.f64 	%fd45, [%rd8+320];
	add.f64 	%fd46, %fd44, %fd45;
	ld.global.f64 	%fd47, [%rd8+384];
	add.f64 	%fd48, %fd46, %fd47;
	ld.global.f64 	%fd49, [%rd8+448];
	add.f64 	%fd85, %fd48, %fd49;
	add.s32 	%r48, %r48, 128;
	add.s32 	%r46, %r46, 16;
	add.s32 	%r45, %r45, 128;
	setp.ne.s32 	%p5, %r46, 0;
	@%p5 bra 	$L__BB77_7;
$L__BB77_8:
	setp.eq.s32 	%p6, %r6, 0;
	@%p6 bra 	$L__BB77_18;
	add.s32 	%r38, %r6, -1;
	setp.lt.u32 	%p7, %r38, 7;
	@%p7 bra 	$L__BB77_11;
	add.s32 	%r39, %r48, %r14;
	mul.wide.s32 	%rd9, %r39, 8;
	add.s64 	%rd10, %rd1, %rd9;
	ld.global.f64 	%fd51, [%rd10];
	add.f64 	%fd52, %fd85, %fd51;
	ld.global.f64 	%fd53, [%rd10+64];
	add.f64 	%fd54, %fd52, %fd53;
	ld.global.f64 	%fd55, [%rd10+128];
	add.f64 	%fd56, %fd54, %fd55;
	ld.global.f64 	%fd57, [%rd10+192];
	add.f64 	%fd58, %fd56, %fd57;
	ld.global.f64 	%fd59, [%rd10+256];
	add.f64 	%fd60, %fd58, %fd59;
	ld.global.f64 	%fd61, [%rd10+320];
	add.f64 	%fd62, %fd60, %fd61;
	ld.global.f64 	%fd63, [%rd10+384];
	add.f64 	%fd64, %fd62, %fd63;
	ld.global.f64 	%fd65, [%rd10+448];
	add.f64 	%fd85, %fd64, %fd65;
	add.s32 	%r48, %r48, 64;
$L__BB77_11:
	setp.eq.s32 	%p8, %r7, 0;
	@%p8 bra 	$L__BB77_18;
	setp.lt.u32 	%p9, %r8, 3;
	@%p9 bra 	$L__BB77_14;
	add.s32 	%r40, %r48, %r14;
	mul.wide.s32 	%rd11, %r40, 8;
	add.s64 	%rd12, %rd1, %rd11;
	ld.global.f64 	%fd67, [%rd12];
	add.f64 	%fd68, %fd85, %fd67;
	ld.global.f64 	%fd69, [%rd12+64];
	add.f64 	%fd70, %fd68, %fd69;
	ld.global.f64 	%fd71, [%rd12+128];
	add.f64 	%fd72, %fd70, %fd71;
	ld.global.f64 	%fd73, [%rd12+192];
	add.f64 	%fd85, %fd72, %fd73;
	add.s32 	%r48, %r48, 32;
$L__BB77_14:
	setp.eq.s32 	%p10, %r9, 0;
	@%p10 bra 	$L__BB77_18;
	setp.eq.s32 	%p11, %r9, 1;
	add.s32 	%r41, %r48, %r14;
	mul.wide.s32 	%rd13, %r41, 8;
	add.s64 	%rd4, %rd1, %rd13;
	ld.global.f64 	%fd74, [%rd4];
	add.f64 	%fd85, %fd85, %fd74;
	@%p11 bra 	$L__BB77_18;
	setp.eq.s32 	%p12, %r9, 2;
	ld.global.f64 	%fd75, [%rd4+64];
	add.f64 	%fd85, %fd85, %fd75;
	@%p12 bra 	$L__BB77_18;
	ld.global.f64 	%fd76, [%rd4+128];
	add.f64 	%fd85, %fd85, %fd76;
$L__BB77_18:
	add.s32 	%r42, %r44, %r12;
	mul.wide.s32 	%rd14, %r42, 8;
	add.s64 	%rd15, %rd3, %rd14;
	atom.global.add.f64 	%fd77, [%rd15], %fd85;
	add.s32 	%r44, %r44, 4;
	setp.lt.s32 	%p13, %r44, %r31;
	@%p13 bra 	$L__BB77_4;
$L__BB77_19:
	add.s32 	%r43, %r43, 13;
	setp.lt.s32 	%p14, %r43, %r29;
	@%p14 bra 	$L__BB77_2;
$L__BB77_20:
	ret;

}
	// .globl	_Z15gpukernelAMWNr3ILi8ELi14EEvPdS0_S0_iii
.visible .entry _Z15gpukernelAMWNr3ILi8ELi14EEvPdS0_S0_iii(
	.param .u64 .ptr .align 1 _Z15gpukernelAMWNr3ILi8ELi14EEvPdS0_S0_iii_param_0,
	.param .u64 .ptr .align 1 _Z15gpukernelAMWNr3ILi8ELi14EEvPdS0_S0_iii_param_1,
	.param .u64 .ptr .align 1 _Z15gpukernelAMWNr3ILi8ELi14EEvPdS0_S0_iii_param_2,
	.param .u32 _Z15gpukernelAMWNr3ILi8ELi14EEvPdS0_S0_iii_param_3,
	.param .u32 _Z15gpukernelAMWNr3ILi8ELi14EEvPdS0_S0_iii_param_4,
	.param .u32 _Z15gpukernelAMWNr3ILi8ELi14EEvPdS0_S0_iii_param_5
)
{
	.reg .pred 	%p<15>;
	.reg .b32 	%r<51>;
	.reg .b64 	%rd<16>;
	.reg .b64 	%fd<86>;

	ld.param.u64 	%rd5, [_Z15gpukernelAMWNr3ILi8ELi14EEvPdS0_S0_iii_param_0];
	ld.param.u64 	%rd6, [_Z15gpukernelAMWNr3ILi8ELi14EEvPdS0_S0_iii_param_1];
	ld.param.u32 	%r29, [_Z15gpukernelAMWNr3ILi8ELi14EEvPdS0_S0_iii_param_3];
	ld.param.u32 	%r30, [_Z15gpukernelAMWNr3ILi8ELi14EEvPdS0_S0_iii_param_4];
	ld.param.u32 	%r31, [_Z15gpukernelAMWNr3ILi8ELi14EEvPdS0_S0_iii_param_5];
	cvta.to.global.u64 	%rd1, %rd6;
	mov.u32 	%r1, %tid.x;
	shr.u32 	%r43, %r1, 5;
	setp.ge.s32 	%p1, %r43, %r29;
	@%p1 bra 	$L__BB78_20;
	shr.u32 	%r32, %r1, 3;
	and.b32  	%r3, %r32, 3;
	and.b32  	%r4, %r1, 7;
	not.b32 	%r33, %r4;
	add.s32 	%r5, %r30, %r33;
	shr.u32 	%r34, %r5, 3;
	add.s32 	%r35, %r34, 1;
	and.b32  	%r6, %r35, 15;
	and.b32  	%r7, %r35, 7;
	add.s32 	%r8, %r7, -1;
	and.b32  	%r9, %r35, 3;
	and.b32  	%r36, %r35, 1073741808;
	neg.s32 	%r10, %r36;
	add.s64 	%rd2, %rd1, 512;
	cvta.to.global.u64 	%rd3, %rd5;
$L__BB78_2:
	setp.ge.s32 	%p2, %r3, %r31;
	@%p2 bra 	$L__BB78_19;
	mul.lo.s32 	%r12, %r43, %r31;
	mov.u32 	%r44, %r3;
$L__BB78_4:
	setp.ge.s32 	%p3, %r4, %r30;
	mov.f64 	%fd85, 0d0000000000000000;
	@%p3 bra 	$L__BB78_18;
	setp.lt.u32 	%p4, %r5, 120;
	add.s32 	%r37, %r44, %r12;
	mul.lo.s32 	%r14, %r37, %r30;
	mov.f64 	%fd85, 0d0000000000000000;
	mov.u32 	%r48, %r4;
	@%p4 bra 	$L__BB78_8;
	add.s32 	%r45, %r4, %r14;
	mov.f64 	%fd85, 0d0000000000000000;
	mov.u32 	%r46, %r10;
	mov.u32 	%r48, %r4;
$L__BB78_7:
	.pragma "nounroll";
	mul.wide.s32 	%rd7, %r45, 8;
	add.s64 	%rd8, %rd2, %rd7;
	ld.global.f64 	%fd19, [%rd8+-512];
	add.f64 	%fd20, %fd85, %fd19;
	ld.global.f64 	%fd21, [%rd8+-448];
	add.f64 	%fd22, %fd20, %fd21;
	ld.global.f64 	%fd23, [%rd8+-384];
	add.f64 	%fd24, %fd22, %fd23;
	ld.global.f64 	%fd25, [%rd8+-320];
	add.f64 	%fd26, %fd24, %fd25;
	ld.global.f64 	%fd27, [%rd8+-256];
	add.f64 	%fd28, %fd26, %fd27;
	ld.global.f64 	%fd29, [%rd8+-192];
	add.f64 	%fd30, %fd28, %fd29;
	ld.global.f64 	%fd31, [%rd8+-128];
	add.f64 	%fd32, %fd30, %fd31;
	ld.global.f64 	%fd33, [%rd8+-64];
	add.f64 	%fd34, %fd32, %fd33;
	ld.global.f64 	%fd35, [%rd8];
	add.f64 	%fd36, %fd34, %fd35;
	ld.global.f64 	%fd37, [%rd8+64];
	add.f64 	%fd38, %fd36, %fd37;
	ld.global.f64 	%fd39, [%rd8+128];
	add.f64 	%fd40, %fd38, %fd39;
	ld.global.f64 	%fd41, [%rd8+192];
	add.f64 	%fd42, %fd40, %fd41;
	ld.global.f64 	%fd43, [%rd8+256];
	add.f64 	%fd44, %fd42, %fd43;
	ld.global.f64 	%fd45, [%rd8+320];
	add.f64 	%fd46, %fd44, %fd45;
	ld.global.f64 	%fd47, [%rd8+384];
	add.f64 	%fd48, %fd46, %fd47;
	ld.global.f64 	%fd49, [%rd8+448];
	add.f64 	%fd85, %fd48, %fd49;
	add.s32 	%r48, %r48, 128;
	add.s32 	%r46, %r46, 16;
	add.s32 	%r45, %r45, 128;
	setp.ne.s32 	%p5, %r46, 0;
	@%p5 bra 	$L__BB78_7;
$L__BB78_8:
	setp.eq.s32 	%p6, %r6, 0;
	@%p6 bra 	$L__BB78_18;
	add.s32 	%r38, %r6, -1;
	setp.lt.u32 	%p7, %r38, 7;
	@%p7 bra 	$L__BB78_11;
	add.s32 	%r39, %r48, %r14;
	mul.wide.s32 	%rd9, %r39, 8;
	add.s64 	%rd10, %rd1, %rd9;
	ld.global.f64 	%fd51, [%rd10];
	add.f64 	%fd52, %fd85, %fd51;
	ld.global.f64 	%fd53, [%rd10+64];
	add.f64 	%fd54, %fd52, %fd53;
	ld.global.f64 	%fd55, [%rd10+128];
	add.f64 	%fd56, %fd54, %fd55;
	ld.global.f64 	%fd57, [%rd10+192];
	add.f64 	%fd58, %fd56, %fd57;
	ld.global.f64 	%fd59, [%rd10+256];
	add.f64 	%fd60, %fd58, %fd59;
	ld.global.f64 	%fd61, [%rd10+320];
	add.f64 	%fd62, %fd60, %fd61;
	ld.global.f64 	%fd63, [%rd10+384];
	add.f64 	%fd64, %fd62, %fd63;
	ld.global.f64 	%fd65, [%rd10+448];
	add.f64 	%fd85, %fd64, %fd65;
	add.s32 	%r48, %r48, 64;
$L__BB78_11:
	setp.eq.s32 	%p8, %r7, 0;
	@%p8 bra 	$L__BB78_18;
	setp.lt.u32 	%p9, %r8, 3;
	@%p9 bra 	$L__BB78_14;
	add.s32 	%r40, %r48, %r14;
	mul.wide.s32 	%rd11, %r40, 8;
	add.s64 	%rd12, %rd1, %rd11;
	ld.global.f64 	%fd67, [%rd12];
	add.f64 	%fd68, %fd85, %fd67;
	ld.global.f64 	%fd69, [%rd12+64];
	add.f64 	%fd70, %fd68, %fd69;
	ld.global.f64 	%fd71, [%rd12+128];
	add.f64 	%fd72, %fd70, %fd71;
	ld.global.f64 	%fd73, [%rd12+192];
	add.f64 	%fd85, %fd72, %fd73;
	add.s32 	%r48, %r48, 32;
$L__BB78_14:
	setp.eq.s32 	%p10, %r9, 0;
	@%p10 bra 	$L__BB78_18;
	setp.eq.s32 	%p11, %r9, 1;
	add.s32 	%r41, %r48, %r14;
	mul.wide.s32 	%rd13, %r41, 8;
	add.s64 	%rd4, %rd1, %rd13;
	ld.global.f64 	%fd74, [%rd4];
	add.f64 	%fd85, %fd85, %fd74;
	@%p11 bra 	$L__BB78_18;
	setp.eq.s32 	%p12, %r9, 2;
	ld.global.f64 	%fd75, [%rd4+64];
	add.f64 	%fd85, %fd85, %fd75;
	@%p12 bra 	$L__BB78_18;
	ld.global.f64 	%fd76, [%rd4+128];
	add.f64 	%fd85, %fd85, %fd76;
$L__BB78_18:
	add.s32 	%r42, %r44, %r12;
	mul.wide.s32 	%rd14, %r42, 8;
	add.s64 	%rd15, %rd3, %rd14;
	atom.global.add.f64 	%fd77, [%rd15], %fd85;
	add.s32 	%r44, %r44, 4;
	setp.lt.s32 	%p13, %r44, %r31;
	@%p13 bra 	$L__BB78_4;
$L__BB78_19:
	add.s32 	%r43, %r43, 14;
	setp.lt.s32 	%p14, %r43, %r29;
	@%p14 bra 	$L__BB78_2;
$L__BB78_20:
	ret;

}
	// .globl	_Z15gpukernelAMWNr3ILi8ELi15EEvPdS0_S0_iii
.visible .entry _Z15gpukernelAMWNr3ILi8ELi15EEvPdS0_S0_iii(
	.param .u64 .ptr .align 1 _Z15gpukernelAMWNr3ILi8ELi15EEvPdS0_S0_iii_param_0,
	.param .u64 .ptr .align 1 _Z15gpukernelAMWNr3ILi8ELi15EEvPdS0_S0_iii_param_1,
	.param .u64 .ptr .align 1 _Z15gpukernelAMWNr3ILi8ELi15EEvPdS0_S0_iii_param_2,
	.param .u32 _Z15gpukernelAMWNr3ILi8ELi15EEvPdS0_S0_iii_param_3,
	.param .u32 _Z15gpukernelAMWNr3ILi8ELi15EEvPdS0_S0_iii_param_4,
	.param .u32 _Z15gpukernelAMWNr3ILi8ELi15EEvPdS0_S0_iii_param_5
)
{
	.reg .pred 	%p<15>;
	.reg .b32 	%r<51>;
	.reg .b64 	%rd<16>;
	.reg .b64 	%fd<86>;

	ld.param.u64 	%rd5, [_Z15gpukernelAMWNr3ILi8ELi15EEvPdS0_S0_iii_param_0];
	ld.param.u64 	%rd6, [_Z15gpukernelAMWNr3ILi8ELi15EEvPdS0_S0_iii_param_1];
	ld.param.u32 	%r29, [_Z15gpukernelAMWNr3ILi8ELi15EEvPdS0_S0_iii_param_3];
	ld.param.u32 	%r30, [_Z15gpukernelAMWNr3ILi8ELi15EEvPdS0_S0_iii_param_4];
	ld.param.u32 	%r31, [_Z15gpukernelAMWNr3ILi8ELi15EEvPdS0_S0_iii_param_5];
	cvta.to.global.u64 	%rd1, %rd6;
	mov.u32 	%r1, %tid.x;
	shr.u32 	%r43, %r1, 5;
	setp.ge.s32 	%p1, %r43, %r29;
	@%p1 bra 	$L__BB79_20;
	shr.u32 	%r32, %r1, 3;
	and.b32  	%r3, %r32, 3;
	and.b32  	%r4, %r1, 7;
	not.b32 	%r33, %r4;
	add.s32 	%r5, %r30, %r33;
	shr.u32 	%r34, %r5, 3;
	add.s32 	%r35, %r34, 1;
	and.b32  	%r6, %r35, 15;
	and.b32  	%r7, %r35, 7;
	add.s32 	%r8, %r7, -1;
	and.b32  	%r9, %r35, 3;
	and.b32  	%r36, %r35, 1073741808;
	neg.s32 	%r10, %r36;
	add.s64 	%rd2, %rd1, 512;
	cvta.to.global.u64 	%rd3, %rd5;
$L__BB79_2:
	setp.ge.s32 	%p2, %r3, %r31;
	@%p2 bra 	$L__BB79_19;
	mul.lo.s32 	%r12, %r43, %r31;
	mov.u32 	%r44, %r3;
$L__BB79_4:
	setp.ge.s32 	%p3, %r4, %r30;
	mov.f64 	%fd85, 0d0000000000000000;
	@%p3 bra 	$L__BB79_18;
	setp.lt.u32 	%p4, %r5, 120;
	add.s32 	%r37, %r44, %r12;
	mul.lo.s32 	%r14, %r37, %r30;
	mov.f64 	%fd85, 0d0000000000000000;
	mov.u32 	%r48, %r4;
	@%p4 bra 	$L__BB79_8;
	add.s32 	%r45, %r4, %r14;
	mov.f64 	%fd85, 0d0000000000000000;
	mov.u32 	%r46, %r10;
	mov.u32 	%r48, %r4;
$L__BB79_7:
	.pragma "nounroll";
	mul.wide.s32 	%rd7, %r45, 8;
	add.s64 	%rd8, %rd2, %rd7;
	ld.global.f64 	%fd19, [%rd8+-512];
	add.f64 	%fd20, %fd85, %fd19;
	ld.global.f64 	%fd21, [%rd8+-448];
	add.f64 	%fd22, %fd20, %fd21;
	ld.global.f64 	%fd23, [%rd8+-384];
	add.f64 	%fd24, %fd22, %fd23;
	ld.global.f64 	%fd25, [%rd8+-320];
	add.f64 	%fd26, %fd24, %fd25;
	ld.global.f64 	%fd27, [%rd8+-256];
	add.f64 	%fd28, %fd26, %fd27;
	ld.global.f64 	%fd29, [%rd8+-192];
	add.f64 	%fd30, %fd28, %fd29;
	ld.global.f64 	%fd31, [%rd8+-128];
	add.f64 	%fd32, %fd30, %fd31;
	ld.global.f64 	%fd33, [%rd8+-64];
	add.f64 	%fd34, %fd32, %fd33;
	ld.global.f64 	%fd35, [%rd8];
	add.f64 	%fd36, %fd34, %fd35;
	ld.global.f64 	%fd37, [%rd8+64];
	add.f64 	%fd38, %fd36, %fd37;
	ld.global.f64 	%fd39, [%rd8+128];
	add.f64 	%fd40, %fd38, %fd39;
	ld.global.f64 	%fd41, [%rd8+192];
	add.f64 	%fd42, %fd40, %fd41;
	ld.global.f64 	%fd43, [%rd8+256];
	add.f64 	%fd44, %fd42, %fd43;
	ld.global.f64 	%fd45, [%rd8+320];
	add.f64 	%fd46, %fd44, %fd45;
	ld.global.f64 	%fd47, [%rd8+384];
	add.f64 	%fd48, %fd46, %fd47;
	ld.global.f64 	%fd49, [%rd8+448];
	add.f64 	%fd85, %fd48, %fd49;
	add.s32 	%r48, %r48, 128;
	add.s32 	%r46, %r46, 16;
	add.s32 	%r45, %r45, 128;
	setp.ne.s32 	%p5, %r46, 0;
	@%p5 bra 	$L__BB79_7;
$L__BB79_8:
	setp.eq.s32 	%p6, %r6, 0;
	@%p6 bra 	$L__BB79_18;
	add.s32 	%r38, %r6, -1;
	setp.lt.u32 	%p7, %r38, 7;
	@%p7 bra 	$L__BB79_11;
	add.s32 	%r39, %r48, %r14;
	mul.wide.s32 	%rd9, %r39, 8;
	add.s64 	%rd10, %rd1, %rd9;
	ld.global.f64 	%fd51, [%rd10];
	add.f64 	%fd52, %fd85, %fd51;
	ld.global.f64 	%fd53, [%rd10+64];
	add.f64 	%fd54, %fd52, %fd53;
	ld.global.f64 	%fd55, [%rd10+128];
	add.f64 	%fd56, %fd54, %fd55;
	ld.global.f64 	%fd57, [%rd10+192];
	add.f64 	%fd58, %fd56, %fd57;
	ld.global.f64 	%fd59, [%rd10+256];
	add.f64 	%fd60, %fd58, %fd59;
	ld.global.f64 	%fd61, [%rd10+320];
	add.f64 	%fd62, %fd60, %fd61;
	ld.global.f64 	%fd63, [%rd10+384];
	add.f64 	%fd64, %fd62, %fd63;
	ld.global.f64 	%fd65, [%rd10+448];
	add.f64 	%fd85, %fd64, %fd65;
	add.s32 	%r48, %r48, 64;
$L__BB79_11:
	setp.eq.s32 	%p8, %r7, 0;
	@%p8 bra 	$L__BB79_18;
	setp.lt.u32 	%p9, %r8, 3;
	@%p9 bra 	$L__BB79_14;
	add.s32 	%r40, %r48, %r14;
	mul.wide.s32 	%rd11, %r40, 8;
	add.s64 	%rd12, %rd1, %rd11;
	ld.global.f64 	%fd67, [%rd12];
	add.f64 	%fd68, %fd85, %fd67;
	ld.global.f64 	%fd69, [%rd12+64];
	add.f64 	%fd70, %fd68, %fd69;
	ld.global.f64 	%fd71, [%rd12+128];
	add.f64 	%fd72, %fd70, %fd71;
	ld.global.f64 	%fd73, [%rd12+192];
	add.f64 	%fd85, %fd72, %fd73;
	add.s32 	%r48, %r48, 32;
$L__BB79_14:
	setp.eq.s32 	%p10, %r9, 0;
	@%p10 bra 	$L__BB79_18;
	setp.eq.s32 	%p11, %r9, 1;
	add.s32 	%r41, %r48, %r14;
	mul.wide.s32 	%rd13, %r41, 8;
	add.s64 	%rd4, %rd1, %rd13;
	ld.global.f64 	%fd74, [%rd4];
	add.f64 	%fd85, %fd85, %fd74;
	@%p11 bra 	$L__BB79_18;
	setp.eq.s32 	%p12, %r9, 2;
	ld.global.f64 	%fd75, [%rd4+64];
	add.f64 	%fd85, %fd85, %fd75;
	@%p12 bra 	$L__BB79_18;
	ld.global.f64 	%fd76, [%rd4+128];
	add.f64 	%fd85, %fd85, %fd76;
$L__BB79_18:
	add.s32 	%r42, %r44, %r12;
	mul.wide.s32 	%rd14, %r42, 8;
	add.s64 	%rd15, %rd3, %rd14;
	atom.global.add.f64 	%fd77, [%rd15], %fd85;
	add.s32 	%r44, %r44, 4;
	setp.lt.s32 	%p13, %r44, %r31;
	@%p13 bra 	$L__BB79_4;
$L__BB79_19:
	add.s32 	%r43, %r43, 15;
	setp.lt.s32 	%p14, %r43, %r29;
	@%p14 bra 	$L__BB79_2;
$L__BB79_20:
	ret;

}
	// .globl	_Z15gpukernelAMWNr3ILi8ELi16EEvPdS0_S0_iii
.visible .entry _Z15gpukernelAMWNr3ILi8ELi16EEvPdS0_S0_iii(
	.param .u64 .ptr .align 1 _Z15gpukernelAMWNr3ILi8ELi16EEvPdS0_S0_iii_param_0,
	.param .u64 .ptr .align 1 _Z15gpukernelAMWNr3ILi8ELi16EEvPdS0_S0_iii_param_1,
	.param .u64 .ptr .align 1 _Z15gpukernelAMWNr3ILi8ELi16EEvPdS0_S0_iii_param_2,
	.param .u32 _Z15gpukernelAMWNr3ILi8ELi16EEvPdS0_S0_iii_param_3,
	.param .u32 _Z15gpukernelAMWNr3ILi8ELi16EEvPdS0_S0_iii_param_4,
	.param .u32 _Z15gpukernelAMWNr3ILi8ELi16EEvPdS0_S0_iii_param_5
)
{
	.reg .pred 	%p<15>;
	.reg .b32 	%r<51>;
	.reg .b64 	%rd<16>;
	.reg .b64 	%fd<86>;

	ld.param.u64 	%rd5, [_Z15gpukernelAMWNr3ILi8ELi16EEvPdS0_S0_iii_param_0];
	ld.param.u64 	%rd6, [_Z15gpukernelAMWNr3ILi8ELi16EEvPdS0_S0_iii_param_1];
	ld.param.u32 	%r29, [_Z15gpukernelAMWNr3ILi8ELi16EEvPdS0_S0_iii_param_3];
	ld.param.u32 	%r30, [_Z15gpukernelAMWNr3ILi8ELi16EEvPdS0_S0_iii_param_4];
	ld.param.u32 	%r31, [_Z15gpukernelAMWNr3ILi8ELi16EEvPdS0_S0_iii_param_5];
	cvta.to.global.u64 	%rd1, %rd6;
	mov.u32 	%r1, %tid.x;
	shr.u32 	%r43, %r1, 5;
	setp.ge.s32 	%p1, %r43, %r29;
	@%p1 bra 	$L__BB80_20;
	shr.u32 	%r32, %r1, 3;
	and.b32  	%r3, %r32, 3;
	and.b32  	%r4, %r1, 7;
	not.b32 	%r33, %r4;
	add.s32 	%r5, %r30, %r33;
	shr.u32 	%r34, %r5, 3;
	add.s32 	%r35, %r34, 1;
	and.b32  	%r6, %r35, 15;
	and.b32  	%r7, %r35, 7;
	add.s32 	%r8, %r7, -1;
	and.b32  	%r9, %r35, 3;
	and.b32  	%r36, %r35, 1073741808;
	neg.s32 	%r10, %r36;
	add.s64 	%rd2, %rd1, 512;
	cvta.to.global.u64 	%rd3, %rd5;
$L__BB80_2:
	setp.ge.s32 	%p2, %r3, %r31;
	@%p2 bra 	$L__BB80_19;
	mul.lo.s32 	%r12, %r43, %r31;
	mov.u32 	%r44, %r3;
$L__BB80_4:
	setp.ge.s32 	%p3, %r4, %r30;
	mov.f64 	%fd85, 0d0000000000000000;
	@%p3 bra 	$L__BB80_18;
	setp.lt.u32 	%p4, %r5, 120;
	add.s32 	%r37, %r44, %r12;
	mul.lo.s32 	%r14, %r37, %r30;
	mov.f64 	%fd85, 0d0000000000000000;
	mov.u32 	%r48, %r4;
	@%p4 bra 	$L__BB80_8;
	add.s32 	%r45, %r4, %r14;
	mov.f64 	%fd85, 0d0000000000000000;
	mov.u32 	%r46, %r10;
	mov.u32 	%r48, %r4;
$L__BB80_7:
	.pragma "nounroll";
	mul.wide.s32 	%rd7, %r45, 8;
	add.s64 	%rd8, %rd2, %rd7;
	ld.global.f64 	%fd19, [%rd8+-512];
	add.f64 	%fd20, %fd85, %fd19;
	ld.global.f64 	%fd21, [%rd8+-448];
	add.f64 	%fd22, %fd20, %fd21;
	ld.global.f64 	%fd23, [%rd8+-384];
	add.f64 	%fd24, %fd22, %fd23;
	ld.global.f64 	%fd25, [%rd8+-320];
	add.f64 	%fd26, %fd24, %fd25;
	ld.global.f64 	%fd27, [%rd8+-256];
	add.f64 	%fd28, %fd26, %fd27;
	ld.global.f64 	%fd29, [%rd8+-192];
	add.f64 	%fd30, %fd28, %fd29;
	ld.global.f64 	%fd31, [%rd8+-128];
	add.f64 	%fd32, %fd30, %fd31;
	ld.global.f64 	%fd33, [%rd8+-64];
	add.f64 	%fd34, %fd32, %fd33;
	ld.global.f64 	%fd35, [%rd8];
	add.f64 	%fd36, %fd34, %fd35;
	ld.global.f64 	%fd37, [%rd8+64];
	add.f64 	%fd38, %fd36, %fd37;
	ld.global.f64 	%fd39, [%rd8+128];
	add.f64 	%fd40, %fd38, %fd39;
	ld.global.f64 	%fd41, [%rd8+192];
	add.f64 	%fd42, %fd40, %fd41;
	ld.global.f64 	%fd43, [%rd8+256];
	add.f64 	%fd44, %fd42, %fd43;
	ld.global.f64 	%fd45, [%rd8+320];
	add.f64 	%fd46, %fd44, %fd45;
	ld.global.f64 	%fd47, [%rd8+384];
	add.f64 	%fd48, %fd46, %fd47;
	ld.global.f64 	%fd49, [%rd8+448];
	add.f64 	%fd85, %fd48, %fd49;
	add.s32 	%r48, %r48, 128;
	add.s32 	%r46, %r46, 16;
	add.s32 	%r45, %r45, 128;
	setp.ne.s32 	%p5, %r46, 0;
	@%p5 bra 	$L__BB80_7;
$L__BB80_8:
	setp.eq.s32 	%p6, %r6, 0;
	@%p6 bra 	$L__BB80_18;
	add.s32 	%r38, %r6, -1;
	setp.lt.u32 	%p7, %r38, 7;
	@%p7 bra 	$L__BB80_11;
	add.s32 	%r39, %r48, %r14;
	mul.wide.s32 	%rd9, %r39, 8;
	add.s64 	%rd10, %rd1, %rd9;
	ld.global.f64 	%fd51, [%rd10];
	add.f64 	%fd52, %fd85, %fd51;
	ld.global.f64 	%fd53, [%rd10+64];
	add.f64 	%fd54, %fd52, %fd53;
	ld.global.f64 	%fd55, [%rd10+128];
	add.f64 	%fd56, %fd54, %fd55;
	ld.global.f64 	%fd57, [%rd10+192];
	add.f64 	%fd58, %fd56, %fd57;
	ld.global.f64 	%fd59, [%rd10+256];
	add.f64 	%fd60, %fd58, %fd59;
	ld.global.f64 	%fd61, [%rd10+320];
	add.f64 	%fd62, %fd60, %fd61;
	ld.global.f64 	%fd63, [%rd10+384];
	add.f64 	%fd64, %fd62, %fd63;
	ld.global.f64 	%fd65, [%rd10+448];
	add.f64 	%fd85, %fd64, %fd65;
	add.s32 	%r48, %r48, 64;
$L__BB80_11:
	setp.eq.s32 	%p8, %r7, 0;
	@%p8 bra 	$L__BB80_18;
	setp.lt.u32 	%p9, %r8, 3;
	@%p9 bra 	$L__BB80_14;
	add.s32 	%r40, %r48, %r14;
	mul.wide.s32 	%rd11, %r40, 8;
	add.s64 	%rd12, %rd1, %rd11;
	ld.global.f64 	%fd67, [%rd12];
	add.f64 	%fd68, %fd85, %fd67;
	ld.global.f64 	%fd69, [%rd12+64];
	add.f64 	%fd70, %fd68, %fd69;
	ld.global.f64 	%fd71, [%rd12+128];
	add.f64 	%fd72, %fd70, %fd71;
	ld.global.f64 	%fd73, [%rd12+192];
	add.f64 	%fd85, %fd72, %fd73;
	add.s32 	%r48, %r48, 32;
$L__BB80_14:
	setp.eq.s32 	%p10, %r9, 0;
	@%p10 bra 	$L__BB80_18;
	setp.eq.s32 	%p11, %r9, 1;
	add.s32 	%r41, %r48, %r14;
	mul.wide.s32 	%rd13, %r41, 8;
	add.s64 	%rd4, %rd1, %rd13;
	ld.global.f64 	%fd74, [%rd4];
	add.f64 	%fd85, %fd85, %fd74;
	@%p11 bra 	$L__BB80_18;
	setp.eq.s32 	%p12, %r9, 2;
	ld.global.f64 	%fd75, [%rd4+64];
	add.f64 	%fd85, %fd85, %fd75;
	@%p12 bra 	$L__BB80_18;
	ld.global.f64 	%fd76, [%rd4+128];
	add.f64 	%fd85, %fd85, %fd76;
$L__BB80_18:
	add.s32 	%r42, %r44, %r12;
	mul.wide.s32 	%rd14, %r42, 8;
	add.s64 	%rd15, %rd3, %rd14;
	atom.global.add.f64 	%fd77, [%rd15], %fd85;
	add.s32 	%r44, %r44, 4;
	setp.lt.s32 	%p13, %r44, %r31;
	@%p13 bra 	$L__BB80_4;
$L__BB80_19:
	add.s32 	%r43, %r43, 16;
	setp.lt.s32 	%p14, %r43, %r29;
	@%p14 bra 	$L__BB80_2;
$L__BB80_20:
	ret;

}
	// .globl	_Z15gpukernelAMWNr3ILi8ELi17EEvPdS0_S0_iii
.visible .entry _Z15gpukernelAMWNr3ILi8ELi17EEvPdS0_S0_iii(
	.param .u64 .ptr .align 1 _Z15gpukernelAMWNr3ILi8ELi17EEvPdS0_S0_iii_param_0,
	.param .u64 .ptr .align 1 _Z15gpukernelAMWNr3ILi8ELi17EEvPdS0_S0_iii_param_1,
	.param .u64 .ptr .align 1 _Z15gpukernelAMWNr3ILi8ELi17EEvPdS0_S0_iii_param_2,
	.param .u32 _Z15gpukernelAMWNr3ILi8ELi17EEvPdS0_S0_iii_param_3,
	.param .u32 _Z15gpukernelAMWNr3ILi8ELi17EEvPdS0_S0_iii_param_4,
	.param .u32 _Z15gpukernelAMWNr3ILi8ELi17EEvPdS0_S0_iii_param_5
)
{
	.reg .pred 	%p<15>;
	.reg .b32 	%r<51>;
	.reg .b64 	%rd<16>;
	.reg .b64 	%fd<86>;

	ld.param.u64 	%rd5, [_Z15gpukernelAMWNr3ILi8ELi17EEvPdS0_S0_iii_param_0];
	ld.param.u64 	%rd6, [_Z15gpukernelAMWNr3ILi8ELi17EEvPdS0_S0_iii_param_1];
	ld.param.u32 	%r29, [_Z15gpukernelAMWNr3ILi8ELi17EEvPdS0_S0_iii_param_3];
	ld.param.u32 	%r30, [_Z15gpukernelAMWNr3ILi8ELi17EEvPdS0_S0_iii_param_4];
	ld.param.u32 	%r31, [_Z15gpukernelAMWNr3ILi8ELi17EEvPdS0_S0_iii_param_5];
	cvta.to.global.u64 	%rd1, %rd6;
	mov.u32 	%r1, %tid.x;
	shr.u32 	%r43, %r1, 5;
	setp.ge.s32 	%p1, %r43, %r29;
	@%p1 bra 	$L__BB81_20;
	shr.u32 	%r32, %r1, 3;
	and.b32  	%r3, %r32, 3;
	and.b32  	%r4, %r1, 7;
	not.b32 	%r33, %r4;
	add.s32 	%r5, %r30, %r33;
	shr.u32 	%r34, %r5, 3;
	add.s32 	%r35, %r34, 1;
	and.b32  	%r6, %r35, 15;
	and.b32  	%r7, %r35, 7;
	add.s32 	%r8, %r7, -1;
	and.b32  	%r9, %r35, 3;
	and.b32  	%r36, %r35, 1073741808;
	neg.s32 	%r10, %r36;
	add.s64 	%rd2, %rd1, 512;
	cvta.to.global.u64 	%rd3, %rd5;
$L__BB81_2:
	setp.ge.s32 	%p2, %r3, %r31;
	@%p2 bra 	$L__BB81_19;
	mul.lo.s32 	%r12, %r43, %r31;
	mov.u32 	%r44, %r3;
$L__BB81_4:
	setp.ge.s32 	%p3, %r4, %r30;
	mov.f64 	%fd85, 0d0000000000000000;
	@%p3 bra 	$L__BB81_18;
	setp.lt.u32 	%p4, %r5, 120;
	add.s32 	%r37, %r44, %r12;
	mul.lo.s32 	%r14, %r37, %r30;
	mov.f64 	%fd85, 0d0000000000000000;
	mov.u32 	%r48, %r4;
	@%p4 bra 	$L__BB81_8;
	add.s32 	%r45, %r4, %r14;
	mov.f64 	%fd85, 0d0000000000000000;
	mov.u32 	%r46, %r10;
	mov.u32 	%r48, %r4;
$L__BB81_7:
	.pragma "nounroll";
	mul.wide.s32 	%rd7, %r45, 8;
	add.s64 	%rd8, %rd2, %rd7;
	ld.global.f64 	%fd19, [%rd8+-512];
	add.f64 	%fd20, %fd85, %fd19;
	ld.global.f64 	%fd21, [%rd8+-448];
	add.f64 	%fd22, %fd20, %fd21;
	ld.global.f64 	%fd23, [%rd8+-384];
	add.f64 	%fd24, %fd22, %fd23;
	ld.global.f64 	%fd25, [%rd8+-320];
	add.f64 	%fd26, %fd24, %fd25;
	ld.global.f64 	%fd27, [%rd8+-256];
	add.f64 	%fd28, %fd26, %fd27;
	ld.global.f64 	%fd29, [%rd8+-192];
	add.f64 	%fd30, %fd28, %fd29;
	ld.global.f64 	%fd31, [%rd8+-128];
	add.f64 	%fd32, %fd30, %fd31;
	ld.global.f64 	%fd33, [%rd8+-64];
	add.f64 	%fd34, %fd32, %fd33;
	ld.global.f64 	%fd35, [%rd8];
	add.f64 	%fd36, %fd34, %fd35;
	ld.global.f64 	%fd37, [%rd8+64];
	add.f64 	%fd38, %fd36, %fd37;
	ld.global.f64 	%fd39, [%rd8+128];
	add.f64 	%fd40, %fd38, %fd39;
	ld.global.f64 	%fd41, [%rd8+192];
	add.f64 	%fd42, %fd40, %fd41;
	ld.global.f64 	%fd43, [%rd8+256];
	add.f64 	%fd44, %fd42, %fd43;
	ld.global.f64 	%fd45, [%rd8+320];
	add.f64 	%fd46, %fd44, %fd45;
	ld.global.f64 	%fd47, [%rd8+384];
	add.f64 	%fd48, %fd46, %fd47;
	ld.global.f64 	%fd49, [%rd8+448];
	add.f64 	%fd85, %fd48, %fd49;
	add.s32 	%r48, %r48, 128;
	add.s32 	%r46, %r46, 16;
	add.s32 	%r45, %r45, 128;
	setp.ne.s32 	%p5, %r46, 0;
	@%p5 bra 	$L__BB81_7;
$L__BB81_8:
	setp.eq.s32 	%p6, %r6, 0;
	@%p6 bra 	$L__BB81_18;
	add.s32 	%r38, %r6, -1;
	setp.lt.u32 	%p7, %r38, 7;
	@%p7 bra 	$L__BB81_11;
	add.s32 	%r39, %r48, %r14;
	mul.wide.s32 	%rd9, %r39, 8;
	add.s64 	%rd10, %rd1, %rd9;
	ld.global.f64 	%fd51, [%rd10];
	add.f64 	%fd52, %fd85, %fd51;
	ld.global.f64 	%fd53, [%rd10+64];
	add.f64 	%fd54, %fd52, %fd53;
	ld.global.f64 	%fd55, [%rd10+128];
	add.f64 	%fd56, %fd54, %fd55;
	ld.global.f64 	%fd57, [%rd10+192];
	add.f64 	%fd58, %fd56, %fd57;
	ld.global.f64 	%fd59, [%rd10+256];
	add.f64 	%fd60, %fd58, %fd59;
	ld.global.f64 	%fd61, [%rd10+320];
	add.f64 	%fd62, %fd60, %fd61;
	ld.global.f64 	%fd63, [%rd10+384];
	add.f64 	%fd64, %fd62, %fd63;
	ld.global.f64 	%fd65, [%rd10+448];
	add.f64 	%fd85, %fd64, %fd65;
	add.s32 	%r48, %r48, 64;
$L__BB81_11:
	setp.eq.s32 	%p8, %r7, 0;
	@%p8 bra 	$L__BB81_18;
	setp.lt.u32 	%p9, %r8, 3;
	@%p9 bra 	$L__BB81_14;
	add.s32 	%r40, %r48, %r14;
	mul.wide.s32 	%rd11, %r40, 8;
	add.s64 	%rd12, %rd1, %rd11;
	ld.global.f64 	%fd67, [%rd12];
	add.f64 	%fd68, %fd85, %fd67;
	ld.global.f64 	%fd69, [%rd12+64];
	add.f64 	%fd70, %fd68, %fd69;
	ld.global.f64 	%fd71, [%rd12+128];
	add.f64 	%fd72, %fd70, %fd71;
	ld.global.f64 	%fd73, [%rd12+192];
	add.f64 	%fd85, %fd72, %fd73;
	add.s32 	%r48, %r48, 32;
$L__BB81_14:
	setp.eq.s32 	%p10, %r9, 0;
	@%p10 bra 	$L__BB81_18;
	setp.eq.s32 	%p11, %r9, 1;
	add.s32 	%r41, %r48, %r14;
	mul.wide.s32 	%rd13, %r41, 8;
	add.s64 	%rd4, %rd1, %rd13;
	ld.global.f64 	%fd74, [%rd4];
	add.f64 	%fd85, %fd85, %fd74;
	@%p11 bra 	$L__BB81_18;
	setp.eq.s32 	%p12, %r9, 2;
	ld.global.f64 	%fd75, [%rd4+64];
	add.f64 	%fd85, %fd85, %fd75;
	@%p12 bra 	$L__BB81_18;
	ld.global.f64 	%fd76, [%rd4+128];
	add.f64 	%fd85, %fd85, %fd76;
$L__BB81_18:
	add.s32 	%r42, %r44, %r12;
	mul.wide.s32 	%rd14, %r42, 8;
	add.s64 	%rd15, %rd3, %rd14;
	atom.global.add.f64 	%fd77, [%rd15], %fd85;
	add.s32 	%r44, %r44, 4;
	setp.lt.s32 	%p13, %r44, %r31;
	@%p13 bra 	$L__BB81_4;
$L__BB81_19:
	add.s32 	%r43, %r43, 17;
	setp.lt.s32 	%p14, %r43, %r29;
	@%p14 bra 	$L__BB81_2;
$L__BB81_20:
	ret;

}
	// .globl	_Z15gpukernelAMWNr3ILi8ELi18EEvPdS0_S0_iii
.visible .entry _Z15gpukernelAMWNr3ILi8ELi18EEvPdS0_S0_iii(
	.param .u64 .ptr .align 1 _Z15gpukernelAMWNr3ILi8ELi18EEvPdS0_S0_iii_param_0,
	.param .u64 .ptr .align 1 _Z15gpukernelAMWNr3ILi8ELi18EEvPdS0_S0_iii_param_1,
	.param .u64 .ptr .align 1 _Z15gpukernelAMWNr3ILi8ELi18EEvPdS0_S0_iii_param_2,
	.param .u32 _Z15gpukernelAMWNr3ILi8ELi18EEvPdS0_S0_iii_param_3,
	.param .u32 _Z15gpukernelAMWNr3ILi8ELi18EEvPdS0_S0_iii_param_4,
	.param .u32 _Z15gpukernelAMWNr3ILi8ELi18EEvPdS0_S0_iii_param_5
)
{
	.reg .pred 	%p<15>;
	.reg .b32 	%r<51>;
	.reg .b64 	%rd<16>;
	.reg .b64 	%fd<86>;

	ld.param.u64 	%rd5, [_Z15gpukernelAMWNr3ILi8ELi18EEvPdS0_S0_iii_param_0];
	ld.param.u64 	%rd6, [_Z15gpukernelAMWNr3ILi8ELi18EEvPdS0_S0_iii_param_1];
	ld.param.u32 	%r29, [_Z15gpukernelAMWNr3ILi8ELi18EEvPdS0_S0_iii_param_3];
	ld.param.u32 	%r30, [_Z15gpukernelAMWNr3ILi8ELi18EEvPdS0_S0_iii_param_4];
	ld.param.u32 	%r31, [_Z15gpukernelAMWNr3ILi8ELi18EEvPdS0_S0_iii_param_5];
	cvta.to.global.u64 	%rd1, %rd6;
	mov.u32 	%r1, %tid.x;
	shr.u32 	%r43, %r1, 5;
	setp.ge.s32 	%p1, %r43, %r29;
	@%p1 bra 	$L__BB82_20;
	shr.u32 	%r32, %r1, 3;
	and.b32  	%r3, %r32, 3;
	and.b32  	%r4, %r1, 7;
	not.b32 	%r33, %r4;
	add.s32 	%r5, %r30, %r33;
	shr.u32 	%r34, %r5, 3;
	add.s32 	%r35, %r34, 1;
	and.b32  	%r6, %r35, 15;
	and.b32  	%r7, %r35, 7;
	add.s32 	%r8, %r7, -1;
	and.b32  	%r9, %r35, 3;
	and.b32  	%r36, %r35, 1073741808;
	neg.s32 	%r10, %r36;
	add.s64 	%rd2, %rd1, 512;
	cvta.to.global.u64 	%rd3, %rd5;
$L__BB82_2:
	setp.ge.s32 	%p2, %r3, %r31;
	@%p2 bra 	$L__BB82_19;
	mul.lo.s32 	%r12, %r43, %r31;
	mov.u32 	%r44, %r3;
$L__BB82_4:
	setp.ge.s32 	%p3, %r4, %r30;
	mov.f64 	%fd85, 0d0000000000000000;
	@%p3 bra 	$L__BB82_18;
	setp.lt.u32 	%p4, %r5, 120;
	add.s32 	%r37, %r44, %r12;
	mul.lo.s32 	%r14, %r37, %r30;
	mov.f64 	%fd85, 0d0000000000000000;
	mov.u32 	%r48, %r4;
	@%p4 bra 	$L__BB82_8;
	add.s32 	%r45, %r4, %r14;
	mov.f64 	%fd85, 0d0000000000000000;
	mov.u32 	%r46, %r10;
	mov.u32 	%r48, %r4;
$L__BB82_7:
	.pragma "nounroll";
	mul.wide.s32 	%rd7, %r45, 8;
	add.s64 	%rd8, %rd2, %rd7;
	ld.global.f64 	%fd19, [%rd8+-512];
	add.f64 	%fd20, %fd85, %fd19;
	ld.global.f64 	%fd21, [%rd8+-448];
	add.f64 	%fd22, %fd20, %fd21;
	ld.global.f64 	%fd23, [%rd8+-384];
	add.f64 	%fd24, %fd22, %fd23;
	ld.global.f64 	%fd25, [%rd8+-320];
	add.f64 	%fd26, %fd24, %fd25;
	ld.global.f64 	%fd27, [%rd8+-256];
	add.f64 	%fd28, %fd26, %fd27;
	ld.global.f64 	%fd29, [%rd8+-192];
	add.f64 	%fd30, %fd28, %fd29;
	ld.global.f64 	%fd31, [%rd8+-128];
	add.f64 	%fd32, %fd30, %fd31;
	ld.global.f64 	%fd33, [%rd8+-64];
	add.f64 	%fd34, %fd32, %fd33;
	ld.global.f64 	%fd35, [%rd8];
	add.f64 	%fd36, %fd34, %fd35;
	ld.global.f64 	%fd37, [%rd8+64];
	add.f64 	%fd38, %fd36, %fd37;
	ld.global.f64 	%fd39, [%rd8+128];
	add.f64 	%fd40, %fd38, %fd39;
	ld.global.f64 	%fd41, [%rd8+192];
	add.f64 	%fd42, %fd40, %fd41;
	ld.global.f64 	%fd43, [%rd8+256];
	add.f64 	%fd44, %fd42, %fd43;
	ld.global.f64 	%fd45, [%rd8+320];
	add.f64 	%fd46, %fd44, %fd45;
	ld.global.f64 	%fd47, [%rd8+384];
	add.f64 	%fd48, %fd46, %fd47;
	ld.global.f64 	%fd49, [%rd8+448];
	add.f64 	%fd85, %fd48, %fd49;
	add.s32 	%r48, %r48, 128;
	add.s32 	%r46, %r46, 16;
	add.s32 	%r45, %r45, 128;
	setp.ne.s32 	%p5, %r46, 0;
	@%p5 bra 	$L__BB82_7;
$L__BB82_8:
	setp.eq.s32 	%p6, %r6, 0;
	@%p6 bra 	$L__BB82_18;
	add.s32 	%r38, %r6, -1;
	setp.lt.u32 	%p7, %r38, 7;
	@%p7 bra 	$L__BB82_11;
	add.s32 	%r39, %r48, %r14;
	mul.wide.s32 	%rd9, %r39, 8;
	add.s64 	%rd10, %rd1, %rd9;
	ld.global.f64 	%fd51, [%rd10];
	add.f64 	%fd52, %fd85, %fd51;
	ld.global.f64 	%fd53, [%rd10+64];
	add.f64 	%fd54, %fd52, %fd53;
	ld.global.f64 	%fd55, [%rd10+128];
	add.f64 	%fd56, %fd54, %fd55;
	ld.global.f64 	%fd57, [%rd10+192];
	add.f64 	%fd58, %fd56, %fd57;
	ld.global.f64 	%fd59, [%rd10+256];
	add.f64 	%fd60, %fd58, %fd59;
	ld.global.f64 	%fd61, [%rd10+320];
	add.f64 	%fd62, %fd60, %fd61;
	ld.global.f64 	%fd63, [%rd10+384];
	add.f64 	%fd64, %fd62, %fd63;
	ld.global.f64 	%fd65, [%rd10+448];
	add.f64 	%fd85, %fd64, %fd65;
	add.s32 	%r48, %r48, 64;
$L__BB82_11:
	setp.eq.s32 	%p8, %r7, 0;
	@%p8 bra 	$L__BB82_18;
	setp.lt.u32 	%p9, %r8, 3;
	@%p9 bra 	$L__BB82_14;
	add.s32 	%r40, %r48, %r14;
	mul.wide.s32 	%rd11, %r40, 8;
	add.s64 	%rd12, %rd1, %rd11;
	ld.global.f64 	%fd67, [%rd12];
	add.f64 	%fd68, %fd85, %fd67;
	ld.global.f64 	%fd69, [%rd12+64];
	add.f64 	%fd70, %fd68, %fd69;
	ld.global.f64 	%fd71, [%rd12+128];
	add.f64 	%fd72, %fd70, %fd71;
	ld.global.f64 	%fd73, [%rd12+192];
	add.f64 	%fd85, %fd72, %fd73;
	add.s32 	%r48, %r48, 32;
$L__BB82_14:
	setp.eq.s32 	%p10, %r9, 0;
	@%p10 bra 	$L__BB82_18;
	setp.eq.s32 	%p11, %r9, 1;
	add.s32 	%r41, %r48, %r14;
	mul.wide.s32 	%rd13, %r41, 8;
	add.s64 	%rd4, %rd1, %rd13;
	ld.global.f64 	%fd74, [%rd4];
	add.f64 	%fd85, %fd85, %fd74;
	@%p11 bra 	$L__BB82_18;
	setp.eq.s32 	%p12, %r9, 2;
	ld.global.f64 	%fd75, [%rd4+64];
	add.f64 	%fd85, %fd85, %fd75;
	@%p12 bra 	$L__BB82_18;
	ld.global.f64 	%fd76, [%rd4+128];
	add.f64 	%fd85, %fd85, %fd76;
$L__BB82_18:
	add.s32 	%r42, %r44, %r12;
	mul.wide.s32 	%rd14, %r42, 8;
	add.s64 	%rd15, %rd3, %rd14;
	atom.global.add.f64 	%fd77, [%rd15], %fd85;
	add.s32 	%r44, %r44, 4;
	setp.lt.s32 	%p13, %r44, %r31;
	@%p13 bra 	$L__BB82_4;
$L__BB82_19:
	add.s32 	%r43, %r43, 18;
	setp.lt.s32 	%p14, %r43, %r29;
	@%p14 bra 	$L__BB82_2;
$L__BB82_20:
	ret;

}
	// .globl	_Z15gpukernelAMWNr3ILi8ELi19EEvPdS0_S0_iii
.visible .entry _Z15gpukernelAMWNr3ILi8ELi19EEvPdS0_S0_iii(
	.param .u64 .ptr .align 1 _Z15gpukernelAMWNr3ILi8ELi19EEvPdS0_S0_iii_param_0,
	.param .u64 .ptr .align 1 _Z15gpukernelAMWNr3ILi8ELi19EEvPdS0_S0_iii_param_1,
	.param .u64 .ptr .align 1 _Z15gpukernelAMWNr3ILi8ELi19EEvPdS0_S0_iii_param_2,
	.param .u32 _Z15gpukernelAMWNr3ILi8ELi19EEvPdS0_S0_iii_param_3,
	.param .u32 _Z15gpukernelAMWNr3ILi8ELi19EEvPdS0_S0_iii_param_4,
	.param .u32 _Z15gpukernelAMWNr3ILi8ELi19EEvPdS0_S0_iii_param_5
)
{
	.reg .pred 	%p<15>;
	.reg .b32 	%r<51>;
	.reg .b64 	%rd<16>;
	.reg .b64 	%fd<86>;

	ld.param.u64 	%rd5, [_Z15gpukernelAMWNr3ILi8ELi19EEvPdS0_S0_iii_param_0];
	ld.param.u64 	%rd6, [_Z15gpukernelAMWNr3ILi8ELi19EEvPdS0_S0_iii_param_1];
	ld.param.u32 	%r29, [_Z15gpukernelAMWNr3ILi8ELi19EEvPdS0_S0_iii_param_3];
	ld.param.u32 	%r30, [_Z15gpukernelAMWNr3ILi8ELi19EEvPdS0_S0_iii_param_4];
	ld.param.u32 	%r31, [_Z15gpukernelAMWNr3ILi8ELi19EEvPdS0_S0_iii_param_5];
	cvta.to.global.u64 	%rd1, %rd6;
	mov.u32 	%r1, %tid.x;
	shr.u32 	%r43, %r1, 5;
	setp.ge.s32 	%p1, %r43, %r29;
	@%p1 bra 	$L__BB83_20;
	shr.u32 	%r32, %r1, 3;
	and.b32  	%r3, %r32, 3;
	and.b32  	%r4, %r1, 7;
	not.b32 	%r33, %r4;
	add.s32 	%r5, %r30, %r33;
	shr.u32 	%r34, %r5, 3;
	add.s32 	%r35, %r34, 1;
	and.b32  	%r6, %r35, 15;
	and.b32  	%r7, %r35, 7;
	add.s32 	%r8, %r7, -1;
	and.b32  	%r9, %r35, 3;
	and.b32  	%r36, %r35, 1073741808;
	neg.s32 	%r10, %r36;
	add.s64 	%rd2, %rd1, 512;
	cvta.to.global.u64 	%rd3, %rd5;
$L__BB83_2:
	setp.ge.s32 	%p2, %r3, %r31;
	@%p2 bra 	$L__BB83_19;
	mul.lo.s32 	%r12, %r43, %r31;
	mov.u32 	%r44, %r3;
$L__BB83_4:
	setp.ge.s32 	%p3, %r4, %r30;
	mov.f64 	%fd85, 0d0000000000000000;
	@%p3 bra 	$L__BB83_18;
	setp.lt.u32 	%p4, %r5, 120;
	add.s32 	%r37, %r44, %r12;
	mul.lo.s32 	%r14, %r37, %r30;
	mov.f64 	%fd85, 0d0000000000000000;
	mov.u32 	%r48, %r4;
	@%p4 bra 	$L__BB83_8;
	add.s32 	%r45, %r4, %r14;
	mov.f64 	%fd85, 0d0000000000000000;
	mov.u32 	%r46, %r10;
	mov.u32 	%r48, %r4;
$L__BB83_7:
	.pragma "nounroll";
	mul.wide.s32 	%rd7, %r45, 8;
	add.s64 	%rd8, %rd2, %rd7;
	ld.global.f64 	%fd19, [%rd8+-512];
	add.f64 	%fd20, %fd85, %fd19;
	ld.global.f64 	%fd21, [%rd8+-448];
	add.f64 	%fd22, %fd20, %fd21;
	ld.global.f64 	%fd23, [%rd8+-384];
	add.f64 	%fd24, %fd22, %fd23;
	ld.global.f64 	%fd25, [%rd8+-320];
	add.f64 	%fd26, %fd24, %fd25;
	ld.global.f64 	%fd27, [%rd8+-256];
	add.f64 	%fd28, %fd26, %fd27;
	ld.global.f64 	%fd29, [%rd8+-192];
	add.f64 	%fd30, %fd28, %fd29;
	ld.global.f64 	%fd31, [%rd8+-128];
	add.f64 	%fd32, %fd30, %fd31;
	ld.global.f64 	%fd33, [%rd8+-64];
	add.f64 	%fd34, %fd32, %fd33;
	ld.global.f64 	%fd35, [%rd8];
	add.f64 	%fd36, %fd34, %fd35;
	ld.global.f64 	%fd37, [%rd8+64];
	add.f64 	%fd38, %fd36, %fd37;
	ld.global.f64 	%fd39, [%rd8+128];
	add.f64 	%fd40, %fd38, %fd39;
	ld.global.f64 	%fd41, [%rd8+192];
	add.f64 	%fd42, %fd40, %fd41;
	ld.global.f64 	%fd43, [%rd8+256];
	add.f64 	%fd44, %fd42, %fd43;
	ld.global.f64 	%fd45, [%rd8+320];
	add.f64 	%fd46, %fd44, %fd45;
	ld.global.f64 	%fd47, [%rd8+384];
	add.f64 	%fd48, %fd46, %fd47;
	ld.global.f64 	%fd49, [%rd8+448];
	add.f64 	%fd85, %fd48, %fd49;
	add.s32 	%r48, %r48, 128;
	add.s32 	%r46, %r46, 16;
	add.s32 	%r45, %r45, 128;
	setp.ne.s32 	%p5, %r46, 0;
	@%p5 bra 	$L__BB83_7;
$L__BB83_8:
	setp.eq.s32 	%p6, %r6, 0;
	@%p6 bra 	$L__BB83_18;
	add.s32 	%r38, %r6, -1;
	setp.lt.u32 	%p7, %r38, 7;
	@%p7 bra 	$L__BB83_11;
	add.s32 	%r39, %r48, %r14;
	mul.wide.s32 	%rd9, %r39, 8;
	add.s64 	%rd10, %rd1, %rd9;
	ld.global.f64 	%fd51, [%rd10];
	add.f64 	%fd52, %fd85, %fd51;
	ld.global.f64 	%fd53, [%rd10+64];
	add.f64 	%fd54, %fd52, %fd53;
	ld.global.f64 	%fd55, [%rd10+128];
	add.f64 	%fd56, %fd54, %fd55;
	ld.global.f64 	%fd57, [%rd10+192];
	add.f64 	%fd58, %fd56, %fd57;
	ld.global.f64 	%fd59, [%rd10+256];
	add.f64 	%fd60, %fd58, %fd59;
	ld.global.f64 	%fd61, [%rd10+320];
	add.f64 	%fd62, %fd60, %fd61;
	ld.global.f64 	%fd63, [%rd10+384];
	add.f64 	%fd64, %fd62, %fd63;
	ld.global.f64 	%fd65, [%rd10+448];
	add.f64 	%fd85, %fd64, %fd65;
	add.s32 	%r48, %r48, 64;
$L__BB83_11:
	setp.eq.s32 	%p8, %r7, 0;
	@%p8 bra 	$L__BB83_18;
	setp.lt.u32 	%p9, %r8, 3;
	@%p9 bra 	$L__BB83_14;
	add.s32 	%r40, %r48, %r14;
	mul.wide.s32 	%rd11, %r40, 8;
	add.s64 	%rd12, %rd1, %rd11;
	ld.global.f64 	%fd67, [%rd12];
	add.f64 	%fd68, %fd85, %fd67;
	ld.global.f64 	%fd69, [%rd12+64];
	add.f64 	%fd70, %fd68, %fd69;
	ld.global.f64 	%fd71, [%rd12+128];
	add.f64 	%fd72, %fd70, %fd71;
	ld.global.f64 	%fd73, [%rd12+192];
	add.f64 	%fd85, %fd72, %fd73;
	add.s32 	%r48, %r48, 32;
$L__BB83_14:
	setp.eq.s32 	%p10, %r9, 0;
	@%p10 bra 	$L__BB83_18;
	setp.eq.s32 	%p11, %r9, 1;
	add.s32 	%r41, %r48, %r14;
	mul.wide.s32 	%rd13, %r41, 8;
	add.s64 	%rd4, %rd1, %rd13;
	ld.global.f64 	%fd74, [%rd4];
	add.f64 	%fd85, %fd85, %fd74;
	@%p11 bra 	$L__BB83_18;
	setp.eq.s32 	%p12, %r9, 2;
	ld.global.f64 	%fd75, [%rd4+64];
	add.f64 	%fd85, %fd85, %fd75;
	@%p12 bra 	$L__BB83_18;
	ld.global.f64 	%fd76, [%rd4+128];
	add.f64 	%fd85, %fd85, %fd76;
$L__BB83_18:
	add.s32 	%r42, %r44, %r12;
	mul.wide.s32 	%rd14, %r42, 8;
	add.s64 	%rd15, %rd3, %rd14;
	atom.global.add.f64 	%fd77, [%rd15], %fd85;
	add.s32 	%r44, %r44, 4;
	setp.lt.s32 	%p13, %r44, %r31;
	@%p13 bra 	$L__BB83_4;
$L__BB83_19:
	add.s32 	%r43, %r43, 19;
	setp.lt.s32 	%p14, %r43, %r29;
	@%p14 bra 	$L__BB83_2;
$L__BB83_20:
	ret;

}
	// .globl	_Z15gpukernelAMWNr3ILi8ELi20EEvPdS0_S0_iii
.visible .entry _Z15gpukernelAMWNr3ILi8ELi20EEvPdS0_S0_iii(
	.param .u64 .ptr .align 1 _Z15gpukernelAMWNr3ILi8ELi20EEvPdS0_S0_iii_param_0,
	.param .u64 .ptr .align 1 _Z15gpukernelAMWNr3ILi8ELi20EEvPdS0_S0_iii_param_1,
	.param .u64 .ptr .align 1 _Z15gpukernelAMWNr3ILi8ELi20EEvPdS0_S0_iii_param_2,
	.param .u32 _Z15gpukernelAMWNr3ILi8ELi20EEvPdS0_S0_iii_param_3,
	.param .u32 _Z15gpukernelAMWNr3ILi8ELi20EEvPdS0_S0_iii_param_4,
	.param .u32 _Z15gpukernelAMWNr3ILi8ELi20EEvPdS0_S0_iii_param_5
)
{
	.reg .pred 	%p<15>;
	.reg .b32 	%r<51>;
	.reg .b64 	%rd<16>;
	.reg .b64 	%fd<86>;

	ld.param.u64 	%rd5, [_Z15gpukernelAMWNr3ILi8ELi20EEvPdS0_S0_iii_param_0];
	ld.param.u64 	%rd6, [_Z15gpukernelAMWNr3ILi8ELi20EEvPdS0_S0_iii_param_1];
	ld.param.u32 	%r29, [_Z15gpukernelAMWNr3ILi8ELi20EEvPdS0_S0_iii_param_3];
	ld.param.u32 	%r30, [_Z15gpukernelAMWNr3ILi8ELi20EEvPdS0_S0_iii_param_4];
	ld.param.u32 	%r31, [_Z15gpukernelAMWNr3ILi8ELi20EEvPdS0_S0_iii_param_5];
	cvta.to.global.u64 	%rd1, %rd6;
	mov.u32 	%r1, %tid.x;
	shr.u32 	%r43, %r1, 5;
	setp.ge.s32 	%p1, %r43, %r29;
	@%p1 bra 	$L__BB84_20;
	shr.u32 	%r32, %r1, 3;
	and.b32  	%r3, %r32, 3;
	and.b32  	%r4, %r1, 7;
	not.b32 	%r33, %r4;
	add.s32 	%r5, %r30, %r33;
	shr.u32 	%r34, %r5, 3;
	add.s32 	%r35, %r34, 1;
	and.b32  	%r6, %r35, 15;
	and.b32  	%r7, %r35, 7;
	add.s32 	%r8, %r7, -1;
	and.b32  	%r9, %r35, 3;
	and.b32  	%r36, %r35, 1073741808;
	neg.s32 	%r10, %r36;
	add.s64 	%rd2, %rd1, 512;
	cvta.to.global.u64 	%rd3, %rd5;
$L__BB84_2:
	setp.ge.s32 	%p2, %r3, %r31;
	@%p2 bra 	$L__BB84_19;
	mul.lo.s32 	%r12, %r43, %r31;
	mov.u32 	%r44, %r3;
$L__BB84_4:
	setp.ge.s32 	%p3, %r4, %r30;
	mov.f64 	%fd85, 0d0000000000000000;
	@%p3 bra 	$L__BB84_18;
	setp.lt.u32 	%p4, %r5, 120;
	add.s32 	%r37, %r44, %r12;
	mul.lo.s32 	%r14, %r37, %r30;
	mov.f64 	%fd85, 0d0000000000000000;
	mov.u32 	%r48, %r4;
	@%p4 bra 	$L__BB84_8;
	add.s32 	%r45, %r4, %r14;
	mov.f64 	%fd85, 0d0000000000000000;
	mov.u32 	%r46, %r10;
	mov.u32 	%r48, %r4;
$L__BB84_7:
	.pragma "nounroll";
	mul.wide.s32 	%rd7, %r45, 8;
	add.s64 	%rd8, %rd2, %rd7;
	ld.global.f64 	%fd19, [%rd8+-512];
	add.f64 	%fd20, %fd85, %fd19;
	ld.global.f64 	%fd21, [%rd8+-448];
	add.f64 	%fd22, %fd20, %fd21;
	ld.global.f64 	%fd23, [%rd8+-384];
	add.f64 	%fd24, %fd22, %fd23;
	ld.global.f64 	%fd25, [%rd8+-320];
	add.f64 	%fd26, %fd24, %fd25;
	ld.global.f64 	%fd27, [%rd8+-256];
	add.f64 	%fd28, %fd26, %fd27;
	ld.global.f64 	%fd29, [%rd8+-192];
	add.f64 	%fd30, %fd28, %fd29;
	ld.global.f64 	%fd31, [%rd8+-128];
	add.f64 	%fd32, %fd30, %fd31;
	ld.global.f64 	%fd33, [%rd8+-64];
	add.f64 	%fd34, %fd32, %fd33;
	ld.global.f64 	%fd35, [%rd8];
	add.f64 	%fd36, %fd34, %fd35;
	ld.global.f64 	%fd37, [%rd8+64];
	add.f64 	%fd38, %fd36, %fd37;
	ld.global.f64 	%fd39, [%rd8+128];
	add.f64 	%fd40, %fd38, %fd39;
	ld.global.f64 	%fd41, [%rd8+192];
	add.f64 	%fd42, %fd40, %fd41;
	ld.global.f64 	%fd43, [%rd8+256];
	add.f64 	%fd44, %fd42, %fd43;
	ld.global.f64 	%fd45, [%rd8+320];
	add.f64 	%fd46, %fd44, %fd45;
	ld.global.f64 	%fd47, [%rd8+384];
	add.f64 	%fd48, %fd46, %fd47;
	ld.global.f64 	%fd49, [%rd8+448];
	add.f64 	%fd85, %fd48, %fd49;
	add.s32 	%r48, %r48, 128;
	add.s32 	%r46, %r46, 16;
	add.s32 	%r45, %r45, 128;
	setp.ne.s32 	%p5, %r46, 0;
	@%p5 bra 	$L__BB84_7;
$L__BB84_8:
	setp.eq.s32 	%p6, %r6, 0;
	@%p6 bra 	$L__BB84_18;
	add.s32 	%r38, %r6, -1;
	setp.lt.u32 	%p7, %r38, 7;
	@%p7 bra 	$L__BB84_11;
	add.s32 	%r39, %r48, %r14;
	mul.wide.s32 	%rd9, %r39, 8;
	add.s64 	%rd10, %rd1, %rd9;
	ld.global.f64 	%fd51, [%rd10];
	add.f64 	%fd52, %fd85, %fd51;
	ld.global.f64 	%fd53, [%rd10+64];
	add.f64 	%fd54, %fd52, %fd53;
	ld.global.f64 	%fd55, [%rd10+128];
	add.f64 	%fd56, %fd54, %fd55;
	ld.global.f64 	%fd57, [%rd10+192];
	add.f64 	%fd58, %fd56, %fd57;
	ld.global.f64 	%fd59, [%rd10+256];
	add.f64 	%fd60, %fd58, %fd59;
	ld.global.f64 	%fd61, [%rd10+320];
	add.f64 	%fd62, %fd60, %fd61;
	ld.global.f64 	%fd63, [%rd10+384];
	add.f64 	%fd64, %fd62, %fd63;
	ld.global.f64 	%fd65, [%rd10+448];
	add.f64 	%fd85, %fd64, %fd65;
	add.s32 	%r48, %r48, 64;
$L__BB84_11:
	setp.eq.s32 	%p8, %r7, 0;
	@%p8 bra 	$L__BB84_18;
	setp.lt.u32 	%p9, %r8, 3;
	@%p9 bra 	$L__BB84_14;
	add.s32 	%r40, %r48, %r14;
	mul.wide.s32 	%rd11, %r40, 8;
	add.s64 	%rd12, %rd1, %rd11;
	ld.global.f64 	%fd67, [%rd12];
	add.f64 	%fd68, %fd85, %fd67;
	ld.global.f64 	%fd69, [%rd12+64];
	add.f64 	%fd70, %fd68, %fd69;
	ld.global.f64 	%fd71, [%rd12+128];
	add.f64 	%fd72, %fd70, %fd71;
	ld.global.f64 	%fd73, [%rd12+192];
	add.f64 	%fd85, %fd72, %fd73;
	add.s32 	%r48, %r48, 32;
$L__BB84_14:
	setp.eq.s32 	%p10, %r9, 0;
	@%p10 bra 	$L__BB84_18;
	setp.eq.s32 	%p11, %r9, 1;
	add.s32 	%r41, %r48, %r14;
	mul.wide.s32 	%rd13, %r41, 8;
	add.s64 	%rd4, %rd1, %rd13;
	ld.global.f64 	%fd74, [%rd4];
	add.f64 	%fd85, %fd85, %fd74;
	@%p11 bra 	$L__BB84_18;
	setp.eq.s32 	%p12, %r9, 2;
	ld.global.f64 	%fd75, [%rd4+64];
	add.f64 	%fd85, %fd85, %fd75;
	@%p12 bra 	$L__BB84_18;
	ld.global.f64 	%fd76, [%rd4+128];
	add.f64 	%fd85, %fd85, %fd76;
$L__BB84_18:
	add.s32 	%r42, %r44, %r12;
	mul.wide.s32 	%rd14, %r42, 8;
	add.s64 	%rd15, %rd3, %rd14;
	atom.global.add.f64 	%fd77, [%rd15], %fd85;
	add.s32 	%r44, %r44, 4;
	setp.lt.s32 	%p13, %r44, %r31;
	@%p13 bra 	$L__BB84_4;
$L__BB84_19:
	add.s32 	%r43, %r43, 20;
	setp.lt.s32 	%p14, %r43, %r29;
	@%p14 bra 	$L__BB84_2;
$L__BB84_20:
	ret;

}
	// .globl	_Z15gpukernelAMWNr3ILi8ELi21EEvPdS0_S0_iii
.visible .entry _Z15gpukernelAMWNr3ILi8ELi21EEvPdS0_S0_iii(
	.param .u64 .ptr .align 1 _Z15gpukernelAMWNr3ILi8ELi21EEvPdS0_S0_iii_param_0,
	.param .u64 .ptr .align 1 _Z15gpukernelAMWNr3ILi8ELi21EEvPdS0_S0_iii_param_1,
	.param .u64 .ptr .align 1 _Z15gpukernelAMWNr3ILi8ELi21EEvPdS0_S0_iii_param_2,
	.param .u32 _Z15gpukernelAMWNr3ILi8ELi21EEvPdS0_S0_iii_param_3,
	.param .u32 _Z15gpukernelAMWNr3ILi8ELi21EEvPdS0_S0_iii_param_4,
	.param .u32 _Z15gpukernelAMWNr3ILi8ELi21EEvPdS0_S0_iii_param_5
)
{
	.reg .pred 	%p<15>;
	.reg .b32 	%r<51>;
	.reg .b64 	%rd<16>;
	.reg .b64 	%fd<86>;

	ld.param.u64 	%rd5, [_Z15gpukernelAMWNr3ILi8ELi21EEvPdS0_S0_iii_param_0];
	ld.param.u64 	%rd6, [_Z15gpukernelAMWNr3ILi8ELi21EEvPdS0_S0_iii_param_1];
	ld.param.u32 	%r29, [_Z15gpukernelAMWNr3ILi8ELi21EEvPdS0_S0_iii_param_3];
	ld.param.u32 	%r30, [_Z15gpukernelAMWNr3ILi8ELi21EEvPdS0_S0_iii_param_4];
	ld.param.u32 	%r31, [_Z15gpukernelAMWNr3ILi8ELi21EEvPdS0_S0_iii_param_5];
	cvta.to.global.u64 	%rd1, %rd6;
	mov.u32 	%r1, %tid.x;
	shr.u32 	%r43, %r1, 5;
	setp.ge.s32 	%p1, %r43, %r29;
	@%p1 bra 	$L__BB85_20;
	shr.u32 	%r32, %r1, 3;
	and.b32  	%r3, %r32, 3;
	and.b32  	%r4, %r1, 7;
	not.b32 	%r33, %r4;
	add.s32 	%r5, %r30, %r33;
	shr.u32 	%r34, %r5, 3;
	add.s32 	%r35, %r34, 1;
	and.b32  	%r6, %r35, 15;
	and.b32  	%r7, %r35, 7;
	add.s32 	%r8, %r7, -1;
	and.b32  	%r9, %r35, 3;
	and.b32  	%r36, %r35, 1073741808;
	neg.s32 	%r10, %r36;
	add.s64 	%rd2, %rd1, 512;
	cvta.to.global.u64 	%rd3, %rd5;
$L__BB85_2:
	setp.ge.s32 	%p2, %r3, %r31;
	@%p2 bra 	$L__BB85_19;
	mul.lo.s32 	%r12, %r43, %r31;
	mov.u32 	%r44, %r3;
$L__BB85_4:
	setp.ge.s32 	%p3, %r4, %r30;
	mov.f64 	%fd85, 0d0000000000000000;
	@%p3 bra 	$L__BB85_18;
	setp.lt.u32 	%p4, %r5, 120;
	add.s32 	%r37, %r44, %r12;
	mul.lo.s32 	%r14, %r37, %r30;
	mov.f64 	%fd85, 0d0000000000000000;
	mov.u32 	%r48, %r4;
	@%p4 bra 	$L__BB85_8;
	add.s32 	%r45, %r4, %r14;
	mov.f64 	%fd85, 0d0000000000000000;
	mov.u32 	%r46, %r10;
	mov.u32 	%r48, %r4;
$L__BB85_7:
	.pragma "nounroll";
	mul.wide.s32 	%rd7, %r45, 8;
	add.s64 	%rd8, %rd2, %rd7;
	ld.global.f64 	%fd19, [%rd8+-512];
	add.f64 	%fd20, %fd85, %fd19;
	ld.global.f64 	%fd21, [%rd8+-448];
	add.f64 	%fd22, %fd20, %fd21;
	ld.global.f64 	%fd23, [%rd8+-384];
	add.f64 	%fd24, %fd22, %fd23;
	ld.global.f64 	%fd25, [%rd8+-320];
	add.f64 	%fd26, %fd24, %fd25;
	ld.global.f64 	%fd27, [%rd8+-256];
	add.f64 	%fd28, %fd26, %fd27;
	ld.global.f64 	%fd29, [%rd8+-192];
	add.f64 	%fd30, %fd28, %fd29;
	ld.global.f64 	%fd31, [%rd8+-128];
	add.f64 	%fd32, %fd30, %fd31;
	ld.global.f64 	%fd33, [%rd8+-64];
	add.f64 	%fd34, %fd32, %fd33;
	ld.global.f64 	%fd35, [%rd8];
	add.f64 	%fd36, %fd34, %fd35;
	ld.global.f64 	%fd37, [%rd8+64];
	add.f64 	%fd38, %fd36, %fd37;
	ld.global.f64 	%fd39, [%rd8+128];
	add.f64 	%fd40, %fd38, %fd39;
	ld.global.f64 	%fd41, [%rd8+192];
	add.f64 	%fd42, %fd40, %fd41;
	ld.global.f64 	%fd43, [%rd8+256];
	add.f64 	%fd44, %fd42, %fd43;
	ld.global.f64 	%fd45, [%rd8+320];
	add.f64 	%fd46, %fd44, %fd45;
	ld.global.f64 	%fd47, [%rd8+384];
	add.f64 	%fd48, %fd46, %fd47;
	ld.global.f64 	%fd49, [%rd8+448];
	add.f64 	%fd85, %fd48, %fd49;
	add.s32 	%r48, %r48, 128;
	add.s32 	%r46, %r46, 16;
	add.s32 	%r45, %r45, 128;
	setp.ne.s32 	%p5, %r46, 0;
	@%p5 bra 	$L__BB85_7;
$L__BB85_8:
	setp.eq.s32 	%p6, %r6, 0;
	@%p6 bra 	$L__BB85_18;
	add.s32 	%r38, %r6, -1;
	setp.lt.u32 	%p7, %r38, 7;
	@%p7 bra 	$L__BB85_11;
	add.s32 	%r39, %r48, %r14;
	mul.wide.s32 	%rd9, %r39, 8;
	add.s64 	%rd10, %rd1, %rd9;
	ld.global.f64 	%fd51, [%rd10];
	add.f64 	%fd52, %fd85, %fd51;
	ld.global.f64 	%fd53, [%rd10+64];
	add.f64 	%fd54, %fd52, %fd53;
	ld.global.f64 	%fd55, [%rd10+128];
	add.f64 	%fd56, %fd54, %fd55;
	ld.global.f64 	%fd57, [%rd10+192];
	add.f64 	%fd58, %fd56, %fd57;
	ld.global.f64 	%fd59, [%rd10+256];
	add.f64 	%fd60, %fd58, %fd59;
	ld.global.f64 	%fd61, [%rd10+320];
	add.f64 	%fd62, %fd60, %fd61;
	ld.global.f64 	%fd63, [%rd10+384];
	add.f64 	%fd64, %fd62, %fd63;
	ld.global.f64 	%fd65, [%rd10+448];
	add.f64 	%fd85, %fd64, %fd65;
	add.s32 	%r48, %r48, 64;
$L__BB85_11:
	setp.eq.s32 	%p8, %r7, 0;
	@%p8 bra 	$L__BB85_18;
	setp.lt.u32 	%p9, %r8, 3;
	@%p9 bra 	$L__BB85_14;
	add.s32 	%r40, %r48, %r14;
	mul.wide.s32 	%rd11, %r40, 8;
	add.s64 	%rd12, %rd1, %rd11;
	ld.global.f64 	%fd67, [%rd12];
	add.f64 	%fd68, %fd85, %fd67;
	ld.global.f64 	%fd69, [%rd12+64];
	add.f64 	%fd70, %fd68, %fd69;
	ld.global.f64 	%fd71, [%rd12+128];
	add.f64 	%fd72, %fd70, %fd71;
	ld.global.f64 	%fd73, [%rd12+192];
	add.f64 	%fd85, %fd72, %fd73;
	add.s32 	%r48, %r48, 32;
$L__BB85_14:
	setp.eq.s32 	%p10, %r9, 0;
	@%p10 bra 	$L__BB85_18;
	setp.eq.s32 	%p11, %r9, 1;
	add.s32 	%r41, %r48, %r14;
	mul.wide.s32 	%rd13, %r41, 8;
	add.s64 	%rd4, %rd1, %rd13;
	ld.global.f64 	%fd74, [%rd4];
	add.f64 	%fd85, %fd85, %fd74;
	@%p11 bra 	$L__BB85_18;
	setp.eq.s32 	%p12, %r9, 2;
	ld.global.f64 	%fd75, [%rd4+64];
	add.f64 	%fd85, %fd85, %fd75;
	@%p12 bra 	$L__BB85_18;
	ld.global.f64 	%fd76, [%rd4+128];
	add.f64 	%fd85, %fd85, %fd76;
$L__BB85_18:
	add.s32 	%r42, %r44, %r12;
	mul.wide.s32 	%rd14, %r42, 8;
	add.s64 	%rd15, %rd3, %rd14;
	atom.global.add.f64 	%fd77, [%rd15], %fd85;
	add.s32 	%r44, %r44, 4;
	setp.lt.s32 	%p13, %r44, %r31;
	@%p13 bra 	$L__BB85_4;
$L__BB85_19:
	add.s32 	%r43, %r43, 21;
	setp.lt.s32 	%p14, %r43, %r29;
	@%p14 bra 	$L__BB85_2;
$L__BB85_20:
	ret;

}
	// .globl	_Z15gpukernelAMWNr3ILi8ELi22EEvPdS0_S0_iii
.visible .entry _Z15gpukernelAMWNr3ILi8ELi22EEvPdS0_S0_iii(
	.param .u64 .ptr .align 1 _Z15gpukernelAMWNr3ILi8ELi22EEvPdS0_S0_iii_param_0,
	.param .u64 .ptr .align 1 _Z15gpukernelAMWNr3ILi8ELi22EEvPdS0_S0_iii_param_1,
	.param .u64 .ptr .align 1 _Z15gpukernelAMWNr3ILi8ELi22EEvPdS0_S0_iii_param_2,
	.param .u32 _Z15gpukernelAMWNr3ILi8ELi22EEvPdS0_S0_iii_param_3,
	.param .u32 _Z15gpukernelAMWNr3ILi8ELi22EEvPdS0_S0_iii_param_4,
	.param .u32 _Z15gpukernelAMWNr3ILi8ELi22EEvPdS0_S0_iii_param_5
)
{
	.reg .pred 	%p<15>;
	.reg .b32 	%r<51>;
	.reg .b64 	%rd<16>;
	.reg .b64 	%fd<86>;

	ld.param.u64 	%rd5, [_Z15gpukernelAMWNr3ILi8ELi22EEvPdS0_S0_iii_param_0];
	ld.param.u64 	%rd6, [_Z15gpukernelAMWNr3ILi8ELi22EEvPdS0_S0_iii_param_1];
	ld.param.u32 	%r29, [_Z15gpukernelAMWNr3ILi8ELi22EEvPdS0_S0_iii_param_3];
	ld.param.u32 	%r30, [_Z15gpukernelAMWNr3ILi8ELi22EEvPdS0_S0_iii_param_4];
	ld.param.u32 	%r31, [_Z15gpukernelAMWNr3ILi8ELi22EEvPdS0_S0_iii_param_5];
	cvta.to.global.u64 	%rd1, %rd6;
	mov.u32 	%r1, %tid.x;
	shr.u32 	%r43, %r1, 5;
	setp.ge.s32 	%p1, %r43, %r29;
	@%p1 bra 	$L__BB86_20;
	shr.u32 	%r32, %r1, 3;
	and.b32  	%r3, %r32, 3;
	and.b32  	%r4, %r1, 7;
	not.b32 	%r33, %r4;
	add.s32 	%r5, %r30, %r33;
	shr.u32 	%r34, %r5, 3;
	add.s32 	%r35, %r34, 1;
	and.b32  	%r6, %r35, 15;
	and.b32  	%r7, %r35, 7;
	add.s32 	%r8, %r7, -1;
	and.b32  	%r9, %r35, 3;
	and.b32  	%r36, %r35, 1073741808;
	neg.s32 	%r10, %r36;
	add.s64 	%rd2, %rd1, 512;
	cvta.to.global.u64 	%rd3, %rd5;
$L__BB86_2:
	setp.ge.s32 	%p2, %r3, %r31;
	@%p2 bra 	$L__BB86_19;
	mul.lo.s32 	%r12, %r43, %r31;
	mov.u32 	%r44, %r3;
$L__BB86_4:
	setp.ge.s32 	%p3, %r4, %r30;
	mov.f64 	%fd85, 0d0000000000000000;
	@%p3 bra 	$L__BB86_18;
	setp.lt.u32 	%p4, %r5, 120;
	add.s32 	%r37, %r44, %r12;
	mul.lo.s32 	%r14, %r37, %r30;
	mov.f64 	%fd85, 0d0000000000000000;
	mov.u32 	%r48, %r4;
	@%p4 bra 	$L__BB86_8;
	add.s32 	%r45, %r4, %r14;
	mov.f64 	%fd85, 0d0000000000000000;
	mov.u32 	%r46, %r10;
	mov.u32 	%r48, %r4;
$L__BB86_7:
	.pragma "nounroll";
	mul.wide.s32 	%rd7, %r45, 8;
	add.s64 	%rd8, %rd2, %rd7;
	ld.global.f64 	%fd19, [%rd8+-512];
	add.f64 	%fd20, %fd85, %fd19;
	ld.global.f64 	%fd21, [%rd8+-448];
	add.f64 	%fd22, %fd20, %fd21;
	ld.global.f64 	%fd23, [%rd8+-384];
	add.f64 	%fd24, %fd22, %fd23;
	ld.global.f64 	%fd25, [%rd8+-320];
	add.f64 	%fd26, %fd24, %fd25;
	ld.global.f64 	%fd27, [%rd8+-256];
	add.f64 	%fd28, %fd26, %fd27;
	ld.global.f64 	%fd29, [%rd8+-192];
	add.f64 	%fd30, %fd28, %fd29;
	ld.global.f64 	%fd31, [%rd8+-128];
	add.f64 	%fd32, %fd30, %fd31;
	ld.global.f64 	%fd33, [%rd8+-64];
	add.f64 	%fd34, %fd32, %fd33;
	ld.global.f64 	%fd35, [%rd8];
	add.f64 	%fd36, %fd34, %fd35;
	ld.global.f64 	%fd37, [%rd8+64];
	add.f64 	%fd38, %fd36, %fd37;
	ld.global.f64 	%fd39, [%rd8+128];
	add.f64 	%fd40, %fd38, %fd39;
	ld.global.f64 	%fd41, [%rd8+192];
	add.f64 	%fd42, %fd40, %fd41;
	ld.global.f64 	%fd43, [%rd8+256];
	add.f64 	%fd44, %fd42, %fd43;
	ld.global.f64 	%fd45, [%rd8+320];
	add.f64 	%fd46, %fd44, %fd45;
	ld.global.f64 	%fd47, [%rd8+384];
	add.f64 	%fd48, %fd46, %fd47;
	ld.global.f64 	%fd49, [%rd8+448];
	add.f64 	%fd85, %fd48, %fd49;
	add.s32 	%r48, %r48, 128;
	add.s32 	%r46, %r46, 16;
	add.s32 	%r45, %r45, 128;
	setp.ne.s32 	%p5, %r46, 0;
	@%p5 bra 	$L__BB86_7;
$L__BB86_8:
	setp.eq.s32 	%p6, %r6, 0;
	@%p6 bra 	$L__BB86_18;
	add.s32 	%r38, %r6, -1;
	setp.lt.u32 	%p7, %r38, 7;
	@%p7 bra 	$L__BB86_11;
	add.s32 	%r39, %r48, %r14;
	mul.wide.s32 	%rd9, %r39, 8;
	add.s64 	%rd10, %rd1, %rd9;
	ld.global.f64 	%fd51, [%rd10];
	add.f64 	%fd52, %fd85, %fd51;
	ld.global.f64 	%fd53, [%rd10+64];
	add.f64 	%fd54, %fd52, %fd53;
	ld.global.f64 	%fd55, [%rd10+128];
	add.f64 	%fd56, %fd54, %fd55;
	ld.global.f64 	%fd57, [%rd10+192];
	add.f64 	%fd58, %fd56, %fd57;
	ld.global.f64 	%fd59, [%rd10+256];
	add.f64 	%fd60, %fd58, %fd59;
	ld.global.f64 	%fd61, [%rd10+320];
	add.f64 	%fd62, %fd60, %fd61;
	ld.global.f64 	%fd63, [%rd10+384];
	add.f64 	%fd64, %fd62, %fd63;
	ld.global.f64 	%fd65, [%rd10+448];
	add.f64 	%fd85, %fd64, %fd65;
	add.s32 	%r48, %r48, 64;
$L__BB86_11:
	setp.eq.s32 	%p8, %r7, 0;
	@%p8 bra 	$L__BB86_18;
	setp.lt.u32 	%p9, %r8, 3;
	@%p9 bra 	$L__BB86_14;
	add.s32 	%r40, %r48, %r14;
	mul.wide.s32 	%rd11, %r40, 8;
	add.s64 	%rd12, %rd1, %rd11;
	ld.global.f64 	%fd67, [%rd12];
	add.f64 	%fd68, %fd85, %fd67;
	ld.global.f64 	%fd69, [%rd12+64];
	add.f64 	%fd70, %fd68, %fd69;
	ld.global.f64 	%fd71, [%rd12+128];
	add.f64 	%fd72, %fd70, %fd71;
	ld.global.f64 	%fd73, [%rd12+192];
	add.f64 	%fd85, %fd72, %fd73;
	add.s32 	%r48, %r48, 32;
$L__BB86_14:
	setp.eq.s32 	%p10, %r9, 0;
	@%p10 bra 	$L__BB86_18;
	setp.eq.s32 	%p11, %r9, 1;
	add.s32 	%r41, %r48, %r14;
	mul.wide.s32 	%rd13, %r41, 8;
	add.s64 	%rd4, %rd1, %rd13;
	ld.global.f64 	%fd74, [%rd4];
	add.f64 	%fd85, %fd85, %fd74;
	@%p11 bra 	$L__BB86_18;
	setp.eq.s32 	%p12, %r9, 2;
	ld.global.f64 	%fd75, [%rd4+64];
	add.f64 	%fd85, %fd85, %fd75;
	@%p12 bra 	$L__BB86_18;
	ld.global.f64 	%fd76, [%rd4+128];
	add.f64 	%fd85, %fd85, %fd76;
$L__BB86_18:
	add.s32 	%r42, %r44, %r12;
	mul.wide.s32 	%rd14, %r42, 8;
	add.s64 	%rd15, %rd3, %rd14;
	atom.global.add.f64 	%fd77, [%rd15], %fd85;
	add.s32 	%r44, %r44, 4;
	setp.lt.s32 	%p13, %r44, %r31;
	@%p13 bra 	$L__BB86_4;
$L__BB86_19:
	add.s32 	%r43, %r43, 22;
	setp.lt.s32 	%p14, %r43, %r29;
	@%p14 bra 	$L__BB86_2;
$L__BB86_20:
	ret;

}
	// .globl	_Z15gpukernelAMWNr3ILi8ELi23EEvPdS0_S0_iii
.visible .entry _Z15gpukernelAMWNr3ILi8ELi23EEvPdS0_S0_iii(
	.param .u64 .ptr .align 1 _Z15gpukernelAMWNr3ILi8ELi23EEvPdS0_S0_iii_param_0,
	.param .u64 .ptr .align 1 _Z15gpukernelAMWNr3ILi8ELi23EEvPdS0_S0_iii_param_1,
	.param .u64 .ptr .align 1 _Z15gpukernelAMWNr3ILi8ELi23EEvPdS0_S0_iii_param_2,
	.param .u32 _Z15gpukernelAMWNr3ILi8ELi23EEvPdS0_S0_iii_param_3,
	.param .u32 _Z15gpukernelAMWNr3ILi8ELi23EEvPdS0_S0_iii_param_4,
	.param .u32 _Z15gpukernelAMWNr3ILi8ELi23EEvPdS0_S0_iii_param_5
)
{
	.reg .pred 	%p<15>;
	.reg .b32 	%r<51>;
	.reg .b64 	%rd<16>;
	.reg .b64 	%fd<86>;

	ld.param.u64 	%rd5, [_Z15gpukernelAMWNr3ILi8ELi23EEvPdS0_S0_iii_param_0];
	ld.param.u64 	%rd6, [_Z15gpukernelAMWNr3ILi8ELi23EEvPdS0_S0_iii_param_1];
	ld.param.u32 	%r29, [_Z15gpukernelAMWNr3ILi8ELi23EEvPdS0_S0_iii_param_3];
	ld.param.u32 	%r30, [_Z15gpukernelAMWNr3ILi8ELi23EEvPdS0_S0_iii_param_4];
	ld.param.u32 	%r31, [_Z15gpukernelAMWNr3ILi8ELi23EEvPdS0_S0_iii_param_5];
	cvta.to.global.u64 	%rd1, %rd6;
	mov.u32 	%r1, %tid.x;
	shr.u32 	%r43, %r1, 5;
	setp.ge.s32 	%p1, %r43, %r29;
	@%p1 bra 	$L__BB87_20;
	shr.u32 	%r32, %r1, 3;
	and.b32  	%r3, %r32, 3;
	and.b32  	%r4, %r1, 7;
	not.b32 	%r33, %r4;
	add.s32 	%r5, %r30, %r33;
	shr.u32 	%r34, %r5, 3;
	add.s32 	%r35, %r34, 1;
	and.b32  	%r6, %r35, 15;
	and.b32  	%r7, %r35, 7;
	add.s32 	%r8, %r7, -1;
	and.b32  	%r9, %r35, 3;
	and.b32  	%r36, %r35, 1073741808;
	neg.s32 	%r10, %r36;
	add.s64 	%rd2, %rd1, 512;
	cvta.to.global.u64 	%rd3, %rd5;
$L__BB87_2:
	setp.ge.s32 	%p2, %r3, %r31;
	@%p2 bra 	$L__BB87_19;
	mul.lo.s32 	%r12, %r43, %r31;
	mov.u32 	%r44, %r3;
$L__BB87_4:
	setp.ge.s32 	%p3, %r4, %r30;
	mov.f64 	%fd85, 0d0000000000000000;
	@%p3 bra 	$L__BB87_18;
	setp.lt.u32 	%p4, %r5, 120;
	add.s32 	%r37, %r44, %r12;
	mul.lo.s32 	%r14, %r37, %r30;
	mov.f64 	%fd85, 0d0000000000000000;
	mov.u32 	%r48, %r4;
	@%p4 bra 	$L__BB87_8;
	add.s32 	%r45, %r4, %r14;
	mov.f64 	%fd85, 0d0000000000000000;
	mov.u32 	%r46, %r10;
	mov.u32 	%r48, %r4;
$L__BB87_7:
	.pragma "nounroll";
	mul.wide.s32 	%rd7, %r45, 8;
	add.s64 	%rd8, %rd2, %rd7;
	ld.global.f64 	%fd19, [%rd8+-512];
	add.f64 	%fd20, %fd85, %fd19;
	ld.global.f64 	%fd21, [%rd8+-448];
	add.f64 	%fd22, %fd20, %fd21;
	ld.global.f64 	%fd23, [%rd8+-384];
	add.f64 	%fd24, %fd22, %fd23;
	ld.global.f64 	%fd25, [%rd8+-320];
	add.f64 	%fd26, %fd24, %fd25;
	ld.global.f64 	%fd27, [%rd8+-256];
	add.f64 	%fd28, %fd26, %fd27;
	ld.global.f64 	%fd29, [%rd8+-192];
	add.f64 	%fd30, %fd28, %fd29;
	ld.global.f64 	%fd31, [%rd8+-128];
	add.f64 	%fd32, %fd30, %fd31;
	ld.global.f64 	%fd33, [%rd8+-64];
	add.f64 	%fd34, %fd32, %fd33;
	ld.global.f64 	%fd35, [%rd8];
	add.f64 	%fd36, %fd34, %fd35;
	ld.global.f64 	%fd37, [%rd8+64];
	add.f64 	%fd38, %fd36, %fd37;
	ld.global.f64 	%fd39, [%rd8+128];
	add.f64 	%fd40, %fd38, %fd39;
	ld.global.f64 	%fd41, [%rd8+192];
	add.f64 	%fd42, %fd40, %fd41;
	ld.global.f64 	%fd43, [%rd8+256];
	add.f64 	%fd44, %fd42, %fd43;
	ld.global.f64 	%fd45, [%rd8+320];
	add.f64 	%fd46, %fd44, %fd45;
	ld.global.f64 	%fd47, [%rd8+384];
	add.f64 	%fd48, %fd46, %fd47;
	ld.global.f64 	%fd49, [%rd8+448];
	add.f64 	%fd85, %fd48, %fd49;
	add.s32 	%r48, %r48, 128;
	add.s32 	%r46, %r46, 16;
	add.s32 	%r45, %r45, 128;
	setp.ne.s32 	%p5, %r46, 0;
	@%p5 bra 	$L__BB87_7;
$L__BB87_8:
	setp.eq.s32 	%p6, %r6, 0;
	@%p6 bra 	$L__BB87_18;
	add.s32 	%r38, %r6, -1;
	setp.lt.u32 	%p7, %r38, 7;
	@%p7 bra 	$L__BB87_11;
	add.s32 	%r39, %r48, %r14;
	mul.wide.s32 	%rd9, %r39, 8;
	add.s64 	%rd10, %rd1, %rd9;
	ld.global.f64 	%fd51, [%rd10];
	add.f64 	%fd52, %fd85, %fd51;
	ld.global.f64 	%fd53, [%rd10+64];
	add.f64 	%fd54, %fd52, %fd53;
	ld.global.f64 	%fd55, [%rd10+128];
	add.f64 	%fd56, %fd54, %fd55;
	ld.global.f64 	%fd57, [%rd10+192];
	add.f64 	%fd58, %fd56, %fd57;
	ld.global.f64 	%fd59, [%rd10+256];
	add.f64 	%fd60, %fd58, %fd59;
	ld.global.f64 	%fd61, [%rd10+320];
	add.f64 	%fd62, %fd60, %fd61;
	ld.global.f64 	%fd63, [%rd10+384];
	add.f64 	%fd64, %fd62, %fd63;
	ld.global.f64 	%fd65, [%rd10+448];
	add.f64 	%fd85, %fd64, %fd65;
	add.s32 	%r48, %r48, 64;
$L__BB87_11:
	setp.eq.s32 	%p8, %r7, 0;
	@%p8 bra 	$L__BB87_18;
	setp.lt.u32 	%p9, %r8, 3;
	@%p9 bra 	$L__BB87_14;
	add.s32 	%r40, %r48, %r14;
	mul.wide.s32 	%rd11, %r40, 8;
	add.s64 	%rd12, %rd1, %rd11;
	ld.global.f64 	%fd67, [%rd12];
	add.f64 	%fd68, %fd85, %fd67;
	ld.global.f64 	%fd69, [%rd12+64];
	add.f64 	%fd70, %fd68, %fd69;
	ld.global.f64 	%fd71, [%rd12+128];
	add.f64 	%fd72, %fd70, %fd71;
	ld.global.f64 	%fd73, [%rd12+192];
	add.f64 	%fd85, %fd72, %fd73;
	add.s32 	%r48, %r48, 32;
$L__BB87_14:
	setp.eq.s32 	%p10, %r9, 0;
	@%p10 bra 	$L__BB87_18;
	setp.eq.s32 	%p11, %r9, 1;
	add.s32 	%r41, %r48, %r14;
	mul.wide.s32 	%rd13, %r41, 8;
	add.s64 	%rd4, %rd1, %rd13;
	ld.global.f64 	%fd74, [%rd4];
	add.f64 	%fd85, %fd85, %fd74;
	@%p11 bra 	$L__BB87_18;
	setp.eq.s32 	%p12, %r9, 2;
	ld.global.f64 	%fd75, [%rd4+64];
	add.f64 	%fd85, %fd85, %fd75;
	@%p12 bra 	$L__BB87_18;
	ld.global.f64 	%fd76, [%rd4+128];
	add.f64 	%fd85, %fd85, %fd76;
$L__BB87_18:
	add.s32 	%r42, %r44, %r12;
	mul.wide.s32 	%rd14, %r42, 8;
	add.s64 	%rd15, %rd3, %rd14;
	atom.global.add.f64 	%fd77, [%rd15], %fd85;
	add.s32 	%r44, %r44, 4;
	setp.lt.s32 	%p13, %r44, %r31;
	@%p13 bra 	$L__BB87_4;
$L__BB87_19:
	add.s32 	%r43, %r43, 23;
	setp.lt.s32 	%p14, %r43, %r29;
	@%p14 bra 	$L__BB87_2;
$L__BB87_20:
	ret;

}
	// .globl	_Z15gpukernelAMWNr3ILi8ELi24EEvPdS0_S0_iii
.visible .entry _Z15gpukernelAMWNr3ILi8ELi24EEvPdS0_S0_iii(
	.param .u64 .ptr .align 1 _Z15gpukernelAMWNr3ILi8ELi24EEvPdS0_S0_iii_param_0,
	.param .u64 .ptr .align 1 _Z15gpukernelAMWNr3ILi8ELi24EEvPdS0_S0_iii_param_1,
	.param .u64 .ptr .align 1 _Z15gpukernelAMWNr3ILi8ELi24EEvPdS0_S0_iii_param_2,
	.param .u32 _Z15gpukernelAMWNr3ILi8ELi24EEvPdS0_S0_iii_param_3,
	.param .u32 _Z15gpukernelAMWNr3ILi8ELi24EEvPdS0_S0_iii_param_4,
	.param .u32 _Z15gpukernelAMWNr3ILi8ELi24EEvPdS0_S0_iii_param_5
)
{
	.reg .pred 	%p<15>;
	.reg .b32 	%r<51>;
	.reg .b64 	%rd<16>;
	.reg .b64 	%fd<86>;

	ld.param.u64 	%rd5, [_Z15gpukernelAMWNr3ILi8ELi24EEvPdS0_S0_iii_param_0];
	ld.param.u64 	%rd6, [_Z15gpukernelAMWNr3ILi8ELi24EEvPdS0_S0_iii_param_1];
	ld.param.u32 	%r29, [_Z15gpukernelAMWNr3ILi8ELi24EEvPdS0_S0_iii_param_3];
	ld.param.u32 	%r30, [_Z15gpukernelAMWNr3ILi8ELi24EEvPdS0_S0_iii_param_4];
	ld.param.u32 	%r31, [_Z15gpukernelAMWNr3ILi8ELi24EEvPdS0_S0_iii_param_5];
	cvta.to.global.u64 	%rd1, %rd6;
	mov.u32 	%r1, %tid.x;
	shr.u32 	%r43, %r1, 5;
	setp.ge.s32 	%p1, %r43, %r29;
	@%p1 bra 	$L__BB88_20;
	shr.u32 	%r32, %r1, 3;
	and.b32  	%r3, %r32, 3;
	and.b32  	%r4, %r1, 7;
	not.b32 	%r33, %r4;
	add.s32 	%r5, %r30, %r33;
	shr.u32 	%r34, %r5, 3;
	add.s32 	%r35, %r34, 1;
	and.b32  	%r6, %r35, 15;
	and.b32  	%r7, %r35, 7;
	add.s32 	%r8, %r7, -1;
	and.b32  	%r9, %r35, 3;
	and.b32  	%r36, %r35, 1073741808;
	neg.s32 	%r10, %r36;
	add.s64 	%rd2, %rd1, 512;
	cvta.to.global.u64 	%rd3, %rd5;
$L__BB88_2:
	setp.ge.s32 	%p2, %r3, %r31;
	@%p2 bra 	$L__BB88_19;
	mul.lo.s32 	%r12, %r43, %r31;
	mov.u32 	%r44, %r3;
$L__BB88_4:
	setp.ge.s32 	%p3, %r4, %r30;
	mov.f64 	%fd85, 0d0000000000000000;
	@%p3 bra 	$L__BB88_18;
	setp.lt.u32 	%p4, %r5, 120;
	add.s32 	%r37, %r44, %r12;
	mul.lo.s32 	%r14, %r37, %r30;
	mov.f64 	%fd85, 0d0000000000000000;
	mov.u32 	%r48, %r4;
	@%p4 bra 	$L__BB88_8;
	add.s32 	%r45, %r4, %r14;
	mov.f64 	%fd85, 0d0000000000000000;
	mov.u32 	%r46, %r10;
	mov.u32 	%r48, %r4;
$L__BB88_7:
	.pragma "nounroll";
	mul.wide.s32 	%rd7, %r45, 8;
	add.s64 	%rd8, %rd2, %rd7;
	ld.global.f64 	%fd19, [%rd8+-512];
	add.f64 	%fd20, %fd85, %fd19;
	ld.global.f64 	%fd21, [%rd8+-448];
	add.f64 	%fd22, %fd20, %fd21;
	ld.global.f64 	%fd23, [%rd8+-384];
	add.f64 	%fd24, %fd22, %fd23;
	ld.global.f64 	%fd25, [%rd8+-320];
	add.f64 	%fd26, %fd24, %fd25;
	ld.global.f64 	%fd27, [%rd8+-256];
	add.f64 	%fd28, %fd26, %fd27;
	ld.global.f64 	%fd29, [%rd8+-192];
	add.f64 	%fd30, %fd28, %fd29;
	ld.global.f64 	%fd31, [%rd8+-128];
	add.f64 	%fd32, %fd30, %fd31;
	ld.global.f64 	%fd33, [%rd8+-64];
	add.f64 	%fd34, %fd32, %fd33;
	ld.global.f64 	%fd35, [%rd8];
	add.f64 	%fd36, %fd34, %fd35;
	ld.global.f64 	%fd37, [%rd8+64];
	add.f64 	%fd38, %fd36, %fd37;
	ld.global.f64 	%fd39, [%rd8+128];
	add.f64 	%fd40, %fd38, %fd39;
	ld.global.f64 	%fd41, [%rd8+192];
	add.f64 	%fd42, %fd40, %fd41;
	ld.global.f64 	%fd43, [%rd8+256];
	add.f64 	%fd44, %fd42, %fd43;
	ld.global.f64 	%fd45, [%rd8+320];
	add.f64 	%fd46, %fd44, %fd45;
	ld.global.f64 	%fd47, [%rd8+384];
	add.f64 	%fd48, %fd46, %fd47;
	ld.global.f64 	%fd49, [%rd8+448];
	add.f64 	%fd85, %fd48, %fd49;
	add.s32 	%r48, %r48, 128;
	add.s32 	%r46, %r46, 16;
	add.s32 	%r45, %r45, 128;
	setp.ne.s32 	%p5, %r46, 0;
	@%p5 bra 	$L__BB88_7;
$L__BB88_8:
	setp.eq.s32 	%p6, %r6, 0;
	@%p6 bra 	$L__BB88_18;
	add.s32 	%r38, %r6, -1;
	setp.lt.u32 	%p7, %r38, 7;
	@%p7 bra 	$L__BB88_11;
	add.s32 	%r39, %r48, %r14;
	mul.wide.s32 	%rd9, %r39, 8;
	add.s64 	%rd10, %rd1, %rd9;
	ld.global.f64 	%fd51, [%rd10];
	add.f64 	%fd52, %fd85, %fd51;
	ld.global.f64 	%fd53, [%rd10+64];
	add.f64 	%fd54, %fd52, %fd53;
	ld.global.f64 	%fd55, [%rd10+128];
	add.f64 	%fd56, %fd54, %fd55;
	ld.global.f64 	%fd57, [%rd10+192];
	add.f64 	%fd58, %fd56, %fd57;
	ld.global.f64 	%fd59, [%rd10+256];
	add.f64 	%fd60, %fd58, %fd59;
	ld.global.f64 	%fd61, [%rd10+320];
	add.f64 	%fd62, %fd60, %fd61;
	ld.global.f64 	%fd63, [%rd10+384];
	add.f64 	%fd64, %fd62, %fd63;
	ld.global.f64 	%fd65, [%rd10+448];
	add.f64 	%fd85, %fd64, %fd65;
	add.s32 	%r48, %r48, 64;
$L__BB88_11:
	setp.eq.s32 	%p8, %r7, 0;
	@%p8 bra 	$L__BB88_18;
	setp.lt.u32 	%p9, %r8, 3;
	@%p9 bra 	$L__BB88_14;
	add.s32 	%r40, %r48, %r14;
	mul.wide.s32 	%rd11, %r40, 8;
	add.s64 	%rd12, %rd1, %rd11;
	ld.global.f64 	%fd67, [%rd12];
	add.f64 	%fd68, %fd85, %fd67;
	ld.global.f64 	%fd69, [%rd12+64];
	add.f64 	%fd70, %fd68, %fd69;
	ld.global.f64 	%fd71, [%rd12+128];
	add.f64 	%fd72, %fd70, %fd71;
	ld.global.f64 	%fd73, [%rd12+192];
	add.f64 	%fd85, %fd72, %fd73;
	add.s32 	%r48, %r48, 32;
$L__BB88_14:
	setp.eq.s32 	%p10, %r9, 0;
	@%p10 bra 	$L__BB88_18;
	setp.eq.s32 	%p11, %r9, 1;
	add.s32 	%r41, %r48, %r14;
	mul.wide.s32 	%rd13, %r41, 8;
	add.s64 	%rd4, %rd1, %rd13;
	ld.global.f64 	%fd74, [%rd4];
	add.f64 	%fd85, %fd85, %fd74;
	@%p11 bra 	$L__BB88_18;
	setp.eq.s32 	%p12, %r9, 2;
	ld.global.f64 	%fd75, [%rd4+64];
	add.f64 	%fd85, %fd85, %fd75;
	@%p12 bra 	$L__BB88_18;
	ld.global.f64 	%fd76, [%rd4+128];
	add.f64 	%fd85, %fd85, %fd76;
$L__BB88_18:
	add.s32 	%r42, %r44, %r12;
	mul.wide.s32 	%rd14, %r42, 8;
	add.s64 	%rd15, %rd3, %rd14;
	atom.global.add.f64 	%fd77, [%rd15], %fd85;
	add.s32 	%r44, %r44, 4;
	setp.lt.s32 	%p13, %r44, %r31;
	@%p13 bra 	$L__BB88_4;
$L__BB88_19:
	add.s32 	%r43, %r43, 24;
	setp.lt.s32 	%p14, %r43, %r29;
	@%p14 bra 	$L__BB88_2;
$L__BB88_20:
	ret;

}
	// .globl	_Z15gpukernelAMWNr3ILi8ELi25EEvPdS0_S0_iii
.visible .entry _Z15gpukernelAMWNr3ILi8ELi25EEvPdS0_S0_iii(
	.param .u64 .ptr .align 1 _Z15gpukernelAMWNr3ILi8ELi25EEvPdS0_S0_iii_param_0,
	.param .u64 .ptr .align 1 _Z15gpukernelAMWNr3ILi8ELi25EEvPdS0_S0_iii_param_1,
	.param .u64 .ptr .align 1 _Z15gpukernelAMWNr3ILi8ELi25EEvPdS0_S0_iii_param_2,
	.param .u32 _Z15gpukernelAMWNr3ILi8ELi25EEvPdS0_S0_iii_param_3,
	.param .u32 _Z15gpukernelAMWNr3ILi8ELi25EEvPdS0_S0_iii_param_4,
	.param .u32 _Z15gpukernelAMWNr3ILi8ELi25EEvPdS0_S0_iii_param_5
)
{
	.reg .pred 	%p<15>;
	.reg .b32 	%r<51>;
	.reg .b64 	%rd<16>;
	.reg .b64 	%fd<86>;

	ld.param.u64 	%rd5, [_Z15gpukernelAMWNr3ILi8ELi25EEvPdS0_S0_iii_param_0];
	ld.param.u64 	%rd6, [_Z15gpukernelAMWNr3ILi8ELi25EEvPdS0_S0_iii_param_1];
	ld.param.u32 	%r29, [_Z15gpukernelAMWNr3ILi8ELi25EEvPdS0_S0_iii_param_3];
	ld.param.u32 	%r30, [_Z15gpukernelAMWNr3ILi8ELi25EEvPdS0_S0_iii_param_4];
	ld.param.u32 	%r31, [_Z15gpukernelAMWNr3ILi8ELi25EEvPdS0_S0_iii_param_5];
	cvta.to.global.u64 	%rd1, %rd6;
	mov.u32 	%r1, %tid.x;
	shr.u32 	%r43, %r1, 5;
	setp.ge.s32 	%p1, %r43, %r29;
	@%p1 bra 	$L__BB89_20;
	shr.u32 	%r32, %r1, 3;
	and.b32  	%r3, %r32, 3;
	and.b32  	%r4, %r1, 7;
	not.b32 	%r33, %r4;
	add.s32 	%r5, %r30, %r33;
	shr.u32 	%r34, %r5, 3;
	add.s32 	%r35, %r34, 1;
	and.b32  	%r6, %r35, 15;
	and.b32  	%r7, %r35, 7;
	add.s32 	%r8, %r7, -1;
	and.b32  	%r9, %r35, 3;
	and.b32  	%r36, %r35, 1073741808;
	neg.s32 	%r10, %r36;
	add.s64 	%rd2, %rd1, 512;
	cvta.to.global.u64 	%rd3, %rd5;
$L__BB89_2:
	setp.ge.s32 	%p2, %r3, %r31;
	@%p2 bra 	$L__BB89_19;
	mul.lo.s32 	%r12, %r43, %r31;
	mov.u32 	%r44, %r3;
$L__BB89_4:
	setp.ge.s32 	%p3, %r4, %r30;
	mov.f64 	%fd85, 0d0000000000000000;
	@%p3 bra 	$L__BB89_18;
	setp.lt.u32 	%p4, %r5, 120;
	add.s32 	%r37, %r44, %r12;
	mul.lo.s32 	%r14, %r37, %r30;
	mov.f64 	%fd85, 0d0000000000000000;
	mov.u32 	%r48, %r4;
	@%p4 bra 	$L__BB89_8;
	add.s32 	%r45, %r4, %r14;
	mov.f64 	%fd85, 0d0000000000000000;
	mov.u32 	%r46, %r10;
	mov.u32 	%r48, %r4;
$L__BB89_7:
	.pragma "nounroll";
	mul.wide.s32 	%rd7, %r45, 8;
	add.s64 	%rd8, %rd2, %rd7;
	ld.global.f64 	%fd19, [%rd8+-512];
	add.f64 	%fd20, %fd85, %fd19;
	ld.global.f64 	%fd21, [%rd8+-448];
	add.f64 	%fd22, %fd20, %fd21;
	ld.global.f64 	%fd23, [%rd8+-384];
	add.f64 	%fd24, %fd22, %fd23;
	ld.global.f64 	%fd25, [%rd8+-320];
	add.f64 	%fd26, %fd24, %fd25;
	ld.global.f64 	%fd27, [%rd8+-256];
	add.f64 	%fd28, %fd26, %fd27;
	ld.global.f64 	%fd29, [%rd8+-192];
	add.f64 	%fd30, %fd28, %fd29;
	ld.global.f64 	%fd31, [%rd8+-128];
	add.f64 	%fd32, %fd30, %fd31;
	ld.global.f64 	%fd33, [%rd8+-64];
	add.f64 	%fd34, %fd32, %fd33;
	ld.global.f64 	%fd35, [%rd8];
	add.f64 	%fd36, %fd34, %fd35;
	ld.global.f64 	%fd37, [%rd8+64];
	add.f64 	%fd38, %fd36, %fd37;
	ld.global.f64 	%fd39, [%rd8+128];
	add.f64 	%fd40, %fd38, %fd39;
	ld.global.f64 	%fd41, [%rd8+192];
	add.f64 	%fd42, %fd40, %fd41;
	ld.global.f64 	%fd43, [%rd8+256];
	add.f64 	%fd44, %fd42, %fd43;
	ld.global.f64 	%fd45, [%rd8+320];
	add.f64 	%fd46, %fd44, %fd45;
	ld.global.f64 	%fd47, [%rd8+384];
	add.f64 	%fd48, %fd46, %fd47;
	ld.global.f64 	%fd49, [%rd8+448];
	add.f64 	%fd85, %fd48, %fd49;
	add.s32 	%r48, %r48, 128;
	add.s32 	%r46, %r46, 16;
	add.s32 	%r45, %r45, 128;
	setp.ne.s32 	%p5, %r46, 0;
	@%p5 bra 	$L__BB89_7;
$L__BB89_8:
	setp.eq.s32 	%p6, %r6, 0;
	@%p6 bra 	$L__BB89_18;
	add.s32 	%r38, %r6, -1;
	setp.lt.u32 	%p7, %r38, 7;
	@%p7 bra 	$L__BB89_11;
	add.s32 	%r39, %r48, %r14;
	mul.wide.s32 	%rd9, %r39, 8;
	add.s64 	%rd10, %rd1, %rd9;
	ld.global.f64 	%fd51, [%rd10];
	add.f64 	%fd52, %fd85, %fd51;
	ld.global.f64 	%fd53, [%rd10+64];
	add.f64 	%fd54, %fd52, %fd53;
	ld.global.f64 	%fd55, [%rd10+128];
	add.f64 	%fd56, %fd54, %fd55;
	ld.global.f64 	%fd57, [%rd10+192];
	add.f64 	%fd58, %fd56, %fd57;
	ld.global.f64 	%fd59, [%rd10+256];
	add.f64 	%fd60, %fd58, %fd59;
	ld.global.f64 	%fd61, [%rd10+320];
	add.f64 	%fd62, %fd60, %fd61;
	ld.global.f64 	%fd63, [%rd10+384];
	add.f64 	%fd64, %fd62, %fd63;
	ld.global.f64 	%fd65, [%rd10+448];
	add.f64 	%fd85, %fd64, %fd65;
	add.s32 	%r48, %r48, 64;
$L__BB89_11:
	setp.eq.s32 	%p8, %r7, 0;
	@%p8 bra 	$L__BB89_18;
	setp.lt.u32 	%p9, %r8, 3;
	@%p9 bra 	$L__BB89_14;
	add.s32 	%r40, %r48, %r14;
	mul.wide.s32 	%rd11, %r40, 8;
	add.s64 	%rd12, %rd1, %rd11;
	ld.global.f64 	%fd67, [%rd12];
	add.f64 	%fd68, %fd85, %fd67;
	ld.global.f64 	%fd69, [%rd12+64];
	add.f64 	%fd70, %fd68, %fd69;
	ld.global.f64 	%fd71, [%rd12+128];
	add.f64 	%fd72, %fd70, %fd71;
	ld.global.f64 	%fd73, [%rd12+192];
	add.f64 	%fd85, %fd72, %fd73;
	add.s32 	%r48, %r48, 32;
$L__BB89_14:
	setp.eq.s32 	%p10, %r9, 0;
	@%p10 bra 	$L__BB89_18;
	setp.eq.s32 	%p11, %r9, 1;
	add.s32 	%r41, %r48, %r14;
	mul.wide.s32 	%rd13, %r41, 8;
	add.s64 	%rd4, %rd1, %rd13;
	ld.global.f64 	%fd74, [%rd4];
	add.f64 	%fd85, %fd85, %fd74;
	@%p11 bra 	$L__BB89_18;
	setp.eq.s32 	%p12, %r9, 2;
	ld.global.f64 	%fd75, [%rd4+64];
	add.f64 	%fd85, %fd85, %fd75;
	@%p12 bra 	$L__BB89_18;
	ld.global.f64 	%fd76, [%rd4+128];
	add.f64 	%fd85, %fd85, %fd76;
$L__BB89_18:
	add.s32 	%r42, %r44, %r12;
	mul.wide.s32 	%rd14, %r42, 8;
	add.s64 	%rd15, %rd3, %rd14;
	atom.global.add.f64 	%fd77, [%rd15], %fd85;
	add.s32 	%r44, %r44, 4;
	setp.lt.s32 	%p13, %r44, %r31;
	@%p13 bra 	$L__BB89_4;
$L__BB89_19:
	add.s32 	%r43, %r43, 25;
	setp.lt.s32 	%p14, %r43, %r29;
	@%p14 bra 	$L__BB89_2;
$L__BB89_20:
	ret;

}
	// .globl	_Z15gpukernelAMWNr3ILi8ELi26EEvPdS0_S0_iii
.visible .entry _Z15gpukernelAMWNr3ILi8ELi26EEvPdS0_S0_iii(
	.param .u64 .ptr .align 1 _Z15gpukernelAMWNr3ILi8ELi26EEvPdS0_S0_iii_param_0,
	.param .u64 .ptr .align 1 _Z15gpukernelAMWNr3ILi8ELi26EEvPdS0_S0_iii_param_1,
	.param .u64 .ptr .align 1 _Z15gpukernelAMWNr3ILi8ELi26EEvPdS0_S0_iii_param_2,
	.param .u32 _Z15gpukernelAMWNr3ILi8ELi26EEvPdS0_S0_iii_param_3,
	.param .u32 _Z15gpukernelAMWNr3ILi8ELi26EEvPdS0_S0_iii_param_4,
	.param .u32 _Z15gpukernelAMWNr3ILi8ELi26EEvPdS0_S0_iii_param_5
)
{
	.reg .pred 	%p<15>;
	.reg .b32 	%r<51>;
	.reg .b64 	%rd<16>;
	.reg .b64 	%fd<86>;

	ld.param.u64 	%rd5, [_Z15gpukernelAMWNr3ILi8ELi26EEvPdS0_S0_iii_param_0];
	ld.param.u64 	%rd6, [_Z15gpukernelAMWNr3ILi8ELi26EEvPdS0_S0_iii_param_1];
	ld.param.u32 	%r29, [_Z15gpukernelAMWNr3ILi8ELi26EEvPdS0_S0_iii_param_3];
	ld.param.u32 	%r30, [_Z15gpukernelAMWNr3ILi8ELi26EEvPdS0_S0_iii_param_4];
	ld.param.u32 	%r31, [_Z15gpukernelAMWNr3ILi8ELi26EEvPdS0_S0_iii_param_5];
	cvta.to.global.u64 	%rd1, %rd6;
	mov.u32 	%r1, %tid.x;
	shr.u32 	%r43, %r1, 5;
	setp.ge.s32 	%p1, %r43, %r29;
	@%p1 bra 	$L__BB90_20;
	shr.u32 	%r32, %r1, 3;
	and.b32  	%r3, %r32, 3;
	and.b32  	%r4, %r1, 7;
	not.b32 	%r33, %r4;
	add.s32 	%r5, %r30, %r33;
	shr.u32 	%r34, %r5, 3;
	add.s32 	%r35, %r34, 1;
	and.b32  	%r6, %r35, 15;
	and.b32  	%r7, %r35, 7;
	add.s32 	%r8, %r7, -1;
	and.b32  	%r9, %r35, 3;
	and.b32  	%r36, %r35, 1073741808;
	neg.s32 	%r10, %r36;
	add.s64 	%rd2, %rd1, 512;
	cvta.to.global.u64 	%rd3, %rd5;
$L__BB90_2:
	setp.ge.s32 	%p2, %r3, %r31;
	@%p2 bra 	$L__BB90_19;
	mul.lo.s32 	%r12, %r43, %r31;
	mov.u32 	%r44, %r3;
$L__BB90_4:
	setp.ge.s32 	%p3, %r4, %r30;
	mov.f64 	%fd85, 0d0000000000000000;
	@%p3 bra 	$L__BB90_18;
	setp.lt.u32 	%p4, %r5, 120;
	add.s32 	%r37, %r44, %r12;
	mul.lo.s32 	%r14, %r37, %r30;
	mov.f64 	%fd85, 0d0000000000000000;
	mov.u32 	%r48, %r4;
	@%p4 bra 	$L__BB90_8;
	add.s32 	%r45, %r4, %r14;
	mov.f64 	%fd85, 0d0000000000000000;
	mov.u32 	%r46, %r10;
	mov.u32 	%r48, %r4;
$L__BB90_7:
	.pragma "nounroll";
	mul.wide.s32 	%rd7, %r45, 8;
	add.s64 	%rd8, %rd2, %rd7;
	ld.global.f64 	%fd19, [%rd8+-512];
	add.f64 	%fd20, %fd85, %fd19;
	ld.global.f64 	%fd21, [%rd8+-448];
	add.f64 	%fd22, %fd20, %fd21;
	ld.global.f64 	%fd23, [%rd8+-384];
	add.f64 	%fd24, %fd22, %fd23;
	ld.global.f64 	%fd25, [%rd8+-320];
	add.f64 	%fd26, %fd24, %fd25;
	ld.global.f64 	%fd27, [%rd8+-256];
	add.f64 	%fd28, %fd26, %fd27;
	ld.global.f64 	%fd29, [%rd8+-192];
	add.f64 	%fd30, %fd28, %fd29;
	ld.global.f64 	%fd31, [%rd8+-128];
	add.f64 	%fd32, %fd30, %fd31;
	ld.global.f64 	%fd33, [%rd8+-64];
	add.f64 	%fd34, %fd32, %fd33;
	ld.global.f64 	%fd35, [%rd8];
	add.f64 	%fd36, %fd34, %fd35;
	ld.global.f64 	%fd37, [%rd8+64];
	add.f64 	%fd38, %fd36, %fd37;
	ld.global.f64 	%fd39, [%rd8+128];
	add.f64 	%fd40, %fd38, %fd39;
	ld.global.f64 	%fd41, [%rd8+192];
	add.f64 	%fd42, %fd40, %fd41;
	ld.global.f64 	%fd43, [%rd8+256];
	add.f64 	%fd44, %fd42, %fd43;
	ld.global.f64 	%fd45, [%rd8+320];
	add.f64 	%fd46, %fd44, %fd45;
	ld.global.f64 	%fd47, [%rd8+384];
	add.f64 	%fd48, %fd46, %fd47;
	ld.global.f64 	%fd49, [%rd8+448];
	add.f64 	%fd85, %fd48, %fd49;
	add.s32 	%r48, %r48, 128;
	add.s32 	%r46, %r46, 16;
	add.s32 	%r45, %r45, 128;
	setp.ne.s32 	%p5, %r46, 0;
	@%p5 bra 	$L__BB90_7;
$L__BB90_8:
	setp.eq.s32 	%p6, %r6, 0;
	@%p6 bra 	$L__BB90_18;
	add.s32 	%r38, %r6, -1;
	setp.lt.u32 	%p7, %r38, 7;
	@%p7 bra 	$L__BB90_11;
	add.s32 	%r39, %r48, %r14;
	mul.wide.s32 	%rd9, %r39, 8;
	add.s64 	%rd10, %rd1, %rd9;
	ld.global.f64 	%fd51, [%rd10];
	add.f64 	%fd52, %fd85, %fd51;
	ld.global.f64 	%fd53, [%rd10+64];
	add.f64 	%fd54, %fd52, %fd53;
	ld.global.f64 	%fd55, [%rd10+128];
	add.f64 	%fd56, %fd54, %fd55;
	ld.global.f64 	%fd57, [%rd10+192];
	add.f64 	%fd58, %fd56, %fd57;
	ld.global.f64 	%fd59, [%rd10+256];
	add.f64 	%fd60, %fd58, %fd59;
	ld.global.f64 	%fd61, [%rd10+320];
	add.f64 	%fd62, %fd60, %fd61;
	ld.global.f64 	%fd63, [%rd10+384];
	add.f64 	%fd64, %fd62, %fd63;
	ld.global.f64 	%fd65, [%rd10+448];
	add.f64 	%fd85, %fd64, %fd65;
	add.s32 	%r48, %r48, 64;
$L__BB90_11:
	setp.eq.s32 	%p8, %r7, 0;
	@%p8 bra 	$L__BB90_18;
	setp.lt.u32 	%p9, %r8, 3;
	@%p9 bra 	$L__BB90_14;
	add.s32 	%r40, %r48, %r14;
	mul.wide.s32 	%rd11, %r40, 8;
	add.s64 	%rd12, %rd1, %rd11;
	ld.global.f64 	%fd67, [%rd12];
	add.f64 	%fd68, %fd85, %fd67;
	ld.global.f64 	%fd69, [%rd12+64];
	add.f64 	%fd70, %fd68, %fd69;
	ld.global.f64 	%fd71, [%rd12+128];
	add.f64 	%fd72, %fd70, %fd71;
	ld.global.f64 	%fd73, [%rd12+192];
	add.f64 	%fd85, %fd72, %fd73;
	add.s32 	%r48, %r48, 32;
$L__BB90_14:
	setp.eq.s32 	%p10, %r9, 0;
	@%p10 bra 	$L__BB90_18;
	setp.eq.s32 	%p11, %r9, 1;
	add.s32 	%r41, %r48, %r14;
	mul.wide.s32 	%rd13, %r41, 8;
	add.s64 	%rd4, %rd1, %rd13;
	ld.global.f64 	%fd74, [%rd4];
	add.f64 	%fd85, %fd85, %fd74;
	@%p11 bra 	$L__BB90_18;
	setp.eq.s32 	%p12, %r9, 2;
	ld.global.f64 	%fd75, [%rd4+64];
	add.f64 	%fd85, %fd85, %fd75;
	@%p12 bra 	$L__BB90_18;
	ld.global.f64 	%fd76, [%rd4+128];
	add.f64 	%fd85, %fd85, %fd76;
$L__BB90_18:
	add.s32 	%r42, %r44, %r12;
	mul.wide.s32 	%rd14, %r42, 8;
	add.s64 	%rd15, %rd3, %rd14;
	atom.global.add.f64 	%fd77, [%rd15], %fd85;
	add.s32 	%r44, %r44, 4;
	setp.lt.s32 	%p13, %r44, %r31;
	@%p13 bra 	$L__BB90_4;
$L__BB90_19:
	add.s32 	%r43, %r43, 26;
	setp.lt.s32 	%p14, %r43, %r29;
	@%p14 bra 	$L__BB90_2;
$L__BB90_20:
	ret;

}
	// .globl	_Z15gpukernelAMWNr3ILi8ELi27EEvPdS0_S0_iii
.visible .entry _Z15gpukernelAMWNr3ILi8ELi27EEvPdS0_S0_iii(
	.param .u64 .ptr .align 1 _Z15gpukernelAMWNr3ILi8ELi27EEvPdS0_S0_iii_param_0,
	.param .u64 .ptr .align 1 _Z15gpukernelAMWNr3ILi8ELi27EEvPdS0_S0_iii_param_1,
	.param .u64 .ptr .align 1 _Z15gpukernelAMWNr3ILi8ELi27EEvPdS0_S0_iii_param_2,
	.param .u32 _Z15gpukernelAMWNr3ILi8ELi27EEvPdS0_S0_iii_param_3,
	.param .u32 _Z15gpukernelAMWNr3ILi8ELi27EEvPdS0_S0_iii_param_4,
	.param .u32 _Z15gpukernelAMWNr3ILi8ELi27EEvPdS0_S0_iii_param_5
)
{
	.reg .pred 	%p<15>;
	.reg .b32 	%r<51>;
	.reg .b64 	%rd<16>;
	.reg .b64 	%fd<86>;

	ld.param.u64 	%rd5, [_Z15gpukernelAMWNr3ILi8ELi27EEvPdS0_S0_iii_param_0];
	ld.param.u64 	%rd6, [_Z15gpukernelAMWNr3ILi8ELi27EEvPdS0_S0_iii_param_1];
	ld.param.u32 	%r29, [_Z15gpukernelAMWNr3ILi8ELi27EEvPdS0_S0_iii_param_3];
	ld.param.u32 	%r30, [_Z15gpukernelAMWNr3ILi8ELi27EEvPdS0_S0_iii_param_4];
	ld.param.u32 	%r31, [_Z15gpukernelAMWNr3ILi8ELi27EEvPdS0_S0_iii_param_5];
	cvta.to.global.u64 	%rd1, %rd6;
	mov.u32 	%r1, %tid.x;
	shr.u32 	%r43, %r1, 5;
	setp.ge.s32 	%p1, %r43, %r29;
	@%p1 bra 	$L__BB91_20;
	shr.u32 	%r32, %r1, 3;
	and.b32  	%r3, %r32, 3;
	and.b32  	%r4, %r1, 7;
	not.b32 	%r33, %r4;
	add.s32 	%r5, %r30, %r33;
	shr.u32 	%r34, %r5, 3;
	add.s32 	%r35, %r34, 1;
	and.b32  	%r6, %r35, 15;
	and.b32  	%r7, %r35, 7;
	add.s32 	%r8, %r7, -1;
	and.b32  	%r9, %r35, 3;
	and.b32  	%r36, %r35, 1073741808;
	neg.s32 	%r10, %r36;
	add.s64 	%rd2, %rd1, 512;
	cvta.to.global.u64 	%rd3, %rd5;
$L__BB91_2:
	setp.ge.s32 	%p2, %r3, %r31;
	@%p2 bra 	$L__BB91_19;
	mul.lo.s32 	%r12, %r43, %r31;
	mov.u32 	%r44, %r3;
$L__BB91_4:
	setp.ge.s32 	%p3, %r4, %r30;
	mov.f64 	%fd85, 0d0000000000000000;
	@%p3 bra 	$L__BB91_18;
	setp.lt.u32 	%p4, %r5, 120;
	add.s32 	%r37, %r44, %r12;
	mul.lo.s32 	%r14, %r37, %r30;
	mov.f64 	%fd85, 0d0000000000000000;
	mov.u32 	%r48, %r4;
	@%p4 bra 	$L__BB91_8;
	add.s32 	%r45, %r4, %r14;
	mov.f64 	%fd85, 0d0000000000000000;
	mov.u32 	%r46, %r10;
	mov.u32 	%r48, %r4;
$L__BB91_7:
	.pragma "nounroll";
	mul.wide.s32 	%rd7, %r45, 8;
	add.s64 	%rd8, %rd2, %rd7;
	ld.global.f64 	%fd19, [%rd8+-512];
	add.f64 	%fd20, %fd85, %fd19;
	ld.global.f64 	%fd21, [%rd8+-448];
	add.f64 	%fd22, %fd20, %fd21;
	ld.global.f64 	%fd23, [%rd8+-384];
	add.f64 	%fd24, %fd22, %fd23;
	ld.global.f64 	%fd25, [%rd8+-320];
	add.f64 	%fd26, %fd24, %fd25;
	ld.global.f64 	%fd27, [%rd8+-256];
	add.f64 	%fd28, %fd26, %fd27;
	ld.global.f64 	%fd29, [%rd8+-192];
	add.f64 	%fd30, %fd28, %fd29;
	ld.global.f64 	%fd31, [%rd8+-128];
	add.f64 	%fd32, %fd30, %fd31;
	ld.global.f64 	%fd33, [%rd8+-64];
	add.f64 	%fd34, %fd32, %fd33;
	ld.global.f64 	%fd35, [%rd8];
	add.f64 	%fd36, %fd34, %fd35;
	ld.global.f64 	%fd37, [%rd8+64];
	add.f64 	%fd38, %fd36, %fd37;
	ld.global.f64 	%fd39, [%rd8+128];
	add.f64 	%fd40, %fd38, %fd39;
	ld.global.f64 	%fd41, [%rd8+192];
	add.f64 	%fd42, %fd40, %fd41;
	ld.global.f64 	%fd43, [%rd8+256];
	add.f64 	%fd44, %fd42, %fd43;
	ld.global.f64 	%fd45, [%rd8+320];
	add.f64 	%fd46, %fd44, %fd45;
	ld.global.f64 	%fd47, [%rd8+384];
	add.f64 	%fd48, %fd46, %fd47;
	ld.global.f64 	%fd49, [%rd8+448];
	add.f64 	%fd85, %fd48, %fd49;
	add.s32 	%r48, %r48, 128;
	add.s32 	%r46, %r46, 16;
	add.s32 	%r45, %r45, 128;
	setp.ne.s32 	%p5, %r46, 0;
	@%p5 bra 	$L__BB91_7;
$L__BB91_8:
	setp.eq.s32 	%p6, %r6, 0;
	@%p6 bra 	$L__BB91_18;
	add.s32 	%r38, %r6, -1;
	setp.lt.u32 	%p7, %r38, 7;
	@%p7 bra 	$L__BB91_11;
	add.s32 	%r39, %r48, %r14;
	mul.wide.s32 	%rd9, %r39, 8;
	add.s64 	%rd10, %rd1, %rd9;
	ld.global.f64 	%fd51, [%rd10];
	add.f64 	%fd52, %fd85, %fd51;
	ld.global.f64 	%fd53, [%rd10+64];
	add.f64 	%fd54, %fd52, %fd53;
	ld.global.f64 	%fd55, [%rd10+128];
	add.f64 	%fd56, %fd54, %fd55;
	ld.global.f64 	%fd57, [%rd10+192];
	add.f64 	%fd58, %fd56, %fd57;
	ld.global.f64 	%fd59, [%rd10+256];
	add.f64 	%fd60, %fd58, %fd59;
	ld.global.f64 	%fd61, [%rd10+320];
	add.f64 	%fd62, %fd60, %fd61;
	ld.global.f64 	%fd63, [%rd10+384];
	add.f64 	%fd64, %fd62, %fd63;
	ld.global.f64 	%fd65, [%rd10+448];
	add.f64 	%fd85, %fd64, %fd65;
	add.s32 	%r48, %r48, 64;
$L__BB91_11:
	setp.eq.s32 	%p8, %r7, 0;
	@%p8 bra 	$L__BB91_18;
	setp.lt.u32 	%p9, %r8, 3;
	@%p9 bra 	$L__BB91_14;
	add.s32 	%r40, %r48, %r14;
	mul.wide.s32 	%rd11, %r40, 8;
	add.s64 	%rd12, %rd1, %rd11;
	ld.global.f64 	%fd67, [%rd12];
	add.f64 	%fd68, %fd85, %fd67;
	ld.global.f64 	%fd69, [%rd12+64];
	add.f64 	%fd70, %fd68, %fd69;
	ld.global.f64 	%fd71, [%rd12+128];
	add.f64 	%fd72, %fd70, %fd71;
	ld.global.f64 	%fd73, [%rd12+192];
	add.f64 	%fd85, %fd72, %fd73;
	add.s32 	%r48, %r48, 32;
$L__BB91_14:
	setp.eq.s32 	%p10, %r9, 0;
	@%p10 bra 	$L__BB91_18;
	setp.eq.s32 	%p11, %r9, 1;
	add.s32 	%r41, %r48, %r14;
	mul.wide.s32 	%rd13, %r41, 8;
	add.s64 	%rd4, %rd1, %rd13;
	ld.global.f64 	%fd74, [%rd4];
	add.f64 	%fd85, %fd85, %fd74;
	@%p11 bra 	$L__BB91_18;
	setp.eq.s32 	%p12, %r9, 2;
	ld.global.f64 	%fd75, [%rd4+64];
	add.f64 	%fd85, %fd85, %fd75;
	@%p12 bra 	$L__BB91_18;
	ld.global.f64 	%fd76, [%rd4+128];
	add.f64 	%fd85, %fd85, %fd76;
$L__BB91_18:
	add.s32 	%r42, %r44, %r12;
	mul.wide.s32 	%rd14, %r42, 8;
	add.s64 	%rd15, %rd3, %rd14;
	atom.global.add.f64 	%fd77, [%rd15], %fd85;
	add.s32 	%r44, %r44, 4;
	setp.lt.s32 	%p13, %r44, %r31;
	@%p13 bra 	$L__BB91_4;
$L__BB91_19:
	add.s32 	%r43, %r43, 27;
	setp.lt.s32 	%p14, %r43, %r29;
	@%p14 bra 	$L__BB91_2;
$L__BB91_20:
	ret;

}
	// .globl	_Z15gpukernelAMWNr3ILi8ELi28EEvPdS0_S0_iii
.visible .entry _Z15gpukernelAMWNr3ILi8ELi28EEvPdS0_S0_iii(
	.param .u64 .ptr .align 1 _Z15gpukernelAMWNr3ILi8ELi28EEvPdS0_S0_iii_param_0,
	.param .u64 .ptr .align 1 _Z15gpukernelAMWNr3ILi8ELi28EEvPdS0_S0_iii_param_1,
	.param .u64 .ptr .align 1 _Z15gpukernelAMWNr3ILi8ELi28EEvPdS0_S0_iii_param_2,
	.param .u32 _Z15gpukernelAMWNr3ILi8ELi28EEvPdS0_S0_iii_param_3,
	.param .u32 _Z15gpukernelAMWNr3ILi8ELi28EEvPdS0_S0_iii_param_4,
	.param .u32 _Z15gpukernelAMWNr3ILi8ELi28EEvPdS0_S0_iii_param_5
)
{
	.reg .pred 	%p<15>;
	.reg .b32 	%r<51>;
	.reg .b64 	%rd<16>;
	.reg .b64 	%fd<86>;

	ld.param.u64 	%rd5, [_Z15gpukernelAMWNr3ILi8ELi28EEvPdS0_S0_iii_param_0];
	ld.param.u64 	%rd6, [_Z15gpukernelAMWNr3ILi8ELi28EEvPdS0_S0_iii_param_1];
	ld.param.u32 	%r29, [_Z15gpukernelAMWNr3ILi8ELi28EEvPdS0_S0_iii_param_3];
	ld.param.u32 	%r30, [_Z15gpukernelAMWNr3ILi8ELi28EEvPdS0_S0_iii_param_4];
	ld.param.u32 	%r31, [_Z15gpukernelAMWNr3ILi8ELi28EEvPdS0_S0_iii_param_5];
	cvta.to.global.u64 	%rd1, %rd6;
	mov.u32 	%r1, %tid.x;
	shr.u32 	%r43, %r1, 5;
	setp.ge.s32 	%p1, %r43, %r29;
	@%p1 bra 	$L__BB92_20;
	shr.u32 	%r32, %r1, 3;
	and.b32  	%r3, %r32, 3;
	and.b32  	%r4, %r1, 7;
	not.b32 	%r33, %r4;
	add.s32 	%r5, %r30, %r33;
	shr.u32 	%r34, %r5, 3;
	add.s32 	%r35, %r34, 1;
	and.b32  	%r6, %r35, 15;
	and.b32  	%r7, %r35, 7;
	add.s32 	%r8, %r7, -1;
	and.b32  	%r9, %r35, 3;
	and.b32  	%r36, %r35, 1073741808;
	neg.s32 	%r10, %r36;
	add.s64 	%rd2, %rd1, 512;
	cvta.to.global.u64 	%rd3, %rd5;
$L__BB92_2:
	setp.ge.s32 	%p2, %r3, %r31;
	@%p2 bra 	$L__BB92_19;
	mul.lo.s32 	%r12, %r43, %r31;
	mov.u32 	%r44, %r3;
$L__BB92_4:
	setp.ge.s32 	%p3, %r4, %r30;
	mov.f64 	%fd85, 0d0000000000000000;
	@%p3 bra 	$L__BB92_18;
	setp.lt.u32 	%p4, %r5, 120;
	add.s32 	%r37, %r44, %r12;
	mul.lo.s32 	%r14, %r37, %r30;
	mov.f64 	%fd85, 0d0000000000000000;
	mov.u32 	%r48, %r4;
	@%p4 bra 	$L__BB92_8;
	add.s32 	%r45, %r4, %r14;
	mov.f64 	%fd85, 0d0000000000000000;
	mov.u32 	%r46, %r10;
	mov.u32 	%r48, %r4;
$L__BB92_7:
	.pragma "nounroll";
	mul.wide.s32 	%rd7, %r45, 8;
	add.s64 	%rd8, %rd2, %rd7;
	ld.global.f64 	%fd19, [%rd8+-512];
	add.f64 	%fd20, %fd85, %fd19;
	ld.global.f64 	%fd21, [%rd8+-448];
	add.f64 	%fd22, %fd20, %fd21;
	ld.global.f64 	%fd23, [%rd8+-384];
	add.f64 	%fd24, %fd22, %fd23;
	ld.global.f64 	%fd25, [%rd8+-320];
	add.f64 	%fd26, %fd24, %fd25;
	ld.global.f64 	%fd27, [%rd8+-256];
	add.f64 	%fd28, %fd26, %fd27;
	ld.global.f64 	%fd29, [%rd8+-192];
	add.f64 	%fd30, %fd28, %fd29;
	ld.global.f64 	%fd31, [%rd8+-128];
	add.f64 	%fd32, %fd30, %fd31;
	ld.global.f64 	%fd33, [%rd8+-64];
	add.f64 	%fd34, %fd32, %fd33;
	ld.global.f64 	%fd35, [%rd8];
	add.f64 	%fd36, %fd34, %fd35;
	ld.global.f64 	%fd37, [%rd8+64];
	add.f64 	%fd38, %fd36, %fd37;
	ld.global.f64 	%fd39, [%rd8+128];
	add.f64 	%fd40, %fd38, %fd39;
	ld.global.f64 	%fd41, [%rd8+192];
	add.f64 	%fd42, %fd40, %fd41;
	ld.global.f64 	%fd43, [%rd8+256];
	add.f64 	%fd44, %fd42, %fd43;
	ld.global.f64 	%fd45, [%rd8+320];
	add.f64 	%fd46, %fd44, %fd45;
	ld.global.f64 	%fd47, [%rd8+384];
	add.f64 	%fd48, %fd46, %fd47;
	ld.global.f64 	%fd49, [%rd8+448];
	add.f64 	%fd85, %fd48, %fd49;
	add.s32 	%r48, %r48, 128;
	add.s32 	%r46, %r46, 16;
	add.s32 	%r45, %r45, 128;
	setp.ne.s32 	%p5, %r46, 0;
	@%p5 bra 	$L__BB92_7;
$L__BB92_8:
	setp.eq.s32 	%p6, %r6, 0;
	@%p6 bra 	$L__BB92_18;
	add.s32 	%r38, %r6, -1;
	setp.lt.u32 	%p7, %r38, 7;
	@%p7 bra 	$L__BB92_11;
	add.s32 	%r39, %r48, %r14;
	mul.wide.s32 	%rd9, %r39, 8;
	add.s64 	%rd10, %rd1, %rd9;
	ld.global.f64 	%fd51, [%rd10];
	add.f64 	%fd52, %fd85, %fd51;
	ld.global.f64 	%fd53, [%rd10+64];
	add.f64 	%fd54, %fd52, %fd53;
	ld.global.f64 	%fd55, [%rd10+128];
	add.f64 	%fd56, %fd54, %fd55;
	ld.global.f64 	%fd57, [%rd10+192];
	add.f64 	%fd58, %fd56, %fd57;
	ld.global.f64 	%fd59, [%rd10+256];
	add.f64 	%fd60, %fd58, %fd59;
	ld.global.f64 	%fd61, [%rd10+320];
	add.f64 	%fd62, %fd60, %fd61;
	ld.global.f64 	%fd63, [%rd10+384];
	add.f64 	%fd64, %fd62, %fd63;
	ld.global.f64 	%fd65, [%rd10+448];
	add.f64 	%fd85, %fd64, %fd65;
	add.s32 	%r48, %r48, 64;
$L__BB92_11:
	setp.eq.s32 	%p8, %r7, 0;
	@%p8 bra 	$L__BB92_18;
	setp.lt.u32 	%p9, %r8, 3;
	@%p9 bra 	$L__BB92_14;
	add.s32 	%r40, %r48, %r14;
	mul.wide.s32 	%rd11, %r40, 8;
	add.s64 	%rd12, %rd1, %rd11;
	ld.global.f64 	%fd67, [%rd12];
	add.f64 	%fd68, %fd85, %fd67;
	ld.global.f64 	%fd69, [%rd12+64];
	add.f64 	%fd70, %fd68, %fd69;
	ld.global.f64 	%fd71, [%rd12+128];
	add.f64 	%fd72, %fd70, %fd71;
	ld.global.f64 	%fd73, [%rd12+192];
	add.f64 	%fd85, %fd72, %fd73;
	add.s32 	%r48, %r48, 32;
$L__BB92_14:
	setp.eq.s32 	%p10, %r9, 0;
	@%p10 bra 	$L__BB92_18;
	setp.eq.s32 	%p11, %r9, 1;
	add.s32 	%r41, %r48, %r14;
	mul.wide.s32 	%rd13, %r41, 8;
	add.s64 	%rd4, %rd1, %rd13;
	ld.global.f64 	%fd74, [%rd4];
	add.f64 	%fd85, %fd85, %fd74;
	@%p11 bra 	$L__BB92_18;
	setp.eq.s32 	%p12, %r9, 2;
	ld.global.f64 	%fd75, [%rd4+64];
	add.f64 	%fd85, %fd85, %fd75;
	@%p12 bra 	$L__BB92_18;
	ld.global.f64 	%fd76, [%rd4+128];
	add.f64 	%fd85, %fd85, %fd76;
$L__BB92_18:
	add.s32 	%r42, %r44, %r12;
	mul.wide.s32 	%rd14, %r42, 8;
	add.s64 	%rd15, %rd3, %rd14;
	atom.global.add.f64 	%fd77, [%rd15], %fd85;
	add.s32 	%r44, %r44, 4;
	setp.lt.s32 	%p13, %r44, %r31;
	@%p13 bra 	$L__BB92_4;
$L__BB92_19:
	add.s32 	%r43, %r43, 28;
	setp.lt.s32 	%p14, %r43, %r29;
	@%p14 bra 	$L__BB92_2;
$L__BB92_20:
	ret;

}
	// .globl	_Z15gpukernelAMWNr3ILi8ELi29EEvPdS0_S0_iii
.visible .entry _Z15gpukernelAMWNr3ILi8ELi29EEvPdS0_S0_iii(
	.param .u64 .ptr .align 1 _Z15gpukernelAMWNr3ILi8ELi29EEvPdS0_S0_iii_param_0,
	.param .u64 .ptr .align 1 _Z15gpukernelAMWNr3ILi8ELi29EEvPdS0_S0_iii_param_1,
	.param .u64 .ptr .align 1 _Z15gpukernelAMWNr3ILi8ELi29EEvPdS0_S0_iii_param_2,
	.param .u32 _Z15gpukernelAMWNr3ILi8ELi29EEvPdS0_S0_iii_param_3,
	.param .u32 _Z15gpukernelAMWNr3ILi8ELi29EEvPdS0_S0_iii_param_4,
	.param .u32 _Z15gpukernelAMWNr3ILi8ELi29EEvPdS0_S0_iii_param_5
)
{
	.reg .pred 	%p<15>;
	.reg .b32 	%r<51>;
	.reg .b64 	%rd<16>;
	.reg .b64 	%fd<86>;

	ld.param.u64 	%rd5, [_Z15gpukernelAMWNr3ILi8ELi29EEvPdS0_S0_iii_param_0];
	ld.param.u64 	%rd6, [_Z15gpukernelAMWNr3ILi8ELi29EEvPdS0_S0_iii_param_1];
	ld.param.u32 	%r29, [_Z15gpukernelAMWNr3ILi8ELi29EEvPdS0_S0_iii_param_3];
	ld.param.u32 	%r30, [_Z15gpukernelAMWNr3ILi8ELi29EEvPdS0_S0_iii_param_4];
	ld.param.u32 	%r31, [_Z15gpukernelAMWNr3ILi8ELi29EEvPdS0_S0_iii_param_5];
	cvta.to.global.u64 	%rd1, %rd6;
	mov.u32 	%r1, %tid.x;
	shr.u32 	%r43, %r1, 5;
	setp.ge.s32 	%p1, %r43, %r29;
	@%p1 bra 	$L__BB93_20;
	shr.u32 	%r32, %r1, 3;
	and.b32  	%r3, %r32, 3;
	and.b32  	%r4, %r1, 7;
	not.b32 	%r33, %r4;
	add.s32 	%r5, %r30, %r33;
	shr.u32 	%r34, %r5, 3;
	add.s32 	%r35, %r34, 1;
	and.b32  	%r6, %r35, 15;
	and.b32  	%r7, %r35, 7;
	add.s32 	%r8, %r7, -1;
	and.b32  	%r9, %r35, 3;
	and.b32  	%r36, %r35, 1073741808;
	neg.s32 	%r10, %r36;
	add.s64 	%rd2, %rd1, 512;
	cvta.to.global.u64 	%rd3, %rd5;
$L__BB93_2:
	setp.ge.s32 	%p2, %r3, %r31;
	@%p2 bra 	$L__BB93_19;
	mul.lo.s32 	%r12, %r43, %r31;
	mov.u32 	%r44, %r3;
$L__BB93_4:
	setp.ge.s32 	%p3, %r4, %r30;
	mov.f64 	%fd85, 0d0000000000000000;
	@%p3 bra 	$L__BB93_18;
	setp.lt.u32 	%p4, %r5, 120;
	add.s32 	%r37, %r44, %r12;
	mul.lo.s32 	%r14, %r37, %r30;
	mov.f64 	%fd85, 0d0000000000000000;
	mov.u32 	%r48, %r4;
	@%p4 bra 	$L__BB93_8;
	add.s32 	%r45, %r4, %r14;
	mov.f64 	%fd85, 0d0000000000000000;
	mov.u32 	%r46, %r10;
	mov.u32 	%r48, %r4;
$L__BB93_7:
	.pragma "nounroll";
	mul.wide.s32 	%rd7, %r45, 8;
	add.s64 	%rd8, %rd2, %rd7;
	ld.global.f64 	%fd19, [%rd8+-512];
	add.f64 	%fd20, %fd85, %fd19;
	ld.global.f64 	%fd21, [%rd8+-448];
	add.f64 	%fd22, %fd20, %fd21;
	ld.global.f64 	%fd23, [%rd8+-384];
	add.f64 	%fd24, %fd22, %fd23;
	ld.global.f64 	%fd25, [%rd8+-320];
	add.f64 	%fd26, %fd24, %fd25;
	ld.global.f64 	%fd27, [%rd8+-256];
	add.f64 	%fd28, %fd26, %fd27;
	ld.global.f64 	%fd29, [%rd8+-192];
	add.f64 	%fd30, %fd28, %fd29;
	ld.global.f64 	%fd31, [%rd8+-128];
	add.f64 	%fd32, %fd30, %fd31;
	ld.global.f64 	%fd33, [%rd8+-64];
	add.f64 	%fd34, %fd32, %fd33;
	ld.global.f64 	%fd35, [%rd8];
	add.f64 	%fd36, %fd34, %fd35;
	ld.global.f64 	%fd37, [%rd8+64];
	add.f64 	%fd38, %fd36, %fd37;
	ld.global.f64 	%fd39, [%rd8+128];
	add.f64 	%fd40, %fd38, %fd39;
	ld.global.f64 	%fd41, [%rd8+192];
	add.f64 	%fd42, %fd40, %fd41;
	ld.global.f64 	%fd43, [%rd8+256];
	add.f64 	%fd44, %fd42, %fd43;
	ld.global.f64 	%fd45, [%rd8+320];
	add.f64 	%fd46, %fd44, %fd45;
	ld.global.f64 	%fd47, [%rd8+384];
	add.f64 	%fd48, %fd46, %fd47;
	ld.global.f64 	%fd49, [%rd8+448];
	add.f64 	%fd85, %fd48, %fd49;
	add.s32 	%r48, %r48, 128;
	add.s32 	%r46, %r46, 16;
	add.s32 	%r45, %r45, 128;
	setp.ne.s32 	%p5, %r46, 0;
	@%p5 bra 	$L__BB93_7;
$L__BB93_8:
	setp.eq.s32 	%p6, %r6, 0;
	@%p6 bra 	$L__BB93_18;
	add.s32 	%r38, %r6, -1;
	setp.lt.u32 	%p7, %r38, 7;
	@%p7 bra 	$L__BB93_11;
	add.s32 	%r39, %r48, %r14;
	mul.wide.s32 	%rd9, %r39, 8;
	add.s64 	%rd10, %rd1, %rd9;
	ld.global.f64 	%fd51, [%rd10];
	add.f64 	%fd52, %fd85, %fd51;
	ld.global.f64 	%fd53, [%rd10+64];
	add.f64 	%fd54, %fd52, %fd53;
	ld.global.f64 	%fd55, [%rd10+128];
	add.f64 	%fd56, %fd54, %fd55;
	ld.global.f64 	%fd57, [%rd10+192];
	add.f64 	%fd58, %fd56, %fd57;
	ld.global.f64 	%fd59, [%rd10+256];
	add.f64 	%fd60, %fd58, %fd59;
	ld.global.f64 	%fd61, [%rd10+320];
	add.f64 	%fd62, %fd60, %fd61;
	ld.global.f64 	%fd63, [%rd10+384];
	add.f64 	%fd64, %fd62, %fd63;
	ld.global.f64 	%fd65, [%rd10+448];
	add.f64 	%fd85, %fd64, %fd65;
	add.s32 	%r48, %r48, 64;
$L__BB93_11:
	setp.eq.s32 	%p8, %r7, 0;
	@%p8 bra 	$L__BB93_18;
	setp.lt.u32 	%p9, %r8, 3;
	@%p9 bra 	$L__BB93_14;
	add.s32 	%r40, %r48, %r14;
	mul.wide.s32 	%rd11, %r40, 8;
	add.s64 	%rd12, %rd1, %rd11;
	ld.global.f64 	%fd67, [%rd12];
	add.f64 	%fd68, %fd85, %fd67;
	ld.global.f64 	%fd69, [%rd12+64];
	add.f64 	%fd70, %fd68, %fd69;
	ld.global.f64 	%fd71, [%rd12+128];
	add.f64 	%fd72, %fd70, %fd71;
	ld.global.f64 	%fd73, [%rd12+192];
	add.f64 	%fd85, %fd72, %fd73;
	add.s32 	%r48, %r48, 32;
$L__BB93_14:
	setp.eq.s32 	%p10, %r9, 0;
	@%p10 bra 	$L__BB93_18;
	setp.eq.s32 	%p11, %r9, 1;
	add.s32 	%r41, %r48, %r14;
	mul.wide.s32 	%rd13, %r41, 8;
	add.s64 	%rd4, %rd1, %rd13;
	ld.global.f64 	%fd74, [%rd4];
	add.f64 	%fd85, %fd85, %fd74;
	@%p11 bra 	$L__BB93_18;
	setp.eq.s32 	%p12, %r9, 2;
	ld.global.f64 	%fd75, [%rd4+64];
	add.f64 	%fd85, %fd85, %fd75;
	@%p12 bra 	$L__BB93_18;
	ld.global.f64 	%fd76, [%rd4+128];
	add.f64 	%fd85, %fd85, %fd76;
$L__BB93_18:
	add.s32 	%r42, %r44, %r12;
	mul.wide.s32 	%rd14, %r42, 8;
	add.s64 	%rd15, %rd3, %rd14;
	atom.global.add.f64 	%fd77, [%rd15], %fd85;
	add.s32 	%r44, %r44, 4;
	setp.lt.s32 	%p13, %r44, %r31;
	@%p13 bra 	$L__BB93_4;
$L__BB93_19:
	add.s32 	%r43, %r43, 29;
	setp.lt.s32 	%p14, %r43, %r29;
	@%p14 bra 	$L__BB93_2;
$L__BB93_20:
	ret;

}
	// .globl	_Z15gpukernelAMWNr3ILi8ELi30EEvPdS0_S0_iii
.visible .entry _Z15gpukernelAMWNr3ILi8ELi30EEvPdS0_S0_iii(
	.param .u64 .ptr .align 1 _Z15gpukernelAMWNr3ILi8ELi30EEvPdS0_S0_iii_param_0,
	.param .u64 .ptr .align 1 _Z15gpukernelAMWNr3ILi8ELi30EEvPdS0_S0_iii_param_1,
	.param .u64 .ptr .align 1 _Z15gpukernelAMWNr3ILi8ELi30EEvPdS0_S0_iii_param_2,
	.param .u32 _Z15gpukernelAMWNr3ILi8ELi30EEvPdS0_S0_iii_param_3,
	.param .u32 _Z15gpukernelAMWNr3ILi8ELi30EEvPdS0_S0_iii_param_4,
	.param .u32 _Z15gpukernelAMWNr3ILi8ELi30EEvPdS0_S0_iii_param_5
)
{
	.reg .pred 	%p<15>;
	.reg .b32 	%r<51>;
	.reg .b64 	%rd<16>;
	.reg .b64 	%fd<86>;

	ld.param.u64 	%rd5, [_Z15gpukernelAMWNr3ILi8ELi30EEvPdS0_S0_iii_param_0];
	ld.param.u64 	%rd6, [_Z15gpukernelAMWNr3ILi8ELi30EEvPdS0_S0_iii_param_1];
	ld.param.u32 	%r29, [_Z15gpukernelAMWNr3ILi8ELi30EEvPdS0_S0_iii_param_3];
	ld.param.u32 	%r30, [_Z15gpukernelAMWNr3ILi8ELi30EEvPdS0_S0_iii_param_4];
	ld.param.u32 	%r31, [_Z15gpukernelAMWNr3ILi8ELi30EEvPdS0_S0_iii_param_5];
	cvta.to.global.u64 	%rd1, %rd6;
	mov.u32 	%r1, %tid.x;
	shr.u32 	%r43, %r1, 5;
	setp.ge.s32 	%p1, %r43, %r29;
	@%p1 bra 	$L__BB94_20;
	shr.u32 	%r32, %r1, 3;
	and.b32  	%r3, %r32, 3;
	and.b32  	%r4, %r1, 7;
	not.b32 	%r33, %r4;
	add.s32 	%r5, %r30, %r33;
	shr.u32 	%r34, %r5, 3;
	add.s32 	%r35, %r34, 1;
	and.b32  	%r6, %r35, 15;
	and.b32  	%r7, %r35, 7;
	add.s32 	%r8, %r7, -1;
	and.b32  	%r9, %r35, 3;
	and.b32  	%r36, %r35, 1073741808;
	neg.s32 	%r10, %r36;
	add.s64 	%rd2, %rd1, 512;
	cvta.to.global.u64 	%rd3, %rd5;
$L__BB94_2:
	setp.ge.s32 	%p2, %r3, %r31;
	@%p2 bra 	$L__BB94_19;
	mul.lo.s32 	%r12, %r43, %r31;
	mov.u32 	%r44, %r3;
$L__BB94_4:
	setp.ge.s32 	%p3, %r4, %r30;
	mov.f64 	%fd85, 0d0000000000000000;
	@%p3 bra 	$L__BB94_18;
	setp.lt.u32 	%p4, %r5, 120;
	add.s32 	%r37, %r44, %r12;
	mul.lo.s32 	%r14, %r37, %r30;
	mov.f64 	%fd85, 0d0000000000000000;
	mov.u32 	%r48, %r4;
	@%p4 bra 	$L__BB94_8;
	add.s32 	%r45, %r4, %r14;
	mov.f64 	%fd85, 0d0000000000000000;
	mov.u32 	%r46, %r10;
	mov.u32 	%r48, %r4;
$L__BB94_7:
	.pragma "nounroll";
	mul.wide.s32 	%rd7, %r45, 8;
	add.s64 	%rd8, %rd2, %rd7;
	ld.global.f64 	%fd19, [%rd8+-512];
	add.f64 	%fd20, %fd85, %fd19;
	ld.global.f64 	%fd21, [%rd8+-448];
	add.f64 	%fd22, %fd20, %fd21;
	ld.global.f64 	%fd23, [%rd8+-384];
	add.f64 	%fd24, %fd22, %fd23;
	ld.global.f64 	%fd25, [%rd8+-320];
	add.f64 	%fd26, %fd24, %fd25;
	ld.global.f64 	%fd27, [%rd8+-256];
	add.f64 	%fd28, %fd26, %fd27;
	ld.global.f64 	%fd29, [%rd8+-192];
	add.f64 	%fd30, %fd28, %fd29;
	ld.global.f64 	%fd31, [%rd8+-128];
	add.f64 	%fd32, %fd30, %fd31;
	ld.global.f64 	%fd33, [%rd8+-64];
	add.f64 	%fd34, %fd32, %fd33;
	ld.global.f64 	%fd35, [%rd8];
	add.f64 	%fd36, %fd34, %fd35;
	ld.global.f64 	%fd37, [%rd8+64];
	add.f64 	%fd38, %fd36, %fd37;
	ld.global.f64 	%fd39, [%rd8+128];
	add.f64 	%fd40, %fd38, %fd39;
	ld.global.f64 	%fd41, [%rd8+192];
	add.f64 	%fd42, %fd40, %fd41;
	ld.global.f64 	%fd43, [%rd8+256];
	add.f64 	%fd44, %fd42, %fd43;
	ld.global.f64 	%fd45, [%rd8+320];
	add.f64 	%fd46, %fd44, %fd45;
	ld.global.f64 	%fd47, [%rd8+384];
	add.f64 	%fd48, %fd46, %fd47;
	ld.global.f64 	%fd49, [%rd8+448];
	add.f64 	%fd85, %fd48, %fd49;
	add.s32 	%r48, %r48, 128;
	add.s32 	%r46, %r46, 16;
	add.s32 	%r45, %r45, 128;
	setp.ne.s32 	%p5, %r46, 0;
	@%p5 bra 	$L__BB94_7;
$L__BB94_8:
	setp.eq.s32 	%p6, %r6, 0;
	@%p6 bra 	$L__BB94_18;
	add.s32 	%r38, %r6, -1;
	setp.lt.u32 	%p7, %r38, 7;
	@%p7 bra 	$L__BB94_11;
	add.s32 	%r39, %r48, %r14;
	mul.wide.s32 	%rd9, %r39, 8;
	add.s64 	%rd10, %rd1, %rd9;
	ld.global.f64 	%fd51, [%rd10];
	add.f64 	%fd52, %fd85, %fd51;
	ld.global.f64 	%fd53, [%rd10+64];
	add.f64 	%fd54, %fd52, %fd53;
	ld.global.f64 	%fd55, [%rd10+128];
	add.f64 	%fd56, %fd54, %fd55;
	ld.global.f64 	%fd57, [%rd10+192];
	add.f64 	%fd58, %fd56, %fd57;
	ld.global.f64 	%fd59, [%rd10+256];
	add.f64 	%fd60, %fd58, %fd59;
	ld.global.f64 	%fd61, [%rd10+320];
	add.f64 	%fd62, %fd60, %fd61;
	ld.global.f64 	%fd63, [%rd10+384];
	add.f64 	%fd64, %fd62, %fd63;
	ld.global.f64 	%fd65, [%rd10+448];
	add.f64 	%fd85, %fd64, %fd65;
	add.s32 	%r48, %r48, 64;
$L__BB94_11:
	setp.eq.s32 	%p8, %r7, 0;
	@%p8 bra 	$L__BB94_18;
	setp.lt.u32 	%p9, %r8, 3;
	@%p9 bra 	$L__BB94_14;
	add.s32 	%r40, %r48, %r14;
	mul.wide.s32 	%rd11, %r40, 8;
	add.s64 	%rd12, %rd1, %rd11;
	ld.global.f64 	%fd67, [%rd12];
	add.f64 	%fd68, %fd85, %fd67;
	ld.global.f64 	%fd69, [%rd12+64];
	add.f64 	%fd70, %fd68, %fd69;
	ld.global.f64 	%fd71, [%rd12+128];
	add.f64 	%fd72, %fd70, %fd71;
	ld.global.f64 	%fd73, [%rd12+192];
	add.f64 	%fd85, %fd72, %fd73;
	add.s32 	%r48, %r48, 32;
$L__BB94_14:
	setp.eq.s32 	%p10, %r9, 0;
	@%p10 bra 	$L__BB94_18;
	setp.eq.s32 	%p11, %r9, 1;
	add.s32 	%r41, %r48, %r14;
	mul.wide.s32 	%rd13, %r41, 8;
	add.s64 	%rd4, %rd1, %rd13;
	ld.global.f64 	%fd74, [%rd4];
	add.f64 	%fd85, %fd85, %fd74;
	@%p11 bra 	$L__BB94_18;
	setp.eq.s32 	%p12, %r9, 2;
	ld.global.f64 	%fd75, [%rd4+64];
	add.f64 	%fd85, %fd85, %fd75;
	@%p12 bra 	$L__BB94_18;
	ld.global.f64 	%fd76, [%rd4+128];
	add.f64 	%fd85, %fd85, %fd76;
$L__BB94_18:
	add.s32 	%r42, %r44, %r12;
	mul.wide.s32 	%rd14, %r42, 8;
	add.s64 	%rd15, %rd3, %rd14;
	atom.global.add.f64 	%fd77, [%rd15], %fd85;
	add.s32 	%r44, %r44, 4;
	setp.lt.s32 	%p13, %r44, %r31;
	@%p13 bra 	$L__BB94_4;
$L__BB94_19:
	add.s32 	%r43, %r43, 30;
	setp.lt.s32 	%p14, %r43, %r29;
	@%p14 bra 	$L__BB94_2;
$L__BB94_20:
	ret;

}
	// .globl	_Z15gpukernelAMWNr3ILi8ELi31EEvPdS0_S0_iii
.visible .entry _Z15gpukernelAMWNr3ILi8ELi31EEvPdS0_S0_iii(
	.param .u64 .ptr .align 1 _Z15gpukernelAMWNr3ILi8ELi31EEvPdS0_S0_iii_param_0,
	.param .u64 .ptr .align 1 _Z15gpukernelAMWNr3ILi8ELi31EEvPdS0_S0_iii_param_1,
	.param .u64 .ptr .align 1 _Z15gpukernelAMWNr3ILi8ELi31EEvPdS0_S0_iii_param_2,
	.param .u32 _Z15gpukernelAMWNr3ILi8ELi31EEvPdS0_S0_iii_param_3,
	.param .u32 _Z15gpukernelAMWNr3ILi8ELi31EEvPdS0_S0_iii_param_4,
	.param .u32 _Z15gpukernelAMWNr3ILi8ELi31EEvPdS0_S0_iii_param_5
)
{
	.reg .pred 	%p<15>;
	.reg .b32 	%r<51>;
	.reg .b64 	%rd<16>;
	.reg .b64 	%fd<86>;

	ld.param.u64 	%rd5, [_Z15gpukernelAMWNr3ILi8ELi31EEvPdS0_S0_iii_param_0];
	ld.param.u64 	%rd6, [_Z15gpukernelAMWNr3ILi8ELi31EEvPdS0_S0_iii_param_1];
	ld.param.u32 	%r29, [_Z15gpukernelAMWNr3ILi8ELi31EEvPdS0_S0_iii_param_3];
	ld.param.u32 	%r30, [_Z15gpukernelAMWNr3ILi8ELi31EEvPdS0_S0_iii_param_4];
	ld.param.u32 	%r31, [_Z15gpukernelAMWNr3ILi8ELi31EEvPdS0_S0_iii_param_5];
	cvta.to.global.u64 	%rd1, %rd6;
	mov.u32 	%r1, %tid.x;
	shr.u32 	%r43, %r1, 5;
	setp.ge.s32 	%p1, %r43, %r29;
	@%p1 bra 	$L__BB95_20;
	shr.u32 	%r32, %r1, 3;
	and.b32  	%r3, %r32, 3;
	and.b32  	%r4, %r1, 7;
	not.b32 	%r33, %r4;
	add.s32 	%r5, %r30, %r33;
	shr.u32 	%r34, %r5, 3;
	add.s32 	%r35, %r34, 1;
	and.b32  	%r6, %r35, 15;
	and.b32  	%r7, %r35, 7;
	add.s32 	%r8, %r7, -1;
	and.b32  	%r9, %r35, 3;
	and.b32  	%r36, %r35, 1073741808;
	neg.s32 	%r10, %r36;
	add.s64 	%rd2, %rd1, 512;
	cvta.to.global.u64 	%rd3, %rd5;
$L__BB95_2:
	setp.ge.s32 	%p2, %r3, %r31;
	@%p2 bra 	$L__BB95_19;
	mul.lo.s32 	%r12, %r43, %r31;
	mov.u32 	%r44, %r3;
$L__BB95_4:
	setp.ge.s32 	%p3, %r4, %r30;
	mov.f64 	%fd85, 0d0000000000000000;
	@%p3 bra 	$L__BB95_18;
	setp.lt.u32 	%p4, %r5, 120;
	add.s32 	%r37, %r44, %r12;
	mul.lo.s32 	%r14, %r37, %r30;
	mov.f64 	%fd85, 0d0000000000000000;
	mov.u32 	%r48, %r4;
	@%p4 bra 	$L__BB95_8;
	add.s32 	%r45, %r4, %r14;
	mov.f64 	%fd85, 0d0000000000000000;
	mov.u32 	%r46, %r10;
	mov.u32 	%r48, %r4;
$L__BB95_7:
	.pragma "nounroll";
	mul.wide.s32 	%rd7, %r45, 8;
	add.s64 	%rd8, %rd2, %rd7;
	ld.global.f64 	%fd19, [%rd8+-512];
	add.f64 	%fd20, %fd85, %fd19;
	ld.global.f64 	%fd21, [%rd8+-448];
	add.f64 	%fd22, %fd20, %fd21;
	ld.global.f64 	%fd23, [%rd8+-384];
	add.f64 	%fd24, %fd22, %fd23;
	ld.global.f64 	%fd25, [%rd8+-320];
	add.f64 	%fd26, %fd24, %fd25;
	ld.global.f64 	%fd27, [%rd8+-256];
	add.f64 	%fd28, %fd26, %fd27;
	ld.global.f64 	%fd29, [%rd8+-192];
	add.f64 	%fd30, %fd28, %fd29;
	ld.global.f64 	%fd31, [%rd8+-128];
	add.f64 	%fd32, %fd30, %fd31;
	ld.global.f64 	%fd33, [%rd8+-64];
	add.f64 	%fd34, %fd32, %fd33;
	ld.global.f64 	%fd35, [%rd8];
	add.f64 	%fd36, %fd34, %fd35;
	ld.global.f64 	%fd37, [%rd8+64];
	add.f64 	%fd38, %fd36, %fd37;
	ld.global.f64 	%fd39, [%rd8+128];
	add.f64 	%fd40, %fd38, %fd39;
	ld.global.f64 	%fd41, [%rd8+192];
	add.f64 	%fd42, %fd40, %fd41;
	ld.global.f64 	%fd43, [%rd8+256];
	add.f64 	%fd44, %fd42, %fd43;
	ld.global.f64 	%fd45, [%rd8+320];
	add.f64 	%fd46, %fd44, %fd45;
	ld.global.f64 	%fd47, [%rd8+384];
	add.f64 	%fd48, %fd46, %fd47;
	ld.global.f64 	%fd49, [%rd8+448];
	add.f64 	%fd85, %fd48, %fd49;
	add.s32 	%r48, %r48, 128;
	add.s32 	%r46, %r46, 16;
	add.s32 	%r45, %r45, 128;
	setp.ne.s32 	%p5, %r46, 0;
	@%p5 bra 	$L__BB95_7;
$L__BB95_8:
	setp.eq.s32 	%p6, %r6, 0;
	@%p6 bra 	$L__BB95_18;
	add.s32 	%r38, %r6, -1;
	setp.lt.u32 	%p7, %r38, 7;
	@%p7 bra 	$L__BB95_11;
	add.s32 	%r39, %r48, %r14;
	mul.wide.s32 	%rd9, %r39, 8;
	add.s64 	%rd10, %rd1, %rd9;
	ld.global.f64 	%fd51, [%rd10];
	add.f64 	%fd52, %fd85, %fd51;
	ld.global.f64 	%fd53, [%rd10+64];
	add.f64 	%fd54, %fd52, %fd53;
	ld.global.f64 	%fd55, [%rd10+128];
	add.f64 	%fd56, %fd54, %fd55;
	ld.global.f64 	%fd57, [%rd10+192];
	add.f64 	%fd58, %fd56, %fd57;
	ld.global.f64 	%fd59, [%rd10+256];
	add.f64 	%fd60, %fd58, %fd59;
	ld.global.f64 	%fd61, [%rd10+320];
	add.f64 	%fd62, %fd60, %fd61;
	ld.global.f64 	%fd63, [%rd10+384];
	add.f64 	%fd64, %fd62, %fd63;
	ld.global.f64 	%fd65, [%rd10+448];
	add.f64 	%fd85, %fd64, %fd65;
	add.s32 	%r48, %r48, 64;
$L__BB95_11:
	setp.eq.s32 	%p8, %r7, 0;
	@%p8 bra 	$L__BB95_18;
	setp.lt.u32 	%p9, %r8, 3;
	@%p9 bra 	$L__BB95_14;
	add.s32 	%r40, %r48, %r14;
	mul.wide.s32 	%rd11, %r40, 8;
	add.s64 	%rd12, %rd1, %rd11;
	ld.global.f64 	%fd67, [%rd12];
	add.f64 	%fd68, %fd85, %fd67;
	ld.global.f64 	%fd69, [%rd12+64];
	add.f64 	%fd70, %fd68, %fd69;
	ld.global.f64 	%fd71, [%rd12+128];
	add.f64 	%fd72, %fd70, %fd71;
	ld.global.f64 	%fd73, [%rd12+192];
	add.f64 	%fd85, %fd72, %fd73;
	add.s32 	%r48, %r48, 32;
$L__BB95_14:
	setp.eq.s32 	%p10, %r9, 0;
	@%p10 bra 	$L__BB95_18;
	setp.eq.s32 	%p11, %r9, 1;
	add.s32 	%r41, %r48, %r14;
	mul.wide.s32 	%rd13, %r41, 8;
	add.s64 	%rd4, %rd1, %rd13;
	ld.global.f64 	%fd74, [%rd4];
	add.f64 	%fd85, %fd85, %fd74;
	@%p11 bra 	$L__BB95_18;
	setp.eq.s32 	%p12, %r9, 2;
	ld.global.f64 	%fd75, [%rd4+64];
	add.f64 	%fd85, %fd85, %fd75;
	@%p12 bra 	$L__BB95_18;
	ld.global.f64 	%fd76, [%rd4+128];
	add.f64 	%fd85, %fd85, %fd76;
$L__BB95_18:
	add.s32 	%r42, %r44, %r12;
	mul.wide.s32 	%rd14, %r42, 8;
	add.s64 	%rd15, %rd3, %rd14;
	atom.global.add.f64 	%fd77, [%rd15], %fd85;
	add.s32 	%r44, %r44, 4;
	setp.lt.s32 	%p13, %r44, %r31;
	@%p13 bra 	$L__BB95_4;
$L__BB95_19:
	add.s32 	%r43, %r43, 31;
	setp.lt.s32 	%p14, %r43, %r29;
	@%p14 bra 	$L__BB95_2;
$L__BB95_20:
	ret;

}
	// .globl	_Z15gpukernelAMWNr3ILi8ELi32EEvPdS0_S0_iii
.visible .entry _Z15gpukernelAMWNr3ILi8ELi32EEvPdS0_S0_iii(
	.param .u64 .ptr .align 1 _Z15gpukernelAMWNr3ILi8ELi32EEvPdS0_S0_iii_param_0,
	.param .u64 .ptr .align 1 _Z15gpukernelAMWNr3ILi8ELi32EEvPdS0_S0_iii_param_1,
	.param .u64 .ptr .align 1 _Z15gpukernelAMWNr3ILi8ELi32EEvPdS0_S0_iii_param_2,
	.param .u32 _Z15gpukernelAMWNr3ILi8ELi32EEvPdS0_S0_iii_param_3,
	.param .u32 _Z15gpukernelAMWNr3ILi8ELi32EEvPdS0_S0_iii_param_4,
	.param .u32 _Z15gpukernelAMWNr3ILi8ELi32EEvPdS0_S0_iii_param_5
)
{
	.reg .pred 	%p<15>;
	.reg .b32 	%r<51>;
	.reg .b64 	%rd<16>;
	.reg .b64 	%fd<86>;

	ld.param.u64 	%rd5, [_Z15gpukernelAMWNr3ILi8ELi32EEvPdS0_S0_iii_param_0];
	ld.param.u64 	%rd6, [_Z15gpukernelAMWNr3ILi8ELi32EEvPdS0_S0_iii_param_1];
	ld.param.u32 	%r29, [_Z15gpukernelAMWNr3ILi8ELi32EEvPdS0_S0_iii_param_3];
	ld.param.u32 	%r30, [_Z15gpukernelAMWNr3ILi8ELi32EEvPdS0_S0_iii_param_4];
	ld.param.u32 	%r31, [_Z15gpukernelAMWNr3ILi8ELi32EEvPdS0_S0_iii_param_5];
	cvta.to.global.u64 	%rd1, %rd6;
	mov.u32 	%r1, %tid.x;
	shr.u32 	%r43, %r1, 5;
	setp.ge.s32 	%p1, %r43, %r29;
	@%p1 bra 	$L__BB96_20;
	shr.u32 	%r32, %r1, 3;
	and.b32  	%r3, %r32, 3;
	and.b32  	%r4, %r1, 7;
	not.b32 	%r33, %r4;
	add.s32 	%r5, %r30, %r33;
	shr.u32 	%r34, %r5, 3;
	add.s32 	%r35, %r34, 1;
	and.b32  	%r6, %r35, 15;
	and.b32  	%r7, %r35, 7;
	add.s32 	%r8, %r7, -1;
	and.b32  	%r9, %r35, 3;
	and.b32  	%r36, %r35, 1073741808;
	neg.s32 	%r10, %r36;
	add.s64 	%rd2, %rd1, 512;
	cvta.to.global.u64 	%rd3, %rd5;
$L__BB96_2:
	setp.ge.s32 	%p2, %r3, %r31;
	@%p2 bra 	$L__BB96_19;
	mul.lo.s32 	%r12, %r43, %r31;
	mov.u32 	%r44, %r3;
$L__BB96_4:
	setp.ge.s32 	%p3, %r4, %r30;
	mov.f64 	%fd85, 0d0000000000000000;
	@%p3 bra 	$L__BB96_18;
	setp.lt.u32 	%p4, %r5, 120;
	add.s32 	%r37, %r44, %r12;
	mul.lo.s32 	%r14, %r37, %r30;
	mov.f64 	%fd85, 0d0000000000000000;
	mov.u32 	%r48, %r4;
	@%p4 bra 	$L__BB96_8;
	add.s32 	%r45, %r4, %r14;
	mov.f64 	%fd85, 0d0000000000000000;
	mov.u32 	%r46, %r10;
	mov.u32 	%r48, %r4;
$L__BB96_7:
	.pragma "nounroll";
	mul.wide.s32 	%rd7, %r45, 8;
	add.s64 	%rd8, %rd2, %rd7;
	ld.global.f64 	%fd19, [%rd8+-512];
	add.f64 	%fd20, %fd85, %fd19;
	ld.global.f64 	%fd21, [%rd8+-448];
	add.f64 	%fd22, %fd20, %fd21;
	ld.global.f64 	%fd23, [%rd8+-384];
	add.f64 	%fd24, %fd22, %fd23;
	ld.global.f64 	%fd25, [%rd8+-320];
	add.f64 	%fd26, %fd24, %fd25;
	ld.global.f64 	%fd27, [%rd8+-256];
	add.f64 	%fd28, %fd26, %fd27;
	ld.global.f64 	%fd29, [%rd8+-192];
	add.f64 	%fd30, %fd28, %fd29;
	ld.global.f64 	%fd31, [%rd8+-128];
	add.f64 	%fd32, %fd30, %fd31;
	ld.global.f64 	%fd33, [%rd8+-64];
	add.f64 	%fd34, %fd32, %fd33;
	ld.global.f64 	%fd35, [%rd8];
	add.f64 	%fd36, %fd34, %fd35;
	ld.global.f64 	%fd37, [%rd8+64];
	add.f64 	%fd38, %fd36, %fd37;
	ld.global.f64 	%fd39, [%rd8+128];
	add.f64 	%fd40, %fd38, %fd39;
	ld.global.f64 	%fd41, [%rd8+192];
	add.f64 	%fd42, %fd40, %fd41;
	ld.global.f64 	%fd43, [%rd8+256];
	add.f64 	%fd44, %fd42, %fd43;
	ld.global.f64 	%fd45, [%rd8+320];
	add.f64 	%fd46, %fd44, %fd45;
	ld.global.f64 	%fd47, [%rd8+384];
	add.f64 	%fd48, %fd46, %fd47;
	ld.global.f64 	%fd49, [%rd8+448];
	add.f64 	%fd85, %fd48, %fd49;
	add.s32 	%r48, %r48, 128;
	add.s32 	%r46, %r46, 16;
	add.s32 	%r45, %r45, 128;
	setp.ne.s32 	%p5, %r46, 0;
	@%p5 bra 	$L__BB96_7;
$L__BB96_8:
	setp.eq.s32 	%p6, %r6, 0;
	@%p6 bra 	$L__BB96_18;
	add.s32 	%r38, %r6, -1;
	setp.lt.u32 	%p7, %r38, 7;
	@%p7 bra 	$L__BB96_11;
	add.s32 	%r39, %r48, %r14;
	mul.wide.s32 	%rd9, %r39, 8;
	add.s64 	%rd10, %rd1, %rd9;
	ld.global.f64 	%fd51, [%rd10];
	add.f64 	%fd52, %fd85, %fd51;
	ld.global.f64 	%fd53, [%rd10+64];
	add.f64 	%fd54, %fd52, %fd53;
	ld.global.f64 	%fd55, [%rd10+128];
	add.f64 	%fd56, %fd54, %fd55;
	ld.global.f64 	%fd57, [%rd10+192];
	add.f64 	%fd58, %fd56, %fd57;
	ld.global.f64 	%fd59, [%rd10+256];
	add.f64 	%fd60, %fd58, %fd59;
	ld.global.f64 	%fd61, [%rd10+320];
	add.f64 	%fd62, %fd60, %fd61;
	ld.global.f64 	%fd63, [%rd10+384];
	add.f64 	%fd64, %fd62, %fd63;
	ld.global.f64 	%fd65, [%rd10+448];
	add.f64 	%fd85, %fd64, %fd65;
	add.s32 	%r48, %r48, 64;
$L__BB96_11:
	setp.eq.s32 	%p8, %r7, 0;
	@%p8 bra 	$L__BB96_18;
	setp.lt.u32 	%p9, %r8, 3;
	@%p9 bra 	$L__BB96_14;
	add.s32 	%r40, %r48, %r14;
	mul.wide.s32 	%rd11, %r40, 8;
	add.s64 	%rd12, %rd1, %rd11;
	ld.global.f64 	%fd67, [%rd12];
	add.f64 	%fd68, %fd85, %fd67;
	ld.global.f64 	%fd69, [%rd12+64];
	add.f64 	%fd70, %fd68, %fd69;
	ld.global.f64 	%fd71, [%rd12+128];
	add.f64 	%fd72, %fd70, %fd71;
	ld.global.f64 	%fd73, [%rd12+192];
	add.f64 	%fd85, %fd72, %fd73;
	add.s32 	%r48, %r48, 32;
$L__BB96_14:
	setp.eq.s32 	%p10, %r9, 0;
	@%p10 bra 	$L__BB96_18;
	setp.eq.s32 	%p11, %r9, 1;
	add.s32 	%r41, %r48, %r14;
	mul.wide.s32 	%rd13, %r41, 8;
	add.s64 	%rd4, %rd1, %rd13;
	ld.global.f64 	%fd74, [%rd4];
	add.f64 	%fd85, %fd85, %fd74;
	@%p11 bra 	$L__BB96_18;
	setp.eq.s32 	%p12, %r9, 2;
	ld.global.f64 	%fd75, [%rd4+64];
	add.f64 	%fd85, %fd85, %fd75;
	@%p12 bra 	$L__BB96_18;
	ld.global.f64 	%fd76, [%rd4+128];
	add.f64 	%fd85, %fd85, %fd76;
$L__BB96_18:
	add.s32 	%r42, %r44, %r12;
	mul.wide.s32 	%rd14, %r42, 8;
	add.s64 	%rd15, %rd3, %rd14;
	atom.global.add.f64 	%fd77, [%rd15], %fd85;
	add.s32 	%r44, %r44, 4;
	setp.lt.s32 	%p13, %r44, %r31;
	@%p13 bra 	$L__BB96_4;
$L__BB96_19:
	add.s32 	%r43, %r43, 32;
	setp.lt.s32 	%p14, %r43, %r29;
	@%p14 bra 	$L__BB96_2;
$L__BB96_20:
	ret;

}
	// .globl	_Z15gpukernelAMWNr3ILi4ELi1EEvPdS0_S0_iii
.visible .entry _Z15gpukernelAMWNr3ILi4ELi1EEvPdS0_S0_iii(
	.param .u64 .ptr .align 1 _Z15gpukernelAMWNr3ILi4ELi1EEvPdS0_S0_iii_param_0,
	.param .u64 .ptr .align 1 _Z15gpukernelAMWNr3ILi4ELi1EEvPdS0_S0_iii_param_1,
	.param .u64 .ptr .align 1 _Z15gpukernelAMWNr3ILi4ELi1EEvPdS0_S0_iii_param_2,
	.param .u32 _Z15gpukernelAMWNr3ILi4ELi1EEvPdS0_S0_iii_param_3,
	.param .u32 _Z15gpukernelAMWNr3ILi4ELi1EEvPdS0_S0_iii_param_4,
	.param .u32 _Z15gpukernelAMWNr3ILi4ELi1EEvPdS0_S0_iii_param_5
)
{
	.reg .pred 	%p<15>;
	.reg .b32 	%r<51>;
	.reg .b64 	%rd<16>;
	.reg .b64 	%fd<86>;

	ld.param.u64 	%rd5, [_Z15gpukernelAMWNr3ILi4ELi1EEvPdS0_S0_iii_param_0];
	ld.param.u64 	%rd6, [_Z15gpukernelAMWNr3ILi4ELi1EEvPdS0_S0_iii_param_1];
	ld.param.u32 	%r29, [_Z15gpukernelAMWNr3ILi4ELi1EEvPdS0_S0_iii_param_3];
	ld.param.u32 	%r30, [_Z15gpukernelAMWNr3ILi4ELi1EEvPdS0_S0_iii_param_4];
	ld.param.u32 	%r31, [_Z15gpukernelAMWNr3ILi4ELi1EEvPdS0_S0_iii_param_5];
	cvta.to.global.u64 	%rd1, %rd6;
	mov.u32 	%r1, %tid.x;
	shr.u32 	%r43, %r1, 5;
	setp.ge.s32 	%p1, %r43, %r29;
	@%p1 bra 	$L__BB97_20;
	shr.u32 	%r32, %r1, 2;
	and.b32  	%r3, %r32, 7;
	and.b32  	%r4, %r1, 3;
	not.b32 	%r33, %r4;
	add.s32 	%r5, %r30, %r33;
	shr.u32 	%r34, %r5, 2;
	add.s32 	%r35, %r34, 1;
	and.b32  	%r6, %r35, 15;
	and.b32  	%r7, %r35, 7;
	add.s32 	%r8, %r7, -1;
	and.b32  	%r9, %r35, 3;
	and.b32  	%r36, %r35, 2147483632;
	neg.s32 	%r10, %r36;
	add.s64 	%rd2, %rd1, 256;
	cvta.to.global.u64 	%rd3, %rd5;
$L__BB97_2:
	setp.ge.s32 	%p2, %r3, %r31;
	@%p2 bra 	$L__BB97_19;
	mul.lo.s32 	%r12, %r43, %r31;
	mov.u32 	%r44, %r3;
$L__BB97_4:
	setp.ge.s32 	%p3, %r4, %r30;
	mov.f64 	%fd85, 0d0000000000000000;
	@%p3 bra 	$L__BB97_18;
	setp.lt.u32 	%p4, %r5, 60;
	add.s32 	%r37, %r44, %r12;
	mul.lo.s32 	%r14, %r37, %r30;
	mov.f64 	%fd85, 0d0000000000000000;
	mov.u32 	%r48, %r4;
	@%p4 bra 	$L__BB97_8;
	add.s32 	%r45, %r4, %r14;
	mov.f64 	%fd85, 0d0000000000000000;
	mov.u32 	%r46, %r10;
	mov.u32 	%r48, %r4;
$L__BB97_7:
	.pragma "nounroll";
	mul.wide.s32 	%rd7, %r45, 8;
	add.s64 	%rd8, %rd2, %rd7;
	ld.global.f64 	%fd19, [%rd8+-256];
	add.f64 	%fd20, %fd85, %fd19;
	ld.global.f64 	%fd21, [%rd8+-224];
	add.f64 	%fd22, %fd20, %fd21;
	ld.global.f64 	%fd23, [%rd8+-192];
	add.f64 	%fd24, %fd22, %fd23;
	ld.global.f64 	%fd25, [%rd8+-160];
	add.f64 	%fd26, %fd24, %fd25;
	ld.global.f64 	%fd27, [%rd8+-128];
	add.f64 	%fd28, %fd26, %fd27;
	ld.global.f64 	%fd29, [%rd8+-96];
	add.f64 	%fd30, %fd28, %fd29;
	ld.global.f64 	%fd31, [%rd8+-64];
	add.f64 	%fd32, %fd30, %fd31;
	ld.global.f64 	%fd33, [%rd8+-32];
	add.f64 	%fd34, %fd32, %fd33;
	ld.global.f64 	%fd35, [%rd8];
	add.f64 	%fd36, %fd34, %fd35;
	ld.global.f64 	%fd37, [%rd8+32];
	add.f64 	%fd38, %fd36, %fd37;
	ld.global.f64 	%fd39, [%rd8+64];
	add.f64 	%fd40, %fd38, %fd39;
	ld.global.f64 	%fd41, [%rd8+96];
	add.f64 	%fd42, %fd40, %fd41;
	ld.global.f64 	%fd43, [%rd8+128];
	add.f64 	%fd44, %fd42, %fd43;
	ld.global.f64 	%fd45, [%rd8+160];
	add.f64 	%fd46, %fd44, %fd45;
	ld.global.f64 	%fd47, [%rd8+192];
	add.f64 	%fd48, %fd46, %fd47;
	ld.global.f64 	%fd49, [%rd8+224];
	add.f64 	%fd85, %fd48, %fd49;
	add.s32 	%r48, %r48, 64;
	add.s32 	%r46, %r46, 16;
	add.s32 	%r45, %r45, 64;
	setp.ne.s32 	%p5, %r46, 0;
	@%p5 bra 	$L__BB97_7;
$L__BB97_8:
	setp.eq.s32 	%p6, %r6, 0;
	@%p6 bra 	$L__BB97_18;
	add.s32 	%r38, %r6, -1;
	setp.lt.u32 	%p7, %r38, 7;
	@%p7 bra 	$L__BB97_11;
	add.s32 	%r39, %r48, %r14;
	mul.wide.s32 	%rd9, %r39, 8;
	add.s64 	%rd10, %rd1, %rd9;
	ld.global.f64 	%fd51, [%rd10];
	add.f64 	%fd52, %fd85, %fd51;
	ld.global.f64 	%fd53, [%rd10+32];
	add.f64 	%fd54, %fd52, %fd53;
	ld.global.f64 	%fd55, [%rd10+64];
	add.f64 	%fd56, %fd54, %fd55;
	ld.global.f64 	%fd57, [%rd10+96];
	add.f64 	%fd58, %fd56, %fd57;
	ld.global.f64 	%fd59, [%rd10+128];
	add.f64 	%fd60, %fd58, %fd59;
	ld.global.f64 	%fd61, [%rd10+160];
	add.f64 	%fd62, %fd60, %fd61;
	ld.global.f64 	%fd63, [%rd10+192];
	add.f64 	%fd64, %fd62, %fd63;
	ld.global.f64 	%fd65, [%rd10+224];
	add.f64 	%fd85, %fd64, %fd65;
	add.s32 	%r48, %r48, 32;
$L__BB97_11:
	setp.eq.s32 	%p8, %r7, 0;
	@%p8 bra 	$L__BB97_18;
	setp.lt.u32 	%p9, %r8, 3;
	@%p9 bra 	$L__BB97_14;
	add.s32 	%r40, %r48, %r14;
	mul.wide.s32 	%rd11, %r40, 8;
	add.s64 	%rd12, %rd1, %rd11;
	ld.global.f64 	%fd67, [%rd12];
	add.f64 	%fd68, %fd85, %fd67;
	ld.global.f64 	%fd69, [%rd12+32];
	add.f64 	%fd70, %fd68, %fd69;
	ld.global.f64 	%fd71, [%rd12+64];
	add.f64 	%fd72, %fd70, %fd71;
	ld.global.f64 	%fd73, [%rd12+96];
	add.f64 	%fd85, %fd72, %fd73;
	add.s32 	%r48, %r48, 16;
$L__BB97_14:
	setp.eq.s32 	%p10, %r9, 0;
	@%p10 bra 	$L__BB97_18;
	setp.eq.s32 	%p11, %r9, 1;
	add.s32 	%r41, %r48, %r14;
	mul.wide.s32 	%rd13, %r41, 8;
	add.s64 	%rd4, %rd1, %rd13;
	ld.global.f64 	%fd74, [%rd4];
	add.f64 	%fd85, %fd85, %fd74;
	@%p11 bra 	$L__BB97_18;
	setp.eq.s32 	%p12, %r9, 2;
	ld.global.f64 	%fd75, [%rd4+32];
	add.f64 	%fd85, %fd85, %fd75;
	@%p12 bra 	$L__BB97_18;
	ld.global.f64 	%fd76, [%rd4+64];
	add.f64 	%fd85, %fd85, %fd76;
$L__BB97_18:
	add.s32 	%r42, %r44, %r12;
	mul.wide.s32 	%rd14, %r42, 8;
	add.s64 	%rd15, %rd3, %rd14;
	atom.global.add.f64 	%fd77, [%rd15], %fd85;
	add.s32 	%r44, %r44, 8;
	setp.lt.s32 	%p13, %r44, %r31;
	@%p13 bra 	$L__BB97_4;
$L__BB97_19:
	add.s32 	%r43, %r43, 1;
	setp.ne.s32 	%p14, %r43, %r29;
	@%p14 bra 	$L__BB97_2;
$L__BB97_20:
	ret;

}
	// .globl	_Z15gpukernelAMWNr3ILi4ELi2EEvPdS0_S0_iii
.visible .entry _Z15gpukernelAMWNr3ILi4ELi2EEvPdS0_S0_iii(
	.param .u64 .ptr .align 1 _Z15gpukernelAMWNr3ILi4ELi2EEvPdS0_S0_iii_param_0,
	.param .u64 .ptr .align 1 _Z15gpukernelAMWNr3ILi4ELi2EEvPdS0_S0_iii_param_1,
	.param .u64 .ptr .align 1 _Z15gpukernelAMWNr3ILi4ELi2EEvPdS0_S0_iii_param_2,
	.param .u32 _Z15gpukernelAMWNr3ILi4ELi2EEvPdS0_S0_iii_param_3,
	.param .u32 _Z15gpukernelAMWNr3ILi4ELi2EEvPdS0_S0_iii_param_4,
	.param .u32 _Z15gpukernelAMWNr3ILi4ELi2EEvPdS0_S0_iii_param_5
)
{
	.reg .pred 	%p<15>;
	.reg .b32 	%r<51>;
	.reg .b64 	%rd<16>;
	.reg .b64 	%fd<86>;

	ld.param.u64 	%rd5, [_Z15gpukernelAMWNr3ILi4ELi2EEvPdS0_S0_iii_param_0];
	ld.param.u64 	%rd6, [_Z15gpukernelAMWNr3ILi4ELi2EEvPdS0_S0_iii_param_1];
	ld.param.u32 	%r29, [_Z15gpukernelAMWNr3ILi4ELi2EEvPdS0_S0_iii_param_3];
	ld.param.u32 	%r30, [_Z15gpukernelAMWNr3ILi4ELi2EEvPdS0_S0_iii_param_4];
	ld.param.u32 	%r31, [_Z15gpukernelAMWNr3ILi4ELi2EEvPdS0_S0_iii_param_5];
	cvta.to.global.u64 	%rd1, %rd6;
	mov.u32 	%r1, %tid.x;
	shr.u32 	%r43, %r1, 5;
	setp.ge.s32 	%p1, %r43, %r29;
	@%p1 bra 	$L__BB98_20;
	shr.u32 	%r32, %r1, 2;
	and.b32  	%r3, %r32, 7;
	and.b32  	%r4, %r1, 3;
	not.b32 	%r33, %r4;
	add.s32 	%r5, %r30, %r33;
	shr.u32 	%r34, %r5, 2;
	add.s32 	%r35, %r34, 1;
	and.b32  	%r6, %r35, 15;
	and.b32  	%r7, %r35, 7;
	add.s32 	%r8, %r7, -1;
	and.b32  	%r9, %r35, 3;
	and.b32  	%r36, %r35, 2147483632;
	neg.s32 	%r10, %r36;
	add.s64 	%rd2, %rd1, 256;
	cvta.to.global.u64 	%rd3, %rd5;
$L__BB98_2:
	setp.ge.s32 	%p2, %r3, %r31;
	@%p2 bra 	$L__BB98_19;
	mul.lo.s32 	%r12, %r43, %r31;
	mov.u32 	%r44, %r3;
$L__BB98_4:
	setp.ge.s32 	%p3, %r4, %r30;
	mov.f64 	%fd85, 0d0000000000000000;
	@%p3 bra 	$L__BB98_18;
	setp.lt.u32 	%p4, %r5, 60;
	add.s32 	%r37, %r44, %r12;
	mul.lo.s32 	%r14, %r37, %r30;
	mov.f64 	%fd85, 0d0000000000000000;
	mov.u32 	%r48, %r4;
	@%p4 bra 	$L__BB98_8;
	add.s32 	%r45, %r4, %r14;
	mov.f64 	%fd85, 0d0000000000000000;
	mov.u32 	%r46, %r10;
	mov.u32 	%r48, %r4;
$L__BB98_7:
	.pragma "nounroll";
	mul.wide.s32 	%rd7, %r45, 8;
	add.s64 	%rd8, %rd2, %rd7;
	ld.global.f64 	%fd19, [%rd8+-256];
	add.f64 	%fd20, %fd85, %fd19;
	ld.global.f64 	%fd21, [%rd8+-224];
	add.f64 	%fd22, %fd20, %fd21;
	ld.global.f64 	%fd23, [%rd8+-192];
	add.f64 	%fd24, %fd22, %fd23;
	ld.global.f64 	%fd25, [%rd8+-160];
	add.f64 	%fd26, %fd24, %fd25;
	ld.global.f64 	%fd27, [%rd8+-128];
	add.f64 	%fd28, %fd26, %fd27;
	ld.global.f64 	%fd29, [%rd8+-96];
	add.f64 	%fd30, %fd28, %fd29;
	ld.global.f64 	%fd31, [%rd8+-64];
	add.f64 	%fd32, %fd30, %fd31;
	ld.global.f64 	%fd33, [%rd8+-32];
	add.f64 	%fd34, %fd32, %fd33;
	ld.global.f64 	%fd35, [%rd8];
	add.f64 	%fd36, %fd34, %fd35;
	ld.global.f64 	%fd37, [%rd8+32];
	add.f64 	%fd38, %fd36, %fd37;
	ld.global.f64 	%fd39, [%rd8+64];
	add.f64 	%fd40, %fd38, %fd39;
	ld.global.f64 	%fd41, [%rd8+96];
	add.f64 	%fd42, %fd40, %fd41;
	ld.global.f64 	%fd43, [%rd8+128];
	add.f64 	%fd44, %fd42, %fd43;
	ld.global.f64 	%fd45, [%rd8+160];
	add.f64 	%fd46, %fd44, %fd45;
	ld.global.f64 	%fd47, [%rd8+192];
	add.f64 	%fd48, %fd46, %fd47;
	ld.global.f64 	%fd49, [%rd8+224];
	add.f64 	%fd85, %fd48, %fd49;
	add.s32 	%r48, %r48, 64;
	add.s32 	%r46, %r46, 16;
	add.s32 	%r45, %r45, 64;
	setp.ne.s32 	%p5, %r46, 0;
	@%p5 bra 	$L__BB98_7;
$L__BB98_8:
	setp.eq.s32 	%p6, %r6, 0;
	@%p6 bra 	$L__BB98_18;
	add.s32 	%r38, %r6, -1;
	setp.lt.u32 	%p7, %r38, 7;
	@%p7 bra 	$L__BB98_11;
	add.s32 	%r39, %r48, %r14;
	mul.wide.s32 	%rd9, %r39, 8;
	add.s64 	%rd10, %rd1, %rd9;
	ld.global.f64 	%fd51, [%rd10];
	add.f64 	%fd52, %fd85, %fd51;
	ld.global.f64 	%fd53, [%rd10+32];
	add.f64 	%fd54, %fd52, %fd53;
	ld.global.f64 	%fd55, [%rd10+64];
	add.f64 	%fd56, %fd54, %fd55;
	ld.global.f64 	%fd57, [%rd10+96];
	add.f64 	%fd58, %fd56, %fd57;
	ld.global.f64 	%fd59, [%rd10+128];
	add.f64 	%fd60, %fd58, %fd59;
	ld.global.f64 	%fd61, [%rd10+160];
	add.f64 	%fd62, %fd60, %fd61;
	ld.global.f64 	%fd63, [%rd10+192];
	add.f64 	%fd64, %fd62, %fd63;
	ld.global.f64 	%fd65, [%rd10+224];
	add.f64 	%fd85, %fd64, %fd65;
	add.s32 	%r48, %r48, 32;
$L__BB98_11:
	setp.eq.s32 	%p8, %r7, 0;
	@%p8 bra 	$L__BB98_18;
	setp.lt.u32 	%p9, %r8, 3;
	@%p9 bra 	$L__BB98_14;
	add.s32 	%r40, %r48, %r14;
	mul.wide.s32 	%rd11, %r40, 8;
	add.s64 	%rd12, %rd1, %rd11;
	ld.global.f64 	%fd67, [%rd12];
	add.f64 	%fd68, %fd85, %fd67;
	ld.global.f64 	%fd69, [%rd12+32];
	add.f64 	%fd70, %fd68, %fd69;
	ld.global.f64 	%fd71, [%rd12+64];
	add.f64 	%fd72, %fd70, %fd71;
	ld.global.f64 	%fd73, [%rd12+96];
	add.f64 	%fd85, %fd72, %fd73;
	add.s32 	%r48, %r48, 16;
$L__BB98_14:
	setp.eq.s32 	%p10, %r9, 0;
	@%p10 bra 	$L__BB98_18;
	setp.eq.s32 	%p11, %r9, 1;
	add.s32 	%r41, %r48, %r14;
	mul.wide.s32 	%rd13, %r41, 8;
	add.s64 	%rd4, %rd1, %rd13;
	ld.global.f64 	%fd74, [%rd4];
	add.f64 	%fd85, %fd85, %fd74;
	@%p11 bra 	$L__BB98_18;
	setp.eq.s32 	%p12, %r9, 2;
	ld.global.f64 	%fd75, [%rd4+32];
	add.f64 	%fd85, %fd85, %fd75;
	@%p12 bra 	$L__BB98_18;
	ld.global.f64 	%fd76, [%rd4+64];
	add.f64 	%fd85, %fd85, %fd76;
$L__BB98_18:
	add.s32 	%r42, %r44, %r12;
	mul.wide.s32 	%rd14, %r42, 8;
	add.s64 	%rd15, %rd3, %rd14;
	atom.global.add.f64 	%fd77, [%rd15], %fd85;
	add.s32 	%r44, %r44, 8;
	setp.lt.s32 	%p13, %r44, %r31;
	@%p13 bra 	$L__BB98_4;
$L__BB98_19:
	add.s32 	%r43, %r43, 2;
	setp.lt.s32 	%p14, %r43, %r29;
	@%p14 bra 	$L__BB98_2;
$L__BB98_20:
	ret;

}
	// .globl	_Z15gpukernelAMWNr3ILi4ELi3EEvPdS0_S0_iii
.visible .entry _Z15gpukernelAMWNr3ILi4ELi3EEvPdS0_S0_iii(
	.param .u64 .ptr .align 1 _Z15gpukernelAMWNr3ILi4ELi3EEvPdS0_S0_iii_param_0,
	.param .u64 .ptr .align 1 _Z15gpukernelAMWNr3ILi4ELi3EEvPdS0_S0_iii_param_1,
	.param .u64 .ptr .align 1 _Z15gpukernelAMWNr3ILi4ELi3EEvPdS0_S0_iii_param_2,
	.param .u32 _Z15gpukernelAMWNr3ILi4ELi3EEvPdS0_S0_iii_param_3,
	.param .u32 _Z15gpukernelAMWNr3ILi4ELi3EEvPdS0_S0_iii_param_4,
	.param .u32 _Z15gpukernelAMWNr3ILi4ELi3EEvPdS0_S0_iii_param_5
)
{
	.reg .pred 	%p<15>;
	.reg .b32 	%r<51>;
	.reg .b64 	%rd<16>;
	.reg .b64 	%fd<86>;

	ld.param.u64 	%rd5, [_Z15gpukernelAMWNr3ILi4ELi3EEvPdS0_S0_iii_param_0];
	ld.param.u64 	%rd6, [_Z15gpukernelAMWNr3ILi4ELi3EEvPdS0_S0_iii_param_1];
	ld.param.u32 	%r29, [_Z15gpukernelAMWNr3ILi4ELi3EEvPdS0_S0_iii_param_3];
	ld.param.u32 	%r30, [_Z15gpukernelAMWNr3ILi4ELi3EEvPdS0_S0_iii_param_4];
	ld.param.u32 	%r31, [_Z15gpukernelAMWNr3ILi4ELi3EEvPdS0_S0_iii_param_5];
	cvta.to.global.u64 	%rd1, %rd6;
	mov.u32 	%r1, %tid.x;
	shr.u32 	%r43, %r1, 5;
	setp.ge.s32 	%p1, %r43, %r29;
	@%p1 bra 	$L__BB99_20;
	shr.u32 	%r32, %r1, 2;
	and.b32  	%r3, %r32, 7;
	and.b32  	%r4, %r1, 3;
	not.b32 	%r33, %r4;
	add.s32 	%r5, %r30, %r33;
	shr.u32 	%r34, %r5, 2;
	add.s32 	%r35, %r34, 1;
	and.b32  	%r6, %r35, 15;
	and.b32  	%r7, %r35, 7;
	add.s32 	%r8, %r7, -1;
	and.b32  	%r9, %r35, 3;
	and.b32  	%r36, %r35, 2147483632;
	neg.s32 	%r10, %r36;
	add.s64 	%rd2, %rd1, 256;
	cvta.to.global.u64 	%rd3, %rd5;
$L__BB99_2:
	setp.ge.s32 	%p2, %r3, %r31;
	@%p2 bra 	$L__BB99_19;
	mul.lo.s32 	%r12, %r43, %r31;
	mov.u32 	%r44, %r3;
$L__BB99_4:
	setp.ge.s32 	%p3, %r4, %r30;
	mov.f64 	%fd85, 0d0000000000000000;
	@%p3 bra 	$L__BB99_18;
	setp.lt.u32 	%p4, %r5, 60;
	add.s32 	%r37, %r44, %r12;
	mul.lo.s32 	%r14, %r37, %r30;
	mov.f64 	%fd85, 0d0000000000000000;
	mov.u32 	%r48, %r4;
	@%p4 bra 	$L__BB99_8;
	add.s32 	%r45, %r4, %r14;
	mov.f64 	%fd85, 0d0000000000000000;
	mov.u32 	%r46, %r10;
	mov.u32 	%r48, %r4;
$L__BB99_7:
	.pragma "nounroll";
	mul.wide.s32 	%rd7, %r45, 8;
	add.s64 	%rd8, %rd2, %rd7;
	ld.global.f64 	%fd19, [%rd8+-256];
	add.f64 	%fd20, %fd85, %fd19;
	ld.global.f64 	%fd21, [%rd8+-224];
	add.f64 	%fd22, %fd20, %fd21;
	ld.global.f64 	%fd23, [%rd8+-192];
	add.f64 	%fd24, %fd22, %fd23;
	ld.global.f64 	%fd25, [%rd8+-160];
	add.f64 	%fd26, %fd24, %fd25;
	ld.global.f64 	%fd27, [%rd8+-128];
	add.f64 	%fd28, %fd26, %fd27;
	ld.global.f64 	%fd29, [%rd8+-96];
	add.f64 	%fd30, %fd28, %fd29;
	ld.global.f64 	%fd31, [%rd8+-64];
	add.f64 	%fd32, %fd30, %fd31;
	ld.global.f64 	%fd33, [%rd8+-32];
	add.f64 	%fd34, %fd32, %fd33;
	ld.global.f64 	%fd35, [%rd8];
	add.f64 	%fd36, %fd34, %fd35;
	ld.global.f64 	%fd37, [%rd8+32];
	add.f64 	%fd38, %fd36, %fd37;
	ld.global.f64 	%fd39, [%rd8+64];
	add.f64 	%fd40, %fd38, %fd39;
	ld.global.f64 	%fd41, [%rd8+96];
	add.f64 	%fd42, %fd40, %fd41;
	ld.global.f64 	%fd43, [%rd8+128];
	add.f64 	%fd44, %fd42, %fd43;
	ld.global.f64 	%fd45, [%rd8+160];
	add.f64 	%fd46, %fd44, %fd45;
	ld.global.f64 	%fd47, [%rd8+192];
	add.f64 	%fd48, %fd46, %fd47;
	ld.global.f64 	%fd49, [%rd8+224];
	add.f64 	%fd85, %fd48, %fd49;
	add.s32 	%r48, %r48, 64;
	add.s32 	%r46, %r46, 16;
	add.s32 	%r45, %r45, 64;
	setp.ne.s32 	%p5, %r46, 0;
	@%p5 bra 	$L__BB99_7;
$L__BB99_8:
	setp.eq.s32 	%p6, %r6, 0;
	@%p6 bra 	$L__BB99_18;
	add.s32 	%r38, %r6, -1;
	setp.lt.u32 	%p7, %r38, 7;
	@%p7 bra 	$L__BB99_11;
	add.s32 	%r39, %r48, %r14;
	mul.wide.s32 	%rd9, %r39, 8;
	add.s64 	%rd10, %rd1, %rd9;
	ld.global.f64 	%fd51, [%rd10];
	add.f64 	%fd52, %fd85, %fd51;
	ld.global.f64 	%fd53, [%rd10+32];
	add.f64 	%fd54, %fd52, %fd53;
	ld.global.f64 	%fd55, [%rd10+64];
	add.f64 	%fd56, %fd54, %fd55;
	ld.global.f64 	%fd57, [%rd10+96];
	add.f64 	%fd58, %fd56, %fd57;
	ld.global.f64 	%fd59, [%rd10+128];
	add.f64 	%fd60, %fd58, %fd59;
	ld.global.f64 	%fd61, [%rd10+160];
	add.f64 	%fd62, %fd60, %fd61;
	ld.global.f64 	%fd63, [%rd10+192];
	add.f64 	%fd64, %fd62, %fd63;
	ld.global.f64 	%fd65, [%rd10+224];
	add.f64 	%fd85, %fd64, %fd65;
	add.s32 	%r48, %r48, 32;
$L__BB99_11:
	setp.eq.s32 	%p8, %r7, 0;
	@%p8 bra 	$L__BB99_18;
	setp.lt.u32 	%p9, %r8, 3;
	@%p9 bra 	$L__BB99_14;
	add.s32 	%r40, %r48, %r14;
	mul.wide.s32 	%rd11, %r40, 8;
	add.s64 	%rd12, %rd1, %rd11;
	ld.global.f64 	%fd67, [%rd12];
	add.f64 	%fd68, %fd85, %fd67;
	ld.global.f64 	%fd69, [%rd12+32];
	add.f64 	%fd70, %fd68, %fd69;
	ld.global.f64 	%fd71, [%rd12+64];
	add.f64 	%fd72, %fd70, %fd71;
	ld.global.f64 	%fd73, [%rd12+96];
	add.f64 	%fd85, %fd72, %fd73;
	add.s32 	%r48, %r48, 16;
$L__BB99_14:
	setp.eq.s32 	%p10, %r9, 0;
	@%p10 bra 	$L__BB99_18;
	setp.eq.s32 	%p11, %r9, 1;
	add.s32 	%r41, %r48, %r14;
	mul.wide.s32 	%rd13, %r41, 8;
	add.s64 	%rd4, %rd1, %rd13;
	ld.global.f64 	%fd74, [%rd4];
	add.f64 	%fd85, %fd85, %fd74;
	@%p11 bra 	$L__BB99_18;
	setp.eq.s32 	%p12, %r9, 2;
	ld.global.f64 	%fd75, [%rd4+32];
	add.f64 	%fd85, %fd85, %fd75;
	@%p12 bra 	$L__BB99_18;
	ld.global.f64 	%fd76, [%rd4+64];
	add.f64 	%fd85, %fd85, %fd76;
$L__BB99_18:
	add.s32 	%r42, %r44, %r12;
	mul.wide.s32 	%rd14, %r42, 8;
	add.s64 	%rd15, %rd3, %rd14;
	atom.global.add.f64 	%fd77, [%rd15], %fd85;
	add.s32 	%r44, %r44, 8;
	setp.lt.s32 	%p13, %r44, %r31;
	@%p13 bra 	$L__BB99_4;
$L__BB99_19:
	add.s32 	%r43, %r43, 3;
	setp.lt.s32 	%p14, %r43, %r29;
	@%p14 bra 	$L__BB99_2;
$L__BB99_20:
	ret;

}
	// .globl	_Z15gpukernelAMWNr3ILi4ELi4EEvPdS0_S0_iii
.visible .entry _Z15gpukernelAMWNr3ILi4ELi4EEvPdS0_S0_iii(
	.param .u64 .ptr .align 1 _Z15gpukernelAMWNr3ILi4ELi4EEvPdS0_S0_iii_param_0,
	.param .u64 .ptr .align 1 _Z15gpukernelAMWNr3ILi4ELi4EEvPdS0_S0_iii_param_1,
	.param .u64 .ptr .align 1 _Z15gpukernelAMWNr3ILi4ELi4EEvPdS0_S0_iii_param_2,
	.param .u32 _Z15gpukernelAMWNr3ILi4ELi4EEvPdS0_S0_iii_param_3,
	.param .u32 _Z15gpukernelAMWNr3ILi4ELi4EEvPdS0_S0_iii_param_4,
	.param .u32 _Z15gpukernelAMWNr3ILi4ELi4EEvPdS0_S0_iii_param_5
)
{
	.reg .pred 	%p<15>;
	.reg .b32 	%r<51>;
	.reg .b64 	%rd<16>;
	.reg .b64 	%fd<86>;

	ld.param.u64 	%rd5, [_Z15gpukernelAMWNr3ILi4ELi4EEvPdS0_S0_iii_param_0];
	ld.param.u64 	%rd6, [_Z15gpukernelAMWNr3ILi4ELi4EEvPdS0_S0_iii_param_1];
	ld.param.u32 	%r29, [_Z15gpukernelAMWNr3ILi4ELi4EEvPdS0_S0_iii_param_3];
	ld.param.u32 	%r30, [_Z15gpukernelAMWNr3ILi4ELi4EEvPdS0_S0_iii_param_4];
	ld.param.u32 	%r31, [_Z15gpukernelAMWNr3ILi4ELi4EEvPdS0_S0_iii_param_5];
	cvta.to.global.u64 	%rd1, %rd6;
	mov.u32 	%r1, %tid.x;
	shr.u32 	%r43, %r1, 5;
	setp.ge.s32 	%p1, %r43, %r29;
	@%p1 bra 	$L__BB100_20;
	shr.u32 	%r32, %r1, 2;
	and.b32  	%r3, %r32, 7;
	and.b32  	%r4, %r1, 3;
	not.b32 	%r33, %r4;
	add.s32 	%r5, %r30, %r33;
	shr.u32 	%r34, %r5, 2;
	add.s32 	%r35, %r34, 1;
	and.b32  	%r6, %r35, 15;
	and.b32  	%r7, %r35, 7;
	add.s32 	%r8, %r7, -1;
	and.b32  	%r9, %r35, 3;
	and.b32  	%r36, %r35, 2147483632;
	neg.s32 	%r10, %r36;
	add.s64 	%rd2, %rd1, 256;
	cvta.to.global.u64 	%rd3, %rd5;
$L__BB100_2:
	setp.ge.s32 	%p2, %r3, %r31;
	@%p2 bra 	$L__BB100_19;
	mul.lo.s32 	%r12, %r43, %r31;
	mov.u32 	%r44, %r3;
$L__BB100_4:
	setp.ge.s32 	%p3, %r4, %r30;
	mov.f64 	%fd85, 0d0000000000000000;
	@%p3 bra 	$L__BB100_18;
	setp.lt.u32 	%p4, %r5, 60;
	add.s32 	%r37, %r44, %r12;
	mul.lo.s32 	%r14, %r37, %r30;
	mov.f64 	%fd85, 0d0000000000000000;
	mov.u32 	%r48, %r4;
	@%p4 bra 	$L__BB100_8;
	add.s32 	%r45, %r4, %r14;
	mov.f64 	%fd85, 0d0000000000000000;
	mov.u32 	%r46, %r10;
	mov.u32 	%r48, %r4;
$L__BB100_7:
	.pragma "nounroll";
	mul.wide.s32 	%rd7, %r45, 8;
	add.s64 	%rd8, %rd2, %rd7;
	ld.global.f64 	%fd19, [%rd8+-256];
	add.f64 	%fd20, %fd85, %fd19;
	ld.global.f64 	%fd21, [%rd8+-224];
	add.f64 	%fd22, %fd20, %fd21;
	ld.global.f64 	%fd23, [%rd8+-192];
	add.f64 	%fd24, %fd22, %fd23;
	ld.global.f64 	%fd25, [%rd8+-160];
	add.f64 	%fd26, %fd24, %fd25;
	ld.global.f64 	%fd27, [%rd8+-128];
	add.f64 	%fd28, %fd26, %fd27;
	ld.global.f64 	%fd29, [%rd8+-96];
	add.f64 	%fd30, %fd28, %fd29;
	ld.global.f64 	%fd31, [%rd8+-64];
	add.f64 	%fd32, %fd30, %fd31;
	ld.global.f64 	%fd33, [%rd8+-32];
	add.f64 	%fd34, %fd32, %fd33;
	ld.global.f64 	%fd35, [%rd8];
	add.f64 	%fd36, %fd34, %fd35;
	ld.global.f64 	%fd37, [%rd8+32];
	add.f64 	%fd38, %fd36, %fd37;
	ld.global.f64 	%fd39, [%rd8+64];
	add.f64 	%fd40, %fd38, %fd39;
	ld.global.f64 	%fd41, [%rd8+96];
	add.f64 	%fd42, %fd40, %fd41;
	ld.global.f64 	%fd43, [%rd8+128];
	add.f64 	%fd44, %fd42, %fd43;
	ld.global.f64 	%fd45, [%rd8+160];
	add.f64 	%fd46, %fd44, %fd45;
	ld.global.f64 	%fd47, [%rd8+192];
	add.f64 	%fd48, %fd46, %fd47;
	ld.global.f64 	%fd49, [%rd8+224];
	add.f64 	%fd85, %fd48, %fd49;
	add.s32 	%r48, %r48, 64;
	add.s32 	%r46, %r46, 16;
	add.s32 	%r45, %r45, 64;
	setp.ne.s32 	%p5, %r46, 0;
	@%p5 bra 	$L__BB100_7;
$L__BB100_8:
	setp.eq.s32 	%p6, %r6, 0;
	@%p6 bra 	$L__BB100_18;
	add.s32 	%r38, %r6, -1;
	setp.lt.u32 	%p7, %r38, 7;
	@%p7 bra 	$L__BB100_11;
	add.s32 	%r39, %r48, %r14;
	mul.wide.s32 	%rd9, %r39, 8;
	add.s64 	%rd10, %rd1, %rd9;
	ld.global.f64 	%fd51, [%rd10];
	add.f64 	%fd52, %fd85, %fd51;
	ld.global.f64 	%fd53, [%rd10+32];
	add.f64 	%fd54, %fd52, %fd53;
	ld.global.f64 	%fd55, [%rd10+64];
	add.f64 	%fd56, %fd54, %fd55;
	ld.global.f64 	%fd57, [%rd10+96];
	add.f64 	%fd58, %fd56, %fd57;
	ld.global.f64 	%fd59, [%rd10+128];
	add.f64 	%fd60, %fd58, %fd59;
	ld.global.f64 	%fd61, [%rd10+160];
	add.f64 	%fd62, %fd60, %fd61;
	ld.global.f64 	%fd63, [%rd10+192];
	add.f64 	%fd64, %fd62, %fd63;
	ld.global.f64 	%fd65, [%rd10+224];
	add.f64 	%fd85, %fd64, %fd65;
	add.s32 	%r48, %r48, 32;
$L__BB100_11:
	setp.eq.s32 	%p8, %r7, 0;
	@%p8 bra 	$L__BB100_18;
	setp.lt.u32 	%p9, %r8, 3;
	@%p9 bra 	$L__BB100_14;
	add.s32 	%r40, %r48, %r14;
	mul.wide.s32 	%rd11, %r40, 8;
	add.s64 	%rd12, %rd1, %rd11;
	ld.global.f64 	%fd67, [%rd12];
	add.f64 	%fd68, %fd85, %fd67;
	ld.global.f64 	%fd69, [%rd12+32];
	add.f64 	%fd70, %fd68, %fd69;
	ld.global.f64 	%fd71, [%rd12+64];
	add.f64 	%fd72, %fd70, %fd71;
	ld.global.f64 	%fd73, [%rd12+96];
	add.f64 	%fd85, %fd72, %fd73;
	add.s32 	%r48, %r48, 16;
$L__BB100_14:
	setp.eq.s32 	%p10, %r9, 0;
	@%p10 bra 	$L__BB100_18;
	setp.eq.s32 	%p11, %r9, 1;
	add.s32 	%r41, %r48, %r14;
	mul.wide.s32 	%rd13, %r41, 8;
	add.s64 	%rd4, %rd1, %rd13;
	ld.global.f64 	%fd74, [%rd4];
	add.f64 	%fd85, %fd85, %fd74;
	@%p11 bra 	$L__BB100_18;
	setp.eq.s32 	%p12, %r9, 2;
	ld.global.f64 	%fd75, [%rd4+32];
	add.f64 	%fd85, %fd85, %fd75;
	@%p12 bra 	$L__BB100_18;
	ld.global.f64 	%fd76, [%rd4+64];
	add.f64 	%fd85, %fd85, %fd76;
$L__BB100_18:
	add.s32 	%r42, %r44, %r12;
	mul.wide.s32 	%rd14, %r42, 8;
	add.s64 	%rd15, %rd3, %rd14;
	atom.global.add.f64 	%fd77, [%rd15], %fd85;
	add.s32 	%r44, %r44, 8;
	setp.lt.s32 	%p13, %r44, %r31;
	@%p13 bra 	$L__BB100_4;
$L__BB100_19:
	add.s32 	%r43, %r43, 4;
	setp.lt.s32 	%p14, %r43, %r29;
	@%p14 bra 	$L__BB100_2;
$L__BB100_20:
	ret;

}
	// .globl	_Z15gpukernelAMWNr3ILi4ELi5EEvPdS0_S0_iii
.visible .entry _Z15gpukernelAMWNr3ILi4ELi5EEvPdS0_S0_iii(
	.param .u64 .ptr .align 1 _Z15gpukernelAMWNr3ILi4ELi5EEvPdS0_S0_iii_param_0,
	.param .u64 .ptr .align 1 _Z15gpukernelAMWNr3ILi4ELi5EEvPdS0_S0_iii_param_1,
	.param .u64 .ptr .align 1 _Z15gpukernelAMWNr3ILi4ELi5EEvPdS0_S0_iii_param_2,
	.param .u32 _Z15gpukernelAMWNr3ILi4ELi5EEvPdS0_S0_iii_param_3,
	.param .u32 _Z15gpukernelAMWNr3ILi4ELi5EEvPdS0_S0_iii_param_4,
	.param .u32 _Z15gpukernelAMWNr3ILi4ELi5EEvPdS0_S0_iii_param_5
)
{
	.reg .pred 	%p<15>;
	.reg .b32 	%r<51>;
	.reg .b64 	%rd<16>;
	.reg .b64 	%fd<86>;

	ld.param.u64 	%rd5, [_Z15gpukernelAMWNr3ILi4ELi5EEvPdS0_S0_iii_param_0];
	ld.param.u64 	%rd6, [_Z15gpukernelAMWNr3ILi4ELi5EEvPdS0_S0_iii_param_1];
	ld.param.u32 	%r29, [_Z15gpukernelAMWNr3ILi4ELi5EEvPdS0_S0_iii_param_3];
	ld.param.u32 	%r30, [_Z15gpukernelAMWNr3ILi4ELi5EEvPdS0_S0_iii_param_4];
	ld.param.u32 	%r31, [_Z15gpukernelAMWNr3ILi4ELi5EEvPdS0_S0_iii_param_5];
	cvta.to.global.u64 	%rd1, %rd6;
	mov.u32 	%r1, %tid.x;
	shr.u32 	%r43, %r1, 5;
	setp.ge.s32 	%p1, %r43, %r29;
	@%p1 bra 	$L__BB101_20;
	shr.u32 	%r32, %r1, 2;
	and.b32  	%r3, %r32, 7;
	and.b32  	%r4, %r1, 3;
	not.b32 	%r33, %r4;
	add.s32 	%r5, %r30, %r33;
	shr.u32 	%r34, %r5, 2;
	add.s32 	%r35, %r34, 1;
	and.b32  	%r6, %r35, 15;
	and.b32  	%r7, %r35, 7;
	add.s32 	%r8, %r7, -1;
	and.b32  	%r9, %r35, 3;
	and.b32  	%r36, %r35, 2147483632;
	neg.s32 	%r10, %r36;
	add.s64 	%rd2, %rd1, 256;
	cvta.to.global.u64 	%rd3, %rd5;
$L__BB101_2:
	setp.ge.s32 	%p2, %r3, %r31;
	@%p2 bra 	$L__BB101_19;
	mul.lo.s32 	%r12, %r43, %r31;
	mov.u32 	%r44, %r3;
$L__BB101_4:
	setp.ge.s32 	%p3, %r4, %r30;
	mov.f64 	%fd85, 0d0000000000000000;
	@%p3 bra 	$L__BB101_18;
	setp.lt.u32 	%p4, %r5, 60;
	add.s32 	%r37, %r44, %r12;
	mul.lo.s32 	%r14, %r37, %r30;
	mov.f64 	%fd85, 0d0000000000000000;
	mov.u32 	%r48, %r4;
	@%p4 bra 	$L__BB101_8;
	add.s32 	%r45, %r4, %r14;
	mov.f64 	%fd85, 0d0000000000000000;
	mov.u32 	%r46, %r10;
	mov.u32 	%r48, %r4;
$L__BB101_7:
	.pragma "nounroll";
	mul.wide.s32 	%rd7, %r45, 8;
	add.s64 	%rd8, %rd2, %rd7;
	ld.global.f64 	%fd19, [%rd8+-256];
	add.f64 	%fd20, %fd85, %fd19;
	ld.global.f64 	%fd21, [%rd8+-224];
	add.f64 	%fd22, %fd20, %fd21;
	ld.global.f64 	%fd23, [%rd8+-192];
	add.f64 	%fd24, %fd22, %fd23;
	ld.global.f64 	%fd25, [%rd8+-160];
	add.f64 	%fd26, %fd24, %fd25;
	ld.global.f64 	%fd27, [%rd8+-128];
	add.f64 	%fd28, %fd26, %fd27;
	ld.global.f64 	%fd29, [%rd8+-96];
	add.f64 	%fd30, %fd28, %fd29;
	ld.global.f64 	%fd31, [%rd8+-64];
	add.f64 	%fd32, %fd30, %fd31;
	ld.global.f64 	%fd33, [%rd8+-32];
	add.f64 	%fd34, %fd32, %fd33;
	ld.global.f64 	%fd35, [%rd8];
	add.f64 	%fd36, %fd34, %fd35;
	ld.global.f64 	%fd37, [%rd8+32];
	add.f64 	%fd38, %fd36, %fd37;
	ld.global.f64 	%fd39, [%rd8+64];
	add.f64 	%fd40, %fd38, %fd39;
	ld.global.f64 	%fd41, [%rd8+96];
	add.f64 	%fd42, %fd40, %fd41;
	ld.global.f64 	%fd43, [%rd8+128];
	add.f64 	%fd44, %fd42, %fd43;
	ld.global.f64 	%fd45, [%rd8+160];
	add.f64 	%fd46, %fd44, %fd45;
	ld.global.f64 	%fd47, [%rd8+192];
	add.f64 	%fd48, %fd46, %fd47;
	ld.global.f64 	%fd49, [%rd8+224];
	add.f64 	%fd85, %fd48, %fd49;
	add.s32 	%r48, %r48, 64;
	add.s32 	%r46, %r46, 16;
	add.s32 	%r45, %r45, 64;
	setp.ne.s32 	%p5, %r46, 0;
	@%p5 bra 	$L__BB101_7;
$L__BB101_8:
	setp.eq.s32 	%p6, %r6, 0;
	@%p6 bra 	$L__BB101_18;
	add.s32 	%r38, %r6, -1;
	setp.lt.u32 	%p7, %r38, 7;
	@%p7 bra 	$L__BB101_11;
	add.s32 	%r39, %r48, %r14;
	mul.wide.s32 	%rd9, %r39, 8;
	add.s64 	%rd10, %rd1, %rd9;
	ld.global.f64 	%fd51, [%rd10];
	add.f64 	%fd52, %fd85, %fd51;
	ld.global.f64 	%fd53, [%rd10+32];
	add.f64 	%fd54, %fd52, %fd53;
	ld.global.f64 	%fd55, [%rd10+64];
	add.f64 	%fd56, %fd54, %fd55;
	ld.global.f64 	%fd57, [%rd10+96];
	add.f64 	%fd58, %fd56, %fd57;
	ld.global.f64 	%fd59, [%rd10+128];
	add.f64 	%fd60, %fd58, %fd59;
	ld.global.f64 	%fd61, [%rd10+160];
	add.f64 	%fd62, %fd60, %fd61;
	ld.global.f64 	%fd63, [%rd10+192];
	add.f64 	%fd64, %fd62, %fd63;
	ld.global.f64 	%fd65, [%rd10+224];
	add.f64 	%fd85, %fd64, %fd65;
	add.s32 	%r48, %r48, 32;
$L__BB101_11:
	setp.eq.s32 	%p8, %r7, 0;
	@%p8 bra 	$L__BB101_18;
	setp.lt.u32 	%p9, %r8, 3;
	@%p9 bra 	$L__BB101_14;
	add.s32 	%r40, %r48, %r14;
	mul.wide.s32 	%rd11, %r40, 8;
	add.s64 	%rd12, %rd1, %rd11;
	ld.global.f64 	%fd67, [%rd12];
	add.f64 	%fd68, %fd85, %fd67;
	ld.global.f64 	%fd69, [%rd12+32];
	add.f64 	%fd70, %fd68, %fd69;
	ld.global.f64 	%fd71, [%rd12+64];
	add.f64 	%fd72, %fd70, %fd71;
	ld.global.f64 	%fd73, [%rd12+96];
	add.f64 	%fd85, %fd72, %fd73;
	add.s32 	%r48, %r48, 16;
$L__BB101_14:
	setp.eq.s32 	%p10, %r9, 0;
	@%p10 bra 	$L__BB101_18;
	setp.eq.s32 	%p11, %r9, 1;
	add.s32 	%r41, %r48, %r14;
	mul.wide.s32 	%rd13, %r41, 8;
	add.s64 	%rd4, %rd1, %rd13;
	ld.global.f64 	%fd74, [%rd4];
	add.f64 	%fd85, %fd85, %fd74;
	@%p11 bra 	$L__BB101_18;
	setp.eq.s32 	%p12, %r9, 2;
	ld.global.f64 	%fd75, [%rd4+32];
	add.f64 	%fd85, %fd85, %fd75;
	@%p12 bra 	$L__BB101_18;
	ld.global.f64 	%fd76, [%rd4+64];
	add.f64 	%fd85, %fd85, %fd76;
$L__BB101_18:
	add.s32 	%r42, %r44, %r12;
	mul.wide.s32 	%rd14, %r42, 8;
	add.s64 	%rd15, %rd3, %rd14;
	atom.global.add.f64 	%fd77, [%rd15], %fd85;
	add.s32 	%r44, %r44, 8;
	setp.lt.s32 	%p13, %r44, %r31;
	@%p13 bra 	$L__BB101_4;
$L__BB101_19:
	add.s32 	%r43, %r43, 5;
	setp.lt.s32 	%p14, %r43, %r29;
	@%p14 bra 	$L__BB101_2;
$L__BB101_20:
	ret;

}
	// .globl	_Z15gpukernelAMWNr3ILi4ELi6EEvPdS0_S0_iii
.visible .entry _Z15gpukernelAMWNr3ILi4ELi6EEvPdS0_S0_iii(
	.param .u64 .ptr .align 1 _Z15gpukernelAMWNr3ILi4ELi6EEvPdS0_S0_iii_param_0,
	.param .u64 .ptr .align 1 _Z15gpukernelAMWNr3ILi4ELi6EEvPdS0_S0_iii_param_1,
	.param .u64 .ptr .align 1 _Z15gpukernelAMWNr3ILi4ELi6EEvPdS0_S0_iii_param_2,
	.param .u32 _Z15gpukernelAMWNr3ILi4ELi6EEvPdS0_S0_iii_param_3,
	.param .u32 _Z15gpukernelAMWNr3ILi4ELi6EEvPdS0_S0_iii_param_4,
	.param .u32 _Z15gpukernelAMWNr3ILi4ELi6EEvPdS0_S0_iii_param_5
)
{
	.reg .pred 	%p<15>;
	.reg .b32 	%r<51>;
	.reg .b64 	%rd<16>;
	.reg .b64 	%fd<86>;

	ld.param.u64 	%rd5, [_Z15gpukernelAMWNr3ILi4ELi6EEvPdS0_S0_iii_param_0];
	ld.param.u64 	%rd6, [_Z15gpukernelAMWNr3ILi4ELi6EEvPdS0_S0_iii_param_1];
	ld.param.u32 	%r29, [_Z15gpukernelAMWNr3ILi4ELi6EEvPdS0_S0_iii_param_3];
	ld.param.u32 	%r30, [_Z15gpukernelAMWNr3ILi4ELi6EEvPdS0_S0_iii_param_4];
	ld.param.u32 	%r31, [_Z15gpukernelAMWNr3ILi4ELi6EEvPdS0_S0_iii_param_5];
	cvta.to.global.u64 	%rd1, %rd6;
	mov.u32 	%r1, %tid.x;
	shr.u32 	%r43, %r1, 5;
	setp.ge.s32 	%p1, %r43, %r29;
	@%p1 bra 	$L__BB102_20;
	shr.u32 	%r32, %r1, 2;
	and.b32  	%r3, %r32, 7;
	and.b32  	%r4, %r1, 3;
	not.b32 	%r33, %r4;
	add.s32 	%r5, %r30, %r33;
	shr.u32 	%r34, %r5, 2;
	add.s32 	%r35, %r34, 1;
	and.b32  	%r6, %r35, 15;
	and.b32  	%r7, %r35, 7;
	add.s32 	%r8, %r7, -1;
	and.b32  	%r9, %r35, 3;
	and.b32  	%r36, %r35, 2147483632;
	neg.s32 	%r10, %r36;
	add.s64 	%rd2, %rd1, 256;
	cvta.to.global.u64 	%rd3, %rd5;
$L__BB102_2:
	setp.ge.s32 	%p2, %r3, %r31;
	@%p2 bra 	$L__BB102_19;
	mul.lo.s32 	%r12, %r43, %r31;
	mov.u32 	%r44, %r3;
$L__BB102_4:
	setp.ge.s32 	%p3, %r4, %r30;
	mov.f64 	%fd85, 0d0000000000000000;
	@%p3 bra 	$L__BB102_18;
	setp.lt.u32 	%p4, %r5, 60;
	add.s32 	%r37, %r44, %r12;
	mul.lo.s32 	%r14, %r37, %r30;
	mov.f64 	%fd85, 0d0000000000000000;
	mov.u32 	%r48, %r4;
	@%p4 bra 	$L__BB102_8;
	add.s32 	%r45, %r4, %r14;
	mov.f64 	%fd85, 0d0000000000000000;
	mov.u32 	%r46, %r10;
	mov.u32 	%r48, %r4;
$L__BB102_7:
	.pragma "nounroll";
	mul.wide.s32 	%rd7, %r45, 8;
	add.s64 	%rd8, %rd2, %rd7;
	ld.global.f64 	%fd19, [%rd8+-256];
	add.f64 	%fd20, %fd85, %fd19;
	ld.global.f64 	%fd21, [%rd8+-224];
	add.f64 	%fd22, %fd20, %fd21;
	ld.global.f64 	%fd23, [%rd8+-192];
	add.f64 	%fd24, %fd22, %fd23;
	ld.global.f64 	%fd25, [%rd8+-160];
	add.f64 	%fd26, %fd24, %fd25;
	ld.global.f64 	%fd27, [%rd8+-128];
	add.f64 	%fd28, %fd26, %fd27;
	ld.global.f64 	%fd29, [%rd8+-96];
	add.f64 	%fd30, %fd28, %fd29;
	ld.global.f64 	%fd31, [%rd8+-64];
	add.f64 	%fd32, %fd30, %fd31;
	ld.global.f64 	%fd33, [%rd8+-32];
	add.f64 	%fd34, %fd32, %fd33;
	ld.global.f64 	%fd35, [%rd8];
	add.f64 	%fd36, %fd34, %fd35;
	ld.global.f64 	%fd37, [%rd8+32];
	add.f64 	%fd38, %fd36, %fd37;
	ld.global.f64 	%fd39, [%rd8+64];
	add.f64 	%fd40, %fd38, %fd39;
	ld.global.f64 	%fd41, [%rd8+96];
	add.f64 	%fd42, %fd40, %fd41;
	ld.global.f64 	%fd43, [%rd8+128];
	add.f64 	%fd44, %fd42, %fd43;
	ld.global.f64 	%fd45, [%rd8+160];
	add.f64 	%fd46, %fd44, %fd45;
	ld.global.f64 	%fd47, [%rd8+192];
	add.f64 	%fd48, %fd46, %fd47;
	ld.global.f64 	%fd49, [%rd8+224];
	add.f64 	%fd85, %fd48, %fd49;
	add.s32 	%r48, %r48, 64;
	add.s32 	%r46, %r46, 16;
	add.s32 	%r45, %r45, 64;
	setp.ne.s32 	%p5, %r46, 0;
	@%p5 bra 	$L__BB102_7;
$L__BB102_8:
	setp.eq.s32 	%p6, %r6, 0;
	@%p6 bra 	$L__BB102_18;
	add.s32 	%r38, %r6, -1;
	setp.lt.u32 	%p7, %r38, 7;
	@%p7 bra 	$L__BB102_11;
	add.s32 	%r39, %r48, %r14;
	mul.wide.s32 	%rd9, %r39, 8;
	add.s64 	%rd10, %rd1, %rd9;
	ld.global.f64 	%fd51, [%rd10];
	add.f64 	%fd52, %fd85, %fd51;
	ld.global.f64 	%fd53, [%rd10+32];
	add.f64 	%fd54, %fd52, %fd53;
	ld.global.f64 	%fd55, [%rd10+64];
	add.f64 	%fd56, %fd54, %fd55;
	ld.global.f64 	%fd57, [%rd10+96];
	add.f64 	%fd58, %fd56, %fd57;
	ld.global.f64 	%fd59, [%rd10+128];
	add.f64 	%fd60, %fd58, %fd59;
	ld.global.f64 	%fd61, [%rd10+160];
	add.f64 	%fd62, %fd60, %fd61;
	ld.global.f64 	%fd63, [%rd10+192];
	add.f64 	%fd64, %fd62, %fd63;
	ld.global.f64 	%fd65, [%rd10+224];
	add.f64 	%fd85, %fd64, %fd65;
	add.s32 	%r48, %r48, 32;
$L__BB102_11:
	setp.eq.s32 	%p8, %r7, 0;
	@%p8 bra 	$L__BB102_18;
	setp.lt.u32 	%p9, %r8, 3;
	@%p9 bra 	$L__BB102_14;
	add.s32 	%r40, %r48, %r14;
	mul.wide.s32 	%rd11, %r40, 8;
	add.s64 	%rd12, %rd1, %rd11;
	ld.global.f64 	%fd67, [%rd12];
	add.f64 	%fd68, %fd85, %fd67;
	ld.global.f64 	%fd69, [%rd12+32];
	add.f64 	%fd70, %fd68, %fd69;
	ld.global.f64 	%fd71, [%rd12+64];
	add.f64 	%fd72, %fd70, %fd71;
	ld.global.f64 	%fd73, [%rd12+96];
	add.f64 	%fd85, %fd72, %fd73;
	add.s32 	%r48, %r48, 16;
$L__BB102_14:
	setp.eq.s32 	%p10, %r9, 0;
	@%p10 bra 	$L__BB102_18;
	setp.eq.s32 	%p11, %r9, 1;
	add.s32 	%r41, %r48, %r14;
	mul.wide.s32 	%rd13, %r41, 8;
	add.s64 	%rd4, %rd1, %rd13;
	ld.global.f64 	%fd74, [%rd4];
	add.f64 	%fd85, %fd85, %fd74;
	@%p11 bra 	$L__BB102_18;
	setp.eq.s32 	%p12, %r9, 2;
	ld.global.f64 	%fd75, [%rd4+32];
	add.f64 	%fd85, %fd85, %fd75;
	@%p12 bra 	$L__BB102_18;
	ld.global.f64 	%fd76, [%rd4+64];
	add.f64 	%fd85, %fd85, %fd76;
$L__BB102_18:
	add.s32 	%r42, %r44, %r12;
	mul.wide.s32 	%rd14, %r42, 8;
	add.s64 	%rd15, %rd3, %rd14;
	atom.global.add.f64 	%fd77, [%rd15], %fd85;
	add.s32 	%r44, %r44, 8;
	setp.lt.s32 	%p13, %r44, %r31;
	@%p13 bra 	$L__BB102_4;
$L__BB102_19:
	add.s32 	%r43, %r43, 6;
	setp.lt.s32 	%p14, %r43, %r29;
	@%p14 bra 	$L__BB102_2;
$L__BB102_20:
	ret;

}
	// .globl	_Z15gpukernelAMWNr3ILi4ELi7EEvPdS0_S0_iii
.visible .entry _Z15gpukernelAMWNr3ILi4ELi7EEvPdS0_S0_iii(
	.param .u64 .ptr .align 1 _Z15gpukernelAMWNr3ILi4ELi7EEvPdS0_S0_iii_param_0,
	.param .u64 .ptr .align 1 _Z15gpukernelAMWNr3ILi4ELi7EEvPdS0_S0_iii_param_1,
	.param .u64 .ptr .align 1 _Z15gpukernelAMWNr3ILi4ELi7EEvPdS0_S0_iii_param_2,
	.param .u32 _Z15gpukernelAMWNr3ILi4ELi7EEvPdS0_S0_iii_param_3,
	.param .u32 _Z15gpukernelAMWNr3ILi4ELi7EEvPdS0_S0_iii_param_4,
	.param .u32 _Z15gpukernelAMWNr3ILi4ELi7EEvPdS0_S0_iii_param_5
)
{
	.reg .pred 	%p<15>;
	.reg .b32 	%r<51>;
	.reg .b64 	%rd<16>;
	.reg .b64 	%fd<86>;

	ld.param.u64 	%rd5, [_Z15gpukernelAMWNr3ILi4ELi7EEvPdS0_S0_iii_param_0];
	ld.param.u64 	%rd6, [_Z15gpukernelAMWNr3ILi4ELi7EEvPdS0_S0_iii_param_1];
	ld.param.u32 	%r29, [_Z15gpukernelAMWNr3ILi4ELi7EEvPdS0_S0_iii_param_3];
	ld.param.u32 	%r30, [_Z15gpukernelAMWNr3ILi4ELi7EEvPdS0_S0_iii_param_4];
	ld.param.u32 	%r31, [_Z15gpukernelAMWNr3ILi4ELi7EEvPdS0_S0_iii_param_5];
	cvta.to.global.u64 	%rd1, %rd6;
	mov.u32 	%r1, %tid.x;
	shr.u32 	%r43, %r1, 5;
	setp.ge.s32 	%p1, %r43, %r29;
	@%p1 bra 	$L__BB103_20;
	shr.u32 	%r32, %r1, 2;
	and.b32  	%r3, %r32, 7;
	and.b32  	%r4, %r1, 3;
	not.b32 	%r33, %r4;
	add.s32 	%r5, %r30, %r33;
	shr.u32 	%r34, %r5, 2;
	add.s32 	%r35, %r34, 1;
	and.b32  	%r6, %r35, 15;
	and.b32  	%r7, %r35, 7;
	add.s32 	%r8, %r7, -1;
	and.b32  	%r9, %r35, 3;
	and.b32  	%r36, %r35, 2147483632;
	neg.s32 	%r10, %r36;
	add.s64 	%rd2, %rd1, 256;
	cvta.to.global.u64 	%rd3, %rd5;
$L__BB103_2:
	setp.ge.s32 	%p2, %r3, %r31;
	@%p2 bra 	$L__BB103_19;
	mul.lo.s32 	%r12, %r43, %r31;
	mov.u32 	%r44, %r3;
$L__BB103_4:
	setp.ge.s32 	%p3, %r4, %r30;
	mov.f64 	%fd85, 0d0000000000000000;
	@%p3 bra 	$L__BB103_18;
	setp.lt.u32 	%p4, %r5, 60;
	add.s32 	%r37, %r44, %r12;
	mul.lo.s32 	%r14, %r37, %r30;
	mov.f64 	%fd85, 0d0000000000000000;
	mov.u32 	%r48, %r4;
	@%p4 bra 	$L__BB103_8;
	add.s32 	%r45, %r4, %r14;
	mov.f64 	%fd85, 0d0000000000000000;
	mov.u32 	%r46, %r10;
	mov.u32 	%r48, %r4;
$L__BB103_7:
	.pragma "nounroll";
	mul.wide.s32 	%rd7, %r45, 8;
	add.s64 	%rd8, %rd2, %rd7;
	ld.global.f64 	%fd19, [%rd8+-256];
	add.f64 	%fd20, %fd85, %fd19;
	ld.global.f64 	%fd21, [%rd8+-224];
	add.f64 	%fd22, %fd20, %fd21;
	ld.global.f64 	%fd23, [%rd8+-192];
	add.f64 	%fd24, %fd22, %fd23;
	ld.global.f64 	%fd25, [%rd8+-160];
	add.f64 	%fd26, %fd24, %fd25;
	ld.global.f64 	%fd27, [%rd8+-128];
	add.f64 	%fd28, %fd26, %fd27;
	ld.global.f64 	%fd29, [%rd8+-96];
	add.f64 	%fd30, %fd28, %fd29;
	ld.global.f64 	%fd31, [%rd8+-64];
	add.f64 	%fd32, %fd30, %fd31;
	ld.global.f64 	%fd33, [%rd8+-32];
	add.f64 	%fd34, %fd32, %fd33;
	ld.global.f64 	%fd35, [%rd8];
	add.f64 	%fd36, %fd34, %fd35;
	ld.global.f64 	%fd37, [%rd8+32];
	add.f64 	%fd38, %fd36, %fd37;
	ld.global.f64 	%fd39, [%rd8+64];
	add.f64 	%fd40, %fd38, %fd39;
	ld.global.f64 	%fd41, [%rd8+96];
	add.f64 	%fd42, %fd40, %fd41;
	ld.global.f64 	%fd43, [%rd8+128];
	add.f64 	%fd44, %fd42, %fd43;
	ld.global.f64 	%fd45, [%rd8+160];
	add.f64 	%fd46, %fd44, %fd45;
	ld.global.f64 	%fd47, [%rd8+192];
	add.f64 	%fd48, %fd46, %fd47;
	ld.global.f64 	%fd49, [%rd8+224];
	add.f64 	%fd85, %fd48, %fd49;
	add.s32 	%r48, %r48, 64;
	add.s32 	%r46, %r46, 16;
	add.s32 	%r45, %r45, 64;
	setp.ne.s32 	%p5, %r46, 0;
	@%p5 bra 	$L__BB103_7;
$L__BB103_8:
	setp.eq.s32 	%p6, %r6, 0;
	@%p6 bra 	$L__BB103_18;
	add.s32 	%r38, %r6, -1;
	setp.lt.u32 	%p7, %r38, 7;
	@%p7 bra 	$L__BB103_11;
	add.s32 	%r39, %r48, %r14;
	mul.wide.s32 	%rd9, %r39, 8;
	add.s64 	%rd10, %rd1, %rd9;
	ld.global.f64 	%fd51, [%rd10];
	add.f64 	%fd52, %fd85, %fd51;
	ld.global.f64 	%fd53, [%rd10+32];
	add.f64 	%fd54, %fd52, %fd53;
	ld.global.f64 	%fd55, [%rd10+64];
	add.f64 	%fd56, %fd54, %fd55;
	ld.global.f64 	%fd57, [%rd10+96];
	add.f64 	%fd58, %fd56, %fd57;
	ld.global.f64 	%fd59, [%rd10+128];
	add.f64 	%fd60, %fd58, %fd59;
	ld.global.f64 	%fd61, [%rd10+160];
	add.f64 	%fd62, %fd60, %fd61;
	ld.global.f64 	%fd63, [%rd10+192];
	add.f64 	%fd64, %fd62, %fd63;
	ld.global.f64 	%fd65, [%rd10+224];
	add.f64 	%fd85, %fd64, %fd65;
	add.s32 	%r48, %r48, 32;
$L__BB103_11:
	setp.eq.s32 	%p8, %r7, 0;
	@%p8 bra 	$L__BB103_18;
	setp.lt.u32 	%p9, %r8, 3;
	@%p9 bra 	$L__BB103_14;
	add.s32 	%r40, %r48, %r14;
	mul.wide.s32 	%rd11, %r40, 8;
	add.s64 	%rd12, %rd1, %rd11;
	ld.global.f64 	%fd67, [%rd12];
	add.f64 	%fd68, %fd85, %fd67;
	ld.global.f64 	%fd69, [%rd12+32];
	add.f64 	%fd70, %fd68, %fd69;
	ld.global.f64 	%fd71, [%rd12+64];
	add.f64 	%fd72, %fd70, %fd71;
	ld.global.f64 	%fd73, [%rd12+96];
	add.f64 	%fd85, %fd72, %fd73;
	add.s32 	%r48, %r48, 16;
$L__BB103_14:
	setp.eq.s32 	%p10, %r9, 0;
	@%p10 bra 	$L__BB103_18;
	setp.eq.s32 	%p11, %r9, 1;
	add.s32 	%r41, %r48, %r14;
	mul.wide.s32 	%rd13, %r41, 8;
	add.s64 	%rd4, %rd1, %rd13;
	ld.global.f64 	%fd74, [%rd4];
	add.f64 	%fd85, %fd85, %fd74;
	@%p11 bra 	$L__BB103_18;
	setp.eq.s32 	%p12, %r9, 2;
	ld.global.f64 	%fd75, [%rd4+32];
	add.f64 	%fd85, %fd85, %fd75;
	@%p12 bra 	$L__BB103_18;
	ld.global.f64 	%fd76, [%rd4+64];
	add.f64 	%fd85, %fd85, %fd76;
$L__BB103_18:
	add.s32 	%r42, %r44, %r12;
	mul.wide.s32 	%rd14, %r42, 8;
	add.s64 	%rd15, %rd3, %rd14;
	atom.global.add.f64 	%fd77, [%rd15], %fd85;
	add.s32 	%r44, %r44, 8;
	setp.lt.s32 	%p13, %r44, %r31;
	@%p13 bra 	$L__BB103_4;
$L__BB103_19:
	add.s32 	%r43, %r43, 7;
	setp.lt.s32 	%p14, %r43, %r29;
	@%p14 bra 	$L__BB103_2;
$L__BB103_20:
	ret;

}
	// .globl	_Z15gpukernelAMWNr3ILi4ELi8EEvPdS0_S0_iii
.visible .entry _Z15gpukernelAMWNr3ILi4ELi8EEvPdS0_S0_iii(
	.param .u64 .ptr .align 1 _Z15gpukernelAMWNr3ILi4ELi8EEvPdS0_S0_iii_param_0,
	.param .u64 .ptr .align 1 _Z15gpukernelAMWNr3ILi4ELi8EEvPdS0_S0_iii_param_1,
	.param .u64 .ptr .align 1 _Z15gpukernelAMWNr3ILi4ELi8EEvPdS0_S0_iii_param_2,
	.param .u32 _Z15gpukernelAMWNr3ILi4ELi8EEvPdS0_S0_iii_param_3,
	.param .u32 _Z15gpukernelAMWNr3ILi4ELi8EEvPdS0_S0_iii_param_4,
	.param .u32 _Z15gpukernelAMWNr3ILi4ELi8EEvPdS0_S0_iii_param_5
)
{
	.reg .pred 	%p<15>;
	.reg .b32 	%r<51>;
	.reg .b64 	%rd<16>;
	.reg .b64 	%fd<86>;

	ld.param.u64 	%rd5, [_Z15gpukernelAMWNr3ILi4ELi8EEvPdS0_S0_iii_param_0];
	ld.param.u64 	%rd6, [_Z15gpukernelAMWNr3ILi4ELi8EEvPdS0_S0_iii_param_1];
	ld.param.u32 	%r29, [_Z15gpukernelAMWNr3ILi4ELi8EEvPdS0_S0_iii_param_3];
	ld.param.u32 	%r30, [_Z15gpukernelAMWNr3ILi4ELi8EEvPdS0_S0_iii_param_4];
	ld.param.u32 	%r31, [_Z15gpukernelAMWNr3ILi4ELi8EEvPdS0_S0_iii_param_5];
	cvta.to.global.u64 	%rd1, %rd6;
	mov.u32 	%r1, %tid.x;
	shr.u32 	%r43, %r1, 5;
	setp.ge.s32 	%p1, %r43, %r29;
	@%p1 bra 	$L__BB104_20;
	shr.u32 	%r32, %r1, 2;
	and.b32  	%r3, %r32, 7;
	and.b32  	%r4, %r1, 3;
	not.b32 	%r33, %r4;
	add.s32 	%r5, %r30, %r33;
	shr.u32 	%r34, %r5, 2;
	add.s32 	%r35, %r34, 1;
	and.b32  	%r6, %r35, 15;
	and.b32  	%r7, %r35, 7;
	add.s32 	%r8, %r7, -1;
	and.b32  	%r9, %r35, 3;
	and.b32  	%r36, %r35, 2147483632;
	neg.s32 	%r10, %r36;
	add.s64 	%rd2, %rd1, 256;
	cvta.to.global.u64 	%rd3, %rd5;
$L__BB104_2:
	setp.ge.s32 	%p2, %r3, %r31;
	@%p2 bra 	$L__BB104_19;
	mul.lo.s32 	%r12, %r43, %r31;
	mov.u32 	%r44, %r3;
$L__BB104_4:
	setp.ge.s32 	%p3, %r4, %r30;
	mov.f64 	%fd85, 0d0000000000000000;
	@%p3 bra 	$L__BB104_18;
	setp.lt.u32 	%p4, %r5, 60;
	add.s32 	%r37, %r44, %r12;
	mul.lo.s32 	%r14, %r37, %r30;
	mov.f64 	%fd85, 0d0000000000000000;
	mov.u32 	%r48, %r4;
	@%p4 bra 	$L__BB104_8;
	add.s32 	%r45, %r4, %r14;
	mov.f64 	%fd85, 0d0000000000000000;
	mov.u32 	%r46, %r10;
	mov.u32 	%r48, %r4;
$L__BB104_7:
	.pragma "nounroll";
	mul.wide.s32 	%rd7, %r45, 8;
	add.s64 	%rd8, %rd2, %rd7;
	ld.global.f64 	%fd19, [%rd8+-256];
	add.f64 	%fd20, %fd85, %fd19;
	ld.global.f64 	%fd21, [%rd8+-224];
	add.f64 	%fd22, %fd20, %fd21;
	ld.global.f64 	%fd23, [%rd8+-192];
	add.f64 	%fd24, %fd22, %fd23;
	ld.global.f64 	%fd25, [%rd8+-160];
	add.f64 	%fd26, %fd24, %fd25;
	ld.global.f64 	%fd27, [%rd8+-128];
	add.f64 	%fd28, %fd26, %fd27;
	ld.global.f64 	%fd29, [%rd8+-96];
	add.f64 	%fd30, %fd28, %fd29;
	ld.global.f64 	%fd31, [%rd8+-64];
	add.f64 	%fd32, %fd30, %fd31;
	ld.global.f64 	%fd33, [%rd8+-32];
	add.f64 	%fd34, %fd32, %fd33;
	ld.global.f64 	%fd35, [%rd8];
	add.f64 	%fd36, %fd34, %fd35;
	ld.global.f64 	%fd37, [%rd8+32];
	add.f64 	%fd38, %fd36, %fd37;
	ld.global.f64 	%fd39, [%rd8+64];
	add.f64 	%fd40, %fd38, %fd39;
	ld.global.f64 	%fd41, [%rd8+96];
	add.f64 	%fd42, %fd40, %fd41;
	ld.global.f64 	%fd43, [%rd8+128];
	add.f64 	%fd44, %fd42, %fd43;
	ld.global.f64 	%fd45, [%rd8+160];
	add.f64 	%fd46, %fd44, %fd45;
	ld.global.f64 	%fd47, [%rd8+192];
	add.f64 	%fd48, %fd46, %fd47;
	ld.global.f64 	%fd49, [%rd8+224];
	add.f64 	%fd85, %fd48, %fd49;
	add.s32 	%r48, %r48, 64;
	add.s32 	%r46, %r46, 16;
	add.s32 	%r45, %r45, 64;
	setp.ne.s32 	%p5, %r46, 0;
	@%p5 bra 	$L__BB104_7;
$L__BB104_8:
	setp.eq.s32 	%p6, %r6, 0;
	@%p6 bra 	$L__BB104_18;
	add.s32 	%r38, %r6, -1;
	setp.lt.u32 	%p7, %r38, 7;
	@%p7 bra 	$L__BB104_11;
	add.s32 	%r39, %r48, %r14;
	mul.wide.s32 	%rd9, %r39, 8;
	add.s64 	%rd10, %rd1, %rd9;
	ld.global.f64 	%fd51, [%rd10];
	add.f64 	%fd52, %fd85, %fd51;
	ld.global.f64 	%fd53, [%rd10+32];
	add.f64 	%fd54, %fd52, %fd53;
	ld.global.f64 	%fd55, [%rd10+64];
	add.f64 	%fd56, %fd54, %fd55;
	ld.global.f64 	%fd57, [%rd10+96];
	add.f64 	%fd58, %fd56, %fd57;
	ld.global.f64 	%fd59, [%rd10+128];
	add.f64 	%fd60, %fd58, %fd59;
	ld.global.f64 	%fd61, [%rd10+160];
	add.f64 	%fd62, %fd60, %fd61;
	ld.global.f64 	%fd63, [%rd10+192];
	add.f64 	%fd64, %fd62, %fd63;
	ld.global.f64 	%fd65, [%rd10+224];
	add.f64 	%fd85, %fd64, %fd65;
	add.s32 	%r48, %r48, 32;
$L__BB104_11:
	setp.eq.s32 	%p8, %r7, 0;
	@%p8 bra 	$L__BB104_18;
	setp.lt.u32 	%p9, %r8, 3;
	@%p9 bra 	$L__BB104_14;
	add.s32 	%r40, %r48, %r14;
	mul.wide.s32 	%rd11, %r40, 8;
	add.s64 	%rd12, %rd1, %rd11;
	ld.global.f64 	%fd67, [%rd12];
	add.f64 	%fd68, %fd85, %fd67;
	ld.global.f64 	%fd69, [%rd12+32];
	add.f64 	%fd70, %fd68, %fd69;
	ld.global.f64 	%fd71, [%rd12+64];
	add.f64 	%fd72, %fd70, %fd71;
	ld.global.f64 	%fd73, [%rd12+96];
	add.f64 	%fd85, %fd72, %fd73;
	add.s32 	%r48, %r48, 16;
$L__BB104_14:
	setp.eq.s32 	%p10, %r9, 0;
	@%p10 bra 	$L__BB104_18;
	setp.eq.s32 	%p11, %r9, 1;
	add.s32 	%r41, %r48, %r14;
	mul.wide.s32 	%rd13, %r41, 8;
	add.s64 	%rd4, %rd1, %rd13;
	ld.global.f64 	%fd74, [%rd4];
	add.f64 	%fd85, %fd85, %fd74;
	@%p11 bra 	$L__BB104_18;
	setp.eq.s32 	%p12, %r9, 2;
	ld.global.f64 	%fd75, [%rd4+32];
	add.f64 	%fd85, %fd85, %fd75;
	@%p12 bra 	$L__BB104_18;
	ld.global.f64 	%fd76, [%rd4+64];
	add.f64 	%fd85, %fd85, %fd76;
$L__BB104_18:
	add.s32 	%r42, %r44, %r12;
	mul.wide.s32 	%rd14, %r42, 8;
	add.s64 	%rd15, %rd3, %rd14;
	atom.global.add.f64 	%fd77, [%rd15], %fd85;
	add.s32 	%r44, %r44, 8;
	setp.lt.s32 	%p13, %r44, %r31;
	@%p13 bra 	$L__BB104_4;
$L__BB104_19:
	add.s32 	%r43, %r43, 8;
	setp.lt.s32 	%p14, %r43, %r29;
	@%p14 bra 	$L__BB104_2;
$L__BB104_20:
	ret;

}
	// .globl	_Z15gpukernelAMWNr3ILi4ELi9EEvPdS0_S0_iii
.visible .entry _Z15gpukernelAMWNr3ILi4ELi9EEvPdS0_S0_iii(
	.param .u64 .ptr .align 1 _Z15gpukernelAMWNr3ILi4ELi9EEvPdS0_S0_iii_param_0,
	.param .u64 .ptr .align 1 _Z15gpukernelAMWNr3ILi4ELi9EEvPdS0_S0_iii_param_1,
	.param .u64 .ptr .align 1 _Z15gpukernelAMWNr3ILi4ELi9EEvPdS0_S0_iii_param_2,
	.param .u32 _Z15gpukernelAMWNr3ILi4ELi9EEvPdS0_S0_iii_param_3,
	.param .u32 _Z15gpukernelAMWNr3ILi4ELi9EEvPdS0_S0_iii_param_4,
	.param .u32 _Z15gpukernelAMWNr3ILi4ELi9EEvPdS0_S0_iii_param_5
)
{
	.reg .pred 	%p<15>;
	.reg .b32 	%r<51>;
	.reg .b64 	%rd<16>;
	.reg .b64 	%fd<86>;

	ld.param.u64 	%rd5, [_Z15gpukernelAMWNr3ILi4ELi9EEvPdS0_S0_iii_param_0];
	ld.param.u64 	%rd6, [_Z15gpukernelAMWNr3ILi4ELi9EEvPdS0_S0_iii_param_1];
	ld.param.u32 	%r29, [_Z15gpukernelAMWNr3ILi4ELi9EEvPdS0_S0_iii_param_3];
	ld.param.u32 	%r30, [_Z15gpukernelAMWNr3ILi4ELi9EEvPdS0_S0_iii_param_4];
	ld.param.u32 	%r31, [_Z15gpukernelAMWNr3ILi4ELi9EEvPdS0_S0_iii_param_5];
	cvta.to.global.u64 	%rd1, %rd6;
	mov.u32 	%r1, %tid.x;
	shr.u32 	%r43, %r1, 5;
	setp.ge.s32 	%p1, %r43, %r29;
	@%p1 bra 	$L__BB105_20;
	shr.u32 	%r32, %r1, 2;
	and.b32  	%r3, %r32, 7;
	and.b32  	%r4, %r1, 3;
	not.b32 	%r33, %r4;
	add.s32 	%r5, %r30, %r33;
	shr.u32 	%r34, %r5, 2;
	add.s32 	%r35, %r34, 1;
	and.b32  	%r6, %r35, 15;
	and.b32  	%r7, %r35, 7;
	add.s32 	%r8, %r7, -1;
	and.b32  	%r9, %r35, 3;
	and.b32  	%r36, %r35, 2147483632;
	neg.s32 	%r10, %r36;
	add.s64 	%rd2, %rd1, 256;
	cvta.to.global.u64 	%rd3, %rd5;
$L__BB105_2:
	setp.ge.s32 	%p2, %r3, %r31;
	@%p2 bra 	$L__BB105_19;
	mul.lo.s32 	%r12, %r43, %r31;
	mov.u32 	%r44, %r3;
$L__BB105_4:
	setp.ge.s32 	%p3, %r4, %r30;
	mov.f64 	%fd85, 0d0000000000000000;
	@%p3 bra 	$L__BB105_18;
	setp.lt.u32 	%p4, %r5, 60;
	add.s32 	%r37, %r44, %r12;
	mul.lo.s32 	%r14, %r37, %r30;
	mov.f64 	%fd85, 0d0000000000000000;
	mov.u32 	%r48, %r4;
	@%p4 bra 	$L__BB105_8;
	add.s32 	%r45, %r4, %r14;
	mov.f64 	%fd85, 0d0000000000000000;
	mov.u32 	%r46, %r10;
	mov.u32 	%r48, %r4;
$L__BB105_7:
	.pragma "nounroll";
	mul.wide.s32 	%rd7, %r45, 8;
	add.s64 	%rd8, %rd2, %rd7;
	ld.global.f64 	%fd19, [%rd8+-256];
	add.f64 	%fd20, %fd85, %fd19;
	ld.global.f64 	%fd21, [%rd8+-224];
	add.f64 	%fd22, %fd20, %fd21;
	ld.global.f64 	%fd23, [%rd8+-192];
	add.f64 	%fd24, %fd22, %fd23;
	ld.global.f64 	%fd25, [%rd8+-160];
	add.f64 	%fd26, %fd24, %fd25;
	ld.global.f64 	%fd27, [%rd8+-128];
	add.f64 	%fd28, %fd26, %fd27;
	ld.global.f64 	%fd29, [%rd8+-96];
	add.f64 	%fd30, %fd28, %fd29;
	ld.global.f64 	%fd31, [%rd8+-64];
	add.f64 	%fd32, %fd30, %fd31;
	ld.global.f64 	%fd33, [%rd8+-32];
	add.f64 	%fd34, %fd32, %fd33;
	ld.global.f64 	%fd35, [%rd8];
	add.f64 	%fd36, %fd34, %fd35;
	ld.global.f64 	%fd37, [%rd8+32];
	add.f64 	%fd38, %fd36, %fd37;
	ld.global.f64 	%fd39, [%rd8+64];
	add.f64 	%fd40, %fd38, %fd39;
	ld.global.f64 	%fd41, [%rd8+96];
	add.f64 	%fd42, %fd40, %fd41;
	ld.global.f64 	%fd43, [%rd8+128];
	add.f64 	%fd44, %fd42, %fd43;
	ld.global.f64 	%fd45, [%rd8+160];
	add.f64 	%fd46, %fd44, %fd45;
	ld.global.f64 	%fd47, [%rd8+192];
	add.f64 	%fd48, %fd46, %fd47;
	ld.global.f64 	%fd49, [%rd8+224];
	add.f64 	%fd85, %fd48, %fd49;
	add.s32 	%r48, %r48, 64;
	add.s32 	%r46, %r46, 16;
	add.s32 	%r45, %r45, 64;
	setp.ne.s32 	%p5, %r46, 0;
	@%p5 bra 	$L__BB105_7;
$L__BB105_8:
	setp.eq.s32 	%p6, %r6, 0;
	@%p6 bra 	$L__BB105_18;
	add.s32 	%r38, %r6, -1;
	setp.lt.u32 	%p7, %r38, 7;
	@%p7 bra 	$L__BB105_11;
	add.s32 	%r39, %r48, %r14;
	mul.wide.s32 	%rd9, %r39, 8;
	add.s64 	%rd10, %rd1, %rd9;
	ld.global.f64 	%fd51, [%rd10];
	add.f64 	%fd52, %fd85, %fd51;
	ld.global.f64 	%fd53, [%rd10+32];
	add.f64 	%fd54, %fd52, %fd53;
	ld.global.f64 	%fd55, [%rd10+64];
	add.f64 	%fd56, %fd54, %fd55;
	ld.global.f64 	%fd57, [%rd10+96];
	add.f64 	%fd58, %fd56, %fd57;
	ld.global.f64 	%fd59, [%rd10+128];
	add.f64 	%fd60, %fd58, %fd59;
	ld.global.f64 	%fd61, [%rd10+160];
	add.f64 	%fd62, %fd60, %fd61;
	ld.global.f64 	%fd63, [%rd10+192];
	add.f64 	%fd64, %fd62, %fd63;
	ld.global.f64 	%fd65, [%rd10+224];
	add.f64 	%fd85, %fd64, %fd65;
	add.s32 	%r48, %r48, 32;
$L__BB105_11:
	setp.eq.s32 	%p8, %r7, 0;
	@%p8 bra 	$L__BB105_18;
	setp.lt.u32 	%p9, %r8, 3;
	@%p9 bra 	$L__BB105_14;
	add.s32 	%r40, %r48, %r14;
	mul.wide.s32 	%rd11, %r40, 8;
	add.s64 	%rd12, %rd1, %rd11;
	ld.global.f64 	%fd67, [%rd12];
	add.f64 	%fd68, %fd85, %fd67;
	ld.global.f64 	%fd69, [%rd12+32];
	add.f64 	%fd70, %fd68, %fd69;
	ld.global.f64 	%fd71, [%rd12+64];
	add.f64 	%fd72, %fd70, %fd71;
	ld.global.f64 	%fd73, [%rd12+96];
	add.f64 	%fd85, %fd72, %fd73;
	add.s32 	%r48, %r48, 16;
$L__BB105_14:
	setp.eq.s32 	%p10, %r9, 0;
	@%p10 bra 	$L__BB105_18;
	setp.eq.s32 	%p11, %r9, 1;
	add.s32 	%r41, %r48, %r14;
	mul.wide.s32 	%rd13, %r41, 8;
	add.s64 	%rd4, %rd1, %rd13;
	ld.global.f64 	%fd74, [%rd4];
	add.f64 	%fd85, %fd85, %fd74;
	@%p11 bra 	$L__BB105_18;
	setp.eq.s32 	%p12, %r9, 2;
	ld.global.f64 	%fd75, [%rd4+32];
	add.f64 	%fd85, %fd85, %fd75;
	@%p12 bra 	$L__BB105_18;
	ld.global.f64 	%fd76, [%rd4+64];
	add.f64 	%fd85, %fd85, %fd76;
$L__BB105_18:
	add.s32 	%r42, %r44, %r12;
	mul.wide.s32 	%rd14, %r42, 8;
	add.s64 	%rd15, %rd3, %rd14;
	atom.global.add.f64 	%fd77, [%rd15], %fd85;
	add.s32 	%r44, %r44, 8;
	setp.lt.s32 	%p13, %r44, %r31;
	@%p13 bra 	$L__BB105_4;
$L__BB105_19:
	add.s32 	%r43, %r43, 9;
	setp.lt.s32 	%p14, %r43, %r29;
	@%p14 bra 	$L__BB105_2;
$L__BB105_20:
	ret;

}
	// .globl	_Z15gpukernelAMWNr3ILi4ELi10EEvPdS0_S0_iii
.visible .entry _Z15gpukernelAMWNr3ILi4ELi10EEvPdS0_S0_iii(
	.param .u64 .ptr .align 1 _Z15gpukernelAMWNr3ILi4ELi10EEvPdS0_S0_iii_param_0,
	.param .u64 .ptr .align 1 _Z15gpukernelAMWNr3ILi4ELi10EEvPdS0_S0_iii_param_1,
	.param .u64 .ptr .align 1 _Z15gpukernelAMWNr3ILi4ELi10EEvPdS0_S0_iii_param_2,
	.param .u32 _Z15gpukernelAMWNr3ILi4ELi10EEvPdS0_S0_iii_param_3,
	.param .u32 _Z15gpukernelAMWNr3ILi4ELi10EEvPdS0_S0_iii_param_4,
	.param .u32 _Z15gpukernelAMWNr3ILi4ELi10EEvPdS0_S0_iii_param_5
)
{
	.reg .pred 	%p<15>;
	.reg .b32 	%r<51>;
	.reg .b64 	%rd<16>;
	.reg .b64 	%fd<86>;

	ld.param.u64 	%rd5, [_Z15gpukernelAMWNr3ILi4ELi10EEvPdS0_S0_iii_param_0];
	ld.param.u64 	%rd6, [_Z15gpukernelAMWNr3ILi4ELi10EEvPdS0_S0_iii_param_1];
	ld.param.u32 	%r29, [_Z15gpukernelAMWNr3ILi4ELi10EEvPdS0_S0_iii_param_3];
	ld.param.u32 	%r30, [_Z15gpukernelAMWNr3ILi4ELi10EEvPdS0_S0_iii_param_4];
	ld.param.u32 	%r31, [_Z15gpukernelAMWNr3ILi4ELi10EEvPdS0_S0_iii_param_5];
	cvta.to.global.u64 	%rd1, %rd6;
	mov.u32 	%r1, %tid.x;
	shr.u32 	%r43, %r1, 5;
	setp.ge.s32 	%p1, %r43, %r29;
	@%p1 bra 	$L__BB106_20;
	shr.u32 	%r32, %r1, 2;
	and.b32  	%r3, %r32, 7;
	and.b32  	%r4, %r1, 3;
	not.b32 	%r33, %r4;
	add.s32 	%r5, %r30, %r33;
	shr.u32 	%r34, %r5, 2;
	add.s32 	%r35, %r34, 1;
	and.b32  	%r6, %r35, 15;
	and.b32  	%r7, %r35, 7;
	add.s32 	%r8, %r7, -1;
	and.b32  	%r9, %r35, 3;
	and.b32  	%r36, %r35, 2147483632;
	neg.s32 	%r10, %r36;
	add.s64 	%rd2, %rd1, 256;
	cvta.to.global.u64 	%rd3, %rd5;
$L__BB106_2:
	setp.ge.s32 	%p2, %r3, %r31;
	@%p2 bra 	$L__BB106_19;
	mul.lo.s32 	%r12, %r43, %r31;
	mov.u32 	%r44, %r3;
$L__BB106_4:
	setp.ge.s32 	%p3, %r4, %r30;
	mov.f64 	%fd85, 0d0000000000000000;
	@%p3 bra 	$L__BB106_18;
	setp.lt.u32 	%p4, %r5, 60;
	add.s32 	%r37, %r44, %r12;
	mul.lo.s32 	%r14, %r37, %r30;
	mov.f64 	%fd85, 0d0000000000000000;
	mov.u32 	%r48, %r4;
	@%p4 bra 	$L__BB106_8;
	add.s32 	%r45, %r4, %r14;
	mov.f64 	%fd85, 0d0000000000000000;
	mov.u32 	%r46, %r10;
	mov.u32 	%r48, %r4;
$L__BB106_7:
	.pragma "nounroll";
	mul.wide.s32 	%rd7, %r45, 8;
	add.s64 	%rd8, %rd2, %rd7;
	ld.global.f64 	%fd19, [%rd8+-256];
	add.f64 	%fd20, %fd85, %fd19;
	ld.global.f64 	%fd21, [%rd8+-224];
	add.f64 	%fd22, %fd20, %fd21;
	ld.global.f64 	%fd23, [%rd8+-192];
	add.f64 	%fd24, %fd22, %fd23;
	ld.global.f64 	%fd25, [%rd8+-160];
	add.f64 	%fd26, %fd24, %fd25;
	ld.global.f64 	%fd27, [%rd8+-128];
	add.f64 	%fd28, %fd26, %fd27;
	ld.global.f64 	%fd29, [%rd8+-96];
	add.f64 	%fd30, %fd28, %fd29;
	ld.global.f64 	%fd31, [%rd8+-64];
	add.f64 	%fd32, %fd30, %fd31;
	ld.global.f64 	%fd33, [%rd8+-32];
	add.f64 	%fd34, %fd32, %fd33;
	ld.global.f64 	%fd35, [%rd8];
	add.f64 	%fd36, %fd34, %fd35;
	ld.global.f64 	%fd37, [%rd8+32];
	add.f64 	%fd38, %fd36, %fd37;
	ld.global.f64 	%fd39, [%rd8+64];
	add.f64 	%fd40, %fd38, %fd39;
	ld.global.f64 	%fd41, [%rd8+96];
	add.f64 	%fd42, %fd40, %fd41;
	ld.global.f64 	%fd43, [%rd8+128];
	add.f64 	%fd44, %fd42, %fd43;
	ld.global.f64 	%fd45, [%rd8+160];
	add.f64 	%fd46, %fd44, %fd45;
	ld.global.f64 	%fd47, [%rd8+192];
	add.f64 	%fd48, %fd46, %fd47;
	ld.global.f64 	%fd49, [%rd8+224];
	add.f64 	%fd85, %fd48, %fd49;
	add.s32 	%r48, %r48, 64;
	add.s32 	%r46, %r46, 16;
	add.s32 	%r45, %r45, 64;
	setp.ne.s32 	%p5, %r46, 0;
	@%p5 bra 	$L__BB106_7;
$L__BB106_8:
	setp.eq.s32 	%p6, %r6, 0;
	@%p6 bra 	$L__BB106_18;
	add.s32 	%r38, %r6, -1;
	setp.lt.u32 	%p7, %r38, 7;
	@%p7 bra 	$L__BB106_11;
	add.s32 	%r39, %r48, %r14;
	mul.wide.s32 	%rd9, %r39, 8;
	add.s64 	%rd10, %rd1, %rd9;
	ld.global.f64 	%fd51, [%rd10];
	add.f64 	%fd52, %fd85, %fd51;
	ld.global.f64 	%fd53, [%rd10+32];
	add.f64 	%fd54, %fd52, %fd53;
	ld.global.f64 	%fd55, [%rd10+64];
	add.f64 	%fd56, %fd54, %fd55;
	ld.global.f64 	%fd57, [%rd10+96];
	add.f64 	%fd58, %fd56, %fd57;
	ld.global.f64 	%fd59, [%rd10+128];
	add.f64 	%fd60, %fd58, %fd59;
	ld.global.f64 	%fd61, [%rd10+160];
	add.f64 	%fd62, %fd60, %fd61;
	ld.global.f64 	%fd63, [%rd10+192];
	add.f64 	%fd64, %fd62, %fd63;
	ld.global.f64 	%fd65, [%rd10+224];
	add.f64 	%fd85, %fd64, %fd65;
	add.s32 	%r48, %r48, 32;
$L__BB106_11:
	setp.eq.s32 	%p8, %r7, 0;
	@%p8 bra 	$L__BB106_18;
	setp.lt.u32 	%p9, %r8, 3;
	@%p9 bra 	$L__BB106_14;
	add.s32 	%r40, %r48, %r14;
	mul.wide.s32 	%rd11, %r40, 8;
	add.s64 	%rd12, %rd1, %rd11;
	ld.global.f64 	%fd67, [%rd12];
	add.f64 	%fd68, %fd85, %fd67;
	ld.global.f64 	%fd69, [%rd12+32];
	add.f64 	%fd70, %fd68, %fd69;
	ld.global.f64 	%fd71, [%rd12+64];
	add.f64 	%fd72, %fd70, %fd71;
	ld.global.f64 	%fd73, [%rd12+96];
	add.f64 	%fd85, %fd72, %fd73;
	add.s32 	%r48, %r48, 16;
$L__BB106_14:
	setp.eq.s32 	%p10, %r9, 0;
	@%p10 bra 	$L__BB106_18;
	setp.eq.s32 	%p11, %r9, 1;
	add.s32 	%r41, %r48, %r14;
	mul.wide.s32 	%rd13, %r41, 8;
	add.s64 	%rd4, %rd1, %rd13;
	ld.global.f64 	%fd74, [%rd4];
	add.f64 	%fd85, %fd85, %fd74;
	@%p11 bra 	$L__BB106_18;
	setp.eq.s32 	%p12, %r9, 2;
	ld.global.f64 	%fd75, [%rd4+32];
	add.f64 	%fd85, %fd85, %fd75;
	@%p12 bra 	$L__BB106_18;
	ld.global.f64 	%fd76, [%rd4+64];
	add.f64 	%fd85, %fd85, %fd76;
$L__BB106_18:
	add.s32 	%r42, %r44, %r12;
	mul.wide.s32 	%rd14, %r42, 8;
	add.s64 	%rd15, %rd3, %rd14;
	atom.global.add.f64 	%fd77, [%rd15], %fd85;
	add.s32 	%r44, %r44, 8;
	setp.lt.s32 	%p13, %r44, %r31;
	@%p13 bra 	$L__BB106_4;
$L__BB106_19:
	add.s32 	%r43, %r43, 10;
	setp.lt.s32 	%p14, %r43, %r29;
	@%p14 bra 	$L__BB106_2;
$L__BB106_20:
	ret;

}
	// .globl	_Z15gpukernelAMWNr3ILi4ELi11EEvPdS0_S0_iii
.visible .entry _Z15gpukernelAMWNr3ILi4ELi11EEvPdS0_S0_iii(
	.param .u64 .ptr .align 1 _Z15gpukernelAMWNr3ILi4ELi11EEvPdS0_S0_iii_param_0,
	.param .u64 .ptr .align 1 _Z15gpukernelAMWNr3ILi4ELi11EEvPdS0_S0_iii_param_1,
	.param .u64 .ptr .align 1 _Z15gpukernelAMWNr3ILi4ELi11EEvPdS0_S0_iii_param_2,
	.param .u32 _Z15gpukernelAMWNr3ILi4ELi11EEvPdS0_S0_iii_param_3,
	.param .u32 _Z15gpukernelAMWNr3ILi4ELi11EEvPdS0_S0_iii_param_4,
	.param .u32 _Z15gpukernelAMWNr3ILi4ELi11EEvPdS0_S0_iii_param_5
)
{
	.reg .pred 	%p<15>;
	.reg .b32 	%r<51>;
	.reg .b64 	%rd<16>;
	.reg .b64 	%fd<86>;

	ld.param.u64 	%rd5, [_Z15gpukernelAMWNr3ILi4ELi11EEvPdS0_S0_iii_param_0];
	ld.param.u64 	%rd6, [_Z15gpukernelAMWNr3ILi4ELi11EEvPdS0_S0_iii_param_1];
	ld.param.u32 	%r29, [_Z15gpukernelAMWNr3ILi4ELi11EEvPdS0_S0_iii_param_3];
	ld.param.u32 	%r30, [_Z15gpukernelAMWNr3ILi4ELi11EEvPdS0_S0_iii_param_4];
	ld.param.u32 	%r31, [_Z15gpukernelAMWNr3ILi4ELi11EEvPdS0_S0_iii_param_5];
	cvta.to.global.u64 	%rd1, %rd6;
	mov.u32 	%r1, %tid.x;
	shr.u32 	%r43, %r1, 5;
	setp.ge.s32 	%p1, %r43, %r29;
	@%p1 bra 	$L__BB107_20;
	shr.u32 	%r32, %r1, 2;
	and.b32  	%r3, %r32, 7;
	and.b32  	%r4, %r1, 3;
	not.b32 	%r33, %r4;
	add.s32 	%r5, %r30, %r33;
	shr.u32 	%r34, %r5, 2;
	add.s32 	%r35, %r34, 1;
	and.b32  	%r6, %r35, 15;
	and.b32  	%r7, %r35, 7;
	add.s32 	%r8, %r7, -1;
	and.b32  	%r9, %r35, 3;
	and.b32  	%r36, %r35, 2147483632;
	neg.s32 	%r10, %r36;
	add.s64 	%rd2, %rd1, 256;
	cvta.to.global.u64 	%rd3, %rd5;
$L__BB107_2:
	setp.ge.s32 	%p2, %r3, %r31;
	@%p2 bra 	$L__BB107_19;
	mul.lo.s32 	%r12, %r43, %r31;
	mov.u32 	%r44, %r3;
$L__BB107_4:
	setp.ge.s32 	%p3, %r4, %r30;
	mov.f64 	%fd85, 0d0000000000000000;
	@%p3 bra 	$L__BB107_18;
	setp.lt.u32 	%p4, %r5, 60;
	add.s32 	%r37, %r44, %r12;
	mul.lo.s32 	%r14, %r37, %r30;
	mov.f64 	%fd85, 0d0000000000000000;
	mov.u32 	%r48, %r4;
	@%p4 bra 	$L__BB107_8;
	add.s32 	%r45, %r4, %r14;
	mov.f64 	%fd85, 0d0000000000000000;
	mov.u32 	%r46, %r10;
	mov.u32 	%r48, %r4;
$L__BB107_7:
	.pragma "nounroll";
	mul.wide.s32 	%rd7, %r45, 8;
	add.s64 	%rd8, %rd2, %rd7;
	ld.global.f64 	%fd19, [%rd8+-256];
	add.f64 	%fd20, %fd85, %fd19;
	ld.global.f64 	%fd21, [%rd8+-224];
	add.f64 	%fd22, %fd20, %fd21;
	ld.global.f64 	%fd23, [%rd8+-192];
	add.f64 	%fd24, %fd22, %fd23;
	ld.global.f64 	%fd25, [%rd8+-160];
	add.f64 	%fd26, %fd24, %fd25;
	ld.global.f64 	%fd27, [%rd8+-128];
	add.f64 	%fd28, %fd26, %fd27;
	ld.global.f64 	%fd29, [%rd8+-96];
	add.f64 	%fd30, %fd28, %fd29;
	ld.global.f64 	%fd31, [%rd8+-64];
	add.f64 	%fd32, %fd30, %fd31;
	ld.global.f64 	%fd33, [%rd8+-32];
	add.f64 	%fd34, %fd32, %fd33;
	ld.global.f64 	%fd35, [%rd8];
	add.f64 	%fd36, %fd34, %fd35;
	ld.global.f64 	%fd37, [%rd8+32];
	add.f64 	%fd38, %fd36, %fd37;
	ld.global.f64 	%fd39, [%rd8+64];
	add.f64 	%fd40, %fd38, %fd39;
	ld.global.f64 	%fd41, [%rd8+96];
	add.f64 	%fd42, %fd40, %fd41;
	ld.global.f64 	%fd43, [%rd8+128];
	add.f64 	%fd44, %fd42, %fd43;
	ld.global.f64 	%fd45, [%rd8+160];
	add.f64 	%fd46, %fd44, %fd45;
	ld.global.f64 	%fd47, [%rd8+192];
	add.f64 	%fd48, %fd46, %fd47;
	ld.global.f64 	%fd49, [%rd8+224];
	add.f64 	%fd85, %fd48, %fd49;
	add.s32 	%r48, %r48, 64;
	add.s32 	%r46, %r46, 16;
	add.s32 	%r45, %r45, 64;
	setp.ne.s32 	%p5, %r46, 0;
	@%p5 bra 	$L__BB107_7;
$L__BB107_8:
	setp.eq.s32 	%p6, %r6, 0;
	@%p6 bra 	$L__BB107_18;
	add.s32 	%r38, %r6, -1;
	setp.lt.u32 	%p7, %r38, 7;
	@%p7 bra 	$L__BB107_11;
	add.s32 	%r39, %r48, %r14;
	mul.wide.s32 	%rd9, %r39, 8;
	add.s64 	%rd10, %rd1, %rd9;
	ld.global.f64 	%fd51, [%rd10];
	add.f64 	%fd52, %fd85, %fd51;
	ld.global.f64 	%fd53, [%rd10+32];
	add.f64 	%fd54, %fd52, %fd53;
	ld.global.f64 	%fd55, [%rd10+64];
	add.f64 	%fd56, %fd54, %fd55;
	ld.global.f64 	%fd57, [%rd10+96];
	add.f64 	%fd58, %fd56, %fd57;
	ld.global.f64 	%fd59, [%rd10+128];
	add.f64 	%fd60, %fd58, %fd59;
	ld.global.f64 	%fd61, [%rd10+160];
	add.f64 	%fd62, %fd60, %fd61;
	ld.global.f64 	%fd63, [%rd10+192];
	add.f64 	%fd64, %fd62, %fd63;
	ld.global.f64 	%fd65, [%rd10+224];
	add.f64 	%fd85, %fd64, %fd65;
	add.s32 	%r48, %r48, 32;
$L__BB107_11:
	setp.eq.s32 	%p8, %r7, 0;
	@%p8 bra 	$L__BB107_18;
	setp.lt.u32 	%p9, %r8, 3;
	@%p9 bra 	$L__BB107_14;
	add.s32 	%r40, %r48, %r14;
	mul.wide.s32 	%rd11, %r40, 8;
	add.s64 	%rd12, %rd1, %rd11;
	ld.global.f64 	%fd67, [%rd12];
	add.f64 	%fd68, %fd85, %fd67;
	ld.global.f64 	%fd69, [%rd12+32];
	add.f64 	%fd70, %fd68, %fd69;
	ld.global.f64 	%fd71, [%rd12+64];
	add.f64 	%fd72, %fd70, %fd71;
	ld.global.f64 	%fd73, [%rd12+96];
	add.f64 	%fd85, %fd72, %fd73;
	add.s32 	%r48, %r48, 16;
$L__BB107_14:
	setp.eq.s32 	%p10, %r9, 0;
	@%p10 bra 	$L__BB107_18;
	setp.eq.s32 	%p11, %r9, 1;
	add.s32 	%r41, %r48, %r14;
	mul.wide.s32 	%rd13, %r41, 8;
	add.s64 	%rd4, %rd1, %rd13;
	ld.global.f64 	%fd74, [%rd4];
	add.f64 	%fd85, %fd85, %fd74;
	@%p11 bra 	$L__BB107_18;
	setp.eq.s32 	%p12, %r9, 2;
	ld.global.f64 	%fd75, [%rd4+32];
	add.f64 	%fd85, %fd85, %fd75;
	@%p12 bra 	$L__BB107_18;
	ld.global.f64 	%fd76, [%rd4+64];
	add.f64 	%fd85, %fd85, %fd76;
$L__BB107_18:
	add.s32 	%r42, %r44, %r12;
	mul.wide.s32 	%rd14, %r42, 8;
	add.s64 	%rd15, %rd3, %rd14;
	atom.global.add.f64 	%fd77, [%rd15], %fd85;
	add.s32 	%r44, %r44, 8;
	setp.lt.s32 	%p13, %r44, %r31;
	@%p13 bra 	$L__BB107_4;
$L__BB107_19:
	add.s32 	%r43, %r43, 11;
	setp.lt.s32 	%p14, %r43, %r29;
	@%p14 bra 	$L__BB107_2;
$L__BB107_20:
	ret;

}
	// .globl	_Z15gpukernelAMWNr3ILi4ELi12EEvPdS0_S0_iii
.visible .entry _Z15gpukernelAMWNr3ILi4ELi12EEvPdS0_S0_iii(
	.param .u64 .ptr .align 1 _Z15gpukernelAMWNr3ILi4ELi12EEvPdS0_S0_iii_param_0,
	.param .u64 .ptr .align 1 _Z15gpukernelAMWNr3ILi4ELi12EEvPdS0_S0_iii_param_1,
	.param .u64 .ptr .align 1 _Z15gpukernelAMWNr3ILi4ELi12EEvPdS0_S0_iii_param_2,
	.param .u32 _Z15gpukernelAMWNr3ILi4ELi12EEvPdS0_S0_iii_param_3,
	.param .u32 _Z15gpukernelAMWNr3ILi4ELi12EEvPdS0_S0_iii_param_4,
	.param .u32 _Z15gpukernelAMWNr3ILi4ELi12EEvPdS0_S0_iii_param_5
)
{
	.reg .pred 	%p<15>;
	.reg .b32 	%r<51>;
	.reg .b64 	%rd<16>;
	.reg .b64 	%fd<86>;

	ld.param.u64 	%rd5, [_Z15gpukernelAMWNr3ILi4ELi12EEvPdS0_S0_iii_param_0];
	ld.param.u64 	%rd6, [_Z15gpukernelAMWNr3ILi4ELi12EEvPdS0_S0_iii_param_1];
	ld.param.u32 	%r29, [_Z15gpukernelAMWNr3ILi4ELi12EEvPdS0_S0_iii_param_3];
	ld.param.u32 	%r30, [_Z15gpukernelAMWNr3ILi4ELi12EEvPdS0_S0_iii_param_4];
	ld.param.u32 	%r31, [_Z15gpukernelAMWNr3ILi4ELi12EEvPdS0_S0_iii_param_5];
	cvta.to.global.u64 	%rd1, %rd6;
	mov.u32 	%r1, %tid.x;
	shr.u32 	%r43, %r1, 5;
	setp.ge.s32 	%p1, %r43, %r29;
	@%p1 bra 	$L__BB108_20;
	shr.u32 	%r32, %r1, 2;
	and.b32  	%r3, %r32, 7;
	and.b32  	%r4, %r1, 3;
	not.b32 	%r33, %r4;
	add.s32 	%r5, %r30, %r33;
	shr.u32 	%r34, %r5, 2;
	add.s32 	%r35, %r34, 1;
	and.b32  	%r6, %r35, 15;
	and.b32  	%r7, %r35, 7;
	add.s32 	%r8, %r7, -1;
	and.b32  	%r9, %r35, 3;
	and.b32  	%r36, %r35, 2147483632;
	neg.s32 	%r10, %r36;
	add.s64 	%rd2, %rd1, 256;
	cvta.to.global.u64 	%rd3, %rd5;
$L__BB108_2:
	setp.ge.s32 	%p2, %r3, %r31;
	@%p2 bra 	$L__BB108_19;
	mul.lo.s32 	%r12, %r43, %r31;
	mov.u32 	%r44, %r3;
$L__BB108_4:
	setp.ge.s32 	%p3, %r4, %r30;
	mov.f64 	%fd85, 0d0000000000000000;
	@%p3 bra 	$L__BB108_18;
	setp.lt.u32 	%p4, %r5, 60;
	add.s32 	%r37, %r44, %r12;
	mul.lo.s32 	%r14, %r37, %r30;
	mov.f64 	%fd85, 0d0000000000000000;
	mov.u32 	%r48, %r4;
	@%p4 bra 	$L__BB108_8;
	add.s32 	%r45, %r4, %r14;
	mov.f64 	%fd85, 0d0000000000000000;
	mov.u32 	%r46, %r10;
	mov.u32 	%r48, %r4;
$L__BB108_7:
	.pragma "nounroll";
	mul.wide.s32 	%rd7, %r45, 8;
	add.s64 	%rd8, %rd2, %rd7;
	ld.global.f64 	%fd19, [%rd8+-256];
	add.f64 	%fd20, %fd85, %fd19;
	ld.global.f64 	%fd21, [%rd8+-224];
	add.f64 	%fd22, %fd20, %fd21;
	ld.global.f64 	%fd23, [%rd8+-192];
	add.f64 	%fd24, %fd22, %fd23;
	ld.global.f64 	%fd25, [%rd8+-160];
	add.f64 	%fd26, %fd24, %fd25;
	ld.global.f64 	%fd27, [%rd8+-128];
	add.f64 	%fd28, %fd26, %fd27;
	ld.global.f64 	%fd29, [%rd8+-96];
	add.f64 	%fd30, %fd28, %fd29;
	ld.global.f64 	%fd31, [%rd8+-64];
	add.f64 	%fd32, %fd30, %fd31;
	ld.global.f64 	%fd33, [%rd8+-32];
	add.f64 	%fd34, %fd32, %fd33;
	ld.global.f64 	%fd35, [%rd8];
	add.f64 	%fd36, %fd34, %fd35;
	ld.global.f64 	%fd37, [%rd8+32];
	add.f64 	%fd38, %fd36, %fd37;
	ld.global.f64 	%fd39, [%rd8+64];
	add.f64 	%fd40, %fd38, %fd39;
	ld.global.f64 	%fd41, [%rd8+96];
	add.f64 	%fd42, %fd40, %fd41;
	ld.global.f64 	%fd43, [%rd8+128];
	add.f64 	%fd44, %fd42, %fd43;
	ld.global.f64 	%fd45, [%rd8+160];
	add.f64 	%fd46, %fd44, %fd45;
	ld.global.f64 	%fd47, [%rd8+192];
	add.f64 	%fd48, %fd46, %fd47;
	ld.global.f64 	%fd49, [%rd8+224];
	add.f64 	%fd85, %fd48, %fd49;
	add.s32 	%r48, %r48, 64;
	add.s32 	%r46, %r46, 16;
	add.s32 	%r45, %r45, 64;
	setp.ne.s32 	%p5, %r46, 0;
	@%p5 bra 	$L__BB108_7;
$L__BB108_8:
	setp.eq.s32 	%p6, %r6, 0;
	@%p6 bra 	$L__BB108_18;
	add.s32 	%r38, %r6, -1;
	setp.lt.u32 	%p7, %r38, 7;
	@%p7 bra 	$L__BB108_11;
	add.s32 	%r39, %r48, %r14;
	mul.wide.s32 	%rd9, %r39, 8;
	add.s64 	%rd10, %rd1, %rd9;
	ld.global.f64 	%fd51, [%rd10];
	add.f64 	%fd52, %fd85, %fd51;
	ld.global.f64 	%fd53, [%rd10+32];
	add.f64 	%fd54, %fd52, %fd53;
	ld.global.f64 	%fd55, [%rd10+64];
	add.f64 	%fd56, %fd54, %fd55;
	ld.global.f64 	%fd57, [%rd10+96];
	add.f64 	%fd58, %fd56, %fd57;
	ld.global.f64 	%fd59, [%rd10+128];
	add.f64 	%fd60, %fd58, %fd59;
	ld.global.f64 	%fd61, [%rd10+160];
	add.f64 	%fd62, %fd60, %fd61;
	ld.global.f64 	%fd63, [%rd10+192];
	add.f64 	%fd64, %fd62, %fd63;
	ld.global.f64 	%fd65, [%rd10+224];
	add.f64 	%fd85, %fd64, %fd65;
	add.s32 	%r48, %r48, 32;
$L__BB108_11:
	setp.eq.s32 	%p8, %r7, 0;
	@%p8 bra 	$L__BB108_18;
	setp.lt.u32 	%p9, %r8, 3;
	@%p9 bra 	$L__BB108_14;
	add.s32 	%r40, %r48, %r14;
	mul.wide.s32 	%rd11, %r40, 8;
	add.s64 	%rd12, %rd1, %rd11;
	ld.global.f64 	%fd67, [%rd12];
	add.f64 	%fd68, %fd85, %fd67;
	ld.global.f64 	%fd69, [%rd12+32];
	add.f64 	%fd70, %fd68, %fd69;
	ld.global.f64 	%fd71, [%rd12+64];
	add.f64 	%fd72, %fd70, %fd71;
	ld.global.f64 	%fd73, [%rd12+96];
	add.f64 	%fd85, %fd72, %fd73;
	add.s32 	%r48, %r48, 16;
$L__BB108_14:
	setp.eq.s32 	%p10, %r9, 0;
	@%p10 bra 	$L__BB108_18;
	setp.eq.s32 	%p11, %r9, 1;
	add.s32 	%r41, %r48, %r14;
	mul.wide.s32 	%rd13, %r41, 8;
	add.s64 	%rd4, %rd1, %rd13;
	ld.global.f64 	%fd74, [%rd4];
	add.f64 	%fd85, %fd85, %fd74;
	@%p11 bra 	$L__BB108_18;
	setp.eq.s32 	%p12, %r9, 2;
	ld.global.f64 	%fd75, [%rd4+32];
	add.f64 	%fd85, %fd85, %fd75;
	@%p12 bra 	$L__BB108_18;
	ld.global.f64 	%fd76, [%rd4+64];
	add.f64 	%fd85, %fd85, %fd76;
$L__BB108_18:
	add.s32 	%r42, %r44, %r12;
	mul.wide.s32 	%rd14, %r42, 8;
	add.s64 	%rd15, %rd3, %rd14;
	atom.global.add.f64 	%fd77, [%rd15], %fd85;
	add.s32 	%r44, %r44, 8;
	setp.lt.s32 	%p13, %r44, %r31;
	@%p13 bra 	$L__BB108_4;
$L__BB108_19:
	add.s32 	%r43, %r43, 12;
	setp.lt.s32 	%p14, %r43, %r29;
	@%p14 bra 	$L__BB108_2;
$L__BB108_20:
	ret;

}
	// .globl	_Z15gpukernelAMWNr3ILi4ELi13EEvPdS0_S0_iii
.visible .entry _Z15gpukernelAMWNr3ILi4ELi13EEvPdS0_S0_iii(
	.param .u64 .ptr .align 1 _Z15gpukernelAMWNr3ILi4ELi13EEvPdS0_S0_iii_param_0,
	.param .u64 .ptr .align 1 _Z15gpukernelAMWNr3ILi4ELi13EEvPdS0_S0_iii_param_1,
	.param .u64 .ptr .align 1 _Z15gpukernelAMWNr3ILi4ELi13EEvPdS0_S0_iii_param_2,
	.param .u32 _Z15gpukernelAMWNr3ILi4ELi13EEvPdS0_S0_iii_param_3,
	.param .u32 _Z15gpukernelAMWNr3ILi4ELi13EEvPdS0_S0_iii_param_4,
	.param .u32 _Z15gpukernelAMWNr3ILi4ELi13EEvPdS0_S0_iii_param_5
)
{
	.reg .pred 	%p<15>;
	.reg .b32 	%r<51>;
	.reg .b64 	%rd<16>;
	.reg .b64 	%fd<86>;

	ld.param.u64 	%rd5, [_Z15gpukernelAMWNr3ILi4ELi13EEvPdS0_S0_iii_param_0];
	ld.param.u64 	%rd6, [_Z15gpukernelAMWNr3ILi4ELi13EEvPdS0_S0_iii_param_1];
	ld.param.u32 	%r29, [_Z15gpukernelAMWNr3ILi4ELi13EEvPdS0_S0_iii_param_3];
	ld.param.u32 	%r30, [_Z15gpukernelAMWNr3ILi4ELi13EEvPdS0_S0_iii_param_4];
	ld.param.u32 	%r31, [_Z15gpukernelAMWNr3ILi4ELi13EEvPdS0_S0_iii_param_5];
	cvta.to.global.u64 	%rd1, %rd6;
	mov.u32 	%r1, %tid.x;
	shr.u32 	%r43, %r1, 5;
	setp.ge.s32 	%p1, %r43, %r29;
	@%p1 bra 	$L__BB109_20;
	shr.u32 	%r32, %r1, 2;
	and.b32  	%r3, %r32, 7;
	and.b32  	%r4, %r1, 3;
	not.b32 	%r33, %r4;
	add.s32 	%r5, %r30, %r33;
	shr.u32 	%r34, %r5, 2;
	add.s32 	%r35, %r34, 1;
	and.b32  	%r6, %r35, 15;
	and.b32  	%r7, %r35, 7;
	add.s32 	%r8, %r7, -1;
	and.b32  	%r9, %r35, 3;
	and.b32  	%r36, %r35, 2147483632;
	neg.s32 	%r10, %r36;
	add.s64 	%rd2, %rd1, 256;
	cvta.to.global.u64 	%rd3, %rd5;
$L__BB109_2:
	setp.ge.s32 	%p2, %r3, %r31;
	@%p2 bra 	$L__BB109_19;
	mul.lo.s32 	%r12, %r43, %r31;
	mov.u32 	%r44, %r3;
$L__BB109_4:
	setp.ge.s32 	%p3, %r4, %r30;
	mov.f64 	%fd85, 0d0000000000000000;
	@%p3 bra 	$L__BB109_18;
	setp.lt.u32 	%p4, %r5, 60;
	add.s32 	%r37, %r44, %r12;
	mul.lo.s32 	%r14, %r37, %r30;
	mov.f64 	%fd85, 0d0000000000000000;
	mov.u32 	%r48, %r4;
	@%p4 bra 	$L__BB109_8;
	add.s32 	%r45, %r4, %r14;
	mov.f64 	%fd85, 0d0000000000000000;
	mov.u32 	%r46, %r10;
	mov.u32 	%r48, %r4;
$L__BB109_7:
	.pragma "nounroll";
	mul.wide.s32 	%rd7, %r45, 8;
	add.s64 	%rd8, %rd2, %rd7;
	ld.global.f64 	%fd19, [%rd8+-256];
	add.f64 	%fd20, %fd85, %fd19;
	ld.global.f64 	%fd21, [%rd8+-224];
	add.f64 	%fd22, %fd20, %fd21;
	ld.global.f64 	%fd23, [%rd8+-192];
	add.f64 	%fd24, %fd22, %fd23;
	ld.global.f64 	%fd25, [%rd8+-160];
	add.f64 	%fd26, %fd24, %fd25;
	ld.global.f64 	%fd27, [%rd8+-128];
	add.f64 	%fd28, %fd26, %fd27;
	ld.global.f64 	%fd29, [%rd8+-96];
	add.f64 	%fd30, %fd28, %fd29;
	ld.global.f64 	%fd31, [%rd8+-64];
	add.f64 	%fd32, %fd30, %fd31;
	ld.global.f64 	%fd33, [%rd8+-32];
	add.f64 	%fd34, %fd32, %fd33;
	ld.global.f64 	%fd35, [%rd8];
	add.f64 	%fd36, %fd34, %fd35;
	ld.global.f64 	%fd37, [%rd8+32];
	add.f64 	%fd38, %fd36, %fd37;
	ld.global.f64 	%fd39, [%rd8+64];
	add.f64 	%fd40, %fd38, %fd39;
	ld.global.f64 	%fd41, [%rd8+96];
	add.f64 	%fd42, %fd40, %fd41;
	ld.global.f64 	%fd43, [%rd8+128];
	add.f64 	%fd44, %fd42, %fd43;
	ld.global.f64 	%fd45, [%rd8+160];
	add.f64 	%fd46, %fd44, %fd45;
	ld.global.f64 	%fd47, [%rd8+192];
	add.f64 	%fd48, %fd46, %fd47;
	ld.global.f64 	%fd49, [%rd8+224];
	add.f64 	%fd85, %fd48, %fd49;
	add.s32 	%r48, %r48, 64;
	add.s32 	%r46, %r46, 16;
	add.s32 	%r45, %r45, 64;
	setp.ne.s32 	%p5, %r46, 0;
	@%p5 bra 	$L__BB109_7;
$L__BB109_8:
	setp.eq.s32 	%p6, %r6, 0;
	@%p6 bra 	$L__BB109_18;
	add.s32 	%r38, %r6, -1;
	setp.lt.u32 	%p7, %r38, 7;
	@%p7 bra 	$L__BB109_11;
	add.s32 	%r39, %r48, %r14;
	mul.wide.s32 	%rd9, %r39, 8;
	add.s64 	%rd10, %rd1, %rd9;
	ld.global.f64 	%fd51, [%rd10];
	add.f64 	%fd52, %fd85, %fd51;
	ld.global.f64 	%fd53, [%rd10+32];
	add.f64 	%fd54, %fd52, %fd53;
	ld.global.f64 	%fd55, [%rd10+64];
	add.f64 	%fd56, %fd54, %fd55;
	ld.global.f64 	%fd57, [%rd10+96];
	add.f64 	%fd58, %fd56, %fd57;
	ld.global.f64 	%fd59, [%rd10+128];
	add.f64 	%fd60, %fd58, %fd59;
	ld.global.f64 	%fd61, [%rd10+160];
	add.f64 	%fd62, %fd60, %fd61;
	ld.global.f64 	%fd63, [%rd10+192];
	add.f64 	%fd64, %fd62, %fd63;
	ld.global.f64 	%fd65, [%rd10+224];
	add.f64 	%fd85, %fd64, %fd65;
	add.s32 	%r48, %r48, 32;
$L__BB109_11:
	setp.eq.s32 	%p8, %r7, 0;
	@%p8 bra 	$L__BB109_18;
	setp.lt.u32 	%p9, %r8, 3;
	@%p9 bra 	$L__BB109_14;
	add.s32 	%r40, %r48, %r14;
	mul.wide.s32 	%rd11, %r40, 8;
	add.s64 	%rd12, %rd1, %rd11;
	ld.global.f64 	%fd67, [%rd12];
	add.f64 	%fd68, %fd85, %fd67;
	ld.global.f64 	%fd69, [%rd12+32];
	add.f64 	%fd70, %fd68, %fd69;
	ld.global.f64 	%fd71, [%rd12+64];
	add.f64 	%fd72, %fd70, %fd71;
	ld.global.f64 	%fd73, [%rd12+96];
	add.f64 	%fd85, %fd72, %fd73;
	add.s32 	%r48, %r48, 16;
$L__BB109_14:
	setp.eq.s32 	%p10, %r9, 0;
	@%p10 bra 	$L__BB109_18;
	setp.eq.s32 	%p11, %r9, 1;
	add.s32 	%r41, %r48, %r14;
	mul.wide.s32 	%rd13, %r41, 8;
	add.s64 	%rd4, %rd1, %rd13;
	ld.global.f64 	%fd74, [%rd4];
	add.f64 	%fd85, %fd85, %fd74;
	@%p11 bra 	$L__BB109_18;
	setp.eq.s32 	%p12, %r9, 2;
	ld.global.f64 	%fd75, [%rd4+32];
	add.f64 	%fd85, %fd85, %fd75;
	@%p12 bra 	$L__BB109_18;
	ld.global.f64 	%fd76, [%rd4+64];
	add.f64 	%fd85, %fd85, %fd76;
$L__BB109_18:
	add.s32 	%r42, %r44, %r12;
	mul.wide.s32 	%rd14, %r42, 8;
	add.s64 	%rd15, %rd3, %rd14;
	atom.global.add.f64 	%fd77, [%rd15], %fd85;
	add.s32 	%r44, %r44, 8;
	setp.lt.s32 	%p13, %r44, %r31;
	@%p13 bra 	$L__BB109_4;
$L__BB109_19:
	add.s32 	%r43, %r43, 13;
	setp.lt.s32 	%p14, %r43, %r29;
	@%p14 bra 	$L__BB109_2;
$L__BB109_20:
	ret;

}
	// .globl	_Z15gpukernelAMWNr3ILi4ELi14EEvPdS0_S0_iii
.visible .entry _Z15gpukernelAMWNr3ILi4ELi14EEvPdS0_S0_iii(
	.param .u64 .ptr .align 1 _Z15gpukernelAMWNr3ILi4ELi14EEvPdS0_S0_iii_param_0,
	.param .u64 .ptr .align 1 _Z15gpukernelAMWNr3ILi4ELi14EEvPdS0_S0_iii_param_1,
	.param .u64 .ptr .align 1 _Z15gpukernelAMWNr3ILi4ELi14EEvPdS0_S0_iii_param_2,
	.param .u32 _Z15gpukernelAMWNr3ILi4ELi14EEvPdS0_S0_iii_param_3,
	.param .u32 _Z15gpukernelAMWNr3ILi4ELi14EEvPdS0_S0_iii_param_4,
	.param .u32 _Z15gpukernelAMWNr3ILi4ELi14EEvPdS0_S0_iii_param_5
)
{
	.reg .pred 	%p<15>;
	.reg .b32 	%r<51>;
	.reg .b64 	%rd<16>;
	.reg .b64 	%fd<86>;

	ld.param.u64 	%rd5, [_Z15gpukernelAMWNr3ILi4ELi14EEvPdS0_S0_iii_param_0];
	ld.param.u64 	%rd6, [_Z15gpukernelAMWNr3ILi4ELi14EEvPdS0_S0_iii_param_1];
	ld.param.u32 	%r29, [_Z15gpukernelAMWNr3ILi4ELi14EEvPdS0_S0_iii_param_3];
	ld.param.u32 	%r30, [_Z15gpukernelAMWNr3ILi4ELi14EEvPdS0_S0_iii_param_4];
	ld.param.u32 	%r31, [_Z15gpukernelAMWNr3ILi4ELi14EEvPdS0_S0_iii_param_5];
	cvta.to.global.u64 	%rd1, %rd6;
	mov.u32 	%r1, %tid.x;
	shr.u32 	%r43, %r1, 5;
	setp.ge.s32 	%p1, %r43, %r29;
	@%p1 bra 	$L__BB110_20;
	shr.u32 	%r32, %r1, 2;
	and.b32  	%r3, %r32, 7;
	and.b32  	%r4, %r1, 3;
	not.b32 	%r33, %r4;
	add.s32 	%r5, %r30, %r33;
	shr.u32 	%r34, %r5, 2;
	add.s32 	%r35, %r34, 1;
	and.b32  	%r6, %r35, 15;
	and.b32  	%r7, %r35, 7;
	add.s32 	%r8, %r7, -1;
	and.b32  	%r9, %r35, 3;
	and.b32  	%r36, %r35, 2147483632;
	neg.s32 	%r10, %r36;
	add.s64 	%rd2, %rd1, 256;
	cvta.to.global.u64 	%rd3, %rd5;
$L__BB110_2:
	setp.ge.s32 	%p2, %r3, %r31;
	@%p2 bra 	$L__BB110_19;
	mul.lo.s32 	%r12, %r43, %r31;
	mov.u32 	%r44, %r3;
$L__BB110_4:
	setp.ge.s32 	%p3, %r4, %r30;
	mov.f64 	%fd85, 0d0000000000000000;
	@%p3 bra 	$L__BB110_18;
	setp.lt.u32 	%p4, %r5, 60;
	add.s32 	%r37, %r44, %r12;
	mul.lo.s32 	%r14, %r37, %r30;
	mov.f64 	%fd85, 0d0000000000000000;
	mov.u32 	%r48, %r4;
	@%p4 bra 	$L__BB110_8;
	add.s32 	%r45, %r4, %r14;
	mov.f64 	%fd85, 0d0000000000000000;
	mov.u32 	%r46, %r10;
	mov.u32 	%r48, %r4;
$L__BB110_7:
	.pragma "nounroll";
	mul.wide.s32 	%rd7, %r45, 8;
	add.s64 	%rd8, %rd2, %rd7;
	ld.global.f64 	%fd19, [%rd8+-256];
	add.f64 	%fd20, %fd85, %fd19;
	ld.global.f64 	%fd21, [%rd8+-224];
	add.f64 	%fd22, %fd20, %fd21;
	ld.global.f64 	%fd23, [%rd8+-192];
	add.f64 	%fd24, %fd22, %fd23;
	ld.global.f64 	%fd25, [%rd8+-160];
	add.f64 	%fd26, %fd24, %fd25;
	ld.global.f64 	%fd27, [%rd8+-128];
	add.f64 	%fd28, %fd26, %fd27;
	ld.global.f64 	%fd29, [%rd8+-96];
	add.f64 	%fd30, %fd28, %fd29;
	ld.global.f64 	%fd31, [%rd8+-64];
	add.f64 	%fd32, %fd30, %fd31;
	ld.global.f64 	%fd33, [%rd8+-32];
	add.f64 	%fd34, %fd32, %fd33;
	ld.global.f64 	%fd35, [%rd8];
	add.f64 	%fd36, %fd34, %fd35;
	ld.global.f64 	%fd37, [%rd8+32];
	add.f64 	%fd38, %fd36, %fd37;
	ld.global.f64 	%fd39, [%rd8+64];
	add.f64 	%fd40, %fd38, %fd39;
	ld.global.f64 	%fd41, [%rd8+96];
	add.f64 	%fd42, %fd40, %fd41;
	ld.global.f64 	%fd43, [%rd8+128];
	add.f64 	%fd44, %fd42, %fd43;
	ld.global.f64 	%fd45, [%rd8+160];
	add.f64 	%fd46, %fd44, %fd45;
	ld.global.f64 	%fd47, [%rd8+192];
	add.f64 	%fd48, %fd46, %fd47;
	ld.global.f64 	%fd49, [%rd8+224];
	add.f64 	%fd85, %fd48, %fd49;
	add.s32 	%r48, %r48, 64;
	add.s32 	%r46, %r46, 16;
	add.s32 	%r45, %r45, 64;
	setp.ne.s32 	%p5, %r46, 0;
	@%p5 bra 	$L__BB110_7;
$L__BB110_8:
	setp.eq.s32 	%p6, %r6, 0;
	@%p6 bra 	$L__BB110_18;
	add.s32 	%r38, %r6, -1;
	setp.lt.u32 	%p7, %r38, 7;
	@%p7 bra 	$L__BB110_11;
	add.s32 	%r39, %r48, %r14;
	mul.wide.s32 	%rd9, %r39, 8;
	add.s64 	%rd10, %rd1, %rd9;
	ld.global.f64 	%fd51, [%rd10];
	add.f64 	%fd52, %fd85, %fd51;
	ld.global.f64 	%fd53, [%rd10+32];
	add.f64 	%fd54, %fd52, %fd53;
	ld.global.f64 	%fd55, [%rd10+64];
	add.f64 	%fd56, %fd54, %fd55;
	ld.global.f64 	%fd57, [%rd10+96];
	add.f64 	%fd58, %fd56, %fd57;
	ld.global.f64 	%fd59, [%rd10+128];
	add.f64 	%fd60, %fd58, %fd59;
	ld.global.f64 	%fd61, [%rd10+160];
	add.f64 	%fd62, %fd60, %fd61;
	ld.global.f64 	%fd63, [%rd10+192];
	add.f64 	%fd64, %fd62, %fd63;
	ld.global.f64 	%fd65, [%rd10+224];
	add.f64 	%fd85, %fd64, %fd65;
	add.s32 	%r48, %r48, 32;
$L__BB110_11:
	setp.eq.s32 	%p8, %r7, 0;
	@%p8 bra 	$L__BB110_18;
	setp.lt.u32 	%p9, %r8, 3;
	@%p9 bra 	$L__BB110_14;
	add.s32 	%r40, %r48, %r14;
	mul.wide.s32 	%rd11, %r40, 8;
	add.s64 	%rd12, %rd1, %rd11;
	ld.global.f64 	%fd67, [%rd12];
	add.f64 	%fd68, %fd85, %fd67;
	ld.global.f64 	%fd69, [%rd12+32];
	add.f64 	%fd70, %fd68, %fd69;
	ld.global.f64 	%fd71, [%rd12+64];
	add.f64 	%fd72, %fd70, %fd71;
	ld.global.f64 	%fd73, [%rd12+96];
	add.f64 	%fd85, %fd72, %fd73;
	add.s32 	%r48, %r48, 16;
$L__BB110_14:
	setp.eq.s32 	%p10, %r9, 0;
	@%p10 bra 	$L__BB110_18;
	setp.eq.s32 	%p11, %r9, 1;
	add.s32 	%r41, %r48, %r14;
	mul.wide.s32 	%rd13, %r41, 8;
	add.s64 	%rd4, %rd1, %rd13;
	ld.global.f64 	%fd74, [%rd4];
	add.f64 	%fd85, %fd85, %fd74;
	@%p11 bra 	$L__BB110_18;
	setp.eq.s32 	%p12, %r9, 2;
	ld.global.f64 	%fd75, [%rd4+32];
	add.f64 	%fd85, %fd85, %fd75;
	@%p12 bra 	$L__BB110_18;
	ld.global.f64 	%fd76, [%rd4+64];
	add.f64 	%fd85, %fd85, %fd76;
$L__BB110_18:
	add.s32 	%r42, %r44, %r12;
	mul.wide.s32 	%rd14, %r42, 8;
	add.s64 	%rd15, %rd3, %rd14;
	atom.global.add.f64 	%fd77, [%rd15], %fd85;
	add.s32 	%r44, %r44, 8;
	setp.lt.s32 	%p13, %r44, %r31;
	@%p13 bra 	$L__BB110_4;
$L__BB110_19:
	add.s32 	%r43, %r43, 14;
	setp.lt.s32 	%p14, %r43, %r29;
	@%p14 bra 	$L__BB110_2;
$L__BB110_20:
	ret;

}
	// .globl	_Z15gpukernelAMWNr3ILi4ELi15EEvPdS0_S0_iii
.visible .entry _Z15gpukernelAMWNr3ILi4ELi15EEvPdS0_S0_iii(
	.param .u64 .ptr .align 1 _Z15gpukernelAMWNr3ILi4ELi15EEvPdS0_S0_iii_param_0,
	.param .u64 .ptr .align 1 _Z15gpukernelAMWNr3ILi4ELi15EEvPdS0_S0_iii_param_1,
	.param .u64 .ptr .align 1 _Z15gpukernelAMWNr3ILi4ELi15EEvPdS0_S0_iii_param_2,
	.param .u32 _Z15gpukernelAMWNr3ILi4ELi15EEvPdS0_S0_iii_param_3,
	.param .u32 _Z15gpukernelAMWNr3ILi4ELi15EEvPdS0_S0_iii_param_4,
	.param .u32 _Z15gpukernelAMWNr3ILi4ELi15EEvPdS0_S0_iii_param_5
)
{
	.reg .pred 	%p<15>;
	.reg .b32 	%r<51>;
	.reg .b64 	%rd<16>;
	.reg .b64 	%fd<86>;

	ld.param.u64 	%rd5, [_Z15gpukernelAMWNr3ILi4ELi15EEvPdS0_S0_iii_param_0];
	ld.param.u64 	%rd6, [_Z15gpukernelAMWNr3ILi4ELi15EEvPdS0_S0_iii_param_1];
	ld.param.u32 	%r29, [_Z15gpukernelAMWNr3ILi4ELi15EEvPdS0_S0_iii_param_3];
	ld.param.u32 	%r30, [_Z15gpukernelAMWNr3ILi4ELi15EEvPdS0_S0_iii_param_4];
	ld.param.u32 	%r31, [_Z15gpukernelAMWNr3ILi4ELi15EEvPdS0_S0_iii_param_5];
	cvta.to.global.u64 	%rd1, %rd6;
	mov.u32 	%r1, %tid.x;
	shr.u32 	%r43, %r1, 5;
	setp.ge.s32 	%p1, %r43, %r29;
	@%p1 bra 	$L__BB111_20;
	shr.u32 	%r32, %r1, 2;
	and.b32  	%r3, %r32, 7;
	and.b32  	%r4, %r1, 3;
	not.b32 	%r33, %r4;
	add.s32 	%r5, %r30, %r33;
	shr.u32 	%r34, %r5, 2;
	add.s32 	%r35, %r34, 1;
	and.b32  	%r6, %r35, 15;
	and.b32  	%r7, %r35, 7;
	add.s32 	%r8, %r7, -1;
	and.b32  	%r9, %r35, 3;
	and.b32  	%r36, %r35, 2147483632;
	neg.s32 	%r10, %r36;
	add.s64 	%rd2, %rd1, 256;
	cvta.to.global.u64 	%rd3, %rd5;
$L__BB111_2:
	setp.ge.s32 	%p2, %r3, %r31;
	@%p2 bra 	$L__BB111_19;
	mul.lo.s32 	%r12, %r43, %r31;
	mov.u32 	%r44, %r3;
$L__BB111_4:
	setp.ge.s32 	%p3, %r4, %r30;
	mov.f64 	%fd85, 0d0000000000000000;
	@%p3 bra 	$L__BB111_18;
	setp.lt.u32 	%p4, %r5, 60;
	add.s32 	%r37, %r44, %r12;
	mul.lo.s32 	%r14, %r37, %r30;
	mov.f64 	%fd85, 0d0000000000000000;
	mov.u32 	%r48, %r4;
	@%p4 bra 	$L__BB111_8;
	add.s32 	%r45, %r4, %r14;
	mov.f64 	%fd85, 0d0000000000000000;
	mov.u32 	%r46, %r10;
	mov.u32 	%r48, %r4;
$L__BB111_7:
	.pragma "nounroll";
	mul.wide.s32 	%rd7, %r45, 8;
	add.s64 	%rd8, %rd2, %rd7;
	ld.global.f64 	%fd19, [%rd8+-256];
	add.f64 	%fd20, %fd85, %fd19;
	ld.global.f64 	%fd21, [%rd8+-224];
	add.f64 	%fd22, %fd20, %fd21;
	ld.global.f64 	%fd23, [%rd8+-192];
	add.f64 	%fd24, %fd22, %fd23;
	ld.global.f64 	%fd25, [%rd8+-160];
	add.f64 	%fd26, %fd24, %fd25;
	ld.global.f64 	%fd27, [%rd8+-128];
	add.f64 	%fd28, %fd26, %fd27;
	ld.global.f64 	%fd29, [%rd8+-96];
	add.f64 	%fd30, %fd28, %fd29;
	ld.global.f64 	%fd31, [%rd8+-64];
	add.f64 	%fd32, %fd30, %fd31;
	ld.global.f64 	%fd33, [%rd8+-32];
	add.f64 	%fd34, %fd32, %fd33;
	ld.global.f64 	%fd35, [%rd8];
	add.f64 	%fd36, %fd34, %fd35;
	ld.global.f64 	%fd37, [%rd8+32];
	add.f64 	%fd38, %fd36, %fd37;
	ld.global.f64 	%fd39, [%rd8+64];
	add.f64 	%fd40, %fd38, %fd39;
	ld.global.f64 	%fd41, [%rd8+96];
	add.f64 	%fd42, %fd40, %fd41;
	ld.global.f64 	%fd43, [%rd8+128];
	add.f64 	%fd44, %fd42, %fd43;
	ld.global.f64 	%fd45, [%rd8+160];
	add.f64 	%fd46, %fd44, %fd45;
	ld.global.f64 	%fd47, [%rd8+192];
	add.f64 	%fd48, %fd46, %fd47;
	ld.global.f64 	%fd49, [%rd8+224];
	add.f64 	%fd85, %fd48, %fd49;
	add.s32 	%r48, %r48, 64;
	add.s32 	%r46, %r46, 16;
	add.s32 	%r45, %r45, 64;
	setp.ne.s32 	%p5, %r46, 0;
	@%p5 bra 	$L__BB111_7;
$L__BB111_8:
	setp.eq.s32 	%p6, %r6, 0;
	@%p6 bra 	$L__BB111_18;
	add.s32 	%r38, %r6, -1;
	setp.lt.u32 	%p7, %r38, 7;
	@%p7 bra 	$L__BB111_11;
	add.s32 	%r39, %r48, %r14;
	mul.wide.s32 	%rd9, %r39, 8;
	add.s64 	%rd10, %rd1, %rd9;
	ld.global.f64 	%fd51, [%rd10];
	add.f64 	%fd52, %fd85, %fd51;
	ld.global.f64 	%fd53, [%rd10+32];
	add.f64 	%fd54, %fd52, %fd53;
	ld.global.f64 	%fd55, [%rd10+64];
	add.f64 	%fd56, %fd54, %fd55;
	ld.global.f64 	%fd57, [%rd10+96];
	add.f64 	%fd58, %fd56, %fd57;
	ld.global.f64 	%fd59, [%rd10+128];
	add.f64 	%fd60, %fd58, %fd59;
	ld.global.f64 	%fd61, [%rd10+160];
	add.f64 	%fd62, %fd60, %fd61;
	ld.global.f64 	%fd63, [%rd10+192];
	add.f64 	%fd64, %fd62, %fd63;
	ld.global.f64 	%fd65, [%rd10+224];
	add.f64 	%fd85, %fd64, %fd65;
	add.s32 	%r48, %r48, 32;
$L__BB111_11:
	setp.eq.s32 	%p8, %r7, 0;
	@%p8 bra 	$L__BB111_18;
	setp.lt.u32 	%p9, %r8, 3;
	@%p9 bra 	$L__BB111_14;
	add.s32 	%r40, %r48, %r14;
	mul.wide.s32 	%rd11, %r40, 8;
	add.s64 	%rd12, %rd1, %rd11;
	ld.global.f64 	%fd67, [%rd12];
	add.f64 	%fd68, %fd85, %fd67;
	ld.global.f64 	%fd69, [%rd12+32];
	add.f64 	%fd70, %fd68, %fd69;
	ld.global.f64 	%fd71, [%rd12+64];
	add.f64 	%fd72, %fd70, %fd71;
	ld.global.f64 	%fd73, [%rd12+96];
	add.f64 	%fd85, %fd72, %fd73;
	add.s32 	%r48, %r48, 16;
$L__BB111_14:
	setp.eq.s32 	%p10, %r9, 0;
	@%p10 bra 	$L__BB111_18;
	setp.eq.s32 	%p11, %r9, 1;
	add.s32 	%r41, %r48, %r14;
	mul.wide.s32 	%rd13, %r41, 8;
	add.s64 	%rd4, %rd1, %rd13;
	ld.global.f64 	%fd74, [%rd4];
	add.f64 	%fd85, %fd85, %fd74;
	@%p11 bra 	$L__BB111_18;
	setp.eq.s32 	%p12, %r9, 2;
	ld.global.f64 	%fd75, [%rd4+32];
	add.f64 	%fd85, %fd85, %fd75;
	@%p12 bra 	$L__BB111_18;
	ld.global.f64 	%fd76, [%rd4+64];
	add.f64 	%fd85, %fd85, %fd76;
$L__BB111_18:
	add.s32 	%r42, %r44, %r12;
	mul.wide.s32 	%rd14, %r42, 8;
	add.s64 	%rd15, %rd3, %rd14;
	atom.global.add.f64 	%fd77, [%rd15], %fd85;
	add.s32 	%r44, %r44, 8;
	setp.lt.s32 	%p13, %r44, %r31;
	@%p13 bra 	$L__BB111_4;
$L__BB111_19:
	add.s32 	%r43, %r43, 15;
	setp.lt.s32 	%p14, %r43, %r29;
	@%p14 bra 	$L__BB111_2;
$L__BB111_20:
	ret;

}
	// .globl	_Z15gpukernelAMWNr3ILi4ELi16EEvPdS0_S0_iii
.visible .entry _Z15gpukernelAMWNr3ILi4ELi16EEvPdS0_S0_iii(
	.param .u64 .ptr .align 1 _Z15gpukernelAMWNr3ILi4ELi16EEvPdS0_S0_iii_param_0,
	.param .u64 .ptr .align 1 _Z15gpukernelAMWNr3ILi4ELi16EEvPdS0_S0_iii_param_1,
	.param .u64 .ptr .align 1 _Z15gpukernelAMWNr3ILi4ELi16EEvPdS0_S0_iii_param_2,
	.param .u32 _Z15gpukernelAMWNr3ILi4ELi16EEvPdS0_S0_iii_param_3,
	.param .u32 _Z15gpukernelAMWNr3ILi4ELi16EEvPdS0_S0_iii_param_4,
	.param .u32 _Z15gpukernelAMWNr3ILi4ELi16EEvPdS0_S0_iii_param_5
)
{
	.reg .pred 	%p<15>;
	.reg .b32 	%r<51>;
	.reg .b64 	%rd<16>;
	.reg .b64 	%fd<86>;

	ld.param.u64 	%rd5, [_Z15gpukernelAMWNr3ILi4ELi16EEvPdS0_S0_iii_param_0];
	ld.param.u64 	%rd6, [_Z15gpukernelAMWNr3ILi4ELi16EEvPdS0_S0_iii_param_1];
	ld.param.u32 	%r29, [_Z15gpukernelAMWNr3ILi4ELi16EEvPdS0_S0_iii_param_3];
	ld.param.u32 	%r30, [_Z15gpukernelAMWNr3ILi4ELi16EEvPdS0_S0_iii_param_4];
	ld.param.u32 	%r31, [_Z15gpukernelAMWNr3ILi4ELi16EEvPdS0_S0_iii_param_5];
	cvta.to.global.u64 	%rd1, %rd6;
	mov.u32 	%r1, %tid.x;
	shr.u32 	%r43, %r1, 5;
	setp.ge.s32 	%p1, %r43, %r29;
	@%p1 bra 	$L__BB112_20;
	shr.u32 	%r32, %r1, 2;
	and.b32  	%r3, %r32, 7;
	and.b32  	%r4, %r1, 3;
	not.b32 	%r33, %r4;
	add.s32 	%r5, %r30, %r33;
	shr.u32 	%r34, %r5, 2;
	add.s32 	%r35, %r34, 1;
	and.b32  	%r6, %r35, 15;
	and.b32  	%r7, %r35, 7;
	add.s32 	%r8, %r7, -1;
	and.b32  	%r9, %r35, 3;
	and.b32  	%r36, %r35, 2147483632;
	neg.s32 	%r10, %r36;
	add.s64 	%rd2, %rd1, 256;
	cvta.to.global.u64 	%rd3, %rd5;
$L__BB112_2:
	setp.ge.s32 	%p2, %r3, %r31;
	@%p2 bra 	$L__BB112_19;
	mul.lo.s32 	%r12, %r43, %r31;
	mov.u32 	%r44, %r3;
$L__BB112_4:
	setp.ge.s32 	%p3, %r4, %r30;
	mov.f64 	%fd85, 0d0000000000000000;
	@%p3 bra 	$L__BB112_18;
	setp.lt.u32 	%p4, %r5, 60;
	add.s32 	%r37, %r44, %r12;
	mul.lo.s32 	%r14, %r37, %r30;
	mov.f64 	%fd85, 0d0000000000000000;
	mov.u32 	%r48, %r4;
	@%p4 bra 	$L__BB112_8;
	add.s32 	%r45, %r4, %r14;
	mov.f64 	%fd85, 0d0000000000000000;
	mov.u32 	%r46, %r10;
	mov.u32 	%r48, %r4;
$L__BB112_7:
	.pragma "nounroll";
	mul.wide.s32 	%rd7, %r45, 8;
	add.s64 	%rd8, %rd2, %rd7;
	ld.global.f64 	%fd19, [%rd8+-256];
	add.f64 	%fd20, %fd85, %fd19;
	ld.global.f64 	%fd21, [%rd8+-224];
	add.f64 	%fd22, %fd20, %fd21;
	ld.global.f64 	%fd23, [%rd8+-192];
	add.f64 	%fd24, %fd22, %fd23;
	ld.global.f64 	%fd25, [%rd8+-160];
	add.f64 	%fd26, %fd24, %fd25;
	ld.global.f64 	%fd27, [%rd8+-128];
	add.f64 	%fd28, %fd26, %fd27;
	ld.global.f64 	%fd29, [%rd8+-96];
	add.f64 	%fd30, %fd28, %fd29;
	ld.global.f64 	%fd31, [%rd8+-64];
	add.f64 	%fd32, %fd30, %fd31;
	ld.global.f64 	%fd33, [%rd8+-32];
	add.f64 	%fd34, %fd32, %fd33;
	ld.global.f64 	%fd35, [%rd8];
	add.f64 	%fd36, %fd34, %fd35;
	ld.global.f64 	%fd37, [%rd8+32];
	add.f64 	%fd38, %fd36, %fd37;
	ld.global.f64 	%fd39, [%rd8+64];
	add.f64 	%fd40, %fd38, %fd39;
	ld.global.f64 	%fd41, [%rd8+96];
	add.f64 	%fd42, %fd40, %fd41;
	ld.global.f64 	%fd43, [%rd8+128];
	add.f64 	%fd44, %fd42, %fd43;
	ld.global.f64 	%fd45, [%rd8+160];
	add.f64 	%fd46, %fd44, %fd45;
	ld.global.f64 	%fd47, [%rd8+192];
	add.f64 	%fd48, %fd46, %fd47;
	ld.global.f64 	%fd49, [%rd8+224];
	add.f64 	%fd85, %fd48, %fd49;
	add.s32 	%r48, %r48, 64;
	add.s32 	%r46, %r46, 16;
	add.s32 	%r45, %r45, 64;
	setp.ne.s32 	%p5, %r46, 0;
	@%p5 bra 	$L__BB112_7;
$L__BB112_8:
	setp.eq.s32 	%p6, %r6, 0;
	@%p6 bra 	$L__BB112_18;
	add.s32 	%r38, %r6, -1;
	setp.lt.u32 	%p7, %r38, 7;
	@%p7 bra 	$L__BB112_11;
	add.s32 	%r39, %r48, %r14;
	mul.wide.s32 	%rd9, %r39, 8;
	add.s64 	%rd10, %rd1, %rd9;
	ld.global.f64 	%fd51, [%rd10];
	add.f64 	%fd52, %fd85, %fd51;
	ld.global.f64 	%fd53, [%rd10+32];
	add.f64 	%fd54, %fd52, %fd53;
	ld.global.f64 	%fd55, [%rd10+64];
	add.f64 	%fd56, %fd54, %fd55;
	ld.global.f64 	%fd57, [%rd10+96];
	add.f64 	%fd58, %fd56, %fd57;
	ld.global.f64 	%fd59, [%rd10+128];
	add.f64 	%fd60, %fd58, %fd59;
	ld.global.f64 	%fd61, [%rd10+160];
	add.f64 	%fd62, %fd60, %fd61;
	ld.global.f64 	%fd63, [%rd10+192];
	add.f64 	%fd64, %fd62, %fd63;
	ld.global.f64 	%fd65, [%rd10+224];
	add.f64 	%fd85, %fd64, %fd65;
	add.s32 	%r48, %r48, 32;
$L__BB112_11:
	setp.eq.s32 	%p8, %r7, 0;
	@%p8 bra 	$L__BB112_18;
	setp.lt.u32 	%p9, %r8, 3;
	@%p9 bra 	$L__BB112_14;
	add.s32 	%r40, %r48, %r14;
	mul.wide.s32 	%rd11, %r40, 8;
	add.s64 	%rd12, %rd1, %rd11;
	ld.global.f64 	%fd67, [%rd12];
	add.f64 	%fd68, %fd85, %fd67;
	ld.global.f64 	%fd69, [%rd12+32];
	add.f64 	%fd70, %fd68, %fd69;
	ld.global.f64 	%fd71, [%rd12+64];
	add.f64 	%fd72, %fd70, %fd71;
	ld.global.f64 	%fd73, [%rd12+96];
	add.f64 	%fd85, %fd72, %fd73;
	add.s32 	%r48, %r48, 16;
$L__BB112_14:
	setp.eq.s32 	%p10, %r9, 0;
	@%p10 bra 	$L__BB112_18;
	setp.eq.s32 	%p11, %r9, 1;
	add.s32 	%r41, %r48, %r14;
	mul.wide.s32 	%rd13, %r41, 8;
	add.s64 	%rd4, %rd1, %rd13;
	ld.global.f64 	%fd74, [%rd4];
	add.f64 	%fd85, %fd85, %fd74;
	@%p11 bra 	$L__BB112_18;
	setp.eq.s32 	%p12, %r9, 2;
	ld.global.f64 	%fd75, [%rd4+32];
	add.f64 	%fd85, %fd85, %fd75;
	@%p12 bra 	$L__BB112_18;
	ld.global.f64 	%fd76, [%rd4+64];
	add.f64 	%fd85, %fd85, %fd76;
$L__BB112_18:
	add.s32 	%r42, %r44, %r12;
	mul.wide.s32 	%rd14, %r42, 8;
	add.s64 	%rd15, %rd3, %rd14;
	atom.global.add.f64 	%fd77, [%rd15], %fd85;
	add.s32 	%r44, %r44, 8;
	setp.lt.s32 	%p13, %r44, %r31;
	@%p13 bra 	$L__BB112_4;
$L__BB112_19:
	add.s32 	%r43, %r43, 16;
	setp.lt.s32 	%p14, %r43, %r29;
	@%p14 bra 	$L__BB112_2;
$L__BB112_20:
	ret;

}
	// .globl	_Z15gpukernelAMWNr3ILi4ELi17EEvPdS0_S0_iii
.visible .entry _Z15gpukernelAMWNr3ILi4ELi17EEvPdS0_S0_iii(
	.param .u64 .ptr .align 1 _Z15gpukernelAMWNr3ILi4ELi17EEvPdS0_S0_iii_param_0,
	.param .u64 .ptr .align 1 _Z15gpukernelAMWNr3ILi4ELi17EEvPdS0_S0_iii_param_1,
	.param .u64 .ptr .align 1 _Z15gpukernelAMWNr3ILi4ELi17EEvPdS0_S0_iii_param_2,
	.param .u32 _Z15gpukernelAMWNr3ILi4ELi17EEvPdS0_S0_iii_param_3,
	.param .u32 _Z15gpukernelAMWNr3ILi4ELi17EEvPdS0_S0_iii_param_4,
	.param .u32 _Z15gpukernelAMWNr3ILi4ELi17EEvPdS0_S0_iii_param_5
)
{
	.reg .pred 	%p<15>;
	.reg .b32 	%r<51>;
	.reg .b64 	%rd<16>;
	.reg .b64 	%fd<86>;

	ld.param.u64 	%rd5, [_Z15gpukernelAMWNr3ILi4ELi17EEvPdS0_S0_iii_param_0];
	ld.param.u64 	%rd6, [_Z15gpukernelAMWNr3ILi4ELi17EEvPdS0_S0_iii_param_1];
	ld.param.u32 	%r29, [_Z15gpukernelAMWNr3ILi4ELi17EEvPdS0_S0_iii_param_3];
	ld.param.u32 	%r30, [_Z15gpukernelAMWNr3ILi4ELi17EEvPdS0_S0_iii_param_4];
	ld.param.u32 	%r31, [_Z15gpukernelAMWNr3ILi4ELi17EEvPdS0_S0_iii_param_5];
	cvta.to.global.u64 	%rd1, %rd6;
	mov.u32 	%r1, %tid.x;
	shr.u32 	%r43, %r1, 5;
	setp.ge.s32 	%p1, %r43, %r29;
	@%p1 bra 	$L__BB113_20;
	shr.u32 	%r32, %r1, 2;
	and.b32  	%r3, %r32, 7;
	and.b32  	%r4, %r1, 3;
	not.b32 	%r33, %r4;
	add.s32 	%r5, %r30, %r33;
	shr.u32 	%r34, %r5, 2;
	add.s32 	%r35, %r34, 1;
	and.b32  	%r6, %r35, 15;
	and.b32  	%r7, %r35, 7;
	add.s32 	%r8, %r7, -1;
	and.b32  	%r9, %r35, 3;
	and.b32  	%r36, %r35, 2147483632;
	neg.s32 	%r10, %r36;
	add.s64 	%rd2, %rd1, 256;
	cvta.to.global.u64 	%rd3, %rd5;
$L__BB113_2:
	setp.ge.s32 	%p2, %r3, %r31;
	@%p2 bra 	$L__BB113_19;
	mul.lo.s32 	%r12, %r43, %r31;
	mov.u32 	%r44, %r3;
$L__BB113_4:
	setp.ge.s32 	%p3, %r4, %r30;
	mov.f64 	%fd85, 0d0000000000000000;
	@%p3 bra 	$L__BB113_18;
	setp.lt.u32 	%p4, %r5, 60;
	add.s32 	%r37, %r44, %r12;
	mul.lo.s32 	%r14, %r37, %r30;
	mov.f64 	%fd85, 0d0000000000000000;
	mov.u32 	%r48, %r4;
	@%p4 bra 	$L__BB113_8;
	add.s32 	%r45, %r4, %r14;
	mov.f64 	%fd85, 0d0000000000000000;
	mov.u32 	%r46, %r10;
	mov.u32 	%r48, %r4;
$L__BB113_7:
	.pragma "nounroll";
	mul.wide.s32 	%rd7, %r45, 8;
	add.s64 	%rd8, %rd2, %rd7;
	ld.global.f64 	%fd19, [%rd8+-256];
	add.f64 	%fd20, %fd85, %fd19;
	ld.global.f64 	%fd21, [%rd8+-224];
	add.f64 	%fd22, %fd20, %fd21;
	ld.global.f64 	%fd23, [%rd8+-192];
	add.f64 	%fd24, %fd22, %fd23;
	ld.global.f64 	%fd25, [%rd8+-160];
	add.f64 	%fd26, %fd24, %fd25;
	ld.global.f64 	%fd27, [%rd8+-128];
	add.f64 	%fd28, %fd26, %fd27;
	ld.global.f64 	%fd29, [%rd8+-96];
	add.f64 	%fd30, %fd28, %fd29;
	ld.global.f64 	%fd31, [%rd8+-64];
	add.f64 	%fd32, %fd30, %fd31;
	ld.global.f64 	%fd33, [%rd8+-32];
	add.f64 	%fd34, %fd32, %fd33;
	ld.global.f64 	%fd35, [%rd8];
	add.f64 	%fd36, %fd34, %fd35;
	ld.global.f64 	%fd37, [%rd8+32];
	add.f64 	%fd38, %fd36, %fd37;
	ld.global.f64 	%fd39, [%rd8+64];
	add.f64 	%fd40, %fd38, %fd39;
	ld.global.f64 	%fd41, [%rd8+96];
	add.f64 	%fd42, %fd40, %fd41;
	ld.global.f64 	%fd43, [%rd8+128];
	add.f64 	%fd44, %fd42, %fd43;
	ld.global.f64 	%fd45, [%rd8+160];
	add.f64 	%fd46, %fd44, %fd45;
	ld.global.f64 	%fd47, [%rd8+192];
	add.f64 	%fd48, %fd46, %fd47;
	ld.global.f64 	%fd49, [%rd8+224];
	add.f64 	%fd85, %fd48, %fd49;
	add.s32 	%r48, %r48, 64;
	add.s32 	%r46, %r46, 16;
	add.s32 	%r45, %r45, 64;
	setp.ne.s32 	%p5, %r46, 0;
	@%p5 bra 	$L__BB113_7;
$L__BB113_8:
	setp.eq.s32 	%p6, %r6, 0;
	@%p6 bra 	$L__BB113_18;
	add.s32 	%r38, %r6, -1;
	setp.lt.u32 	%p7, %r38, 7;
	@%p7 bra 	$L__BB113_11;
	add.s32 	%r39, %r48, %r14;
	mul.wide.s32 	%rd9, %r39, 8;
	add.s64 	%rd10, %rd1, %rd9;
	ld.global.f64 	%fd51, [%rd10];
	add.f64 	%fd52, %fd85, %fd51;
	ld.global.f64 	%fd53, [%rd10+32];
	add.f64 	%fd54, %fd52, %fd53;
	ld.global.f64 	%fd55, [%rd10+64];
	add.f64 	%fd56, %fd54, %fd55;
	ld.global.f64 	%fd57, [%rd10+96];
	add.f64 	%fd58, %fd56, %fd57;
	ld.global.f64 	%fd59, [%rd10+128];
	add.f64 	%fd60, %fd58, %fd59;
	ld.global.f64 	%fd61, [%rd10+160];
	add.f64 	%fd62, %fd60, %fd61;
	ld.global.f64 	%fd63, [%rd10+192];
	add.f64 	%fd64, %fd62, %fd63;
	ld.global.f64 	%fd65, [%rd10+224];
	add.f64 	%fd85, %fd64, %fd65;
	add.s32 	%r48, %r48, 32;
$L__BB113_11:
	setp.eq.s32 	%p8, %r7, 0;
	@%p8 bra 	$L__BB113_18;
	setp.lt.u32 	%p9, %r8, 3;
	@%p9 bra 	$L__BB113_14;
	add.s32 	%r40, %r48, %r14;
	mul.wide.s32 	%rd11, %r40, 8;
	add.s64 	%rd12, %rd1, %rd11;
	ld.global.f64 	%fd67, [%rd12];
	add.f64 	%fd68, %fd85, %fd67;
	ld.global.f64 	%fd69, [%rd12+32];
	add.f64 	%fd70, %fd68, %fd69;
	ld.global.f64 	%fd71, [%rd12+64];
	add.f64 	%fd72, %fd70, %fd71;
	ld.global.f64 	%fd73, [%rd12+96];
	add.f64 	%fd85, %fd72, %fd73;
	add.s32 	%r48, %r48, 16;
$L__BB113_14:
	setp.eq.s32 	%p10, %r9, 0;
	@%p10 bra 	$L__BB113_18;
	setp.eq.s32 	%p11, %r9, 1;
	add.s32 	%r41, %r48, %r14;
	mul.wide.s32 	%rd13, %r41, 8;
	add.s64 	%rd4, %rd1, %rd13;
	ld.global.f64 	%fd74, [%rd4];
	add.f64 	%fd85, %fd85, %fd74;
	@%p11 bra 	$L__BB113_18;
	setp.eq.s32 	%p12, %r9, 2;
	ld.global.f64 	%fd75, [%rd4+32];
	add.f64 	%fd85, %fd85, %fd75;
	@%p12 bra 	$L__BB113_18;
	ld.global.f64 	%fd76, [%rd4+64];
	add.f64 	%fd85, %fd85, %fd76;
$L__BB113_18:
	add.s32 	%r42, %r44, %r12;
	mul.wide.s32 	%rd14, %r42, 8;
	add.s64 	%rd15, %rd3, %rd14;
	atom.global.add.f64 	%fd77, [%rd15], %fd85;
	add.s32 	%r44, %r44, 8;
	setp.lt.s32 	%p13, %r44, %r31;
	@%p13 bra 	$L__BB113_4;
$L__BB113_19:
	add.s32 	%r43, %r43, 17;
	setp.lt.s32 	%p14, %r43, %r29;
	@%p14 bra 	$L__BB113_2;
$L__BB113_20:
	ret;

}
	// .globl	_Z15gpukernelAMWNr3ILi4ELi18EEvPdS0_S0_iii
.visible .entry _Z15gpukernelAMWNr3ILi4ELi18EEvPdS0_S0_iii(
	.param .u64 .ptr .align 1 _Z15gpukernelAMWNr3ILi4ELi18EEvPdS0_S0_iii_param_0,
	.param .u64 .ptr .align 1 _Z15gpukernelAMWNr3ILi4ELi18EEvPdS0_S0_iii_param_1,
	.param .u64 .ptr .align 1 _Z15gpukernelAMWNr3ILi4ELi18EEvPdS0_S0_iii_param_2,
	.param .u32 _Z15gpukernelAMWNr3ILi4ELi18EEvPdS0_S0_iii_param_3,
	.param .u32 _Z15gpukernelAMWNr3ILi4ELi18EEvPdS0_S0_iii_param_4,
	.param .u32 _Z15gpukernelAMWNr3ILi4ELi18EEvPdS0_S0_iii_param_5
)
{
	.reg .pred 	%p<15>;
	.reg .b32 	%r<51>;
	.reg .b64 	%rd<16>;
	.reg .b64 	%fd<86>;

	ld.param.u64 	%rd5, [_Z15gpukernelAMWNr3ILi4ELi18EEvPdS0_S0_iii_param_0];
	ld.param.u64 	%rd6, [_Z15gpukernelAMWNr3ILi4ELi18EEvPdS0_S0_iii_param_1];
	ld.param.u32 	%r29, [_Z15gpukernelAMWNr3ILi4ELi18EEvPdS0_S0_iii_param_3];
	ld.param.u32 	%r30, [_Z15gpukernelAMWNr3ILi4ELi18EEvPdS0_S0_iii_param_4];
	ld.param.u32 	%r31, [_Z15gpukernelAMWNr3ILi4ELi18EEvPdS0_S0_iii_param_5];
	cvta.to.global.u64 	%rd1, %rd6;
	mov.u32 	%r1, %tid.x;
	shr.u32 	%r43, %r1, 5;
	setp.ge.s32 	%p1, %r43, %r29;
	@%p1 bra 	$L__BB114_20;
	shr.u32 	%r32, %r1, 2;
	and.b32  	%r3, %r32, 7;
	and.b32  	%r4, %r1, 3;
	not.b32 	%r33, %r4;
	add.s32 	%r5, %r30, %r33;
	shr.u32 	%r34, %r5, 2;
	add.s32 	%r35, %r34, 1;
	and.b32  	%r6, %r35, 15;
	and.b32  	%r7, %r35, 7;
	add.s32 	%r8, %r7, -1;
	and.b32  	%r9, %r35, 3;
	and.b32  	%r36, %r35, 2147483632;
	neg.s32 	%r10, %r36;
	add.s64 	%rd2, %rd1, 256;
	cvta.to.global.u64 	%rd3, %rd5;
$L__BB114_2:
	setp.ge.s32 	%p2, %r3, %r31;
	@%p2 bra 	$L__BB114_19;
	mul.lo.s32 	%r12, %r43, %r31;
	mov.u32 	%r44, %r3;
$L__BB114_4:
	setp.ge.s32 	%p3, %r4, %r30;
	mov.f64 	%fd85, 0d0000000000000000;
	@%p3 bra 	$L__BB114_18;
	setp.lt.u32 	%p4, %r5, 60;
	add.s32 	%r37, %r44, %r12;
	mul.lo.s32 	%r14, %r37, %r30;
	mov.f64 	%fd85, 0d0000000000000000;
	mov.u32 	%r48, %r4;
	@%p4 bra 	$L__BB114_8;
	add.s32 	%r45, %r4, %r14;
	mov.f64 	%fd85, 0d0000000000000000;
	mov.u32 	%r46, %r10;
	mov.u32 	%r48, %r4;
$L__BB114_7:
	.pragma "nounroll";
	mul.wide.s32 	%rd7, %r45, 8;
	add.s64 	%rd8, %rd2, %rd7;
	ld.global.f64 	%fd19, [%rd8+-256];
	add.f64 	%fd20, %fd85, %fd19;
	ld.global.f64 	%fd21, [%rd8+-224];
	add.f64 	%fd22, %fd20, %fd21;
	ld.global.f64 	%fd23, [%rd8+-192];
	add.f64 	%fd24, %fd22, %fd23;
	ld.global.f64 	%fd25, [%rd8+-160];
	add.f64 	%fd26, %fd24, %fd25;
	ld.global.f64 	%fd27, [%rd8+-128];
	add.f64 	%fd28, %fd26, %fd27;
	ld.global.f64 	%fd29, [%rd8+-96];
	add.f64 	%fd30, %fd28, %fd29;
	ld.global.f64 	%fd31, [%rd8+-64];
	add.f64 	%fd32, %fd30, %fd31;
	ld.global.f64 	%fd33, [%rd8+-32];
	add.f64 	%fd34, %fd32, %fd33;
	ld.global.f64 	%fd35, [%rd8];
	add.f64 	%fd36, %fd34, %fd35;
	ld.global.f64 	%fd37, [%rd8+32];
	add.f64 	%fd38, %fd36, %fd37;
	ld.global.f64 	%fd39, [%rd8+64];
	add.f64 	%fd40, %fd38, %fd39;
	ld.global.f64 	%fd41, [%rd8+96];
	add.f64 	%fd42, %fd40, %fd41;
	ld.global.f64 	%fd43, [%rd8+128];
	add.f64 	%fd44, %fd42, %fd43;
	ld.global.f64 	%fd45, [%rd8+160];
	add.f64 	%fd46, %fd44, %fd45;
	ld.global.f64 	%fd47, [%rd8+192];
	add.f64 	%fd48, %fd46, %fd47;
	ld.global.f64 	%fd49, [%rd8+224];
	add.f64 	%fd85, %fd48, %fd49;
	add.s32 	%r48, %r48, 64;
	add.s32 	%r46, %r46, 16;
	add.s32 	%r45, %r45, 64;
	setp.ne.s32 	%p5, %r46, 0;
	@%p5 bra 	$L__BB114_7;
$L__BB114_8:
	setp.eq.s32 	%p6, %r6, 0;
	@%p6 bra 	$L__BB114_18;
	add.s32 	%r38, %r6, -1;
	setp.lt.u32 	%p7, %r38, 7;
	@%p7 bra 	$L__BB114_11;
	add.s32 	%r39, %r48, %r14;
	mul.wide.s32 	%rd9, %r39, 8;
	add.s64 	%rd10, %rd1, %rd9;
	ld.global.f64 	%fd51, [%rd10];
	add.f64 	%fd52, %fd85, %fd51;
	ld.global.f64 	%fd53, [%rd10+32];
	add.f64 	%fd54, %fd52, %fd53;
	ld.global.f64 	%fd55, [%rd10+64];
	add.f64 	%fd56, %fd54, %fd55;
	ld.global.f64 	%fd57, [%rd10+96];
	add.f64 	%fd58, %fd56, %fd57;
	ld.global.f64 	%fd59, [%rd10+128];
	add.f64 	%fd60, %fd58, %fd59;
	ld.global.f64 	%fd61, [%rd10+160];
	add.f64 	%fd62, %fd60, %fd61;
	ld.global.f64 	%fd63, [%rd10+192];
	add.f64 	%fd64, %fd62, %fd63;
	ld.global.f64 	%fd65, [%rd10+224];
	add.f64 	%fd85, %fd64, %fd65;
	add.s32 	%r48, %r48, 32;
$L__BB114_11:
	setp.eq.s32 	%p8, %r7, 0;
	@%p8 bra 	$L__BB114_18;
	setp.lt.u32 	%p9, %r8, 3;
	@%p9 bra 	$L__BB114_14;
	add.s32 	%r40, %r48, %r14;
	mul.wide.s32 	%rd11, %r40, 8;
	add.s64 	%rd12, %rd1, %rd11;
	ld.global.f64 	%fd67, [%rd12];
	add.f64 	%fd68, %fd85, %fd67;
	ld.global.f64 	%fd69, [%rd12+32];
	add.f64 	%fd70, %fd68, %fd69;
	ld.global.f64 	%fd71, [%rd12+64];
	add.f64 	%fd72, %fd70, %fd71;
	ld.global.f64 	%fd73, [%rd12+96];
	add.f64 	%fd85, %fd72, %fd73;
	add.s32 	%r48, %r48, 16;
$L__BB114_14:
	setp.eq.s32 	%p10, %r9, 0;
	@%p10 bra 	$L__BB114_18;
	setp.eq.s32 	%p11, %r9, 1;
	add.s32 	%r41, %r48, %r14;
	mul.wide.s32 	%rd13, %r41, 8;
	add.s64 	%rd4, %rd1, %rd13;
	ld.global.f64 	%fd74, [%rd4];
	add.f64 	%fd85, %fd85, %fd74;
	@%p11 bra 	$L__BB114_18;
	setp.eq.s32 	%p12, %r9, 2;
	ld.global.f64 	%fd75, [%rd4+32];
	add.f64 	%fd85, %fd85, %fd75;
	@%p12 bra 	$L__BB114_18;
	ld.global.f64 	%fd76, [%rd4+64];
	add.f64 	%fd85, %fd85, %fd76;
$L__BB114_18:
	add.s32 	%r42, %r44, %r12;
	mul.wide.s32 	%rd14, %r42, 8;
	add.s64 	%rd15, %rd3, %rd14;
	atom.global.add.f64 	%fd77, [%rd15], %fd85;
	add.s32 	%r44, %r44, 8;
	setp.lt.s32 	%p13, %r44, %r31;
	@%p13 bra 	$L__BB114_4;
$L__BB114_19:
	add.s32 	%r43, %r43, 18;
	setp.lt.s32 	%p14, %r43, %r29;
	@%p14 bra 	$L__BB114_2;
$L__BB114_20:
	ret;

}
	// .globl	_Z15gpukernelAMWNr3ILi4ELi19EEvPdS0_S0_iii
.visible .entry _Z15gpukernelAMWNr3ILi4ELi19EEvPdS0_S0_iii(
	.param .u64 .ptr .align 1 _Z15gpukernelAMWNr3ILi4ELi19EEvPdS0_S0_iii_param_0,
	.param .u64 .ptr .align 1 _Z15gpukernelAMWNr3ILi4ELi19EEvPdS0_S0_iii_param_1,
	.param .u64 .ptr .align 1 _Z15gpukernelAMWNr3ILi4ELi19EEvPdS0_S0_iii_param_2,
	.param .u32 _Z15gpukernelAMWNr3ILi4ELi19EEvPdS0_S0_iii_param_3,
	.param .u32 _Z15gpukernelAMWNr3ILi4ELi19EEvPdS0_S0_iii_param_4,
	.param .u32 _Z15gpukernelAMWNr3ILi4ELi19EEvPdS0_S0_iii_param_5
)
{
	.reg .pred 	%p<15>;
	.reg .b32 	%r<51>;
	.reg .b64 	%rd<16>;
	.reg .b64 	%fd<86>;

	ld.param.u64 	%rd5, [_Z15gpukernelAMWNr3ILi4ELi19EEvPdS0_S0_iii_param_0];
	ld.param.u64 	%rd6, [_Z15gpukernelAMWNr3ILi4ELi19EEvPdS0_S0_iii_param_1];
	ld.param.u32 	%r29, [_Z15gpukernelAMWNr3ILi4ELi19EEvPdS0_S0_iii_param_3];
	ld.param.u32 	%r30, [_Z15gpukernelAMWNr3ILi4ELi19EEvPdS0_S0_iii_param_4];
	ld.param.u32 	%r31, [_Z15gpukernelAMWNr3ILi4ELi19EEvPdS0_S0_iii_param_5];
	cvta.to.global.u64 	%rd1, %rd6;
	mov.u32 	%r1, %tid.x;
	shr.u32 	%r43, %r1, 5;
	setp.ge.s32 	%p1, %r43, %r29;
	@%p1 bra 	$L__BB115_20;
	shr.u32 	%r32, %r1, 2;
	and.b32  	%r3, %r32, 7;
	and.b32  	%r4, %r1, 3;
	not.b32 	%r33, %r4;
	add.s32 	%r5, %r30, %r33;
	shr.u32 	%r34, %r5, 2;
	add.s32 	%r35, %r34, 1;
	and.b32  	%r6, %r35, 15;
	and.b32  	%r7, %r35, 7;
	add.s32 	%r8, %r7, -1;
	and.b32  	%r9, %r35, 3;
	and.b32  	%r36, %r35, 2147483632;
	neg.s32 	%r10, %r36;
	add.s64 	%rd2, %rd1, 256;
	cvta.to.global.u64 	%rd3, %rd5;
$L__BB115_2:
	setp.ge.s32 	%p2, %r3, %r31;
	@%p2 bra 	$L__BB115_19;
	mul.lo.s32 	%r12, %r43, %r31;
	mov.u32 	%r44, %r3;
$L__BB115_4:
	setp.ge.s32 	%p3, %r4, %r30;
	mov.f64 	%fd85, 0d0000000000000000;
	@%p3 bra 	$L__BB115_18;
	setp.lt.u32 	%p4, %r5, 60;
	add.s32 	%r37, %r44, %r12;
	mul.lo.s32 	%r14, %r37, %r30;
	mov.f64 	%fd85, 0d0000000000000000;
	mov.u32 	%r48, %r4;
	@%p4 bra 	$L__BB115_8;
	add.s32 	%r45, %r4, %r14;
	mov.f64 	%fd85, 0d0000000000000000;
	mov.u32 	%r46, %r10;
	mov.u32 	%r48, %r4;
$L__BB115_7:
	.pragma "nounroll";
	mul.wide.s32 	%rd7, %r45, 8;
	add.s64 	%rd8, %rd2, %rd7;
	ld.global.f64 	%fd19, [%rd8+-256];
	add.f64 	%fd20, %fd85, %fd19;
	ld.global.f64 	%fd21, [%rd8+-224];
	add.f64 	%fd22, %fd20, %fd21;
	ld.global.f64 	%fd23, [%rd8+-192];
	add.f64 	%fd24, %fd22, %fd23;
	ld.global.f64 	%fd25, [%rd8+-160];
	add.f64 	%fd26, %fd24, %fd25;
	ld.global.f64 	%fd27, [%rd8+-128];
	add.f64 	%fd28, %fd26, %fd27;
	ld.global.f64 	%fd29, [%rd8+-96];
	add.f64 	%fd30, %fd28, %fd29;
	ld.global.f64 	%fd31, [%rd8+-64];
	add.f64 	%fd32, %fd30, %fd31;
	ld.global.f64 	%fd33, [%rd8+-32];
	add.f64 	%fd34, %fd32, %fd33;
	ld.global.f64 	%fd35, [%rd8];
	add.f64 	%fd36, %fd34, %fd35;
	ld.global.f64 	%fd37, [%rd8+32];
	add.f64 	%fd38, %fd36, %fd37;
	ld.global.f64 	%fd39, [%rd8+64];
	add.f64 	%fd40, %fd38, %fd39;
	ld.global.f64 	%fd41, [%rd8+96];
	add.f64 	%fd42, %fd40, %fd41;
	ld.global.f64 	%fd43, [%rd8+128];
	add.f64 	%fd44, %fd42, %fd43;
	ld.global.f64 	%fd45, [%rd8+160];
	add.f64 	%fd46, %fd44, %fd45;
	ld.global.f64 	%fd47, [%rd8+192];
	add.f64 	%fd48, %fd46, %fd47;
	ld.global.f64 	%fd49, [%rd8+224];
	add.f64 	%fd85, %fd48, %fd49;
	add.s32 	%r48, %r48, 64;
	add.s32 	%r46, %r46, 16;
	add.s32 	%r45, %r45, 64;
	setp.ne.s32 	%p5, %r46, 0;
	@%p5 bra 	$L__BB115_7;
$L__BB115_8:
	setp.eq.s32 	%p6, %r6, 0;
	@%p6 bra 	$L__BB115_18;
	add.s32 	%r38, %r6, -1;
	setp.lt.u32 	%p7, %r38, 7;
	@%p7 bra 	$L__BB115_11;
	add.s32 	%r39, %r48, %r14;
	mul.wide.s32 	%rd9, %r39, 8;
	add.s64 	%rd10, %rd1, %rd9;
	ld.global.f64 	%fd51, [%rd10];
	add.f64 	%fd52, %fd85, %fd51;
	ld.global.f64 	%fd53, [%rd10+32];
	add.f64 	%fd54, %fd52, %fd53;
	ld.global.f64 	%fd55, [%rd10+64];
	add.f64 	%fd56, %fd54, %fd55;
	ld.global.f64 	%fd57, [%rd10+96];
	add.f64 	%fd58, %fd56, %fd57;
	ld.global.f64 	%fd59, [%rd10+128];
	add.f64 	%fd60, %fd58, %fd59;
	ld.global.f64 	%fd61, [%rd10+160];
	add.f64 	%fd62, %fd60, %fd61;
	ld.global.f64 	%fd63, [%rd10+192];
	add.f64 	%fd64, %fd62, %fd63;
	ld.global.f64 	%fd65, [%rd10+224];
	add.f64 	%fd85, %fd64, %fd65;
	add.s32 	%r48, %r48, 32;
$L__BB115_11:
	setp.eq.s32 	%p8, %r7, 0;
	@%p8 bra 	$L__BB115_18;
	setp.lt.u32 	%p9, %r8, 3;
	@%p9 bra 	$L__BB115_14;
	add.s32 	%r40, %r48, %r14;
	mul.wide.s32 	%rd11, %r40, 8;
	add.s64 	%rd12, %rd1, %rd11;
	ld.global.f64 	%fd67, [%rd12];
	add.f64 	%fd68, %fd85, %fd67;
	ld.global.f64 	%fd69, [%rd12+32];
	add.f64 	%fd70, %fd68, %fd69;
	ld.global.f64 	%fd71, [%rd12+64];
	add.f64 	%fd72, %fd70, %fd71;
	ld.global.f64 	%fd73, [%rd12+96];
	add.f64 	%fd85, %fd72, %fd73;
	add.s32 	%r48, %r48, 16;
$L__BB115_14:
	setp.eq.s32 	%p10, %r9, 0;
	@%p10 bra 	$L__BB115_18;
	setp.eq.s32 	%p11, %r9, 1;
	add.s32 	%r41, %r48, %r14;
	mul.wide.s32 	%rd13, %r41, 8;
	add.s64 	%rd4, %rd1, %rd13;
	ld.global.f64 	%fd74, [%rd4];
	add.f64 	%fd85, %fd85, %fd74;
	@%p11 bra 	$L__BB115_18;
	setp.eq.s32 	%p12, %r9, 2;
	ld.global.f64 	%fd75, [%rd4+32];
	add.f64 	%fd85, %fd85, %fd75;
	@%p12 bra 	$L__BB115_18;
	ld.global.f64 	%fd76, [%rd4+64];
	add.f64 	%fd85, %fd85, %fd76;
$L__BB115_18:
	add.s32 	%r42, %r44, %r12;
	mul.wide.s32 	%rd14, %r42, 8;
	add.s64 	%rd15, %rd3, %rd14;
	atom.global.add.f64 	%fd77, [%rd15], %fd85;
	add.s32 	%r44, %r44, 8;
	setp.lt.s32 	%p13, %r44, %r31;
	@%p13 bra 	$L__BB115_4;
$L__BB115_19:
	add.s32 	%r43, %r43, 19;
	setp.lt.s32 	%p14, %r43, %r29;
	@%p14 bra 	$L__BB115_2;
$L__BB115_20:
	ret;

}
	// .globl	_Z15gpukernelAMWNr3ILi4ELi20EEvPdS0_S0_iii
.visible .entry _Z15gpukernelAMWNr3ILi4ELi20EEvPdS0_S0_iii(
	.param .u64 .ptr .align 1 _Z15gpukernelAMWNr3ILi4ELi20EEvPdS0_S0_iii_param_0,
	.param .u64 .ptr .align 1 _Z15gpukernelAMWNr3ILi4ELi20EEvPdS0_S0_iii_param_1,
	.param .u64 .ptr .align 1 _Z15gpukernelAMWNr3ILi4ELi20EEvPdS0_S0_iii_param_2,
	.param .u32 _Z15gpukernelAMWNr3ILi4ELi20EEvPdS0_S0_iii_param_3,
	.param .u32 _Z15gpukernelAMWNr3ILi4ELi20EEvPdS0_S0_iii_param_4,
	.param .u32 _Z15gpukernelAMWNr3ILi4ELi20EEvPdS0_S0_iii_param_5
)
{
	.reg .pred 	%p<15>;
	.reg .b32 	%r<51>;
	.reg .b64 	%rd<16>;
	.reg .b64 	%fd<86>;

	ld.param.u64 	%rd5, [_Z15gpukernelAMWNr3ILi4ELi20EEvPdS0_S0_iii_param_0];
	ld.param.u64 	%rd6, [_Z15gpukernelAMWNr3ILi4ELi20EEvPdS0_S0_iii_param_1];
	ld.param.u32 	%r29, [_Z15gpukernelAMWNr3ILi4ELi20EEvPdS0_S0_iii_param_3];
	ld.param.u32 	%r30, [_Z15gpukernelAMWNr3ILi4ELi20EEvPdS0_S0_iii_param_4];
	ld.param.u32 	%r31, [_Z15gpukernelAMWNr3ILi4ELi20EEvPdS0_S0_iii_param_5];
	cvta.to.global.u64 	%rd1, %rd6;
	mov.u32 	%r1, %tid.x;
	shr.u32 	%r43, %r1, 5;
	setp.ge.s32 	%p1, %r43, %r29;
	@%p1 bra 	$L__BB116_20;
	shr.u32 	%r32, %r1, 2;
	and.b32  	%r3, %r32, 7;
	and.b32  	%r4, %r1, 3;
	not.b32 	%r33, %r4;
	add.s32 	%r5, %r30, %r33;
	shr.u32 	%r34, %r5, 2;
	add.s32 	%r35, %r34, 1;
	and.b32  	%r6, %r35, 15;
	and.b32  	%r7, %r35, 7;
	add.s32 	%r8, %r7, -1;
	and.b32  	%r9, %r35, 3;
	and.b32  	%r36, %r35, 2147483632;
	neg.s32 	%r10, %r36;
	add.s64 	%rd2, %rd1, 256;
	cvta.to.global.u64 	%rd3, %rd5;
$L__BB116_2:
	setp.ge.s32 	%p2, %r3, %r31;
	@%p2 bra 	$L__BB116_19;
	mul.lo.s32 	%r12, %r43, %r31;
	mov.u32 	%r44, %r3;
$L__BB116_4:
	setp.ge.s32 	%p3, %r4, %r30;
	mov.f64 	%fd85, 0d0000000000000000;
	@%p3 bra 	$L__BB116_18;
	setp.lt.u32 	%p4, %r5, 60;
	add.s32 	%r37, %r44, %r12;
	mul.lo.s32 	%r14, %r37, %r30;
	mov.f64 	%fd85, 0d0000000000000000;
	mov.u32 	%r48, %r4;
	@%p4 bra 	$L__BB116_8;
	add.s32 	%r45, %r4, %r14;
	mov.f64 	%fd85, 0d0000000000000000;
	mov.u32 	%r46, %r10;
	mov.u32 	%r48, %r4;
$L__BB116_7:
	.pragma "nounroll";
	mul.wide.s32 	%rd7, %r45, 8;
	add.s64 	%rd8, %rd2, %rd7;
	ld.global.f64 	%fd19, [%rd8+-256];
	add.f64 	%fd20, %fd85, %fd19;
	ld.global.f64 	%fd21, [%rd8+-224];
	add.f64 	%fd22, %fd20, %fd21;
	ld.global.f64 	%fd23, [%rd8+-192];
	add.f64 	%fd24, %fd22, %fd23;
	ld.global.f64 	%fd25, [%rd8+-160];
	add.f64 	%fd26, %fd24, %fd25;
	ld.global.f64 	%fd27, [%rd8+-128];
	add.f64 	%fd28, %fd26, %fd27;
	ld.global.f64 	%fd29, [%rd8+-96];
	add.f64 	%fd30, %fd28, %fd29;
	ld.global.f64 	%fd31, [%rd8+-64];
	add.f64 	%fd32, %fd30, %fd31;
	ld.global.f64 	%fd33, [%rd8+-32];
	add.f64 	%fd34, %fd32, %fd33;
	ld.global.f64 	%fd35, [%rd8];
	add.f64 	%fd36, %fd34, %fd35;
	ld.global.f64 	%fd37, [%rd8+32];
	add.f64 	%fd38, %fd36, %fd37;
	ld.global.f64 	%fd39, [%rd8+64];
	add.f64 	%fd40, %fd38, %fd39;
	ld.global.f64 	%fd41, [%rd8+96];
	add.f64 	%fd42, %fd40, %fd41;
	ld.global.f64 	%fd43, [%rd8+128];
	add.f64 	%fd44, %fd42, %fd43;
	ld.global.f64 	%fd45, [%rd8+160];
	add.f64 	%fd46, %fd44, %fd45;
	ld.global.f64 	%fd47, [%rd8+192];
	add.f64 	%fd48, %fd46, %fd47;
	ld.global.f64 	%fd49, [%rd8+224];
	add.f64 	%fd85, %fd48, %fd49;
	add.s32 	%r48, %r48, 64;
	add.s32 	%r46, %r46, 16;
	add.s32 	%r45, %r45, 64;
	setp.ne.s32 	%p5, %r46, 0;
	@%p5 bra 	$L__BB116_7;
$L__BB116_8:
	setp.eq.s32 	%p6, %r6, 0;
	@%p6 bra 	$L__BB116_18;
	add.s32 	%r38, %r6, -1;
	setp.lt.u32 	%p7, %r38, 7;
	@%p7 bra 	$L__BB116_11;
	add.s32 	%r39, %r48, %r14;
	mul.wide.s32 	%rd9, %r39, 8;
	add.s64 	%rd10, %rd1, %rd9;
	ld.global.f64 	%fd51, [%rd10];
	add.f64 	%fd52, %fd85, %fd51;
	ld.global.f64 	%fd53, [%rd10+32];
	add.f64 	%fd54, %fd52, %fd53;
	ld.global.f64 	%fd55, [%rd10+64];
	add.f64 	%fd56, %fd54, %fd55;
	ld.global.f64 	%fd57, [%rd10+96];
	add.f64 	%fd58, %fd56, %fd57;
	ld.global.f64 	%fd59, [%rd10+128];
	add.f64 	%fd60, %fd58, %fd59;
	ld.global.f64 	%fd61, [%rd10+160];
	add.f64 	%fd62, %fd60, %fd61;
	ld.global.f64 	%fd63, [%rd10+192];
	add.f64 	%fd64, %fd62, %fd63;
	ld.global.f64 	%fd65, [%rd10+224];
	add.f64 	%fd85, %fd64, %fd65;
	add.s32 	%r48, %r48, 32;
$L__BB116_11:
	setp.eq.s32 	%p8, %r7, 0;
	@%p8 bra 	$L__BB116_18;
	setp.lt.u32 	%p9, %r8, 3;
	@%p9 bra 	$L__BB116_14;
	add.s32 	%r40, %r48, %r14;
	mul.wide.s32 	%rd11, %r40, 8;
	add.s64 	%rd12, %rd1, %rd11;
	ld.global.f64 	%fd67, [%rd12];
	add.f64 	%fd68, %fd85, %fd67;
	ld.global.f64 	%fd69, [%rd12+32];
	add.f64 	%fd70, %fd68, %fd69;
	ld.global.f64 	%fd71, [%rd12+64];
	add.f64 	%fd72, %fd70, %fd71;
	ld.global.f64 	%fd73, [%rd12+96];
	add.f64 	%fd85, %fd72, %fd73;
	add.s32 	%r48, %r48, 16;
$L__BB116_14:
	setp.eq.s32 	%p10, %r9, 0;
	@%p10 bra 	$L__BB116_18;
	setp.eq.s32 	%p11, %r9, 1;
	add.s32 	%r41, %r48, %r14;
	mul.wide.s32 	%rd13, %r41, 8;
	add.s64 	%rd4, %rd1, %rd13;
	ld.global.f64 	%fd74, [%rd4];
	add.f64 	%fd85, %fd85, %fd74;
	@%p11 bra 	$L__BB116_18;
	setp.eq.s32 	%p12, %r9, 2;
	ld.global.f64 	%fd75, [%rd4+32];
	add.f64 	%fd85, %fd85, %fd75;
	@%p12 bra 	$L__BB116_18;
	ld.global.f64 	%fd76, [%rd4+64];
	add.f64 	%fd85, %fd85, %fd76;
$L__BB116_18:
	add.s32 	%r42, %r44, %r12;
	mul.wide.s32 	%rd14, %r42, 8;
	add.s64 	%rd15, %rd3, %rd14;
	atom.global.add.f64 	%fd77, [%rd15], %fd85;
	add.s32 	%r44, %r44, 8;
	setp.lt.s32 	%p13, %r44, %r31;
	@%p13 bra 	$L__BB116_4;
$L__BB116_19:
	add.s32 	%r43, %r43, 20;
	setp.lt.s32 	%p14, %r43, %r29;
	@%p14 bra 	$L__BB116_2;
$L__BB116_20:
	ret;

}
	// .globl	_Z15gpukernelAMWNr3ILi4ELi21EEvPdS0_S0_iii
.visible .entry _Z15gpukernelAMWNr3ILi4ELi21EEvPdS0_S0_iii(
	.param .u64 .ptr .align 1 _Z15gpukernelAMWNr3ILi4ELi21EEvPdS0_S0_iii_param_0,
	.param .u64 .ptr .align 1 _Z15gpukernelAMWNr3ILi4ELi21EEvPdS0_S0_iii_param_1,
	.param .u64 .ptr .align 1 _Z15gpukernelAMWNr3ILi4ELi21EEvPdS0_S0_iii_param_2,
	.param .u32 _Z15gpukernelAMWNr3ILi4ELi21EEvPdS0_S0_iii_param_3,
	.param .u32 _Z15gpukernelAMWNr3ILi4ELi21EEvPdS0_S0_iii_param_4,
	.param .u32 _Z15gpukernelAMWNr3ILi4ELi21EEvPdS0_S0_iii_param_5
)
{
	.reg .pred 	%p<15>;
	.reg .b32 	%r<51>;
	.reg .b64 	%rd<16>;
	.reg .b64 	%fd<86>;

	ld.param.u64 	%rd5, [_Z15gpukernelAMWNr3ILi4ELi21EEvPdS0_S0_iii_param_0];
	ld.param.u64 	%rd6, [_Z15gpukernelAMWNr3ILi4ELi21EEvPdS0_S0_iii_param_1];
	ld.param.u32 	%r29, [_Z15gpukernelAMWNr3ILi4ELi21EEvPdS0_S0_iii_param_3];
	ld.param.u32 	%r30, [_Z15gpukernelAMWNr3ILi4ELi21EEvPdS0_S0_iii_param_4];
	ld.param.u32 	%r31, [_Z15gpukernelAMWNr3ILi4ELi21EEvPdS0_S0_iii_param_5];
	cvta.to.global.u64 	%rd1, %rd6;
	mov.u32 	%r1, %tid.x;
	shr.u32 	%r43, %r1, 5;
	setp.ge.s32 	%p1, %r43, %r29;
	@%p1 bra 	$L__BB117_20;
	shr.u32 	%r32, %r1, 2;
	and.b32  	%r3, %r32, 7;
	and.b32  	%r4, %r1, 3;
	not.b32 	%r33, %r4;
	add.s32 	%r5, %r30, %r33;
	shr.u32 	%r34, %r5, 2;
	add.s32 	%r35, %r34, 1;
	and.b32  	%r6, %r35, 15;
	and.b32  	%r7, %r35, 7;
	add.s32 	%r8, %r7, -1;
	and.b32  	%r9, %r35, 3;
	and.b32  	%r36, %r35, 2147483632;
	neg.s32 	%r10, %r36;
	add.s64 	%rd2, %rd1, 256;
	cvta.to.global.u64 	%rd3, %rd5;
$L__BB117_2:
	setp.ge.s32 	%p2, %r3, %r31;
	@%p2 bra 	$L__BB117_19;
	mul.lo.s32 	%r12, %r43, %r31;
	mov.u32 	%r44, %r3;
$L__BB117_4:
	setp.ge.s32 	%p3, %r4, %r30;
	mov.f64 	%fd85, 0d0000000000000000;
	@%p3 bra 	$L__BB117_18;
	setp.lt.u32 	%p4, %r5, 60;
	add.s32 	%r37, %r44, %r12;
	mul.lo.s32 	%r14, %r37, %r30;
	mov.f64 	%fd85, 0d0000000000000000;
	mov.u32 	%r48, %r4;
	@%p4 bra 	$L__BB117_8;
	add.s32 	%r45, %r4, %r14;
	mov.f64 	%fd85, 0d0000000000000000;
	mov.u32 	%r46, %r10;
	mov.u32 	%r48, %r4;
$L__BB117_7:
	.pragma "nounroll";
	mul.wide.s32 	%rd7, %r45, 8;
	add.s64 	%rd8, %rd2, %rd7;
	ld.global.f64 	%fd19, [%rd8+-256];
	add.f64 	%fd20, %fd85, %fd19;
	ld.global.f64 	%fd21, [%rd8+-224];
	add.f64 	%fd22, %fd20, %fd21;
	ld.global.f64 	%fd23, [%rd8+-192];
	add.f64 	%fd24, %fd22, %fd23;
	ld.global.f64 	%fd25, [%rd8+-160];
	add.f64 	%fd26, %fd24, %fd25;
	ld.global.f64 	%fd27, [%rd8+-128];
	add.f64 	%fd28, %fd26, %fd27;
	ld.global.f64 	%fd29, [%rd8+-96];
	add.f64 	%fd30, %fd28, %fd29;
	ld.global.f64 	%fd31, [%rd8+-64];
	add.f64 	%fd32, %fd30, %fd31;
	ld.global.f64 	%fd33, [%rd8+-32];
	add.f64 	%fd34, %fd32, %fd33;
	ld.global.f64 	%fd35, [%rd8];
	add.f64 	%fd36, %fd34, %fd35;
	ld.global.f64 	%fd37, [%rd8+32];
	add.f64 	%fd38, %fd36, %fd37;
	ld.global.f64 	%fd39, [%rd8+64];
	add.f64 	%fd40, %fd38, %fd39;
	ld.global.f64 	%fd41, [%rd8+96];
	add.f64 	%fd42, %fd40, %fd41;
	ld.global.f64 	%fd43, [%rd8+128];
	add.f64 	%fd44, %fd42, %fd43;
	ld.global.f64 	%fd45, [%rd8+160];
	add.f64 	%fd46, %fd44, %fd45;
	ld.global.f64 	%fd47, [%rd8+192];
	add.f64 	%fd48, %fd46, %fd47;
	ld.global.f64 	%fd49, [%rd8+224];
	add.f64 	%fd85, %fd48, %fd49;
	add.s32 	%r48, %r48, 64;
	add.s32 	%r46, %r46, 16;
	add.s32 	%r45, %r45, 64;
	setp.ne.s32 	%p5, %r46, 0;
	@%p5 bra 	$L__BB117_7;
$L__BB117_8:
	setp.eq.s32 	%p6, %r6, 0;
	@%p6 bra 	$L__BB117_18;
	add.s32 	%r38, %r6, -1;
	setp.lt.u32 	%p7, %r38, 7;
	@%p7 bra 	$L__BB117_11;
	add.s32 	%r39, %r48, %r14;
	mul.wide.s32 	%rd9, %r39, 8;
	add.s64 	%rd10, %rd1, %rd9;
	ld.global.f64 	%fd51, [%rd10];
	add.f64 	%fd52, %fd85, %fd51;
	ld.global.f64 	%fd53, [%rd10+32];
	add.f64 	%fd54, %fd52, %fd53;
	ld.global.f64 	%fd55, [%rd10+64];
	add.f64 	%fd56, %fd54, %fd55;
	ld.global.f64 	%fd57, [%rd10+96];
	add.f64 	%fd58, %fd56, %fd57;
	ld.global.f64 	%fd59, [%rd10+128];
	add.f64 	%fd60, %fd58, %fd59;
	ld.global.f64 	%fd61, [%rd10+160];
	add.f64 	%fd62, %fd60, %fd61;
	ld.global.f64 	%fd63, [%rd10+192];
	add.f64 	%fd64, %fd62, %fd63;
	ld.global.f64 	%fd65, [%rd10+224];
	add.f64 	%fd85, %fd64, %fd65;
	add.s32 	%r48, %r48, 32;
$L__BB117_11:
	setp.eq.s32 	%p8, %r7, 0;
	@%p8 bra 	$L__BB117_18;
	setp.lt.u32 	%p9, %r8, 3;
	@%p9 bra 	$L__BB117_14;
	add.s32 	%r40, %r48, %r14;
	mul.wide.s32 	%rd11, %r40, 8;
	add.s64 	%rd12, %rd1, %rd11;
	ld.global.f64 	%fd67, [%rd12];
	add.f64 	%fd68, %fd85, %fd67;
	ld.global.f64 	%fd69, [%rd12+32];
	add.f64 	%fd70, %fd68, %fd69;
	ld.global.f64 	%fd71, [%rd12+64];
	add.f64 	%fd72, %fd70, %fd71;
	ld.global.f64 	%fd73, [%rd12+96];
	add.f64 	%fd85, %fd72, %fd73;
	add.s32 	%r48, %r48, 16;
$L__BB117_14:
	setp.eq.s32 	%p10, %r9, 0;
	@%p10 bra 	$L__BB117_18;
	setp.eq.s32 	%p11, %r9, 1;
	add.s32 	%r41, %r48, %r14;
	mul.wide.s32 	%rd13, %r41, 8;
	add.s64 	%rd4, %rd1, %rd13;
	ld.global.f64 	%fd74, [%rd4];
	add.f64 	%fd85, %fd85, %fd74;
	@%p11 bra 	$L__BB117_18;
	setp.eq.s32 	%p12, %r9, 2;
	ld.global.f64 	%fd75, [%rd4+32];
	add.f64 	%fd85, %fd85, %fd75;
	@%p12 bra 	$L__BB117_18;
	ld.global.f64 	%fd76, [%rd4+64];
	add.f64 	%fd85, %fd85, %fd76;
$L__BB117_18:
	add.s32 	%r42, %r44, %r12;
	mul.wide.s32 	%rd14, %r42, 8;
	add.s64 	%rd15, %rd3, %rd14;
	atom.global.add.f64 	%fd77, [%rd15], %fd85;
	add.s32 	%r44, %r44, 8;
	setp.lt.s32 	%p13, %r44, %r31;
	@%p13 bra 	$L__BB117_4;
$L__BB117_19:
	add.s32 	%r43, %r43, 21;
	setp.lt.s32 	%p14, %r43, %r29;
	@%p14 bra 	$L__BB117_2;
$L__BB117_20:
	ret;

}
	// .globl	_Z15gpukernelAMWNr3ILi4ELi22EEvPdS0_S0_iii
.visible .entry _Z15gpukernelAMWNr3ILi4ELi22EEvPdS0_S0_iii(
	.param .u64 .ptr .align 1 _Z15gpukernelAMWNr3ILi4ELi22EEvPdS0_S0_iii_param_0,
	.param .u64 .ptr .align 1 _Z15gpukernelAMWNr3ILi4ELi22EEvPdS0_S0_iii_param_1,
	.param .u64 .ptr .align 1 _Z15gpukernelAMWNr3ILi4ELi22EEvPdS0_S0_iii_param_2,
	.param .u32 _Z15gpukernelAMWNr3ILi4ELi22EEvPdS0_S0_iii_param_3,
	.param .u32 _Z15gpukernelAMWNr3ILi4ELi22EEvPdS0_S0_iii_param_4,
	.param .u32 _Z15gpukernelAMWNr3ILi4ELi22EEvPdS0_S0_iii_param_5
)
{
	.reg .pred 	%p<15>;
	.reg .b32 	%r<51>;
	.reg .b64 	%rd<16>;
	.reg .b64 	%fd<86>;

	ld.param.u64 	%rd5, [_Z15gpukernelAMWNr3ILi4ELi22EEvPdS0_S0_iii_param_0];
	ld.param.u64 	%rd6, [_Z15gpukernelAMWNr3ILi4ELi22EEvPdS0_S0_iii_param_1];
	ld.param.u32 	%r29, [_Z15gpukernelAMWNr3ILi4ELi22EEvPdS0_S0_iii_param_3];
	ld.param.u32 	%r30, [_Z15gpukernelAMWNr3ILi4ELi22EEvPdS0_S0_iii_param_4];
	ld.param.u32 	%r31, [_Z15gpukernelAMWNr3ILi4ELi22EEvPdS0_S0_iii_param_5];
	cvta.to.global.u64 	%rd1, %rd6;
	mov.u32 	%r1, %tid.x;
	shr.u32 	%r43, %r1, 5;
	setp.ge.s32 	%p1, %r43, %r29;
	@%p1 bra 	$L__BB118_20;
	shr.u32 	%r32, %r1, 2;
	and.b32  	%r3, %r32, 7;
	and.b32  	%r4, %r1, 3;
	not.b32 	%r33, %r4;
	add.s32 	%r5, %r30, %r33;
	shr.u32 	%r34, %r5, 2;
	add.s32 	%r35, %r34, 1;
	and.b32  	%r6, %r35, 15;
	and.b32  	%r7, %r35, 7;
	add.s32 	%r8, %r7, -1;
	and.b32  	%r9, %r35, 3;
	and.b32  	%r36, %r35, 2147483632;
	neg.s32 	%r10, %r36;
	add.s64 	%rd2, %rd1, 256;
	cvta.to.global.u64 	%rd3, %rd5;
$L__BB118_2:
	setp.ge.s32 	%p2, %r3, %r31;
	@%p2 bra 	$L__BB118_19;
	mul.lo.s32 	%r12, %r43, %r31;
	mov.u32 	%r44, %r3;
$L__BB118_4:
	setp.ge.s32 	%p3, %r4, %r30;
	mov.f64 	%fd85, 0d0000000000000000;
	@%p3 bra 	$L__BB118_18;
	setp.lt.u32 	%p4, %r5, 60;
	add.s32 	%r37, %r44, %r12;
	mul.lo.s32 	%r14, %r37, %r30;
	mov.f64 	%fd85, 0d0000000000000000;
	mov.u32 	%r48, %r4;
	@%p4 bra 	$L__BB118_8;
	add.s32 	%r45, %r4, %r14;
	mov.f64 	%fd85, 0d0000000000000000;
	mov.u32 	%r46, %r10;
	mov.u32 	%r48, %r4;
$L__BB118_7:
	.pragma "nounroll";
	mul.wide.s32 	%rd7, %r45, 8;
	add.s64 	%rd8, %rd2, %rd7;
	ld.global.f64 	%fd19, [%rd8+-256];
	add.f64 	%fd20, %fd85, %fd19;
	ld.global.f64 	%fd21, [%rd8+-224];
	add.f64 	%fd22, %fd20, %fd21;
	ld.global.f64 	%fd23, [%rd8+-192];
	add.f64 	%fd24, %fd22, %fd23;
	ld.global.f64 	%fd25, [%rd8+-160];
	add.f64 	%fd26, %fd24, %fd25;
	ld.global.f64 	%fd27, [%rd8+-128];
	add.f64 	%fd28, %fd26, %fd27;
	ld.global.f64 	%fd29, [%rd8+-96];
	add.f64 	%fd30, %fd28, %fd29;
	ld.global.f64 	%fd31, [%rd8+-64];
	add.f64 	%fd32, %fd30, %fd31;
	ld.global.f64 	%fd33, [%rd8+-32];
	add.f64 	%fd34, %fd32, %fd33;
	ld.global.f64 	%fd35, [%rd8];
	add.f64 	%fd36, %fd34, %fd35;
	ld.global.f64 	%fd37, [%rd8+32];
	add.f64 	%fd38, %fd36, %fd37;
	ld.global.f64 	%fd39, [%rd8+64];
	add.f64 	%fd40, %fd38, %fd39;
	ld.global.f64 	%fd41, [%rd8+96];
	add.f64 	%fd42, %fd40, %fd41;
	ld.global.f64 	%fd43, [%rd8+128];
	add.f64 	%fd44, %fd42, %fd43;
	ld.global.f64 	%fd45, [%rd8+160];
	add.f64 	%fd46, %fd44, %fd45;
	ld.global.f64 	%fd47, [%rd8+192];
	add.f64 	%fd48, %fd46, %fd47;
	ld.global.f64 	%fd49, [%rd8+224];
	add.f64 	%fd85, %fd48, %fd49;
	add.s32 	%r48, %r48, 64;
	add.s32 	%r46, %r46, 16;
	add.s32 	%r45, %r45, 64;
	setp.ne.s32 	%p5, %r46, 0;
	@%p5 bra 	$L__BB118_7;
$L__BB118_8:
	setp.eq.s32 	%p6, %r6, 0;
	@%p6 bra 	$L__BB118_18;
	add.s32 	%r38, %r6, -1;
	setp.lt.u32 	%p7, %r38, 7;
	@%p7 bra 	$L__BB118_11;
	add.s32 	%r39, %r48, %r14;
	mul.wide.s32 	%rd9, %r39, 8;
	add.s64 	%rd10, %rd1, %rd9;
	ld.global.f64 	%fd51, [%rd10];
	add.f64 	%fd52, %fd85, %fd51;
	ld.global.f64 	%fd53, [%rd10+32];
	add.f64 	%fd54, %fd52, %fd53;
	ld.global.f64 	%fd55, [%rd10+64];
	add.f64 	%fd56, %fd54, %fd55;
	ld.global.f64 	%fd57, [%rd10+96];
	add.f64 	%fd58, %fd56, %fd57;
	ld.global.f64 	%fd59, [%rd10+128];
	add.f64 	%fd60, %fd58, %fd59;
	ld.global.f64 	%fd61, [%rd10+160];
	add.f64 	%fd62, %fd60, %fd61;
	ld.global.f64 	%fd63, [%rd10+192];
	add.f64 	%fd64, %fd62, %fd63;
	ld.global.f64 	%fd65, [%rd10+224];
	add.f64 	%fd85, %fd64, %fd65;
	add.s32 	%r48, %r48, 32;
$L__BB118_11:
	setp.eq.s32 	%p8, %r7, 0;
	@%p8 bra 	$L__BB118_18;
	setp.lt.u32 	%p9, %r8, 3;
	@%p9 bra 	$L__BB118_14;
	add.s32 	%r40, %r48, %r14;
	mul.wide.s32 	%rd11, %r40, 8;
	add.s64 	%rd12, %rd1, %rd11;
	ld.global.f64 	%fd67, [%rd12];
	add.f64 	%fd68, %fd85, %fd67;
	ld.global.f64 	%fd69, [%rd12+32];
	add.f64 	%fd70, %fd68, %fd69;
	ld.global.f64 	%fd71, [%rd12+64];
	add.f64 	%fd72, %fd70, %fd71;
	ld.global.f64 	%fd73, [%rd12+96];
	add.f64 	%fd85, %fd72, %fd73;
	add.s32 	%r48, %r48, 16;
$L__BB118_14:
	setp.eq.s32 	%p10, %r9, 0;
	@%p10 bra 	$L__BB118_18;
	setp.eq.s32 	%p11, %r9, 1;
	add.s32 	%r41, %r48, %r14;
	mul.wide.s32 	%rd13, %r41, 8;
	add.s64 	%rd4, %rd1, %rd13;
	ld.global.f64 	%fd74, [%rd4];
	add.f64 	%fd85, %fd85, %fd74;
	@%p11 bra 	$L__BB118_18;
	setp.eq.s32 	%p12, %r9, 2;
	ld.global.f64 	%fd75, [%rd4+32];
	add.f64 	%fd85, %fd85, %fd75;
	@%p12 bra 	$L__BB118_18;
	ld.global.f64 	%fd76, [%rd4+64];
	add.f64 	%fd85, %fd85, %fd76;
$L__BB118_18:
	add.s32 	%r42, %r44, %r12;
	mul.wide.s32 	%rd14, %r42, 8;
	add.s64 	%rd15, %rd3, %rd14;
	atom.global.add.f64 	%fd77, [%rd15], %fd85;
	add.s32 	%r44, %r44, 8;
	setp.lt.s32 	%p13, %r44, %r31;
	@%p13 bra 	$L__BB118_4;
$L__BB118_19:
	add.s32 	%r43, %r43, 22;
	setp.lt.s32 	%p14, %r43, %r29;
	@%p14 bra 	$L__BB118_2;
$L__BB118_20:
	ret;

}
	// .globl	_Z15gpukernelAMWNr3ILi4ELi23EEvPdS0_S0_iii
.visible .entry _Z15gpukernelAMWNr3ILi4ELi23EEvPdS0_S0_iii(
	.param .u64 .ptr .align 1 _Z15gpukernelAMWNr3ILi4ELi23EEvPdS0_S0_iii_param_0,
	.param .u64 .ptr .align 1 _Z15gpukernelAMWNr3ILi4ELi23EEvPdS0_S0_iii_param_1,
	.param .u64 .ptr .align 1 _Z15gpukernelAMWNr3ILi4ELi23EEvPdS0_S0_iii_param_2,
	.param .u32 _Z15gpukernelAMWNr3ILi4ELi23EEvPdS0_S0_iii_param_3,
	.param .u32 _Z15gpukernelAMWNr3ILi4ELi23EEvPdS0_S0_iii_param_4,
	.param .u32 _Z15gpukernelAMWNr3ILi4ELi23EEvPdS0_S0_iii_param_5
)
{
	.reg .pred 	%p<15>;
	.reg .b32 	%r<51>;
	.reg .b64 	%rd<16>;
	.reg .b64 	%fd<86>;

	ld.param.u64 	%rd5, [_Z15gpukernelAMWNr3ILi4ELi23EEvPdS0_S0_iii_param_0];
	ld.param.u64 	%rd6, [_Z15gpukernelAMWNr3ILi4ELi23EEvPdS0_S0_iii_param_1];
	ld.param.u32 	%r29, [_Z15gpukernelAMWNr3ILi4ELi23EEvPdS0_S0_iii_param_3];
	ld.param.u32 	%r30, [_Z15gpukernelAMWNr3ILi4ELi23EEvPdS0_S0_iii_param_4];
	ld.param.u32 	%r31, [_Z15gpukernelAMWNr3ILi4ELi23EEvPdS0_S0_iii_param_5];
	cvta.to.global.u64 	%rd1, %rd6;
	mov.u32 	%r1, %tid.x;
	shr.u32 	%r43, %r1, 5;
	setp.ge.s32 	%p1, %r43, %r29;
	@%p1 bra 	$L__BB119_20;
	shr.u32 	%r32, %r1, 2;
	and.b32  	%r3, %r32, 7;
	and.b32  	%r4, %r1, 3;
	not.b32 	%r33, %r4;
	add.s32 	%r5, %r30, %r33;
	shr.u32 	%r34, %r5, 2;
	add.s32 	%r35, %r34, 1;
	and.b32  	%r6, %r35, 15;
	and.b32  	%r7, %r35, 7;
	add.s32 	%r8, %r7, -1;
	and.b32  	%r9, %r35, 3;
	and.b32  	%r36, %r35, 2147483632;
	neg.s32 	%r10, %r36;
	add.s64 	%rd2, %rd1, 256;
	cvta.to.global.u64 	%rd3, %rd5;
$L__BB119_2:
	setp.ge.s32 	%p2, %r3, %r31;
	@%p2 bra 	$L__BB119_19;
	mul.lo.s32 	%r12, %r43, %r31;
	mov.u32 	%r44, %r3;
$L__BB119_4:
	setp.ge.s32 	%p3, %r4, %r30;
	mov.f64 	%fd85, 0d0000000000000000;
	@%p3 bra 	$L__BB119_18;
	setp.lt.u32 	%p4, %r5, 60;
	add.s32 	%r37, %r44, %r12;
	mul.lo.s32 	%r14, %r37, %r30;
	mov.f64 	%fd85, 0d0000000000000000;
	mov.u32 	%r48, %r4;
	@%p4 bra 	$L__BB119_8;
	add.s32 	%r45, %r4, %r14;
	mov.f64 	%fd85, 0d0000000000000000;
	mov.u32 	%r46, %r10;
	mov.u32 	%r48, %r4;
$L__BB119_7:
	.pragma "nounroll";
	mul.wide.s32 	%rd7, %r45, 8;
	add.s64 	%rd8, %rd2, %rd7;
	ld.global.f64 	%fd19, [%rd8+-256];
	add.f64 	%fd20, %fd85, %fd19;
	ld.global.f64 	%fd21, [%rd8+-224];
	add.f64 	%fd22, %fd20, %fd21;
	ld.global.f64 	%fd23, [%rd8+-192];
	add.f64 	%fd24, %fd22, %fd23;
	ld.global.f64 	%fd25, [%rd8+-160];
	add.f64 	%fd26, %fd24, %fd25;
	ld.global.f64 	%fd27, [%rd8+-128];
	add.f64 	%fd28, %fd26, %fd27;
	ld.global.f64 	%fd29, [%rd8+-96];
	add.f64 	%fd30, %fd28, %fd29;
	ld.global.f64 	%fd31, [%rd8+-64];
	add.f64 	%fd32, %fd30, %fd31;
	ld.global.f64 	%fd33, [%rd8+-32];
	add.f64 	%fd34, %fd32, %fd33;
	ld.global.f64 	%fd35, [%rd8];
	add.f64 	%fd36, %fd34, %fd35;
	ld.global.f64 	%fd37, [%rd8+32];
	add.f64 	%fd38, %fd36, %fd37;
	ld.global.f64 	%fd39, [%rd8+64];
	add.f64 	%fd40, %fd38, %fd39;
	ld.global.f64 	%fd41, [%rd8+96];
	add.f64 	%fd42, %fd40, %fd41;
	ld.global.f64 	%fd43, [%rd8+128];
	add.f64 	%fd44, %fd42, %fd43;
	ld.global.f64 	%fd45, [%rd8+160];
	add.f64 	%fd46, %fd44, %fd45;
	ld.global.f64 	%fd47, [%rd8+192];
	add.f64 	%fd48, %fd46, %fd47;
	ld.global.f64 	%fd49, [%rd8+224];
	add.f64 	%fd85, %fd48, %fd49;
	add.s32 	%r48, %r48, 64;
	add.s32 	%r46, %r46, 16;
	add.s32 	%r45, %r45, 64;
	setp.ne.s32 	%p5, %r46, 0;
	@%p5 bra 	$L__BB119_7;
$L__BB119_8:
	setp.eq.s32 	%p6, %r6, 0;
	@%p6 bra 	$L__BB119_18;
	add.s32 	%r38, %r6, -1;
	setp.lt.u32 	%p7, %r38, 7;
	@%p7 bra 	$L__BB119_11;
	add.s32 	%r39, %r48, %r14;
	mul.wide.s32 	%rd9, %r39, 8;
	add.s64 	%rd10, %rd1, %rd9;
	ld.global.f64 	%fd51, [%rd10];
	add.f64 	%fd52, %fd85, %fd51;
	ld.global.f64 	%fd53, [%rd10+32];
	add.f64 	%fd54, %fd52, %fd53;
	ld.global.f64 	%fd55, [%rd10+64];
	add.f64 	%fd56, %fd54, %fd55;
	ld.global.f64 	%fd57, [%rd10+96];
	add.f64 	%fd58, %fd56, %fd57;
	ld.global.f64 	%fd59, [%rd10+128];
	add.f64 	%fd60, %fd58, %fd59;
	ld.global.f64 	%fd61, [%rd10+160];
	add.f64 	%fd62, %fd60, %fd61;
	ld.global.f64 	%fd63, [%rd10+192];
	add.f64 	%fd64, %fd62, %fd63;
	ld.global.f64 	%fd65, [%rd10+224];
	add.f64 	%fd85, %fd64, %fd65;
	add.s32 	%r48, %r48, 32;
$L__BB119_11:
	setp.eq.s32 	%p8, %r7, 0;
	@%p8 bra 	$L__BB119_18;
	setp.lt.u32 	%p9, %r8, 3;
	@%p9 bra 	$L__BB119_14;
	add.s32 	%r40, %r48, %r14;
	mul.wide.s32 	%rd11, %r40, 8;
	add.s64 	%rd12, %rd1, %rd11;
	ld.global.f64 	%fd67, [%rd12];
	add.f64 	%fd68, %fd85, %fd67;
	ld.global.f64 	%fd69, [%rd12+32];
	add.f64 	%fd70, %fd68, %fd69;
	ld.global.f64 	%fd71, [%rd12+64];
	add.f64 	%fd72, %fd70, %fd71;
	ld.global.f64 	%fd73, [%rd12+96];
	add.f64 	%fd85, %fd72, %fd73;
	add.s32 	%r48, %r48, 16;
$L__BB119_14:
	setp.eq.s32 	%p10, %r9, 0;
	@%p10 bra 	$L__BB119_18;
	setp.eq.s32 	%p11, %r9, 1;
	add.s32 	%r41, %r48, %r14;
	mul.wide.s32 	%rd13, %r41, 8;
	add.s64 	%rd4, %rd1, %rd13;
	ld.global.f64 	%fd74, [%rd4];
	add.f64 	%fd85, %fd85, %fd74;
	@%p11 bra 	$L__BB119_18;
	setp.eq.s32 	%p12, %r9, 2;
	ld.global.f64 	%fd75, [%rd4+32];
	add.f64 	%fd85, %fd85, %fd75;
	@%p12 bra 	$L__BB119_18;
	ld.global.f64 	%fd76, [%rd4+64];
	add.f64 	%fd85, %fd85, %fd76;
$L__BB119_18:
	add.s32 	%r42, %r44, %r12;
	mul.wide.s32 	%rd14, %r42, 8;
	add.s64 	%rd15, %rd3, %rd14;
	atom.global.add.f64 	%fd77, [%rd15], %fd85;
	add.s32 	%r44, %r44, 8;
	setp.lt.s32 	%p13, %r44, %r31;
	@%p13 bra 	$L__BB119_4;
$L__BB119_19:
	add.s32 	%r43, %r43, 23;
	setp.lt.s32 	%p14, %r43, %r29;
	@%p14 bra 	$L__BB119_2;
$L__BB119_20:
	ret;

}
	// .globl	_Z15gpukernelAMWNr3ILi4ELi24EEvPdS0_S0_iii
.visible .entry _Z15gpukernelAMWNr3ILi4ELi24EEvPdS0_S0_iii(
	.param .u64 .ptr .align 1 _Z15gpukernelAMWNr3ILi4ELi24EEvPdS0_S0_iii_param_0,
	.param .u64 .ptr .align 1 _Z15gpukernelAMWNr3ILi4ELi24EEvPdS0_S0_iii_param_1,
	.param .u64 .ptr .align 1 _Z15gpukernelAMWNr3ILi4ELi24EEvPdS0_S0_iii_param_2,
	.param .u32 _Z15gpukernelAMWNr3ILi4ELi24EEvPdS0_S0_iii_param_3,
	.param .u32 _Z15gpukernelAMWNr3ILi4ELi24EEvPdS0_S0_iii_param_4,
	.param .u32 _Z15gpukernelAMWNr3ILi4ELi24EEvPdS0_S0_iii_param_5
)
{
	.reg .pred 	%p<15>;
	.reg .b32 	%r<51>;
	.reg .b64 	%rd<16>;
	.reg .b64 	%fd<86>;

	ld.param.u64 	%rd5, [_Z15gpukernelAMWNr3ILi4ELi24EEvPdS0_S0_iii_param_0];
	ld.param.u64 	%rd6, [_Z15gpukernelAMWNr3ILi4ELi24EEvPdS0_S0_iii_param_1];
	ld.param.u32 	%r29, [_Z15gpukernelAMWNr3ILi4ELi24EEvPdS0_S0_iii_param_3];
	ld.param.u32 	%r30, [_Z15gpukernelAMWNr3ILi4ELi24EEvPdS0_S0_iii_param_4];
	ld.param.u32 	%r31, [_Z15gpukernelAMWNr3ILi4ELi24EEvPdS0_S0_iii_param_5];
	cvta.to.global.u64 	%rd1, %rd6;
	mov.u32 	%r1, %tid.x;
	shr.u32 	%r43, %r1, 5;
	setp.ge.s32 	%p1, %r43, %r29;
	@%p1 bra 	$L__BB120_20;
	shr.u32 	%r32, %r1, 2;
	and.b32  	%r3, %r32, 7;
	and.b32  	%r4, %r1, 3;
	not.b32 	%r33, %r4;
	add.s32 	%r5, %r30, %r33;
	shr.u32 	%r34, %r5, 2;
	add.s32 	%r35, %r34, 1;
	and.b32  	%r6, %r35, 15;
	and.b32  	%r7, %r35, 7;
	add.s32 	%r8, %r7, -1;
	and.b32  	%r9, %r35, 3;
	and.b32  	%r36, %r35, 2147483632;
	neg.s32 	%r10, %r36;
	add.s64 	%rd2, %rd1, 256;
	cvta.to.global.u64 	%rd3, %rd5;
$L__BB120_2:
	setp.ge.s32 	%p2, %r3, %r31;
	@%p2 bra 	$L__BB120_19;
	mul.lo.s32 	%r12, %r43, %r31;
	mov.u32 	%r44, %r3;
$L__BB120_4:
	setp.ge.s32 	%p3, %r4, %r30;
	mov.f64 	%fd85, 0d0000000000000000;
	@%p3 bra 	$L__BB120_18;
	setp.lt.u32 	%p4, %r5, 60;
	add.s32 	%r37, %r44, %r12;
	mul.lo.s32 	%r14, %r37, %r30;
	mov.f64 	%fd85, 0d0000000000000000;
	mov.u32 	%r48, %r4;
	@%p4 bra 	$L__BB120_8;
	add.s32 	%r45, %r4, %r14;
	mov.f64 	%fd85, 0d0000000000000000;
	mov.u32 	%r46, %r10;
	mov.u32 	%r48, %r4;
$L__BB120_7:
	.pragma "nounroll";
	mul.wide.s32 	%rd7, %r45, 8;
	add.s64 	%rd8, %rd2, %rd7;
	ld.global.f64 	%fd19, [%rd8+-256];
	add.f64 	%fd20, %fd85, %fd19;
	ld.global.f64 	%fd21, [%rd8+-224];
	add.f64 	%fd22, %fd20, %fd21;
	ld.global.f64 	%fd23, [%rd8+-192];
	add.f64 	%fd24, %fd22, %fd23;
	ld.global.f64 	%fd25, [%rd8+-160];
	add.f64 	%fd26, %fd24, %fd25;
	ld.global.f64 	%fd27, [%rd8+-128];
	add.f64 	%fd28, %fd26, %fd27;
	ld.global.f64 	%fd29, [%rd8+-96];
	add.f64 	%fd30, %fd28, %fd29;
	ld.global.f64 	%fd31, [%rd8+-64];
	add.f64 	%fd32, %fd30, %fd31;
	ld.global.f64 	%fd33, [%rd8+-32];
	add.f64 	%fd34, %fd32, %fd33;
	ld.global.f64 	%fd35, [%rd8];
	add.f64 	%fd36, %fd34, %fd35;
	ld.global.f64 	%fd37, [%rd8+32];
	add.f64 	%fd38, %fd36, %fd37;
	ld.global.f64 	%fd39, [%rd8+64];
	add.f64 	%fd40, %fd38, %fd39;
	ld.global.f64 	%fd41, [%rd8+96];
	add.f64 	%fd42, %fd40, %fd41;
	ld.global.f64 	%fd43, [%rd8+128];
	add.f64 	%fd44, %fd42, %fd43;
	ld.global.f64 	%fd45, [%rd8+160];
	add.f64 	%fd46, %fd44, %fd45;
	ld.global.f64 	%fd47, [%rd8+192];
	add.f64 	%fd48, %fd46, %fd47;
	ld.global.f64 	%fd49, [%rd8+224];
	add.f64 	%fd85, %fd48, %fd49;
	add.s32 	%r48, %r48, 64;
	add.s32 	%r46, %r46, 16;
	add.s32 	%r45, %r45, 64;
	setp.ne.s32 	%p5, %r46, 0;
	@%p5 bra 	$L__BB120_7;
$L__BB120_8:
	setp.eq.s32 	%p6, %r6, 0;
	@%p6 bra 	$L__BB120_18;
	add.s32 	%r38, %r6, -1;
	setp.lt.u32 	%p7, %r38, 7;
	@%p7 bra 	$L__BB120_11;
	add.s32 	%r39, %r48, %r14;
	mul.wide.s32 	%rd9, %r39, 8;
	add.s64 	%rd10, %rd1, %rd9;
	ld.global.f64 	%fd51, [%rd10];
	add.f64 	%fd52, %fd85, %fd51;
	ld.global.f64 	%fd53, [%rd10+32];
	add.f64 	%fd54, %fd52, %fd53;
	ld.global.f64 	%fd55, [%rd10+64];
	add.f64 	%fd56, %fd54, %fd55;
	ld.global.f64 	%fd57, [%rd10+96];
	add.f64 	%fd58, %fd56, %fd57;
	ld.global.f64 	%fd59, [%rd10+128];
	add.f64 	%fd60, %fd58, %fd59;
	ld.global.f64 	%fd61, [%rd10+160];
	add.f64 	%fd62, %fd60, %fd61;
	ld.global.f64 	%fd63, [%rd10+192];
	add.f64 	%fd64, %fd62, %fd63;
	ld.global.f64 	%fd65, [%rd10+224];
	add.f64 	%fd85, %fd64, %fd65;
	add.s32 	%r48, %r48, 32;
$L__BB120_11:
	setp.eq.s32 	%p8, %r7, 0;
	@%p8 bra 	$L__BB120_18;
	setp.lt.u32 	%p9, %r8, 3;
	@%p9 bra 	$L__BB120_14;
	add.s32 	%r40, %r48, %r14;
	mul.wide.s32 	%rd11, %r40, 8;
	add.s64 	%rd12, %rd1, %rd11;
	ld.global.f64 	%fd67, [%rd12];
	add.f64 	%fd68, %fd85, %fd67;
	ld.global.f64 	%fd69, [%rd12+32];
	add.f64 	%fd70, %fd68, %fd69;
	ld.global.f64 	%fd71, [%rd12+64];
	add.f64 	%fd72, %fd70, %fd71;
	ld.global.f64 	%fd73, [%rd12+96];
	add.f64 	%fd85, %fd72, %fd73;
	add.s32 	%r48, %r48, 16;
$L__BB120_14:
	setp.eq.s32 	%p10, %r9, 0;
	@%p10 bra 	$L__BB120_18;
	setp.eq.s32 	%p11, %r9, 1;
	add.s32 	%r41, %r48, %r14;
	mul.wide.s32 	%rd13, %r41, 8;
	add.s64 	%rd4, %rd1, %rd13;
	ld.global.f64 	%fd74, [%rd4];
	add.f64 	%fd85, %fd85, %fd74;
	@%p11 bra 	$L__BB120_18;
	setp.eq.s32 	%p12, %r9, 2;
	ld.global.f64 	%fd75, [%rd4+32];
	add.f64 	%fd85, %fd85, %fd75;
	@%p12 bra 	$L__BB120_18;
	ld.global.f64 	%fd76, [%rd4+64];
	add.f64 	%fd85, %fd85, %fd76;
$L__BB120_18:
	add.s32 	%r42, %r44, %r12;
	mul.wide.s32 	%rd14, %r42, 8;
	add.s64 	%rd15, %rd3, %rd14;
	atom.global.add.f64 	%fd77, [%rd15], %fd85;
	add.s32 	%r44, %r44, 8;
	setp.lt.s32 	%p13, %r44, %r31;
	@%p13 bra 	$L__BB120_4;
$L__BB120_19:
	add.s32 	%r43, %r43, 24;
	setp.lt.s32 	%p14, %r43, %r29;
	@%p14 bra 	$L__BB120_2;
$L__BB120_20:
	ret;

}
	// .globl	_Z15gpukernelAMWNr3ILi4ELi25EEvPdS0_S0_iii
.visible .entry _Z15gpukernelAMWNr3ILi4ELi25EEvPdS0_S0_iii(
	.param .u64 .ptr .align 1 _Z15gpukernelAMWNr3ILi4ELi25EEvPdS0_S0_iii_param_0,
	.param .u64 .ptr .align 1 _Z15gpukernelAMWNr3ILi4ELi25EEvPdS0_S0_iii_param_1,
	.param .u64 .ptr .align 1 _Z15gpukernelAMWNr3ILi4ELi25EEvPdS0_S0_iii_param_2,
	.param .u32 _Z15gpukernelAMWNr3ILi4ELi25EEvPdS0_S0_iii_param_3,
	.param .u32 _Z15gpukernelAMWNr3ILi4ELi25EEvPdS0_S0_iii_param_4,
	.param .u32 _Z15gpukernelAMWNr3ILi4ELi25EEvPdS0_S0_iii_param_5
)
{
	.reg .pred 	%p<15>;
	.reg .b32 	%r<51>;
	.reg .b64 	%rd<16>;
	.reg .b64 	%fd<86>;

	ld.param.u64 	%rd5, [_Z15gpukernelAMWNr3ILi4ELi25EEvPdS0_S0_iii_param_0];
	ld.param.u64 	%rd6, [_Z15gpukernelAMWNr3ILi4ELi25EEvPdS0_S0_iii_param_1];
	ld.param.u32 	%r29, [_Z15gpukernelAMWNr3ILi4ELi25EEvPdS0_S0_iii_param_3];
	ld.param.u32 	%r30, [_Z15gpukernelAMWNr3ILi4ELi25EEvPdS0_S0_iii_param_4];
	ld.param.u32 	%r31, [_Z15gpukernelAMWNr3ILi4ELi25EEvPdS0_S0_iii_param_5];
	cvta.to.global.u64 	%rd1, %rd6;
	mov.u32 	%r1, %tid.x;
	shr.u32 	%r43, %r1, 5;
	setp.ge.s32 	%p1, %r43, %r29;
	@%p1 bra 	$L__BB121_20;
	shr.u32 	%r32, %r1, 2;
	and.b32  	%r3, %r32, 7;
	and.b32  	%r4, %r1, 3;
	not.b32 	%r33, %r4;
	add.s32 	%r5, %r30, %r33;
	shr.u32 	%r34, %r5, 2;
	add.s32 	%r35, %r34, 1;
	and.b32  	%r6, %r35, 15;
	and.b32  	%r7, %r35, 7;
	add.s32 	%r8, %r7, -1;
	and.b32  	%r9, %r35, 3;
	and.b32  	%r36, %r35, 2147483632;
	neg.s32 	%r10, %r36;
	add.s64 	%rd2, %rd1, 256;
	cvta.to.global.u64 	%rd3, %rd5;
$L__BB121_2:
	setp.ge.s32 	%p2, %r3, %r31;
	@%p2 bra 	$L__BB121_19;
	mul.lo.s32 	%r12, %r43, %r31;
	mov.u32 	%r44, %r3;
$L__BB121_4:
	setp.ge.s32 	%p3, %r4, %r30;
	mov.f64 	%fd85, 0d0000000000000000;
	@%p3 bra 	$L__BB121_18;
	setp.lt.u32 	%p4, %r5, 60;
	add.s32 	%r37, %r44, %r12;
	mul.lo.s32 	%r14, %r37, %r30;
	mov.f64 	%fd85, 0d0000000000000000;
	mov.u32 	%r48, %r4;
	@%p4 bra 	$L__BB121_8;
	add.s32 	%r45, %r4, %r14;
	mov.f64 	%fd85, 0d0000000000000000;
	mov.u32 	%r46, %r10;
	mov.u32 	%r48, %r4;
$L__BB121_7:
	.pragma "nounroll";
	mul.wide.s32 	%rd7, %r45, 8;
	add.s64 	%rd8, %rd2, %rd7;
	ld.global.f64 	%fd19, [%rd8+-256];
	add.f64 	%fd20, %fd85, %fd19;
	ld.global.f64 	%fd21, [%rd8+-224];
	add.f64 	%fd22, %fd20, %fd21;
	ld.global.f64 	%fd23, [%rd8+-192];
	add.f64 	%fd24, %fd22, %fd23;
	ld.global.f64 	%fd25, [%rd8+-160];
	add.f64 	%fd26, %fd24, %fd25;
	ld.global.f64 	%fd27, [%rd8+-128];
	add.f64 	%fd28, %fd26, %fd27;
	ld.global.f64 	%fd29, [%rd8+-96];
	add.f64 	%fd30, %fd28, %fd29;
	ld.global.f64 	%fd31, [%rd8+-64];
	add.f64 	%fd32, %fd30, %fd31;
	ld.global.f64 	%fd33, [%rd8+-32];
	add.f64 	%fd34, %fd32, %fd33;
	ld.global.f64 	%fd35, [%rd8];
	add.f64 	%fd36, %fd34, %fd35;
	ld.global.f64 	%fd37, [%rd8+32];
	add.f64 	%fd38, %fd36, %fd37;
	ld.global.f64 	%fd39, [%rd8+64];
	add.f64 	%fd40, %fd38, %fd39;
	ld.global.f64 	%fd41, [%rd8+96];
	add.f64 	%fd42, %fd40, %fd41;
	ld.global.f64 	%fd43, [%rd8+128];
	add.f64 	%fd44, %fd42, %fd43;
	ld.global.f64 	%fd45, [%rd8+160];
	add.f64 	%fd46, %fd44, %fd45;
	ld.global.f64 	%fd47, [%rd8+192];
	add.f64 	%fd48, %fd46, %fd47;
	ld.global.f64 	%fd49, [%rd8+224];
	add.f64 	%fd85, %fd48, %fd49;
	add.s32 	%r48, %r48, 64;
	add.s32 	%r46, %r46, 16;
	add.s32 	%r45, %r45, 64;
	setp.ne.s32 	%p5, %r46, 0;
	@%p5 bra 	$L__BB121_7;
$L__BB121_8:
	setp.eq.s32 	%p6, %r6, 0;
	@%p6 bra 	$L__BB121_18;
	add.s32 	%r38, %r6, -1;
	setp.lt.u32 	%p7, %r38, 7;
	@%p7 bra 	$L__BB121_11;
	add.s32 	%r39, %r48, %r14;
	mul.wide.s32 	%rd9, %r39, 8;
	add.s64 	%rd10, %rd1, %rd9;
	ld.global.f64 	%fd51, [%rd10];
	add.f64 	%fd52, %fd85, %fd51;
	ld.global.f64 	%fd53, [%rd10+32];
	add.f64 	%fd54, %fd52, %fd53;
	ld.global.f64 	%fd55, [%rd10+64];
	add.f64 	%fd56, %fd54, %fd55;
	ld.global.f64 	%fd57, [%rd10+96];
	add.f64 	%fd58, %fd56, %fd57;
	ld.global.f64 	%fd59, [%rd10+128];
	add.f64 	%fd60, %fd58, %fd59;
	ld.global.f64 	%fd61, [%rd10+160];
	add.f64 	%fd62, %fd60, %fd61;
	ld.global.f64 	%fd63, [%rd10+192];
	add.f64 	%fd64, %fd62, %fd63;
	ld.global.f64 	%fd65, [%rd10+224];
	add.f64 	%fd85, %fd64, %fd65;
	add.s32 	%r48, %r48, 32;
$L__BB121_11:
	setp.eq.s32 	%p8, %r7, 0;
	@%p8 bra 	$L__BB121_18;
	setp.lt.u32 	%p9, %r8, 3;
	@%p9 bra 	$L__BB121_14;
	add.s32 	%r40, %r48, %r14;
	mul.wide.s32 	%rd11, %r40, 8;
	add.s64 	%rd12, %rd1, %rd11;
	ld.global.f64 	%fd67, [%rd12];
	add.f64 	%fd68, %fd85, %fd67;
	ld.global.f64 	%fd69, [%rd12+32];
	add.f64 	%fd70, %fd68, %fd69;
	ld.global.f64 	%fd71, [%rd12+64];
	add.f64 	%fd72, %fd70, %fd71;
	ld.global.f64 	%fd73, [%rd12+96];
	add.f64 	%fd85, %fd72, %fd73;
	add.s32 	%r48, %r48, 16;
$L__BB121_14:
	setp.eq.s32 	%p10, %r9, 0;
	@%p10 bra 	$L__BB121_18;
	setp.eq.s32 	%p11, %r9, 1;
	add.s32 	%r41, %r48, %r14;
	mul.wide.s32 	%rd13, %r41, 8;
	add.s64 	%rd4, %rd1, %rd13;
	ld.global.f64 	%fd74, [%rd4];
	add.f64 	%fd85, %fd85, %fd74;
	@%p11 bra 	$L__BB121_18;
	setp.eq.s32 	%p12, %r9, 2;
	ld.global.f64 	%fd75, [%rd4+32];
	add.f64 	%fd85, %fd85, %fd75;
	@%p12 bra 	$L__BB121_18;
	ld.global.f64 	%fd76, [%rd4+64];
	add.f64 	%fd85, %fd85, %fd76;
$L__BB121_18:
	add.s32 	%r42, %r44, %r12;
	mul.wide.s32 	%rd14, %r42, 8;
	add.s64 	%rd15, %rd3, %rd14;
	atom.global.add.f64 	%fd77, [%rd15], %fd85;
	add.s32 	%r44, %r44, 8;
	setp.lt.s32 	%p13, %r44, %r31;
	@%p13 bra 	$L__BB121_4;
$L__BB121_19:
	add.s32 	%r43, %r43, 25;
	setp.lt.s32 	%p14, %r43, %r29;
	@%p14 bra 	$L__BB121_2;
$L__BB121_20:
	ret;

}
	// .globl	_Z15gpukernelAMWNr3ILi4ELi26EEvPdS0_S0_iii
.visible .entry _Z15gpukernelAMWNr3ILi4ELi26EEvPdS0_S0_iii(
	.param .u64 .ptr .align 1 _Z15gpukernelAMWNr3ILi4ELi26EEvPdS0_S0_iii_param_0,
	.param .u64 .ptr .align 1 _Z15gpukernelAMWNr3ILi4ELi26EEvPdS0_S0_iii_param_1,
	.param .u64 .ptr .align 1 _Z15gpukernelAMWNr3ILi4ELi26EEvPdS0_S0_iii_param_2,
	.param .u32 _Z15gpukernelAMWNr3ILi4ELi26EEvPdS0_S0_iii_param_3,
	.param .u32 _Z15gpukernelAMWNr3ILi4ELi26EEvPdS0_S0_iii_param_4,
	.param .u32 _Z15gpukernelAMWNr3ILi4ELi26EEvPdS0_S0_iii_param_5
)
{
	.reg .pred 	%p<15>;
	.reg .b32 	%r<51>;
	.reg .b64 	%rd<16>;
	.reg .b64 	%fd<86>;

	ld.param.u64 	%rd5, [_Z15gpukernelAMWNr3ILi4ELi26EEvPdS0_S0_iii_param_0];
	ld.param.u64 	%rd6, [_Z15gpukernelAMWNr3ILi4ELi26EEvPdS0_S0_iii_param_1];
	ld.param.u32 	%r29, [_Z15gpukernelAMWNr3ILi4ELi26EEvPdS0_S0_iii_param_3];
	ld.param.u32 	%r30, [_Z15gpukernelAMWNr3ILi4ELi26EEvPdS0_S0_iii_param_4];
	ld.param.u32 	%r31, [_Z15gpukernelAMWNr3ILi4ELi26EEvPdS0_S0_iii_param_5];
	cvta.to.global.u64 	%rd1, %rd6;
	mov.u32 	%r1, %tid.x;
	shr.u32 	%r43, %r1, 5;
	setp.ge.s32 	%p1, %r43, %r29;
	@%p1 bra 	$L__BB122_20;
	shr.u32 	%r32, %r1, 2;
	and.b32  	%r3, %r32, 7;
	and.b32  	%r4, %r1, 3;
	not.b32 	%r33, %r4;
	add.s32 	%r5, %r30, %r33;
	shr.u32 	%r34, %r5, 2;
	add.s32 	%r35, %r34, 1;
	and.b32  	%r6, %r35, 15;
	and.b32  	%r7, %r35, 7;
	add.s32 	%r8, %r7, -1;
	and.b32  	%r9, %r35, 3;
	and.b32  	%r36, %r35, 2147483632;
	neg.s32 	%r10, %r36;
	add.s64 	%rd2, %rd1, 256;
	cvta.to.global.u64 	%rd3, %rd5;
$L__BB122_2:
	setp.ge.s32 	%p2, %r3, %r31;
	@%p2 bra 	$L__BB122_19;
	mul.lo.s32 	%r12, %r43, %r31;
	mov.u32 	%r44, %r3;
$L__BB122_4:
	setp.ge.s32 	%p3, %r4, %r30;
	mov.f64 	%fd85, 0d0000000000000000;
	@%p3 bra 	$L__BB122_18;
	setp.lt.u32 	%p4, %r5, 60;
	add.s32 	%r37, %r44, %r12;
	mul.lo.s32 	%r14, %r37, %r30;
	mov.f64 	%fd85, 0d0000000000000000;
	mov.u32 	%r48, %r4;
	@%p4 bra 	$L__BB122_8;
	add.s32 	%r45, %r4, %r14;
	mov.f64 	%fd85, 0d0000000000000000;
	mov.u32 	%r46, %r10;
	mov.u32 	%r48, %r4;
$L__BB122_7:
	.pragma "nounroll";
	mul.wide.s32 	%rd7, %r45, 8;
	add.s64 	%rd8, %rd2, %rd7;
	ld.global.f64 	%fd19, [%rd8+-256];
	add.f64 	%fd20, %fd85, %fd19;
	ld.global.f64 	%fd21, [%rd8+-224];
	add.f64 	%fd22, %fd20, %fd21;
	ld.global.f64 	%fd23, [%rd8+-192];
	add.f64 	%fd24, %fd22, %fd23;
	ld.global.f64 	%fd25, [%rd8+-160];
	add.f64 	%fd26, %fd24, %fd25;
	ld.global.f64 	%fd27, [%rd8+-128];
	add.f64 	%fd28, %fd26, %fd27;
	ld.global.f64 	%fd29, [%rd8+-96];
	add.f64 	%fd30, %fd28, %fd29;
	ld.global.f64 	%fd31, [%rd8+-64];
	add.f64 	%fd32, %fd30, %fd31;
	ld.global.f64 	%fd33, [%rd8+-32];
	add.f64 	%fd34, %fd32, %fd33;
	ld.global.f64 	%fd35, [%rd8];
	add.f64 	%fd36, %fd34, %fd35;
	ld.global.f64 	%fd37, [%rd8+32];
	add.f64 	%fd38, %fd36, %fd37;
	ld.global.f64 	%fd39, [%rd8+64];
	add.f64 	%fd40, %fd38, %fd39;
	ld.global.f64 	%fd41, [%rd8+96];
	add.f64 	%fd42, %fd40, %fd41;
	ld.global.f64 	%fd43, [%rd8+128];
	add.f64 	%fd44, %fd42, %fd43;
	ld.global.f64 	%fd45, [%rd8+160];
	add.f64 	%fd46, %fd44, %fd45;
	ld.global.f64 	%fd47, [%rd8+192];
	add.f64 	%fd48, %fd46, %fd47;
	ld.global.f64 	%fd49, [%rd8+224];
	add.f64 	%fd85, %fd48, %fd49;
	add.s32 	%r48, %r48, 64;
	add.s32 	%r46, %r46, 16;
	add.s32 	%r45, %r45, 64;
	setp.ne.s32 	%p5, %r46, 0;
	@%p5 bra 	$L__BB122_7;
$L__BB122_8:
	setp.eq.s32 	%p6, %r6, 0;
	@%p6 bra 	$L__BB122_18;
	add.s32 	%r38, %r6, -1;
	setp.lt.u32 	%p7, %r38, 7;
	@%p7 bra 	$L__BB122_11;
	add.s32 	%r39, %r48, %r14;
	mul.wide.s32 	%rd9, %r39, 8;
	add.s64 	%rd10, %rd1, %rd9;
	ld.global.f64 	%fd51, [%rd10];
	add.f64 	%fd52, %fd85, %fd51;
	ld.global.f64 	%fd53, [%rd10+32];
	add.f64 	%fd54, %fd52, %fd53;
	ld.global.f64 	%fd55, [%rd10+64];
	add.f64 	%fd56, %fd54, %fd55;
	ld.global.f64 	%fd57, [%rd10+96];
	add.f64 	%fd58, %fd56, %fd57;
	ld.global.f64 	%fd59, [%rd10+128];
	add.f64 	%fd60, %fd58, %fd59;
	ld.global.f64 	%fd61, [%rd10+160];
	add.f64 	%fd62, %fd60, %fd61;
	ld.global.f64 	%fd63, [%rd10+192];
	add.f64 	%fd64, %fd62, %fd63;
	ld.global.f64 	%fd65, [%rd10+224];
	add.f64 	%fd85, %fd64, %fd65;
	add.s32 	%r48, %r48, 32;
$L__BB122_11:
	setp.eq.s32 	%p8, %r7, 0;
	@%p8 bra 	$L__BB122_18;
	setp.lt.u32 	%p9, %r8, 3;
	@%p9 bra 	$L__BB122_14;
	add.s32 	%r40, %r48, %r14;
	mul.wide.s32 	%rd11, %r40, 8;
	add.s64 	%rd12, %rd1, %rd11;
	ld.global.f64 	%fd67, [%rd12];
	add.f64 	%fd68, %fd85, %fd67;
	ld.global.f64 	%fd69, [%rd12+32];
	add.f64 	%fd70, %fd68, %fd69;
	ld.global.f64 	%fd71, [%rd12+64];
	add.f64 	%fd72, %fd70, %fd71;
	ld.global.f64 	%fd73, [%rd12+96];
	add.f64 	%fd85, %fd72, %fd73;
	add.s32 	%r48, %r48, 16;
$L__BB122_14:
	setp.eq.s32 	%p10, %r9, 0;
	@%p10 bra 	$L__BB122_18;
	setp.eq.s32 	%p11, %r9, 1;
	add.s32 	%r41, %r48, %r14;
	mul.wide.s32 	%rd13, %r41, 8;
	add.s64 	%rd4, %rd1, %rd13;
	ld.global.f64 	%fd74, [%rd4];
	add.f64 	%fd85, %fd85, %fd74;
	@%p11 bra 	$L__BB122_18;
	setp.eq.s32 	%p12, %r9, 2;
	ld.global.f64 	%fd75, [%rd4+32];
	add.f64 	%fd85, %fd85, %fd75;
	@%p12 bra 	$L__BB122_18;
	ld.global.f64 	%fd76, [%rd4+64];
	add.f64 	%fd85, %fd85, %fd76;
$L__BB122_18:
	add.s32 	%r42, %r44, %r12;
	mul.wide.s32 	%rd14, %r42, 8;
	add.s64 	%rd15, %rd3, %rd14;
	atom.global.add.f64 	%fd77, [%rd15], %fd85;
	add.s32 	%r44, %r44, 8;
	setp.lt.s32 	%p13, %r44, %r31;
	@%p13 bra 	$L__BB122_4;
$L__BB122_19:
	add.s32 	%r43, %r43, 26;
	setp.lt.s32 	%p14, %r43, %r29;
	@%p14 bra 	$L__BB122_2;
$L__BB122_20:
	ret;

}
	// .globl	_Z15gpukernelAMWNr3ILi4ELi27EEvPdS0_S0_iii
.visible .entry _Z15gpukernelAMWNr3ILi4ELi27EEvPdS0_S0_iii(
	.param .u64 .ptr .align 1 _Z15gpukernelAMWNr3ILi4ELi27EEvPdS0_S0_iii_param_0,
	.param .u64 .ptr .align 1 _Z15gpukernelAMWNr3ILi4ELi27EEvPdS0_S0_iii_param_1,
	.param .u64 .ptr .align 1 _Z15gpukernelAMWNr3ILi4ELi27EEvPdS0_S0_iii_param_2,
	.param .u32 _Z15gpukernelAMWNr3ILi4ELi27EEvPdS0_S0_iii_param_3,
	.param .u32 _Z15gpukernelAMWNr3ILi4ELi27EEvPdS0_S0_iii_param_4,
	.param .u32 _Z15gpukernelAMWNr3ILi4ELi27EEvPdS0_S0_iii_param_5
)
{
	.reg .pred 	%p<15>;
	.reg .b32 	%r<51>;
	.reg .b64 	%rd<16>;
	.reg .b64 	%fd<86>;

	ld.param.u64 	%rd5, [_Z15gpukernelAMWNr3ILi4ELi27EEvPdS0_S0_iii_param_0];
	ld.param.u64 	%rd6, [_Z15gpukernelAMWNr3ILi4ELi27EEvPdS0_S0_iii_param_1];
	ld.param.u32 	%r29, [_Z15gpukernelAMWNr3ILi4ELi27EEvPdS0_S0_iii_param_3];
	ld.param.u32 	%r30, [_Z15gpukernelAMWNr3ILi4ELi27EEvPdS0_S0_iii_param_4];
	ld.param.u32 	%r31, [_Z15gpukernelAMWNr3ILi4ELi27EEvPdS0_S0_iii_param_5];
	cvta.to.global.u64 	%rd1, %rd6;
	mov.u32 	%r1, %tid.x;
	shr.u32 	%r43, %r1, 5;
	setp.ge.s32 	%p1, %r43, %r29;
	@%p1 bra 	$L__BB123_20;
	shr.u32 	%r32, %r1, 2;
	and.b32  	%r3, %r32, 7;
	and.b32  	%r4, %r1, 3;
	not.b32 	%r33, %r4;
	add.s32 	%r5, %r30, %r33;
	shr.u32 	%r34, %r5, 2;
	add.s32 	%r35, %r34, 1;
	and.b32  	%r6, %r35, 15;
	and.b32  	%r7, %r35, 7;
	add.s32 	%r8, %r7, -1;
	and.b32  	%r9, %r35, 3;
	and.b32  	%r36, %r35, 2147483632;
	neg.s32 	%r10, %r36;
	add.s64 	%rd2, %rd1, 256;
	cvta.to.global.u64 	%rd3, %rd5;
$L__BB123_2:
	setp.ge.s32 	%p2, %r3, %r31;
	@%p2 bra 	$L__BB123_19;
	mul.lo.s32 	%r12, %r43, %r31;
	mov.u32 	%r44, %r3;
$L__BB123_4:
	setp.ge.s32 	%p3, %r4, %r30;
	mov.f64 	%fd85, 0d0000000000000000;
	@%p3 bra 	$L__BB123_18;
	setp.lt.u32 	%p4, %r5, 60;
	add.s32 	%r37, %r44, %r12;
	mul.lo.s32 	%r14, %r37, %r30;
	mov.f64 	%fd85, 0d0000000000000000;
	mov.u32 	%r48, %r4;
	@%p4 bra 	$L__BB123_8;
	add.s32 	%r45, %r4, %r14;
	mov.f64 	%fd85, 0d0000000000000000;
	mov.u32 	%r46, %r10;
	mov.u32 	%r48, %r4;
$L__BB123_7:
	.pragma "nounroll";
	mul.wide.s32 	%rd7, %r45, 8;
	add.s64 	%rd8, %rd2, %rd7;
	ld.global.f64 	%fd19, [%rd8+-256];
	add.f64 	%fd20, %fd85, %fd19;
	ld.global.f64 	%fd21, [%rd8+-224];
	add.f64 	%fd22, %fd20, %fd21;
	ld.global.f64 	%fd23, [%rd8+-192];
	add.f64 	%fd24, %fd22, %fd23;
	ld.global.f64 	%fd25, [%rd8+-160];
	add.f64 	%fd26, %fd24, %fd25;
	ld.global.f64 	%fd27, [%rd8+-128];
	add.f64 	%fd28, %fd26, %fd27;
	ld.global.f64 	%fd29, [%rd8+-96];
	add.f64 	%fd30, %fd28, %fd29;
	ld.global.f64 	%fd31, [%rd8+-64];
	add.f64 	%fd32, %fd30, %fd31;
	ld.global.f64 	%fd33, [%rd8+-32];
	add.f64 	%fd34, %fd32, %fd33;
	ld.global.f64 	%fd35, [%rd8];
	add.f64 	%fd36, %fd34, %fd35;
	ld.global.f64 	%fd37, [%rd8+32];
	add.f64 	%fd38, %fd36, %fd37;
	ld.global.f64 	%fd39, [%rd8+64];
	add.f64 	%fd40, %fd38, %fd39;
	ld.global.f64 	%fd41, [%rd8+96];
	add.f64 	%fd42, %fd40, %fd41;
	ld.global.f64 	%fd43, [%rd8+128];
	add.f64 	%fd44, %fd42, %fd43;
	ld.global.f64 	%fd45, [%rd8+160];
	add.f64 	%fd46, %fd44, %fd45;
	ld.global.f64 	%fd47, [%rd8+192];
	add.f64 	%fd48, %fd46, %fd47;
	ld.global.f64 	%fd49, [%rd8+224];
	add.f64 	%fd85, %fd48, %fd49;
	add.s32 	%r48, %r48, 64;
	add.s32 	%r46, %r46, 16;
	add.s32 	%r45, %r45, 64;
	setp.ne.s32 	%p5, %r46, 0;
	@%p5 bra 	$L__BB123_7;
$L__BB123_8:
	setp.eq.s32 	%p6, %r6, 0;
	@%p6 bra 	$L__BB123_18;
	add.s32 	%r38, %r6, -1;
	setp.lt.u32 	%p7, %r38, 7;
	@%p7 bra 	$L__BB123_11;
	add.s32 	%r39, %r48, %r14;
	mul.wide.s32 	%rd9, %r39, 8;
	add.s64 	%rd10, %rd1, %rd9;
	ld.global.f64 	%fd51, [%rd10];
	add.f64 	%fd52, %fd85, %fd51;
	ld.global.f64 	%fd53, [%rd10+32];
	add.f64 	%fd54, %fd52, %fd53;
	ld.global.f64 	%fd55, [%rd10+64];
	add.f64 	%fd56, %fd54, %fd55;
	ld.global.f64 	%fd57, [%rd10+96];
	add.f64 	%fd58, %fd56, %fd57;
	ld.global.f64 	%fd59, [%rd10+128];
	add.f64 	%fd60, %fd58, %fd59;
	ld.global.f64 	%fd61, [%rd10+160];
	add.f64 	%fd62, %fd60, %fd61;
	ld.global.f64 	%fd63, [%rd10+192];
	add.f64 	%fd64, %fd62, %fd63;
	ld.global.f64 	%fd65, [%rd10+224];
	add.f64 	%fd85, %fd64, %fd65;
	add.s32 	%r48, %r48, 32;
$L__BB123_11:
	setp.eq.s32 	%p8, %r7, 0;
	@%p8 bra 	$L__BB123_18;
	setp.lt.u32 	%p9, %r8, 3;
	@%p9 bra 	$L__BB123_14;
	add.s32 	%r40, %r48, %r14;
	mul.wide.s32 	%rd11, %r40, 8;
	add.s64 	%rd12, %rd1, %rd11;
	ld.global.f64 	%fd67, [%rd12];
	add.f64 	%fd68, %fd85, %fd67;
	ld.global.f64 	%fd69, [%rd12+32];
	add.f64 	%fd70, %fd68, %fd69;
	ld.global.f64 	%fd71, [%rd12+64];
	add.f64 	%fd72, %fd70, %fd71;
	ld.global.f64 	%fd73, [%rd12+96];
	add.f64 	%fd85, %fd72, %fd73;
	add.s32 	%r48, %r48, 16;
$L__BB123_14:
	setp.eq.s32 	%p10, %r9, 0;
	@%p10 bra 	$L__BB123_18;
	setp.eq.s32 	%p11, %r9, 1;
	add.s32 	%r41, %r48, %r14;
	mul.wide.s32 	%rd13, %r41, 8;
	add.s64 	%rd4, %rd1, %rd13;
	ld.global.f64 	%fd74, [%rd4];
	add.f64 	%fd85, %fd85, %fd74;
	@%p11 bra 	$L__BB123_18;
	setp.eq.s32 	%p12, %r9, 2;
	ld.global.f64 	%fd75, [%rd4+32];
	add.f64 	%fd85, %fd85, %fd75;
	@%p12 bra 	$L__BB123_18;
	ld.global.f64 	%fd76, [%rd4+64];
	add.f64 	%fd85, %fd85, %fd76;
$L__BB123_18:
	add.s32 	%r42, %r44, %r12;
	mul.wide.s32 	%rd14, %r42, 8;
	add.s64 	%rd15, %rd3, %rd14;
	atom.global.add.f64 	%fd77, [%rd15], %fd85;
	add.s32 	%r44, %r44, 8;
	setp.lt.s32 	%p13, %r44, %r31;
	@%p13 bra 	$L__BB123_4;
$L__BB123_19:
	add.s32 	%r43, %r43, 27;
	setp.lt.s32 	%p14, %r43, %r29;
	@%p14 bra 	$L__BB123_2;
$L__BB123_20:
	ret;

}
	// .globl	_Z15gpukernelAMWNr3ILi4ELi28EEvPdS0_S0_iii
.visible .entry _Z15gpukernelAMWNr3ILi4ELi28EEvPdS0_S0_iii(
	.param .u64 .ptr .align 1 _Z15gpukernelAMWNr3ILi4ELi28EEvPdS0_S0_iii_param_0,
	.param .u64 .ptr .align 1 _Z15gpukernelAMWNr3ILi4ELi28EEvPdS0_S0_iii_param_1,
	.param .u64 .ptr .align 1 _Z15gpukernelAMWNr3ILi4ELi28EEvPdS0_S0_iii_param_2,
	.param .u32 _Z15gpukernelAMWNr3ILi4ELi28EEvPdS0_S0_iii_param_3,
	.param .u32 _Z15gpukernelAMWNr3ILi4ELi28EEvPdS0_S0_iii_param_4,
	.param .u32 _Z15gpukernelAMWNr3ILi4ELi28EEvPdS0_S0_iii_param_5
)
{
	.reg .pred 	%p<15>;
	.reg .b32 	%r<51>;
	.reg .b64 	%rd<16>;
	.reg .b64 	%fd<86>;

	ld.param.u64 	%rd5, [_Z15gpukernelAMWNr3ILi4ELi28EEvPdS0_S0_iii_param_0];
	ld.param.u64 	%rd6, [_Z15gpukernelAMWNr3ILi4ELi28EEvPdS0_S0_iii_param_1];
	ld.param.u32 	%r29, [_Z15gpukernelAMWNr3ILi4ELi28EEvPdS0_S0_iii_param_3];
	ld.param.u32 	%r30, [_Z15gpukernelAMWNr3ILi4ELi28EEvPdS0_S0_iii_param_4];
	ld.param.u32 	%r31, [_Z15gpukernelAMWNr3ILi4ELi28EEvPdS0_S0_iii_param_5];
	cvta.to.global.u64 	%rd1, %rd6;
	mov.u32 	%r1, %tid.x;
	shr.u32 	%r43, %r1, 5;
	setp.ge.s32 	%p1, %r43, %r29;
	@%p1 bra 	$L__BB124_20;
	shr.u32 	%r32, %r1, 2;
	and.b32  	%r3, %r32, 7;
	and.b32  	%r4, %r1, 3;
	not.b32 	%r33, %r4;
	add.s32 	%r5, %r30, %r33;
	shr.u32 	%r34, %r5, 2;
	add.s32 	%r35, %r34, 1;
	and.b32  	%r6, %r35, 15;
	and.b32  	%r7, %r35, 7;
	add.s32 	%r8, %r7, -1;
	and.b32  	%r9, %r35, 3;
	and.b32  	%r36, %r35, 2147483632;
	neg.s32 	%r10, %r36;
	add.s64 	%rd2, %rd1, 256;
	cvta.to.global.u64 	%rd3, %rd5;
$L__BB124_2:
	setp.ge.s32 	%p2, %r3, %r31;
	@%p2 bra 	$L__BB124_19;
	mul.lo.s32 	%r12, %r43, %r31;
	mov.u32 	%r44, %r3;
$L__BB124_4:
	setp.ge.s32 	%p3, %r4, %r30;
	mov.f64 	%fd85, 0d0000000000000000;
	@%p3 bra 	$L__BB124_18;
	setp.lt.u32 	%p4, %r5, 60;
	add.s32 	%r37, %r44, %r12;
	mul.lo.s32 	%r14, %r37, %r30;
	mov.f64 	%fd85, 0d0000000000000000;
	mov.u32 	%r48, %r4;
	@%p4 bra 	$L__BB124_8;
	add.s32 	%r45, %r4, %r14;
	mov.f64 	%fd85, 0d0000000000000000;
	mov.u32 	%r46, %r10;
	mov.u32 	%r48, %r4;
$L__BB124_7:
	.pragma "nounroll";
	mul.wide.s32 	%rd7, %r45, 8;
	add.s64 	%rd8, %rd2, %rd7;
	ld.global.f64 	%fd19, [%rd8+-256];
	add.f64 	%fd20, %fd85, %fd19;
	ld.global.f64 	%fd21, [%rd8+-224];
	add.f64 	%fd22, %fd20, %fd21;
	ld.global.f64 	%fd23, [%rd8+-192];
	add.f64 	%fd24, %fd22, %fd23;
	ld.global.f64 	%fd25, [%rd8+-160];
	add.f64 	%fd26, %fd24, %fd25;
	ld.global.f64 	%fd27, [%rd8+-128];
	add.f64 	%fd28, %fd26, %fd27;
	ld.global.f64 	%fd29, [%rd8+-96];
	add.f64 	%fd30, %fd28, %fd29;
	ld.global.f64 	%fd31, [%rd8+-64];
	add.f64 	%fd32, %fd30, %fd31;
	ld.global.f64 	%fd33, [%rd8+-32];
	add.f64 	%fd34, %fd32, %fd33;
	ld.global.f64 	%fd35, [%rd8];
	add.f64 	%fd36, %fd34, %fd35;
	ld.global.f64 	%fd37, [%rd8+32];
	add.f64 	%fd38, %fd36, %fd37;
	ld.global.f64 	%fd39, [%rd8+64];
	add.f64 	%fd40, %fd38, %fd39;
	ld.global.f64 	%fd41, [%rd8+96];
	add.f64 	%fd42, %fd40, %fd41;
	ld.global.f64 	%fd43, [%rd8+128];
	add.f64 	%fd44, %fd42, %fd43;
	ld.global.f64 	%fd45, [%rd8+160];
	add.f64 	%fd46, %fd44, %fd45;
	ld.global.f64 	%fd47, [%rd8+192];
	add.f64 	%fd48, %fd46, %fd47;
	ld.global.f64 	%fd49, [%rd8+224];
	add.f64 	%fd85, %fd48, %fd49;
	add.s32 	%r48, %r48, 64;
	add.s32 	%r46, %r46, 16;
	add.s32 	%r45, %r45, 64;
	setp.ne.s32 	%p5, %r46, 0;
	@%p5 bra 	$L__BB124_7;
$L__BB124_8:
	setp.eq.s32 	%p6, %r6, 0;
	@%p6 bra 	$L__BB124_18;
	add.s32 	%r38, %r6, -1;
	setp.lt.u32 	%p7, %r38, 7;
	@%p7 bra 	$L__BB124_11;
	add.s32 	%r39, %r48, %r14;
	mul.wide.s32 	%rd9, %r39, 8;
	add.s64 	%rd10, %rd1, %rd9;
	ld.global.f64 	%fd51, [%rd10];
	add.f64 	%fd52, %fd85, %fd51;
	ld.global.f64 	%fd53, [%rd10+32];
	add.f64 	%fd54, %fd52, %fd53;
	ld.global.f64 	%fd55, [%rd10+64];
	add.f64 	%fd56, %fd54, %fd55;
	ld.global.f64 	%fd57, [%rd10+96];
	add.f64 	%fd58, %fd56, %fd57;
	ld.global.f64 	%fd59, [%rd10+128];
	add.f64 	%fd60, %fd58, %fd59;
	ld.global.f64 	%fd61, [%rd10+160];
	add.f64 	%fd62, %fd60, %fd61;
	ld.global.f64 	%fd63, [%rd10+192];
	add.f64 	%fd64, %fd62, %fd63;
	ld.global.f64 	%fd65, [%rd10+224];
	add.f64 	%fd85, %fd64, %fd65;
	add.s32 	%r48, %r48, 32;
$L__BB124_11:
	setp.eq.s32 	%p8, %r7, 0;
	@%p8 bra 	$L__BB124_18;
	setp.lt.u32 	%p9, %r8, 3;
	@%p9 bra 	$L__BB124_14;
	add.s32 	%r40, %r48, %r14;
	mul.wide.s32 	%rd11, %r40, 8;
	add.s64 	%rd12, %rd1, %rd11;
	ld.global.f64 	%fd67, [%rd12];
	add.f64 	%fd68, %fd85, %fd67;
	ld.global.f64 	%fd69, [%rd12+32];
	add.f64 	%fd70, %fd68, %fd69;
	ld.global.f64 	%fd71, [%rd12+64];
	add.f64 	%fd72, %fd70, %fd71;
	ld.global.f64 	%fd73, [%rd12+96];
	add.f64 	%fd85, %fd72, %fd73;
	add.s32 	%r48, %r48, 16;
$L__BB124_14:
	setp.eq.s32 	%p10, %r9, 0;
	@%p10 bra 	$L__BB124_18;
	setp.eq.s32 	%p11, %r9, 1;
	add.s32 	%r41, %r48, %r14;
	mul.wide.s32 	%rd13, %r41, 8;
	add.s64 	%rd4, %rd1, %rd13;
	ld.global.f64 	%fd74, [%rd4];
	add.f64 	%fd85, %fd85, %fd74;
	@%p11 bra 	$L__BB124_18;
	setp.eq.s32 	%p12, %r9, 2;
	ld.global.f64 	%fd75, [%rd4+32];
	add.f64 	%fd85, %fd85, %fd75;
	@%p12 bra 	$L__BB124_18;
	ld.global.f64 	%fd76, [%rd4+64];
	add.f64 	%fd85, %fd85, %fd76;
$L__BB124_18:
	add.s32 	%r42, %r44, %r12;
	mul.wide.s32 	%rd14, %r42, 8;
	add.s64 	%rd15, %rd3, %rd14;
	atom.global.add.f64 	%fd77, [%rd15], %fd85;
	add.s32 	%r44, %r44, 8;
	setp.lt.s32 	%p13, %r44, %r31;
	@%p13 bra 	$L__BB124_4;
$L__BB124_19:
	add.s32 	%r43, %r43, 28;
	setp.lt.s32 	%p14, %r43, %r29;
	@%p14 bra 	$L__BB124_2;
$L__BB124_20:
	ret;

}
	// .globl	_Z15gpukernelAMWNr3ILi4ELi29EEvPdS0_S0_iii
.visible .entry _Z15gpukernelAMWNr3ILi4ELi29EEvPdS0_S0_iii(
	.param .u64 .ptr .align 1 _Z15gpukernelAMWNr3ILi4ELi29EEvPdS0_S0_iii_param_0,
	.param .u64 .ptr .align 1 _Z15gpukernelAMWNr3ILi4ELi29EEvPdS0_S0_iii_param_1,
	.param .u64 .ptr .align 1 _Z15gpukernelAMWNr3ILi4ELi29EEvPdS0_S0_iii_param_2,
	.param .u32 _Z15gpukernelAMWNr3ILi4ELi29EEvPdS0_S0_iii_param_3,
	.param .u32 _Z15gpukernelAMWNr3ILi4ELi29EEvPdS0_S0_iii_param_4,
	.param .u32 _Z15gpukernelAMWNr3ILi4ELi29EEvPdS0_S0_iii_param_5
)
{
	.reg .pred 	%p<15>;
	.reg .b32 	%r<51>;
	.reg .b64 	%rd<16>;
	.reg .b64 	%fd<86>;

	ld.param.u64 	%rd5, [_Z15gpukernelAMWNr3ILi4ELi29EEvPdS0_S0_iii_param_0];
	ld.param.u64 	%rd6, [_Z15gpukernelAMWNr3ILi4ELi29EEvPdS0_S0_iii_param_1];
	ld.param.u32 	%r29, [_Z15gpukernelAMWNr3ILi4ELi29EEvPdS0_S0_iii_param_3];
	ld.param.u32 	%r30, [_Z15gpukernelAMWNr3ILi4ELi29EEvPdS0_S0_iii_param_4];
	ld.param.u32 	%r31, [_Z15gpukernelAMWNr3ILi4ELi29EEvPdS0_S0_iii_param_5];
	cvta.to.global.u64 	%rd1, %rd6;
	mov.u32 	%r1, %tid.x;
	shr.u32 	%r43, %r1, 5;
	setp.ge.s32 	%p1, %r43, %r29;
	@%p1 bra 	$L__BB125_20;
	shr.u32 	%r32, %r1, 2;
	and.b32  	%r3, %r32, 7;
	and.b32  	%r4, %r1, 3;
	not.b32 	%r33, %r4;
	add.s32 	%r5, %r30, %r33;
	shr.u32 	%r34, %r5, 2;
	add.s32 	%r35, %r34, 1;
	and.b32  	%r6, %r35, 15;
	and.b32  	%r7, %r35, 7;
	add.s32 	%r8, %r7, -1;
	and.b32  	%r9, %r35, 3;
	and.b32  	%r36, %r35, 2147483632;
	neg.s32 	%r10, %r36;
	add.s64 	%rd2, %rd1, 256;
	cvta.to.global.u64 	%rd3, %rd5;
$L__BB125_2:
	setp.ge.s32 	%p2, %r3, %r31;
	@%p2 bra 	$L__BB125_19;
	mul.lo.s32 	%r12, %r43, %r31;
	mov.u32 	%r44, %r3;
$L__BB125_4:
	setp.ge.s32 	%p3, %r4, %r30;
	mov.f64 	%fd85, 0d0000000000000000;
	@%p3 bra 	$L__BB125_18;
	setp.lt.u32 	%p4, %r5, 60;
	add.s32 	%r37, %r44, %r12;
	mul.lo.s32 	%r14, %r37, %r30;
	mov.f64 	%fd85, 0d0000000000000000;
	mov.u32 	%r48, %r4;
	@%p4 bra 	$L__BB125_8;
	add.s32 	%r45, %r4, %r14;
	mov.f64 	%fd85, 0d0000000000000000;
	mov.u32 	%r46, %r10;
	mov.u32 	%r48, %r4;
$L__BB125_7:
	.pragma "nounroll";
	mul.wide.s32 	%rd7, %r45, 8;
	add.s64 	%rd8, %rd2, %rd7;
	ld.global.f64 	%fd19, [%rd8+-256];
	add.f64 	%fd20, %fd85, %fd19;
	ld.global.f64 	%fd21, [%rd8+-224];
	add.f64 	%fd22, %fd20, %fd21;
	ld.global.f64 	%fd23, [%rd8+-192];
	add.f64 	%fd24, %fd22, %fd23;
	ld.global.f64 	%fd25, [%rd8+-160];
	add.f64 	%fd26, %fd24, %fd25;
	ld.global.f64 	%fd27, [%rd8+-128];
	add.f64 	%fd28, %fd26, %fd27;
	ld.global.f64 	%fd29, [%rd8+-96];
	add.f64 	%fd30, %fd28, %fd29;
	ld.global.f64 	%fd31, [%rd8+-64];
	add.f64 	%fd32, %fd30, %fd31;
	ld.global.f64 	%fd33, [%rd8+-32];
	add.f64 	%fd34, %fd32, %fd33;
	ld.global.f64 	%fd35, [%rd8];
	add.f64 	%fd36, %fd34, %fd35;
	ld.global.f64 	%fd37, [%rd8+32];
	add.f64 	%fd38, %fd36, %fd37;
	ld.global.f64 	%fd39, [%rd8+64];
	add.f64 	%fd40, %fd38, %fd39;
	ld.global.f64 	%fd41, [%rd8+96];
	add.f64 	%fd42, %fd40, %fd41;
	ld.global.f64 	%fd43, [%rd8+128];
	add.f64 	%fd44, %fd42, %fd43;
	ld.global.f64 	%fd45, [%rd8+160];
	add.f64 	%fd46, %fd44, %fd45;
	ld.global.f64 	%fd47, [%rd8+192];
	add.f64 	%fd48, %fd46, %fd47;
	ld.global.f64 	%fd49, [%rd8+224];
	add.f64 	%fd85, %fd48, %fd49;
	add.s32 	%r48, %r48, 64;
	add.s32 	%r46, %r46, 16;
	add.s32 	%r45, %r45, 64;
	setp.ne.s32 	%p5, %r46, 0;
	@%p5 bra 	$L__BB125_7;
$L__BB125_8:
	setp.eq.s32 	%p6, %r6, 0;
	@%p6 bra 	$L__BB125_18;
	add.s32 	%r38, %r6, -1;
	setp.lt.u32 	%p7, %r38, 7;
	@%p7 bra 	$L__BB125_11;
	add.s32 	%r39, %r48, %r14;
	mul.wide.s32 	%rd9, %r39, 8;
	add.s64 	%rd10, %rd1, %rd9;
	ld.global.f64 	%fd51, [%rd10];
	add.f64 	%fd52, %fd85, %fd51;
	ld.global.f64 	%fd53, [%rd10+32];
	add.f64 	%fd54, %fd52, %fd53;
	ld.global.f64 	%fd55, [%rd10+64];
	add.f64 	%fd56, %fd54, %fd55;
	ld.global.f64 	%fd57, [%rd10+96];
	add.f64 	%fd58, %fd56, %fd57;
	ld.global.f64 	%fd59, [%rd10+128];
	add.f64 	%fd60, %fd58, %fd59;
	ld.global.f64 	%fd61, [%rd10+160];
	add.f64 	%fd62, %fd60, %fd61;
	ld.global.f64 	%fd63, [%rd10+192];
	add.f64 	%fd64, %fd62, %fd63;
	ld.global.f64 	%fd65, [%rd10+224];
	add.f64 	%fd85, %fd64, %fd65;
	add.s32 	%r48, %r48, 32;
$L__BB125_11:
	setp.eq.s32 	%p8, %r7, 0;
	@%p8 bra 	$L__BB125_18;
	setp.lt.u32 	%p9, %r8, 3;
	@%p9 bra 	$L__BB125_14;
	add.s32 	%r40, %r48, %r14;
	mul.wide.s32 	%rd11, %r40, 8;
	add.s64 	%rd12, %rd1, %rd11;
	ld.global.f64 	%fd67, [%rd12];
	add.f64 	%fd68, %fd85, %fd67;
	ld.global.f64 	%fd69, [%rd12+32];
	add.f64 	%fd70, %fd68, %fd69;
	ld.global.f64 	%fd71, [%rd12+64];
	add.f64 	%fd72, %fd70, %fd71;
	ld.global.f64 	%fd73, [%rd12+96];
	add.f64 	%fd85, %fd72, %fd73;
	add.s32 	%r48, %r48, 16;
$L__BB125_14:
	setp.eq.s32 	%p10, %r9, 0;
	@%p10 bra 	$L__BB125_18;
	setp.eq.s32 	%p11, %r9, 1;
	add.s32 	%r41, %r48, %r14;
	mul.wide.s32 	%rd13, %r41, 8;
	add.s64 	%rd4, %rd1, %rd13;
	ld.global.f64 	%fd74, [%rd4];
	add.f64 	%fd85, %fd85, %fd74;
	@%p11 bra 	$L__BB125_18;
	setp.eq.s32 	%p12, %r9, 2;
	ld.global.f64 	%fd75, [%rd4+32];
	add.f64 	%fd85, %fd85, %fd75;
	@%p12 bra 	$L__BB125_18;
	ld.global.f64 	%fd76, [%rd4+64];
	add.f64 	%fd85, %fd85, %fd76;
$L__BB125_18:
	add.s32 	%r42, %r44, %r12;
	mul.wide.s32 	%rd14, %r42, 8;
	add.s64 	%rd15, %rd3, %rd14;
	atom.global.add.f64 	%fd77, [%rd15], %fd85;
	add.s32 	%r44, %r44, 8;
	setp.lt.s32 	%p13, %r44, %r31;
	@%p13 bra 	$L__BB125_4;
$L__BB125_19:
	add.s32 	%r43, %r43, 29;
	setp.lt.s32 	%p14, %r43, %r29;
	@%p14 bra 	$L__BB125_2;
$L__BB125_20:
	ret;

}
	// .globl	_Z15gpukernelAMWNr3ILi4ELi30EEvPdS0_S0_iii
.visible .entry _Z15gpukernelAMWNr3ILi4ELi30EEvPdS0_S0_iii(
	.param .u64 .ptr .align 1 _Z15gpukernelAMWNr3ILi4ELi30EEvPdS0_S0_iii_param_0,
	.param .u64 .ptr .align 1 _Z15gpukernelAMWNr3ILi4ELi30EEvPdS0_S0_iii_param_1,
	.param .u64 .ptr .align 1 _Z15gpukernelAMWNr3ILi4ELi30EEvPdS0_S0_iii_param_2,
	.param .u32 _Z15gpukernelAMWNr3ILi4ELi30EEvPdS0_S0_iii_param_3,
	.param .u32 _Z15gpukernelAMWNr3ILi4ELi30EEvPdS0_S0_iii_param_4,
	.param .u32 _Z15gpukernelAMWNr3ILi4ELi30EEvPdS0_S0_iii_param_5
)
{
	.reg .pred 	%p<15>;
	.reg .b32 	%r<51>;
	.reg .b64 	%rd<16>;
	.reg .b64 	%fd<86>;

	ld.param.u64 	%rd5, [_Z15gpukernelAMWNr3ILi4ELi30EEvPdS0_S0_iii_param_0];
	ld.param.u64 	%rd6, [_Z15gpukernelAMWNr3ILi4ELi30EEvPdS0_S0_iii_param_1];
	ld.param.u32 	%r29, [_Z15gpukernelAMWNr3ILi4ELi30EEvPdS0_S0_iii_param_3];
	ld.param.u32 	%r30, [_Z15gpukernelAMWNr3ILi4ELi30EEvPdS0_S0_iii_param_4];
	ld.param.u32 	%r31, [_Z15gpukernelAMWNr3ILi4ELi30EEvPdS0_S0_iii_param_5];
	cvta.to.global.u64 	%rd1, %rd6;
	mov.u32 	%r1, %tid.x;
	shr.u32 	%r43, %r1, 5;
	setp.ge.s32 	%p1, %r43, %r29;
	@%p1 bra 	$L__BB126_20;
	shr.u32 	%r32, %r1, 2;
	and.b32  	%r3, %r32, 7;
	and.b32  	%r4, %r1, 3;
	not.b32 	%r33, %r4;
	add.s32 	%r5, %r30, %r33;
	shr.u32 	%r34, %r5, 2;
	add.s32 	%r35, %r34, 1;
	and.b32  	%r6, %r35, 15;
	and.b32  	%r7, %r35, 7;
	add.s32 	%r8, %r7, -1;
	and.b32  	%r9, %r35, 3;
	and.b32  	%r36, %r35, 2147483632;
	neg.s32 	%r10, %r36;
	add.s64 	%rd2, %rd1, 256;
	cvta.to.global.u64 	%rd3, %rd5;
$L__BB126_2:
	setp.ge.s32 	%p2, %r3, %r31;
	@%p2 bra 	$L__BB126_19;
	mul.lo.s32 	%r12, %r43, %r31;
	mov.u32 	%r44, %r3;
$L__BB126_4:
	setp.ge.s32 	%p3, %r4, %r30;
	mov.f64 	%fd85, 0d0000000000000000;
	@%p3 bra 	$L__BB126_18;
	setp.lt.u32 	%p4, %r5, 60;
	add.s32 	%r37, %r44, %r12;
	mul.lo.s32 	%r14, %r37, %r30;
	mov.f64 	%fd85, 0d0000000000000000;
	mov.u32 	%r48, %r4;
	@%p4 bra 	$L__BB126_8;
	add.s32 	%r45, %r4, %r14;
	mov.f64 	%fd85, 0d0000000000000000;
	mov.u32 	%r46, %r10;
	mov.u32 	%r48, %r4;
$L__BB126_7:
	.pragma "nounroll";
	mul.wide.s32 	%rd7, %r45, 8;
	add.s64 	%rd8, %rd2, %rd7;
	ld.global.f64 	%fd19, [%rd8+-256];
	add.f64 	%fd20, %fd85, %fd19;
	ld.global.f64 	%fd21, [%rd8+-224];
	add.f64 	%fd22, %fd20, %fd21;
	ld.global.f64 	%fd23, [%rd8+-192];
	add.f64 	%fd24, %fd22, %fd23;
	ld.global.f64 	%fd25, [%rd8+-160];
	add.f64 	%fd26, %fd24, %fd25;
	ld.global.f64 	%fd27, [%rd8+-128];
	add.f64 	%fd28, %fd26, %fd27;
	ld.global.f64 	%fd29, [%rd8+-96];
	add.f64 	%fd30, %fd28, %fd29;
	ld.global.f64 	%fd31, [%rd8+-64];
	add.f64 	%fd32, %fd30, %fd31;
	ld.global.f64 	%fd33, [%rd8+-32];
	add.f64 	%fd34, %fd32, %fd33;
	ld.global.f64 	%fd35, [%rd8];
	add.f64 	%fd36, %fd34, %fd35;
	ld.global.f64 	%fd37, [%rd8+32];
	add.f64 	%fd38, %fd36, %fd37;
	ld.global.f64 	%fd39, [%rd8+64];
	add.f64 	%fd40, %fd38, %fd39;
	ld.global.f64 	%fd41, [%rd8+96];
	add.f64 	%fd42, %fd40, %fd41;
	ld.global.f64 	%fd43, [%rd8+128];
	add.f64 	%fd44, %fd42, %fd43;
	ld.global.f64 	%fd45, [%rd8+160];
	add.f64 	%fd46, %fd44, %fd45;
	ld.global.f64 	%fd47, [%rd8+192];
	add.f64 	%fd48, %fd46, %fd47;
	ld.global.f64 	%fd49, [%rd8+224];
	add.f64 	%fd85, %fd48, %fd49;
	add.s32 	%r48, %r48, 64;
	add.s32 	%r46, %r46, 16;
	add.s32 	%r45, %r45, 64;
	setp.ne.s32 	%p5, %r46, 0;
	@%p5 bra 	$L__BB126_7;
$L__BB126_8:
	setp.eq.s32 	%p6, %r6, 0;
	@%p6 bra 	$L__BB126_18;
	add.s32 	%r38, %r6, -1;
	setp.lt.u32 	%p7, %r38, 7;
	@%p7 bra 	$L__BB126_11;
	add.s32 	%r39, %r48, %r14;
	mul.wide.s32 	%rd9, %r39, 8;
	add.s64 	%rd10, %rd1, %rd9;
	ld.global.f64 	%fd51, [%rd10];
	add.f64 	%fd52, %fd85, %fd51;
	ld.global.f64 	%fd53, [%rd10+32];
	add.f64 	%fd54, %fd52, %fd53;
	ld.global.f64 	%fd55, [%rd10+64];
	add.f64 	%fd56, %fd54, %fd55;
	ld.global.f64 	%fd57, [%rd10+96];
	add.f64 	%fd58, %fd56, %fd57;
	ld.global.f64 	%fd59, [%rd10+128];
	add.f64 	%fd60, %fd58, %fd59;
	ld.global.f64 	%fd61, [%rd10+160];
	add.f64 	%fd62, %fd60, %fd61;
	ld.global.f64 	%fd63, [%rd10+192];
	add.f64 	%fd64, %fd62, %fd63;
	ld.global.f64 	%fd65, [%rd10+224];
	add.f64 	%fd85, %fd64, %fd65;
	add.s32 	%r48, %r48, 32;
$L__BB126_11:
	setp.eq.s32 	%p8, %r7, 0;
	@%p8 bra 	$L__BB126_18;
	setp.lt.u32 	%p9, %r8, 3;
	@%p9 bra 	$L__BB126_14;
	add.s32 	%r40, %r48, %r14;
	mul.wide.s32 	%rd11, %r40, 8;
	add.s64 	%rd12, %rd1, %rd11;
	ld.global.f64 	%fd67, [%rd12];
	add.f64 	%fd68, %fd85, %fd67;
	ld.global.f64 	%fd69, [%rd12+32];
	add.f64 	%fd70, %fd68, %fd69;
	ld.global.f64 	%fd71, [%rd12+64];
	add.f64 	%fd72, %fd70, %fd71;
	ld.global.f64 	%fd73, [%rd12+96];
	add.f64 	%fd85, %fd72, %fd73;
	add.s32 	%r48, %r48, 16;
$L__BB126_14:
	setp.eq.s32 	%p10, %r9, 0;
	@%p10 bra 	$L__BB126_18;
	setp.eq.s32 	%p11, %r9, 1;
	add.s32 	%r41, %r48, %r14;
	mul.wide.s32 	%rd13, %r41, 8;
	add.s64 	%rd4, %rd1, %rd13;
	ld.global.f64 	%fd74, [%rd4];
	add.f64 	%fd85, %fd85, %fd74;
	@%p11 bra 	$L__BB126_18;
	setp.eq.s32 	%p12, %r9, 2;
	ld.global.f64 	%fd75, [%rd4+32];
	add.f64 	%fd85, %fd85, %fd75;
	@%p12 bra 	$L__BB126_18;
	ld.global.f64 	%fd76, [%rd4+64];
	add.f64 	%fd85, %fd85, %fd76;
$L__BB126_18:
	add.s32 	%r42, %r44, %r12;
	mul.wide.s32 	%rd14, %r42, 8;
	add.s64 	%rd15, %rd3, %rd14;
	atom.global.add.f64 	%fd77, [%rd15], %fd85;
	add.s32 	%r44, %r44, 8;
	setp.lt.s32 	%p13, %r44, %r31;
	@%p13 bra 	$L__BB126_4;
$L__BB126_19:
	add.s32 	%r43, %r43, 30;
	setp.lt.s32 	%p14, %r43, %r29;
	@%p14 bra 	$L__BB126_2;
$L__BB126_20:
	ret;

}
	// .globl	_Z15gpukernelAMWNr3ILi4ELi31EEvPdS0_S0_iii
.visible .entry _Z15gpukernelAMWNr3ILi4ELi31EEvPdS0_S0_iii(
	.param .u64 .ptr .align 1 _Z15gpukernelAMWNr3ILi4ELi31EEvPdS0_S0_iii_param_0,
	.param .u64 .ptr .align 1 _Z15gpukernelAMWNr3ILi4ELi31EEvPdS0_S0_iii_param_1,
	.param .u64 .ptr .align 1 _Z15gpukernelAMWNr3ILi4ELi31EEvPdS0_S0_iii_param_2,
	.param .u32 _Z15gpukernelAMWNr3ILi4ELi31EEvPdS0_S0_iii_param_3,
	.param .u32 _Z15gpukernelAMWNr3ILi4ELi31EEvPdS0_S0_iii_param_4,
	.param .u32 _Z15gpukernelAMWNr3ILi4ELi31EEvPdS0_S0_iii_param_5
)
{
	.reg .pred 	%p<15>;
	.reg .b32 	%r<51>;
	.reg .b64 	%rd<16>;
	.reg .b64 	%fd<86>;

	ld.param.u64 	%rd5, [_Z15gpukernelAMWNr3ILi4ELi31EEvPdS0_S0_iii_param_0];
	ld.param.u64 	%rd6, [_Z15gpukernelAMWNr3ILi4ELi31EEvPdS0_S0_iii_param_1];
	ld.param.u32 	%r29, [_Z15gpukernelAMWNr3ILi4ELi31EEvPdS0_S0_iii_param_3];
	ld.param.u32 	%r30, [_Z15gpukernelAMWNr3ILi4ELi31EEvPdS0_S0_iii_param_4];
	ld.param.u32 	%r31, [_Z15gpukernelAMWNr3ILi4ELi31EEvPdS0_S0_iii_param_5];
	cvta.to.global.u64 	%rd1, %rd6;
	mov.u32 	%r1, %tid.x;
	shr.u32 	%r43, %r1, 5;
	setp.ge.s32 	%p1, %r43, %r29;
	@%p1 bra 	$L__BB127_20;
	shr.u32 	%r32, %r1, 2;
	and.b32  	%r3, %r32, 7;
	and.b32  	%r4, %r1, 3;
	not.b32 	%r33, %r4;
	add.s32 	%r5, %r30, %r33;
	shr.u32 	%r34, %r5, 2;
	add.s32 	%r35, %r34, 1;
	and.b32  	%r6, %r35, 15;
	and.b32  	%r7, %r35, 7;
	add.s32 	%r8, %r7, -1;
	and.b32  	%r9, %r35, 3;
	and.b32  	%r36, %r35, 2147483632;
	neg.s32 	%r10, %r36;
	add.s64 	%rd2, %rd1, 256;
	cvta.to.global.u64 	%rd3, %rd5;
$L__BB127_2:
	setp.ge.s32 	%p2, %r3, %r31;
	@%p2 bra 	$L__BB127_19;
	mul.lo.s32 	%r12, %r43, %r31;
	mov.u32 	%r44, %r3;
$L__BB127_4:
	setp.ge.s32 	%p3, %r4, %r30;
	mov.f64 	%fd85, 0d0000000000000000;
	@%p3 bra 	$L__BB127_18;
	setp.lt.u32 	%p4, %r5, 60;
	add.s32 	%r37, %r44, %r12;
	mul.lo.s32 	%r14, %r37, %r30;
	mov.f64 	%fd85, 0d0000000000000000;
	mov.u32 	%r48, %r4;
	@%p4 bra 	$L__BB127_8;
	add.s32 	%r45, %r4, %r14;
	mov.f64 	%fd85, 0d0000000000000000;
	mov.u32 	%r46, %r10;
	mov.u32 	%r48, %r4;
$L__BB127_7:
	.pragma "nounroll";
	mul.wide.s32 	%rd7, %r45, 8;
	add.s64 	%rd8, %rd2, %rd7;
	ld.global.f64 	%fd19, [%rd8+-256];
	add.f64 	%fd20, %fd85, %fd19;
	ld.global.f64 	%fd21, [%rd8+-224];
	add.f64 	%fd22, %fd20, %fd21;
	ld.global.f64 	%fd23, [%rd8+-192];
	add.f64 	%fd24, %fd22, %fd23;
	ld.global.f64 	%fd25, [%rd8+-160];
	add.f64 	%fd26, %fd24, %fd25;
	ld.global.f64 	%fd27, [%rd8+-128];
	add.f64 	%fd28, %fd26, %fd27;
	ld.global.f64 	%fd29, [%rd8+-96];
	add.f64 	%fd30, %fd28, %fd29;
	ld.global.f64 	%fd31, [%rd8+-64];
	add.f64 	%fd32, %fd30, %fd31;
	ld.global.f64 	%fd33, [%rd8+-32];
	add.f64 	%fd34, %fd32, %fd33;
	ld.global.f64 	%fd35, [%rd8];
	add.f64 	%fd36, %fd34, %fd35;
	ld.global.f64 	%fd37, [%rd8+32];
	add.f64 	%fd38, %fd36, %fd37;
	ld.global.f64 	%fd39, [%rd8+64];
	add.f64 	%fd40, %fd38, %fd39;
	ld.global.f64 	%fd41, [%rd8+96];
	add.f64 	%fd42, %fd40, %fd41;
	ld.global.f64 	%fd43, [%rd8+128];
	add.f64 	%fd44, %fd42, %fd43;
	ld.global.f64 	%fd45, [%rd8+160];
	add.f64 	%fd46, %fd44, %fd45;
	ld.global.f64 	%fd47, [%rd8+192];
	add.f64 	%fd48, %fd46, %fd47;
	ld.global.f64 	%fd49, [%rd8+224];
	add.f64 	%fd85, %fd48, %fd49;
	add.s32 	%r48, %r48, 64;
	add.s32 	%r46, %r46, 16;
	add.s32 	%r45, %r45, 64;
	setp.ne.s32 	%p5, %r46, 0;
	@%p5 bra 	$L__BB127_7;
$L__BB127_8:
	setp.eq.s32 	%p6, %r6, 0;
	@%p6 bra 	$L__BB127_18;
	add.s32 	%r38, %r6, -1;
	setp.lt.u32 	%p7, %r38, 7;
	@%p7 bra 	$L__BB127_11;
	add.s32 	%r39, %r48, %r14;
	mul.wide.s32 	%rd9, %r39, 8;
	add.s64 	%rd10, %rd1, %rd9;
	ld.global.f64 	%fd51, [%rd10];
	add.f64 	%fd52, %fd85, %fd51;
	ld.global.f64 	%fd53, [%rd10+32];
	add.f64 	%fd54, %fd52, %fd53;
	ld.global.f64 	%fd55, [%rd10+64];
	add.f64 	%fd56, %fd54, %fd55;
	ld.global.f64 	%fd57, [%rd10+96];
	add.f64 	%fd58, %fd56, %fd57;
	ld.global.f64 	%fd59, [%rd10+128];
	add.f64 	%fd60, %fd58, %fd59;
	ld.global.f64 	%fd61, [%rd10+160];
	add.f64 	%fd62, %fd60, %fd61;
	ld.global.f64 	%fd63, [%rd10+192];
	add.f64 	%fd64, %fd62, %fd63;
	ld.global.f64 	%fd65, [%rd10+224];
	add.f64 	%fd85, %fd64, %fd65;
	add.s32 	%r48, %r48, 32;
$L__BB127_11:
	setp.eq.s32 	%p8, %r7, 0;
	@%p8 bra 	$L__BB127_18;
	setp.lt.u32 	%p9, %r8, 3;
	@%p9 bra 	$L__BB127_14;
	add.s32 	%r40, %r48, %r14;
	mul.wide.s32 	%rd11, %r40, 8;
	add.s64 	%rd12, %rd1, %rd11;
	ld.global.f64 	%fd67, [%rd12];
	add.f64 	%fd68, %fd85, %fd67;
	ld.global.f64 	%fd69, [%rd12+32];
	add.f64 	%fd70, %fd68, %fd69;
	ld.global.f64 	%fd71, [%rd12+64];
	add.f64 	%fd72, %fd70, %fd71;
	ld.global.f64 	%fd73, [%rd12+96];
	add.f64 	%fd85, %fd72, %fd73;
	add.s32 	%r48, %r48, 16;
$L__BB127_14:
	setp.eq.s32 	%p10, %r9, 0;
	@%p10 bra 	$L__BB127_18;
	setp.eq.s32 	%p11, %r9, 1;
	add.s32 	%r41, %r48, %r14;
	mul.wide.s32 	%rd13, %r41, 8;
	add.s64 	%rd4, %rd1, %rd13;
	ld.global.f64 	%fd74, [%rd4];
	add.f64 	%fd85, %fd85, %fd74;
	@%p11 bra 	$L__BB127_18;
	setp.eq.s32 	%p12, %r9, 2;
	ld.global.f64 	%fd75, [%rd4+32];
	add.f64 	%fd85, %fd85, %fd75;
	@%p12 bra 	$L__BB127_18;
	ld.global.f64 	%fd76, [%rd4+64];
	add.f64 	%fd85, %fd85, %fd76;
$L__BB127_18:
	add.s32 	%r42, %r44, %r12;
	mul.wide.s32 	%rd14, %r42, 8;
	add.s64 	%rd15, %rd3, %rd14;
	atom.global.add.f64 	%fd77, [%rd15], %fd85;
	add.s32 	%r44, %r44, 8;
	setp.lt.s32 	%p13, %r44, %r31;
	@%p13 bra 	$L__BB127_4;
$L__BB127_19:
	add.s32 	%r43, %r43, 31;
	setp.lt.s32 	%p14, %r43, %r29;
	@%p14 bra 	$L__BB127_2;
$L__BB127_20:
	ret;

}
	// .globl	_Z15gpukernelAMWNr3ILi4ELi32EEvPdS0_S0_iii
.visible .entry _Z15gpukernelAMWNr3ILi4ELi32EEvPdS0_S0_iii(
	.param .u64 .ptr .align 1 _Z15gpukernelAMWNr3ILi4ELi32EEvPdS0_S0_iii_param_0,
	.param .u64 .ptr .align 1 _Z15gpukernelAMWNr3ILi4ELi32EEvPdS0_S0_iii_param_1,
	.param .u64 .ptr .align 1 _Z15gpukernelAMWNr3ILi4ELi32EEvPdS0_S0_iii_param_2,
	.param .u32 _Z15gpukernelAMWNr3ILi4ELi32EEvPdS0_S0_iii_param_3,
	.param .u32 _Z15gpukernelAMWNr3ILi4ELi32EEvPdS0_S0_iii_param_4,
	.param .u32 _Z15gpukernelAMWNr3ILi4ELi32EEvPdS0_S0_iii_param_5
)
{
	.reg .pred 	%p<15>;
	.reg .b32 	%r<51>;
	.reg .b64 	%rd<16>;
	.reg .b64 	%fd<86>;

	ld.param.u64 	%rd5, [_Z15gpukernelAMWNr3ILi4ELi32EEvPdS0_S0_iii_param_0];
	ld.param.u64 	%rd6, [_Z15gpukernelAMWNr3ILi4ELi32EEvPdS0_S0_iii_param_1];
	ld.param.u32 	%r29, [_Z15gpukernelAMWNr3ILi4ELi32EEvPdS0_S0_iii_param_3];
	ld.param.u32 	%r30, [_Z15gpukernelAMWNr3ILi4ELi32EEvPdS0_S0_iii_param_4];
	ld.param.u32 	%r31, [_Z15gpukernelAMWNr3ILi4ELi32EEvPdS0_S0_iii_param_5];
	cvta.to.global.u64 	%rd1, %rd6;
	mov.u32 	%r1, %tid.x;
	shr.u32 	%r43, %r1, 5;
	setp.ge.s32 	%p1, %r43, %r29;
	@%p1 bra 	$L__BB128_20;
	shr.u32 	%r32, %r1, 2;
	and.b32  	%r3, %r32, 7;
	and.b32  	%r4, %r1, 3;
	not.b32 	%r33, %r4;
	add.s32 	%r5, %r30, %r33;
	shr.u32 	%r34, %r5, 2;
	add.s32 	%r35, %r34, 1;
	and.b32  	%r6, %r35, 15;
	and.b32  	%r7, %r35, 7;
	add.s32 	%r8, %r7, -1;
	and.b32  	%r9, %r35, 3;
	and.b32  	%r36, %r35, 2147483632;
	neg.s32 	%r10, %r36;
	add.s64 	%rd2, %rd1, 256;
	cvta.to.global.u64 	%rd3, %rd5;
$L__BB128_2:
	setp.ge.s32 	%p2, %r3, %r31;
	@%p2 bra 	$L__BB128_19;
	mul.lo.s32 	%r12, %r43, %r31;
	mov.u32 	%r44, %r3;
$L__BB128_4:
	setp.ge.s32 	%p3, %r4, %r30;
	mov.f64 	%fd85, 0d0000000000000000;
	@%p3 bra 	$L__BB128_18;
	setp.lt.u32 	%p4, %r5, 60;
	add.s32 	%r37, %r44, %r12;
	mul.lo.s32 	%r14, %r37, %r30;
	mov.f64 	%fd85, 0d0000000000000000;
	mov.u32 	%r48, %r4;
	@%p4 bra 	$L__BB128_8;
	add.s32 	%r45, %r4, %r14;
	mov.f64 	%fd85, 0d0000000000000000;
	mov.u32 	%r46, %r10;
	mov.u32 	%r48, %r4;
$L__BB128_7:
	.pragma "nounroll";
	mul.wide.s32 	%rd7, %r45, 8;
	add.s64 	%rd8, %rd2, %rd7;
	ld.global.f64 	%fd19, [%rd8+-256];
	add.f64 	%fd20, %fd85, %fd19;
	ld.global.f64 	%fd21, [%rd8+-224];
	add.f64 	%fd22, %fd20, %fd21;
	ld.global.f64 	%fd23, [%rd8+-192];
	add.f64 	%fd24, %fd22, %fd23;
	ld.global.f64 	%fd25, [%rd8+-160];
	add.f64 	%fd26, %fd24, %fd25;
	ld.global.f64 	%fd27, [%rd8+-128];
	add.f64 	%fd28, %fd26, %fd27;
	ld.global.f64 	%fd29, [%rd8+-96];
	add.f64 	%fd30, %fd28, %fd29;
	ld.global.f64 	%fd31, [%rd8+-64];
	add.f64 	%fd32, %fd30, %fd31;
	ld.global.f64 	%fd33, [%rd8+-32];
	add.f64 	%fd34, %fd32, %fd33;
	ld.global.f64 	%fd35, [%rd8];
	add.f64 	%fd36, %fd34, %fd35;
	ld.global.f64 	%fd37, [%rd8+32];
	add.f64 	%fd38, %fd36, %fd37;
	ld.global.f64 	%fd39, [%rd8+64];
	add.f64 	%fd40, %fd38, %fd39;
	ld.global.f64 	%fd41, [%rd8+96];
	add.f64 	%fd42, %fd40, %fd41;
	ld.global.f64 	%fd43, [%rd8+128];
	add.f64 	%fd44, %fd42, %fd43;
	ld.global.f64 	%fd45, [%rd8+160];
	add.f64 	%fd46, %fd44, %fd45;
	ld.global.f64 	%fd47, [%rd8+192];
	add.f64 	%fd48, %fd46, %fd47;
	ld.global.f64 	%fd49, [%rd8+224];
	add.f64 	%fd85, %fd48, %fd49;
	add.s32 	%r48, %r48, 64;
	add.s32 	%r46, %r46, 16;
	add.s32 	%r45, %r45, 64;
	setp.ne.s32 	%p5, %r46, 0;
	@%p5 bra 	$L__BB128_7;
$L__BB128_8:
	setp.eq.s32 	%p6, %r6, 0;
	@%p6 bra 	$L__BB128_18;
	add.s32 	%r38, %r6, -1;
	setp.lt.u32 	%p7, %r38, 7;
	@%p7 bra 	$L__BB128_11;
	add.s32 	%r39, %r48, %r14;
	mul.wide.s32 	%rd9, %r39, 8;
	add.s64 	%rd10, %rd1, %rd9;
	ld.global.f64 	%fd51, [%rd10];
	add.f64 	%fd52, %fd85, %fd51;
	ld.global.f64 	%fd53, [%rd10+32];
	add.f64 	%fd54, %fd52, %fd53;
	ld.global.f64 	%fd55, [%rd10+64];
	add.f64 	%fd56, %fd54, %fd55;
	ld.global.f64 	%fd57, [%rd10+96];
	add.f64 	%fd58, %fd56, %fd57;
	ld.global.f64 	%fd59, [%rd10+128];
	add.f64 	%fd60, %fd58, %fd59;
	ld.global.f64 	%fd61, [%rd10+160];
	add.f64 	%fd62, %fd60, %fd61;
	ld.global.f64 	%fd63, [%rd10+192];
	add.f64 	%fd64, %fd62, %fd63;
	ld.global.f64 	%fd65, [%rd10+224];
	add.f64 	%fd85, %fd64, %fd65;
	add.s32 	%r48, %r48, 32;
$L__BB128_11:
	setp.eq.s32 	%p8, %r7, 0;
	@%p8 bra 	$L__BB128_18;
	setp.lt.u32 	%p9, %r8, 3;
	@%p9 bra 	$L__BB128_14;
	add.s32 	%r40, %r48, %r14;
	mul.wide.s32 	%rd11, %r40, 8;
	add.s64 	%rd12, %rd1, %rd11;
	ld.global.f64 	%fd67, [%rd12];
	add.f64 	%fd68, %fd85, %fd67;
	ld.global.f64 	%fd69, [%rd12+32];
	add.f64 	%fd70, %fd68, %fd69;
	ld.global.f64 	%fd71, [%rd12+64];
	add.f64 	%fd72, %fd70, %fd71;
	ld.global.f64 	%fd73, [%rd12+96];
	add.f64 	%fd85, %fd72, %fd73;
	add.s32 	%r48, %r48, 16;
$L__BB128_14:
	setp.eq.s32 	%p10, %r9, 0;
	@%p10 bra 	$L__BB128_18;
	setp.eq.s32 	%p11, %r9, 1;
	add.s32 	%r41, %r48, %r14;
	mul.wide.s32 	%rd13, %r41, 8;
	add.s64 	%rd4, %rd1, %rd13;
	ld.global.f64 	%fd74, [%rd4];
	add.f64 	%fd85, %fd85, %fd74;
	@%p11 bra 	$L__BB128_18;
	setp.eq.s32 	%p12, %r9, 2;
	ld.global.f64 	%fd75, [%rd4+32];
	add.f64 	%fd85, %fd85, %fd75;
	@%p12 bra 	$L__BB128_18;
	ld.global.f64 	%fd76, [%rd4+64];
	add.f64 	%fd85, %fd85, %fd76;
$L__BB128_18:
	add.s32 	%r42, %r44, %r12;
	mul.wide.s32 	%rd14, %r42, 8;
	add.s64 	%rd15, %rd3, %rd14;
	atom.global.add.f64 	%fd77, [%rd15], %fd85;
	add.s32 	%r44, %r44, 8;
	setp.lt.s32 	%p13, %r44, %r31;
	@%p13 bra 	$L__BB128_4;
$L__BB128_19:
	add.s32 	%r43, %r43, 32;
	setp.lt.s32 	%p14, %r43, %r29;
	@%p14 bra 	$L__BB128_2;
$L__BB128_20:
	ret;

}
	// .globl	_Z15gpukernelAMWNr3ILi2ELi1EEvPdS0_S0_iii
.visible .entry _Z15gpukernelAMWNr3ILi2ELi1EEvPdS0_S0_iii(
	.param .u64 .ptr .align 1 _Z15gpukernelAMWNr3ILi2ELi1EEvPdS0_S0_iii_param_0,
	.param .u64 .ptr .align 1 _Z15gpukernelAMWNr3ILi2ELi1EEvPdS0_S0_iii_param_1,
	.param .u64 .ptr .align 1 _Z15gpukernelAMWNr3ILi2ELi1EEvPdS0_S0_iii_param_2,
	.param .u32 _Z15gpukernelAMWNr3ILi2ELi1EEvPdS0_S0_iii_param_3,
	.param .u32 _Z15gpukernelAMWNr3ILi2ELi1EEvPdS0_S0_iii_param_4,
	.param .u32 _Z15gpukernelAMWNr3ILi2ELi1EEvPdS0_S0_iii_param_5
)
{
	.reg .pred 	%p<15>;
	.reg .b32 	%r<51>;
	.reg .b64 	%rd<16>;
	.reg .b64 	%fd<86>;

	ld.param.u64 	%rd5, [_Z15gpukernelAMWNr3ILi2ELi1EEvPdS0_S0_iii_param_0];
	ld.param.u64 	%rd6, [_Z15gpukernelAMWNr3ILi2ELi1EEvPdS0_S0_iii_param_1];
	ld.param.u32 	%r29, [_Z15gpukernelAMWNr3ILi2ELi1EEvPdS0_S0_iii_param_3];
	ld.param.u32 	%r30, [_Z15gpukernelAMWNr3ILi2ELi1EEvPdS0_S0_iii_param_4];
	ld.param.u32 	%r31, [_Z15gpukernelAMWNr3ILi2ELi1EEvPdS0_S0_iii_param_5];
	cvta.to.global.u64 	%rd1, %rd6;
	mov.u32 	%r1, %tid.x;
	shr.u32 	%r43, %r1, 5;
	setp.ge.s32 	%p1, %r43, %r29;
	@%p1 bra 	$L__BB129_20;
	shr.u32 	%r32, %r1, 1;
	and.b32  	%r3, %r32, 15;
	and.b32  	%r4, %r1, 1;
	not.b32 	%r33, %r4;
	add.s32 	%r5, %r30, %r33;
	shr.u32 	%r34, %r5, 1;
	add.s32 	%r35, %r34, 1;
	and.b32  	%r6, %r35, 15;
	and.b32  	%r7, %r35, 7;
	add.s32 	%r8, %r7, -1;
	and.b32  	%r9, %r35, 3;
	and.b32  	%r36, %r35, -16;
	neg.s32 	%r10, %r36;
	add.s64 	%rd2, %rd1, 128;
	cvta.to.global.u64 	%rd3, %rd5;
$L__BB129_2:
	setp.ge.s32 	%p2, %r3, %r31;
	@%p2 bra 	$L__BB129_19;
	mul.lo.s32 	%r12, %r43, %r31;
	mov.u32 	%r44, %r3;
$L__BB129_4:
	setp.ge.s32 	%p3, %r4, %r30;
	mov.f64 	%fd85, 0d0000000000000000;
	@%p3 bra 	$L__BB129_18;
	setp.lt.u32 	%p4, %r5, 30;
	add.s32 	%r37, %r44, %r12;
	mul.lo.s32 	%r14, %r37, %r30;
	mov.f64 	%fd85, 0d0000000000000000;
	mov.u32 	%r48, %r4;
	@%p4 bra 	$L__BB129_8;
	add.s32 	%r45, %r4, %r14;
	mov.f64 	%fd85, 0d0000000000000000;
	mov.u32 	%r46, %r10;
	mov.u32 	%r48, %r4;
$L__BB129_7:
	.pragma "nounroll";
	mul.wide.s32 	%rd7, %r45, 8;
	add.s64 	%rd8, %rd2, %rd7;
	ld.global.f64 	%fd19, [%rd8+-128];
	add.f64 	%fd20, %fd85, %fd19;
	ld.global.f64 	%fd21, [%rd8+-112];
	add.f64 	%fd22, %fd20, %fd21;
	ld.global.f64 	%fd23, [%rd8+-96];
	add.f64 	%fd24, %fd22, %fd23;
	ld.global.f64 	%fd25, [%rd8+-80];
	add.f64 	%fd26, %fd24, %fd25;
	ld.global.f64 	%fd27, [%rd8+-64];
	add.f64 	%fd28, %fd26, %fd27;
	ld.global.f64 	%fd29, [%rd8+-48];
	add.f64 	%fd30, %fd28, %fd29;
	ld.global.f64 	%fd31, [%rd8+-32];
	add.f64 	%fd32, %fd30, %fd31;
	ld.global.f64 	%fd33, [%rd8+-16];
	add.f64 	%fd34, %fd32, %fd33;
	ld.global.f64 	%fd35, [%rd8];
	add.f64 	%fd36, %fd34, %fd35;
	ld.global.f64 	%fd37, [%rd8+16];
	add.f64 	%fd38, %fd36, %fd37;
	ld.global.f64 	%fd39, [%rd8+32];
	add.f64 	%fd40, %fd38, %fd39;
	ld.global.f64 	%fd41, [%rd8+48];
	add.f64 	%fd42, %fd40, %fd41;
	ld.global.f64 	%fd43, [%rd8+64];
	add.f64 	%fd44, %fd42, %fd43;
	ld.global.f64 	%fd45, [%rd8+80];
	add.f64 	%fd46, %fd44, %fd45;
	ld.global.f64 	%fd47, [%rd8+96];
	add.f64 	%fd48, %fd46, %fd47;
	ld.global.f64 	%fd49, [%rd8+112];
	add.f64 	%fd85, %fd48, %fd49;
	add.s32 	%r48, %r48, 32;
	add.s32 	%r46, %r46, 16;
	add.s32 	%r45, %r45, 32;
	setp.ne.s32 	%p5, %r46, 0;
	@%p5 bra 	$L__BB129_7;
$L__BB129_8:
	setp.eq.s32 	%p6, %r6, 0;
	@%p6 bra 	$L__BB129_18;
	add.s32 	%r38, %r6, -1;
	setp.lt.u32 	%p7, %r38, 7;
	@%p7 bra 	$L__BB129_11;
	add.s32 	%r39, %r48, %r14;
	mul.wide.s32 	%rd9, %r39, 8;
	add.s64 	%rd10, %rd1, %rd9;
	ld.global.f64 	%fd51, [%rd10];
	add.f64 	%fd52, %fd85, %fd51;
	ld.global.f64 	%fd53, [%rd10+16];
	add.f64 	%fd54, %fd52, %fd53;
	ld.global.f64 	%fd55, [%rd10+32];
	add.f64 	%fd56, %fd54, %fd55;
	ld.global.f64 	%fd57, [%rd10+48];
	add.f64 	%fd58, %fd56, %fd57;
	ld.global.f64 	%fd59, [%rd10+64];
	add.f64 	%fd60, %fd58, %fd59;
	ld.global.f64 	%fd61, [%rd10+80];
	add.f64 	%fd62, %fd60, %fd61;
	ld.global.f64 	%fd63, [%rd10+96];
	add.f64 	%fd64, %fd62, %fd63;
	ld.global.f64 	%fd65, [%rd10+112];
	add.f64 	%fd85, %fd64, %fd65;
	add.s32 	%r48, %r48, 16;
$L__BB129_11:
	setp.eq.s32 	%p8, %r7, 0;
	@%p8 bra 	$L__BB129_18;
	setp.lt.u32 	%p9, %r8, 3;
	@%p9 bra 	$L__BB129_14;
	add.s32 	%r40, %r48, %r14;
	mul.wide.s32 	%rd11, %r40, 8;
	add.s64 	%rd12, %rd1, %rd11;
	ld.global.f64 	%fd67, [%rd12];
	add.f64 	%fd68, %fd85, %fd67;
	ld.global.f64 	%fd69, [%rd12+16];
	add.f64 	%fd70, %fd68, %fd69;
	ld.global.f64 	%fd71, [%rd12+32];
	add.f64 	%fd72, %fd70, %fd71;
	ld.global.f64 	%fd73, [%rd12+48];
	add.f64 	%fd85, %fd72, %fd73;
	add.s32 	%r48, %r48, 8;
$L__BB129_14:
	setp.eq.s32 	%p10, %r9, 0;
	@%p10 bra 	$L__BB129_18;
	setp.eq.s32 	%p11, %r9, 1;
	add.s32 	%r41, %r48, %r14;
	mul.wide.s32 	%rd13, %r41, 8;
	add.s64 	%rd4, %rd1, %rd13;
	ld.global.f64 	%fd74, [%rd4];
	add.f64 	%fd85, %fd85, %fd74;
	@%p11 bra 	$L__BB129_18;
	setp.eq.s32 	%p12, %r9, 2;
	ld.global.f64 	%fd75, [%rd4+16];
	add.f64 	%fd85, %fd85, %fd75;
	@%p12 bra 	$L__BB129_18;
	ld.global.f64 	%fd76, [%rd4+32];
	add.f64 	%fd85, %fd85, %fd76;
$L__BB129_18:
	add.s32 	%r42, %r44, %r12;
	mul.wide.s32 	%rd14, %r42, 8;
	add.s64 	%rd15, %rd3, %rd14;
	atom.global.add.f64 	%fd77, [%rd15], %fd85;
	add.s32 	%r44, %r44, 16;
	setp.lt.s32 	%p13, %r44, %r31;
	@%p13 bra 	$L__BB129_4;
$L__BB129_19:
	add.s32 	%r43, %r43, 1;
	setp.ne.s32 	%p14, %r43, %r29;
	@%p14 bra 	$L__BB129_2;
$L__BB129_20:
	ret;

}
	// .globl	_Z15gpukernelAMWNr3ILi2ELi2EEvPdS0_S0_iii
.visible .entry _Z15gpukernelAMWNr3ILi2ELi2EEvPdS0_S0_iii(
	.param .u64 .ptr .align 1 _Z15gpukernelAMWNr3ILi2ELi2EEvPdS0_S0_iii_param_0,
	.param .u64 .ptr .align 1 _Z15gpukernelAMWNr3ILi2ELi2EEvPdS0_S0_iii_param_1,
	.param .u64 .ptr .align 1 _Z15gpukernelAMWNr3ILi2ELi2EEvPdS0_S0_iii_param_2,
	.param .u32 _Z15gpukernelAMWNr3ILi2ELi2EEvPdS0_S0_iii_param_3,
	.param .u32 _Z15gpukernelAMWNr3ILi2ELi2EEvPdS0_S0_iii_param_4,
	.param .u32 _Z15gpukernelAMWNr3ILi2ELi2EEvPdS0_S0_iii_param_5
)
{
	.reg .pred 	%p<15>;
	.reg .b32 	%r<51>;
	.reg .b64 	%rd<16>;
	.reg .b64 	%fd<86>;

	ld.param.u64 	%rd5, [_Z15gpukernelAMWNr3ILi2ELi2EEvPdS0_S0_iii_param_0];
	ld.param.u64 	%rd6, [_Z15gpukernelAMWNr3ILi2ELi2EEvPdS0_S0_iii_param_1];
	ld.param.u32 	%r29, [_Z15gpukernelAMWNr3ILi2ELi2EEvPdS0_S0_iii_param_3];
	ld.param.u32 	%r30, [_Z15gpukernelAMWNr3ILi2ELi2EEvPdS0_S0_iii_param_4];
	ld.param.u32 	%r31, [_Z15gpukernelAMWNr3ILi2ELi2EEvPdS0_S0_iii_param_5];
	cvta.to.global.u64 	%rd1, %rd6;
	mov.u32 	%r1, %tid.x;
	shr.u32 	%r43, %r1, 5;
	setp.ge.s32 	%p1, %r43, %r29;
	@%p1 bra 	$L__BB130_20;
	shr.u32 	%r32, %r1, 1;
	and.b32  	%r3, %r32, 15;
	and.b32  	%r4, %r1, 1;
	not.b32 	%r33, %r4;
	add.s32 	%r5, %r30, %r33;
	shr.u32 	%r34, %r5, 1;
	add.s32 	%r35, %r34, 1;
	and.b32  	%r6, %r35, 15;
	and.b32  	%r7, %r35, 7;
	add.s32 	%r8, %r7, -1;
	and.b32  	%r9, %r35, 3;
	and.b32  	%r36, %r35, -16;
	neg.s32 	%r10, %r36;
	add.s64 	%rd2, %rd1, 128;
	cvta.to.global.u64 	%rd3, %rd5;
$L__BB130_2:
	setp.ge.s32 	%p2, %r3, %r31;
	@%p2 bra 	$L__BB130_19;
	mul.lo.s32 	%r12, %r43, %r31;
	mov.u32 	%r44, %r3;
$L__BB130_4:
	setp.ge.s32 	%p3, %r4, %r30;
	mov.f64 	%fd85, 0d0000000000000000;
	@%p3 bra 	$L__BB130_18;
	setp.lt.u32 	%p4, %r5, 30;
	add.s32 	%r37, %r44, %r12;
	mul.lo.s32 	%r14, %r37, %r30;
	mov.f64 	%fd85, 0d0000000000000000;
	mov.u32 	%r48, %r4;
	@%p4 bra 	$L__BB130_8;
	add.s32 	%r45, %r4, %r14;
	mov.f64 	%fd85, 0d0000000000000000;
	mov.u32 	%r46, %r10;
	mov.u32 	%r48, %r4;
$L__BB130_7:
	.pragma "nounroll";
	mul.wide.s32 	%rd7, %r45, 8;
	add.s64 	%rd8, %rd2, %rd7;
	ld.global.f64 	%fd19, [%rd8+-128];
	add.f64 	%fd20, %fd85, %fd19;
	ld.global.f64 	%fd21, [%rd8+-112];
	add.f64 	%fd22, %fd20, %fd21;
	ld.global.f64 	%fd23, [%rd8+-96];
	add.f64 	%fd24, %fd22, %fd23;
	ld.global.f64 	%fd25, [%rd8+-80];
	add.f64 	%fd26, %fd24, %fd25;
	ld.global.f64 	%fd27, [%rd8+-64];
	add.f64 	%fd28, %fd26, %fd27;
	ld.global.f64 	%fd29, [%rd8+-48];
	add.f64 	%fd30, %fd28, %fd29;
	ld.global.f64 	%fd31, [%rd8+-32];
	add.f64 	%fd32, %fd30, %fd31;
	ld.global.f64 	%fd33, [%rd8+-16];
	add.f64 	%fd34, %fd32, %fd33;
	ld.global.f64 	%fd35, [%rd8];
	add.f64 	%fd36, %fd34, %fd35;
	ld.global.f64 	%fd37, [%rd8+16];
	add.f64 	%fd38, %fd36, %fd37;
	ld.global.f64 	%fd39, [%rd8+32];
	add.f64 	%fd40, %fd38, %fd39;
	ld.global.f64 	%fd41, [%rd8+48];
	add.f64 	%fd42, %fd40, %fd41;
	ld.global.f64 	%fd43, [%rd8+64];
	add.f64 	%fd44, %fd42, %fd43;
	ld.global.f64 	%fd45, [%rd8+80];
	add.f64 	%fd46, %fd44, %fd45;
	ld.global.f64 	%fd47, [%rd8+96];
	add.f64 	%fd48, %fd46, %fd47;
	ld.global.f64 	%fd49, [%rd8+112];
	add.f64 	%fd85, %fd48, %fd49;
	add.s32 	%r48, %r48, 32;
	add.s32 	%r46, %r46, 16;
	add.s32 	%r45, %r45, 32;
	setp.ne.s32 	%p5, %r46, 0;
	@%p5 bra 	$L__BB130_7;
$L__BB130_8:
	setp.eq.s32 	%p6, %r6, 0;
	@%p6 bra 	$L__BB130_18;
	add.s32 	%r38, %r6, -1;
	setp.lt.u32 	%p7, %r38, 7;
	@%p7 bra 	$L__BB130_11;
	add.s32 	%r39, %r48, %r14;
	mul.wide.s32 	%rd9, %r39, 8;
	add.s64 	%rd10, %rd1, %rd9;
	ld.global.f64 	%fd51, [%rd10];
	add.f64 	%fd52, %fd85, %fd51;
	ld.global.f64 	%fd53, [%rd10+16];
	add.f64 	%fd54, %fd52, %fd53;
	ld.global.f64 	%fd55, [%rd10+32];
	add.f64 	%fd56, %fd54, %fd55;
	ld.global.f64 	%fd57, [%rd10+48];
	add.f64 	%fd58, %fd56, %fd57;
	ld.global.f64 	%fd59, [%rd10+64];
	add.f64 	%fd60, %fd58, %fd59;
	ld.global.f64 	%fd61, [%rd10+80];
	add.f64 	%fd62, %fd60, %fd61;
	ld.global.f64 	%fd63, [%rd10+96];
	add.f64 	%fd64, %fd62, %fd63;
	ld.global.f64 	%fd65, [%rd10+112];
	add.f64 	%fd85, %fd64, %fd65;
	add.s32 	%r48, %r48, 16;
$L__BB130_11:
	setp.eq.s32 	%p8, %r7, 0;
	@%p8 bra 	$L__BB130_18;
	setp.lt.u32 	%p9, %r8, 3;
	@%p9 bra 	$L__BB130_14;
	add.s32 	%r40, %r48, %r14;
	mul.wide.s32 	%rd11, %r40, 8;
	add.s64 	%rd12, %rd1, %rd11;
	ld.global.f64 	%fd67, [%rd12];
	add.f64 	%fd68, %fd85, %fd67;
	ld.global.f64 	%fd69, [%rd12+16];
	add.f64 	%fd70, %fd68, %fd69;
	ld.global.f64 	%fd71, [%rd12+32];
	add.f64 	%fd72, %fd70, %fd71;
	ld.global.f64 	%fd73, [%rd12+48];
	add.f64 	%fd85, %fd72, %fd73;
	add.s32 	%r48, %r48, 8;
$L__BB130_14:
	setp.eq.s32 	%p10, %r9, 0;
	@%p10 bra 	$L__BB130_18;
	setp.eq.s32 	%p11, %r9, 1;
	add.s32 	%r41, %r48, %r14;
	mul.wide.s32 	%rd13, %r41, 8;
	add.s64 	%rd4, %rd1, %rd13;
	ld.global.f64 	%fd74, [%rd4];
	add.f64 	%fd85, %fd85, %fd74;
	@%p11 bra 	$L__BB130_18;
	setp.eq.s32 	%p12, %r9, 2;
	ld.global.f64 	%fd75, [%rd4+16];
	add.f64 	%fd85, %fd85, %fd75;
	@%p12 bra 	$L__BB130_18;
	ld.global.f64 	%fd76, [%rd4+32];
	add.f64 	%fd85, %fd85, %fd76;
$L__BB130_18:
	add.s32 	%r42, %r44, %r12;
	mul.wide.s32 	%rd14, %r42, 8;
	add.s64 	%rd15, %rd3, %rd14;
	atom.global.add.f64 	%fd77, [%rd15], %fd85;
	add.s32 	%r44, %r44, 16;
	setp.lt.s32 	%p13, %r44, %r31;
	@%p13 bra 	$L__BB130_4;
$L__BB130_19:
	add.s32 	%r43, %r43, 2;
	setp.lt.s32 	%p14, %r43, %r29;
	@%p14 bra 	$L__BB130_2;
$L__BB130_20:
	ret;

}
	// .globl	_Z15gpukernelAMWNr3ILi2ELi3EEvPdS0_S0_iii
.visible .entry _Z15gpukernelAMWNr3ILi2ELi3EEvPdS0_S0_iii(
	.param .u64 .ptr .align 1 _Z15gpukernelAMWNr3ILi2ELi3EEvPdS0_S0_iii_param_0,
	.param .u64 .ptr .align 1 _Z15gpukernelAMWNr3ILi2ELi3EEvPdS0_S0_iii_param_1,
	.param .u64 .ptr .align 1 _Z15gpukernelAMWNr3ILi2ELi3EEvPdS0_S0_iii_param_2,
	.param .u32 _Z15gpukernelAMWNr3ILi2ELi3EEvPdS0_S0_iii_param_3,
	.param .u32 _Z15gpukernelAMWNr3ILi2ELi3EEvPdS0_S0_iii_param_4,
	.param .u32 _Z15gpukernelAMWNr3ILi2ELi3EEvPdS0_S0_iii_param_5
)
{
	.reg .pred 	%p<15>;
	.reg .b32 	%r<51>;
	.reg .b64 	%rd<16>;
	.reg .b64 	%fd<86>;

	ld.param.u64 	%rd5, [_Z15gpukernelAMWNr3ILi2ELi3EEvPdS0_S0_iii_param_0];
	ld.param.u64 	%rd6, [_Z15gpukernelAMWNr3ILi2ELi3EEvPdS0_S0_iii_param_1];
	ld.param.u32 	%r29, [_Z15gpukernelAMWNr3ILi2ELi3EEvPdS0_S0_iii_param_3];
	ld.param.u32 	%r30, [_Z15gpukernelAMWNr3ILi2ELi3EEvPdS0_S0_iii_param_4];
	ld.param.u32 	%r31, [_Z15gpukernelAMWNr3ILi2ELi3EEvPdS0_S0_iii_param_5];
	cvta.to.global.u64 	%rd1, %rd6;
	mov.u32 	%r1, %tid.x;
	shr.u32 	%r43, %r1, 5;
	setp.ge.s32 	%p1, %r43, %r29;
	@%p1 bra 	$L__BB131_20;
	shr.u32 	%r32, %r1, 1;
	and.b32  	%r3, %r32, 15;
	and.b32  	%r4, %r1, 1;
	not.b32 	%r33, %r4;
	add.s32 	%r5, %r30, %r33;
	shr.u32 	%r34, %r5, 1;
	add.s32 	%r35, %r34, 1;
	and.b32  	%r6, %r35, 15;
	and.b32  	%r7, %r35, 7;
	add.s32 	%r8, %r7, -1;
	and.b32  	%r9, %r35, 3;
	and.b32  	%r36, %r35, -16;
	neg.s32 	%r10, %r36;
	add.s64 	%rd2, %rd1, 128;
	cvta.to.global.u64 	%rd3, %rd5;
$L__BB131_2:
	setp.ge.s32 	%p2, %r3, %r31;
	@%p2 bra 	$L__BB131_19;
	mul.lo.s32 	%r12, %r43, %r31;
	mov.u32 	%r44, %r3;
$L__BB131_4:
	setp.ge.s32 	%p3, %r4, %r30;
	mov.f64 	%fd85, 0d0000000000000000;
	@%p3 bra 	$L__BB131_18;
	setp.lt.u32 	%p4, %r5, 30;
	add.s32 	%r37, %r44, %r12;
	mul.lo.s32 	%r14, %r37, %r30;
	mov.f64 	%fd85, 0d0000000000000000;
	mov.u32 	%r48, %r4;
	@%p4 bra 	$L__BB131_8;
	add.s32 	%r45, %r4, %r14;
	mov.f64 	%fd85, 0d0000000000000000;
	mov.u32 	%r46, %r10;
	mov.u32 	%r48, %r4;
$L__BB131_7:
	.pragma "nounroll";
	mul.wide.s32 	%rd7, %r45, 8;
	add.s64 	%rd8, %rd2, %rd7;
	ld.global.f64 	%fd19, [%rd8+-128];
	add.f64 	%fd20, %fd85, %fd19;
	ld.global.f64 	%fd21, [%rd8+-112];
	add.f64 	%fd22, %fd20, %fd21;
	ld.global.f64 	%fd23, [%rd8+-96];
	add.f64 	%fd24, %fd22, %fd23;
	ld.global.f64 	%fd25, [%rd8+-80];
	add.f64 	%fd26, %fd24, %fd25;
	ld.global.f64 	%fd27, [%rd8+-64];
	add.f64 	%fd28, %fd26, %fd27;
	ld.global.f64 	%fd29, [%rd8+-48];
	add.f64 	%fd30, %fd28, %fd29;
	ld.global.f64 	%fd31, [%rd8+-32];
	add.f64 	%fd32, %fd30, %fd31;
	ld.global.f64 	%fd33, [%rd8+-16];
	add.f64 	%fd34, %fd32, %fd33;
	ld.global.f64 	%fd35, [%rd8];
	add.f64 	%fd36, %fd34, %fd35;
	ld.global.f64 	%fd37, [%rd8+16];
	add.f64 	%fd38, %fd36, %fd37;
	ld.global.f64 	%fd39, [%rd8+32];
	add.f64 	%fd40, %fd38, %fd39;
	ld.global.f64 	%fd41, [%rd8+48];
	add.f64 	%fd42, %fd40, %fd41;
	ld.global.f64 	%fd43, [%rd8+64];
	add.f64 	%fd44, %fd42, %fd43;
	ld.global.f64 	%fd45, [%rd8+80];
	add.f64 	%fd46, %fd44, %fd45;
	ld.global.f64 	%fd47, [%rd8+96];
	add.f64 	%fd48, %fd46, %fd47;
	ld.global.f64 	%fd49, [%rd8+112];
	add.f64 	%fd85, %fd48, %fd49;
	add.s32 	%r48, %r48, 32;
	add.s32 	%r46, %r46, 16;
	add.s32 	%r45, %r45, 32;
	setp.ne.s32 	%p5, %r46, 0;
	@%p5 bra 	$L__BB131_7;
$L__BB131_8:
	setp.eq.s32 	%p6, %r6, 0;
	@%p6 bra 	$L__BB131_18;
	add.s32 	%r38, %r6, -1;
	setp.lt.u32 	%p7, %r38, 7;
	@%p7 bra 	$L__BB131_11;
	add.s32 	%r39, %r48, %r14;
	mul.wide.s32 	%rd9, %r39, 8;
	add.s64 	%rd10, %rd1, %rd9;
	ld.global.f64 	%fd51, [%rd10];
	add.f64 	%fd52, %fd85, %fd51;
	ld.global.f64 	%fd53, [%rd10+16];
	add.f64 	%fd54, %fd52, %fd53;
	ld.global.f64 	%fd55, [%rd10+32];
	add.f64 	%fd56, %fd54, %fd55;
	ld.global.f64 	%fd57, [%rd10+48];
	add.f64 	%fd58, %fd56, %fd57;
	ld.global.f64 	%fd59, [%rd10+64];
	add.f64 	%fd60, %fd58, %fd59;
	ld.global.f64 	%fd61, [%rd10+80];
	add.f64 	%fd62, %fd60, %fd61;
	ld.global.f64 	%fd63, [%rd10+96];
	add.f64 	%fd64, %fd62, %fd63;
	ld.global.f64 	%fd65, [%rd10+112];
	add.f64 	%fd85, %fd64, %fd65;
	add.s32 	%r48, %r48, 16;
$L__BB131_11:
	setp.eq.s32 	%p8, %r7, 0;
	@%p8 bra 	$L__BB131_18;
	setp.lt.u32 	%p9, %r8, 3;
	@%p9 bra 	$L__BB131_14;
	add.s32 	%r40, %r48, %r14;
	mul.wide.s32 	%rd11, %r40, 8;
	add.s64 	%rd12, %rd1, %rd11;
	ld.global.f64 	%fd67, [%rd12];
	add.f64 	%fd68, %fd85, %fd67;
	ld.global.f64 	%fd69, [%rd12+16];
	add.f64 	%fd70, %fd68, %fd69;
	ld.global.f64 	%fd71, [%rd12+32];
	add.f64 	%fd72, %fd70, %fd71;
	ld.global.f64 	%fd73, [%rd12+48];
	add.f64 	%fd85, %fd72, %fd73;
	add.s32 	%r48, %r48, 8;
$L__BB131_14:
	setp.eq.s32 	%p10, %r9, 0;
	@%p10 bra 	$L__BB131_18;
	setp.eq.s32 	%p11, %r9, 1;
	add.s32 	%r41, %r48, %r14;
	mul.wide.s32 	%rd13, %r41, 8;
	add.s64 	%rd4, %rd1, %rd13;
	ld.global.f64 	%fd74, [%rd4];
	add.f64 	%fd85, %fd85, %fd74;
	@%p11 bra 	$L__BB131_18;
	setp.eq.s32 	%p12, %r9, 2;
	ld.global.f64 	%fd75, [%rd4+16];
	add.f64 	%fd85, %fd85, %fd75;
	@%p12 bra 	$L__BB131_18;
	ld.global.f64 	%fd76, [%rd4+32];
	add.f64 	%fd85, %fd85, %fd76;
$L__BB131_18:
	add.s32 	%r42, %r44, %r12;
	mul.wide.s32 	%rd14, %r42, 8;
	add.s64 	%rd15, %rd3, %rd14;
	atom.global.add.f64 	%fd77, [%rd15], %fd85;
	add.s32 	%r44, %r44, 16;
	setp.lt.s32 	%p13, %r44, %r31;
	@%p13 bra 	$L__BB131_4;
$L__BB131_19:
	add.s32 	%r43, %r43, 3;
	setp.lt.s32 	%p14, %r43, %r29;
	@%p14 bra 	$L__BB131_2;
$L__BB131_20:
	ret;

}
	// .globl	_Z15gpukernelAMWNr3ILi2ELi4EEvPdS0_S0_iii
.visible .entry _Z15gpukernelAMWNr3ILi2ELi4EEvPdS0_S0_iii(
	.param .u64 .ptr .align 1 _Z15gpukernelAMWNr3ILi2ELi4EEvPdS0_S0_iii_param_0,
	.param .u64 .ptr .align 1 _Z15gpukernelAMWNr3ILi2ELi4EEvPdS0_S0_iii_param_1,
	.param .u64 .ptr .align 1 _Z15gpukernelAMWNr3ILi2ELi4EEvPdS0_S0_iii_param_2,
	.param .u32 _Z15gpukernelAMWNr3ILi2ELi4EEvPdS0_S0_iii_param_3,
	.param .u32 _Z15gpukernelAMWNr3ILi2ELi4EEvPdS0_S0_iii_param_4,
	.param .u32 _Z15gpukernelAMWNr3ILi2ELi4EEvPdS0_S0_iii_param_5
)
{
	.reg .pred 	%p<15>;
	.reg .b32 	%r<51>;
	.reg .b64 	%rd<16>;
	.reg .b64 	%fd<86>;

	ld.param.u64 	%rd5, [_Z15gpukernelAMWNr3ILi2ELi4EEvPdS0_S0_iii_param_0];
	ld.param.u64 	%rd6, [_Z15gpukernelAMWNr3ILi2ELi4EEvPdS0_S0_iii_param_1];
	ld.param.u32 	%r29, [_Z15gpukernelAMWNr3ILi2ELi4EEvPdS0_S0_iii_param_3];
	ld.param.u32 	%r30, [_Z15gpukernelAMWNr3ILi2ELi4EEvPdS0_S0_iii_param_4];
	ld.param.u32 	%r31, [_Z15gpukernelAMWNr3ILi2ELi4EEvPdS0_S0_iii_param_5];
	cvta.to.global.u64 	%rd1, %rd6;
	mov.u32 	%r1, %tid.x;
	shr.u32 	%r43, %r1, 5;
	setp.ge.s32 	%p1, %r43, %r29;
	@%p1 bra 	$L__BB132_20;
	shr.u32 	%r32, %r1, 1;
	and.b32  	%r3, %r32, 15;
	and.b32  	%r4, %r1, 1;
	not.b32 	%r33, %r4;
	add.s32 	%r5, %r30, %r33;
	shr.u32 	%r34, %r5, 1;
	add.s32 	%r35, %r34, 1;
	and.b32  	%r6, %r35, 15;
	and.b32  	%r7, %r35, 7;
	add.s32 	%r8, %r7, -1;
	and.b32  	%r9, %r35, 3;
	and.b32  	%r36, %r35, -16;
	neg.s32 	%r10, %r36;
	add.s64 	%rd2, %rd1, 128;
	cvta.to.global.u64 	%rd3, %rd5;
$L__BB132_2:
	setp.ge.s32 	%p2, %r3, %r31;
	@%p2 bra 	$L__BB132_19;
	mul.lo.s32 	%r12, %r43, %r31;
	mov.u32 	%r44, %r3;
$L__BB132_4:
	setp.ge.s32 	%p3, %r4, %r30;
	mov.f64 	%fd85, 0d0000000000000000;
	@%p3 bra 	$L__BB132_18;
	setp.lt.u32 	%p4, %r5, 30;
	add.s32 	%r37, %r44, %r12;
	mul.lo.s32 	%r14, %r37, %r30;
	mov.f64 	%fd85, 0d0000000000000000;
	mov.u32 	%r48, %r4;
	@%p4 bra 	$L__BB132_8;
	add.s32 	%r45, %r4, %r14;
	mov.f64 	%fd85, 0d0000000000000000;
	mov.u32 	%r46, %r10;
	mov.u32 	%r48, %r4;
$L__BB132_7:
	.pragma "nounroll";
	mul.wide.s32 	%rd7, %r45, 8;
	add.s64 	%rd8, %rd2, %rd7;
	ld.global.f64 	%fd19, [%rd8+-128];
	add.f64 	%fd20, %fd85, %fd19;
	ld.global.f64 	%fd21, [%rd8+-112];
	add.f64 	%fd22, %fd20, %fd21;
	ld.global.f64 	%fd23, [%rd8+-96];
	add.f64 	%fd24, %fd22, %fd23;
	ld.global.f64 	%fd25, [%rd8+-80];
	add.f64 	%fd26, %fd24, %fd25;
	ld.global.f64 	%fd27, [%rd8+-64];
	add.f64 	%fd28, %fd26, %fd27;
	ld.global.f64 	%fd29, [%rd8+-48];
	add.f64 	%fd30, %fd28, %fd29;
	ld.global.f64 	%fd31, [%rd8+-32];
	add.f64 	%fd32, %fd30, %fd31;
	ld.global.f64 	%fd33, [%rd8+-16];
	add.f64 	%fd34, %fd32, %fd33;
	ld.global.f64 	%fd35, [%rd8];
	add.f64 	%fd36, %fd34, %fd35;
	ld.global.f64 	%fd37, [%rd8+16];
	add.f64 	%fd38, %fd36, %fd37;
	ld.global.f64 	%fd39, [%rd8+32];
	add.f64 	%fd40, %fd38, %fd39;
	ld.global.f64 	%fd41, [%rd8+48];
	add.f64 	%fd42, %fd40, %fd41;
	ld.global.f64 	%fd43, [%rd8+64];
	add.f64 	%fd44, %fd42, %fd43;
	ld.global.f64 	%fd45, [%rd8+80];
	add.f64 	%fd46, %fd44, %fd45;
	ld.global.f64 	%fd47, [%rd8+96];
	add.f64 	%fd48, %fd46, %fd47;
	ld.global.f64 	%fd49, [%rd8+112];
	add.f64 	%fd85, %fd48, %fd49;
	add.s32 	%r48, %r48, 32;
	add.s32 	%r46, %r46, 16;
	add.s32 	%r45, %r45, 32;
	setp.ne.s32 	%p5, %r46, 0;
	@%p5 bra 	$L__BB132_7;
$L__BB132_8:
	setp.eq.s32 	%p6, %r6, 0;
	@%p6 bra 	$L__BB132_18;
	add.s32 	%r38, %r6, -1;
	setp.lt.u32 	%p7, %r38, 7;
	@%p7 bra 	$L__BB132_11;
	add.s32 	%r39, %r48, %r14;
	mul.wide.s32 	%rd9, %r39, 8;
	add.s64 	%rd10, %rd1, %rd9;
	ld.global.f64 	%fd51, [%rd10];
	add.f64 	%fd52, %fd85, %fd51;
	ld.global.f64 	%fd53, [%rd10+16];
	add.f64 	%fd54, %fd52, %fd53;
	ld.global.f64 	%fd55, [%rd10+32];
	add.f64 	%fd56, %fd54, %fd55;
	ld.global.f64 	%fd57, [%rd10+48];
	add.f64 	%fd58, %fd56, %fd57;
	ld.global.f64 	%fd59, [%rd10+64];
	add.f64 	%fd60, %fd58, %fd59;
	ld.global.f64 	%fd61, [%rd10+80];
	add.f64 	%fd62, %fd60, %fd61;
	ld.global.f64 	%fd63, [%rd10+96];
	add.f64 	%fd64, %fd62, %fd63;
	ld.global.f64 	%fd65, [%rd10+112];
	add.f64 	%fd85, %fd64, %fd65;
	add.s32 	%r48, %r48, 16;
$L__BB132_11:
	setp.eq.s32 	%p8, %r7, 0;
	@%p8 bra 	$L__BB132_18;
	setp.lt.u32 	%p9, %r8, 3;
	@%p9 bra 	$L__BB132_14;
	add.s32 	%r40, %r48, %r14;
	mul.wide.s32 	%rd11, %r40, 8;
	add.s64 	%rd12, %rd1, %rd11;
	ld.global.f64 	%fd67, [%rd12];
	add.f64 	%fd68, %fd85, %fd67;
	ld.global.f64 	%fd69, [%rd12+16];
	add.f64 	%fd70, %fd68, %fd69;
	ld.global.f64 	%fd71, [%rd12+32];
	add.f64 	%fd72, %fd70, %fd71;
	ld.global.f64 	%fd73, [%rd12+48];
	add.f64 	%fd85, %fd72, %fd73;
	add.s32 	%r48, %r48, 8;
$L__BB132_14:
	setp.eq.s32 	%p10, %r9, 0;
	@%p10 bra 	$L__BB132_18;
	setp.eq.s32 	%p11, %r9, 1;
	add.s32 	%r41, %r48, %r14;
	mul.wide.s32 	%rd13, %r41, 8;
	add.s64 	%rd4, %rd1, %rd13;
	ld.global.f64 	%fd74, [%rd4];
	add.f64 	%fd85, %fd85, %fd74;
	@%p11 bra 	$L__BB132_18;
	setp.eq.s32 	%p12, %r9, 2;
	ld.global.f64 	%fd75, [%rd4+16];
	add.f64 	%fd85, %fd85, %fd75;
	@%p12 bra 	$L__BB132_18;
	ld.global.f64 	%fd76, [%rd4+32];
	add.f64 	%fd85, %fd85, %fd76;
$L__BB132_18:
	add.s32 	%r42, %r44, %r12;
	mul.wide.s32 	%rd14, %r42, 8;
	add.s64 	%rd15, %rd3, %rd14;
	atom.global.add.f64 	%fd77, [%rd15], %fd85;
	add.s32 	%r44, %r44, 16;
	setp.lt.s32 	%p13, %r44, %r31;
	@%p13 bra 	$L__BB132_4;
$L__BB132_19:
	add.s32 	%r43, %r43, 4;
	setp.lt.s32 	%p14, %r43, %r29;
	@%p14 bra 	$L__BB132_2;
$L__BB132_20:
	ret;

}
	// .globl	_Z15gpukernelAMWNr3ILi2ELi5EEvPdS0_S0_iii
.visible .entry _Z15gpukernelAMWNr3ILi2ELi5EEvPdS0_S0_iii(
	.param .u64 .ptr .align 1 _Z15gpukernelAMWNr3ILi2ELi5EEvPdS0_S0_iii_param_0,
	.param .u64 .ptr .align 1 _Z15gpukernelAMWNr3ILi2ELi5EEvPdS0_S0_iii_param_1,
	.param .u64 .ptr .align 1 _Z15gpukernelAMWNr3ILi2ELi5EEvPdS0_S0_iii_param_2,
	.param .u32 _Z15gpukernelAMWNr3ILi2ELi5EEvPdS0_S0_iii_param_3,
	.param .u32 _Z15gpukernelAMWNr3ILi2ELi5EEvPdS0_S0_iii_param_4,
	.param .u32 _Z15gpukernelAMWNr3ILi2ELi5EEvPdS0_S0_iii_param_5
)
{
	.reg .pred 	%p<15>;
	.reg .b32 	%r<51>;
	.reg .b64 	%rd<16>;
	.reg .b64 	%fd<86>;

	ld.param.u64 	%rd5, [_Z15gpukernelAMWNr3ILi2ELi5EEvPdS0_S0_iii_param_0];
	ld.param.u64 	%rd6, [_Z15gpukernelAMWNr3ILi2ELi5EEvPdS0_S0_iii_param_1];
	ld.param.u32 	%r29, [_Z15gpukernelAMWNr3ILi2ELi5EEvPdS0_S0_iii_param_3];
	ld.param.u32 	%r30, [_Z15gpukernelAMWNr3ILi2ELi5EEvPdS0_S0_iii_param_4];
	ld.param.u32 	%r31, [_Z15gpukernelAMWNr3ILi2ELi5EEvPdS0_S0_iii_param_5];
	cvta.to.global.u64 	%rd1, %rd6;
	mov.u32 	%r1, %tid.x;
	shr.u32 	%r43, %r1, 5;
	setp.ge.s32 	%p1, %r43, %r29;
	@%p1 bra 	$L__BB133_20;
	shr.u32 	%r32, %r1, 1;
	and.b32  	%r3, %r32, 15;
	and.b32  	%r4, %r1, 1;
	not.b32 	%r33, %r4;
	add.s32 	%r5, %r30, %r33;
	shr.u32 	%r34, %r5, 1;
	add.s32 	%r35, %r34, 1;
	and.b32  	%r6, %r35, 15;
	and.b32  	%r7, %r35, 7;
	add.s32 	%r8, %r7, -1;
	and.b32  	%r9, %r35, 3;
	and.b32  	%r36, %r35, -16;
	neg.s32 	%r10, %r36;
	add.s64 	%rd2, %rd1, 128;
	cvta.to.global.u64 	%rd3, %rd5;
$L__BB133_2:
	setp.ge.s32 	%p2, %r3, %r31;
	@%p2 bra 	$L__BB133_19;
	mul.lo.s32 	%r12, %r43, %r31;
	mov.u32 	%r44, %r3;
$L__BB133_4:
	setp.ge.s32 	%p3, %r4, %r30;
	mov.f64 	%fd85, 0d0000000000000000;
	@%p3 bra 	$L__BB133_18;
	setp.lt.u32 	%p4, %r5, 30;
	add.s32 	%r37, %r44, %r12;
	mul.lo.s32 	%r14, %r37, %r30;
	mov.f64 	%fd85, 0d0000000000000000;
	mov.u32 	%r48, %r4;
	@%p4 bra 	$L__BB133_8;
	add.s32 	%r45, %r4, %r14;
	mov.f64 	%fd85, 0d0000000000000000;
	mov.u32 	%r46, %r10;
	mov.u32 	%r48, %r4;
$L__BB133_7:
	.pragma "nounroll";
	mul.wide.s32 	%rd7, %r45, 8;
	add.s64 	%rd8, %rd2, %rd7;
	ld.global.f64 	%fd19, [%rd8+-128];
	add.f64 	%fd20, %fd85, %fd19;
	ld.global.f64 	%fd21, [%rd8+-112];
	add.f64 	%fd22, %fd20, %fd21;
	ld.global.f64 	%fd23, [%rd8+-96];
	add.f64 	%fd24, %fd22, %fd23;
	ld.global.f64 	%fd25, [%rd8+-80];
	add.f64 	%fd26, %fd24, %fd25;
	ld.global.f64 	%fd27, [%rd8+-64];
	add.f64 	%fd28, %fd26, %fd27;
	ld.global.f64 	%fd29, [%rd8+-48];
	add.f64 	%fd30, %fd28, %fd29;
	ld.global.f64 	%fd31, [%rd8+-32];
	add.f64 	%fd32, %fd30, %fd31;
	ld.global.f64 	%fd33, [%rd8+-16];
	add.f64 	%fd34, %fd32, %fd33;
	ld.global.f64 	%fd35, [%rd8];
	add.f64 	%fd36, %fd34, %fd35;
	ld.global.f64 	%fd37, [%rd8+16];
	add.f64 	%fd38, %fd36, %fd37;
	ld.global.f64 	%fd39, [%rd8+32];
	add.f64 	%fd40, %fd38, %fd39;
	ld.global.f64 	%fd41, [%rd8+48];
	add.f64 	%fd42, %fd40, %fd41;
	ld.global.f64 	%fd43, [%rd8+64];
	add.f64 	%fd44, %fd42, %fd43;
	ld.global.f64 	%fd45, [%rd8+80];
	add.f64 	%fd46, %fd44, %fd45;
	ld.global.f64 	%fd47, [%rd8+96];
	add.f64 	%fd48, %fd46, %fd47;
	ld.global.f64 	%fd49, [%rd8+112];
	add.f64 	%fd85, %fd48, %fd49;
	add.s32 	%r48, %r48, 32;
	add.s32 	%r46, %r46, 16;
	add.s32 	%r45, %r45, 32;
	setp.ne.s32 	%p5, %r46, 0;
	@%p5 bra 	$L__BB133_7;
$L__BB133_8:
	setp.eq.s32 	%p6, %r6, 0;
	@%p6 bra 	$L__BB133_18;
	add.s32 	%r38, %r6, -1;
	setp.lt.u32 	%p7, %r38, 7;
	@%p7 bra 	$L__BB133_11;
	add.s32 	%r39, %r48, %r14;
	mul.wide.s32 	%rd9, %r39, 8;
	add.s64 	%rd10, %rd1, %rd9;
	ld.global.f64 	%fd51, [%rd10];
	add.f64 	%fd52, %fd85, %fd51;
	ld.global.f64 	%fd53, [%rd10+16];
	add.f64 	%fd54, %fd52, %fd53;
	ld.global.f64 	%fd55, [%rd10+32];
	add.f64 	%fd56, %fd54, %fd55;
	ld.global.f64 	%fd57, [%rd10+48];
	add.f64 	%fd58, %fd56, %fd57;
	ld.global.f64 	%fd59, [%rd10+64];
	add.f64 	%fd60, %fd58, %fd59;
	ld.global.f64 	%fd61, [%rd10+80];
	add.f64 	%fd62, %fd60, %fd61;
	ld.global.f64 	%fd63, [%rd10+96];
	add.f64 	%fd64, %fd62, %fd63;
	ld.global.f64 	%fd65, [%rd10+112];
	add.f64 	%fd85, %fd64, %fd65;
	add.s32 	%r48, %r48, 16;
$L__BB133_11:
	setp.eq.s32 	%p8, %r7, 0;
	@%p8 bra 	$L__BB133_18;
	setp.lt.u32 	%p9, %r8, 3;
	@%p9 bra 	$L__BB133_14;
	add.s32 	%r40, %r48, %r14;
	mul.wide.s32 	%rd11, %r40, 8;
	add.s64 	%rd12, %rd1, %rd11;
	ld.global.f64 	%fd67, [%rd12];
	add.f64 	%fd68, %fd85, %fd67;
	ld.global.f64 	%fd69, [%rd12+16];
	add.f64 	%fd70, %fd68, %fd69;
	ld.global.f64 	%fd71, [%rd12+32];
	add.f64 	%fd72, %fd70, %fd71;
	ld.global.f64 	%fd73, [%rd12+48];
	add.f64 	%fd85, %fd72, %fd73;
	add.s32 	%r48, %r48, 8;
$L__BB133_14:
	setp.eq.s32 	%p10, %r9, 0;
	@%p10 bra 	$L__BB133_18;
	setp.eq.s32 	%p11, %r9, 1;
	add.s32 	%r41, %r48, %r14;
	mul.wide.s32 	%rd13, %r41, 8;
	add.s64 	%rd4, %rd1, %rd13;
	ld.global.f64 	%fd74, [%rd4];
	add.f64 	%fd85, %fd85, %fd74;
	@%p11 bra 	$L__BB133_18;
	setp.eq.s32 	%p12, %r9, 2;
	ld.global.f64 	%fd75, [%rd4+16];
	add.f64 	%fd85, %fd85, %fd75;
	@%p12 bra 	$L__BB133_18;
	ld.global.f64 	%fd76, [%rd4+32];
	add.f64 	%fd85, %fd85, %fd76;
$L__BB133_18:
	add.s32 	%r42, %r44, %r12;
	mul.wide.s32 	%rd14, %r42, 8;
	add.s64 	%rd15, %rd3, %rd14;
	atom.global.add.f64 	%fd77, [%rd15], %fd85;
	add.s32 	%r44, %r44, 16;
	setp.lt.s32 	%p13, %r44, %r31;
	@%p13 bra 	$L__BB133_4;
$L__BB133_19:
	add.s32 	%r43, %r43, 5;
	setp.lt.s32 	%p14, %r43, %r29;
	@%p14 bra 	$L__BB133_2;
$L__BB133_20:
	ret;

}
	// .globl	_Z15gpukernelAMWNr3ILi2ELi6EEvPdS0_S0_iii
.visible .entry _Z15gpukernelAMWNr3ILi2ELi6EEvPdS0_S0_iii(
	.param .u64 .ptr .align 1 _Z15gpukernelAMWNr3ILi2ELi6EEvPdS0_S0_iii_param_0,
	.param .u64 .ptr .align 1 _Z15gpukernelAMWNr3ILi2ELi6EEvPdS0_S0_iii_param_1,
	.param .u64 .ptr .align 1 _Z15gpukernelAMWNr3ILi2ELi6EEvPdS0_S0_iii_param_2,
	.param .u32 _Z15gpukernelAMWNr3ILi2ELi6EEvPdS0_S0_iii_param_3,
	.param .u32 _Z15gpukernelAMWNr3ILi2ELi6EEvPdS0_S0_iii_param_4,
	.param .u32 _Z15gpukernelAMWNr3ILi2ELi6EEvPdS0_S0_iii_param_5
)
{
	.reg .pred 	%p<15>;
	.reg .b32 	%r<51>;
	.reg .b64 	%rd<16>;
	.reg .b64 	%fd<86>;

	ld.param.u64 	%rd5, [_Z15gpukernelAMWNr3ILi2ELi6EEvPdS0_S0_iii_param_0];
	ld.param.u64 	%rd6, [_Z15gpukernelAMWNr3ILi2ELi6EEvPdS0_S0_iii_param_1];
	ld.param.u32 	%r29, [_Z15gpukernelAMWNr3ILi2ELi6EEvPdS0_S0_iii_param_3];
	ld.param.u32 	%r30, [_Z15gpukernelAMWNr3ILi2ELi6EEvPdS0_S0_iii_param_4];
	ld.param.u32 	%r31, [_Z15gpukernelAMWNr3ILi2ELi6EEvPdS0_S0_iii_param_5];
	cvta.to.global.u64 	%rd1, %rd6;
	mov.u32 	%r1, %tid.x;
	shr.u32 	%r43, %r1, 5;
	setp.ge.s32 	%p1, %r43, %r29;
	@%p1 bra 	$L__BB134_20;
	shr.u32 	%r32, %r1, 1;
	and.b32  	%r3, %r32, 15;
	and.b32  	%r4, %r1, 1;
	not.b32 	%r33, %r4;
	add.s32 	%r5, %r30, %r33;
	shr.u32 	%r34, %r5, 1;
	add.s32 	%r35, %r34, 1;
	and.b32  	%r6, %r35, 15;
	and.b32  	%r7, %r35, 7;
	add.s32 	%r8, %r7, -1;
	and.b32  	%r9, %r35, 3;
	and.b32  	%r36, %r35, -16;
	neg.s32 	%r10, %r36;
	add.s64 	%rd2, %rd1, 128;
	cvta.to.global.u64 	%rd3, %rd5;
$L__BB134_2:
	setp.ge.s32 	%p2, %r3, %r31;
	@%p2 bra 	$L__BB134_19;
	mul.lo.s32 	%r12, %r43, %r31;
	mov.u32 	%r44, %r3;
$L__BB134_4:
	setp.ge.s32 	%p3, %r4, %r30;
	mov.f64 	%fd85, 0d0000000000000000;
	@%p3 bra 	$L__BB134_18;
	setp.lt.u32 	%p4, %r5, 30;
	add.s32 	%r37, %r44, %r12;
	mul.lo.s32 	%r14, %r37, %r30;
	mov.f64 	%fd85, 0d0000000000000000;
	mov.u32 	%r48, %r4;
	@%p4 bra 	$L__BB134_8;
	add.s32 	%r45, %r4, %r14;
	mov.f64 	%fd85, 0d0000000000000000;
	mov.u32 	%r46, %r10;
	mov.u32 	%r48, %r4;
$L__BB134_7:
	.pragma "nounroll";
	mul.wide.s32 	%rd7, %r45, 8;
	add.s64 	%rd8, %rd2, %rd7;
	ld.global.f64 	%fd19, [%rd8+-128];
	add.f64 	%fd20, %fd85, %fd19;
	ld.global.f64 	%fd21, [%rd8+-112];
	add.f64 	%fd22, %fd20, %fd21;
	ld.global.f64 	%fd23, [%rd8+-96];
	add.f64 	%fd24, %fd22, %fd23;
	ld.global.f64 	%fd25, [%rd8+-80];
	add.f64 	%fd26, %fd24, %fd25;
	ld.global.f64 	%fd27, [%rd8+-64];
	add.f64 	%fd28, %fd26, %fd27;
	ld.global.f64 	%fd29, [%rd8+-48];
	add.f64 	%fd30, %fd28, %fd29;
	ld.global.f64 	%fd31, [%rd8+-32];
	add.f64 	%fd32, %fd30, %fd31;
	ld.global.f64 	%fd33, [%rd8+-16];
	add.f64 	%fd34, %fd32, %fd33;
	ld.global.f64 	%fd35, [%rd8];
	add.f64 	%fd36, %fd34, %fd35;
	ld.global.f64 	%fd37, [%rd8+16];
	add.f64 	%fd38, %fd36, %fd37;
	ld.global.f64 	%fd39, [%rd8+32];
	add.f64 	%fd40, %fd38, %fd39;
	ld.global.f64 	%fd41, [%rd8+48];
	add.f64 	%fd42, %fd40, %fd41;
	ld.global.f64 	%fd43, [%rd8+64];
	add.f64 	%fd44, %fd42, %fd43;
	ld.global.f64 	%fd45, [%rd8+80];
	add.f64 	%fd46, %fd44, %fd45;
	ld.global.f64 	%fd47, [%rd8+96];
	add.f64 	%fd48, %fd46, %fd47;
	ld.global.f64 	%fd49, [%rd8+112];
	add.f64 	%fd85, %fd48, %fd49;
	add.s32 	%r48, %r48, 32;
	add.s32 	%r46, %r46, 16;
	add.s32 	%r45, %r45, 32;
	setp.ne.s32 	%p5, %r46, 0;
	@%p5 bra 	$L__BB134_7;
$L__BB134_8:
	setp.eq.s32 	%p6, %r6, 0;
	@%p6 bra 	$L__BB134_18;
	add.s32 	%r38, %r6, -1;
	setp.lt.u32 	%p7, %r38, 7;
	@%p7 bra 	$L__BB134_11;
	add.s32 	%r39, %r48, %r14;
	mul.wide.s32 	%rd9, %r39, 8;
	add.s64 	%rd10, %rd1, %rd9;
	ld.global.f64 	%fd51, [%rd10];
	add.f64 	%fd52, %fd85, %fd51;
	ld.global.f64 	%fd53, [%rd10+16];
	add.f64 	%fd54, %fd52, %fd53;
	ld.global.f64 	%fd55, [%rd10+32];
	add.f64 	%fd56, %fd54, %fd55;
	ld.global.f64 	%fd57, [%rd10+48];
	add.f64 	%fd58, %fd56, %fd57;
	ld.global.f64 	%fd59, [%rd10+64];
	add.f64 	%fd60, %fd58, %fd59;
	ld.global.f64 	%fd61, [%rd10+80];
	add.f64 	%fd62, %fd60, %fd61;
	ld.global.f64 	%fd63, [%rd10+96];
	add.f64 	%fd64, %fd62, %fd63;
	ld.global.f64 	%fd65, [%rd10+112];
	add.f64 	%fd85, %fd64, %fd65;
	add.s32 	%r48, %r48, 16;
$L__BB134_11:
	setp.eq.s32 	%p8, %r7, 0;
	@%p8 bra 	$L__BB134_18;
	setp.lt.u32 	%p9, %r8, 3;
	@%p9 bra 	$L__BB134_14;
	add.s32 	%r40, %r48, %r14;
	mul.wide.s32 	%rd11, %r40, 8;
	add.s64 	%rd12, %rd1, %rd11;
	ld.global.f64 	%fd67, [%rd12];
	add.f64 	%fd68, %fd85, %fd67;
	ld.global.f64 	%fd69, [%rd12+16];
	add.f64 	%fd70, %fd68, %fd69;
	ld.global.f64 	%fd71, [%rd12+32];
	add.f64 	%fd72, %fd70, %fd71;
	ld.global.f64 	%fd73, [%rd12+48];
	add.f64 	%fd85, %fd72, %fd73;
	add.s32 	%r48, %r48, 8;
$L__BB134_14:
	setp.eq.s32 	%p10, %r9, 0;
	@%p10 bra 	$L__BB134_18;
	setp.eq.s32 	%p11, %r9, 1;
	add.s32 	%r41, %r48, %r14;
	mul.wide.s32 	%rd13, %r41, 8;
	add.s64 	%rd4, %rd1, %rd13;
	ld.global.f64 	%fd74, [%rd4];
	add.f64 	%fd85, %fd85, %fd74;
	@%p11 bra 	$L__BB134_18;
	setp.eq.s32 	%p12, %r9, 2;
	ld.global.f64 	%fd75, [%rd4+16];
	add.f64 	%fd85, %fd85, %fd75;
	@%p12 bra 	$L__BB134_18;
	ld.global.f64 	%fd76, [%rd4+32];
	add.f64 	%fd85, %fd85, %fd76;
$L__BB134_18:
	add.s32 	%r42, %r44, %r12;
	mul.wide.s32 	%rd14, %r42, 8;
	add.s64 	%rd15, %rd3, %rd14;
	atom.global.add.f64 	%fd77, [%rd15], %fd85;
	add.s32 	%r44, %r44, 16;
	setp.lt.s32 	%p13, %r44, %r31;
	@%p13 bra 	$L__BB134_4;
$L__BB134_19:
	add.s32 	%r43, %r43, 6;
	setp.lt.s32 	%p14, %r43, %r29;
	@%p14 bra 	$L__BB134_2;
$L__BB134_20:
	ret;

}
	// .globl	_Z15gpukernelAMWNr3ILi2ELi7EEvPdS0_S0_iii
.visible .entry _Z15gpukernelAMWNr3ILi2ELi7EEvPdS0_S0_iii(
	.param .u64 .ptr .align 1 _Z15gpukernelAMWNr3ILi2ELi7EEvPdS0_S0_iii_param_0,
	.param .u64 .ptr .align 1 _Z15gpukernelAMWNr3ILi2ELi7EEvPdS0_S0_iii_param_1,
	.param .u64 .ptr .align 1 _Z15gpukernelAMWNr3ILi2ELi7EEvPdS0_S0_iii_param_2,
	.param .u32 _Z15gpukernelAMWNr3ILi2ELi7EEvPdS0_S0_iii_param_3,
	.param .u32 _Z15gpukernelAMWNr3ILi2ELi7EEvPdS0_S0_iii_param_4,
	.param .u32 _Z15gpukernelAMWNr3ILi2ELi7EEvPdS0_S0_iii_param_5
)
{
	.reg .pred 	%p<15>;
	.reg .b32 	%r<51>;
	.reg .b64 	%rd<16>;
	.reg .b64 	%fd<86>;

	ld.param.u64 	%rd5, [_Z15gpukernelAMWNr3ILi2ELi7EEvPdS0_S0_iii_param_0];
	ld.param.u64 	%rd6, [_Z15gpukernelAMWNr3ILi2ELi7EEvPdS0_S0_iii_param_1];
	ld.param.u32 	%r29, [_Z15gpukernelAMWNr3ILi2ELi7EEvPdS0_S0_iii_param_3];
	ld.param.u32 	%r30, [_Z15gpukernelAMWNr3ILi2ELi7EEvPdS0_S0_iii_param_4];
	ld.param.u32 	%r31, [_Z15gpukernelAMWNr3ILi2ELi7EEvPdS0_S0_iii_param_5];
	cvta.to.global.u64 	%rd1, %rd6;
	mov.u32 	%r1, %tid.x;
	shr.u32 	%r43, %r1, 5;
	setp.ge.s32 	%p1, %r43, %r29;
	@%p1 bra 	$L__BB135_20;
	shr.u32 	%r32, %r1, 1;
	and.b32  	%r3, %r32, 15;
	and.b32  	%r4, %r1, 1;
	not.b32 	%r33, %r4;
	add.s32 	%r5, %r30, %r33;
	shr.u32 	%r34, %r5, 1;
	add.s32 	%r35, %r34, 1;
	and.b32  	%r6, %r35, 15;
	and.b32  	%r7, %r35, 7;
	add.s32 	%r8, %r7, -1;
	and.b32  	%r9, %r35, 3;
	and.b32  	%r36, %r35, -16;
	neg.s32 	%r10, %r36;
	add.s64 	%rd2, %rd1, 128;
	cvta.to.global.u64 	%rd3, %rd5;
$L__BB135_2:
	setp.ge.s32 	%p2, %r3, %r31;
	@%p2 bra 	$L__BB135_19;
	mul.lo.s32 	%r12, %r43, %r31;
	mov.u32 	%r44, %r3;
$L__BB135_4:
	setp.ge.s32 	%p3, %r4, %r30;
	mov.f64 	%fd85, 0d0000000000000000;
	@%p3 bra 	$L__BB135_18;
	setp.lt.u32 	%p4, %r5, 30;
	add.s32 	%r37, %r44, %r12;
	mul.lo.s32 	%r14, %r37, %r30;
	mov.f64 	%fd85, 0d0000000000000000;
	mov.u32 	%r48, %r4;
	@%p4 bra 	$L__BB135_8;
	add.s32 	%r45, %r4, %r14;
	mov.f64 	%fd85, 0d0000000000000000;
	mov.u32 	%r46, %r10;
	mov.u32 	%r48, %r4;
$L__BB135_7:
	.pragma "nounroll";
	mul.wide.s32 	%rd7, %r45, 8;
	add.s64 	%rd8, %rd2, %rd7;
	ld.global.f64 	%fd19, [%rd8+-128];
	add.f64 	%fd20, %fd85, %fd19;
	ld.global.f64 	%fd21, [%rd8+-112];
	add.f64 	%fd22, %fd20, %fd21;
	ld.global.f64 	%fd23, [%rd8+-96];
	add.f64 	%fd24, %fd22, %fd23;
	ld.global.f64 	%fd25, [%rd8+-80];
	add.f64 	%fd26, %fd24, %fd25;
	ld.global.f64 	%fd27, [%rd8+-64];
	add.f64 	%fd28, %fd26, %fd27;
	ld.global.f64 	%fd29, [%rd8+-48];
	add.f64 	%fd30, %fd28, %fd29;
	ld.global.f64 	%fd31, [%rd8+-32];
	add.f64 	%fd32, %fd30, %fd31;
	ld.global.f64 	%fd33, [%rd8+-16];
	add.f64 	%fd34, %fd32, %fd33;
	ld.global.f64 	%fd35, [%rd8];
	add.f64 	%fd36, %fd34, %fd35;
	ld.global.f64 	%fd37, [%rd8+16];
	add.f64 	%fd38, %fd36, %fd37;
	ld.global.f64 	%fd39, [%rd8+32];
	add.f64 	%fd40, %fd38, %fd39;
	ld.global.f64 	%fd41, [%rd8+48];
	add.f64 	%fd42, %fd40, %fd41;
	ld.global.f64 	%fd43, [%rd8+64];
	add.f64 	%fd44, %fd42, %fd43;
	ld.global.f64 	%fd45, [%rd8+80];
	add.f64 	%fd46, %fd44, %fd45;
	ld.global.f64 	%fd47, [%rd8+96];
	add.f64 	%fd48, %fd46, %fd47;
	ld.global.f64 	%fd49, [%rd8+112];
	add.f64 	%fd85, %fd48, %fd49;
	add.s32 	%r48, %r48, 32;
	add.s32 	%r46, %r46, 16;
	add.s32 	%r45, %r45, 32;
	setp.ne.s32 	%p5, %r46, 0;
	@%p5 bra 	$L__BB135_7;
$L__BB135_8:
	setp.eq.s32 	%p6, %r6, 0;
	@%p6 bra 	$L__BB135_18;
	add.s32 	%r38, %r6, -1;
	setp.lt.u32 	%p7, %r38, 7;
	@%p7 bra 	$L__BB135_11;
	add.s32 	%r39, %r48, %r14;
	mul.wide.s32 	%rd9, %r39, 8;
	add.s64 	%rd10, %rd1, %rd9;
	ld.global.f64 	%fd51, [%rd10];
	add.f64 	%fd52, %fd85, %fd51;
	ld.global.f64 	%fd53, [%rd10+16];
	add.f64 	%fd54, %fd52, %fd53;
	ld.global.f64 	%fd55, [%rd10+32];
	add.f64 	%fd56, %fd54, %fd55;
	ld.global.f64 	%fd57, [%rd10+48];
	add.f64 	%fd58, %fd56, %fd57;
	ld.global.f64 	%fd59, [%rd10+64];
	add.f64 	%fd60, %fd58, %fd59;
	ld.global.f64 	%fd61, [%rd10+80];
	add.f64 	%fd62, %fd60, %fd61;
	ld.global.f64 	%fd63, [%rd10+96];
	add.f64 	%fd64, %fd62, %fd63;
	ld.global.f64 	%fd65, [%rd10+112];
	add.f64 	%fd85, %fd64, %fd65;
	add.s32 	%r48, %r48, 16;
$L__BB135_11:
	setp.eq.s32 	%p8, %r7, 0;
	@%p8 bra 	$L__BB135_18;
	setp.lt.u32 	%p9, %r8, 3;
	@%p9 bra 	$L__BB135_14;
	add.s32 	%r40, %r48, %r14;
	mul.wide.s32 	%rd11, %r40, 8;
	add.s64 	%rd12, %rd1, %rd11;
	ld.global.f64 	%fd67, [%rd12];
	add.f64 	%fd68, %fd85, %fd67;
	ld.global.f64 	%fd69, [%rd12+16];
	add.f64 	%fd70, %fd68, %fd69;
	ld.global.f64 	%fd71, [%rd12+32];
	add.f64 	%fd72, %fd70, %fd71;
	ld.global.f64 	%fd73, [%rd12+48];
	add.f64 	%fd85, %fd72, %fd73;
	add.s32 	%r48, %r48, 8;
$L__BB135_14:
	setp.eq.s32 	%p10, %r9, 0;
	@%p10 bra 	$L__BB135_18;
	setp.eq.s32 	%p11, %r9, 1;
	add.s32 	%r41, %r48, %r14;
	mul.wide.s32 	%rd13, %r41, 8;
	add.s64 	%rd4, %rd1, %rd13;
	ld.global.f64 	%fd74, [%rd4];
	add.f64 	%fd85, %fd85, %fd74;
	@%p11 bra 	$L__BB135_18;
	setp.eq.s32 	%p12, %r9, 2;
	ld.global.f64 	%fd75, [%rd4+16];
	add.f64 	%fd85, %fd85, %fd75;
	@%p12 bra 	$L__BB135_18;
	ld.global.f64 	%fd76, [%rd4+32];
	add.f64 	%fd85, %fd85, %fd76;
$L__BB135_18:
	add.s32 	%r42, %r44, %r12;
	mul.wide.s32 	%rd14, %r42, 8;
	add.s64 	%rd15, %rd3, %rd14;
	atom.global.add.f64 	%fd77, [%rd15], %fd85;
	add.s32 	%r44, %r44, 16;
	setp.lt.s32 	%p13, %r44, %r31;
	@%p13 bra 	$L__BB135_4;
$L__BB135_19:
	add.s32 	%r43, %r43, 7;
	setp.lt.s32 	%p14, %r43, %r29;
	@%p14 bra 	$L__BB135_2;
$L__BB135_20:
	ret;

}
	// .globl	_Z15gpukernelAMWNr3ILi2ELi8EEvPdS0_S0_iii
.visible .entry _Z15gpukernelAMWNr3ILi2ELi8EEvPdS0_S0_iii(
	.param .u64 .ptr .align 1 _Z15gpukernelAMWNr3ILi2ELi8EEvPdS0_S0_iii_param_0,
	.param .u64 .ptr .align 1 _Z15gpukernelAMWNr3ILi2ELi8EEvPdS0_S0_iii_param_1,
	.param .u64 .ptr .align 1 _Z15gpukernelAMWNr3ILi2ELi8EEvPdS0_S0_iii_param_2,
	.param .u32 _Z15gpukernelAMWNr3ILi2ELi8EEvPdS0_S0_iii_param_3,
	.param .u32 _Z15gpukernelAMWNr3ILi2ELi8EEvPdS0_S0_iii_param_4,
	.param .u32 _Z15gpukernelAMWNr3ILi2ELi8EEvPdS0_S0_iii_param_5
)
{
	.reg .pred 	%p<15>;
	.reg .b32 	%r<51>;
	.reg .b64 	%rd<16>;
	.reg .b64 	%fd<86>;

	ld.param.u64 	%rd5, [_Z15gpukernelAMWNr3ILi2ELi8EEvPdS0_S0_iii_param_0];
	ld.param.u64 	%rd6, [_Z15gpukernelAMWNr3ILi2ELi8EEvPdS0_S0_iii_param_1];
	ld.param.u32 	%r29, [_Z15gpukernelAMWNr3ILi2ELi8EEvPdS0_S0_iii_param_3];
	ld.param.u32 	%r30, [_Z15gpukernelAMWNr3ILi2ELi8EEvPdS0_S0_iii_param_4];
	ld.param.u32 	%r31, [_Z15gpukernelAMWNr3ILi2ELi8EEvPdS0_S0_iii_param_5];
	cvta.to.global.u64 	%rd1, %rd6;
	mov.u32 	%r1, %tid.x;
	shr.u32 	%r43, %r1, 5;
	setp.ge.s32 	%p1, %r43, %r29;
	@%p1 bra 	$L__BB136_20;
	shr.u32 	%r32, %r1, 1;
	and.b32  	%r3, %r32, 15;
	and.b32  	%r4, %r1, 1;
	not.b32 	%r33, %r4;
	add.s32 	%r5, %r30, %r33;
	shr.u32 	%r34, %r5, 1;
	add.s32 	%r35, %r34, 1;
	and.b32  	%r6, %r35, 15;
	and.b32  	%r7, %r35, 7;
	add.s32 	%r8, %r7, -1;
	and.b32  	%r9, %r35, 3;
	and.b32  	%r36, %r35, -16;
	neg.s32 	%r10, %r36;
	add.s64 	%rd2, %rd1, 128;
	cvta.to.global.u64 	%rd3, %rd5;
$L__BB136_2:
	setp.ge.s32 	%p2, %r3, %r31;
	@%p2 bra 	$L__BB136_19;
	mul.lo.s32 	%r12, %r43, %r31;
	mov.u32 	%r44, %r3;
$L__BB136_4:
	setp.ge.s32 	%p3, %r4, %r30;
	mov.f64 	%fd85, 0d0000000000000000;
	@%p3 bra 	$L__BB136_18;
	setp.lt.u32 	%p4, %r5, 30;
	add.s32 	%r37, %r44, %r12;
	mul.lo.s32 	%r14, %r37, %r30;
	mov.f64 	%fd85, 0d0000000000000000;
	mov.u32 	%r48, %r4;
	@%p4 bra 	$L__BB136_8;
	add.s32 	%r45, %r4, %r14;
	mov.f64 	%fd85, 0d0000000000000000;
	mov.u32 	%r46, %r10;
	mov.u32 	%r48, %r4;
$L__BB136_7:
	.pragma "nounroll";
	mul.wide.s32 	%rd7, %r45, 8;
	add.s64 	%rd8, %rd2, %rd7;
	ld.global.f64 	%fd19, [%rd8+-128];
	add.f64 	%fd20, %fd85, %fd19;
	ld.global.f64 	%fd21, [%rd8+-112];
	add.f64 	%fd22, %fd20, %fd21;
	ld.global.f64 	%fd23, [%rd8+-96];
	add.f64 	%fd24, %fd22, %fd23;
	ld.global.f64 	%fd25, [%rd8+-80];
	add.f64 	%fd26, %fd24, %fd25;
	ld.global.f64 	%fd27, [%rd8+-64];
	add.f64 	%fd28, %fd26, %fd27;
	ld.global.f64 	%fd29, [%rd8+-48];
	add.f64 	%fd30, %fd28, %fd29;
	ld.global.f64 	%fd31, [%rd8+-32];
	add.f64 	%fd32, %fd30, %fd31;
	ld.global.f64 	%fd33, [%rd8+-16];
	add.f64 	%fd34, %fd32, %fd33;
	ld.global.f64 	%fd35, [%rd8];
	add.f64 	%fd36, %fd34, %fd35;
	ld.global.f64 	%fd37, [%rd8+16];
	add.f64 	%fd38, %fd36, %fd37;
	ld.global.f64 	%fd39, [%rd8+32];
	add.f64 	%fd40, %fd38, %fd39;
	ld.global.f64 	%fd41, [%rd8+48];
	add.f64 	%fd42, %fd40, %fd41;
	ld.global.f64 	%fd43, [%rd8+64];
	add.f64 	%fd44, %fd42, %fd43;
	ld.global.f64 	%fd45, [%rd8+80];
	add.f64 	%fd46, %fd44, %fd45;
	ld.global.f64 	%fd47, [%rd8+96];
	add.f64 	%fd48, %fd46, %fd47;
	ld.global.f64 	%fd49, [%rd8+112];
	add.f64 	%fd85, %fd48, %fd49;
	add.s32 	%r48, %r48, 32;
	add.s32 	%r46, %r46, 16;
	add.s32 	%r45, %r45, 32;
	setp.ne.s32 	%p5, %r46, 0;
	@%p5 bra 	$L__BB136_7;
$L__BB136_8:
	setp.eq.s32 	%p6, %r6, 0;
	@%p6 bra 	$L__BB136_18;
	add.s32 	%r38, %r6, -1;
	setp.lt.u32 	%p7, %r38, 7;
	@%p7 bra 	$L__BB136_11;
	add.s32 	%r39, %r48, %r14;
	mul.wide.s32 	%rd9, %r39, 8;
	add.s64 	%rd10, %rd1, %rd9;
	ld.global.f64 	%fd51, [%rd10];
	add.f64 	%fd52, %fd85, %fd51;
	ld.global.f64 	%fd53, [%rd10+16];
	add.f64 	%fd54, %fd52, %fd53;
	ld.global.f64 	%fd55, [%rd10+32];
	add.f64 	%fd56, %fd54, %fd55;
	ld.global.f64 	%fd57, [%rd10+48];
	add.f64 	%fd58, %fd56, %fd57;
	ld.global.f64 	%fd59, [%rd10+64];
	add.f64 	%fd60, %fd58, %fd59;
	ld.global.f64 	%fd61, [%rd10+80];
	add.f64 	%fd62, %fd60, %fd61;
	ld.global.f64 	%fd63, [%rd10+96];
	add.f64 	%fd64, %fd62, %fd63;
	ld.global.f64 	%fd65, [%rd10+112];
	add.f64 	%fd85, %fd64, %fd65;
	add.s32 	%r48, %r48, 16;
$L__BB136_11:
	setp.eq.s32 	%p8, %r7, 0;
	@%p8 bra 	$L__BB136_18;
	setp.lt.u32 	%p9, %r8, 3;
	@%p9 bra 	$L__BB136_14;
	add.s32 	%r40, %r48, %r14;
	mul.wide.s32 	%rd11, %r40, 8;
	add.s64 	%rd12, %rd1, %rd11;
	ld.global.f64 	%fd67, [%rd12];
	add.f64 	%fd68, %fd85, %fd67;
	ld.global.f64 	%fd69, [%rd12+16];
	add.f64 	%fd70, %fd68, %fd69;
	ld.global.f64 	%fd71, [%rd12+32];
	add.f64 	%fd72, %fd70, %fd71;
	ld.global.f64 	%fd73, [%rd12+48];
	add.f64 	%fd85, %fd72, %fd73;
	add.s32 	%r48, %r48, 8;
$L__BB136_14:
	setp.eq.s32 	%p10, %r9, 0;
	@%p10 bra 	$L__BB136_18;
	setp.eq.s32 	%p11, %r9, 1;
	add.s32 	%r41, %r48, %r14;
	mul.wide.s32 	%rd13, %r41, 8;
	add.s64 	%rd4, %rd1, %rd13;
	ld.global.f64 	%fd74, [%rd4];
	add.f64 	%fd85, %fd85, %fd74;
	@%p11 bra 	$L__BB136_18;
	setp.eq.s32 	%p12, %r9, 2;
	ld.global.f64 	%fd75, [%rd4+16];
	add.f64 	%fd85, %fd85, %fd75;
	@%p12 bra 	$L__BB136_18;
	ld.global.f64 	%fd76, [%rd4+32];
	add.f64 	%fd85, %fd85, %fd76;
$L__BB136_18:
	add.s32 	%r42, %r44, %r12;
	mul.wide.s32 	%rd14, %r42, 8;
	add.s64 	%rd15, %rd3, %rd14;
	atom.global.add.f64 	%fd77, [%rd15], %fd85;
	add.s32 	%r44, %r44, 16;
	setp.lt.s32 	%p13, %r44, %r31;
	@%p13 bra 	$L__BB136_4;
$L__BB136_19:
	add.s32 	%r43, %r43, 8;
	setp.lt.s32 	%p14, %r43, %r29;
	@%p14 bra 	$L__BB136_2;
$L__BB136_20:
	ret;

}
	// .globl	_Z15gpukernelAMWNr3ILi2ELi9EEvPdS0_S0_iii
.visible .entry _Z15gpukernelAMWNr3ILi2ELi9EEvPdS0_S0_iii(
	.param .u64 .ptr .align 1 _Z15gpukernelAMWNr3ILi2ELi9EEvPdS0_S0_iii_param_0,
	.param .u64 .ptr .align 1 _Z15gpukernelAMWNr3ILi2ELi9EEvPdS0_S0_iii_param_1,
	.param .u64 .ptr .align 1 _Z15gpukernelAMWNr3ILi2ELi9EEvPdS0_S0_iii_param_2,
	.param .u32 _Z15gpukernelAMWNr3ILi2ELi9EEvPdS0_S0_iii_param_3,
	.param .u32 _Z15gpukernelAMWNr3ILi2ELi9EEvPdS0_S0_iii_param_4,
	.param .u32 _Z15gpukernelAMWNr3ILi2ELi9EEvPdS0_S0_iii_param_5
)
{
	.reg .pred 	%p<15>;
	.reg .b32 	%r<51>;
	.reg .b64 	%rd<16>;
	.reg .b64 	%fd<86>;

	ld.param.u64 	%rd5, [_Z15gpukernelAMWNr3ILi2ELi9EEvPdS0_S0_iii_param_0];
	ld.param.u64 	%rd6, [_Z15gpukernelAMWNr3ILi2ELi9EEvPdS0_S0_iii_param_1];
	ld.param.u32 	%r29, [_Z15gpukernelAMWNr3ILi2ELi9EEvPdS0_S0_iii_param_3];
	ld.param.u32 	%r30, [_Z15gpukernelAMWNr3ILi2ELi9EEvPdS0_S0_iii_param_4];
	ld.param.u32 	%r31, [_Z15gpukernelAMWNr3ILi2ELi9EEvPdS0_S0_iii_param_5];
	cvta.to.global.u64 	%rd1, %rd6;
	mov.u32 	%r1, %tid.x;
	shr.u32 	%r43, %r1, 5;
	setp.ge.s32 	%p1, %r43, %r29;
	@%p1 bra 	$L__BB137_20;
	shr.u32 	%r32, %r1, 1;
	and.b32  	%r3, %r32, 15;
	and.b32  	%r4, %r1, 1;
	not.b32 	%r33, %r4;
	add.s32 	%r5, %r30, %r33;
	shr.u32 	%r34, %r5, 1;
	add.s32 	%r35, %r34, 1;
	and.b32  	%r6, %r35, 15;
	and.b32  	%r7, %r35, 7;
	add.s32 	%r8, %r7, -1;
	and.b32  	%r9, %r35, 3;
	and.b32  	%r36, %r35, -16;
	neg.s32 	%r10, %r36;
	add.s64 	%rd2, %rd1, 128;
	cvta.to.global.u64 	%rd3, %rd5;
$L__BB137_2:
	setp.ge.s32 	%p2, %r3, %r31;
	@%p2 bra 	$L__BB137_19;
	mul.lo.s32 	%r12, %r43, %r31;
	mov.u32 	%r44, %r3;
$L__BB137_4:
	setp.ge.s32 	%p3, %r4, %r30;
	mov.f64 	%fd85, 0d0000000000000000;
	@%p3 bra 	$L__BB137_18;
	setp.lt.u32 	%p4, %r5, 30;
	add.s32 	%r37, %r44, %r12;
	mul.lo.s32 	%r14, %r37, %r30;
	mov.f64 	%fd85, 0d0000000000000000;
	mov.u32 	%r48, %r4;
	@%p4 bra 	$L__BB137_8;
	add.s32 	%r45, %r4, %r14;
	mov.f64 	%fd85, 0d0000000000000000;
	mov.u32 	%r46, %r10;
	mov.u32 	%r48, %r4;
$L__BB137_7:
	.pragma "nounroll";
	mul.wide.s32 	%rd7, %r45, 8;
	add.s64 	%rd8, %rd2, %rd7;
	ld.global.f64 	%fd19, [%rd8+-128];
	add.f64 	%fd20, %fd85, %fd19;
	ld.global.f64 	%fd21, [%rd8+-112];
	add.f64 	%fd22, %fd20, %fd21;
	ld.global.f64 	%fd23, [%rd8+-96];
	add.f64 	%fd24, %fd22, %fd23;
	ld.global.f64 	%fd25, [%rd8+-80];
	add.f64 	%fd26, %fd24, %fd25;
	ld.global.f64 	%fd27, [%rd8+-64];
	add.f64 	%fd28, %fd26, %fd27;
	ld.global.f64 	%fd29, [%rd8+-48];
	add.f64 	%fd30, %fd28, %fd29;
	ld.global.f64 	%fd31, [%rd8+-32];
	add.f64 	%fd32, %fd30, %fd31;
	ld.global.f64 	%fd33, [%rd8+-16];
	add.f64 	%fd34, %fd32, %fd33;
	ld.global.f64 	%fd35, [%rd8];
	add.f64 	%fd36, %fd34, %fd35;
	ld.global.f64 	%fd37, [%rd8+16];
	add.f64 	%fd38, %fd36, %fd37;
	ld.global.f64 	%fd39, [%rd8+32];
	add.f64 	%fd40, %fd38, %fd39;
	ld.global.f64 	%fd41, [%rd8+48];
	add.f64 	%fd42, %fd40, %fd41;
	ld.global.f64 	%fd43, [%rd8+64];
	add.f64 	%fd44, %fd42, %fd43;
	ld.global.f64 	%fd45, [%rd8+80];
	add.f64 	%fd46, %fd44, %fd45;
	ld.global.f64 	%fd47, [%rd8+96];
	add.f64 	%fd48, %fd46, %fd47;
	ld.global.f64 	%fd49, [%rd8+112];
	add.f64 	%fd85, %fd48, %fd49;
	add.s32 	%r48, %r48, 32;
	add.s32 	%r46, %r46, 16;
	add.s32 	%r45, %r45, 32;
	setp.ne.s32 	%p5, %r46, 0;
	@%p5 bra 	$L__BB137_7;
$L__BB137_8:
	setp.eq.s32 	%p6, %r6, 0;
	@%p6 bra 	$L__BB137_18;
	add.s32 	%r38, %r6, -1;
	setp.lt.u32 	%p7, %r38, 7;
	@%p7 bra 	$L__BB137_11;
	add.s32 	%r39, %r48, %r14;
	mul.wide.s32 	%rd9, %r39, 8;
	add.s64 	%rd10, %rd1, %rd9;
	ld.global.f64 	%fd51, [%rd10];
	add.f64 	%fd52, %fd85, %fd51;
	ld.global.f64 	%fd53, [%rd10+16];
	add.f64 	%fd54, %fd52, %fd53;
	ld.global.f64 	%fd55, [%rd10+32];
	add.f64 	%fd56, %fd54, %fd55;
	ld.global.f64 	%fd57, [%rd10+48];
	add.f64 	%fd58, %fd56, %fd57;
	ld.global.f64 	%fd59, [%rd10+64];
	add.f64 	%fd60, %fd58, %fd59;
	ld.global.f64 	%fd61, [%rd10+80];
	add.f64 	%fd62, %fd60, %fd61;
	ld.global.f64 	%fd63, [%rd10+96];
	add.f64 	%fd64, %fd62, %fd63;
	ld.global.f64 	%fd65, [%rd10+112];
	add.f64 	%fd85, %fd64, %fd65;
	add.s32 	%r48, %r48, 16;
$L__BB137_11:
	setp.eq.s32 	%p8, %r7, 0;
	@%p8 bra 	$L__BB137_18;
	setp.lt.u32 	%p9, %r8, 3;
	@%p9 bra 	$L__BB137_14;
	add.s32 	%r40, %r48, %r14;
	mul.wide.s32 	%rd11, %r40, 8;
	add.s64 	%rd12, %rd1, %rd11;
	ld.global.f64 	%fd67, [%rd12];
	add.f64 	%fd68, %fd85, %fd67;
	ld.global.f64 	%fd69, [%rd12+16];
	add.f64 	%fd70, %fd68, %fd69;
	ld.global.f64 	%fd71, [%rd12+32];
	add.f64 	%fd72, %fd70, %fd71;
	ld.global.f64 	%fd73, [%rd12+48];
	add.f64 	%fd85, %fd72, %fd73;
	add.s32 	%r48, %r48, 8;
$L__BB137_14:
	setp.eq.s32 	%p10, %r9, 0;
	@%p10 bra 	$L__BB137_18;
	setp.eq.s32 	%p11, %r9, 1;
	add.s32 	%r41, %r48, %r14;
	mul.wide.s32 	%rd13, %r41, 8;
	add.s64 	%rd4, %rd1, %rd13;
	ld.global.f64 	%fd74, [%rd4];
	add.f64 	%fd85, %fd85, %fd74;
	@%p11 bra 	$L__BB137_18;
	setp.eq.s32 	%p12, %r9, 2;
	ld.global.f64 	%fd75, [%rd4+16];
	add.f64 	%fd85, %fd85, %fd75;
	@%p12 bra 	$L__BB137_18;
	ld.global.f64 	%fd76, [%rd4+32];
	add.f64 	%fd85, %fd85, %fd76;
$L__BB137_18:
	add.s32 	%r42, %r44, %r12;
	mul.wide.s32 	%rd14, %r42, 8;
	add.s64 	%rd15, %rd3, %rd14;
	atom.global.add.f64 	%fd77, [%rd15], %fd85;
	add.s32 	%r44, %r44, 16;
	setp.lt.s32 	%p13, %r44, %r31;
	@%p13 bra 	$L__BB137_4;
$L__BB137_19:
	add.s32 	%r43, %r43, 9;
	setp.lt.s32 	%p14, %r43, %r29;
	@%p14 bra 	$L__BB137_2;
$L__BB137_20:
	ret;

}
	// .globl	_Z15gpukernelAMWNr3ILi2ELi10EEvPdS0_S0_iii
.visible .entry _Z15gpukernelAMWNr3ILi2ELi10EEvPdS0_S0_iii(
	.param .u64 .ptr .align 1 _Z15gpukernelAMWNr3ILi2ELi10EEvPdS0_S0_iii_param_0,
	.param .u64 .ptr .align 1 _Z15gpukernelAMWNr3ILi2ELi10EEvPdS0_S0_iii_param_1,
	.param .u64 .ptr .align 1 _Z15gpukernelAMWNr3ILi2ELi10EEvPdS0_S0_iii_param_2,
	.param .u32 _Z15gpukernelAMWNr3ILi2ELi10EEvPdS0_S0_iii_param_3,
	.param .u32 _Z15gpukernelAMWNr3ILi2ELi10EEvPdS0_S0_iii_param_4,
	.param .u32 _Z15gpukernelAMWNr3ILi2ELi10EEvPdS0_S0_iii_param_5
)
{
	.reg .pred 	%p<15>;
	.reg .b32 	%r<51>;
	.reg .b64 	%rd<16>;
	.reg .b64 	%fd<86>;

	ld.param.u64 	%rd5, [_Z15gpukernelAMWNr3ILi2ELi10EEvPdS0_S0_iii_param_0];
	ld.param.u64 	%rd6, [_Z15gpukernelAMWNr3ILi2ELi10EEvPdS0_S0_iii_param_1];
	ld.param.u32 	%r29, [_Z15gpukernelAMWNr3ILi2ELi10EEvPdS0_S0_iii_param_3];
	ld.param.u32 	%r30, [_Z15gpukernelAMWNr3ILi2ELi10EEvPdS0_S0_iii_param_4];
	ld.param.u32 	%r31, [_Z15gpukernelAMWNr3ILi2ELi10EEvPdS0_S0_iii_param_5];
	cvta.to.global.u64 	%rd1, %rd6;
	mov.u32 	%r1, %tid.x;
	shr.u32 	%r43, %r1, 5;
	setp.ge.s32 	%p1, %r43, %r29;
	@%p1 bra 	$L__BB138_20;
	shr.u32 	%r32, %r1, 1;
	and.b32  	%r3, %r32, 15;
	and.b32  	%r4, %r1, 1;
	not.b32 	%r33, %r4;
	add.s32 	%r5, %r30, %r33;
	shr.u32 	%r34, %r5, 1;
	add.s32 	%r35, %r34, 1;
	and.b32  	%r6, %r35, 15;
	and.b32  	%r7, %r35, 7;
	add.s32 	%r8, %r7, -1;
	and.b32  	%r9, %r35, 3;
	and.b32  	%r36, %r35, -16;
	neg.s32 	%r10, %r36;
	add.s64 	%rd2, %rd1, 128;
	cvta.to.global.u64 	%rd3, %rd5;
$L__BB138_2:
	setp.ge.s32 	%p2, %r3, %r31;
	@%p2 bra 	$L__BB138_19;
	mul.lo.s32 	%r12, %r43, %r31;
	mov.u32 	%r44, %r3;
$L__BB138_4:
	setp.ge.s32 	%p3, %r4, %r30;
	mov.f64 	%fd85, 0d0000000000000000;
	@%p3 bra 	$L__BB138_18;
	setp.lt.u32 	%p4, %r5, 30;
	add.s32 	%r37, %r44, %r12;
	mul.lo.s32 	%r14, %r37, %r30;
	mov.f64 	%fd85, 0d0000000000000000;
	mov.u32 	%r48, %r4;
	@%p4 bra 	$L__BB138_8;
	add.s32 	%r45, %r4, %r14;
	mov.f64 	%fd85, 0d0000000000000000;
	mov.u32 	%r46, %r10;
	mov.u32 	%r48, %r4;
$L__BB138_7:
	.pragma "nounroll";
	mul.wide.s32 	%rd7, %r45, 8;
	add.s64 	%rd8, %rd2, %rd7;
	ld.global.f64 	%fd19, [%rd8+-128];
	add.f64 	%fd20, %fd85, %fd19;
	ld.global.f64 	%fd21, [%rd8+-112];
	add.f64 	%fd22, %fd20, %fd21;
	ld.global.f64 	%fd23, [%rd8+-96];
	add.f64 	%fd24, %fd22, %fd23;
	ld.global.f64 	%fd25, [%rd8+-80];
	add.f64 	%fd26, %fd24, %fd25;
	ld.global.f64 	%fd27, [%rd8+-64];
	add.f64 	%fd28, %fd26, %fd27;
	ld.global.f64 	%fd29, [%rd8+-48];
	add.f64 	%fd30, %fd28, %fd29;
	ld.global.f64 	%fd31, [%rd8+-32];
	add.f64 	%fd32, %fd30, %fd31;
	ld.global.f64 	%fd33, [%rd8+-16];
	add.f64 	%fd34, %fd32, %fd33;
	ld.global.f64 	%fd35, [%rd8];
	add.f64 	%fd36, %fd34, %fd35;
	ld.global.f64 	%fd37, [%rd8+16];
	add.f64 	%fd38, %fd36, %fd37;
	ld.global.f64 	%fd39, [%rd8+32];
	add.f64 	%fd40, %fd38, %fd39;
	ld.global.f64 	%fd41, [%rd8+48];
	add.f64 	%fd42, %fd40, %fd41;
	ld.global.f64 	%fd43, [%rd8+64];
	add.f64 	%fd44, %fd42, %fd43;
	ld.global.f64 	%fd45, [%rd8+80];
	add.f64 	%fd46, %fd44, %fd45;
	ld.global.f64 	%fd47, [%rd8+96];
	add.f64 	%fd48, %fd46, %fd47;
	ld.global.f64 	%fd49, [%rd8+112];
	add.f64 	%fd85, %fd48, %fd49;
	add.s32 	%r48, %r48, 32;
	add.s32 	%r46, %r46, 16;
	add.s32 	%r45, %r45, 32;
	setp.ne.s32 	%p5, %r46, 0;
	@%p5 bra 	$L__BB138_7;
$L__BB138_8:
	setp.eq.s32 	%p6, %r6, 0;
	@%p6 bra 	$L__BB138_18;
	add.s32 	%r38, %r6, -1;
	setp.lt.u32 	%p7, %r38, 7;
	@%p7 bra 	$L__BB138_11;
	add.s32 	%r39, %r48, %r14;
	mul.wide.s32 	%rd9, %r39, 8;
	add.s64 	%rd10, %rd1, %rd9;
	ld.global.f64 	%fd51, [%rd10];
	add.f64 	%fd52, %fd85, %fd51;
	ld.global.f64 	%fd53, [%rd10+16];
	add.f64 	%fd54, %fd52, %fd53;
	ld.global.f64 	%fd55, [%rd10+32];
	add.f64 	%fd56, %fd54, %fd55;
	ld.global.f64 	%fd57, [%rd10+48];
	add.f64 	%fd58, %fd56, %fd57;
	ld.global.f64 	%fd59, [%rd10+64];
	add.f64 	%fd60, %fd58, %fd59;
	ld.global.f64 	%fd61, [%rd10+80];
	add.f64 	%fd62, %fd60, %fd61;
	ld.global.f64 	%fd63, [%rd10+96];
	add.f64 	%fd64, %fd62, %fd63;
	ld.global.f64 	%fd65, [%rd10+112];
	add.f64 	%fd85, %fd64, %fd65;
	add.s32 	%r48, %r48, 16;
$L__BB138_11:
	setp.eq.s32 	%p8, %r7, 0;
	@%p8 bra 	$L__BB138_18;
	setp.lt.u32 	%p9, %r8, 3;
	@%p9 bra 	$L__BB138_14;
	add.s32 	%r40, %r48, %r14;
	mul.wide.s32 	%rd11, %r40, 8;
	add.s64 	%rd12, %rd1, %rd11;
	ld.global.f64 	%fd67, [%rd12];
	add.f64 	%fd68, %fd85, %fd67;
	ld.global.f64 	%fd69, [%rd12+16];
	add.f64 	%fd70, %fd68, %fd69;
	ld.global.f64 	%fd71, [%rd12+32];
	add.f64 	%fd72, %fd70, %fd71;
	ld.global.f64 	%fd73, [%rd12+48];
	add.f64 	%fd85, %fd72, %fd73;
	add.s32 	%r48, %r48, 8;
$L__BB138_14:
	setp.eq.s32 	%p10, %r9, 0;
	@%p10 bra 	$L__BB138_18;
	setp.eq.s32 	%p11, %r9, 1;
	add.s32 	%r41, %r48, %r14;
	mul.wide.s32 	%rd13, %r41, 8;
	add.s64 	%rd4, %rd1, %rd13;
	ld.global.f64 	%fd74, [%rd4];
	add.f64 	%fd85, %fd85, %fd74;
	@%p11 bra 	$L__BB138_18;
	setp.eq.s32 	%p12, %r9, 2;
	ld.global.f64 	%fd75, [%rd4+16];
	add.f64 	%fd85, %fd85, %fd75;
	@%p12 bra 	$L__BB138_18;
	ld.global.f64 	%fd76, [%rd4+32];
	add.f64 	%fd85, %fd85, %fd76;
$L__BB138_18:
	add.s32 	%r42, %r44, %r12;
	mul.wide.s32 	%rd14, %r42, 8;
	add.s64 	%rd15, %rd3, %rd14;
	atom.global.add.f64 	%fd77, [%rd15], %fd85;
	add.s32 	%r44, %r44, 16;
	setp.lt.s32 	%p13, %r44, %r31;
	@%p13 bra 	$L__BB138_4;
$L__BB138_19:
	add.s32 	%r43, %r43, 10;
	setp.lt.s32 	%p14, %r43, %r29;
	@%p14 bra 	$L__BB138_2;
$L__BB138_20:
	ret;

}
	// .globl	_Z15gpukernelAMWNr3ILi2ELi11EEvPdS0_S0_iii
.visible .entry _Z15gpukernelAMWNr3ILi2ELi11EEvPdS0_S0_iii(
	.param .u64 .ptr .align 1 _Z15gpukernelAMWNr3ILi2ELi11EEvPdS0_S0_iii_param_0,
	.param .u64 .ptr .align 1 _Z15gpukernelAMWNr3ILi2ELi11EEvPdS0_S0_iii_param_1,
	.param .u64 .ptr .align 1 _Z15gpukernelAMWNr3ILi2ELi11EEvPdS0_S0_iii_param_2,
	.param .u32 _Z15gpukernelAMWNr3ILi2ELi11EEvPdS0_S0_iii_param_3,
	.param .u32 _Z15gpukernelAMWNr3ILi2ELi11EEvPdS0_S0_iii_param_4,
	.param .u32 _Z15gpukernelAMWNr3ILi2ELi11EEvPdS0_S0_iii_param_5
)
{
	.reg .pred 	%p<15>;
	.reg .b32 	%r<51>;
	.reg .b64 	%rd<16>;
	.reg .b64 	%fd<86>;

	ld.param.u64 	%rd5, [_Z15gpukernelAMWNr3ILi2ELi11EEvPdS0_S0_iii_param_0];
	ld.param.u64 	%rd6, [_Z15gpukernelAMWNr3ILi2ELi11EEvPdS0_S0_iii_param_1];
	ld.param.u32 	%r29, [_Z15gpukernelAMWNr3ILi2ELi11EEvPdS0_S0_iii_param_3];
	ld.param.u32 	%r30, [_Z15gpukernelAMWNr3ILi2ELi11EEvPdS0_S0_iii_param_4];
	ld.param.u32 	%r31, [_Z15gpukernelAMWNr3ILi2ELi11EEvPdS0_S0_iii_param_5];
	cvta.to.global.u64 	%rd1, %rd6;
	mov.u32 	%r1, %tid.x;
	shr.u32 	%r43, %r1, 5;
	setp.ge.s32 	%p1, %r43, %r29;
	@%p1 bra 	$L__BB139_20;
	shr.u32 	%r32, %r1, 1;
	and.b32  	%r3, %r32, 15;
	and.b32  	%r4, %r1, 1;
	not.b32 	%r33, %r4;
	add.s32 	%r5, %r30, %r33;
	shr.u32 	%r34, %r5, 1;
	add.s32 	%r35, %r34, 1;
	and.b32  	%r6, %r35, 15;
	and.b32  	%r7, %r35, 7;
	add.s32 	%r8, %r7, -1;
	and.b32  	%r9, %r35, 3;
	and.b32  	%r36, %r35, -16;
	neg.s32 	%r10, %r36;
	add.s64 	%rd2, %rd1, 128;
	cvta.to.global.u64 	%rd3, %rd5;
$L__BB139_2:
	setp.ge.s32 	%p2, %r3, %r31;
	@%p2 bra 	$L__BB139_19;
	mul.lo.s32 	%r12, %r43, %r31;
	mov.u32 	%r44, %r3;
$L__BB139_4:
	setp.ge.s32 	%p3, %r4, %r30;
	mov.f64 	%fd85, 0d0000000000000000;
	@%p3 bra 	$L__BB139_18;
	setp.lt.u32 	%p4, %r5, 30;
	add.s32 	%r37, %r44, %r12;
	mul.lo.s32 	%r14, %r37, %r30;
	mov.f64 	%fd85, 0d0000000000000000;
	mov.u32 	%r48, %r4;
	@%p4 bra 	$L__BB139_8;
	add.s32 	%r45, %r4, %r14;
	mov.f64 	%fd85, 0d0000000000000000;
	mov.u32 	%r46, %r10;
	mov.u32 	%r48, %r4;
$L__BB139_7:
	.pragma "nounroll";
	mul.wide.s32 	%rd7, %r45, 8;
	add.s64 	%rd8, %rd2, %rd7;
	ld.global.f64 	%fd19, [%rd8+-128];
	add.f64 	%fd20, %fd85, %fd19;
	ld.global.f64 	%fd21, [%rd8+-112];
	add.f64 	%fd22, %fd20, %fd21;
	ld.global.f64 	%fd23, [%rd8+-96];
	add.f64 	%fd24, %fd22, %fd23;
	ld.global.f64 	%fd25, [%rd8+-80];
	add.f64 	%fd26, %fd24, %fd25;
	ld.global.f64 	%fd27, [%rd8+-64];
	add.f64 	%fd28, %fd26, %fd27;
	ld.global.f64 	%fd29, [%rd8+-48];
	add.f64 	%fd30, %fd28, %fd29;
	ld.global.f64 	%fd31, [%rd8+-32];
	add.f64 	%fd32, %fd30, %fd31;
	ld.global.f64 	%fd33, [%rd8+-16];
	add.f64 	%fd34, %fd32, %fd33;
	ld.global.f64 	%fd35, [%rd8];
	add.f64 	%fd36, %fd34, %fd35;
	ld.global.f64 	%fd37, [%rd8+16];
	add.f64 	%fd38, %fd36, %fd37;
	ld.global.f64 	%fd39, [%rd8+32];
	add.f64 	%fd40, %fd38, %fd39;
	ld.global.f64 	%fd41, [%rd8+48];
	add.f64 	%fd42, %fd40, %fd41;
	ld.global.f64 	%fd43, [%rd8+64];
	add.f64 	%fd44, %fd42, %fd43;
	ld.global.f64 	%fd45, [%rd8+80];
	add.f64 	%fd46, %fd44, %fd45;
	ld.global.f64 	%fd47, [%rd8+96];
	add.f64 	%fd48, %fd46, %fd47;
	ld.global.f64 	%fd49, [%rd8+112];
	add.f64 	%fd85, %fd48, %fd49;
	add.s32 	%r48, %r48, 32;
	add.s32 	%r46, %r46, 16;
	add.s32 	%r45, %r45, 32;
	setp.ne.s32 	%p5, %r46, 0;
	@%p5 bra 	$L__BB139_7;
$L__BB139_8:
	setp.eq.s32 	%p6, %r6, 0;
	@%p6 bra 	$L__BB139_18;
	add.s32 	%r38, %r6, -1;
	setp.lt.u32 	%p7, %r38, 7;
	@%p7 bra 	$L__BB139_11;
	add.s32 	%r39, %r48, %r14;
	mul.wide.s32 	%rd9, %r39, 8;
	add.s64 	%rd10, %rd1, %rd9;
	ld.global.f64 	%fd51, [%rd10];
	add.f64 	%fd52, %fd85, %fd51;
	ld.global.f64 	%fd53, [%rd10+16];
	add.f64 	%fd54, %fd52, %fd53;
	ld.global.f64 	%fd55, [%rd10+32];
	add.f64 	%fd56, %fd54, %fd55;
	ld.global.f64 	%fd57, [%rd10+48];
	add.f64 	%fd58, %fd56, %fd57;
	ld.global.f64 	%fd59, [%rd10+64];
	add.f64 	%fd60, %fd58, %fd59;
	ld.global.f64 	%fd61, [%rd10+80];
	add.f64 	%fd62, %fd60, %fd61;
	ld.global.f64 	%fd63, [%rd10+96];
	add.f64 	%fd64, %fd62, %fd63;
	ld.global.f64 	%fd65, [%rd10+112];
	add.f64 	%fd85, %fd64, %fd65;
	add.s32 	%r48, %r48, 16;
$L__BB139_11:
	setp.eq.s32 	%p8, %r7, 0;
	@%p8 bra 	$L__BB139_18;
	setp.lt.u32 	%p9, %r8, 3;
	@%p9 bra 	$L__BB139_14;
	add.s32 	%r40, %r48, %r14;
	mul.wide.s32 	%rd11, %r40, 8;
	add.s64 	%rd12, %rd1, %rd11;
	ld.global.f64 	%fd67, [%rd12];
	add.f64 	%fd68, %fd85, %fd67;
	ld.global.f64 	%fd69, [%rd12+16];
	add.f64 	%fd70, %fd68, %fd69;
	ld.global.f64 	%fd71, [%rd12+32];
	add.f64 	%fd72, %fd70, %fd71;
	ld.global.f64 	%fd73, [%rd12+48];
	add.f64 	%fd85, %fd72, %fd73;
	add.s32 	%r48, %r48, 8;
$L__BB139_14:
	setp.eq.s32 	%p10, %r9, 0;
	@%p10 bra 	$L__BB139_18;
	setp.eq.s32 	%p11, %r9, 1;
	add.s32 	%r41, %r48, %r14;
	mul.wide.s32 	%rd13, %r41, 8;
	add.s64 	%rd4, %rd1, %rd13;
	ld.global.f64 	%fd74, [%rd4];
	add.f64 	%fd85, %fd85, %fd74;
	@%p11 bra 	$L__BB139_18;
	setp.eq.s32 	%p12, %r9, 2;
	ld.global.f64 	%fd75, [%rd4+16];
	add.f64 	%fd85, %fd85, %fd75;
	@%p12 bra 	$L__BB139_18;
	ld.global.f64 	%fd76, [%rd4+32];
	add.f64 	%fd85, %fd85, %fd76;
$L__BB139_18:
	add.s32 	%r42, %r44, %r12;
	mul.wide.s32 	%rd14, %r42, 8;
	add.s64 	%rd15, %rd3, %rd14;
	atom.global.add.f64 	%fd77, [%rd15], %fd85;
	add.s32 	%r44, %r44, 16;
	setp.lt.s32 	%p13, %r44, %r31;
	@%p13 bra 	$L__BB139_4;
$L__BB139_19:
	add.s32 	%r43, %r43, 11;
	setp.lt.s32 	%p14, %r43, %r29;
	@%p14 bra 	$L__BB139_2;
$L__BB139_20:
	ret;

}
	// .globl	_Z15gpukernelAMWNr3ILi2ELi12EEvPdS0_S0_iii
.visible .entry _Z15gpukernelAMWNr3ILi2ELi12EEvPdS0_S0_iii(
	.param .u64 .ptr .align 1 _Z15gpukernelAMWNr3ILi2ELi12EEvPdS0_S0_iii_param_0,
	.param .u64 .ptr .align 1 _Z15gpukernelAMWNr3ILi2ELi12EEvPdS0_S0_iii_param_1,
	.param .u64 .ptr .align 1 _Z15gpukernelAMWNr3ILi2ELi12EEvPdS0_S0_iii_param_2,
	.param .u32 _Z15gpukernelAMWNr3ILi2ELi12EEvPdS0_S0_iii_param_3,
	.param .u32 _Z15gpukernelAMWNr3ILi2ELi12EEvPdS0_S0_iii_param_4,
	.param .u32 _Z15gpukernelAMWNr3ILi2ELi12EEvPdS0_S0_iii_param_5
)
{
	.reg .pred 	%p<15>;
	.reg .b32 	%r<51>;
	.reg .b64 	%rd<16>;
	.reg .b64 	%fd<86>;

	ld.param.u64 	%rd5, [_Z15gpukernelAMWNr3ILi2ELi12EEvPdS0_S0_iii_param_0];
	ld.param.u64 	%rd6, [_Z15gpukernelAMWNr3ILi2ELi12EEvPdS0_S0_iii_param_1];
	ld.param.u32 	%r29, [_Z15gpukernelAMWNr3ILi2ELi12EEvPdS0_S0_iii_param_3];
	ld.param.u32 	%r30, [_Z15gpukernelAMWNr3ILi2ELi12EEvPdS0_S0_iii_param_4];
	ld.param.u32 	%r31, [_Z15gpukernelAMWNr3ILi2ELi12EEvPdS0_S0_iii_param_5];
	cvta.to.global.u64 	%rd1, %rd6;
	mov.u32 	%r1, %tid.x;
	shr.u32 	%r43, %r1, 5;
	setp.ge.s32 	%p1, %r43, %r29;
	@%p1 bra 	$L__BB140_20;
	shr.u32 	%r32, %r1, 1;
	and.b32  	%r3, %r32, 15;
	and.b32  	%r4, %r1, 1;
	not.b32 	%r33, %r4;
	add.s32 	%r5, %r30, %r33;
	shr.u32 	%r34, %r5, 1;
	add.s32 	%r35, %r34, 1;
	and.b32  	%r6, %r35, 15;
	and.b32  	%r7, %r35, 7;
	add.s32 	%r8, %r7, -1;
	and.b32  	%r9, %r35, 3;
	and.b32  	%r36, %r35, -16;
	neg.s32 	%r10, %r36;
	add.s64 	%rd2, %rd1, 128;
	cvta.to.global.u64 	%rd3, %rd5;
$L__BB140_2:
	setp.ge.s32 	%p2, %r3, %r31;
	@%p2 bra 	$L__BB140_19;
	mul.lo.s32 	%r12, %r43, %r31;
	mov.u32 	%r44, %r3;
$L__BB140_4:
	setp.ge.s32 	%p3, %r4, %r30;
	mov.f64 	%fd85, 0d0000000000000000;
	@%p3 bra 	$L__BB140_18;
	setp.lt.u32 	%p4, %r5, 30;
	add.s32 	%r37, %r44, %r12;
	mul.lo.s32 	%r14, %r37, %r30;
	mov.f64 	%fd85, 0d0000000000000000;
	mov.u32 	%r48, %r4;
	@%p4 bra 	$L__BB140_8;
	add.s32 	%r45, %r4, %r14;
	mov.f64 	%fd85, 0d0000000000000000;
	mov.u32 	%r46, %r10;
	mov.u32 	%r48, %r4;
$L__BB140_7:
	.pragma "nounroll";
	mul.wide.s32 	%rd7, %r45, 8;
	add.s64 	%rd8, %rd2, %rd7;
	ld.global.f64 	%fd19, [%rd8+-128];
	add.f64 	%fd20, %fd85, %fd19;
	ld.global.f64 	%fd21, [%rd8+-112];
	add.f64 	%fd22, %fd20, %fd21;
	ld.global.f64 	%fd23, [%rd8+-96];
	add.f64 	%fd24, %fd22, %fd23;
	ld.global.f64 	%fd25, [%rd8+-80];
	add.f64 	%fd26, %fd24, %fd25;
	ld.global.f64 	%fd27, [%rd8+-64];
	add.f64 	%fd28, %fd26, %fd27;
	ld.global.f64 	%fd29, [%rd8+-48];
	add.f64 	%fd30, %fd28, %fd29;
	ld.global.f64 	%fd31, [%rd8+-32];
	add.f64 	%fd32, %fd30, %fd31;
	ld.global.f64 	%fd33, [%rd8+-16];
	add.f64 	%fd34, %fd32, %fd33;
	ld.global.f64 	%fd35, [%rd8];
	add.f64 	%fd36, %fd34, %fd35;
	ld.global.f64 	%fd37, [%rd8+16];
	add.f64 	%fd38, %fd36, %fd37;
	ld.global.f64 	%fd39, [%rd8+32];
	add.f64 	%fd40, %fd38, %fd39;
	ld.global.f64 	%fd41, [%rd8+48];
	add.f64 	%fd42, %fd40, %fd41;
	ld.global.f64 	%fd43, [%rd8+64];
	add.f64 	%fd44, %fd42, %fd43;
	ld.global.f64 	%fd45, [%rd8+80];
	add.f64 	%fd46, %fd44, %fd45;
	ld.global.f64 	%fd47, [%rd8+96];
	add.f64 	%fd48, %fd46, %fd47;
	ld.global.f64 	%fd49, [%rd8+112];
	add.f64 	%fd85, %fd48, %fd49;
	add.s32 	%r48, %r48, 32;
	add.s32 	%r46, %r46, 16;
	add.s32 	%r45, %r45, 32;
	setp.ne.s32 	%p5, %r46, 0;
	@%p5 bra 	$L__BB140_7;
$L__BB140_8:
	setp.eq.s32 	%p6, %r6, 0;
	@%p6 bra 	$L__BB140_18;
	add.s32 	%r38, %r6, -1;
	setp.lt.u32 	%p7, %r38, 7;
	@%p7 bra 	$L__BB140_11;
	add.s32 	%r39, %r48, %r14;
	mul.wide.s32 	%rd9, %r39, 8;
	add.s64 	%rd10, %rd1, %rd9;
	ld.global.f64 	%fd51, [%rd10];
	add.f64 	%fd52, %fd85, %fd51;
	ld.global.f64 	%fd53, [%rd10+16];
	add.f64 	%fd54, %fd52, %fd53;
	ld.global.f64 	%fd55, [%rd10+32];
	add.f64 	%fd56, %fd54, %fd55;
	ld.global.f64 	%fd57, [%rd10+48];
	add.f64 	%fd58, %fd56, %fd57;
	ld.global.f64 	%fd59, [%rd10+64];
	add.f64 	%fd60, %fd58, %fd59;
	ld.global.f64 	%fd61, [%rd10+80];
	add.f64 	%fd62, %fd60, %fd61;
	ld.global.f64 	%fd63, [%rd10+96];
	add.f64 	%fd64, %fd62, %fd63;
	ld.global.f64 	%fd65, [%rd10+112];
	add.f64 	%fd85, %fd64, %fd65;
	add.s32 	%r48, %r48, 16;
$L__BB140_11:
	setp.eq.s32 	%p8, %r7, 0;
	@%p8 bra 	$L__BB140_18;
	setp.lt.u32 	%p9, %r8, 3;
	@%p9 bra 	$L__BB140_14;
	add.s32 	%r40, %r48, %r14;
	mul.wide.s32 	%rd11, %r40, 8;
	add.s64 	%rd12, %rd1, %rd11;
	ld.global.f64 	%fd67, [%rd12];
	add.f64 	%fd68, %fd85, %fd67;
	ld.global.f64 	%fd69, [%rd12+16];
	add.f64 	%fd70, %fd68, %fd69;
	ld.global.f64 	%fd71, [%rd12+32];
	add.f64 	%fd72, %fd70, %fd71;
	ld.global.f64 	%fd73, [%rd12+48];
	add.f64 	%fd85, %fd72, %fd73;
	add.s32 	%r48, %r48, 8;
$L__BB140_14:
	setp.eq.s32 	%p10, %r9, 0;
	@%p10 bra 	$L__BB140_18;
	setp.eq.s32 	%p11, %r9, 1;
	add.s32 	%r41, %r48, %r14;
	mul.wide.s32 	%rd13, %r41, 8;
	add.s64 	%rd4, %rd1, %rd13;
	ld.global.f64 	%fd74, [%rd4];
	add.f64 	%fd85, %fd85, %fd74;
	@%p11 bra 	$L__BB140_18;
	setp.eq.s32 	%p12, %r9, 2;
	ld.global.f64 	%fd75, [%rd4+16];
	add.f64 	%fd85, %fd85, %fd75;
	@%p12 bra 	$L__BB140_18;
	ld.global.f64 	%fd76, [%rd4+32];
	add.f64 	%fd85, %fd85, %fd76;
$L__BB140_18:
	add.s32 	%r42, %r44, %r12;
	mul.wide.s32 	%rd14, %r42, 8;
	add.s64 	%rd15, %rd3, %rd14;
	atom.global.add.f64 	%fd77, [%rd15], %fd85;
	add.s32 	%r44, %r44, 16;
	setp.lt.s32 	%p13, %r44, %r31;
	@%p13 bra 	$L__BB140_4;
$L__BB140_19:
	add.s32 	%r43, %r43, 12;
	setp.lt.s32 	%p14, %r43, %r29;
	@%p14 bra 	$L__BB140_2;
$L__BB140_20:
	ret;

}
	// .globl	_Z15gpukernelAMWNr3ILi2ELi13EEvPdS0_S0_iii
.visible .entry _Z15gpukernelAMWNr3ILi2ELi13EEvPdS0_S0_iii(
	.param .u64 .ptr .align 1 _Z15gpukernelAMWNr3ILi2ELi13EEvPdS0_S0_iii_param_0,
	.param .u64 .ptr .align 1 _Z15gpukernelAMWNr3ILi2ELi13EEvPdS0_S0_iii_param_1,
	.param .u64 .ptr .align 1 _Z15gpukernelAMWNr3ILi2ELi13EEvPdS0_S0_iii_param_2,
	.param .u32 _Z15gpukernelAMWNr3ILi2ELi13EEvPdS0_S0_iii_param_3,
	.param .u32 _Z15gpukernelAMWNr3ILi2ELi13EEvPdS0_S0_iii_param_4,
	.param .u32 _Z15gpukernelAMWNr3ILi2ELi13EEvPdS0_S0_iii_param_5
)
{
	.reg .pred 	%p<15>;
	.reg .b32 	%r<51>;
	.reg .b64 	%rd<16>;
	.reg .b64 	%fd<86>;

	ld.param.u64 	%rd5, [_Z15gpukernelAMWNr3ILi2ELi13EEvPdS0_S0_iii_param_0];
	ld.param.u64 	%rd6, [_Z15gpukernelAMWNr3ILi2ELi13EEvPdS0_S0_iii_param_1];
	ld.param.u32 	%r29, [_Z15gpukernelAMWNr3ILi2ELi13EEvPdS0_S0_iii_param_3];
	ld.param.u32 	%r30, [_Z15gpukernelAMWNr3ILi2ELi13EEvPdS0_S0_iii_param_4];
	ld.param.u32 	%r31, [_Z15gpukernelAMWNr3ILi2ELi13EEvPdS0_S0_iii_param_5];
	cvta.to.global.u64 	%rd1, %rd6;
	mov.u32 	%r1, %tid.x;
	shr.u32 	%r43, %r1, 5;
	setp.ge.s32 	%p1, %r43, %r29;
	@%p1 bra 	$L__BB141_20;
	shr.u32 	%r32, %r1, 1;
	and.b32  	%r3, %r32, 15;
	and.b32  	%r4, %r1, 1;
	not.b32 	%r33, %r4;
	add.s32 	%r5, %r30, %r33;
	shr.u32 	%r34, %r5, 1;
	add.s32 	%r35, %r34, 1;
	and.b32  	%r6, %r35, 15;
	and.b32  	%r7, %r35, 7;
	add.s32 	%r8, %r7, -1;
	and.b32  	%r9, %r35, 3;
	and.b32  	%r36, %r35, -16;
	neg.s32 	%r10, %r36;
	add.s64 	%rd2, %rd1, 128;
	cvta.to.global.u64 	%rd3, %rd5;
$L__BB141_2:
	setp.ge.s32 	%p2, %r3, %r31;
	@%p2 bra 	$L__BB141_19;
	mul.lo.s32 	%r12, %r43, %r31;
	mov.u32 	%r44, %r3;
$L__BB141_4:
	setp.ge.s32 	%p3, %r4, %r30;
	mov.f64 	%fd85, 0d0000000000000000;
	@%p3 bra 	$L__BB141_18;
	setp.lt.u32 	%p4, %r5, 30;
	add.s32 	%r37, %r44, %r12;
	mul.lo.s32 	%r14, %r37, %r30;
	mov.f64 	%fd85, 0d0000000000000000;
	mov.u32 	%r48, %r4;
	@%p4 bra 	$L__BB141_8;
	add.s32 	%r45, %r4, %r14;
	mov.f64 	%fd85, 0d0000000000000000;
	mov.u32 	%r46, %r10;
	mov.u32 	%r48, %r4;
$L__BB141_7:
	.pragma "nounroll";
	mul.wide.s32 	%rd7, %r45, 8;
	add.s64 	%rd8, %rd2, %rd7;
	ld.global.f64 	%fd19, [%rd8+-128];
	add.f64 	%fd20, %fd85, %fd19;
	ld.global.f64 	%fd21, [%rd8+-112];
	add.f64 	%fd22, %fd20, %fd21;
	ld.global.f64 	%fd23, [%rd8+-96];
	add.f64 	%fd24, %fd22, %fd23;
	ld.global.f64 	%fd25, [%rd8+-80];
	add.f64 	%fd26, %fd24, %fd25;
	ld.global.f64 	%fd27, [%rd8+-64];
	add.f64 	%fd28, %fd26, %fd27;
	ld.global.f64 	%fd29, [%rd8+-48];
	add.f64 	%fd30, %fd28, %fd29;
	ld.global.f64 	%fd31, [%rd8+-32];
	add.f64 	%fd32, %fd30, %fd31;
	ld.global.f64 	%fd33, [%rd8+-16];
	add.f64 	%fd34, %fd32, %fd33;
	ld.global.f64 	%fd35, [%rd8];
	add.f64 	%fd36, %fd34, %fd35;
	ld.global.f64 	%fd37, [%rd8+16];
	add.f64 	%fd38, %fd36, %fd37;
	ld.global.f64 	%fd39, [%rd8+32];
	add.f64 	%fd40, %fd38, %fd39;
	ld.global.f64 	%fd41, [%rd8+48];
	add.f64 	%fd42, %fd40, %fd41;
	ld.global.f64 	%fd43, [%rd8+64];
	add.f64 	%fd44, %fd42, %fd43;
	ld.global.f64 	%fd45, [%rd8+80];
	add.f64 	%fd46, %fd44, %fd45;
	ld.global.f64 	%fd47, [%rd8+96];
	add.f64 	%fd48, %fd46, %fd47;
	ld.global.f64 	%fd49, [%rd8+112];
	add.f64 	%fd85, %fd48, %fd49;
	add.s32 	%r48, %r48, 32;
	add.s32 	%r46, %r46, 16;
	add.s32 	%r45, %r45, 32;
	setp.ne.s32 	%p5, %r46, 0;
	@%p5 bra 	$L__BB141_7;
$L__BB141_8:
	setp.eq.s32 	%p6, %r6, 0;
	@%p6 bra 	$L__BB141_18;
	add.s32 	%r38, %r6, -1;
	setp.lt.u32 	%p7, %r38, 7;
	@%p7 bra 	$L__BB141_11;
	add.s32 	%r39, %r48, %r14;
	mul.wide.s32 	%rd9, %r39, 8;
	add.s64 	%rd10, %rd1, %rd9;
	ld.global.f64 	%fd51, [%rd10];
	add.f64 	%fd52, %fd85, %fd51;
	ld.global.f64 	%fd53, [%rd10+16];
	add.f64 	%fd54, %fd52, %fd53;
	ld.global.f64 	%fd55, [%rd10+32];
	add.f64 	%fd56, %fd54, %fd55;
	ld.global.f64 	%fd57, [%rd10+48];
	add.f64 	%fd58, %fd56, %fd57;
	ld.global.f64 	%fd59, [%rd10+64];
	add.f64 	%fd60, %fd58, %fd59;
	ld.global.f64 	%fd61, [%rd10+80];
	add.f64 	%fd62, %fd60, %fd61;
	ld.global.f64 	%fd63, [%rd10+96];
	add.f64 	%fd64, %fd62, %fd63;
	ld.global.f64 	%fd65, [%rd10+112];
	add.f64 	%fd85, %fd64, %fd65;
	add.s32 	%r48, %r48, 16;
$L__BB141_11:
	setp.eq.s32 	%p8, %r7, 0;
	@%p8 bra 	$L__BB141_18;
	setp.lt.u32 	%p9, %r8, 3;
	@%p9 bra 	$L__BB141_14;
	add.s32 	%r40, %r48, %r14;
	mul.wide.s32 	%rd11, %r40, 8;
	add.s64 	%rd12, %rd1, %rd11;
	ld.global.f64 	%fd67, [%rd12];
	add.f64 	%fd68, %fd85, %fd67;
	ld.global.f64 	%fd69, [%rd12+16];
	add.f64 	%fd70, %fd68, %fd69;
	ld.global.f64 	%fd71, [%rd12+32];
	add.f64 	%fd72, %fd70, %fd71;
	ld.global.f64 	%fd73, [%rd12+48];
	add.f64 	%fd85, %fd72, %fd73;
	add.s32 	%r48, %r48, 8;
$L__BB141_14:
	setp.eq.s32 	%p10, %r9, 0;
	@%p10 bra 	$L__BB141_18;
	setp.eq.s32 	%p11, %r9, 1;
	add.s32 	%r41, %r48, %r14;
	mul.wide.s32 	%rd13, %r41, 8;
	add.s64 	%rd4, %rd1, %rd13;
	ld.global.f64 	%fd74, [%rd4];
	add.f64 	%fd85, %fd85, %fd74;
	@%p11 bra 	$L__BB141_18;
	setp.eq.s32 	%p12, %r9, 2;
	ld.global.f64 	%fd75, [%rd4+16];
	add.f64 	%fd85, %fd85, %fd75;
	@%p12 bra 	$L__BB141_18;
	ld.global.f64 	%fd76, [%rd4+32];
	add.f64 	%fd85, %fd85, %fd76;
$L__BB141_18:
	add.s32 	%r42, %r44, %r12;
	mul.wide.s32 	%rd14, %r42, 8;
	add.s64 	%rd15, %rd3, %rd14;
	atom.global.add.f64 	%fd77, [%rd15], %fd85;
	add.s32 	%r44, %r44, 16;
	setp.lt.s32 	%p13, %r44, %r31;
	@%p13 bra 	$L__BB141_4;
$L__BB141_19:
	add.s32 	%r43, %r43, 13;
	setp.lt.s32 	%p14, %r43, %r29;
	@%p14 bra 	$L__BB141_2;
$L__BB141_20:
	ret;

}
	// .globl	_Z15gpukernelAMWNr3ILi2ELi14EEvPdS0_S0_iii
.visible .entry _Z15gpukernelAMWNr3ILi2ELi14EEvPdS0_S0_iii(
	.param .u64 .ptr .align 1 _Z15gpukernelAMWNr3ILi2ELi14EEvPdS0_S0_iii_param_0,
	.param .u64 .ptr .align 1 _Z15gpukernelAMWNr3ILi2ELi14EEvPdS0_S0_iii_param_1,
	.param .u64 .ptr .align 1 _Z15gpukernelAMWNr3ILi2ELi14EEvPdS0_S0_iii_param_2,
	.param .u32 _Z15gpukernelAMWNr3ILi2ELi14EEvPdS0_S0_iii_param_3,
	.param .u32 _Z15gpukernelAMWNr3ILi2ELi14EEvPdS0_S0_iii_param_4,
	.param .u32 _Z15gpukernelAMWNr3ILi2ELi14EEvPdS0_S0_iii_param_5
)
{
	.reg .pred 	%p<15>;
	.reg .b32 	%r<51>;
	.reg .b64 	%rd<16>;
	.reg .b64 	%fd<86>;

	ld.param.u64 	%rd5, [_Z15gpukernelAMWNr3ILi2ELi14EEvPdS0_S0_iii_param_0];
	ld.param.u64 	%rd6, [_Z15gpukernelAMWNr3ILi2ELi14EEvPdS0_S0_iii_param_1];
	ld.param.u32 	%r29, [_Z15gpukernelAMWNr3ILi2ELi14EEvPdS0_S0_iii_param_3];
	ld.param.u32 	%r30, [_Z15gpukernelAMWNr3ILi2ELi14EEvPdS0_S0_iii_param_4];
	ld.param.u32 	%r31, [_Z15gpukernelAMWNr3ILi2ELi14EEvPdS0_S0_iii_param_5];
	cvta.to.global.u64 	%rd1, %rd6;
	mov.u32 	%r1, %tid.x;
	shr.u32 	%r43, %r1, 5;
	setp.ge.s32 	%p1, %r43, %r29;
	@%p1 bra 	$L__BB142_20;
	shr.u32 	%r32, %r1, 1;
	and.b32  	%r3, %r32, 15;
	and.b32  	%r4, %r1, 1;
	not.b32 	%r33, %r4;
	add.s32 	%r5, %r30, %r33;
	shr.u32 	%r34, %r5, 1;
	add.s32 	%r35, %r34, 1;
	and.b32  	%r6, %r35, 15;
	and.b32  	%r7, %r35, 7;
	add.s32 	%r8, %r7, -1;
	and.b32  	%r9, %r35, 3;
	and.b32  	%r36, %r35, -16;
	neg.s32 	%r10, %r36;
	add.s64 	%rd2, %rd1, 128;
	cvta.to.global.u64 	%rd3, %rd5;
$L__BB142_2:
	setp.ge.s32 	%p2, %r3, %r31;
	@%p2 bra 	$L__BB142_19;
	mul.lo.s32 	%r12, %r43, %r31;
	mov.u32 	%r44, %r3;
$L__BB142_4:
	setp.ge.s32 	%p3, %r4, %r30;
	mov.f64 	%fd85, 0d0000000000000000;
	@%p3 bra 	$L__BB142_18;
	setp.lt.u32 	%p4, %r5, 30;
	add.s32 	%r37, %r44, %r12;
	mul.lo.s32 	%r14, %r37, %r30;
	mov.f64 	%fd85, 0d0000000000000000;
	mov.u32 	%r48, %r4;
	@%p4 bra 	$L__BB142_8;
	add.s32 	%r45, %r4, %r14;
	mov.f64 	%fd85, 0d0000000000000000;
	mov.u32 	%r46, %r10;
	mov.u32 	%r48, %r4;
$L__BB142_7:
	.pragma "nounroll";
	mul.wide.s32 	%rd7, %r45, 8;
	add.s64 	%rd8, %rd2, %rd7;
	ld.global.f64 	%fd19, [%rd8+-128];
	add.f64 	%fd20, %fd85, %fd19;
	ld.global.f64 	%fd21, [%rd8+-112];
	add.f64 	%fd22, %fd20, %fd21;
	ld.global.f64 	%fd23, [%rd8+-96];
	add.f64 	%fd24, %fd22, %fd23;
	ld.global.f64 	%fd25, [%rd8+-80];
	add.f64 	%fd26, %fd24, %fd25;
	ld.global.f64 	%fd27, [%rd8+-64];
	add.f64 	%fd28, %fd26, %fd27;
	ld.global.f64 	%fd29, [%rd8+-48];
	add.f64 	%fd30, %fd28, %fd29;
	ld.global.f64 	%fd31, [%rd8+-32];
	add.f64 	%fd32, %fd30, %fd31;
	ld.global.f64 	%fd33, [%rd8+-16];
	add.f64 	%fd34, %fd32, %fd33;
	ld.global.f64 	%fd35, [%rd8];
	add.f64 	%fd36, %fd34, %fd35;
	ld.global.f64 	%fd37, [%rd8+16];
	add.f64 	%fd38, %fd36, %fd37;
	ld.global.f64 	%fd39, [%rd8+32];
	add.f64 	%fd40, %fd38, %fd39;
	ld.global.f64 	%fd41, [%rd8+48];
	add.f64 	%fd42, %fd40, %fd41;
	ld.global.f64 	%fd43, [%rd8+64];
	add.f64 	%fd44, %fd42, %fd43;
	ld.global.f64 	%fd45, [%rd8+80];
	add.f64 	%fd46, %fd44, %fd45;
	ld.global.f64 	%fd47, [%rd8+96];
	add.f64 	%fd48, %fd46, %fd47;
	ld.global.f64 	%fd49, [%rd8+112];
	add.f64 	%fd85, %fd48, %fd49;
	add.s32 	%r48, %r48, 32;
	add.s32 	%r46, %r46, 16;
	add.s32 	%r45, %r45, 32;
	setp.ne.s32 	%p5, %r46, 0;
	@%p5 bra 	$L__BB142_7;
$L__BB142_8:
	setp.eq.s32 	%p6, %r6, 0;
	@%p6 bra 	$L__BB142_18;
	add.s32 	%r38, %r6, -1;
	setp.lt.u32 	%p7, %r38, 7;
	@%p7 bra 	$L__BB142_11;
	add.s32 	%r39, %r48, %r14;
	mul.wide.s32 	%rd9, %r39, 8;
	add.s64 	%rd10, %rd1, %rd9;
	ld.global.f64 	%fd51, [%rd10];
	add.f64 	%fd52, %fd85, %fd51;
	ld.global.f64 	%fd53, [%rd10+16];
	add.f64 	%fd54, %fd52, %fd53;
	ld.global.f64 	%fd55, [%rd10+32];
	add.f64 	%fd56, %fd54, %fd55;
	ld.global.f64 	%fd57, [%rd10+48];
	add.f64 	%fd58, %fd56, %fd57;
	ld.global.f64 	%fd59, [%rd10+64];
	add.f64 	%fd60, %fd58, %fd59;
	ld.global.f64 	%fd61, [%rd10+80];
	add.f64 	%fd62, %fd60, %fd61;
	ld.global.f64 	%fd63, [%rd10+96];
	add.f64 	%fd64, %fd62, %fd63;
	ld.global.f64 	%fd65, [%rd10+112];
	add.f64 	%fd85, %fd64, %fd65;
	add.s32 	%r48, %r48, 16;
$L__BB142_11:
	setp.eq.s32 	%p8, %r7, 0;
	@%p8 bra 	$L__BB142_18;
	setp.lt.u32 	%p9, %r8, 3;
	@%p9 bra 	$L__BB142_14;
	add.s32 	%r40, %r48, %r14;
	mul.wide.s32 	%rd11, %r40, 8;
	add.s64 	%rd12, %rd1, %rd11;
	ld.global.f64 	%fd67, [%rd12];
	add.f64 	%fd68, %fd85, %fd67;
	ld.global.f64 	%fd69, [%rd12+16];
	add.f64 	%fd70, %fd68, %fd69;
	ld.global.f64 	%fd71, [%rd12+32];
	add.f64 	%fd72, %fd70, %fd71;
	ld.global.f64 	%fd73, [%rd12+48];
	add.f64 	%fd85, %fd72, %fd73;
	add.s32 	%r48, %r48, 8;
$L__BB142_14:
	setp.eq.s32 	%p10, %r9, 0;
	@%p10 bra 	$L__BB142_18;
	setp.eq.s32 	%p11, %r9, 1;
	add.s32 	%r41, %r48, %r14;
	mul.wide.s32 	%rd13, %r41, 8;
	add.s64 	%rd4, %rd1, %rd13;
	ld.global.f64 	%fd74, [%rd4];
	add.f64 	%fd85, %fd85, %fd74;
	@%p11 bra 	$L__BB142_18;
	setp.eq.s32 	%p12, %r9, 2;
	ld.global.f64 	%fd75, [%rd4+16];
	add.f64 	%fd85, %fd85, %fd75;
	@%p12 bra 	$L__BB142_18;
	ld.global.f64 	%fd76, [%rd4+32];
	add.f64 	%fd85, %fd85, %fd76;
$L__BB142_18:
	add.s32 	%r42, %r44, %r12;
	mul.wide.s32 	%rd14, %r42, 8;
	add.s64 	%rd15, %rd3, %rd14;
	atom.global.add.f64 	%fd77, [%rd15], %fd85;
	add.s32 	%r44, %r44, 16;
	setp.lt.s32 	%p13, %r44, %r31;
	@%p13 bra 	$L__BB142_4;
$L__BB142_19:
	add.s32 	%r43, %r43, 14;
	setp.lt.s32 	%p14, %r43, %r29;
	@%p14 bra 	$L__BB142_2;
$L__BB142_20:
	ret;

}
	// .globl	_Z15gpukernelAMWNr3ILi2ELi15EEvPdS0_S0_iii
.visible .entry _Z15gpukernelAMWNr3ILi2ELi15EEvPdS0_S0_iii(
	.param .u64 .ptr .align 1 _Z15gpukernelAMWNr3ILi2ELi15EEvPdS0_S0_iii_param_0,
	.param .u64 .ptr .align 1 _Z15gpukernelAMWNr3ILi2ELi15EEvPdS0_S0_iii_param_1,
	.param .u64 .ptr .align 1 _Z15gpukernelAMWNr3ILi2ELi15EEvPdS0_S0_iii_param_2,
	.param .u32 _Z15gpukernelAMWNr3ILi2ELi15EEvPdS0_S0_iii_param_3,
	.param .u32 _Z15gpukernelAMWNr3ILi2ELi15EEvPdS0_S0_iii_param_4,
	.param .u32 _Z15gpukernelAMWNr3ILi2ELi15EEvPdS0_S0_iii_param_5
)
{
	.reg .pred 	%p<15>;
	.reg .b32 	%r<51>;
	.reg .b64 	%rd<16>;
	.reg .b64 	%fd<86>;

	ld.param.u64 	%rd5, [_Z15gpukernelAMWNr3ILi2ELi15EEvPdS0_S0_iii_param_0];
	ld.param.u64 	%rd6, [_Z15gpukernelAMWNr3ILi2ELi15EEvPdS0_S0_iii_param_1];
	ld.param.u32 	%r29, [_Z15gpukernelAMWNr3ILi2ELi15EEvPdS0_S0_iii_param_3];
	ld.param.u32 	%r30, [_Z15gpukernelAMWNr3ILi2ELi15EEvPdS0_S0_iii_param_4];
	ld.param.u32 	%r31, [_Z15gpukernelAMWNr3ILi2ELi15EEvPdS0_S0_iii_param_5];
	cvta.to.global.u64 	%rd1, %rd6;
	mov.u32 	%r1, %tid.x;
	shr.u32 	%r43, %r1, 5;
	setp.ge.s32 	%p1, %r43, %r29;
	@%p1 bra 	$L__BB143_20;
	shr.u32 	%r32, %r1, 1;
	and.b32  	%r3, %r32, 15;
	and.b32  	%r4, %r1, 1;
	not.b32 	%r33, %r4;
	add.s32 	%r5, %r30, %r33;
	shr.u32 	%r34, %r5, 1;
	add.s32 	%r35, %r34, 1;
	and.b32  	%r6, %r35, 15;
	and.b32  	%r7, %r35, 7;
	add.s32 	%r8, %r7, -1;
	and.b32  	%r9, %r35, 3;
	and.b32  	%r36, %r35, -16;
	neg.s32 	%r10, %r36;
	add.s64 	%rd2, %rd1, 128;
	cvta.to.global.u64 	%rd3, %rd5;
$L__BB143_2:
	setp.ge.s32 	%p2, %r3, %r31;
	@%p2 bra 	$L__BB143_19;
	mul.lo.s32 	%r12, %r43, %r31;
	mov.u32 	%r44, %r3;
$L__BB143_4:
	setp.ge.s32 	%p3, %r4, %r30;
	mov.f64 	%fd85, 0d0000000000000000;
	@%p3 bra 	$L__BB143_18;
	setp.lt.u32 	%p4, %r5, 30;
	add.s32 	%r37, %r44, %r12;
	mul.lo.s32 	%r14, %r37, %r30;
	mov.f64 	%fd85, 0d0000000000000000;
	mov.u32 	%r48, %r4;
	@%p4 bra 	$L__BB143_8;
	add.s32 	%r45, %r4, %r14;
	mov.f64 	%fd85, 0d0000000000000000;
	mov.u32 	%r46, %r10;
	mov.u32 	%r48, %r4;
$L__BB143_7:
	.pragma "nounroll";
	mul.wide.s32 	%rd7, %r45, 8;
	add.s64 	%rd8, %rd2, %rd7;
	ld.global.f64 	%fd19, [%rd8+-128];
	add.f64 	%fd20, %fd85, %fd19;
	ld.global.f64 	%fd21, [%rd8+-112];
	add.f64 	%fd22, %fd20, %fd21;
	ld.global.f64 	%fd23, [%rd8+-96];
	add.f64 	%fd24, %fd22, %fd23;
	ld.global.f64 	%fd25, [%rd8+-80];
	add.f64 	%fd26, %fd24, %fd25;
	ld.global.f64 	%fd27, [%rd8+-64];
	add.f64 	%fd28, %fd26, %fd27;
	ld.global.f64 	%fd29, [%rd8+-48];
	add.f64 	%fd30, %fd28, %fd29;
	ld.global.f64 	%fd31, [%rd8+-32];
	add.f64 	%fd32, %fd30, %fd31;
	ld.global.f64 	%fd33, [%rd8+-16];
	add.f64 	%fd34, %fd32, %fd33;
	ld.global.f64 	%fd35, [%rd8];
	add.f64 	%fd36, %fd34, %fd35;
	ld.global.f64 	%fd37, [%rd8+16];
	add.f64 	%fd38, %fd36, %fd37;
	ld.global.f64 	%fd39, [%rd8+32];
	add.f64 	%fd40, %fd38, %fd39;
	ld.global.f64 	%fd41, [%rd8+48];
	add.f64 	%fd42, %fd40, %fd41;
	ld.global.f64 	%fd43, [%rd8+64];
	add.f64 	%fd44, %fd42, %fd43;
	ld.global.f64 	%fd45, [%rd8+80];
	add.f64 	%fd46, %fd44, %fd45;
	ld.global.f64 	%fd47, [%rd8+96];
	add.f64 	%fd48, %fd46, %fd47;
	ld.global.f64 	%fd49, [%rd8+112];
	add.f64 	%fd85, %fd48, %fd49;
	add.s32 	%r48, %r48, 32;
	add.s32 	%r46, %r46, 16;
	add.s32 	%r45, %r45, 32;
	setp.ne.s32 	%p5, %r46, 0;
	@%p5 bra 	$L__BB143_7;
$L__BB143_8:
	setp.eq.s32 	%p6, %r6, 0;
	@%p6 bra 	$L__BB143_18;
	add.s32 	%r38, %r6, -1;
	setp.lt.u32 	%p7, %r38, 7;
	@%p7 bra 	$L__BB143_11;
	add.s32 	%r39, %r48, %r14;
	mul.wide.s32 	%rd9, %r39, 8;
	add.s64 	%rd10, %rd1, %rd9;
	ld.global.f64 	%fd51, [%rd10];
	add.f64 	%fd52, %fd85, %fd51;
	ld.global.f64 	%fd53, [%rd10+16];
	add.f64 	%fd54, %fd52, %fd53;
	ld.global.f64 	%fd55, [%rd10+32];
	add.f64 	%fd56, %fd54, %fd55;
	ld.global.f64 	%fd57, [%rd10+48];
	add.f64 	%fd58, %fd56, %fd57;
	ld.global.f64 	%fd59, [%rd10+64];
	add.f64 	%fd60, %fd58, %fd59;
	ld.global.f64 	%fd61, [%rd10+80];
	add.f64 	%fd62, %fd60, %fd61;
	ld.global.f64 	%fd63, [%rd10+96];
	add.f64 	%fd64, %fd62, %fd63;
	ld.global.f64 	%fd65, [%rd10+112];
	add.f64 	%fd85, %fd64, %fd65;
	add.s32 	%r48, %r48, 16;
$L__BB143_11:
	setp.eq.s32 	%p8, %r7, 0;
	@%p8 bra 	$L__BB143_18;
	setp.lt.u32 	%p9, %r8, 3;
	@%p9 bra 	$L__BB143_14;
	add.s32 	%r40, %r48, %r14;
	mul.wide.s32 	%rd11, %r40, 8;
	add.s64 	%rd12, %rd1, %rd11;
	ld.global.f64 	%fd67, [%rd12];
	add.f64 	%fd68, %fd85, %fd67;
	ld.global.f64 	%fd69, [%rd12+16];
	add.f64 	%fd70, %fd68, %fd69;
	ld.global.f64 	%fd71, [%rd12+32];
	add.f64 	%fd72, %fd70, %fd71;
	ld.global.f64 	%fd73, [%rd12+48];
	add.f64 	%fd85, %fd72, %fd73;
	add.s32 	%r48, %r48, 8;
$L__BB143_14:
	setp.eq.s32 	%p10, %r9, 0;
	@%p10 bra 	$L__BB143_18;
	setp.eq.s32 	%p11, %r9, 1;
	add.s32 	%r41, %r48, %r14;
	mul.wide.s32 	%rd13, %r41, 8;
	add.s64 	%rd4, %rd1, %rd13;
	ld.global.f64 	%fd74, [%rd4];
	add.f64 	%fd85, %fd85, %fd74;
	@%p11 bra 	$L__BB143_18;
	setp.eq.s32 	%p12, %r9, 2;
	ld.global.f64 	%fd75, [%rd4+16];
	add.f64 	%fd85, %fd85, %fd75;
	@%p12 bra 	$L__BB143_18;
	ld.global.f64 	%fd76, [%rd4+32];
	add.f64 	%fd85, %fd85, %fd76;
$L__BB143_18:
	add.s32 	%r42, %r44, %r12;
	mul.wide.s32 	%rd14, %r42, 8;
	add.s64 	%rd15, %rd3, %rd14;
	atom.global.add.f64 	%fd77, [%rd15], %fd85;
	add.s32 	%r44, %r44, 16;
	setp.lt.s32 	%p13, %r44, %r31;
	@%p13 bra 	$L__BB143_4;
$L__BB143_19:
	add.s32 	%r43, %r43, 15;
	setp.lt.s32 	%p14, %r43, %r29;
	@%p14 bra 	$L__BB143_2;
$L__BB143_20:
	ret;

}
	// .globl	_Z15gpukernelAMWNr3ILi2ELi16EEvPdS0_S0_iii
.visible .entry _Z15gpukernelAMWNr3ILi2ELi16EEvPdS0_S0_iii(
	.param .u64 .ptr .align 1 _Z15gpukernelAMWNr3ILi2ELi16EEvPdS0_S0_iii_param_0,
	.param .u64 .ptr .align 1 _Z15gpukernelAMWNr3ILi2ELi16EEvPdS0_S0_iii_param_1,
	.param .u64 .ptr .align 1 _Z15gpukernelAMWNr3ILi2ELi16EEvPdS0_S0_iii_param_2,
	.param .u32 _Z15gpukernelAMWNr3ILi2ELi16EEvPdS0_S0_iii_param_3,
	.param .u32 _Z15gpukernelAMWNr3ILi2ELi16EEvPdS0_S0_iii_param_4,
	.param .u32 _Z15gpukernelAMWNr3ILi2ELi16EEvPdS0_S0_iii_param_5
)
{
	.reg .pred 	%p<15>;
	.reg .b32 	%r<51>;
	.reg .b64 	%rd<16>;
	.reg .b64 	%fd<86>;

	ld.param.u64 	%rd5, [_Z15gpukernelAMWNr3ILi2ELi16EEvPdS0_S0_iii_param_0];
	ld.param.u64 	%rd6, [_Z15gpukernelAMWNr3ILi2ELi16EEvPdS0_S0_iii_param_1];
	ld.param.u32 	%r29, [_Z15gpukernelAMWNr3ILi2ELi16EEvPdS0_S0_iii_param_3];
	ld.param.u32 	%r30, [_Z15gpukernelAMWNr3ILi2ELi16EEvPdS0_S0_iii_param_4];
	ld.param.u32 	%r31, [_Z15gpukernelAMWNr3ILi2ELi16EEvPdS0_S0_iii_param_5];
	cvta.to.global.u64 	%rd1, %rd6;
	mov.u32 	%r1, %tid.x;
	shr.u32 	%r43, %r1, 5;
	setp.ge.s32 	%p1, %r43, %r29;
	@%p1 bra 	$L__BB144_20;
	shr.u32 	%r32, %r1, 1;
	and.b32  	%r3, %r32, 15;
	and.b32  	%r4, %r1, 1;
	not.b32 	%r33, %r4;
	add.s32 	%r5, %r30, %r33;
	shr.u32 	%r34, %r5, 1;
	add.s32 	%r35, %r34, 1;
	and.b32  	%r6, %r35, 15;
	and.b32  	%r7, %r35, 7;
	add.s32 	%r8, %r7, -1;
	and.b32  	%r9, %r35, 3;
	and.b32  	%r36, %r35, -16;
	neg.s32 	%r10, %r36;
	add.s64 	%rd2, %rd1, 128;
	cvta.to.global.u64 	%rd3, %rd5;
$L__BB144_2:
	setp.ge.s32 	%p2, %r3, %r31;
	@%p2 bra 	$L__BB144_19;
	mul.lo.s32 	%r12, %r43, %r31;
	mov.u32 	%r44, %r3;
$L__BB144_4:
	setp.ge.s32 	%p3, %r4, %r30;
	mov.f64 	%fd85, 0d0000000000000000;
	@%p3 bra 	$L__BB144_18;
	setp.lt.u32 	%p4, %r5, 30;
	add.s32 	%r37, %r44, %r12;
	mul.lo.s32 	%r14, %r37, %r30;
	mov.f64 	%fd85, 0d0000000000000000;
	mov.u32 	%r48, %r4;
	@%p4 bra 	$L__BB144_8;
	add.s32 	%r45, %r4, %r14;
	mov.f64 	%fd85, 0d0000000000000000;
	mov.u32 	%r46, %r10;
	mov.u32 	%r48, %r4;
$L__BB144_7:
	.pragma "nounroll";
	mul.wide.s32 	%rd7, %r45, 8;
	add.s64 	%rd8, %rd2, %rd7;
	ld.global.f64 	%fd19, [%rd8+-128];
	add.f64 	%fd20, %fd85, %fd19;
	ld.global.f64 	%fd21, [%rd8+-112];
	add.f64 	%fd22, %fd20, %fd21;
	ld.global.f64 	%fd23, [%rd8+-96];
	add.f64 	%fd24, %fd22, %fd23;
	ld.global.f64 	%fd25, [%rd8+-80];
	add.f64 	%fd26, %fd24, %fd25;
	ld.global.f64 	%fd27, [%rd8+-64];
	add.f64 	%fd28, %fd26, %fd27;
	ld.global.f64 	%fd29, [%rd8+-48];
	add.f64 	%fd30, %fd28, %fd29;
	ld.global.f64 	%fd31, [%rd8+-32];
	add.f64 	%fd32, %fd30, %fd31;
	ld.global.f64 	%fd33, [%rd8+-16];
	add.f64 	%fd34, %fd32, %fd33;
	ld.global.f64 	%fd35, [%rd8];
	add.f64 	%fd36, %fd34, %fd35;
	ld.global.f64 	%fd37, [%rd8+16];
	add.f64 	%fd38, %fd36, %fd37;
	ld.global.f64 	%fd39, [%rd8+32];
	add.f64 	%fd40, %fd38, %fd39;
	ld.global.f64 	%fd41, [%rd8+48];
	add.f64 	%fd42, %fd40, %fd41;
	ld.global.f64 	%fd43, [%rd8+64];
	add.f64 	%fd44, %fd42, %fd43;
	ld.global.f64 	%fd45, [%rd8+80];
	add.f64 	%fd46, %fd44, %fd45;
	ld.global.f64 	%fd47, [%rd8+96];
	add.f64 	%fd48, %fd46, %fd47;
	ld.global.f64 	%fd49, [%rd8+112];
	add.f64 	%fd85, %fd48, %fd49;
	add.s32 	%r48, %r48, 32;
	add.s32 	%r46, %r46, 16;
	add.s32 	%r45, %r45, 32;
	setp.ne.s32 	%p5, %r46, 0;
	@%p5 bra 	$L__BB144_7;
$L__BB144_8:
	setp.eq.s32 	%p6, %r6, 0;
	@%p6 bra 	$L__BB144_18;
	add.s32 	%r38, %r6, -1;
	setp.lt.u32 	%p7, %r38, 7;
	@%p7 bra 	$L__BB144_11;
	add.s32 	%r39, %r48, %r14;
	mul.wide.s32 	%rd9, %r39, 8;
	add.s64 	%rd10, %rd1, %rd9;
	ld.global.f64 	%fd51, [%rd10];
	add.f64 	%fd52, %fd85, %fd51;
	ld.global.f64 	%fd53, [%rd10+16];
	add.f64 	%fd54, %fd52, %fd53;
	ld.global.f64 	%fd55, [%rd10+32];
	add.f64 	%fd56, %fd54, %fd55;
	ld.global.f64 	%fd57, [%rd10+48];
	add.f64 	%fd58, %fd56, %fd57;
	ld.global.f64 	%fd59, [%rd10+64];
	add.f64 	%fd60, %fd58, %fd59;
	ld.global.f64 	%fd61, [%rd10+80];
	add.f64 	%fd62, %fd60, %fd61;
	ld.global.f64 	%fd63, [%rd10+96];
	add.f64 	%fd64, %fd62, %fd63;
	ld.global.f64 	%fd65, [%rd10+112];
	add.f64 	%fd85, %fd64, %fd65;
	add.s32 	%r48, %r48, 16;
$L__BB144_11:
	setp.eq.s32 	%p8, %r7, 0;
	@%p8 bra 	$L__BB144_18;
	setp.lt.u32 	%p9, %r8, 3;
	@%p9 bra 	$L__BB144_14;
	add.s32 	%r40, %r48, %r14;
	mul.wide.s32 	%rd11, %r40, 8;
	add.s64 	%rd12, %rd1, %rd11;
	ld.global.f64 	%fd67, [%rd12];
	add.f64 	%fd68, %fd85, %fd67;
	ld.global.f64 	%fd69, [%rd12+16];
	add.f64 	%fd70, %fd68, %fd69;
	ld.global.f64 	%fd71, [%rd12+32];
	add.f64 	%fd72, %fd70, %fd71;
	ld.global.f64 	%fd73, [%rd12+48];
	add.f64 	%fd85, %fd72, %fd73;
	add.s32 	%r48, %r48, 8;
$L__BB144_14:
	setp.eq.s32 	%p10, %r9, 0;
	@%p10 bra 	$L__BB144_18;
	setp.eq.s32 	%p11, %r9, 1;
	add.s32 	%r41, %r48, %r14;
	mul.wide.s32 	%rd13, %r41, 8;
	add.s64 	%rd4, %rd1, %rd13;
	ld.global.f64 	%fd74, [%rd4];
	add.f64 	%fd85, %fd85, %fd74;
	@%p11 bra 	$L__BB144_18;
	setp.eq.s32 	%p12, %r9, 2;
	ld.global.f64 	%fd75, [%rd4+16];
	add.f64 	%fd85, %fd85, %fd75;
	@%p12 bra 	$L__BB144_18;
	ld.global.f64 	%fd76, [%rd4+32];
	add.f64 	%fd85, %fd85, %fd76;
$L__BB144_18:
	add.s32 	%r42, %r44, %r12;
	mul.wide.s32 	%rd14, %r42, 8;
	add.s64 	%rd15, %rd3, %rd14;
	atom.global.add.f64 	%fd77, [%rd15], %fd85;
	add.s32 	%r44, %r44, 16;
	setp.lt.s32 	%p13, %r44, %r31;
	@%p13 bra 	$L__BB144_4;
$L__BB144_19:
	add.s32 	%r43, %r43, 16;
	setp.lt.s32 	%p14, %r43, %r29;
	@%p14 bra 	$L__BB144_2;
$L__BB144_20:
	ret;

}
	// .globl	_Z15gpukernelAMWNr3ILi2ELi17EEvPdS0_S0_iii
.visible .entry _Z15gpukernelAMWNr3ILi2ELi17EEvPdS0_S0_iii(
	.param .u64 .ptr .align 1 _Z15gpukernelAMWNr3ILi2ELi17EEvPdS0_S0_iii_param_0,
	.param .u64 .ptr .align 1 _Z15gpukernelAMWNr3ILi2ELi17EEvPdS0_S0_iii_param_1,
	.param .u64 .ptr .align 1 _Z15gpukernelAMWNr3ILi2ELi17EEvPdS0_S0_iii_param_2,
	.param .u32 _Z15gpukernelAMWNr3ILi2ELi17EEvPdS0_S0_iii_param_3,
	.param .u32 _Z15gpukernelAMWNr3ILi2ELi17EEvPdS0_S0_iii_param_4,
	.param .u32 _Z15gpukernelAMWNr3ILi2ELi17EEvPdS0_S0_iii_param_5
)
{
	.reg .pred 	%p<15>;
	.reg .b32 	%r<51>;
	.reg .b64 	%rd<16>;
	.reg .b64 	%fd<86>;

	ld.param.u64 	%rd5, [_Z15gpukernelAMWNr3ILi2ELi17EEvPdS0_S0_iii_param_0];
	ld.param.u64 	%rd6, [_Z15gpukernelAMWNr3ILi2ELi17EEvPdS0_S0_iii_param_1];
	ld.param.u32 	%r29, [_Z15gpukernelAMWNr3ILi2ELi17EEvPdS0_S0_iii_param_3];
	ld.param.u32 	%r30, [_Z15gpukernelAMWNr3ILi2ELi17EEvPdS0_S0_iii_param_4];
	ld.param.u32 	%r31, [_Z15gpukernelAMWNr3ILi2ELi17EEvPdS0_S0_iii_param_5];
	cvta.to.global.u64 	%rd1, %rd6;
	mov.u32 	%r1, %tid.x;
	shr.u32 	%r43, %r1, 5;
	setp.ge.s32 	%p1, %r43, %r29;
	@%p1 bra 	$L__BB145_20;
	shr.u32 	%r32, %r1, 1;
	and.b32  	%r3, %r32, 15;
	and.b32  	%r4, %r1, 1;
	not.b32 	%r33, %r4;
	add.s32 	%r5, %r30, %r33;
	shr.u32 	%r34, %r5, 1;
	add.s32 	%r35, %r34, 1;
	and.b32  	%r6, %r35, 15;
	and.b32  	%r7, %r35, 7;
	add.s32 	%r8, %r7, -1;
	and.b32  	%r9, %r35, 3;
	and.b32  	%r36, %r35, -16;
	neg.s32 	%r10, %r36;
	add.s64 	%rd2, %rd1, 128;
	cvta.to.global.u64 	%rd3, %rd5;
$L__BB145_2:
	setp.ge.s32 	%p2, %r3, %r31;
	@%p2 bra 	$L__BB145_19;
	mul.lo.s32 	%r12, %r43, %r31;
	mov.u32 	%r44, %r3;
$L__BB145_4:
	setp.ge.s32 	%p3, %r4, %r30;
	mov.f64 	%fd85, 0d0000000000000000;
	@%p3 bra 	$L__BB145_18;
	setp.lt.u32 	%p4, %r5, 30;
	add.s32 	%r37, %r44, %r12;
	mul.lo.s32 	%r14, %r37, %r30;
	mov.f64 	%fd85, 0d0000000000000000;
	mov.u32 	%r48, %r4;
	@%p4 bra 	$L__BB145_8;
	add.s32 	%r45, %r4, %r14;
	mov.f64 	%fd85, 0d0000000000000000;
	mov.u32 	%r46, %r10;
	mov.u32 	%r48, %r4;
$L__BB145_7:
	.pragma "nounroll";
	mul.wide.s32 	%rd7, %r45, 8;
	add.s64 	%rd8, %rd2, %rd7;
	ld.global.f64 	%fd19, [%rd8+-128];
	add.f64 	%fd20, %fd85, %fd19;
	ld.global.f64 	%fd21, [%rd8+-112];
	add.f64 	%fd22, %fd20, %fd21;
	ld.global.f64 	%fd23, [%rd8+-96];
	add.f64 	%fd24, %fd22, %fd23;
	ld.global.f64 	%fd25, [%rd8+-80];
	add.f64 	%fd26, %fd24, %fd25;
	ld.global.f64 	%fd27, [%rd8+-64];
	add.f64 	%fd28, %fd26, %fd27;
	ld.global.f64 	%fd29, [%rd8+-48];
	add.f64 	%fd30, %fd28, %fd29;
	ld.global.f64 	%fd31, [%rd8+-32];
	add.f64 	%fd32, %fd30, %fd31;
	ld.global.f64 	%fd33, [%rd8+-16];
	add.f64 	%fd34, %fd32, %fd33;
	ld.global.f64 	%fd35, [%rd8];
	add.f64 	%fd36, %fd34, %fd35;
	ld.global.f64 	%fd37, [%rd8+16];
	add.f64 	%fd38, %fd36, %fd37;
	ld.global.f64 	%fd39, [%rd8+32];
	add.f64 	%fd40, %fd38, %fd39;
	ld.global.f64 	%fd41, [%rd8+48];
	add.f64 	%fd42, %fd40, %fd41;
	ld.global.f64 	%fd43, [%rd8+64];
	add.f64 	%fd44, %fd42, %fd43;
	ld.global.f64 	%fd45, [%rd8+80];
	add.f64 	%fd46, %fd44, %fd45;
	ld.global.f64 	%fd47, [%rd8+96];
	add.f64 	%fd48, %fd46, %fd47;
	ld.global.f64 	%fd49, [%rd8+112];
	add.f64 	%fd85, %fd48, %fd49;
	add.s32 	%r48, %r48, 32;
	add.s32 	%r46, %r46, 16;
	add.s32 	%r45, %r45, 32;
	setp.ne.s32 	%p5, %r46, 0;
	@%p5 bra 	$L__BB145_7;
$L__BB145_8:
	setp.eq.s32 	%p6, %r6, 0;
	@%p6 bra 	$L__BB145_18;
	add.s32 	%r38, %r6, -1;
	setp.lt.u32 	%p7, %r38, 7;
	@%p7 bra 	$L__BB145_11;
	add.s32 	%r39, %r48, %r14;
	mul.wide.s32 	%rd9, %r39, 8;
	add.s64 	%rd10, %rd1, %rd9;
	ld.global.f64 	%fd51, [%rd10];
	add.f64 	%fd52, %fd85, %fd51;
	ld.global.f64 	%fd53, [%rd10+16];
	add.f64 	%fd54, %fd52, %fd53;
	ld.global.f64 	%fd55, [%rd10+32];
	add.f64 	%fd56, %fd54, %fd55;
	ld.global.f64 	%fd57, [%rd10+48];
	add.f64 	%fd58, %fd56, %fd57;
	ld.global.f64 	%fd59, [%rd10+64];
	add.f64 	%fd60, %fd58, %fd59;
	ld.global.f64 	%fd61, [%rd10+80];
	add.f64 	%fd62, %fd60, %fd61;
	ld.global.f64 	%fd63, [%rd10+96];
	add.f64 	%fd64, %fd62, %fd63;
	ld.global.f64 	%fd65, [%rd10+112];
	add.f64 	%fd85, %fd64, %fd65;
	add.s32 	%r48, %r48, 16;
$L__BB145_11:
	setp.eq.s32 	%p8, %r7, 0;
	@%p8 bra 	$L__BB145_18;
	setp.lt.u32 	%p9, %r8, 3;
	@%p9 bra 	$L__BB145_14;
	add.s32 	%r40, %r48, %r14;
	mul.wide.s32 	%rd11, %r40, 8;
	add.s64 	%rd12, %rd1, %rd11;
	ld.global.f64 	%fd67, [%rd12];
	add.f64 	%fd68, %fd85, %fd67;
	ld.global.f64 	%fd69, [%rd12+16];
	add.f64 	%fd70, %fd68, %fd69;
	ld.global.f64 	%fd71, [%rd12+32];
	add.f64 	%fd72, %fd70, %fd71;
	ld.global.f64 	%fd73, [%rd12+48];
	add.f64 	%fd85, %fd72, %fd73;
	add.s32 	%r48, %r48, 8;
$L__BB145_14:
	setp.eq.s32 	%p10, %r9, 0;
	@%p10 bra 	$L__BB145_18;
	setp.eq.s32 	%p11, %r9, 1;
	add.s32 	%r41, %r48, %r14;
	mul.wide.s32 	%rd13, %r41, 8;
	add.s64 	%rd4, %rd1, %rd13;
	ld.global.f64 	%fd74, [%rd4];
	add.f64 	%fd85, %fd85, %fd74;
	@%p11 bra 	$L__BB145_18;
	setp.eq.s32 	%p12, %r9, 2;
	ld.global.f64 	%fd75, [%rd4+16];
	add.f64 	%fd85, %fd85, %fd75;
	@%p12 bra 	$L__BB145_18;
	ld.global.f64 	%fd76, [%rd4+32];
	add.f64 	%fd85, %fd85, %fd76;
$L__BB145_18:
	add.s32 	%r42, %r44, %r12;
	mul.wide.s32 	%rd14, %r42, 8;
	add.s64 	%rd15, %rd3, %rd14;
	atom.global.add.f64 	%fd77, [%rd15], %fd85;
	add.s32 	%r44, %r44, 16;
	setp.lt.s32 	%p13, %r44, %r31;
	@%p13 bra 	$L__BB145_4;
$L__BB145_19:
	add.s32 	%r43, %r43, 17;
	setp.lt.s32 	%p14, %r43, %r29;
	@%p14 bra 	$L__BB145_2;
$L__BB145_20:
	ret;

}
	// .globl	_Z15gpukernelAMWNr3ILi2ELi18EEvPdS0_S0_iii
.visible .entry _Z15gpukernelAMWNr3ILi2ELi18EEvPdS0_S0_iii(
	.param .u64 .ptr .align 1 _Z15gpukernelAMWNr3ILi2ELi18EEvPdS0_S0_iii_param_0,
	.param .u64 .ptr .align 1 _Z15gpukernelAMWNr3ILi2ELi18EEvPdS0_S0_iii_param_1,
	.param .u64 .ptr .align 1 _Z15gpukernelAMWNr3ILi2ELi18EEvPdS0_S0_iii_param_2,
	.param .u32 _Z15gpukernelAMWNr3ILi2ELi18EEvPdS0_S0_iii_param_3,
	.param .u32 _Z15gpukernelAMWNr3ILi2ELi18EEvPdS0_S0_iii_param_4,
	.param .u32 _Z15gpukernelAMWNr3ILi2ELi18EEvPdS0_S0_iii_param_5
)
{
	.reg .pred 	%p<15>;
	.reg .b32 	%r<51>;
	.reg .b64 	%rd<16>;
	.reg .b64 	%fd<86>;

	ld.param.u64 	%rd5, [_Z15gpukernelAMWNr3ILi2ELi18EEvPdS0_S0_iii_param_0];
	ld.param.u64 	%rd6, [_Z15gpukernelAMWNr3ILi2ELi18EEvPdS0_S0_iii_param_1];
	ld.param.u32 	%r29, [_Z15gpukernelAMWNr3ILi2ELi18EEvPdS0_S0_iii_param_3];
	ld.param.u32 	%r30, [_Z15gpukernelAMWNr3ILi2ELi18EEvPdS0_S0_iii_param_4];
	ld.param.u32 	%r31, [_Z15gpukernelAMWNr3ILi2ELi18EEvPdS0_S0_iii_param_5];
	cvta.to.global.u64 	%rd1, %rd6;
	mov.u32 	%r1, %tid.x;
	shr.u32 	%r43, %r1, 5;
	setp.ge.s32 	%p1, %r43, %r29;
	@%p1 bra 	$L__BB146_20;
	shr.u32 	%r32, %r1, 1;
	and.b32  	%r3, %r32, 15;
	and.b32  	%r4, %r1, 1;
	not.b32 	%r33, %r4;
	add.s32 	%r5, %r30, %r33;
	shr.u32 	%r34, %r5, 1;
	add.s32 	%r35, %r34, 1;
	and.b32  	%r6, %r35, 15;
	and.b32  	%r7, %r35, 7;
	add.s32 	%r8, %r7, -1;
	and.b32  	%r9, %r35, 3;
	and.b32  	%r36, %r35, -16;
	neg.s32 	%r10, %r36;
	add.s64 	%rd2, %rd1, 128;
	cvta.to.global.u64 	%rd3, %rd5;
$L__BB146_2:
	setp.ge.s32 	%p2, %r3, %r31;
	@%p2 bra 	$L__BB146_19;
	mul.lo.s32 	%r12, %r43, %r31;
	mov.u32 	%r44, %r3;
$L__BB146_4:
	setp.ge.s32 	%p3, %r4, %r30;
	mov.f64 	%fd85, 0d0000000000000000;
	@%p3 bra 	$L__BB146_18;
	setp.lt.u32 	%p4, %r5, 30;
	add.s32 	%r37, %r44, %r12;
	mul.lo.s32 	%r14, %r37, %r30;
	mov.f64 	%fd85, 0d0000000000000000;
	mov.u32 	%r48, %r4;
	@%p4 bra 	$L__BB146_8;
	add.s32 	%r45, %r4, %r14;
	mov.f64 	%fd85, 0d0000000000000000;
	mov.u32 	%r46, %r10;
	mov.u32 	%r48, %r4;
$L__BB146_7:
	.pragma "nounroll";
	mul.wide.s32 	%rd7, %r45, 8;
	add.s64 	%rd8, %rd2, %rd7;
	ld.global.f64 	%fd19, [%rd8+-128];
	add.f64 	%fd20, %fd85, %fd19;
	ld.global.f64 	%fd21, [%rd8+-112];
	add.f64 	%fd22, %fd20, %fd21;
	ld.global.f64 	%fd23, [%rd8+-96];
	add.f64 	%fd24, %fd22, %fd23;
	ld.global.f64 	%fd25, [%rd8+-80];
	add.f64 	%fd26, %fd24, %fd25;
	ld.global.f64 	%fd27, [%rd8+-64];
	add.f64 	%fd28, %fd26, %fd27;
	ld.global.f64 	%fd29, [%rd8+-48];
	add.f64 	%fd30, %fd28, %fd29;
	ld.global.f64 	%fd31, [%rd8+-32];
	add.f64 	%fd32, %fd30, %fd31;
	ld.global.f64 	%fd33, [%rd8+-16];
	add.f64 	%fd34, %fd32, %fd33;
	ld.global.f64 	%fd35, [%rd8];
	add.f64 	%fd36, %fd34, %fd35;
	ld.global.f64 	%fd37, [%rd8+16];
	add.f64 	%fd38, %fd36, %fd37;
	ld.global.f64 	%fd39, [%rd8+32];
	add.f64 	%fd40, %fd38, %fd39;
	ld.global.f64 	%fd41, [%rd8+48];
	add.f64 	%fd42, %fd40, %fd41;
	ld.global.f64 	%fd43, [%rd8+64];
	add.f64 	%fd44, %fd42, %fd43;
	ld.global.f64 	%fd45, [%rd8+80];
	add.f64 	%fd46, %fd44, %fd45;
	ld.global.f64 	%fd47, [%rd8+96];
	add.f64 	%fd48, %fd46, %fd47;
	ld.global.f64 	%fd49, [%rd8+112];
	add.f64 	%fd85, %fd48, %fd49;
	add.s32 	%r48, %r48, 32;
	add.s32 	%r46, %r46, 16;
	add.s32 	%r45, %r45, 32;
	setp.ne.s32 	%p5, %r46, 0;
	@%p5 bra 	$L__BB146_7;
$L__BB146_8:
	setp.eq.s32 	%p6, %r6, 0;
	@%p6 bra 	$L__BB146_18;
	add.s32 	%r38, %r6, -1;
	setp.lt.u32 	%p7, %r38, 7;
	@%p7 bra 	$L__BB146_11;
	add.s32 	%r39, %r48, %r14;
	mul.wide.s32 	%rd9, %r39, 8;
	add.s64 	%rd10, %rd1, %rd9;
	ld.global.f64 	%fd51, [%rd10];
	add.f64 	%fd52, %fd85, %fd51;
	ld.global.f64 	%fd53, [%rd10+16];
	add.f64 	%fd54, %fd52, %fd53;
	ld.global.f64 	%fd55, [%rd10+32];
	add.f64 	%fd56, %fd54, %fd55;
	ld.global.f64 	%fd57, [%rd10+48];
	add.f64 	%fd58, %fd56, %fd57;
	ld.global.f64 	%fd59, [%rd10+64];
	add.f64 	%fd60, %fd58, %fd59;
	ld.global.f64 	%fd61, [%rd10+80];
	add.f64 	%fd62, %fd60, %fd61;
	ld.global.f64 	%fd63, [%rd10+96];
	add.f64 	%fd64, %fd62, %fd63;
	ld.global.f64 	%fd65, [%rd10+112];
	add.f64 	%fd85, %fd64, %fd65;
	add.s32 	%r48, %r48, 16;
$L__BB146_11:
	setp.eq.s32 	%p8, %r7, 0;
	@%p8 bra 	$L__BB146_18;
	setp.lt.u32 	%p9, %r8, 3;
	@%p9 bra 	$L__BB146_14;
	add.s32 	%r40, %r48, %r14;
	mul.wide.s32 	%rd11, %r40, 8;
	add.s64 	%rd12, %rd1, %rd11;
	ld.global.f64 	%fd67, [%rd12];
	add.f64 	%fd68, %fd85, %fd67;
	ld.global.f64 	%fd69, [%rd12+16];
	add.f64 	%fd70, %fd68, %fd69;
	ld.global.f64 	%fd71, [%rd12+32];
	add.f64 	%fd72, %fd70, %fd71;
	ld.global.f64 	%fd73, [%rd12+48];
	add.f64 	%fd85, %fd72, %fd73;
	add.s32 	%r48, %r48, 8;
$L__BB146_14:
	setp.eq.s32 	%p10, %r9, 0;
	@%p10 bra 	$L__BB146_18;
	setp.eq.s32 	%p11, %r9, 1;
	add.s32 	%r41, %r48, %r14;
	mul.wide.s32 	%rd13, %r41, 8;
	add.s64 	%rd4, %rd1, %rd13;
	ld.global.f64 	%fd74, [%rd4];
	add.f64 	%fd85, %fd85, %fd74;
	@%p11 bra 	$L__BB146_18;
	setp.eq.s32 	%p12, %r9, 2;
	ld.global.f64 	%fd75, [%rd4+16];
	add.f64 	%fd85, %fd85, %fd75;
	@%p12 bra 	$L__BB146_18;
	ld.global.f64 	%fd76, [%rd4+32];
	add.f64 	%fd85, %fd85, %fd76;
$L__BB146_18:
	add.s32 	%r42, %r44, %r12;
	mul.wide.s32 	%rd14, %r42, 8;
	add.s64 	%rd15, %rd3, %rd14;
	atom.global.add.f64 	%fd77, [%rd15], %fd85;
	add.s32 	%r44, %r44, 16;
	setp.lt.s32 	%p13, %r44, %r31;
	@%p13 bra 	$L__BB146_4;
$L__BB146_19:
	add.s32 	%r43, %r43, 18;
	setp.lt.s32 	%p14, %r43, %r29;
	@%p14 bra 	$L__BB146_2;
$L__BB146_20:
	ret;

}
	// .globl	_Z15gpukernelAMWNr3ILi2ELi19EEvPdS0_S0_iii
.visible .entry _Z15gpukernelAMWNr3ILi2ELi19EEvPdS0_S0_iii(
	.param .u64 .ptr .align 1 _Z15gpukernelAMWNr3ILi2ELi19EEvPdS0_S0_iii_param_0,
	.param .u64 .ptr .align 1 _Z15gpukernelAMWNr3ILi2ELi19EEvPdS0_S0_iii_param_1,
	.param .u64 .ptr .align 1 _Z15gpukernelAMWNr3ILi2ELi19EEvPdS0_S0_iii_param_2,
	.param .u32 _Z15gpukernelAMWNr3ILi2ELi19EEvPdS0_S0_iii_param_3,
	.param .u32 _Z15gpukernelAMWNr3ILi2ELi19EEvPdS0_S0_iii_param_4,
	.param .u32 _Z15gpukernelAMWNr3ILi2ELi19EEvPdS0_S0_iii_param_5
)
{
	.reg .pred 	%p<15>;
	.reg .b32 	%r<51>;
	.reg .b64 	%rd<16>;
	.reg .b64 	%fd<86>;

	ld.param.u64 	%rd5, [_Z15gpukernelAMWNr3ILi2ELi19EEvPdS0_S0_iii_param_0];
	ld.param.u64 	%rd6, [_Z15gpukernelAMWNr3ILi2ELi19EEvPdS0_S0_iii_param_1];
	ld.param.u32 	%r29, [_Z15gpukernelAMWNr3ILi2ELi19EEvPdS0_S0_iii_param_3];
	ld.param.u32 	%r30, [_Z15gpukernelAMWNr3ILi2ELi19EEvPdS0_S0_iii_param_4];
	ld.param.u32 	%r31, [_Z15gpukernelAMWNr3ILi2ELi19EEvPdS0_S0_iii_param_5];
	cvta.to.global.u64 	%rd1, %rd6;
	mov.u32 	%r1, %tid.x;
	shr.u32 	%r43, %r1, 5;
	setp.ge.s32 	%p1, %r43, %r29;
	@%p1 bra 	$L__BB147_20;
	shr.u32 	%r32, %r1, 1;
	and.b32  	%r3, %r32, 15;
	and.b32  	%r4, %r1, 1;
	not.b32 	%r33, %r4;
	add.s32 	%r5, %r30, %r33;
	shr.u32 	%r34, %r5, 1;
	add.s32 	%r35, %r34, 1;
	and.b32  	%r6, %r35, 15;
	and.b32  	%r7, %r35, 7;
	add.s32 	%r8, %r7, -1;
	and.b32  	%r9, %r35, 3;
	and.b32  	%r36, %r35, -16;
	neg.s32 	%r10, %r36;
	add.s64 	%rd2, %rd1, 128;
	cvta.to.global.u64 	%rd3, %rd5;
$L__BB147_2:
	setp.ge.s32 	%p2, %r3, %r31;
	@%p2 bra 	$L__BB147_19;
	mul.lo.s32 	%r12, %r43, %r31;
	mov.u32 	%r44, %r3;
$L__BB147_4:
	setp.ge.s32 	%p3, %r4, %r30;
	mov.f64 	%fd85, 0d0000000000000000;
	@%p3 bra 	$L__BB147_18;
	setp.lt.u32 	%p4, %r5, 30;
	add.s32 	%r37, %r44, %r12;
	mul.lo.s32 	%r14, %r37, %r30;
	mov.f64 	%fd85, 0d0000000000000000;
	mov.u32 	%r48, %r4;
	@%p4 bra 	$L__BB147_8;
	add.s32 	%r45, %r4, %r14;
	mov.f64 	%fd85, 0d0000000000000000;
	mov.u32 	%r46, %r10;
	mov.u32 	%r48, %r4;
$L__BB147_7:
	.pragma "nounroll";
	mul.wide.s32 	%rd7, %r45, 8;
	add.s64 	%rd8, %rd2, %rd7;
	ld.global.f64 	%fd19, [%rd8+-128];
	add.f64 	%fd20, %fd85, %fd19;
	ld.global.f64 	%fd21, [%rd8+-112];
	add.f64 	%fd22, %fd20, %fd21;
	ld.global.f64 	%fd23, [%rd8+-96];
	add.f64 	%fd24, %fd22, %fd23;
	ld.global.f64 	%fd25, [%rd8+-80];
	add.f64 	%fd26, %fd24, %fd25;
	ld.global.f64 	%fd27, [%rd8+-64];
	add.f64 	%fd28, %fd26, %fd27;
	ld.global.f64 	%fd29, [%rd8+-48];
	add.f64 	%fd30, %fd28, %fd29;
	ld.global.f64 	%fd31, [%rd8+-32];
	add.f64 	%fd32, %fd30, %fd31;
	ld.global.f64 	%fd33, [%rd8+-16];
	add.f64 	%fd34, %fd32, %fd33;
	ld.global.f64 	%fd35, [%rd8];
	add.f64 	%fd36, %fd34, %fd35;
	ld.global.f64 	%fd37, [%rd8+16];
	add.f64 	%fd38, %fd36, %fd37;
	ld.global.f64 	%fd39, [%rd8+32];
	add.f64 	%fd40, %fd38, %fd39;
	ld.global.f64 	%fd41, [%rd8+48];
	add.f64 	%fd42, %fd40, %fd41;
	ld.global.f64 	%fd43, [%rd8+64];
	add.f64 	%fd44, %fd42, %fd43;
	ld.global.f64 	%fd45, [%rd8+80];
	add.f64 	%fd46, %fd44, %fd45;
	ld.global.f64 	%fd47, [%rd8+96];
	add.f64 	%fd48, %fd46, %fd47;
	ld.global.f64 	%fd49, [%rd8+112];
	add.f64 	%fd85, %fd48, %fd49;
	add.s32 	%r48, %r48, 32;
	add.s32 	%r46, %r46, 16;
	add.s32 	%r45, %r45, 32;
	setp.ne.s32 	%p5, %r46, 0;
	@%p5 bra 	$L__BB147_7;
$L__BB147_8:
	setp.eq.s32 	%p6, %r6, 0;
	@%p6 bra 	$L__BB147_18;
	add.s32 	%r38, %r6, -1;
	setp.lt.u32 	%p7, %r38, 7;
	@%p7 bra 	$L__BB147_11;
	add.s32 	%r39, %r48, %r14;
	mul.wide.s32 	%rd9, %r39, 8;
	add.s64 	%rd10, %rd1, %rd9;
	ld.global.f64 	%fd51, [%rd10];
	add.f64 	%fd52, %fd85, %fd51;
	ld.global.f64 	%fd53, [%rd10+16];
	add.f64 	%fd54, %fd52, %fd53;
	ld.global.f64 	%fd55, [%rd10+32];
	add.f64 	%fd56, %fd54, %fd55;
	ld.global.f64 	%fd57, [%rd10+48];
	add.f64 	%fd58, %fd56, %fd57;
	ld.global.f64 	%fd59, [%rd10+64];
	add.f64 	%fd60, %fd58, %fd59;
	ld.global.f64 	%fd61, [%rd10+80];
	add.f64 	%fd62, %fd60, %fd61;
	ld.global.f64 	%fd63, [%rd10+96];
	add.f64 	%fd64, %fd62, %fd63;
	ld.global.f64 	%fd65, [%rd10+112];
	add.f64 	%fd85, %fd64, %fd65;
	add.s32 	%r48, %r48, 16;
$L__BB147_11:
	setp.eq.s32 	%p8, %r7, 0;
	@%p8 bra 	$L__BB147_18;
	setp.lt.u32 	%p9, %r8, 3;
	@%p9 bra 	$L__BB147_14;
	add.s32 	%r40, %r48, %r14;
	mul.wide.s32 	%rd11, %r40, 8;
	add.s64 	%rd12, %rd1, %rd11;
	ld.global.f64 	%fd67, [%rd12];
	add.f64 	%fd68, %fd85, %fd67;
	ld.global.f64 	%fd69, [%rd12+16];
	add.f64 	%fd70, %fd68, %fd69;
	ld.global.f64 	%fd71, [%rd12+32];
	add.f64 	%fd72, %fd70, %fd71;
	ld.global.f64 	%fd73, [%rd12+48];
	add.f64 	%fd85, %fd72, %fd73;
	add.s32 	%r48, %r48, 8;
$L__BB147_14:
	setp.eq.s32 	%p10, %r9, 0;
	@%p10 bra 	$L__BB147_18;
	setp.eq.s32 	%p11, %r9, 1;
	add.s32 	%r41, %r48, %r14;
	mul.wide.s32 	%rd13, %r41, 8;
	add.s64 	%rd4, %rd1, %rd13;
	ld.global.f64 	%fd74, [%rd4];
	add.f64 	%fd85, %fd85, %fd74;
	@%p11 bra 	$L__BB147_18;
	setp.eq.s32 	%p12, %r9, 2;
	ld.global.f64 	%fd75, [%rd4+16];
	add.f64 	%fd85, %fd85, %fd75;
	@%p12 bra 	$L__BB147_18;
	ld.global.f64 	%fd76, [%rd4+32];
	add.f64 	%fd85, %fd85, %fd76;
$L__BB147_18:
	add.s32 	%r42, %r44, %r12;
	mul.wide.s32 	%rd14, %r42, 8;
	add.s64 	%rd15, %rd3, %rd14;
	atom.global.add.f64 	%fd77, [%rd15], %fd85;
	add.s32 	%r44, %r44, 16;
	setp.lt.s32 	%p13, %r44, %r31;
	@%p13 bra 	$L__BB147_4;
$L__BB147_19:
	add.s32 	%r43, %r43, 19;
	setp.lt.s32 	%p14, %r43, %r29;
	@%p14 bra 	$L__BB147_2;
$L__BB147_20:
	ret;

}
	// .globl	_Z15gpukernelAMWNr3ILi2ELi20EEvPdS0_S0_iii
.visible .entry _Z15gpukernelAMWNr3ILi2ELi20EEvPdS0_S0_iii(
	.param .u64 .ptr .align 1 _Z15gpukernelAMWNr3ILi2ELi20EEvPdS0_S0_iii_param_0,
	.param .u64 .ptr .align 1 _Z15gpukernelAMWNr3ILi2ELi20EEvPdS0_S0_iii_param_1,
	.param .u64 .ptr .align 1 _Z15gpukernelAMWNr3ILi2ELi20EEvPdS0_S0_iii_param_2,
	.param .u32 _Z15gpukernelAMWNr3ILi2ELi20EEvPdS0_S0_iii_param_3,
	.param .u32 _Z15gpukernelAMWNr3ILi2ELi20EEvPdS0_S0_iii_param_4,
	.param .u32 _Z15gpukernelAMWNr3ILi2ELi20EEvPdS0_S0_iii_param_5
)
{
	.reg .pred 	%p<15>;
	.reg .b32 	%r<51>;
	.reg .b64 	%rd<16>;
	.reg .b64 	%fd<86>;

	ld.param.u64 	%rd5, [_Z15gpukernelAMWNr3ILi2ELi20EEvPdS0_S0_iii_param_0];
	ld.param.u64 	%rd6, [_Z15gpukernelAMWNr3ILi2ELi20EEvPdS0_S0_iii_param_1];
	ld.param.u32 	%r29, [_Z15gpukernelAMWNr3ILi2ELi20EEvPdS0_S0_iii_param_3];
	ld.param.u32 	%r30, [_Z15gpukernelAMWNr3ILi2ELi20EEvPdS0_S0_iii_param_4];
	ld.param.u32 	%r31, [_Z15gpukernelAMWNr3ILi2ELi20EEvPdS0_S0_iii_param_5];
	cvta.to.global.u64 	%rd1, %rd6;
	mov.u32 	%r1, %tid.x;
	shr.u32 	%r43, %r1, 5;
	setp.ge.s32 	%p1, %r43, %r29;
	@%p1 bra 	$L__BB148_20;
	shr.u32 	%r32, %r1, 1;
	and.b32  	%r3, %r32, 15;
	and.b32  	%r4, %r1, 1;
	not.b32 	%r33, %r4;
	add.s32 	%r5, %r30, %r33;
	shr.u32 	%r34, %r5, 1;
	add.s32 	%r35, %r34, 1;
	and.b32  	%r6, %r35, 15;
	and.b32  	%r7, %r35, 7;
	add.s32 	%r8, %r7, -1;
	and.b32  	%r9, %r35, 3;
	and.b32  	%r36, %r35, -16;
	neg.s32 	%r10, %r36;
	add.s64 	%rd2, %rd1, 128;
	cvta.to.global.u64 	%rd3, %rd5;
$L__BB148_2:
	setp.ge.s32 	%p2, %r3, %r31;
	@%p2 bra 	$L__BB148_19;
	mul.lo.s32 	%r12, %r43, %r31;
	mov.u32 	%r44, %r3;
$L__BB148_4:
	setp.ge.s32 	%p3, %r4, %r30;
	mov.f64 	%fd85, 0d0000000000000000;
	@%p3 bra 	$L__BB148_18;
	setp.lt.u32 	%p4, %r5, 30;
	add.s32 	%r37, %r44, %r12;
	mul.lo.s32 	%r14, %r37, %r30;
	mov.f64 	%fd85, 0d0000000000000000;
	mov.u32 	%r48, %r4;
	@%p4 bra 	$L__BB148_8;
	add.s32 	%r45, %r4, %r14;
	mov.f64 	%fd85, 0d0000000000000000;
	mov.u32 	%r46, %r10;
	mov.u32 	%r48, %r4;
$L__BB148_7:
	.pragma "nounroll";
	mul.wide.s32 	%rd7, %r45, 8;
	add.s64 	%rd8, %rd2, %rd7;
	ld.global.f64 	%fd19, [%rd8+-128];
	add.f64 	%fd20, %fd85, %fd19;
	ld.global.f64 	%fd21, [%rd8+-112];
	add.f64 	%fd22, %fd20, %fd21;
	ld.global.f64 	%fd23, [%rd8+-96];
	add.f64 	%fd24, %fd22, %fd23;
	ld.global.f64 	%fd25, [%rd8+-80];
	add.f64 	%fd26, %fd24, %fd25;
	ld.global.f64 	%fd27, [%rd8+-64];
	add.f64 	%fd28, %fd26, %fd27;
	ld.global.f64 	%fd29, [%rd8+-48];
	add.f64 	%fd30, %fd28, %fd29;
	ld.global.f64 	%fd31, [%rd8+-32];
	add.f64 	%fd32, %fd30, %fd31;
	ld.global.f64 	%fd33, [%rd8+-16];
	add.f64 	%fd34, %fd32, %fd33;
	ld.global.f64 	%fd35, [%rd8];
	add.f64 	%fd36, %fd34, %fd35;
	ld.global.f64 	%fd37, [%rd8+16];
	add.f64 	%fd38, %fd36, %fd37;
	ld.global.f64 	%fd39, [%rd8+32];
	add.f64 	%fd40, %fd38, %fd39;
	ld.global.f64 	%fd41, [%rd8+48];
	add.f64 	%fd42, %fd40, %fd41;
	ld.global.f64 	%fd43, [%rd8+64];
	add.f64 	%fd44, %fd42, %fd43;
	ld.global.f64 	%fd45, [%rd8+80];
	add.f64 	%fd46, %fd44, %fd45;
	ld.global.f64 	%fd47, [%rd8+96];
	add.f64 	%fd48, %fd46, %fd47;
	ld.global.f64 	%fd49, [%rd8+112];
	add.f64 	%fd85, %fd48, %fd49;
	add.s32 	%r48, %r48, 32;
	add.s32 	%r46, %r46, 16;
	add.s32 	%r45, %r45, 32;
	setp.ne.s32 	%p5, %r46, 0;
	@%p5 bra 	$L__BB148_7;
$L__BB148_8:
	setp.eq.s32 	%p6, %r6, 0;
	@%p6 bra 	$L__BB148_18;
	add.s32 	%r38, %r6, -1;
	setp.lt.u32 	%p7, %r38, 7;
	@%p7 bra 	$L__BB148_11;
	add.s32 	%r39, %r48, %r14;
	mul.wide.s32 	%rd9, %r39, 8;
	add.s64 	%rd10, %rd1, %rd9;
	ld.global.f64 	%fd51, [%rd10];
	add.f64 	%fd52, %fd85, %fd51;
	ld.global.f64 	%fd53, [%rd10+16];
	add.f64 	%fd54, %fd52, %fd53;
	ld.global.f64 	%fd55, [%rd10+32];
	add.f64 	%fd56, %fd54, %fd55;
	ld.global.f64 	%fd57, [%rd10+48];
	add.f64 	%fd58, %fd56, %fd57;
	ld.global.f64 	%fd59, [%rd10+64];
	add.f64 	%fd60, %fd58, %fd59;
	ld.global.f64 	%fd61, [%rd10+80];
	add.f64 	%fd62, %fd60, %fd61;
	ld.global.f64 	%fd63, [%rd10+96];
	add.f64 	%fd64, %fd62, %fd63;
	ld.global.f64 	%fd65, [%rd10+112];
	add.f64 	%fd85, %fd64, %fd65;
	add.s32 	%r48, %r48, 16;
$L__BB148_11:
	setp.eq.s32 	%p8, %r7, 0;
	@%p8 bra 	$L__BB148_18;
	setp.lt.u32 	%p9, %r8, 3;
	@%p9 bra 	$L__BB148_14;
	add.s32 	%r40, %r48, %r14;
	mul.wide.s32 	%rd11, %r40, 8;
	add.s64 	%rd12, %rd1, %rd11;
	ld.global.f64 	%fd67, [%rd12];
	add.f64 	%fd68, %fd85, %fd67;
	ld.global.f64 	%fd69, [%rd12+16];
	add.f64 	%fd70, %fd68, %fd69;
	ld.global.f64 	%fd71, [%rd12+32];
	add.f64 	%fd72, %fd70, %fd71;
	ld.global.f64 	%fd73, [%rd12+48];
	add.f64 	%fd85, %fd72, %fd73;
	add.s32 	%r48, %r48, 8;
$L__BB148_14:
	setp.eq.s32 	%p10, %r9, 0;
	@%p10 bra 	$L__BB148_18;
	setp.eq.s32 	%p11, %r9, 1;
	add.s32 	%r41, %r48, %r14;
	mul.wide.s32 	%rd13, %r41, 8;
	add.s64 	%rd4, %rd1, %rd13;
	ld.global.f64 	%fd74, [%rd4];
	add.f64 	%fd85, %fd85, %fd74;
	@%p11 bra 	$L__BB148_18;
	setp.eq.s32 	%p12, %r9, 2;
	ld.global.f64 	%fd75, [%rd4+16];
	add.f64 	%fd85, %fd85, %fd75;
	@%p12 bra 	$L__BB148_18;
	ld.global.f64 	%fd76, [%rd4+32];
	add.f64 	%fd85, %fd85, %fd76;
$L__BB148_18:
	add.s32 	%r42, %r44, %r12;
	mul.wide.s32 	%rd14, %r42, 8;
	add.s64 	%rd15, %rd3, %rd14;
	atom.global.add.f64 	%fd77, [%rd15], %fd85;
	add.s32 	%r44, %r44, 16;
	setp.lt.s32 	%p13, %r44, %r31;
	@%p13 bra 	$L__BB148_4;
$L__BB148_19:
	add.s32 	%r43, %r43, 20;
	setp.lt.s32 	%p14, %r43, %r29;
	@%p14 bra 	$L__BB148_2;
$L__BB148_20:
	ret;

}
	// .globl	_Z15gpukernelAMWNr3ILi2ELi21EEvPdS0_S0_iii
.visible .entry _Z15gpukernelAMWNr3ILi2ELi21EEvPdS0_S0_iii(
	.param .u64 .ptr .align 1 _Z15gpukernelAMWNr3ILi2ELi21EEvPdS0_S0_iii_param_0,
	.param .u64 .ptr .align 1 _Z15gpukernelAMWNr3ILi2ELi21EEvPdS0_S0_iii_param_1,
	.param .u64 .ptr .align 1 _Z15gpukernelAMWNr3ILi2ELi21EEvPdS0_S0_iii_param_2,
	.param .u32 _Z15gpukernelAMWNr3ILi2ELi21EEvPdS0_S0_iii_param_3,
	.param .u32 _Z15gpukernelAMWNr3ILi2ELi21EEvPdS0_S0_iii_param_4,
	.param .u32 _Z15gpukernelAMWNr3ILi2ELi21EEvPdS0_S0_iii_param_5
)
{
	.reg .pred 	%p<15>;
	.reg .b32 	%r<51>;
	.reg .b64 	%rd<16>;
	.reg .b64 	%fd<86>;

	ld.param.u64 	%rd5, [_Z15gpukernelAMWNr3ILi2ELi21EEvPdS0_S0_iii_param_0];
	ld.param.u64 	%rd6, [_Z15gpukernelAMWNr3ILi2ELi21EEvPdS0_S0_iii_param_1];
	ld.param.u32 	%r29, [_Z15gpukernelAMWNr3ILi2ELi21EEvPdS0_S0_iii_param_3];
	ld.param.u32 	%r30, [_Z15gpukernelAMWNr3ILi2ELi21EEvPdS0_S0_iii_param_4];
	ld.param.u32 	%r31, [_Z15gpukernelAMWNr3ILi2ELi21EEvPdS0_S0_iii_param_5];
	cvta.to.global.u64 	%rd1, %rd6;
	mov.u32 	%r1, %tid.x;
	shr.u32 	%r43, %r1, 5;
	setp.ge.s32 	%p1, %r43, %r29;
	@%p1 bra 	$L__BB149_20;
	shr.u32 	%r32, %r1, 1;
	and.b32  	%r3, %r32, 15;
	and.b32  	%r4, %r1, 1;
	not.b32 	%r33, %r4;
	add.s32 	%r5, %r30, %r33;
	shr.u32 	%r34, %r5, 1;
	add.s32 	%r35, %r34, 1;
	and.b32  	%r6, %r35, 15;
	and.b32  	%r7, %r35, 7;
	add.s32 	%r8, %r7, -1;
	and.b32  	%r9, %r35, 3;
	and.b32  	%r36, %r35, -16;
	neg.s32 	%r10, %r36;
	add.s64 	%rd2, %rd1, 128;
	cvta.to.global.u64 	%rd3, %rd5;
$L__BB149_2:
	setp.ge.s32 	%p2, %r3, %r31;
	@%p2 bra 	$L__BB149_19;
	mul.lo.s32 	%r12, %r43, %r31;
	mov.u32 	%r44, %r3;
$L__BB149_4:
	setp.ge.s32 	%p3, %r4, %r30;
	mov.f64 	%fd85, 0d0000000000000000;
	@%p3 bra 	$L__BB149_18;
	setp.lt.u32 	%p4, %r5, 30;
	add.s32 	%r37, %r44, %r12;
	mul.lo.s32 	%r14, %r37, %r30;
	mov.f64 	%fd85, 0d0000000000000000;
	mov.u32 	%r48, %r4;
	@%p4 bra 	$L__BB149_8;
	add.s32 	%r45, %r4, %r14;
	mov.f64 	%fd85, 0d0000000000000000;
	mov.u32 	%r46, %r10;
	mov.u32 	%r48, %r4;
$L__BB149_7:
	.pragma "nounroll";
	mul.wide.s32 	%rd7, %r45, 8;
	add.s64 	%rd8, %rd2, %rd7;
	ld.global.f64 	%fd19, [%rd8+-128];
	add.f64 	%fd20, %fd85, %fd19;
	ld.global.f64 	%fd21, [%rd8+-112];
	add.f64 	%fd22, %fd20, %fd21;
	ld.global.f64 	%fd23, [%rd8+-96];
	add.f64 	%fd24, %fd22, %fd23;
	ld.global.f64 	%fd25, [%rd8+-80];
	add.f64 	%fd26, %fd24, %fd25;
	ld.global.f64 	%fd27, [%rd8+-64];
	add.f64 	%fd28, %fd26, %fd27;
	ld.global.f64 	%fd29, [%rd8+-48];
	add.f64 	%fd30, %fd28, %fd29;
	ld.global.f64 	%fd31, [%rd8+-32];
	add.f64 	%fd32, %fd30, %fd31;
	ld.global.f64 	%fd33, [%rd8+-16];
	add.f64 	%fd34, %fd32, %fd33;
	ld.global.f64 	%fd35, [%rd8];
	add.f64 	%fd36, %fd34, %fd35;
	ld.global.f64 	%fd37, [%rd8+16];
	add.f64 	%fd38, %fd36, %fd37;
	ld.global.f64 	%fd39, [%rd8+32];
	add.f64 	%fd40, %fd38, %fd39;
	ld.global.f64 	%fd41, [%rd8+48];
	add.f64 	%fd42, %fd40, %fd41;
	ld.global.f64 	%fd43, [%rd8+64];
	add.f64 	%fd44, %fd42, %fd43;
	ld.global.f64 	%fd45, [%rd8+80];
	add.f64 	%fd46, %fd44, %fd45;
	ld.global.f64 	%fd47, [%rd8+96];
	add.f64 	%fd48, %fd46, %fd47;
	ld.global.f64 	%fd49, [%rd8+112];
	add.f64 	%fd85, %fd48, %fd49;
	add.s32 	%r48, %r48, 32;
	add.s32 	%r46, %r46, 16;
	add.s32 	%r45, %r45, 32;
	setp.ne.s32 	%p5, %r46, 0;
	@%p5 bra 	$L__BB149_7;
$L__BB149_8:
	setp.eq.s32 	%p6, %r6, 0;
	@%p6 bra 	$L__BB149_18;
	add.s32 	%r38, %r6, -1;
	setp.lt.u32 	%p7, %r38, 7;
	@%p7 bra 	$L__BB149_11;
	add.s32 	%r39, %r48, %r14;
	mul.wide.s32 	%rd9, %r39, 8;
	add.s64 	%rd10, %rd1, %rd9;
	ld.global.f64 	%fd51, [%rd10];
	add.f64 	%fd52, %fd85, %fd51;
	ld.global.f64 	%fd53, [%rd10+16];
	add.f64 	%fd54, %fd52, %fd53;
	ld.global.f64 	%fd55, [%rd10+32];
	add.f64 	%fd56, %fd54, %fd55;
	ld.global.f64 	%fd57, [%rd10+48];
	add.f64 	%fd58, %fd56, %fd57;
	ld.global.f64 	%fd59, [%rd10+64];
	add.f64 	%fd60, %fd58, %fd59;
	ld.global.f64 	%fd61, [%rd10+80];
	add.f64 	%fd62, %fd60, %fd61;
	ld.global.f64 	%fd63, [%rd10+96];
	add.f64 	%fd64, %fd62, %fd63;
	ld.global.f64 	%fd65, [%rd10+112];
	add.f64 	%fd85, %fd64, %fd65;
	add.s32 	%r48, %r48, 16;
$L__BB149_11:
	setp.eq.s32 	%p8, %r7, 0;
	@%p8 bra 	$L__BB149_18;
	setp.lt.u32 	%p9, %r8, 3;
	@%p9 bra 	$L__BB149_14;
	add.s32 	%r40, %r48, %r14;
	mul.wide.s32 	%rd11, %r40, 8;
	add.s64 	%rd12, %rd1, %rd11;
	ld.global.f64 	%fd67, [%rd12];
	add.f64 	%fd68, %fd85, %fd67;
	ld.global.f64 	%fd69, [%rd12+16];
	add.f64 	%fd70, %fd68, %fd69;
	ld.global.f64 	%fd71, [%rd12+32];
	add.f64 	%fd72, %fd70, %fd71;
	ld.global.f64 	%fd73, [%rd12+48];
	add.f64 	%fd85, %fd72, %fd73;
	add.s32 	%r48, %r48, 8;
$L__BB149_14:
	setp.eq.s32 	%p10, %r9, 0;
	@%p10 bra 	$L__BB149_18;
	setp.eq.s32 	%p11, %r9, 1;
	add.s32 	%r41, %r48, %r14;
	mul.wide.s32 	%rd13, %r41, 8;
	add.s64 	%rd4, %rd1, %rd13;
	ld.global.f64 	%fd74, [%rd4];
	add.f64 	%fd85, %fd85, %fd74;
	@%p11 bra 	$L__BB149_18;
	setp.eq.s32 	%p12, %r9, 2;
	ld.global.f64 	%fd75, [%rd4+16];
	add.f64 	%fd85, %fd85, %fd75;
	@%p12 bra 	$L__BB149_18;
	ld.global.f64 	%fd76, [%rd4+32];
	add.f64 	%fd85, %fd85, %fd76;
$L__BB149_18:
	add.s32 	%r42, %r44, %r12;
	mul.wide.s32 	%rd14, %r42, 8;
	add.s64 	%rd15, %rd3, %rd14;
	atom.global.add.f64 	%fd77, [%rd15], %fd85;
	add.s32 	%r44, %r44, 16;
	setp.lt.s32 	%p13, %r44, %r31;
	@%p13 bra 	$L__BB149_4;
$L__BB149_19:
	add.s32 	%r43, %r43, 21;
	setp.lt.s32 	%p14, %r43, %r29;
	@%p14 bra 	$L__BB149_2;
$L__BB149_20:
	ret;

}
	// .globl	_Z15gpukernelAMWNr3ILi2ELi22EEvPdS0_S0_iii
.visible .entry _Z15gpukernelAMWNr3ILi2ELi22EEvPdS0_S0_iii(
	.param .u64 .ptr .align 1 _Z15gpukernelAMWNr3ILi2ELi22EEvPdS0_S0_iii_param_0,
	.param .u64 .ptr .align 1 _Z15gpukernelAMWNr3ILi2ELi22EEvPdS0_S0_iii_param_1,
	.param .u64 .ptr .align 1 _Z15gpukernelAMWNr3ILi2ELi22EEvPdS0_S0_iii_param_2,
	.param .u32 _Z15gpukernelAMWNr3ILi2ELi22EEvPdS0_S0_iii_param_3,
	.param .u32 _Z15gpukernelAMWNr3ILi2ELi22EEvPdS0_S0_iii_param_4,
	.param .u32 _Z15gpukernelAMWNr3ILi2ELi22EEvPdS0_S0_iii_param_5
)
{
	.reg .pred 	%p<15>;
	.reg .b32 	%r<51>;
	.reg .b64 	%rd<16>;
	.reg .b64 	%fd<86>;

	ld.param.u64 	%rd5, [_Z15gpukernelAMWNr3ILi2ELi22EEvPdS0_S0_iii_param_0];
	ld.param.u64 	%rd6, [_Z15gpukernelAMWNr3ILi2ELi22EEvPdS0_S0_iii_param_1];
	ld.param.u32 	%r29, [_Z15gpukernelAMWNr3ILi2ELi22EEvPdS0_S0_iii_param_3];
	ld.param.u32 	%r30, [_Z15gpukernelAMWNr3ILi2ELi22EEvPdS0_S0_iii_param_4];
	ld.param.u32 	%r31, [_Z15gpukernelAMWNr3ILi2ELi22EEvPdS0_S0_iii_param_5];
	cvta.to.global.u64 	%rd1, %rd6;
	mov.u32 	%r1, %tid.x;
	shr.u32 	%r43, %r1, 5;
	setp.ge.s32 	%p1, %r43, %r29;
	@%p1 bra 	$L__BB150_20;
	shr.u32 	%r32, %r1, 1;
	and.b32  	%r3, %r32, 15;
	and.b32  	%r4, %r1, 1;
	not.b32 	%r33, %r4;
	add.s32 	%r5, %r30, %r33;
	shr.u32 	%r34, %r5, 1;
	add.s32 	%r35, %r34, 1;
	and.b32  	%r6, %r35, 15;
	and.b32  	%r7, %r35, 7;
	add.s32 	%r8, %r7, -1;
	and.b32  	%r9, %r35, 3;
	and.b32  	%r36, %r35, -16;
	neg.s32 	%r10, %r36;
	add.s64 	%rd2, %rd1, 128;
	cvta.to.global.u64 	%rd3, %rd5;
$L__BB150_2:
	setp.ge.s32 	%p2, %r3, %r31;
	@%p2 bra 	$L__BB150_19;
	mul.lo.s32 	%r12, %r43, %r31;
	mov.u32 	%r44, %r3;
$L__BB150_4:
	setp.ge.s32 	%p3, %r4, %r30;
	mov.f64 	%fd85, 0d0000000000000000;
	@%p3 bra 	$L__BB150_18;
	setp.lt.u32 	%p4, %r5, 30;
	add.s32 	%r37, %r44, %r12;
	mul.lo.s32 	%r14, %r37, %r30;
	mov.f64 	%fd85, 0d0000000000000000;
	mov.u32 	%r48, %r4;
	@%p4 bra 	$L__BB150_8;
	add.s32 	%r45, %r4, %r14;
	mov.f64 	%fd85, 0d0000000000000000;
	mov.u32 	%r46, %r10;
	mov.u32 	%r48, %r4;
$L__BB150_7:
	.pragma "nounroll";
	mul.wide.s32 	%rd7, %r45, 8;
	add.s64 	%rd8, %rd2, %rd7;
	ld.global.f64 	%fd19, [%rd8+-128];
	add.f64 	%fd20, %fd85, %fd19;
	ld.global.f64 	%fd21, [%rd8+-112];
	add.f64 	%fd22, %fd20, %fd21;
	ld.global.f64 	%fd23, [%rd8+-96];
	add.f64 	%fd24, %fd22, %fd23;
	ld.global.f64 	%fd25, [%rd8+-80];
	add.f64 	%fd26, %fd24, %fd25;
	ld.global.f64 	%fd27, [%rd8+-64];
	add.f64 	%fd28, %fd26, %fd27;
	ld.global.f64 	%fd29, [%rd8+-48];
	add.f64 	%fd30, %fd28, %fd29;
	ld.global.f64 	%fd31, [%rd8+-32];
	add.f64 	%fd32, %fd30, %fd31;
	ld.global.f64 	%fd33, [%rd8+-16];
	add.f64 	%fd34, %fd32, %fd33;
	ld.global.f64 	%fd35, [%rd8];
	add.f64 	%fd36, %fd34, %fd35;
	ld.global.f64 	%fd37, [%rd8+16];
	add.f64 	%fd38, %fd36, %fd37;
	ld.global.f64 	%fd39, [%rd8+32];
	add.f64 	%fd40, %fd38, %fd39;
	ld.global.f64 	%fd41, [%rd8+48];
	add.f64 	%fd42, %fd40, %fd41;
	ld.global.f64 	%fd43, [%rd8+64];
	add.f64 	%fd44, %fd42, %fd43;
	ld.global.f64 	%fd45, [%rd8+80];
	add.f64 	%fd46, %fd44, %fd45;
	ld.global.f64 	%fd47, [%rd8+96];
	add.f64 	%fd48, %fd46, %fd47;
	ld.global.f64 	%fd49, [%rd8+112];
	add.f64 	%fd85, %fd48, %fd49;
	add.s32 	%r48, %r48, 32;
	add.s32 	%r46, %r46, 16;
	add.s32 	%r45, %r45, 32;
	setp.ne.s32 	%p5, %r46, 0;
	@%p5 bra 	$L__BB150_7;
$L__BB150_8:
	setp.eq.s32 	%p6, %r6, 0;
	@%p6 bra 	$L__BB150_18;
	add.s32 	%r38, %r6, -1;
	setp.lt.u32 	%p7, %r38, 7;
	@%p7 bra 	$L__BB150_11;
	add.s32 	%r39, %r48, %r14;
	mul.wide.s32 	%rd9, %r39, 8;
	add.s64 	%rd10, %rd1, %rd9;
	ld.global.f64 	%fd51, [%rd10];
	add.f64 	%fd52, %fd85, %fd51;
	ld.global.f64 	%fd53, [%rd10+16];
	add.f64 	%fd54, %fd52, %fd53;
	ld.global.f64 	%fd55, [%rd10+32];
	add.f64 	%fd56, %fd54, %fd55;
	ld.global.f64 	%fd57, [%rd10+48];
	add.f64 	%fd58, %fd56, %fd57;
	ld.global.f64 	%fd59, [%rd10+64];
	add.f64 	%fd60, %fd58, %fd59;
	ld.global.f64 	%fd61, [%rd10+80];
	add.f64 	%fd62, %fd60, %fd61;
	ld.global.f64 	%fd63, [%rd10+96];
	add.f64 	%fd64, %fd62, %fd63;
	ld.global.f64 	%fd65, [%rd10+112];
	add.f64 	%fd85, %fd64, %fd65;
	add.s32 	%r48, %r48, 16;
$L__BB150_11:
	setp.eq.s32 	%p8, %r7, 0;
	@%p8 bra 	$L__BB150_18;
	setp.lt.u32 	%p9, %r8, 3;
	@%p9 bra 	$L__BB150_14;
	add.s32 	%r40, %r48, %r14;
	mul.wide.s32 	%rd11, %r40, 8;
	add.s64 	%rd12, %rd1, %rd11;
	ld.global.f64 	%fd67, [%rd12];
	add.f64 	%fd68, %fd85, %fd67;
	ld.global.f64 	%fd69, [%rd12+16];
	add.f64 	%fd70, %fd68, %fd69;
	ld.global.f64 	%fd71, [%rd12+32];
	add.f64 	%fd72, %fd70, %fd71;
	ld.global.f64 	%fd73, [%rd12+48];
	add.f64 	%fd85, %fd72, %fd73;
	add.s32 	%r48, %r48, 8;
$L__BB150_14:
	setp.eq.s32 	%p10, %r9, 0;
	@%p10 bra 	$L__BB150_18;
	setp.eq.s32 	%p11, %r9, 1;
	add.s32 	%r41, %r48, %r14;
	mul.wide.s32 	%rd13, %r41, 8;
	add.s64 	%rd4, %rd1, %rd13;
	ld.global.f64 	%fd74, [%rd4];
	add.f64 	%fd85, %fd85, %fd74;
	@%p11 bra 	$L__BB150_18;
	setp.eq.s32 	%p12, %r9, 2;
	ld.global.f64 	%fd75, [%rd4+16];
	add.f64 	%fd85, %fd85, %fd75;
	@%p12 bra 	$L__BB150_18;
	ld.global.f64 	%fd76, [%rd4+32];
	add.f64 	%fd85, %fd85, %fd76;
$L__BB150_18:
	add.s32 	%r42, %r44, %r12;
	mul.wide.s32 	%rd14, %r42, 8;
	add.s64 	%rd15, %rd3, %rd14;
	atom.global.add.f64 	%fd77, [%rd15], %fd85;
	add.s32 	%r44, %r44, 16;
	setp.lt.s32 	%p13, %r44, %r31;
	@%p13 bra 	$L__BB150_4;
$L__BB150_19:
	add.s32 	%r43, %r43, 22;
	setp.lt.s32 	%p14, %r43, %r29;
	@%p14 bra 	$L__BB150_2;
$L__BB150_20:
	ret;

}
	// .globl	_Z15gpukernelAMWNr3ILi2ELi23EEvPdS0_S0_iii
.visible .entry _Z15gpukernelAMWNr3ILi2ELi23EEvPdS0_S0_iii(
	.param .u64 .ptr .align 1 _Z15gpukernelAMWNr3ILi2ELi23EEvPdS0_S0_iii_param_0,
	.param .u64 .ptr .align 1 _Z15gpukernelAMWNr3ILi2ELi23EEvPdS0_S0_iii_param_1,
	.param .u64 .ptr .align 1 _Z15gpukernelAMWNr3ILi2ELi23EEvPdS0_S0_iii_param_2,
	.param .u32 _Z15gpukernelAMWNr3ILi2ELi23EEvPdS0_S0_iii_param_3,
	.param .u32 _Z15gpukernelAMWNr3ILi2ELi23EEvPdS0_S0_iii_param_4,
	.param .u32 _Z15gpukernelAMWNr3ILi2ELi23EEvPdS0_S0_iii_param_5
)
{
	.reg .pred 	%p<15>;
	.reg .b32 	%r<51>;
	.reg .b64 	%rd<16>;
	.reg .b64 	%fd<86>;

	ld.param.u64 	%rd5, [_Z15gpukernelAMWNr3ILi2ELi23EEvPdS0_S0_iii_param_0];
	ld.param.u64 	%rd6, [_Z15gpukernelAMWNr3ILi2ELi23EEvPdS0_S0_iii_param_1];
	ld.param.u32 	%r29, [_Z15gpukernelAMWNr3ILi2ELi23EEvPdS0_S0_iii_param_3];
	ld.param.u32 	%r30, [_Z15gpukernelAMWNr3ILi2ELi23EEvPdS0_S0_iii_param_4];
	ld.param.u32 	%r31, [_Z15gpukernelAMWNr3ILi2ELi23EEvPdS0_S0_iii_param_5];
	cvta.to.global.u64 	%rd1, %rd6;
	mov.u32 	%r1, %tid.x;
	shr.u32 	%r43, %r1, 5;
	setp.ge.s32 	%p1, %r43, %r29;
	@%p1 bra 	$L__BB151_20;
	shr.u32 	%r32, %r1, 1;
	and.b32  	%r3, %r32, 15;
	and.b32  	%r4, %r1, 1;
	not.b32 	%r33, %r4;
	add.s32 	%r5, %r30, %r33;
	shr.u32 	%r34, %r5, 1;
	add.s32 	%r35, %r34, 1;
	and.b32  	%r6, %r35, 15;
	and.b32  	%r7, %r35, 7;
	add.s32 	%r8, %r7, -1;
	and.b32  	%r9, %r35, 3;
	and.b32  	%r36, %r35, -16;
	neg.s32 	%r10, %r36;
	add.s64 	%rd2, %rd1, 128;
	cvta.to.global.u64 	%rd3, %rd5;
$L__BB151_2:
	setp.ge.s32 	%p2, %r3, %r31;
	@%p2 bra 	$L__BB151_19;
	mul.lo.s32 	%r12, %r43, %r31;
	mov.u32 	%r44, %r3;
$L__BB151_4:
	setp.ge.s32 	%p3, %r4, %r30;
	mov.f64 	%fd85, 0d0000000000000000;
	@%p3 bra 	$L__BB151_18;
	setp.lt.u32 	%p4, %r5, 30;
	add.s32 	%r37, %r44, %r12;
	mul.lo.s32 	%r14, %r37, %r30;
	mov.f64 	%fd85, 0d0000000000000000;
	mov.u32 	%r48, %r4;
	@%p4 bra 	$L__BB151_8;
	add.s32 	%r45, %r4, %r14;
	mov.f64 	%fd85, 0d0000000000000000;
	mov.u32 	%r46, %r10;
	mov.u32 	%r48, %r4;
$L__BB151_7:
	.pragma "nounroll";
	mul.wide.s32 	%rd7, %r45, 8;
	add.s64 	%rd8, %rd2, %rd7;
	ld.global.f64 	%fd19, [%rd8+-128];
	add.f64 	%fd20, %fd85, %fd19;
	ld.global.f64 	%fd21, [%rd8+-112];
	add.f64 	%fd22, %fd20, %fd21;
	ld.global.f64 	%fd23, [%rd8+-96];
	add.f64 	%fd24, %fd22, %fd23;
	ld.global.f64 	%fd25, [%rd8+-80];
	add.f64 	%fd26, %fd24, %fd25;
	ld.global.f64 	%fd27, [%rd8+-64];
	add.f64 	%fd28, %fd26, %fd27;
	ld.global.f64 	%fd29, [%rd8+-48];
	add.f64 	%fd30, %fd28, %fd29;
	ld.global.f64 	%fd31, [%rd8+-32];
	add.f64 	%fd32, %fd30, %fd31;
	ld.global.f64 	%fd33, [%rd8+-16];
	add.f64 	%fd34, %fd32, %fd33;
	ld.global.f64 	%fd35, [%rd8];
	add.f64 	%fd36, %fd34, %fd35;
	ld.global.f64 	%fd37, [%rd8+16];
	add.f64 	%fd38, %fd36, %fd37;
	ld.global.f64 	%fd39, [%rd8+32];
	add.f64 	%fd40, %fd38, %fd39;
	ld.global.f64 	%fd41, [%rd8+48];
	add.f64 	%fd42, %fd40, %fd41;
	ld.global.f64 	%fd43, [%rd8+64];
	add.f64 	%fd44, %fd42, %fd43;
	ld.global.f64 	%fd45, [%rd8+80];
	add.f64 	%fd46, %fd44, %fd45;
	ld.global.f64 	%fd47, [%rd8+96];
	add.f64 	%fd48, %fd46, %fd47;
	ld.global.f64 	%fd49, [%rd8+112];
	add.f64 	%fd85, %fd48, %fd49;
	add.s32 	%r48, %r48, 32;
	add.s32 	%r46, %r46, 16;
	add.s32 	%r45, %r45, 32;
	setp.ne.s32 	%p5, %r46, 0;
	@%p5 bra 	$L__BB151_7;
$L__BB151_8:
	setp.eq.s32 	%p6, %r6, 0;
	@%p6 bra 	$L__BB151_18;
	add.s32 	%r38, %r6, -1;
	setp.lt.u32 	%p7, %r38, 7;
	@%p7 bra 	$L__BB151_11;
	add.s32 	%r39, %r48, %r14;
	mul.wide.s32 	%rd9, %r39, 8;
	add.s64 	%rd10, %rd1, %rd9;
	ld.global.f64 	%fd51, [%rd10];
	add.f64 	%fd52, %fd85, %fd51;
	ld.global.f64 	%fd53, [%rd10+16];
	add.f64 	%fd54, %fd52, %fd53;
	ld.global.f64 	%fd55, [%rd10+32];
	add.f64 	%fd56, %fd54, %fd55;
	ld.global.f64 	%fd57, [%rd10+48];
	add.f64 	%fd58, %fd56, %fd57;
	ld.global.f64 	%fd59, [%rd10+64];
	add.f64 	%fd60, %fd58, %fd59;
	ld.global.f64 	%fd61, [%rd10+80];
	add.f64 	%fd62, %fd60, %fd61;
	ld.global.f64 	%fd63, [%rd10+96];
	add.f64 	%fd64, %fd62, %fd63;
	ld.global.f64 	%fd65, [%rd10+112];
	add.f64 	%fd85, %fd64, %fd65;
	add.s32 	%r48, %r48, 16;
$L__BB151_11:
	setp.eq.s32 	%p8, %r7, 0;
	@%p8 bra 	$L__BB151_18;
	setp.lt.u32 	%p9, %r8, 3;
	@%p9 bra 	$L__BB151_14;
	add.s32 	%r40, %r48, %r14;
	mul.wide.s32 	%rd11, %r40, 8;
	add.s64 	%rd12, %rd1, %rd11;
	ld.global.f64 	%fd67, [%rd12];
	add.f64 	%fd68, %fd85, %fd67;
	ld.global.f64 	%fd69, [%rd12+16];
	add.f64 	%fd70, %fd68, %fd69;
	ld.global.f64 	%fd71, [%rd12+32];
	add.f64 	%fd72, %fd70, %fd71;
	ld.global.f64 	%fd73, [%rd12+48];
	add.f64 	%fd85, %fd72, %fd73;
	add.s32 	%r48, %r48, 8;
$L__BB151_14:
	setp.eq.s32 	%p10, %r9, 0;
	@%p10 bra 	$L__BB151_18;
	setp.eq.s32 	%p11, %r9, 1;
	add.s32 	%r41, %r48, %r14;
	mul.wide.s32 	%rd13, %r41, 8;
	add.s64 	%rd4, %rd1, %rd13;
	ld.global.f64 	%fd74, [%rd4];
	add.f64 	%fd85, %fd85, %fd74;
	@%p11 bra 	$L__BB151_18;
	setp.eq.s32 	%p12, %r9, 2;
	ld.global.f64 	%fd75, [%rd4+16];
	add.f64 	%fd85, %fd85, %fd75;
	@%p12 bra 	$L__BB151_18;
	ld.global.f64 	%fd76, [%rd4+32];
	add.f64 	%fd85, %fd85, %fd76;
$L__BB151_18:
	add.s32 	%r42, %r44, %r12;
	mul.wide.s32 	%rd14, %r42, 8;
	add.s64 	%rd15, %rd3, %rd14;
	atom.global.add.f64 	%fd77, [%rd15], %fd85;
	add.s32 	%r44, %r44, 16;
	setp.lt.s32 	%p13, %r44, %r31;
	@%p13 bra 	$L__BB151_4;
$L__BB151_19:
	add.s32 	%r43, %r43, 23;
	setp.lt.s32 	%p14, %r43, %r29;
	@%p14 bra 	$L__BB151_2;
$L__BB151_20:
	ret;

}
	// .globl	_Z15gpukernelAMWNr3ILi2ELi24EEvPdS0_S0_iii
.visible .entry _Z15gpukernelAMWNr3ILi2ELi24EEvPdS0_S0_iii(
	.param .u64 .ptr .align 1 _Z15gpukernelAMWNr3ILi2ELi24EEvPdS0_S0_iii_param_0,
	.param .u64 .ptr .align 1 _Z15gpukernelAMWNr3ILi2ELi24EEvPdS0_S0_iii_param_1,
	.param .u64 .ptr .align 1 _Z15gpukernelAMWNr3ILi2ELi24EEvPdS0_S0_iii_param_2,
	.param .u32 _Z15gpukernelAMWNr3ILi2ELi24EEvPdS0_S0_iii_param_3,
	.param .u32 _Z15gpukernelAMWNr3ILi2ELi24EEvPdS0_S0_iii_param_4,
	.param .u32 _Z15gpukernelAMWNr3ILi2ELi24EEvPdS0_S0_iii_param_5
)
{
	.reg .pred 	%p<15>;
	.reg .b32 	%r<51>;
	.reg .b64 	%rd<16>;
	.reg .b64 	%fd<86>;

	ld.param.u64 	%rd5, [_Z15gpukernelAMWNr3ILi2ELi24EEvPdS0_S0_iii_param_0];
	ld.param.u64 	%rd6, [_Z15gpukernelAMWNr3ILi2ELi24EEvPdS0_S0_iii_param_1];
	ld.param.u32 	%r29, [_Z15gpukernelAMWNr3ILi2ELi24EEvPdS0_S0_iii_param_3];
	ld.param.u32 	%r30, [_Z15gpukernelAMWNr3ILi2ELi24EEvPdS0_S0_iii_param_4];
	ld.param.u32 	%r31, [_Z15gpukernelAMWNr3ILi2ELi24EEvPdS0_S0_iii_param_5];
	cvta.to.global.u64 	%rd1, %rd6;
	mov.u32 	%r1, %tid.x;
	shr.u32 	%r43, %r1, 5;
	setp.ge.s32 	%p1, %r43, %r29;
	@%p1 bra 	$L__BB152_20;
	shr.u32 	%r32, %r1, 1;
	and.b32  	%r3, %r32, 15;
	and.b32  	%r4, %r1, 1;
	not.b32 	%r33, %r4;
	add.s32 	%r5, %r30, %r33;
	shr.u32 	%r34, %r5, 1;
	add.s32 	%r35, %r34, 1;
	and.b32  	%r6, %r35, 15;
	and.b32  	%r7, %r35, 7;
	add.s32 	%r8, %r7, -1;
	and.b32  	%r9, %r35, 3;
	and.b32  	%r36, %r35, -16;
	neg.s32 	%r10, %r36;
	add.s64 	%rd2, %rd1, 128;
	cvta.to.global.u64 	%rd3, %rd5;
$L__BB152_2:
	setp.ge.s32 	%p2, %r3, %r31;
	@%p2 bra 	$L__BB152_19;
	mul.lo.s32 	%r12, %r43, %r31;
	mov.u32 	%r44, %r3;
$L__BB152_4:
	setp.ge.s32 	%p3, %r4, %r30;
	mov.f64 	%fd85, 0d0000000000000000;
	@%p3 bra 	$L__BB152_18;
	setp.lt.u32 	%p4, %r5, 30;
	add.s32 	%r37, %r44, %r12;
	mul.lo.s32 	%r14, %r37, %r30;
	mov.f64 	%fd85, 0d0000000000000000;
	mov.u32 	%r48, %r4;
	@%p4 bra 	$L__BB152_8;
	add.s32 	%r45, %r4, %r14;
	mov.f64 	%fd85, 0d0000000000000000;
	mov.u32 	%r46, %r10;
	mov.u32 	%r48, %r4;
$L__BB152_7:
	.pragma "nounroll";
	mul.wide.s32 	%rd7, %r45, 8;
	add.s64 	%rd8, %rd2, %rd7;
	ld.global.f64 	%fd19, [%rd8+-128];
	add.f64 	%fd20, %fd85, %fd19;
	ld.global.f64 	%fd21, [%rd8+-112];
	add.f64 	%fd22, %fd20, %fd21;
	ld.global.f64 	%fd23, [%rd8+-96];
	add.f64 	%fd24, %fd22, %fd23;
	ld.global.f64 	%fd25, [%rd8+-80];
	add.f64 	%fd26, %fd24, %fd25;
	ld.global.f64 	%fd27, [%rd8+-64];
	add.f64 	%fd28, %fd26, %fd27;
	ld.global.f64 	%fd29, [%rd8+-48];
	add.f64 	%fd30, %fd28, %fd29;
	ld.global.f64 	%fd31, [%rd8+-32];
	add.f64 	%fd32, %fd30, %fd31;
	ld.global.f64 	%fd33, [%rd8+-16];
	add.f64 	%fd34, %fd32, %fd33;
	ld.global.f64 	%fd35, [%rd8];
	add.f64 	%fd36, %fd34, %fd35;
	ld.global.f64 	%fd37, [%rd8+16];
	add.f64 	%fd38, %fd36, %fd37;
	ld.global.f64 	%fd39, [%rd8+32];
	add.f64 	%fd40, %fd38, %fd39;
	ld.global.f64 	%fd41, [%rd8+48];
	add.f64 	%fd42, %fd40, %fd41;
	ld.global.f64 	%fd43, [%rd8+64];
	add.f64 	%fd44, %fd42, %fd43;
	ld.global.f64 	%fd45, [%rd8+80];
	add.f64 	%fd46, %fd44, %fd45;
	ld.global.f64 	%fd47, [%rd8+96];
	add.f64 	%fd48, %fd46, %fd47;
	ld.global.f64 	%fd49, [%rd8+112];
	add.f64 	%fd85, %fd48, %fd49;
	add.s32 	%r48, %r48, 32;
	add.s32 	%r46, %r46, 16;
	add.s32 	%r45, %r45, 32;
	setp.ne.s32 	%p5, %r46, 0;
	@%p5 bra 	$L__BB152_7;
$L__BB152_8:
	setp.eq.s32 	%p6, %r6, 0;
	@%p6 bra 	$L__BB152_18;
	add.s32 	%r38, %r6, -1;
	setp.lt.u32 	%p7, %r38, 7;
	@%p7 bra 	$L__BB152_11;
	add.s32 	%r39, %r48, %r14;
	mul.wide.s32 	%rd9, %r39, 8;
	add.s64 	%rd10, %rd1, %rd9;
	ld.global.f64 	%fd51, [%rd10];
	add.f64 	%fd52, %fd85, %fd51;
	ld.global.f64 	%fd53, [%rd10+16];
	add.f64 	%fd54, %fd52, %fd53;
	ld.global.f64 	%fd55, [%rd10+32];
	add.f64 	%fd56, %fd54, %fd55;
	ld.global.f64 	%fd57, [%rd10+48];
	add.f64 	%fd58, %fd56, %fd57;
	ld.global.f64 	%fd59, [%rd10+64];
	add.f64 	%fd60, %fd58, %fd59;
	ld.global.f64 	%fd61, [%rd10+80];
	add.f64 	%fd62, %fd60, %fd61;
	ld.global.f64 	%fd63, [%rd10+96];
	add.f64 	%fd64, %fd62, %fd63;
	ld.global.f64 	%fd65, [%rd10+112];
	add.f64 	%fd85, %fd64, %fd65;
	add.s32 	%r48, %r48, 16;
$L__BB152_11:
	setp.eq.s32 	%p8, %r7, 0;
	@%p8 bra 	$L__BB152_18;
	setp.lt.u32 	%p9, %r8, 3;
	@%p9 bra 	$L__BB152_14;
	add.s32 	%r40, %r48, %r14;
	mul.wide.s32 	%rd11, %r40, 8;
	add.s64 	%rd12, %rd1, %rd11;
	ld.global.f64 	%fd67, [%rd12];
	add.f64 	%fd68, %fd85, %fd67;
	ld.global.f64 	%fd69, [%rd12+16];
	add.f64 	%fd70, %fd68, %fd69;
	ld.global.f64 	%fd71, [%rd12+32];
	add.f64 	%fd72, %fd70, %fd71;
	ld.global.f64 	%fd73, [%rd12+48];
	add.f64 	%fd85, %fd72, %fd73;
	add.s32 	%r48, %r48, 8;
$L__BB152_14:
	setp.eq.s32 	%p10, %r9, 0;
	@%p10 bra 	$L__BB152_18;
	setp.eq.s32 	%p11, %r9, 1;
	add.s32 	%r41, %r48, %r14;
	mul.wide.s32 	%rd13, %r41, 8;
	add.s64 	%rd4, %rd1, %rd13;
	ld.global.f64 	%fd74, [%rd4];
	add.f64 	%fd85, %fd85, %fd74;
	@%p11 bra 	$L__BB152_18;
	setp.eq.s32 	%p12, %r9, 2;
	ld.global.f64 	%fd75, [%rd4+16];
	add.f64 	%fd85, %fd85, %fd75;
	@%p12 bra 	$L__BB152_18;
	ld.global.f64 	%fd76, [%rd4+32];
	add.f64 	%fd85, %fd85, %fd76;
$L__BB152_18:
	add.s32 	%r42, %r44, %r12;
	mul.wide.s32 	%rd14, %r42, 8;
	add.s64 	%rd15, %rd3, %rd14;
	atom.global.add.f64 	%fd77, [%rd15], %fd85;
	add.s32 	%r44, %r44, 16;
	setp.lt.s32 	%p13, %r44, %r31;
	@%p13 bra 	$L__BB152_4;
$L__BB152_19:
	add.s32 	%r43, %r43, 24;
	setp.lt.s32 	%p14, %r43, %r29;
	@%p14 bra 	$L__BB152_2;
$L__BB152_20:
	ret;

}
	// .globl	_Z15gpukernelAMWNr3ILi2ELi25EEvPdS0_S0_iii
.visible .entry _Z15gpukernelAMWNr3ILi2ELi25EEvPdS0_S0_iii(
	.param .u64 .ptr .align 1 _Z15gpukernelAMWNr3ILi2ELi25EEvPdS0_S0_iii_param_0,
	.param .u64 .ptr .align 1 _Z15gpukernelAMWNr3ILi2ELi25EEvPdS0_S0_iii_param_1,
	.param .u64 .ptr .align 1 _Z15gpukernelAMWNr3ILi2ELi25EEvPdS0_S0_iii_param_2,
	.param .u32 _Z15gpukernelAMWNr3ILi2ELi25EEvPdS0_S0_iii_param_3,
	.param .u32 _Z15gpukernelAMWNr3ILi2ELi25EEvPdS0_S0_iii_param_4,
	.param .u32 _Z15gpukernelAMWNr3ILi2ELi25EEvPdS0_S0_iii_param_5
)
{
	.reg .pred 	%p<15>;
	.reg .b32 	%r<51>;
	.reg .b64 	%rd<16>;
	.reg .b64 	%fd<86>;

	ld.param.u64 	%rd5, [_Z15gpukernelAMWNr3ILi2ELi25EEvPdS0_S0_iii_param_0];
	ld.param.u64 	%rd6, [_Z15gpukernelAMWNr3ILi2ELi25EEvPdS0_S0_iii_param_1];
	ld.param.u32 	%r29, [_Z15gpukernelAMWNr3ILi2ELi25EEvPdS0_S0_iii_param_3];
	ld.param.u32 	%r30, [_Z15gpukernelAMWNr3ILi2ELi25EEvPdS0_S0_iii_param_4];
	ld.param.u32 	%r31, [_Z15gpukernelAMWNr3ILi2ELi25EEvPdS0_S0_iii_param_5];
	cvta.to.global.u64 	%rd1, %rd6;
	mov.u32 	%r1, %tid.x;
	shr.u32 	%r43, %r1, 5;
	setp.ge.s32 	%p1, %r43, %r29;
	@%p1 bra 	$L__BB153_20;
	shr.u32 	%r32, %r1, 1;
	and.b32  	%r3, %r32, 15;
	and.b32  	%r4, %r1, 1;
	not.b32 	%r33, %r4;
	add.s32 	%r5, %r30, %r33;
	shr.u32 	%r34, %r5, 1;
	add.s32 	%r35, %r34, 1;
	and.b32  	%r6, %r35, 15;
	and.b32  	%r7, %r35, 7;
	add.s32 	%r8, %r7, -1;
	and.b32  	%r9, %r35, 3;
	and.b32  	%r36, %r35, -16;
	neg.s32 	%r10, %r36;
	add.s64 	%rd2, %rd1, 128;
	cvta.to.global.u64 	%rd3, %rd5;
$L__BB153_2:
	setp.ge.s32 	%p2, %r3, %r31;
	@%p2 bra 	$L__BB153_19;
	mul.lo.s32 	%r12, %r43, %r31;
	mov.u32 	%r44, %r3;
$L__BB153_4:
	setp.ge.s32 	%p3, %r4, %r30;
	mov.f64 	%fd85, 0d0000000000000000;
	@%p3 bra 	$L__BB153_18;
	setp.lt.u32 	%p4, %r5, 30;
	add.s32 	%r37, %r44, %r12;
	mul.lo.s32 	%r14, %r37, %r30;
	mov.f64 	%fd85, 0d0000000000000000;
	mov.u32 	%r48, %r4;
	@%p4 bra 	$L__BB153_8;
	add.s32 	%r45, %r4, %r14;
	mov.f64 	%fd85, 0d0000000000000000;
	mov.u32 	%r46, %r10;
	mov.u32 	%r48, %r4;
$L__BB153_7:
	.pragma "nounroll";
	mul.wide.s32 	%rd7, %r45, 8;
	add.s64 	%rd8, %rd2, %rd7;
	ld.global.f64 	%fd19, [%rd8+-128];
	add.f64 	%fd20, %fd85, %fd19;
	ld.global.f64 	%fd21, [%rd8+-112];
	add.f64 	%fd22, %fd20, %fd21;
	ld.global.f64 	%fd23, [%rd8+-96];
	add.f64 	%fd24, %fd22, %fd23;
	ld.global.f64 	%fd25, [%rd8+-80];
	add.f64 	%fd26, %fd24, %fd25;
	ld.global.f64 	%fd27, [%rd8+-64];
	add.f64 	%fd28, %fd26, %fd27;
	ld.global.f64 	%fd29, [%rd8+-48];
	add.f64 	%fd30, %fd28, %fd29;
	ld.global.f64 	%fd31, [%rd8+-32];
	add.f64 	%fd32, %fd30, %fd31;
	ld.global.f64 	%fd33, [%rd8+-16];
	add.f64 	%fd34, %fd32, %fd33;
	ld.global.f64 	%fd35, [%rd8];
	add.f64 	%fd36, %fd34, %fd35;
	ld.global.f64 	%fd37, [%rd8+16];
	add.f64 	%fd38, %fd36, %fd37;
	ld.global.f64 	%fd39, [%rd8+32];
	add.f64 	%fd40, %fd38, %fd39;
	ld.global.f64 	%fd41, [%rd8+48];
	add.f64 	%fd42, %fd40, %fd41;
	ld.global.f64 	%fd43, [%rd8+64];
	add.f64 	%fd44, %fd42, %fd43;
	ld.global.f64 	%fd45, [%rd8+80];
	add.f64 	%fd46, %fd44, %fd45;
	ld.global.f64 	%fd47, [%rd8+96];
	add.f64 	%fd48, %fd46, %fd47;
	ld.global.f64 	%fd49, [%rd8+112];
	add.f64 	%fd85, %fd48, %fd49;
	add.s32 	%r48, %r48, 32;
	add.s32 	%r46, %r46, 16;
	add.s32 	%r45, %r45, 32;
	setp.ne.s32 	%p5, %r46, 0;
	@%p5 bra 	$L__BB153_7;
$L__BB153_8:
	setp.eq.s32 	%p6, %r6, 0;
	@%p6 bra 	$L__BB153_18;
	add.s32 	%r38, %r6, -1;
	setp.lt.u32 	%p7, %r38, 7;
	@%p7 bra 	$L__BB153_11;
	add.s32 	%r39, %r48, %r14;
	mul.wide.s32 	%rd9, %r39, 8;
	add.s64 	%rd10, %rd1, %rd9;
	ld.global.f64 	%fd51, [%rd10];
	add.f64 	%fd52, %fd85, %fd51;
	ld.global.f64 	%fd53, [%rd10+16];
	add.f64 	%fd54, %fd52, %fd53;
	ld.global.f64 	%fd55, [%rd10+32];
	add.f64 	%fd56, %fd54, %fd55;
	ld.global.f64 	%fd57, [%rd10+48];
	add.f64 	%fd58, %fd56, %fd57;
	ld.global.f64 	%fd59, [%rd10+64];
	add.f64 	%fd60, %fd58, %fd59;
	ld.global.f64 	%fd61, [%rd10+80];
	add.f64 	%fd62, %fd60, %fd61;
	ld.global.f64 	%fd63, [%rd10+96];
	add.f64 	%fd64, %fd62, %fd63;
	ld.global.f64 	%fd65, [%rd10+112];
	add.f64 	%fd85, %fd64, %fd65;
	add.s32 	%r48, %r48, 16;
$L__BB153_11:
	setp.eq.s32 	%p8, %r7, 0;
	@%p8 bra 	$L__BB153_18;
	setp.lt.u32 	%p9, %r8, 3;
	@%p9 bra 	$L__BB153_14;
	add.s32 	%r40, %r48, %r14;
	mul.wide.s32 	%rd11, %r40, 8;
	add.s64 	%rd12, %rd1, %rd11;
	ld.global.f64 	%fd67, [%rd12];
	add.f64 	%fd68, %fd85, %fd67;
	ld.global.f64 	%fd69, [%rd12+16];
	add.f64 	%fd70, %fd68, %fd69;
	ld.global.f64 	%fd71, [%rd12+32];
	add.f64 	%fd72, %fd70, %fd71;
	ld.global.f64 	%fd73, [%rd12+48];
	add.f64 	%fd85, %fd72, %fd73;
	add.s32 	%r48, %r48, 8;
$L__BB153_14:
	setp.eq.s32 	%p10, %r9, 0;
	@%p10 bra 	$L__BB153_18;
	setp.eq.s32 	%p11, %r9, 1;
	add.s32 	%r41, %r48, %r14;
	mul.wide.s32 	%rd13, %r41, 8;
	add.s64 	%rd4, %rd1, %rd13;
	ld.global.f64 	%fd74, [%rd4];
	add.f64 	%fd85, %fd85, %fd74;
	@%p11 bra 	$L__BB153_18;
	setp.eq.s32 	%p12, %r9, 2;
	ld.global.f64 	%fd75, [%rd4+16];
	add.f64 	%fd85, %fd85, %fd75;
	@%p12 bra 	$L__BB153_18;
	ld.global.f64 	%fd76, [%rd4+32];
	add.f64 	%fd85, %fd85, %fd76;
$L__BB153_18:
	add.s32 	%r42, %r44, %r12;
	mul.wide.s32 	%rd14, %r42, 8;
	add.s64 	%rd15, %rd3, %rd14;
	atom.global.add.f64 	%fd77, [%rd15], %fd85;
	add.s32 	%r44, %r44, 16;
	setp.lt.s32 	%p13, %r44, %r31;
	@%p13 bra 	$L__BB153_4;
$L__BB153_19:
	add.s32 	%r43, %r43, 25;
	setp.lt.s32 	%p14, %r43, %r29;
	@%p14 bra 	$L__BB153_2;
$L__BB153_20:
	ret;

}
	// .globl	_Z15gpukernelAMWNr3ILi2ELi26EEvPdS0_S0_iii
.visible .entry _Z15gpukernelAMWNr3ILi2ELi26EEvPdS0_S0_iii(
	.param .u64 .ptr .align 1 _Z15gpukernelAMWNr3ILi2ELi26EEvPdS0_S0_iii_param_0,
	.param .u64 .ptr .align 1 _Z15gpukernelAMWNr3ILi2ELi26EEvPdS0_S0_iii_param_1,
	.param .u64 .ptr .align 1 _Z15gpukernelAMWNr3ILi2ELi26EEvPdS0_S0_iii_param_2,
	.param .u32 _Z15gpukernelAMWNr3ILi2ELi26EEvPdS0_S0_iii_param_3,
	.param .u32 _Z15gpukernelAMWNr3ILi2ELi26EEvPdS0_S0_iii_param_4,
	.param .u32 _Z15gpukernelAMWNr3ILi2ELi26EEvPdS0_S0_iii_param_5
)
{
	.reg .pred 	%p<15>;
	.reg .b32 	%r<51>;
	.reg .b64 	%rd<16>;
	.reg .b64 	%fd<86>;

	ld.param.u64 	%rd5, [_Z15gpukernelAMWNr3ILi2ELi26EEvPdS0_S0_iii_param_0];
	ld.param.u64 	%rd6, [_Z15gpukernelAMWNr3ILi2ELi26EEvPdS0_S0_iii_param_1];
	ld.param.u32 	%r29, [_Z15gpukernelAMWNr3ILi2ELi26EEvPdS0_S0_iii_param_3];
	ld.param.u32 	%r30, [_Z15gpukernelAMWNr3ILi2ELi26EEvPdS0_S0_iii_param_4];
	ld.param.u32 	%r31, [_Z15gpukernelAMWNr3ILi2ELi26EEvPdS0_S0_iii_param_5];
	cvta.to.global.u64 	%rd1, %rd6;
	mov.u32 	%r1, %tid.x;
	shr.u32 	%r43, %r1, 5;
	setp.ge.s32 	%p1, %r43, %r29;
	@%p1 bra 	$L__BB154_20;
	shr.u32 	%r32, %r1, 1;
	and.b32  	%r3, %r32, 15;
	and.b32  	%r4, %r1, 1;
	not.b32 	%r33, %r4;
	add.s32 	%r5, %r30, %r33;
	shr.u32 	%r34, %r5, 1;
	add.s32 	%r35, %r34, 1;
	and.b32  	%r6, %r35, 15;
	and.b32  	%r7, %r35, 7;
	add.s32 	%r8, %r7, -1;
	and.b32  	%r9, %r35, 3;
	and.b32  	%r36, %r35, -16;
	neg.s32 	%r10, %r36;
	add.s64 	%rd2, %rd1, 128;
	cvta.to.global.u64 	%rd3, %rd5;
$L__BB154_2:
	setp.ge.s32 	%p2, %r3, %r31;
	@%p2 bra 	$L__BB154_19;
	mul.lo.s32 	%r12, %r43, %r31;
	mov.u32 	%r44, %r3;
$L__BB154_4:
	setp.ge.s32 	%p3, %r4, %r30;
	mov.f64 	%fd85, 0d0000000000000000;
	@%p3 bra 	$L__BB154_18;
	setp.lt.u32 	%p4, %r5, 30;
	add.s32 	%r37, %r44, %r12;
	mul.lo.s32 	%r14, %r37, %r30;
	mov.f64 	%fd85, 0d0000000000000000;
	mov.u32 	%r48, %r4;
	@%p4 bra 	$L__BB154_8;
	add.s32 	%r45, %r4, %r14;
	mov.f64 	%fd85, 0d0000000000000000;
	mov.u32 	%r46, %r10;
	mov.u32 	%r48, %r4;
$L__BB154_7:
	.pragma "nounroll";
	mul.wide.s32 	%rd7, %r45, 8;
	add.s64 	%rd8, %rd2, %rd7;
	ld.global.f64 	%fd19, [%rd8+-128];
	add.f64 	%fd20, %fd85, %fd19;
	ld.global.f64 	%fd21, [%rd8+-112];
	add.f64 	%fd22, %fd20, %fd21;
	ld.global.f64 	%fd23, [%rd8+-96];
	add.f64 	%fd24, %fd22, %fd23;
	ld.global.f64 	%fd25, [%rd8+-80];
	add.f64 	%fd26, %fd24, %fd25;
	ld.global.f64 	%fd27, [%rd8+-64];
	add.f64 	%fd28, %fd26, %fd27;
	ld.global.f64 	%fd29, [%rd8+-48];
	add.f64 	%fd30, %fd28, %fd29;
	ld.global.f64 	%fd31, [%rd8+-32];
	add.f64 	%fd32, %fd30, %fd31;
	ld.global.f64 	%fd33, [%rd8+-16];
	add.f64 	%fd34, %fd32, %fd33;
	ld.global.f64 	%fd35, [%rd8];
	add.f64 	%fd36, %fd34, %fd35;
	ld.global.f64 	%fd37, [%rd8+16];
	add.f64 	%fd38, %fd36, %fd37;
	ld.global.f64 	%fd39, [%rd8+32];
	add.f64 	%fd40, %fd38, %fd39;
	ld.global.f64 	%fd41, [%rd8+48];
	add.f64 	%fd42, %fd40, %fd41;
	ld.global.f64 	%fd43, [%rd8+64];
	add.f64 	%fd44, %fd42, %fd43;
	ld.global.f64 	%fd45, [%rd8+80];
	add.f64 	%fd46, %fd44, %fd45;
	ld.global.f64 	%fd47, [%rd8+96];
	add.f64 	%fd48, %fd46, %fd47;
	ld.global.f64 	%fd49, [%rd8+112];
	add.f64 	%fd85, %fd48, %fd49;
	add.s32 	%r48, %r48, 32;
	add.s32 	%r46, %r46, 16;
	add.s32 	%r45, %r45, 32;
	setp.ne.s32 	%p5, %r46, 0;
	@%p5 bra 	$L__BB154_7;
$L__BB154_8:
	setp.eq.s32 	%p6, %r6, 0;
	@%p6 bra 	$L__BB154_18;
	add.s32 	%r38, %r6, -1;
	setp.lt.u32 	%p7, %r38, 7;
	@%p7 bra 	$L__BB154_11;
	add.s32 	%r39, %r48, %r14;
	mul.wide.s32 	%rd9, %r39, 8;
	add.s64 	%rd10, %rd1, %rd9;
	ld.global.f64 	%fd51, [%rd10];
	add.f64 	%fd52, %fd85, %fd51;
	ld.global.f64 	%fd53, [%rd10+16];
	add.f64 	%fd54, %fd52, %fd53;
	ld.global.f64 	%fd55, [%rd10+32];
	add.f64 	%fd56, %fd54, %fd55;
	ld.global.f64 	%fd57, [%rd10+48];
	add.f64 	%fd58, %fd56, %fd57;
	ld.global.f64 	%fd59, [%rd10+64];
	add.f64 	%fd60, %fd58, %fd59;
	ld.global.f64 	%fd61, [%rd10+80];
	add.f64 	%fd62, %fd60, %fd61;
	ld.global.f64 	%fd63, [%rd10+96];
	add.f64 	%fd64, %fd62, %fd63;
	ld.global.f64 	%fd65, [%rd10+112];
	add.f64 	%fd85, %fd64, %fd65;
	add.s32 	%r48, %r48, 16;
$L__BB154_11:
	setp.eq.s32 	%p8, %r7, 0;
	@%p8 bra 	$L__BB154_18;
	setp.lt.u32 	%p9, %r8, 3;
	@%p9 bra 	$L__BB154_14;
	add.s32 	%r40, %r48, %r14;
	mul.wide.s32 	%rd11, %r40, 8;
	add.s64 	%rd12, %rd1, %rd11;
	ld.global.f64 	%fd67, [%rd12];
	add.f64 	%fd68, %fd85, %fd67;
	ld.global.f64 	%fd69, [%rd12+16];
	add.f64 	%fd70, %fd68, %fd69;
	ld.global.f64 	%fd71, [%rd12+32];
	add.f64 	%fd72, %fd70, %fd71;
	ld.global.f64 	%fd73, [%rd12+48];
	add.f64 	%fd85, %fd72, %fd73;
	add.s32 	%r48, %r48, 8;
$L__BB154_14:
	setp.eq.s32 	%p10, %r9, 0;
	@%p10 bra 	$L__BB154_18;
	setp.eq.s32 	%p11, %r9, 1;
	add.s32 	%r41, %r48, %r14;
	mul.wide.s32 	%rd13, %r41, 8;
	add.s64 	%rd4, %rd1, %rd13;
	ld.global.f64 	%fd74, [%rd4];
	add.f64 	%fd85, %fd85, %fd74;
	@%p11 bra 	$L__BB154_18;
	setp.eq.s32 	%p12, %r9, 2;
	ld.global.f64 	%fd75, [%rd4+16];
	add.f64 	%fd85, %fd85, %fd75;
	@%p12 bra 	$L__BB154_18;
	ld.global.f64 	%fd76, [%rd4+32];
	add.f64 	%fd85, %fd85, %fd76;
$L__BB154_18:
	add.s32 	%r42, %r44, %r12;
	mul.wide.s32 	%rd14, %r42, 8;
	add.s64 	%rd15, %rd3, %rd14;
	atom.global.add.f64 	%fd77, [%rd15], %fd85;
	add.s32 	%r44, %r44, 16;
	setp.lt.s32 	%p13, %r44, %r31;
	@%p13 bra 	$L__BB154_4;
$L__BB154_19:
	add.s32 	%r43, %r43, 26;
	setp.lt.s32 	%p14, %r43, %r29;
	@%p14 bra 	$L__BB154_2;
$L__BB154_20:
	ret;

}
	// .globl	_Z15gpukernelAMWNr3ILi2ELi27EEvPdS0_S0_iii
.visible .entry _Z15gpukernelAMWNr3ILi2ELi27EEvPdS0_S0_iii(
	.param .u64 .ptr .align 1 _Z15gpukernelAMWNr3ILi2ELi27EEvPdS0_S0_iii_param_0,
	.param .u64 .ptr .align 1 _Z15gpukernelAMWNr3ILi2ELi27EEvPdS0_S0_iii_param_1,
	.param .u64 .ptr .align 1 _Z15gpukernelAMWNr3ILi2ELi27EEvPdS0_S0_iii_param_2,
	.param .u32 _Z15gpukernelAMWNr3ILi2ELi27EEvPdS0_S0_iii_param_3,
	.param .u32 _Z15gpukernelAMWNr3ILi2ELi27EEvPdS0_S0_iii_param_4,
	.param .u32 _Z15gpukernelAMWNr3ILi2ELi27EEvPdS0_S0_iii_param_5
)
{
	.reg .pred 	%p<15>;
	.reg .b32 	%r<51>;
	.reg .b64 	%rd<16>;
	.reg .b64 	%fd<86>;

	ld.param.u64 	%rd5, [_Z15gpukernelAMWNr3ILi2ELi27EEvPdS0_S0_iii_param_0];
	ld.param.u64 	%rd6, [_Z15gpukernelAMWNr3ILi2ELi27EEvPdS0_S0_iii_param_1];
	ld.param.u32 	%r29, [_Z15gpukernelAMWNr3ILi2ELi27EEvPdS0_S0_iii_param_3];
	ld.param.u32 	%r30, [_Z15gpukernelAMWNr3ILi2ELi27EEvPdS0_S0_iii_param_4];
	ld.param.u32 	%r31, [_Z15gpukernelAMWNr3ILi2ELi27EEvPdS0_S0_iii_param_5];
	cvta.to.global.u64 	%rd1, %rd6;
	mov.u32 	%r1, %tid.x;
	shr.u32 	%r43, %r1, 5;
	setp.ge.s32 	%p1, %r43, %r29;
	@%p1 bra 	$L__BB155_20;
	shr.u32 	%r32, %r1, 1;
	and.b32  	%r3, %r32, 15;
	and.b32  	%r4, %r1, 1;
	not.b32 	%r33, %r4;
	add.s32 	%r5, %r30, %r33;
	shr.u32 	%r34, %r5, 1;
	add.s32 	%r35, %r34, 1;
	and.b32  	%r6, %r35, 15;
	and.b32  	%r7, %r35, 7;
	add.s32 	%r8, %r7, -1;
	and.b32  	%r9, %r35, 3;
	and.b32  	%r36, %r35, -16;
	neg.s32 	%r10, %r36;
	add.s64 	%rd2, %rd1, 128;
	cvta.to.global.u64 	%rd3, %rd5;
$L__BB155_2:
	setp.ge.s32 	%p2, %r3, %r31;
	@%p2 bra 	$L__BB155_19;
	mul.lo.s32 	%r12, %r43, %r31;
	mov.u32 	%r44, %r3;
$L__BB155_4:
	setp.ge.s32 	%p3, %r4, %r30;
	mov.f64 	%fd85, 0d0000000000000000;
	@%p3 bra 	$L__BB155_18;
	setp.lt.u32 	%p4, %r5, 30;
	add.s32 	%r37, %r44, %r12;
	mul.lo.s32 	%r14, %r37, %r30;
	mov.f64 	%fd85, 0d0000000000000000;
	mov.u32 	%r48, %r4;
	@%p4 bra 	$L__BB155_8;
	add.s32 	%r45, %r4, %r14;
	mov.f64 	%fd85, 0d0000000000000000;
	mov.u32 	%r46, %r10;
	mov.u32 	%r48, %r4;
$L__BB155_7:
	.pragma "nounroll";
	mul.wide.s32 	%rd7, %r45, 8;
	add.s64 	%rd8, %rd2, %rd7;
	ld.global.f64 	%fd19, [%rd8+-128];
	add.f64 	%fd20, %fd85, %fd19;
	ld.global.f64 	%fd21, [%rd8+-112];
	add.f64 	%fd22, %fd20, %fd21;
	ld.global.f64 	%fd23, [%rd8+-96];
	add.f64 	%fd24, %fd22, %fd23;
	ld.global.f64 	%fd25, [%rd8+-80];
	add.f64 	%fd26, %fd24, %fd25;
	ld.global.f64 	%fd27, [%rd8+-64];
	add.f64 	%fd28, %fd26, %fd27;
	ld.global.f64 	%fd29, [%rd8+-48];
	add.f64 	%fd30, %fd28, %fd29;
	ld.global.f64 	%fd31, [%rd8+-32];
	add.f64 	%fd32, %fd30, %fd31;
	ld.global.f64 	%fd33, [%rd8+-16];
	add.f64 	%fd34, %fd32, %fd33;
	ld.global.f64 	%fd35, [%rd8];
	add.f64 	%fd36, %fd34, %fd35;
	ld.global.f64 	%fd37, [%rd8+16];
	add.f64 	%fd38, %fd36, %fd37;
	ld.global.f64 	%fd39, [%rd8+32];
	add.f64 	%fd40, %fd38, %fd39;
	ld.global.f64 	%fd41, [%rd8+48];
	add.f64 	%fd42, %fd40, %fd41;
	ld.global.f64 	%fd43, [%rd8+64];
	add.f64 	%fd44, %fd42, %fd43;
	ld.global.f64 	%fd45, [%rd8+80];
	add.f64 	%fd46, %fd44, %fd45;
	ld.global.f64 	%fd47, [%rd8+96];
	add.f64 	%fd48, %fd46, %fd47;
	ld.global.f64 	%fd49, [%rd8+112];
	add.f64 	%fd85, %fd48, %fd49;
	add.s32 	%r48, %r48, 32;
	add.s32 	%r46, %r46, 16;
	add.s32 	%r45, %r45, 32;
	setp.ne.s32 	%p5, %r46, 0;
	@%p5 bra 	$L__BB155_7;
$L__BB155_8:
	setp.eq.s32 	%p6, %r6, 0;
	@%p6 bra 	$L__BB155_18;
	add.s32 	%r38, %r6, -1;
	setp.lt.u32 	%p7, %r38, 7;
	@%p7 bra 	$L__BB155_11;
	add.s32 	%r39, %r48, %r14;
	mul.wide.s32 	%rd9, %r39, 8;
	add.s64 	%rd10, %rd1, %rd9;
	ld.global.f64 	%fd51, [%rd10];
	add.f64 	%fd52, %fd85, %fd51;
	ld.global.f64 	%fd53, [%rd10+16];
	add.f64 	%fd54, %fd52, %fd53;
	ld.global.f64 	%fd55, [%rd10+32];
	add.f64 	%fd56, %fd54, %fd55;
	ld.global.f64 	%fd57, [%rd10+48];
	add.f64 	%fd58, %fd56, %fd57;
	ld.global.f64 	%fd59, [%rd10+64];
	add.f64 	%fd60, %fd58, %fd59;
	ld.global.f64 	%fd61, [%rd10+80];
	add.f64 	%fd62, %fd60, %fd61;
	ld.global.f64 	%fd63, [%rd10+96];
	add.f64 	%fd64, %fd62, %fd63;
	ld.global.f64 	%fd65, [%rd10+112];
	add.f64 	%fd85, %fd64, %fd65;
	add.s32 	%r48, %r48, 16;
$L__BB155_11:
	setp.eq.s32 	%p8, %r7, 0;
	@%p8 bra 	$L__BB155_18;
	setp.lt.u32 	%p9, %r8, 3;
	@%p9 bra 	$L__BB155_14;
	add.s32 	%r40, %r48, %r14;
	mul.wide.s32 	%rd11, %r40, 8;
	add.s64 	%rd12, %rd1, %rd11;
	ld.global.f64 	%fd67, [%rd12];
	add.f64 	%fd68, %fd85, %fd67;
	ld.global.f64 	%fd69, [%rd12+16];
	add.f64 	%fd70, %fd68, %fd69;
	ld.global.f64 	%fd71, [%rd12+32];
	add.f64 	%fd72, %fd70, %fd71;
	ld.global.f64 	%fd73, [%rd12+48];
	add.f64 	%fd85, %fd72, %fd73;
	add.s32 	%r48, %r48, 8;
$L__BB155_14:
	setp.eq.s32 	%p10, %r9, 0;
	@%p10 bra 	$L__BB155_18;
	setp.eq.s32 	%p11, %r9, 1;
	add.s32 	%r41, %r48, %r14;
	mul.wide.s32 	%rd13, %r41, 8;
	add.s64 	%rd4, %rd1, %rd13;
	ld.global.f64 	%fd74, [%rd4];
	add.f64 	%fd85, %fd85, %fd74;
	@%p11 bra 	$L__BB155_18;
	setp.eq.s32 	%p12, %r9, 2;
	ld.global.f64 	%fd75, [%rd4+16];
	add.f64 	%fd85, %fd85, %fd75;
	@%p12 bra 	$L__BB155_18;
	ld.global.f64 	%fd76, [%rd4+32];
	add.f64 	%fd85, %fd85, %fd76;
$L__BB155_18:
	add.s32 	%r42, %r44, %r12;
	mul.wide.s32 	%rd14, %r42, 8;
	add.s64 	%rd15, %rd3, %rd14;
	atom.global.add.f64 	%fd77, [%rd15], %fd85;
	add.s32 	%r44, %r44, 16;
	setp.lt.s32 	%p13, %r44, %r31;
	@%p13 bra 	$L__BB155_4;
$L__BB155_19:
	add.s32 	%r43, %r43, 27;
	setp.lt.s32 	%p14, %r43, %r29;
	@%p14 bra 	$L__BB155_2;
$L__BB155_20:
	ret;

}
	// .globl	_Z15gpukernelAMWNr3ILi2ELi28EEvPdS0_S0_iii
.visible .entry _Z15gpukernelAMWNr3ILi2ELi28EEvPdS0_S0_iii(
	.param .u64 .ptr .align 1 _Z15gpukernelAMWNr3ILi2ELi28EEvPdS0_S0_iii_param_0,
	.param .u64 .ptr .align 1 _Z15gpukernelAMWNr3ILi2ELi28EEvPdS0_S0_iii_param_1,
	.param .u64 .ptr .align 1 _Z15gpukernelAMWNr3ILi2ELi28EEvPdS0_S0_iii_param_2,
	.param .u32 _Z15gpukernelAMWNr3ILi2ELi28EEvPdS0_S0_iii_param_3,
	.param .u32 _Z15gpukernelAMWNr3ILi2ELi28EEvPdS0_S0_iii_param_4,
	.param .u32 _Z15gpukernelAMWNr3ILi2ELi28EEvPdS0_S0_iii_param_5
)
{
	.reg .pred 	%p<15>;
	.reg .b32 	%r<51>;
	.reg .b64 	%rd<16>;
	.reg .b64 	%fd<86>;

	ld.param.u64 	%rd5, [_Z15gpukernelAMWNr3ILi2ELi28EEvPdS0_S0_iii_param_0];
	ld.param.u64 	%rd6, [_Z15gpukernelAMWNr3ILi2ELi28EEvPdS0_S0_iii_param_1];
	ld.param.u32 	%r29, [_Z15gpukernelAMWNr3ILi2ELi28EEvPdS0_S0_iii_param_3];
	ld.param.u32 	%r30, [_Z15gpukernelAMWNr3ILi2ELi28EEvPdS0_S0_iii_param_4];
	ld.param.u32 	%r31, [_Z15gpukernelAMWNr3ILi2ELi28EEvPdS0_S0_iii_param_5];
	cvta.to.global.u64 	%rd1, %rd6;
	mov.u32 	%r1, %tid.x;
	shr.u32 	%r43, %r1, 5;
	setp.ge.s32 	%p1, %r43, %r29;
	@%p1 bra 	$L__BB156_20;
	shr.u32 	%r32, %r1, 1;
	and.b32  	%r3, %r32, 15;
	and.b32  	%r4, %r1, 1;
	not.b32 	%r33, %r4;
	add.s32 	%r5, %r30, %r33;
	shr.u32 	%r34, %r5, 1;
	add.s32 	%r35, %r34, 1;
	and.b32  	%r6, %r35, 15;
	and.b32  	%r7, %r35, 7;
	add.s32 	%r8, %r7, -1;
	and.b32  	%r9, %r35, 3;
	and.b32  	%r36, %r35, -16;
	neg.s32 	%r10, %r36;
	add.s64 	%rd2, %rd1, 128;
	cvta.to.global.u64 	%rd3, %rd5;
$L__BB156_2:
	setp.ge.s32 	%p2, %r3, %r31;
	@%p2 bra 	$L__BB156_19;
	mul.lo.s32 	%r12, %r43, %r31;
	mov.u32 	%r44, %r3;
$L__BB156_4:
	setp.ge.s32 	%p3, %r4, %r30;
	mov.f64 	%fd85, 0d0000000000000000;
	@%p3 bra 	$L__BB156_18;
	setp.lt.u32 	%p4, %r5, 30;
	add.s32 	%r37, %r44, %r12;
	mul.lo.s32 	%r14, %r37, %r30;
	mov.f64 	%fd85, 0d0000000000000000;
	mov.u32 	%r48, %r4;
	@%p4 bra 	$L__BB156_8;
	add.s32 	%r45, %r4, %r14;
	mov.f64 	%fd85, 0d0000000000000000;
	mov.u32 	%r46, %r10;
	mov.u32 	%r48, %r4;
$L__BB156_7:
	.pragma "nounroll";
	mul.wide.s32 	%rd7, %r45, 8;
	add.s64 	%rd8, %rd2, %rd7;
	ld.global.f64 	%fd19, [%rd8+-128];
	add.f64 	%fd20, %fd85, %fd19;
	ld.global.f64 	%fd21, [%rd8+-112];
	add.f64 	%fd22, %fd20, %fd21;
	ld.global.f64 	%fd23, [%rd8+-96];
	add.f64 	%fd24, %fd22, %fd23;
	ld.global.f64 	%fd25, [%rd8+-80];
	add.f64 	%fd26, %fd24, %fd25;
	ld.global.f64 	%fd27, [%rd8+-64];
	add.f64 	%fd28, %fd26, %fd27;
	ld.global.f64 	%fd29, [%rd8+-48];
	add.f64 	%fd30, %fd28, %fd29;
	ld.global.f64 	%fd31, [%rd8+-32];
	add.f64 	%fd32, %fd30, %fd31;
	ld.global.f64 	%fd33, [%rd8+-16];
	add.f64 	%fd34, %fd32, %fd33;
	ld.global.f64 	%fd35, [%rd8];
	add.f64 	%fd36, %fd34, %fd35;
	ld.global.f64 	%fd37, [%rd8+16];
	add.f64 	%fd38, %fd36, %fd37;
	ld.global.f64 	%fd39, [%rd8+32];
	add.f64 	%fd40, %fd38, %fd39;
	ld.global.f64 	%fd41, [%rd8+48];
	add.f64 	%fd42, %fd40, %fd41;
	ld.global.f64 	%fd43, [%rd8+64];
	add.f64 	%fd44, %fd42, %fd43;
	ld.global.f64 	%fd45, [%rd8+80];
	add.f64 	%fd46, %fd44, %fd45;
	ld.global.f64 	%fd47, [%rd8+96];
	add.f64 	%fd48, %fd46, %fd47;
	ld.global.f64 	%fd49, [%rd8+112];
	add.f64 	%fd85, %fd48, %fd49;
	add.s32 	%r48, %r48, 32;
	add.s32 	%r46, %r46, 16;
	add.s32 	%r45, %r45, 32;
	setp.ne.s32 	%p5, %r46, 0;
	@%p5 bra 	$L__BB156_7;
$L__BB156_8:
	setp.eq.s32 	%p6, %r6, 0;
	@%p6 bra 	$L__BB156_18;
	add.s32 	%r38, %r6, -1;
	setp.lt.u32 	%p7, %r38, 7;
	@%p7 bra 	$L__BB156_11;
	add.s32 	%r39, %r48, %r14;
	mul.wide.s32 	%rd9, %r39, 8;
	add.s64 	%rd10, %rd1, %rd9;
	ld.global.f64 	%fd51, [%rd10];
	add.f64 	%fd52, %fd85, %fd51;
	ld.global.f64 	%fd53, [%rd10+16];
	add.f64 	%fd54, %fd52, %fd53;
	ld.global.f64 	%fd55, [%rd10+32];
	add.f64 	%fd56, %fd54, %fd55;
	ld.global.f64 	%fd57, [%rd10+48];
	add.f64 	%fd58, %fd56, %fd57;
	ld.global.f64 	%fd59, [%rd10+64];
	add.f64 	%fd60, %fd58, %fd59;
	ld.global.f64 	%fd61, [%rd10+80];
	add.f64 	%fd62, %fd60, %fd61;
	ld.global.f64 	%fd63, [%rd10+96];
	add.f64 	%fd64, %fd62, %fd63;
	ld.global.f64 	%fd65, [%rd10+112];
	add.f64 	%fd85, %fd64, %fd65;
	add.s32 	%r48, %r48, 16;
$L__BB156_11:
	setp.eq.s32 	%p8, %r7, 0;
	@%p8 bra 	$L__BB156_18;
	setp.lt.u32 	%p9, %r8, 3;
	@%p9 bra 	$L__BB156_14;
	add.s32 	%r40, %r48, %r14;
	mul.wide.s32 	%rd11, %r40, 8;
	add.s64 	%rd12, %rd1, %rd11;
	ld.global.f64 	%fd67, [%rd12];
	add.f64 	%fd68, %fd85, %fd67;
	ld.global.f64 	%fd69, [%rd12+16];
	add.f64 	%fd70, %fd68, %fd69;
	ld.global.f64 	%fd71, [%rd12+32];
	add.f64 	%fd72, %fd70, %fd71;
	ld.global.f64 	%fd73, [%rd12+48];
	add.f64 	%fd85, %fd72, %fd73;
	add.s32 	%r48, %r48, 8;
$L__BB156_14:
	setp.eq.s32 	%p10, %r9, 0;
	@%p10 bra 	$L__BB156_18;
	setp.eq.s32 	%p11, %r9, 1;
	add.s32 	%r41, %r48, %r14;
	mul.wide.s32 	%rd13, %r41, 8;
	add.s64 	%rd4, %rd1, %rd13;
	ld.global.f64 	%fd74, [%rd4];
	add.f64 	%fd85, %fd85, %fd74;
	@%p11 bra 	$L__BB156_18;
	setp.eq.s32 	%p12, %r9, 2;
	ld.global.f64 	%fd75, [%rd4+16];
	add.f64 	%fd85, %fd85, %fd75;
	@%p12 bra 	$L__BB156_18;
	ld.global.f64 	%fd76, [%rd4+32];
	add.f64 	%fd85, %fd85, %fd76;
$L__BB156_18:
	add.s32 	%r42, %r44, %r12;
	mul.wide.s32 	%rd14, %r42, 8;
	add.s64 	%rd15, %rd3, %rd14;
	atom.global.add.f64 	%fd77, [%rd15], %fd85;
	add.s32 	%r44, %r44, 16;
	setp.lt.s32 	%p13, %r44, %r31;
	@%p13 bra 	$L__BB156_4;
$L__BB156_19:
	add.s32 	%r43, %r43, 28;
	setp.lt.s32 	%p14, %r43, %r29;
	@%p14 bra 	$L__BB156_2;
$L__BB156_20:
	ret;

}
	// .globl	_Z15gpukernelAMWNr3ILi2ELi29EEvPdS0_S0_iii
.visible .entry _Z15gpukernelAMWNr3ILi2ELi29EEvPdS0_S0_iii(
	.param .u64 .ptr .align 1 _Z15gpukernelAMWNr3ILi2ELi29EEvPdS0_S0_iii_param_0,
	.param .u64 .ptr .align 1 _Z15gpukernelAMWNr3ILi2ELi29EEvPdS0_S0_iii_param_1,
	.param .u64 .ptr .align 1 _Z15gpukernelAMWNr3ILi2ELi29EEvPdS0_S0_iii_param_2,
	.param .u32 _Z15gpukernelAMWNr3ILi2ELi29EEvPdS0_S0_iii_param_3,
	.param .u32 _Z15gpukernelAMWNr3ILi2ELi29EEvPdS0_S0_iii_param_4,
	.param .u32 _Z15gpukernelAMWNr3ILi2ELi29EEvPdS0_S0_iii_param_5
)
{
	.reg .pred 	%p<15>;
	.reg .b32 	%r<51>;
	.reg .b64 	%rd<16>;
	.reg .b64 	%fd<86>;

	ld.param.u64 	%rd5, [_Z15gpukernelAMWNr3ILi2ELi29EEvPdS0_S0_iii_param_0];
	ld.param.u64 	%rd6, [_Z15gpukernelAMWNr3ILi2ELi29EEvPdS0_S0_iii_param_1];
	ld.param.u32 	%r29, [_Z15gpukernelAMWNr3ILi2ELi29EEvPdS0_S0_iii_param_3];
	ld.param.u32 	%r30, [_Z15gpukernelAMWNr3ILi2ELi29EEvPdS0_S0_iii_param_4];
	ld.param.u32 	%r31, [_Z15gpukernelAMWNr3ILi2ELi29EEvPdS0_S0_iii_param_5];
	cvta.to.global.u64 	%rd1, %rd6;
	mov.u32 	%r1, %tid.x;
	shr.u32 	%r43, %r1, 5;
	setp.ge.s32 	%p1, %r43, %r29;
	@%p1 bra 	$L__BB157_20;
	shr.u32 	%r32, %r1, 1;
	and.b32  	%r3, %r32, 15;
	and.b32  	%r4, %r1, 1;
	not.b32 	%r33, %r4;
	add.s32 	%r5, %r30, %r33;
	shr.u32 	%r34, %r5, 1;
	add.s32 	%r35, %r34, 1;
	and.b32  	%r6, %r35, 15;
	and.b32  	%r7, %r35, 7;
	add.s32 	%r8, %r7, -1;
	and.b32  	%r9, %r35, 3;
	and.b32  	%r36, %r35, -16;
	neg.s32 	%r10, %r36;
	add.s64 	%rd2, %rd1, 128;
	cvta.to.global.u64 	%rd3, %rd5;
$L__BB157_2:
	setp.ge.s32 	%p2, %r3, %r31;
	@%p2 bra 	$L__BB157_19;
	mul.lo.s32 	%r12, %r43, %r31;
	mov.u32 	%r44, %r3;
$L__BB157_4:
	setp.ge.s32 	%p3, %r4, %r30;
	mov.f64 	%fd85, 0d0000000000000000;
	@%p3 bra 	$L__BB157_18;
	setp.lt.u32 	%p4, %r5, 30;
	add.s32 	%r37, %r44, %r12;
	mul.lo.s32 	%r14, %r37, %r30;
	mov.f64 	%fd85, 0d0000000000000000;
	mov.u32 	%r48, %r4;
	@%p4 bra 	$L__BB157_8;
	add.s32 	%r45, %r4, %r14;
	mov.f64 	%fd85, 0d0000000000000000;
	mov.u32 	%r46, %r10;
	mov.u32 	%r48, %r4;
$L__BB157_7:
	.pragma "nounroll";
	mul.wide.s32 	%rd7, %r45, 8;
	add.s64 	%rd8, %rd2, %rd7;
	ld.global.f64 	%fd19, [%rd8+-128];
	add.f64 	%fd20, %fd85, %fd19;
	ld.global.f64 	%fd21, [%rd8+-112];
	add.f64 	%fd22, %fd20, %fd21;
	ld.global.f64 	%fd23, [%rd8+-96];
	add.f64 	%fd24, %fd22, %fd23;
	ld.global.f64 	%fd25, [%rd8+-80];
	add.f64 	%fd26, %fd24, %fd25;
	ld.global.f64 	%fd27, [%rd8+-64];
	add.f64 	%fd28, %fd26, %fd27;
	ld.global.f64 	%fd29, [%rd8+-48];
	add.f64 	%fd30, %fd28, %fd29;
	ld.global.f64 	%fd31, [%rd8+-32];
	add.f64 	%fd32, %fd30, %fd31;
	ld.global.f64 	%fd33, [%rd8+-16];
	add.f64 	%fd34, %fd32, %fd33;
	ld.global.f64 	%fd35, [%rd8];
	add.f64 	%fd36, %fd34, %fd35;
	ld.global.f64 	%fd37, [%rd8+16];
	add.f64 	%fd38, %fd36, %fd37;
	ld.global.f64 	%fd39, [%rd8+32];
	add.f64 	%fd40, %fd38, %fd39;
	ld.global.f64 	%fd41, [%rd8+48];
	add.f64 	%fd42, %fd40, %fd41;
	ld.global.f64 	%fd43, [%rd8+64];
	add.f64 	%fd44, %fd42, %fd43;
	ld.global.f64 	%fd45, [%rd8+80];
	add.f64 	%fd46, %fd44, %fd45;
	ld.global.f64 	%fd47, [%rd8+96];
	add.f64 	%fd48, %fd46, %fd47;
	ld.global.f64 	%fd49, [%rd8+112];
	add.f64 	%fd85, %fd48, %fd49;
	add.s32 	%r48, %r48, 32;
	add.s32 	%r46, %r46, 16;
	add.s32 	%r45, %r45, 32;
	setp.ne.s32 	%p5, %r46, 0;
	@%p5 bra 	$L__BB157_7;
$L__BB157_8:
	setp.eq.s32 	%p6, %r6, 0;
	@%p6 bra 	$L__BB157_18;
	add.s32 	%r38, %r6, -1;
	setp.lt.u32 	%p7, %r38, 7;
	@%p7 bra 	$L__BB157_11;
	add.s32 	%r39, %r48, %r14;
	mul.wide.s32 	%rd9, %r39, 8;
	add.s64 	%rd10, %rd1, %rd9;
	ld.global.f64 	%fd51, [%rd10];
	add.f64 	%fd52, %fd85, %fd51;
	ld.global.f64 	%fd53, [%rd10+16];
	add.f64 	%fd54, %fd52, %fd53;
	ld.global.f64 	%fd55, [%rd10+32];
	add.f64 	%fd56, %fd54, %fd55;
	ld.global.f64 	%fd57, [%rd10+48];
	add.f64 	%fd58, %fd56, %fd57;
	ld.global.f64 	%fd59, [%rd10+64];
	add.f64 	%fd60, %fd58, %fd59;
	ld.global.f64 	%fd61, [%rd10+80];
	add.f64 	%fd62, %fd60, %fd61;
	ld.global.f64 	%fd63, [%rd10+96];
	add.f64 	%fd64, %fd62, %fd63;
	ld.global.f64 	%fd65, [%rd10+112];
	add.f64 	%fd85, %fd64, %fd65;
	add.s32 	%r48, %r48, 16;
$L__BB157_11:
	setp.eq.s32 	%p8, %r7, 0;
	@%p8 bra 	$L__BB157_18;
	setp.lt.u32 	%p9, %r8, 3;
	@%p9 bra 	$L__BB157_14;
	add.s32 	%r40, %r48, %r14;
	mul.wide.s32 	%rd11, %r40, 8;
	add.s64 	%rd12, %rd1, %rd11;
	ld.global.f64 	%fd67, [%rd12];
	add.f64 	%fd68, %fd85, %fd67;
	ld.global.f64 	%fd69, [%rd12+16];
	add.f64 	%fd70, %fd68, %fd69;
	ld.global.f64 	%fd71, [%rd12+32];
	add.f64 	%fd72, %fd70, %fd71;
	ld.global.f64 	%fd73, [%rd12+48];
	add.f64 	%fd85, %fd72, %fd73;
	add.s32 	%r48, %r48, 8;
$L__BB157_14:
	setp.eq.s32 	%p10, %r9, 0;
	@%p10 bra 	$L__BB157_18;
	setp.eq.s32 	%p11, %r9, 1;
	add.s32 	%r41, %r48, %r14;
	mul.wide.s32 	%rd13, %r41, 8;
	add.s64 	%rd4, %rd1, %rd13;
	ld.global.f64 	%fd74, [%rd4];
	add.f64 	%fd85, %fd85, %fd74;
	@%p11 bra 	$L__BB157_18;
	setp.eq.s32 	%p12, %r9, 2;
	ld.global.f64 	%fd75, [%rd4+16];
	add.f64 	%fd85, %fd85, %fd75;
	@%p12 bra 	$L__BB157_18;
	ld.global.f64 	%fd76, [%rd4+32];
	add.f64 	%fd85, %fd85, %fd76;
$L__BB157_18:
	add.s32 	%r42, %r44, %r12;
	mul.wide.s32 	%rd14, %r42, 8;
	add.s64 	%rd15, %rd3, %rd14;
	atom.global.add.f64 	%fd77, [%rd15], %fd85;
	add.s32 	%r44, %r44, 16;
	setp.lt.s32 	%p13, %r44, %r31;
	@%p13 bra 	$L__BB157_4;
$L__BB157_19:
	add.s32 	%r43, %r43, 29;
	setp.lt.s32 	%p14, %r43, %r29;
	@%p14 bra 	$L__BB157_2;
$L__BB157_20:
	ret;

}
	// .globl	_Z15gpukernelAMWNr3ILi2ELi30EEvPdS0_S0_iii
.visible .entry _Z15gpukernelAMWNr3ILi2ELi30EEvPdS0_S0_iii(
	.param .u64 .ptr .align 1 _Z15gpukernelAMWNr3ILi2ELi30EEvPdS0_S0_iii_param_0,
	.param .u64 .ptr .align 1 _Z15gpukernelAMWNr3ILi2ELi30EEvPdS0_S0_iii_param_1,
	.param .u64 .ptr .align 1 _Z15gpukernelAMWNr3ILi2ELi30EEvPdS0_S0_iii_param_2,
	.param .u32 _Z15gpukernelAMWNr3ILi2ELi30EEvPdS0_S0_iii_param_3,
	.param .u32 _Z15gpukernelAMWNr3ILi2ELi30EEvPdS0_S0_iii_param_4,
	.param .u32 _Z15gpukernelAMWNr3ILi2ELi30EEvPdS0_S0_iii_param_5
)
{
	.reg .pred 	%p<15>;
	.reg .b32 	%r<51>;
	.reg .b64 	%rd<16>;
	.reg .b64 	%fd<86>;

	ld.param.u64 	%rd5, [_Z15gpukernelAMWNr3ILi2ELi30EEvPdS0_S0_iii_param_0];
	ld.param.u64 	%rd6, [_Z15gpukernelAMWNr3ILi2ELi30EEvPdS0_S0_iii_param_1];
	ld.param.u32 	%r29, [_Z15gpukernelAMWNr3ILi2ELi30EEvPdS0_S0_iii_param_3];
	ld.param.u32 	%r30, [_Z15gpukernelAMWNr3ILi2ELi30EEvPdS0_S0_iii_param_4];
	ld.param.u32 	%r31, [_Z15gpukernelAMWNr3ILi2ELi30EEvPdS0_S0_iii_param_5];
	cvta.to.global.u64 	%rd1, %rd6;
	mov.u32 	%r1, %tid.x;
	shr.u32 	%r43, %r1, 5;
	setp.ge.s32 	%p1, %r43, %r29;
	@%p1 bra 	$L__BB158_20;
	shr.u32 	%r32, %r1, 1;
	and.b32  	%r3, %r32, 15;
	and.b32  	%r4, %r1, 1;
	not.b32 	%r33, %r4;
	add.s32 	%r5, %r30, %r33;
	shr.u32 	%r34, %r5, 1;
	add.s32 	%r35, %r34, 1;
	and.b32  	%r6, %r35, 15;
	and.b32  	%r7, %r35, 7;
	add.s32 	%r8, %r7, -1;
	and.b32  	%r9, %r35, 3;
	and.b32  	%r36, %r35, -16;
	neg.s32 	%r10, %r36;
	add.s64 	%rd2, %rd1, 128;
	cvta.to.global.u64 	%rd3, %rd5;
$L__BB158_2:
	setp.ge.s32 	%p2, %r3, %r31;
	@%p2 bra 	$L__BB158_19;
	mul.lo.s32 	%r12, %r43, %r31;
	mov.u32 	%r44, %r3;
$L__BB158_4:
	setp.ge.s32 	%p3, %r4, %r30;
	mov.f64 	%fd85, 0d0000000000000000;
	@%p3 bra 	$L__BB158_18;
	setp.lt.u32 	%p4, %r5, 30;
	add.s32 	%r37, %r44, %r12;
	mul.lo.s32 	%r14, %r37, %r30;
	mov.f64 	%fd85, 0d0000000000000000;
	mov.u32 	%r48, %r4;
	@%p4 bra 	$L__BB158_8;
	add.s32 	%r45, %r4, %r14;
	mov.f64 	%fd85, 0d0000000000000000;
	mov.u32 	%r46, %r10;
	mov.u32 	%r48, %r4;
$L__BB158_7:
	.pragma "nounroll";
	mul.wide.s32 	%rd7, %r45, 8;
	add.s64 	%rd8, %rd2, %rd7;
	ld.global.f64 	%fd19, [%rd8+-128];
	add.f64 	%fd20, %fd85, %fd19;
	ld.global.f64 	%fd21, [%rd8+-112];
	add.f64 	%fd22, %fd20, %fd21;
	ld.global.f64 	%fd23, [%rd8+-96];
	add.f64 	%fd24, %fd22, %fd23;
	ld.global.f64 	%fd25, [%rd8+-80];
	add.f64 	%fd26, %fd24, %fd25;
	ld.global.f64 	%fd27, [%rd8+-64];
	add.f64 	%fd28, %fd26, %fd27;
	ld.global.f64 	%fd29, [%rd8+-48];
	add.f64 	%fd30, %fd28, %fd29;
	ld.global.f64 	%fd31, [%rd8+-32];
	add.f64 	%fd32, %fd30, %fd31;
	ld.global.f64 	%fd33, [%rd8+-16];
	add.f64 	%fd34, %fd32, %fd33;
	ld.global.f64 	%fd35, [%rd8];
	add.f64 	%fd36, %fd34, %fd35;
	ld.global.f64 	%fd37, [%rd8+16];
	add.f64 	%fd38, %fd36, %fd37;
	ld.global.f64 	%fd39, [%rd8+32];
	add.f64 	%fd40, %fd38, %fd39;
	ld.global.f64 	%fd41, [%rd8+48];
	add.f64 	%fd42, %fd40, %fd41;
	ld.global.f64 	%fd43, [%rd8+64];
	add.f64 	%fd44, %fd42, %fd43;
	ld.global.f64 	%fd45, [%rd8+80];
	add.f64 	%fd46, %fd44, %fd45;
	ld.global.f64 	%fd47, [%rd8+96];
	add.f64 	%fd48, %fd46, %fd47;
	ld.global.f64 	%fd49, [%rd8+112];
	add.f64 	%fd85, %fd48, %fd49;
	add.s32 	%r48, %r48, 32;
	add.s32 	%r46, %r46, 16;
	add.s32 	%r45, %r45, 32;
	setp.ne.s32 	%p5, %r46, 0;
	@%p5 bra 	$L__BB158_7;
$L__BB158_8:
	setp.eq.s32 	%p6, %r6, 0;
	@%p6 bra 	$L__BB158_18;
	add.s32 	%r38, %r6, -1;
	setp.lt.u32 	%p7, %r38, 7;
	@%p7 bra 	$L__BB158_11;
	add.s32 	%r39, %r48, %r14;
	mul.wide.s32 	%rd9, %r39, 8;
	add.s64 	%rd10, %rd1, %rd9;
	ld.global.f64 	%fd51, [%rd10];
	add.f64 	%fd52, %fd85, %fd51;
	ld.global.f64 	%fd53, [%rd10+16];
	add.f64 	%fd54, %fd52, %fd53;
	ld.global.f64 	%fd55, [%rd10+32];
	add.f64 	%fd56, %fd54, %fd55;
	ld.global.f64 	%fd57, [%rd10+48];
	add.f64 	%fd58, %fd56, %fd57;
	ld.global.f64 	%fd59, [%rd10+64];
	add.f64 	%fd60, %fd58, %fd59;
	ld.global.f64 	%fd61, [%rd10+80];
	add.f64 	%fd62, %fd60, %fd61;
	ld.global.f64 	%fd63, [%rd10+96];
	add.f64 	%fd64, %fd62, %fd63;
	ld.global.f64 	%fd65, [%rd10+112];
	add.f64 	%fd85, %fd64, %fd65;
	add.s32 	%r48, %r48, 16;
$L__BB158_11:
	setp.eq.s32 	%p8, %r7, 0;
	@%p8 bra 	$L__BB158_18;
	setp.lt.u32 	%p9, %r8, 3;
	@%p9 bra 	$L__BB158_14;
	add.s32 	%r40, %r48, %r14;
	mul.wide.s32 	%rd11, %r40, 8;
	add.s64 	%rd12, %rd1, %rd11;
	ld.global.f64 	%fd67, [%rd12];
	add.f64 	%fd68, %fd85, %fd67;
	ld.global.f64 	%fd69, [%rd12+16];
	add.f64 	%fd70, %fd68, %fd69;
	ld.global.f64 	%fd71, [%rd12+32];
	add.f64 	%fd72, %fd70, %fd71;
	ld.global.f64 	%fd73, [%rd12+48];
	add.f64 	%fd85, %fd72, %fd73;
	add.s32 	%r48, %r48, 8;
$L__BB158_14:
	setp.eq.s32 	%p10, %r9, 0;
	@%p10 bra 	$L__BB158_18;
	setp.eq.s32 	%p11, %r9, 1;
	add.s32 	%r41, %r48, %r14;
	mul.wide.s32 	%rd13, %r41, 8;
	add.s64 	%rd4, %rd1, %rd13;
	ld.global.f64 	%fd74, [%rd4];
	add.f64 	%fd85, %fd85, %fd74;
	@%p11 bra 	$L__BB158_18;
	setp.eq.s32 	%p12, %r9, 2;
	ld.global.f64 	%fd75, [%rd4+16];
	add.f64 	%fd85, %fd85, %fd75;
	@%p12 bra 	$L__BB158_18;
	ld.global.f64 	%fd76, [%rd4+32];
	add.f64 	%fd85, %fd85, %fd76;
$L__BB158_18:
	add.s32 	%r42, %r44, %r12;
	mul.wide.s32 	%rd14, %r42, 8;
	add.s64 	%rd15, %rd3, %rd14;
	atom.global.add.f64 	%fd77, [%rd15], %fd85;
	add.s32 	%r44, %r44, 16;
	setp.lt.s32 	%p13, %r44, %r31;
	@%p13 bra 	$L__BB158_4;
$L__BB158_19:
	add.s32 	%r43, %r43, 30;
	setp.lt.s32 	%p14, %r43, %r29;
	@%p14 bra 	$L__BB158_2;
$L__BB158_20:
	ret;

}
	// .globl	_Z15gpukernelAMWNr3ILi2ELi31EEvPdS0_S0_iii
.visible .entry _Z15gpukernelAMWNr3ILi2ELi31EEvPdS0_S0_iii(
	.param .u64 .ptr .align 1 _Z15gpukernelAMWNr3ILi2ELi31EEvPdS0_S0_iii_param_0,
	.param .u64 .ptr .align 1 _Z15gpukernelAMWNr3ILi2ELi31EEvPdS0_S0_iii_param_1,
	.param .u64 .ptr .align 1 _Z15gpukernelAMWNr3ILi2ELi31EEvPdS0_S0_iii_param_2,
	.param .u32 _Z15gpukernelAMWNr3ILi2ELi31EEvPdS0_S0_iii_param_3,
	.param .u32 _Z15gpukernelAMWNr3ILi2ELi31EEvPdS0_S0_iii_param_4,
	.param .u32 _Z15gpukernelAMWNr3ILi2ELi31EEvPdS0_S0_iii_param_5
)
{
	.reg .pred 	%p<15>;
	.reg .b32 	%r<51>;
	.reg .b64 	%rd<16>;
	.reg .b64 	%fd<86>;

	ld.param.u64 	%rd5, [_Z15gpukernelAMWNr3ILi2ELi31EEvPdS0_S0_iii_param_0];
	ld.param.u64 	%rd6, [_Z15gpukernelAMWNr3ILi2ELi31EEvPdS0_S0_iii_param_1];
	ld.param.u32 	%r29, [_Z15gpukernelAMWNr3ILi2ELi31EEvPdS0_S0_iii_param_3];
	ld.param.u32 	%r30, [_Z15gpukernelAMWNr3ILi2ELi31EEvPdS0_S0_iii_param_4];
	ld.param.u32 	%r31, [_Z15gpukernelAMWNr3ILi2ELi31EEvPdS0_S0_iii_param_5];
	cvta.to.global.u64 	%rd1, %rd6;
	mov.u32 	%r1, %tid.x;
	shr.u32 	%r43, %r1, 5;
	setp.ge.s32 	%p1, %r43, %r29;
	@%p1 bra 	$L__BB159_20;
	shr.u32 	%r32, %r1, 1;
	and.b32  	%r3, %r32, 15;
	and.b32  	%r4, %r1, 1;
	not.b32 	%r33, %r4;
	add.s32 	%r5, %r30, %r33;
	shr.u32 	%r34, %r5, 1;
	add.s32 	%r35, %r34, 1;
	and.b32  	%r6, %r35, 15;
	and.b32  	%r7, %r35, 7;
	add.s32 	%r8, %r7, -1;
	and.b32  	%r9, %r35, 3;
	and.b32  	%r36, %r35, -16;
	neg.s32 	%r10, %r36;
	add.s64 	%rd2, %rd1, 128;
	cvta.to.global.u64 	%rd3, %rd5;
$L__BB159_2:
	setp.ge.s32 	%p2, %r3, %r31;
	@%p2 bra 	$L__BB159_19;
	mul.lo.s32 	%r12, %r43, %r31;
	mov.u32 	%r44, %r3;
$L__BB159_4:
	setp.ge.s32 	%p3, %r4, %r30;
	mov.f64 	%fd85, 0d0000000000000000;
	@%p3 bra 	$L__BB159_18;
	setp.lt.u32 	%p4, %r5, 30;
	add.s32 	%r37, %r44, %r12;
	mul.lo.s32 	%r14, %r37, %r30;
	mov.f64 	%fd85, 0d0000000000000000;
	mov.u32 	%r48, %r4;
	@%p4 bra 	$L__BB159_8;
	add.s32 	%r45, %r4, %r14;
	mov.f64 	%fd85, 0d0000000000000000;
	mov.u32 	%r46, %r10;
	mov.u32 	%r48, %r4;
$L__BB159_7:
	.pragma "nounroll";
	mul.wide.s32 	%rd7, %r45, 8;
	add.s64 	%rd8, %rd2, %rd7;
	ld.global.f64 	%fd19, [%rd8+-128];
	add.f64 	%fd20, %fd85, %fd19;
	ld.global.f64 	%fd21, [%rd8+-112];
	add.f64 	%fd22, %fd20, %fd21;
	ld.global.f64 	%fd23, [%rd8+-96];
	add.f64 	%fd24, %fd22, %fd23;
	ld.global.f64 	%fd25, [%rd8+-80];
	add.f64 	%fd26, %fd24, %fd25;
	ld.global.f64 	%fd27, [%rd8+-64];
	add.f64 	%fd28, %fd26, %fd27;
	ld.global.f64 	%fd29, [%rd8+-48];
	add.f64 	%fd30, %fd28, %fd29;
	ld.global.f64 	%fd31, [%rd8+-32];
	add.f64 	%fd32, %fd30, %fd31;
	ld.global.f64 	%fd33, [%rd8+-16];
	add.f64 	%fd34, %fd32, %fd33;
	ld.global.f64 	%fd35, [%rd8];
	add.f64 	%fd36, %fd34, %fd35;
	ld.global.f64 	%fd37, [%rd8+16];
	add.f64 	%fd38, %fd36, %fd37;
	ld.global.f64 	%fd39, [%rd8+32];
	add.f64 	%fd40, %fd38, %fd39;
	ld.global.f64 	%fd41, [%rd8+48];
	add.f64 	%fd42, %fd40, %fd41;
	ld.global.f64 	%fd43, [%rd8+64];
	add.f64 	%fd44, %fd42, %fd43;
	ld.global.f64 	%fd45, [%rd8+80];
	add.f64 	%fd46, %fd44, %fd45;
	ld.global.f64 	%fd47, [%rd8+96];
	add.f64 	%fd48, %fd46, %fd47;
	ld.global.f64 	%fd49, [%rd8+112];
	add.f64 	%fd85, %fd48, %fd49;
	add.s32 	%r48, %r48, 32;
	add.s32 	%r46, %r46, 16;
	add.s32 	%r45, %r45, 32;
	setp.ne.s32 	%p5, %r46, 0;
	@%p5 bra 	$L__BB159_7;
$L__BB159_8:
	setp.eq.s32 	%p6, %r6, 0;
	@%p6 bra 	$L__BB159_18;
	add.s32 	%r38, %r6, -1;
	setp.lt.u32 	%p7, %r38, 7;
	@%p7 bra 	$L__BB159_11;
	add.s32 	%r39, %r48, %r14;
	mul.wide.s32 	%rd9, %r39, 8;
	add.s64 	%rd10, %rd1, %rd9;
	ld.global.f64 	%fd51, [%rd10];
	add.f64 	%fd52, %fd85, %fd51;
	ld.global.f64 	%fd53, [%rd10+16];
	add.f64 	%fd54, %fd52, %fd53;
	ld.global.f64 	%fd55, [%rd10+32];
	add.f64 	%fd56, %fd54, %fd55;
	ld.global.f64 	%fd57, [%rd10+48];
	add.f64 	%fd58, %fd56, %fd57;
	ld.global.f64 	%fd59, [%rd10+64];
	add.f64 	%fd60, %fd58, %fd59;
	ld.global.f64 	%fd61, [%rd10+80];
	add.f64 	%fd62, %fd60, %fd61;
	ld.global.f64 	%fd63, [%rd10+96];
	add.f64 	%fd64, %fd62, %fd63;
	ld.global.f64 	%fd65, [%rd10+112];
	add.f64 	%fd85, %fd64, %fd65;
	add.s32 	%r48, %r48, 16;
$L__BB159_11:
	setp.eq.s32 	%p8, %r7, 0;
	@%p8 bra 	$L__BB159_18;
	setp.lt.u32 	%p9, %r8, 3;
	@%p9 bra 	$L__BB159_14;
	add.s32 	%r40, %r48, %r14;
	mul.wide.s32 	%rd11, %r40, 8;
	add.s64 	%rd12, %rd1, %rd11;
	ld.global.f64 	%fd67, [%rd12];
	add.f64 	%fd68, %fd85, %fd67;
	ld.global.f64 	%fd69, [%rd12+16];
	add.f64 	%fd70, %fd68, %fd69;
	ld.global.f64 	%fd71, [%rd12+32];
	add.f64 	%fd72, %fd70, %fd71;
	ld.global.f64 	%fd73, [%rd12+48];
	add.f64 	%fd85, %fd72, %fd73;
	add.s32 	%r48, %r48, 8;
$L__BB159_14:
	setp.eq.s32 	%p10, %r9, 0;
	@%p10 bra 	$L__BB159_18;
	setp.eq.s32 	%p11, %r9, 1;
	add.s32 	%r41, %r48, %r14;
	mul.wide.s32 	%rd13, %r41, 8;
	add.s64 	%rd4, %rd1, %rd13;
	ld.global.f64 	%fd74, [%rd4];
	add.f64 	%fd85, %fd85, %fd74;
	@%p11 bra 	$L__BB159_18;
	setp.eq.s32 	%p12, %r9, 2;
	ld.global.f64 	%fd75, [%rd4+16];
	add.f64 	%fd85, %fd85, %fd75;
	@%p12 bra 	$L__BB159_18;
	ld.global.f64 	%fd76, [%rd4+32];
	add.f64 	%fd85, %fd85, %fd76;
$L__BB159_18:
	add.s32 	%r42, %r44, %r12;
	mul.wide.s32 	%rd14, %r42, 8;
	add.s64 	%rd15, %rd3, %rd14;
	atom.global.add.f64 	%fd77, [%rd15], %fd85;
	add.s32 	%r44, %r44, 16;
	setp.lt.s32 	%p13, %r44, %r31;
	@%p13 bra 	$L__BB159_4;
$L__BB159_19:
	add.s32 	%r43, %r43, 31;
	setp.lt.s32 	%p14, %r43, %r29;
	@%p14 bra 	$L__BB159_2;
$L__BB159_20:
	ret;

}
	// .globl	_Z15gpukernelAMWNr3ILi2ELi32EEvPdS0_S0_iii
.visible .entry _Z15gpukernelAMWNr3ILi2ELi32EEvPdS0_S0_iii(
	.param .u64 .ptr .align 1 _Z15gpukernelAMWNr3ILi2ELi32EEvPdS0_S0_iii_param_0,
	.param .u64 .ptr .align 1 _Z15gpukernelAMWNr3ILi2ELi32EEvPdS0_S0_iii_param_1,
	.param .u64 .ptr .align 1 _Z15gpukernelAMWNr3ILi2ELi32EEvPdS0_S0_iii_param_2,
	.param .u32 _Z15gpukernelAMWNr3ILi2ELi32EEvPdS0_S0_iii_param_3,
	.param .u32 _Z15gpukernelAMWNr3ILi2ELi32EEvPdS0_S0_iii_param_4,
	.param .u32 _Z15gpukernelAMWNr3ILi2ELi32EEvPdS0_S0_iii_param_5
)
{
	.reg .pred 	%p<15>;
	.reg .b32 	%r<51>;
	.reg .b64 	%rd<16>;
	.reg .b64 	%fd<86>;

	ld.param.u64 	%rd5, [_Z15gpukernelAMWNr3ILi2ELi32EEvPdS0_S0_iii_param_0];
	ld.param.u64 	%rd6, [_Z15gpukernelAMWNr3ILi2ELi32EEvPdS0_S0_iii_param_1];
	ld.param.u32 	%r29, [_Z15gpukernelAMWNr3ILi2ELi32EEvPdS0_S0_iii_param_3];
	ld.param.u32 	%r30, [_Z15gpukernelAMWNr3ILi2ELi32EEvPdS0_S0_iii_param_4];
	ld.param.u32 	%r31, [_Z15gpukernelAMWNr3ILi2ELi32EEvPdS0_S0_iii_param_5];
	cvta.to.global.u64 	%rd1, %rd6;
	mov.u32 	%r1, %tid.x;
	shr.u32 	%r43, %r1, 5;
	setp.ge.s32 	%p1, %r43, %r29;
	@%p1 bra 	$L__BB160_20;
	shr.u32 	%r32, %r1, 1;
	and.b32  	%r3, %r32, 15;
	and.b32  	%r4, %r1, 1;
	not.b32 	%r33, %r4;
	add.s32 	%r5, %r30, %r33;
	shr.u32 	%r34, %r5, 1;
	add.s32 	%r35, %r34, 1;
	and.b32  	%r6, %r35, 15;
	and.b32  	%r7, %r35, 7;
	add.s32 	%r8, %r7, -1;
	and.b32  	%r9, %r35, 3;
	and.b32  	%r36, %r35, -16;
	neg.s32 	%r10, %r36;
	add.s64 	%rd2, %rd1, 128;
	cvta.to.global.u64 	%rd3, %rd5;
$L__BB160_2:
	setp.ge.s32 	%p2, %r3, %r31;
	@%p2 bra 	$L__BB160_19;
	mul.lo.s32 	%r12, %r43, %r31;
	mov.u32 	%r44, %r3;
$L__BB160_4:
	setp.ge.s32 	%p3, %r4, %r30;
	mov.f64 	%fd85, 0d0000000000000000;
	@%p3 bra 	$L__BB160_18;
	setp.lt.u32 	%p4, %r5, 30;
	add.s32 	%r37, %r44, %r12;
	mul.lo.s32 	%r14, %r37, %r30;
	mov.f64 	%fd85, 0d0000000000000000;
	mov.u32 	%r48, %r4;
	@%p4 bra 	$L__BB160_8;
	add.s32 	%r45, %r4, %r14;
	mov.f64 	%fd85, 0d0000000000000000;
	mov.u32 	%r46, %r10;
	mov.u32 	%r48, %r4;
$L__BB160_7:
	.pragma "nounroll";
	mul.wide.s32 	%rd7, %r45, 8;
	add.s64 	%rd8, %rd2, %rd7;
	ld.global.f64 	%fd19, [%rd8+-128];
	add.f64 	%fd20, %fd85, %fd19;
	ld.global.f64 	%fd21, [%rd8+-112];
	add.f64 	%fd22, %fd20, %fd21;
	ld.global.f64 	%fd23, [%rd8+-96];
	add.f64 	%fd24, %fd22, %fd23;
	ld.global.f64 	%fd25, [%rd8+-80];
	add.f64 	%fd26, %fd24, %fd25;
	ld.global.f64 	%fd27, [%rd8+-64];
	add.f64 	%fd28, %fd26, %fd27;
	ld.global.f64 	%fd29, [%rd8+-48];
	add.f64 	%fd30, %fd28, %fd29;
	ld.global.f64 	%fd31, [%rd8+-32];
	add.f64 	%fd32, %fd30, %fd31;
	ld.global.f64 	%fd33, [%rd8+-16];
	add.f64 	%fd34, %fd32, %fd33;
	ld.global.f64 	%fd35, [%rd8];
	add.f64 	%fd36, %fd34, %fd35;
	ld.global.f64 	%fd37, [%rd8+16];
	add.f64 	%fd38, %fd36, %fd37;
	ld.global.f64 	%fd39, [%rd8+32];
	add.f64 	%fd40, %fd38, %fd39;
	ld.global.f64 	%fd41, [%rd8+48];
	add.f64 	%fd42, %fd40, %fd41;
	ld.global.f64 	%fd43, [%rd8+64];
	add.f64 	%fd44, %fd42, %fd43;
	ld.global.f64 	%fd45, [%rd8+80];
	add.f64 	%fd46, %fd44, %fd45;
	ld.global.f64 	%fd47, [%rd8+96];
	add.f64 	%fd48, %fd46, %fd47;
	ld.global.f64 	%fd49, [%rd8+112];
	add.f64 	%fd85, %fd48, %fd49;
	add.s32 	%r48, %r48, 32;
	add.s32 	%r46, %r46, 16;
	add.s32 	%r45, %r45, 32;
	setp.ne.s32 	%p5, %r46, 0;
	@%p5 bra 	$L__BB160_7;
$L__BB160_8:
	setp.eq.s32 	%p6, %r6, 0;
	@%p6 bra 	$L__BB160_18;
	add.s32 	%r38, %r6, -1;
	setp.lt.u32 	%p7, %r38, 7;
	@%p7 bra 	$L__BB160_11;
	add.s32 	%r39, %r48, %r14;
	mul.wide.s32 	%rd9, %r39, 8;
	add.s64 	%rd10, %rd1, %rd9;
	ld.global.f64 	%fd51, [%rd10];
	add.f64 	%fd52, %fd85, %fd51;
	ld.global.f64 	%fd53, [%rd10+16];
	add.f64 	%fd54, %fd52, %fd53;
	ld.global.f64 	%fd55, [%rd10+32];
	add.f64 	%fd56, %fd54, %fd55;
	ld.global.f64 	%fd57, [%rd10+48];
	add.f64 	%fd58, %fd56, %fd57;
	ld.global.f64 	%fd59, [%rd10+64];
	add.f64 	%fd60, %fd58, %fd59;
	ld.global.f64 	%fd61, [%rd10+80];
	add.f64 	%fd62, %fd60, %fd61;
	ld.global.f64 	%fd63, [%rd10+96];
	add.f64 	%fd64, %fd62, %fd63;
	ld.global.f64 	%fd65, [%rd10+112];
	add.f64 	%fd85, %fd64, %fd65;
	add.s32 	%r48, %r48, 16;
$L__BB160_11:
	setp.eq.s32 	%p8, %r7, 0;
	@%p8 bra 	$L__BB160_18;
	setp.lt.u32 	%p9, %r8, 3;
	@%p9 bra 	$L__BB160_14;
	add.s32 	%r40, %r48, %r14;
	mul.wide.s32 	%rd11, %r40, 8;
	add.s64 	%rd12, %rd1, %rd11;
	ld.global.f64 	%fd67, [%rd12];
	add.f64 	%fd68, %fd85, %fd67;
	ld.global.f64 	%fd69, [%rd12+16];
	add.f64 	%fd70, %fd68, %fd69;
	ld.global.f64 	%fd71, [%rd12+32];
	add.f64 	%fd72, %fd70, %fd71;
	ld.global.f64 	%fd73, [%rd12+48];
	add.f64 	%fd85, %fd72, %fd73;
	add.s32 	%r48, %r48, 8;
$L__BB160_14:
	setp.eq.s32 	%p10, %r9, 0;
	@%p10 bra 	$L__BB160_18;
	setp.eq.s32 	%p11, %r9, 1;
	add.s32 	%r41, %r48, %r14;
	mul.wide.s32 	%rd13, %r41, 8;
	add.s64 	%rd4, %rd1, %rd13;
	ld.global.f64 	%fd74, [%rd4];
	add.f64 	%fd85, %fd85, %fd74;
	@%p11 bra 	$L__BB160_18;
	setp.eq.s32 	%p12, %r9, 2;
	ld.global.f64 	%fd75, [%rd4+16];
	add.f64 	%fd85, %fd85, %fd75;
	@%p12 bra 	$L__BB160_18;
	ld.global.f64 	%fd76, [%rd4+32];
	add.f64 	%fd85, %fd85, %fd76;
$L__BB160_18:
	add.s32 	%r42, %r44, %r12;
	mul.wide.s32 	%rd14, %r42, 8;
	add.s64 	%rd15, %rd3, %rd14;
	atom.global.add.f64 	%fd77, [%rd15], %fd85;
	add.s32 	%r44, %r44, 16;
	setp.lt.s32 	%p13, %r44, %r31;
	@%p13 bra 	$L__BB160_4;
$L__BB160_19:
	add.s32 	%r43, %r43, 32;
	setp.lt.s32 	%p14, %r43, %r29;
	@%p14 bra 	$L__BB160_2;
$L__BB160_20:
	ret;

}
	// .globl	_Z15gpukernelAMWNr3ILi1ELi1EEvPdS0_S0_iii
.visible .entry _Z15gpukernelAMWNr3ILi1ELi1EEvPdS0_S0_iii(
	.param .u64 .ptr .align 1 _Z15gpukernelAMWNr3ILi1ELi1EEvPdS0_S0_iii_param_0,
	.param .u64 .ptr .align 1 _Z15gpukernelAMWNr3ILi1ELi1EEvPdS0_S0_iii_param_1,
	.param .u64 .ptr .align 1 _Z15gpukernelAMWNr3ILi1ELi1EEvPdS0_S0_iii_param_2,
	.param .u32 _Z15gpukernelAMWNr3ILi1ELi1EEvPdS0_S0_iii_param_3,
	.param .u32 _Z15gpukernelAMWNr3ILi1ELi1EEvPdS0_S0_iii_param_4,
	.param .u32 _Z15gpukernelAMWNr3ILi1ELi1EEvPdS0_S0_iii_param_5
)
{
	.reg .pred 	%p<22>;
	.reg .b32 	%r<58>;
	.reg .b64 	%rd<20>;
	.reg .b64 	%fd<92>;

	ld.param.u64 	%rd6, [_Z15gpukernelAMWNr3ILi1ELi1EEvPdS0_S0_iii_param_0];
	ld.param.u64 	%rd7, [_Z15gpukernelAMWNr3ILi1ELi1EEvPdS0_S0_iii_param_1];
	ld.param.u32 	%r38, [_Z15gpukernelAMWNr3ILi1ELi1EEvPdS0_S0_iii_param_3];
	ld.param.u32 	%r39, [_Z15gpukernelAMWNr3ILi1ELi1EEvPdS0_S0_iii_param_4];
	ld.param.u32 	%r40, [_Z15gpukernelAMWNr3ILi1ELi1EEvPdS0_S0_iii_param_5];
	cvta.to.global.u64 	%rd1, %rd7;
	cvta.to.global.u64 	%rd2, %rd6;
	mov.u32 	%r1, %tid.x;
	shr.u32 	%r48, %r1, 5;
	setp.ge.s32 	%p1, %r48, %r38;
	@%p1 bra 	$L__BB161_29;
	and.b32  	%r3, %r1, 31;
	setp.lt.s32 	%p2, %r39, 1;
	@%p2 bra 	$L__BB161_20;
	and.b32  	%r4, %r39, 15;
	add.s32 	%r5, %r4, -1;
	and.b32  	%r6, %r39, 7;
	add.s32 	%r7, %r6, -1;
	and.b32  	%r8, %r39, 2147483632;
	and.b32  	%r9, %r39, 3;
	neg.s32 	%r10, %r8;
	add.s64 	%rd3, %rd1, 64;
$L__BB161_3:
	setp.ge.s32 	%p10, %r3, %r40;
	@%p10 bra 	$L__BB161_19;
	mul.lo.s32 	%r12, %r48, %r40;
	mov.u32 	%r49, %r3;
$L__BB161_5:
	setp.lt.u32 	%p11, %r39, 16;
	add.s32 	%r15, %r49, %r12;
	mul.lo.s32 	%r16, %r15, %r39;
	mov.b32 	%r53, 0;
	mov.f64 	%fd91, 0d0000000000000000;
	@%p11 bra 	$L__BB161_8;
	mov.f64 	%fd91, 0d0000000000000000;
	mov.u32 	%r50, %r16;
	mov.u32 	%r51, %r10;
$L__BB161_7:
	.pragma "nounroll";
	mul.wide.s32 	%rd11, %r50, 8;
	add.s64 	%rd12, %rd3, %rd11;
	ld.global.f64 	%fd25, [%rd12+-64];
	add.f64 	%fd26, %fd91, %fd25;
	ld.global.f64 	%fd27, [%rd12+-56];
	add.f64 	%fd28, %fd26, %fd27;
	ld.global.f64 	%fd29, [%rd12+-48];
	add.f64 	%fd30, %fd28, %fd29;
	ld.global.f64 	%fd31, [%rd12+-40];
	add.f64 	%fd32, %fd30, %fd31;
	ld.global.f64 	%fd33, [%rd12+-32];
	add.f64 	%fd34, %fd32, %fd33;
	ld.global.f64 	%fd35, [%rd12+-24];
	add.f64 	%fd36, %fd34, %fd35;
	ld.global.f64 	%fd37, [%rd12+-16];
	add.f64 	%fd38, %fd36, %fd37;
	ld.global.f64 	%fd39, [%rd12+-8];
	add.f64 	%fd40, %fd38, %fd39;
	ld.global.f64 	%fd41, [%rd12];
	add.f64 	%fd42, %fd40, %fd41;
	ld.global.f64 	%fd43, [%rd12+8];
	add.f64 	%fd44, %fd42, %fd43;
	ld.global.f64 	%fd45, [%rd12+16];
	add.f64 	%fd46, %fd44, %fd45;
	ld.global.f64 	%fd47, [%rd12+24];
	add.f64 	%fd48, %fd46, %fd47;
	ld.global.f64 	%fd49, [%rd12+32];
	add.f64 	%fd50, %fd48, %fd49;
	ld.global.f64 	%fd51, [%rd12+40];
	add.f64 	%fd52, %fd50, %fd51;
	ld.global.f64 	%fd53, [%rd12+48];
	add.f64 	%fd54, %fd52, %fd53;
	ld.global.f64 	%fd55, [%rd12+56];
	add.f64 	%fd91, %fd54, %fd55;
	add.s32 	%r51, %r51, 16;
	add.s32 	%r50, %r50, 16;
	setp.ne.s32 	%p12, %r51, 0;
	mov.u32 	%r53, %r8;
	@%p12 bra 	$L__BB161_7;
$L__BB161_8:
	setp.eq.s32 	%p13, %r4, 0;
	@%p13 bra 	$L__BB161_18;
	setp.lt.u32 	%p14, %r5, 7;
	@%p14 bra 	$L__BB161_11;
	add.s32 	%r45, %r53, %r16;
	mul.wide.s32 	%rd13, %r45, 8;
	add.s64 	%rd14, %rd1, %rd13;
	ld.global.f64 	%fd57, [%rd14];
	add.f64 	%fd58, %fd91, %fd57;
	ld.global.f64 	%fd59, [%rd14+8];
	add.f64 	%fd60, %fd58, %fd59;
	ld.global.f64 	%fd61, [%rd14+16];
	add.f64 	%fd62, %fd60, %fd61;
	ld.global.f64 	%fd63, [%rd14+24];
	add.f64 	%fd64, %fd62, %fd63;
	ld.global.f64 	%fd65, [%rd14+32];
	add.f64 	%fd66, %fd64, %fd65;
	ld.global.f64 	%fd67, [%rd14+40];
	add.f64 	%fd68, %fd66, %fd67;
	ld.global.f64 	%fd69, [%rd14+48];
	add.f64 	%fd70, %fd68, %fd69;
	ld.global.f64 	%fd71, [%rd14+56];
	add.f64 	%fd91, %fd70, %fd71;
	add.s32 	%r53, %r53, 8;
$L__BB161_11:
	setp.eq.s32 	%p15, %r6, 0;
	@%p15 bra 	$L__BB161_18;
	setp.lt.u32 	%p16, %r7, 3;
	@%p16 bra 	$L__BB161_14;
	add.s32 	%r46, %r53, %r16;
	mul.wide.s32 	%rd15, %r46, 8;
	add.s64 	%rd16, %rd1, %rd15;
	ld.global.f64 	%fd73, [%rd16];
	add.f64 	%fd74, %fd91, %fd73;
	ld.global.f64 	%fd75, [%rd16+8];
	add.f64 	%fd76, %fd74, %fd75;
	ld.global.f64 	%fd77, [%rd16+16];
	add.f64 	%fd78, %fd76, %fd77;
	ld.global.f64 	%fd79, [%rd16+24];
	add.f64 	%fd91, %fd78, %fd79;
	add.s32 	%r53, %r53, 4;
$L__BB161_14:
	setp.eq.s32 	%p17, %r9, 0;
	@%p17 bra 	$L__BB161_18;
	setp.eq.s32 	%p18, %r9, 1;
	add.s32 	%r47, %r53, %r16;
	mul.wide.s32 	%rd17, %r47, 8;
	add.s64 	%rd4, %rd1, %rd17;
	ld.global.f64 	%fd80, [%rd4];
	add.f64 	%fd91, %fd91, %fd80;
	@%p18 bra 	$L__BB161_18;
	setp.eq.s32 	%p19, %r9, 2;
	ld.global.f64 	%fd81, [%rd4+8];
	add.f64 	%fd91, %fd91, %fd81;
	@%p19 bra 	$L__BB161_18;
	ld.global.f64 	%fd82, [%rd4+16];
	add.f64 	%fd91, %fd91, %fd82;
$L__BB161_18:
	mul.wide.s32 	%rd18, %r15, 8;
	add.s64 	%rd19, %rd2, %rd18;
	atom.global.add.f64 	%fd83, [%rd19], %fd91;
	add.s32 	%r49, %r49, 32;
	setp.lt.s32 	%p20, %r49, %r40;
	@%p20 bra 	$L__BB161_5;
$L__BB161_19:
	add.s32 	%r48, %r48, 1;
	setp.eq.s32 	%p21, %r48, %r38;
	@%p21 bra 	$L__BB161_29;
	bra.uni 	$L__BB161_3;
$L__BB161_20:
	not.b32 	%r41, %r3;
	add.s32 	%r27, %r40, %r41;
	and.b32  	%r28, %r27, 96;
	or.b32  	%r29, %r3, 32;
	or.b32  	%r30, %r3, 64;
	or.b32  	%r31, %r3, 96;
$L__BB161_21:
	setp.ge.s32 	%p3, %r3, %r40;
	@%p3 bra 	$L__BB161_28;
	setp.eq.s32 	%p4, %r28, 96;
	mul.lo.s32 	%r33, %r48, %r40;
	mov.u32 	%r56, %r3;
	@%p4 bra 	$L__BB161_26;
	setp.eq.s32 	%p5, %r28, 0;
	add.s32 	%r42, %r3, %r33;
	mul.wide.s32 	%rd8, %r42, 8;
	add.s64 	%rd5, %rd2, %rd8;
	atom.global.add.f64 	%fd15, [%rd5], 0d0000000000000000;
	mov.u32 	%r56, %r29;
	@%p5 bra 	$L__BB161_26;
	setp.eq.s32 	%p6, %r28, 32;
	atom.global.add.f64 	%fd16, [%rd5+256], 0d0000000000000000;
	mov.u32 	%r56, %r30;
	@%p6 bra 	$L__BB161_26;
	atom.global.add.f64 	%fd17, [%rd5+512], 0d0000000000000000;
	mov.u32 	%r56, %r31;
$L__BB161_26:
	setp.lt.u32 	%p7, %r27, 96;
	@%p7 bra 	$L__BB161_28;
$L__BB161_27:
	add.s32 	%r43, %r56, %r33;
	mul.wide.s32 	%rd9, %r43, 8;
	add.s64 	%rd10, %rd2, %rd9;
	atom.global.add.f64 	%fd18, [%rd10], 0d0000000000000000;
	atom.global.add.f64 	%fd19, [%rd10+256], 0d0000000000000000;
	atom.global.add.f64 	%fd20, [%rd10+512], 0d0000000000000000;
	atom.global.add.f64 	%fd21, [%rd10+768], 0d0000000000000000;
	add.s32 	%r56, %r56, 128;
	setp.lt.s32 	%p8, %r56, %r40;
	@%p8 bra 	$L__BB161_27;
$L__BB161_28:
	add.s32 	%r48, %r48, 1;
	setp.ne.s32 	%p9, %r48, %r38;
	@%p9 bra 	$L__BB161_21;
$L__BB161_29:
	ret;

}
	// .globl	_Z15gpukernelAMWNr3ILi1ELi2EEvPdS0_S0_iii
.visible .entry _Z15gpukernelAMWNr3ILi1ELi2EEvPdS0_S0_iii(
	.param .u64 .ptr .align 1 _Z15gpukernelAMWNr3ILi1ELi2EEvPdS0_S0_iii_param_0,
	.param .u64 .ptr .align 1 _Z15gpukernelAMWNr3ILi1ELi2EEvPdS0_S0_iii_param_1,
	.param .u64 .ptr .align 1 _Z15gpukernelAMWNr3ILi1ELi2EEvPdS0_S0_iii_param_2,
	.param .u32 _Z15gpukernelAMWNr3ILi1ELi2EEvPdS0_S0_iii_param_3,
	.param .u32 _Z15gpukernelAMWNr3ILi1ELi2EEvPdS0_S0_iii_param_4,
	.param .u32 _Z15gpukernelAMWNr3ILi1ELi2EEvPdS0_S0_iii_param_5
)
{
	.reg .pred 	%p<22>;
	.reg .b32 	%r<58>;
	.reg .b64 	%rd<20>;
	.reg .b64 	%fd<92>;

	ld.param.u64 	%rd6, [_Z15gpukernelAMWNr3ILi1ELi2EEvPdS0_S0_iii_param_0];
	ld.param.u64 	%rd7, [_Z15gpukernelAMWNr3ILi1ELi2EEvPdS0_S0_iii_param_1];
	ld.param.u32 	%r38, [_Z15gpukernelAMWNr3ILi1ELi2EEvPdS0_S0_iii_param_3];
	ld.param.u32 	%r39, [_Z15gpukernelAMWNr3ILi1ELi2EEvPdS0_S0_iii_param_4];
	ld.param.u32 	%r40, [_Z15gpukernelAMWNr3ILi1ELi2EEvPdS0_S0_iii_param_5];
	cvta.to.global.u64 	%rd1, %rd7;
	cvta.to.global.u64 	%rd2, %rd6;
	mov.u32 	%r1, %tid.x;
	shr.u32 	%r48, %r1, 5;
	setp.ge.s32 	%p1, %r48, %r38;
	@%p1 bra 	$L__BB162_29;
	and.b32  	%r3, %r1, 31;
	setp.lt.s32 	%p2, %r39, 1;
	@%p2 bra 	$L__BB162_20;
	and.b32  	%r4, %r39, 15;
	add.s32 	%r5, %r4, -1;
	and.b32  	%r6, %r39, 7;
	add.s32 	%r7, %r6, -1;
	and.b32  	%r8, %r39, 2147483632;
	and.b32  	%r9, %r39, 3;
	neg.s32 	%r10, %r8;
	add.s64 	%rd3, %rd1, 64;
$L__BB162_3:
	setp.ge.s32 	%p10, %r3, %r40;
	@%p10 bra 	$L__BB162_19;
	mul.lo.s32 	%r12, %r48, %r40;
	mov.u32 	%r49, %r3;
$L__BB162_5:
	setp.lt.u32 	%p11, %r39, 16;
	add.s32 	%r15, %r49, %r12;
	mul.lo.s32 	%r16, %r15, %r39;
	mov.b32 	%r53, 0;
	mov.f64 	%fd91, 0d0000000000000000;
	@%p11 bra 	$L__BB162_8;
	mov.f64 	%fd91, 0d0000000000000000;
	mov.u32 	%r50, %r16;
	mov.u32 	%r51, %r10;
$L__BB162_7:
	.pragma "nounroll";
	mul.wide.s32 	%rd11, %r50, 8;
	add.s64 	%rd12, %rd3, %rd11;
	ld.global.f64 	%fd25, [%rd12+-64];
	add.f64 	%fd26, %fd91, %fd25;
	ld.global.f64 	%fd27, [%rd12+-56];
	add.f64 	%fd28, %fd26, %fd27;
	ld.global.f64 	%fd29, [%rd12+-48];
	add.f64 	%fd30, %fd28, %fd29;
	ld.global.f64 	%fd31, [%rd12+-40];
	add.f64 	%fd32, %fd30, %fd31;
	ld.global.f64 	%fd33, [%rd12+-32];
	add.f64 	%fd34, %fd32, %fd33;
	ld.global.f64 	%fd35, [%rd12+-24];
	add.f64 	%fd36, %fd34, %fd35;
	ld.global.f64 	%fd37, [%rd12+-16];
	add.f64 	%fd38, %fd36, %fd37;
	ld.global.f64 	%fd39, [%rd12+-8];
	add.f64 	%fd40, %fd38, %fd39;
	ld.global.f64 	%fd41, [%rd12];
	add.f64 	%fd42, %fd40, %fd41;
	ld.global.f64 	%fd43, [%rd12+8];
	add.f64 	%fd44, %fd42, %fd43;
	ld.global.f64 	%fd45, [%rd12+16];
	add.f64 	%fd46, %fd44, %fd45;
	ld.global.f64 	%fd47, [%rd12+24];
	add.f64 	%fd48, %fd46, %fd47;
	ld.global.f64 	%fd49, [%rd12+32];
	add.f64 	%fd50, %fd48, %fd49;
	ld.global.f64 	%fd51, [%rd12+40];
	add.f64 	%fd52, %fd50, %fd51;
	ld.global.f64 	%fd53, [%rd12+48];
	add.f64 	%fd54, %fd52, %fd53;
	ld.global.f64 	%fd55, [%rd12+56];
	add.f64 	%fd91, %fd54, %fd55;
	add.s32 	%r51, %r51, 16;
	add.s32 	%r50, %r50, 16;
	setp.ne.s32 	%p12, %r51, 0;
	mov.u32 	%r53, %r8;
	@%p12 bra 	$L__BB162_7;
$L__BB162_8:
	setp.eq.s32 	%p13, %r4, 0;
	@%p13 bra 	$L__BB162_18;
	setp.lt.u32 	%p14, %r5, 7;
	@%p14 bra 	$L__BB162_11;
	add.s32 	%r45, %r53, %r16;
	mul.wide.s32 	%rd13, %r45, 8;
	add.s64 	%rd14, %rd1, %rd13;
	ld.global.f64 	%fd57, [%rd14];
	add.f64 	%fd58, %fd91, %fd57;
	ld.global.f64 	%fd59, [%rd14+8];
	add.f64 	%fd60, %fd58, %fd59;
	ld.global.f64 	%fd61, [%rd14+16];
	add.f64 	%fd62, %fd60, %fd61;
	ld.global.f64 	%fd63, [%rd14+24];
	add.f64 	%fd64, %fd62, %fd63;
	ld.global.f64 	%fd65, [%rd14+32];
	add.f64 	%fd66, %fd64, %fd65;
	ld.global.f64 	%fd67, [%rd14+40];
	add.f64 	%fd68, %fd66, %fd67;
	ld.global.f64 	%fd69, [%rd14+48];
	add.f64 	%fd70, %fd68, %fd69;
	ld.global.f64 	%fd71, [%rd14+56];
	add.f64 	%fd91, %fd70, %fd71;
	add.s32 	%r53, %r53, 8;
$L__BB162_11:
	setp.eq.s32 	%p15, %r6, 0;
	@%p15 bra 	$L__BB162_18;
	setp.lt.u32 	%p16, %r7, 3;
	@%p16 bra 	$L__BB162_14;
	add.s32 	%r46, %r53, %r16;
	mul.wide.s32 	%rd15, %r46, 8;
	add.s64 	%rd16, %rd1, %rd15;
	ld.global.f64 	%fd73, [%rd16];
	add.f64 	%fd74, %fd91, %fd73;
	ld.global.f64 	%fd75, [%rd16+8];
	add.f64 	%fd76, %fd74, %fd75;
	ld.global.f64 	%fd77, [%rd16+16];
	add.f64 	%fd78, %fd76, %fd77;
	ld.global.f64 	%fd79, [%rd16+24];
	add.f64 	%fd91, %fd78, %fd79;
	add.s32 	%r53, %r53, 4;
$L__BB162_14:
	setp.eq.s32 	%p17, %r9, 0;
	@%p17 bra 	$L__BB162_18;
	setp.eq.s32 	%p18, %r9, 1;
	add.s32 	%r47, %r53, %r16;
	mul.wide.s32 	%rd17, %r47, 8;
	add.s64 	%rd4, %rd1, %rd17;
	ld.global.f64 	%fd80, [%rd4];
	add.f64 	%fd91, %fd91, %fd80;
	@%p18 bra 	$L__BB162_18;
	setp.eq.s32 	%p19, %r9, 2;
	ld.global.f64 	%fd81, [%rd4+8];
	add.f64 	%fd91, %fd91, %fd81;
	@%p19 bra 	$L__BB162_18;
	ld.global.f64 	%fd82, [%rd4+16];
	add.f64 	%fd91, %fd91, %fd82;
$L__BB162_18:
	mul.wide.s32 	%rd18, %r15, 8;
	add.s64 	%rd19, %rd2, %rd18;
	atom.global.add.f64 	%fd83, [%rd19], %fd91;
	add.s32 	%r49, %r49, 32;
	setp.lt.s32 	%p20, %r49, %r40;
	@%p20 bra 	$L__BB162_5;
$L__BB162_19:
	add.s32 	%r48, %r48, 2;
	setp.lt.s32 	%p21, %r48, %r38;
	@%p21 bra 	$L__BB162_3;
	bra.uni 	$L__BB162_29;
$L__BB162_20:
	not.b32 	%r41, %r3;
	add.s32 	%r27, %r40, %r41;
	and.b32  	%r28, %r27, 96;
	or.b32  	%r29, %r3, 32;
	or.b32  	%r30, %r3, 64;
	or.b32  	%r31, %r3, 96;
$L__BB162_21:
	setp.ge.s32 	%p3, %r3, %r40;
	@%p3 bra 	$L__BB162_28;
	setp.eq.s32 	%p4, %r28, 96;
	mul.lo.s32 	%r33, %r48, %r40;
	mov.u32 	%r56, %r3;
	@%p4 bra 	$L__BB162_26;
	setp.eq.s32 	%p5, %r28, 0;
	add.s32 	%r42, %r3, %r33;
	mul.wide.s32 	%rd8, %r42, 8;
	add.s64 	%rd5, %rd2, %rd8;
	atom.global.add.f64 	%fd15, [%rd5], 0d0000000000000000;
	mov.u32 	%r56, %r29;
	@%p5 bra 	$L__BB162_26;
	setp.eq.s32 	%p6, %r28, 32;
	atom.global.add.f64 	%fd16, [%rd5+256], 0d0000000000000000;
	mov.u32 	%r56, %r30;
	@%p6 bra 	$L__BB162_26;
	atom.global.add.f64 	%fd17, [%rd5+512], 0d0000000000000000;
	mov.u32 	%r56, %r31;
$L__BB162_26:
	setp.lt.u32 	%p7, %r27, 96;
	@%p7 bra 	$L__BB162_28;
$L__BB162_27:
	add.s32 	%r43, %r56, %r33;
	mul.wide.s32 	%rd9, %r43, 8;
	add.s64 	%rd10, %rd2, %rd9;
	atom.global.add.f64 	%fd18, [%rd10], 0d0000000000000000;
	atom.global.add.f64 	%fd19, [%rd10+256], 0d0000000000000000;
	atom.global.add.f64 	%fd20, [%rd10+512], 0d0000000000000000;
	atom.global.add.f64 	%fd21, [%rd10+768], 0d0000000000000000;
	add.s32 	%r56, %r56, 128;
	setp.lt.s32 	%p8, %r56, %r40;
	@%p8 bra 	$L__BB162_27;
$L__BB162_28:
	add.s32 	%r48, %r48, 2;
	setp.lt.s32 	%p9, %r48, %r38;
	@%p9 bra 	$L__BB162_21;
$L__BB162_29:
	ret;

}
	// .globl	_Z15gpukernelAMWNr3ILi1ELi3EEvPdS0_S0_iii
.visible .entry _Z15gpukernelAMWNr3ILi1ELi3EEvPdS0_S0_iii(
	.param .u64 .ptr .align 1 _Z15gpukernelAMWNr3ILi1ELi3EEvPdS0_S0_iii_param_0,
	.param .u64 .ptr .align 1 _Z15gpukernelAMWNr3ILi1ELi3EEvPdS0_S0_iii_param_1,
	.param .u64 .ptr .align 1 _Z15gpukernelAMWNr3ILi1ELi3EEvPdS0_S0_iii_param_2,
	.param .u32 _Z15gpukernelAMWNr3ILi1ELi3EEvPdS0_S0_iii_param_3,
	.param .u32 _Z15gpukernelAMWNr3ILi1ELi3EEvPdS0_S0_iii_param_4,
	.param .u32 _Z15gpukernelAMWNr3ILi1ELi3EEvPdS0_S0_iii_param_5
)
{
	.reg .pred 	%p<22>;
	.reg .b32 	%r<58>;
	.reg .b64 	%rd<20>;
	.reg .b64 	%fd<92>;

	ld.param.u64 	%rd6, [_Z15gpukernelAMWNr3ILi1ELi3EEvPdS0_S0_iii_param_0];
	ld.param.u64 	%rd7, [_Z15gpukernelAMWNr3ILi1ELi3EEvPdS0_S0_iii_param_1];
	ld.param.u32 	%r38, [_Z15gpukernelAMWNr3ILi1ELi3EEvPdS0_S0_iii_param_3];
	ld.param.u32 	%r39, [_Z15gpukernelAMWNr3ILi1ELi3EEvPdS0_S0_iii_param_4];
	ld.param.u32 	%r40, [_Z15gpukernelAMWNr3ILi1ELi3EEvPdS0_S0_iii_param_5];
	cvta.to.global.u64 	%rd1, %rd7;
	cvta.to.global.u64 	%rd2, %rd6;
	mov.u32 	%r1, %tid.x;
	shr.u32 	%r48, %r1, 5;
	setp.ge.s32 	%p1, %r48, %r38;
	@%p1 bra 	$L__BB163_29;
	and.b32  	%r3, %r1, 31;
	setp.lt.s32 	%p2, %r39, 1;
	@%p2 bra 	$L__BB163_20;
	and.b32  	%r4, %r39, 15;
	add.s32 	%r5, %r4, -1;
	and.b32  	%r6, %r39, 7;
	add.s32 	%r7, %r6, -1;
	and.b32  	%r8, %r39, 2147483632;
	and.b32  	%r9, %r39, 3;
	neg.s32 	%r10, %r8;
	add.s64 	%rd3, %rd1, 64;
$L__BB163_3:
	setp.ge.s32 	%p10, %r3, %r40;
	@%p10 bra 	$L__BB163_19;
	mul.lo.s32 	%r12, %r48, %r40;
	mov.u32 	%r49, %r3;
$L__BB163_5:
	setp.lt.u32 	%p11, %r39, 16;
	add.s32 	%r15, %r49, %r12;
	mul.lo.s32 	%r16, %r15, %r39;
	mov.b32 	%r53, 0;
	mov.f64 	%fd91, 0d0000000000000000;
	@%p11 bra 	$L__BB163_8;
	mov.f64 	%fd91, 0d0000000000000000;
	mov.u32 	%r50, %r16;
	mov.u32 	%r51, %r10;
$L__BB163_7:
	.pragma "nounroll";
	mul.wide.s32 	%rd11, %r50, 8;
	add.s64 	%rd12, %rd3, %rd11;
	ld.global.f64 	%fd25, [%rd12+-64];
	add.f64 	%fd26, %fd91, %fd25;
	ld.global.f64 	%fd27, [%rd12+-56];
	add.f64 	%fd28, %fd26, %fd27;
	ld.global.f64 	%fd29, [%rd12+-48];
	add.f64 	%fd30, %fd28, %fd29;
	ld.global.f64 	%fd31, [%rd12+-40];
	add.f64 	%fd32, %fd30, %fd31;
	ld.global.f64 	%fd33, [%rd12+-32];
	add.f64 	%fd34, %fd32, %fd33;
	ld.global.f64 	%fd35, [%rd12+-24];
	add.f64 	%fd36, %fd34, %fd35;
	ld.global.f64 	%fd37, [%rd12+-16];
	add.f64 	%fd38, %fd36, %fd37;
	ld.global.f64 	%fd39, [%rd12+-8];
	add.f64 	%fd40, %fd38, %fd39;
	ld.global.f64 	%fd41, [%rd12];
	add.f64 	%fd42, %fd40, %fd41;
	ld.global.f64 	%fd43, [%rd12+8];
	add.f64 	%fd44, %fd42, %fd43;
	ld.global.f64 	%fd45, [%rd12+16];
	add.f64 	%fd46, %fd44, %fd45;
	ld.global.f64 	%fd47, [%rd12+24];
	add.f64 	%fd48, %fd46, %fd47;
	ld.global.f64 	%fd49, [%rd12+32];
	add.f64 	%fd50, %fd48, %fd49;
	ld.global.f64 	%fd51, [%rd12+40];
	add.f64 	%fd52, %fd50, %fd51;
	ld.global.f64 	%fd53, [%rd12+48];
	add.f64 	%fd54, %fd52, %fd53;
	ld.global.f64 	%fd55, [%rd12+56];
	add.f64 	%fd91, %fd54, %fd55;
	add.s32 	%r51, %r51, 16;
	add.s32 	%r50, %r50, 16;
	setp.ne.s32 	%p12, %r51, 0;
	mov.u32 	%r53, %r8;
	@%p12 bra 	$L__BB163_7;
$L__BB163_8:
	setp.eq.s32 	%p13, %r4, 0;
	@%p13 bra 	$L__BB163_18;
	setp.lt.u32 	%p14, %r5, 7;
	@%p14 bra 	$L__BB163_11;
	add.s32 	%r45, %r53, %r16;
	mul.wide.s32 	%rd13, %r45, 8;
	add.s64 	%rd14, %rd1, %rd13;
	ld.global.f64 	%fd57, [%rd14];
	add.f64 	%fd58, %fd91, %fd57;
	ld.global.f64 	%fd59, [%rd14+8];
	add.f64 	%fd60, %fd58, %fd59;
	ld.global.f64 	%fd61, [%rd14+16];
	add.f64 	%fd62, %fd60, %fd61;
	ld.global.f64 	%fd63, [%rd14+24];
	add.f64 	%fd64, %fd62, %fd63;
	ld.global.f64 	%fd65, [%rd14+32];
	add.f64 	%fd66, %fd64, %fd65;
	ld.global.f64 	%fd67, [%rd14+40];
	add.f64 	%fd68, %fd66, %fd67;
	ld.global.f64 	%fd69, [%rd14+48];
	add.f64 	%fd70, %fd68, %fd69;
	ld.global.f64 	%fd71, [%rd14+56];
	add.f64 	%fd91, %fd70, %fd71;
	add.s32 	%r53, %r53, 8;
$L__BB163_11:
	setp.eq.s32 	%p15, %r6, 0;
	@%p15 bra 	$L__BB163_18;
	setp.lt.u32 	%p16, %r7, 3;
	@%p16 bra 	$L__BB163_14;
	add.s32 	%r46, %r53, %r16;
	mul.wide.s32 	%rd15, %r46, 8;
	add.s64 	%rd16, %rd1, %rd15;
	ld.global.f64 	%fd73, [%rd16];
	add.f64 	%fd74, %fd91, %fd73;
	ld.global.f64 	%fd75, [%rd16+8];
	add.f64 	%fd76, %fd74, %fd75;
	ld.global.f64 	%fd77, [%rd16+16];
	add.f64 	%fd78, %fd76, %fd77;
	ld.global.f64 	%fd79, [%rd16+24];
	add.f64 	%fd91, %fd78, %fd79;
	add.s32 	%r53, %r53, 4;
$L__BB163_14:
	setp.eq.s32 	%p17, %r9, 0;
	@%p17 bra 	$L__BB163_18;
	setp.eq.s32 	%p18, %r9, 1;
	add.s32 	%r47, %r53, %r16;
	mul.wide.s32 	%rd17, %r47, 8;
	add.s64 	%rd4, %rd1, %rd17;
	ld.global.f64 	%fd80, [%rd4];
	add.f64 	%fd91, %fd91, %fd80;
	@%p18 bra 	$L__BB163_18;
	setp.eq.s32 	%p19, %r9, 2;
	ld.global.f64 	%fd81, [%rd4+8];
	add.f64 	%fd91, %fd91, %fd81;
	@%p19 bra 	$L__BB163_18;
	ld.global.f64 	%fd82, [%rd4+16];
	add.f64 	%fd91, %fd91, %fd82;
$L__BB163_18:
	mul.wide.s32 	%rd18, %r15, 8;
	add.s64 	%rd19, %rd2, %rd18;
	atom.global.add.f64 	%fd83, [%rd19], %fd91;
	add.s32 	%r49, %r49, 32;
	setp.lt.s32 	%p20, %r49, %r40;
	@%p20 bra 	$L__BB163_5;
$L__BB163_19:
	add.s32 	%r48, %r48, 3;
	setp.lt.s32 	%p21, %r48, %r38;
	@%p21 bra 	$L__BB163_3;
	bra.uni 	$L__BB163_29;
$L__BB163_20:
	not.b32 	%r41, %r3;
	add.s32 	%r27, %r40, %r41;
	and.b32  	%r28, %r27, 96;
	or.b32  	%r29, %r3, 32;
	or.b32  	%r30, %r3, 64;
	or.b32  	%r31, %r3, 96;
$L__BB163_21:
	setp.ge.s32 	%p3, %r3, %r40;
	@%p3 bra 	$L__BB163_28;
	setp.eq.s32 	%p4, %r28, 96;
	mul.lo.s32 	%r33, %r48, %r40;
	mov.u32 	%r56, %r3;
	@%p4 bra 	$L__BB163_26;
	setp.eq.s32 	%p5, %r28, 0;
	add.s32 	%r42, %r3, %r33;
	mul.wide.s32 	%rd8, %r42, 8;
	add.s64 	%rd5, %rd2, %rd8;
	atom.global.add.f64 	%fd15, [%rd5], 0d0000000000000000;
	mov.u32 	%r56, %r29;
	@%p5 bra 	$L__BB163_26;
	setp.eq.s32 	%p6, %r28, 32;
	atom.global.add.f64 	%fd16, [%rd5+256], 0d0000000000000000;
	mov.u32 	%r56, %r30;
	@%p6 bra 	$L__BB163_26;
	atom.global.add.f64 	%fd17, [%rd5+512], 0d0000000000000000;
	mov.u32 	%r56, %r31;
$L__BB163_26:
	setp.lt.u32 	%p7, %r27, 96;
	@%p7 bra 	$L__BB163_28;
$L__BB163_27:
	add.s32 	%r43, %r56, %r33;
	mul.wide.s32 	%rd9, %r43, 8;
	add.s64 	%rd10, %rd2, %rd9;
	atom.global.add.f64 	%fd18, [%rd10], 0d0000000000000000;
	atom.global.add.f64 	%fd19, [%rd10+256], 0d0000000000000000;
	atom.global.add.f64 	%fd20, [%rd10+512], 0d0000000000000000;
	atom.global.add.f64 	%fd21, [%rd10+768], 0d0000000000000000;
	add.s32 	%r56, %r56, 128;
	setp.lt.s32 	%p8, %r56, %r40;
	@%p8 bra 	$L__BB163_27;
$L__BB163_28:
	add.s32 	%r48, %r48, 3;
	setp.lt.s32 	%p9, %r48, %r38;
	@%p9 bra 	$L__BB163_21;
$L__BB163_29:
	ret;

}
	// .globl	_Z15gpukernelAMWNr3ILi1ELi4EEvPdS0_S0_iii
.visible .entry _Z15gpukernelAMWNr3ILi1ELi4EEvPdS0_S0_iii(
	.param .u64 .ptr .align 1 _Z15gpukernelAMWNr3ILi1ELi4EEvPdS0_S0_iii_param_0,
	.param .u64 .ptr .align 1 _Z15gpukernelAMWNr3ILi1ELi4EEvPdS0_S0_iii_param_1,
	.param .u64 .ptr .align 1 _Z15gpukernelAMWNr3ILi1ELi4EEvPdS0_S0_iii_param_2,
	.param .u32 _Z15gpukernelAMWNr3ILi1ELi4EEvPdS0_S0_iii_param_3,
	.param .u32 _Z15gpukernelAMWNr3ILi1ELi4EEvPdS0_S0_iii_param_4,
	.param .u32 _Z15gpukernelAMWNr3ILi1ELi4EEvPdS0_S0_iii_param_5
)
{
	.reg .pred 	%p<22>;
	.reg .b32 	%r<58>;
	.reg .b64 	%rd<20>;
	.reg .b64 	%fd<92>;

	ld.param.u64 	%rd6, [_Z15gpukernelAMWNr3ILi1ELi4EEvPdS0_S0_iii_param_0];
	ld.param.u64 	%rd7, [_Z15gpukernelAMWNr3ILi1ELi4EEvPdS0_S0_iii_param_1];
	ld.param.u32 	%r38, [_Z15gpukernelAMWNr3ILi1ELi4EEvPdS0_S0_iii_param_3];
	ld.param.u32 	%r39, [_Z15gpukernelAMWNr3ILi1ELi4EEvPdS0_S0_iii_param_4];
	ld.param.u32 	%r40, [_Z15gpukernelAMWNr3ILi1ELi4EEvPdS0_S0_iii_param_5];
	cvta.to.global.u64 	%rd1, %rd7;
	cvta.to.global.u64 	%rd2, %rd6;
	mov.u32 	%r1, %tid.x;
	shr.u32 	%r48, %r1, 5;
	setp.ge.s32 	%p1, %r48, %r38;
	@%p1 bra 	$L__BB164_29;
	and.b32  	%r3, %r1, 31;
	setp.lt.s32 	%p2, %r39, 1;
	@%p2 bra 	$L__BB164_20;
	and.b32  	%r4, %r39, 15;
	add.s32 	%r5, %r4, -1;
	and.b32  	%r6, %r39, 7;
	add.s32 	%r7, %r6, -1;
	and.b32  	%r8, %r39, 2147483632;
	and.b32  	%r9, %r39, 3;
	neg.s32 	%r10, %r8;
	add.s64 	%rd3, %rd1, 64;
$L__BB164_3:
	setp.ge.s32 	%p10, %r3, %r40;
	@%p10 bra 	$L__BB164_19;
	mul.lo.s32 	%r12, %r48, %r40;
	mov.u32 	%r49, %r3;
$L__BB164_5:
	setp.lt.u32 	%p11, %r39, 16;
	add.s32 	%r15, %r49, %r12;
	mul.lo.s32 	%r16, %r15, %r39;
	mov.b32 	%r53, 0;
	mov.f64 	%fd91, 0d0000000000000000;
	@%p11 bra 	$L__BB164_8;
	mov.f64 	%fd91, 0d0000000000000000;
	mov.u32 	%r50, %r16;
	mov.u32 	%r51, %r10;
$L__BB164_7:
	.pragma "nounroll";
	mul.wide.s32 	%rd11, %r50, 8;
	add.s64 	%rd12, %rd3, %rd11;
	ld.global.f64 	%fd25, [%rd12+-64];
	add.f64 	%fd26, %fd91, %fd25;
	ld.global.f64 	%fd27, [%rd12+-56];
	add.f64 	%fd28, %fd26, %fd27;
	ld.global.f64 	%fd29, [%rd12+-48];
	add.f64 	%fd30, %fd28, %fd29;
	ld.global.f64 	%fd31, [%rd12+-40];
	add.f64 	%fd32, %fd30, %fd31;
	ld.global.f64 	%fd33, [%rd12+-32];
	add.f64 	%fd34, %fd32, %fd33;
	ld.global.f64 	%fd35, [%rd12+-24];
	add.f64 	%fd36, %fd34, %fd35;
	ld.global.f64 	%fd37, [%rd12+-16];
	add.f64 	%fd38, %fd36, %fd37;
	ld.global.f64 	%fd39, [%rd12+-8];
	add.f64 	%fd40, %fd38, %fd39;
	ld.global.f64 	%fd41, [%rd12];
	add.f64 	%fd42, %fd40, %fd41;
	ld.global.f64 	%fd43, [%rd12+8];
	add.f64 	%fd44, %fd42, %fd43;
	ld.global.f64 	%fd45, [%rd12+16];
	add.f64 	%fd46, %fd44, %fd45;
	ld.global.f64 	%fd47, [%rd12+24];
	add.f64 	%fd48, %fd46, %fd47;
	ld.global.f64 	%fd49, [%rd12+32];
	add.f64 	%fd50, %fd48, %fd49;
	ld.global.f64 	%fd51, [%rd12+40];
	add.f64 	%fd52, %fd50, %fd51;
	ld.global.f64 	%fd53, [%rd12+48];
	add.f64 	%fd54, %fd52, %fd53;
	ld.global.f64 	%fd55, [%rd12+56];
	add.f64 	%fd91, %fd54, %fd55;
	add.s32 	%r51, %r51, 16;
	add.s32 	%r50, %r50, 16;
	setp.ne.s32 	%p12, %r51, 0;
	mov.u32 	%r53, %r8;
	@%p12 bra 	$L__BB164_7;
$L__BB164_8:
	setp.eq.s32 	%p13, %r4, 0;
	@%p13 bra 	$L__BB164_18;
	setp.lt.u32 	%p14, %r5, 7;
	@%p14 bra 	$L__BB164_11;
	add.s32 	%r45, %r53, %r16;
	mul.wide.s32 	%rd13, %r45, 8;
	add.s64 	%rd14, %rd1, %rd13;
	ld.global.f64 	%fd57, [%rd14];
	add.f64 	%fd58, %fd91, %fd57;
	ld.global.f64 	%fd59, [%rd14+8];
	add.f64 	%fd60, %fd58, %fd59;
	ld.global.f64 	%fd61, [%rd14+16];
	add.f64 	%fd62, %fd60, %fd61;
	ld.global.f64 	%fd63, [%rd14+24];
	add.f64 	%fd64, %fd62, %fd63;
	ld.global.f64 	%fd65, [%rd14+32];
	add.f64 	%fd66, %fd64, %fd65;
	ld.global.f64 	%fd67, [%rd14+40];
	add.f64 	%fd68, %fd66, %fd67;
	ld.global.f64 	%fd69, [%rd14+48];
	add.f64 	%fd70, %fd68, %fd69;
	ld.global.f64 	%fd71, [%rd14+56];
	add.f64 	%fd91, %fd70, %fd71;
	add.s32 	%r53, %r53, 8;
$L__BB164_11:
	setp.eq.s32 	%p15, %r6, 0;
	@%p15 bra 	$L__BB164_18;
	setp.lt.u32 	%p16, %r7, 3;
	@%p16 bra 	$L__BB164_14;
	add.s32 	%r46, %r53, %r16;
	mul.wide.s32 	%rd15, %r46, 8;
	add.s64 	%rd16, %rd1, %rd15;
	ld.global.f64 	%fd73, [%rd16];
	add.f64 	%fd74, %fd91, %fd73;
	ld.global.f64 	%fd75, [%rd16+8];
	add.f64 	%fd76, %fd74, %fd75;
	ld.global.f64 	%fd77, [%rd16+16];
	add.f64 	%fd78, %fd76, %fd77;
	ld.global.f64 	%fd79, [%rd16+24];
	add.f64 	%fd91, %fd78, %fd79;
	add.s32 	%r53, %r53, 4;
$L__BB164_14:
	setp.eq.s32 	%p17, %r9, 0;
	@%p17 bra 	$L__BB164_18;
	setp.eq.s32 	%p18, %r9, 1;
	add.s32 	%r47, %r53, %r16;
	mul.wide.s32 	%rd17, %r47, 8;
	add.s64 	%rd4, %rd1, %rd17;
	ld.global.f64 	%fd80, [%rd4];
	add.f64 	%fd91, %fd91, %fd80;
	@%p18 bra 	$L__BB164_18;
	setp.eq.s32 	%p19, %r9, 2;
	ld.global.f64 	%fd81, [%rd4+8];
	add.f64 	%fd91, %fd91, %fd81;
	@%p19 bra 	$L__BB164_18;
	ld.global.f64 	%fd82, [%rd4+16];
	add.f64 	%fd91, %fd91, %fd82;
$L__BB164_18:
	mul.wide.s32 	%rd18, %r15, 8;
	add.s64 	%rd19, %rd2, %rd18;
	atom.global.add.f64 	%fd83, [%rd19], %fd91;
	add.s32 	%r49, %r49, 32;
	setp.lt.s32 	%p20, %r49, %r40;
	@%p20 bra 	$L__BB164_5;
$L__BB164_19:
	add.s32 	%r48, %r48, 4;
	setp.lt.s32 	%p21, %r48, %r38;
	@%p21 bra 	$L__BB164_3;
	bra.uni 	$L__BB164_29;
$L__BB164_20:
	not.b32 	%r41, %r3;
	add.s32 	%r27, %r40, %r41;
	and.b32  	%r28, %r27, 96;
	or.b32  	%r29, %r3, 32;
	or.b32  	%r30, %r3, 64;
	or.b32  	%r31, %r3, 96;
$L__BB164_21:
	setp.ge.s32 	%p3, %r3, %r40;
	@%p3 bra 	$L__BB164_28;
	setp.eq.s32 	%p4, %r28, 96;
	mul.lo.s32 	%r33, %r48, %r40;
	mov.u32 	%r56, %r3;
	@%p4 bra 	$L__BB164_26;
	setp.eq.s32 	%p5, %r28, 0;
	add.s32 	%r42, %r3, %r33;
	mul.wide.s32 	%rd8, %r42, 8;
	add.s64 	%rd5, %rd2, %rd8;
	atom.global.add.f64 	%fd15, [%rd5], 0d0000000000000000;
	mov.u32 	%r56, %r29;
	@%p5 bra 	$L__BB164_26;
	setp.eq.s32 	%p6, %r28, 32;
	atom.global.add.f64 	%fd16, [%rd5+256], 0d0000000000000000;
	mov.u32 	%r56, %r30;
	@%p6 bra 	$L__BB164_26;
	atom.global.add.f64 	%fd17, [%rd5+512], 0d0000000000000000;
	mov.u32 	%r56, %r31;
$L__BB164_26:
	setp.lt.u32 	%p7, %r27, 96;
	@%p7 bra 	$L__BB164_28;
$L__BB164_27:
	add.s32 	%r43, %r56, %r33;
	mul.wide.s32 	%rd9, %r43, 8;
	add.s64 	%rd10, %rd2, %rd9;
	atom.global.add.f64 	%fd18, [%rd10], 0d0000000000000000;
	atom.global.add.f64 	%fd19, [%rd10+256], 0d0000000000000000;
	atom.global.add.f64 	%fd20, [%rd10+512], 0d0000000000000000;
	atom.global.add.f64 	%fd21, [%rd10+768], 0d0000000000000000;
	add.s32 	%r56, %r56, 128;
	setp.lt.s32 	%p8, %r56, %r40;
	@%p8 bra 	$L__BB164_27;
$L__BB164_28:
	add.s32 	%r48, %r48, 4;
	setp.lt.s32 	%p9, %r48, %r38;
	@%p9 bra 	$L__BB164_21;
$L__BB164_29:
	ret;

}
	// .globl	_Z15gpukernelAMWNr3ILi1ELi5EEvPdS0_S0_iii
.visible .entry _Z15gpukernelAMWNr3ILi1ELi5EEvPdS0_S0_iii(
	.param .u64 .ptr .align 1 _Z15gpukernelAMWNr3ILi1ELi5EEvPdS0_S0_iii_param_0,
	.param .u64 .ptr .align 1 _Z15gpukernelAMWNr3ILi1ELi5EEvPdS0_S0_iii_param_1,
	.param .u64 .ptr .align 1 _Z15gpukernelAMWNr3ILi1ELi5EEvPdS0_S0_iii_param_2,
	.param .u32 _Z15gpukernelAMWNr3ILi1ELi5EEvPdS0_S0_iii_param_3,
	.param .u32 _Z15gpukernelAMWNr3ILi1ELi5EEvPdS0_S0_iii_param_4,
	.param .u32 _Z15gpukernelAMWNr3ILi1ELi5EEvPdS0_S0_iii_param_5
)
{
	.reg .pred 	%p<22>;
	.reg .b32 	%r<58>;
	.reg .b64 	%rd<20>;
	.reg .b64 	%fd<92>;

	ld.param.u64 	%rd6, [_Z15gpukernelAMWNr3ILi1ELi5EEvPdS0_S0_iii_param_0];
	ld.param.u64 	%rd7, [_Z15gpukernelAMWNr3ILi1ELi5EEvPdS0_S0_iii_param_1];
	ld.param.u32 	%r38, [_Z15gpukernelAMWNr3ILi1ELi5EEvPdS0_S0_iii_param_3];
	ld.param.u32 	%r39, [_Z15gpukernelAMWNr3ILi1ELi5EEvPdS0_S0_iii_param_4];
	ld.param.u32 	%r40, [_Z15gpukernelAMWNr3ILi1ELi5EEvPdS0_S0_iii_param_5];
	cvta.to.global.u64 	%rd1, %rd7;
	cvta.to.global.u64 	%rd2, %rd6;
	mov.u32 	%r1, %tid.x;
	shr.u32 	%r48, %r1, 5;
	setp.ge.s32 	%p1, %r48, %r38;
	@%p1 bra 	$L__BB165_29;
	and.b32  	%r3, %r1, 31;
	setp.lt.s32 	%p2, %r39, 1;
	@%p2 bra 	$L__BB165_20;
	and.b32  	%r4, %r39, 15;
	add.s32 	%r5, %r4, -1;
	and.b32  	%r6, %r39, 7;
	add.s32 	%r7, %r6, -1;
	and.b32  	%r8, %r39, 2147483632;
	and.b32  	%r9, %r39, 3;
	neg.s32 	%r10, %r8;
	add.s64 	%rd3, %rd1, 64;
$L__BB165_3:
	setp.ge.s32 	%p10, %r3, %r40;
	@%p10 bra 	$L__BB165_19;
	mul.lo.s32 	%r12, %r48, %r40;
	mov.u32 	%r49, %r3;
$L__BB165_5:
	setp.lt.u32 	%p11, %r39, 16;
	add.s32 	%r15, %r49, %r12;
	mul.lo.s32 	%r16, %r15, %r39;
	mov.b32 	%r53, 0;
	mov.f64 	%fd91, 0d0000000000000000;
	@%p11 bra 	$L__BB165_8;
	mov.f64 	%fd91, 0d0000000000000000;
	mov.u32 	%r50, %r16;
	mov.u32 	%r51, %r10;
$L__BB165_7:
	.pragma "nounroll";
	mul.wide.s32 	%rd11, %r50, 8;
	add.s64 	%rd12, %rd3, %rd11;
	ld.global.f64 	%fd25, [%rd12+-64];
	add.f64 	%fd26, %fd91, %fd25;
	ld.global.f64 	%fd27, [%rd12+-56];
	add.f64 	%fd28, %fd26, %fd27;
	ld.global.f64 	%fd29, [%rd12+-48];
	add.f64 	%fd30, %fd28, %fd29;
	ld.global.f64 	%fd31, [%rd12+-40];
	add.f64 	%fd32, %fd30, %fd31;
	ld.global.f64 	%fd33, [%rd12+-32];
	add.f64 	%fd34, %fd32, %fd33;
	ld.global.f64 	%fd35, [%rd12+-24];
	add.f64 	%fd36, %fd34, %fd35;
	ld.global.f64 	%fd37, [%rd12+-16];
	add.f64 	%fd38, %fd36, %fd37;
	ld.global.f64 	%fd39, [%rd12+-8];
	add.f64 	%fd40, %fd38, %fd39;
	ld.global.f64 	%fd41, [%rd12];
	add.f64 	%fd42, %fd40, %fd41;
	ld.global.f64 	%fd43, [%rd12+8];
	add.f64 	%fd44, %fd42, %fd43;
	ld.global.f64 	%fd45, [%rd12+16];
	add.f64 	%fd46, %fd44, %fd45;
	ld.global.f64 	%fd47, [%rd12+24];
	add.f64 	%fd48, %fd46, %fd47;
	ld.global.f64 	%fd49, [%rd12+32];
	add.f64 	%fd50, %fd48, %fd49;
	ld.global.f64 	%fd51, [%rd12+40];
	add.f64 	%fd52, %fd50, %fd51;
	ld.global.f64 	%fd53, [%rd12+48];
	add.f64 	%fd54, %fd52, %fd53;
	ld.global.f64 	%fd55, [%rd12+56];
	add.f64 	%fd91, %fd54, %fd55;
	add.s32 	%r51, %r51, 16;
	add.s32 	%r50, %r50, 16;
	setp.ne.s32 	%p12, %r51, 0;
	mov.u32 	%r53, %r8;
	@%p12 bra 	$L__BB165_7;
$L__BB165_8:
	setp.eq.s32 	%p13, %r4, 0;
	@%p13 bra 	$L__BB165_18;
	setp.lt.u32 	%p14, %r5, 7;
	@%p14 bra 	$L__BB165_11;
	add.s32 	%r45, %r53, %r16;
	mul.wide.s32 	%rd13, %r45, 8;
	add.s64 	%rd14, %rd1, %rd13;
	ld.global.f64 	%fd57, [%rd14];
	add.f64 	%fd58, %fd91, %fd57;
	ld.global.f64 	%fd59, [%rd14+8];
	add.f64 	%fd60, %fd58, %fd59;
	ld.global.f64 	%fd61, [%rd14+16];
	add.f64 	%fd62, %fd60, %fd61;
	ld.global.f64 	%fd63, [%rd14+24];
	add.f64 	%fd64, %fd62, %fd63;
	ld.global.f64 	%fd65, [%rd14+32];
	add.f64 	%fd66, %fd64, %fd65;
	ld.global.f64 	%fd67, [%rd14+40];
	add.f64 	%fd68, %fd66, %fd67;
	ld.global.f64 	%fd69, [%rd14+48];
	add.f64 	%fd70, %fd68, %fd69;
	ld.global.f64 	%fd71, [%rd14+56];
	add.f64 	%fd91, %fd70, %fd71;
	add.s32 	%r53, %r53, 8;
$L__BB165_11:
	setp.eq.s32 	%p15, %r6, 0;
	@%p15 bra 	$L__BB165_18;
	setp.lt.u32 	%p16, %r7, 3;
	@%p16 bra 	$L__BB165_14;
	add.s32 	%r46, %r53, %r16;
	mul.wide.s32 	%rd15, %r46, 8;
	add.s64 	%rd16, %rd1, %rd15;
	ld.global.f64 	%fd73, [%rd16];
	add.f64 	%fd74, %fd91, %fd73;
	ld.global.f64 	%fd75, [%rd16+8];
	add.f64 	%fd76, %fd74, %fd75;
	ld.global.f64 	%fd77, [%rd16+16];
	add.f64 	%fd78, %fd76, %fd77;
	ld.global.f64 	%fd79, [%rd16+24];
	add.f64 	%fd91, %fd78, %fd79;
	add.s32 	%r53, %r53, 4;
$L__BB165_14:
	setp.eq.s32 	%p17, %r9, 0;
	@%p17 bra 	$L__BB165_18;
	setp.eq.s32 	%p18, %r9, 1;
	add.s32 	%r47, %r53, %r16;
	mul.wide.s32 	%rd17, %r47, 8;
	add.s64 	%rd4, %rd1, %rd17;
	ld.global.f64 	%fd80, [%rd4];
	add.f64 	%fd91, %fd91, %fd80;
	@%p18 bra 	$L__BB165_18;
	setp.eq.s32 	%p19, %r9, 2;
	ld.global.f64 	%fd81, [%rd4+8];
	add.f64 	%fd91, %fd91, %fd81;
	@%p19 bra 	$L__BB165_18;
	ld.global.f64 	%fd82, [%rd4+16];
	add.f64 	%fd91, %fd91, %fd82;
$L__BB165_18:
	mul.wide.s32 	%rd18, %r15, 8;
	add.s64 	%rd19, %rd2, %rd18;
	atom.global.add.f64 	%fd83, [%rd19], %fd91;
	add.s32 	%r49, %r49, 32;
	setp.lt.s32 	%p20, %r49, %r40;
	@%p20 bra 	$L__BB165_5;
$L__BB165_19:
	add.s32 	%r48, %r48, 5;
	setp.lt.s32 	%p21, %r48, %r38;
	@%p21 bra 	$L__BB165_3;
	bra.uni 	$L__BB165_29;
$L__BB165_20:
	not.b32 	%r41, %r3;
	add.s32 	%r27, %r40, %r41;
	and.b32  	%r28, %r27, 96;
	or.b32  	%r29, %r3, 32;
	or.b32  	%r30, %r3, 64;
	or.b32  	%r31, %r3, 96;
$L__BB165_21:
	setp.ge.s32 	%p3, %r3, %r40;
	@%p3 bra 	$L__BB165_28;
	setp.eq.s32 	%p4, %r28, 96;
	mul.lo.s32 	%r33, %r48, %r40;
	mov.u32 	%r56, %r3;
	@%p4 bra 	$L__BB165_26;
	setp.eq.s32 	%p5, %r28, 0;
	add.s32 	%r42, %r3, %r33;
	mul.wide.s32 	%rd8, %r42, 8;
	add.s64 	%rd5, %rd2, %rd8;
	atom.global.add.f64 	%fd15, [%rd5], 0d0000000000000000;
	mov.u32 	%r56, %r29;
	@%p5 bra 	$L__BB165_26;
	setp.eq.s32 	%p6, %r28, 32;
	atom.global.add.f64 	%fd16, [%rd5+256], 0d0000000000000000;
	mov.u32 	%r56, %r30;
	@%p6 bra 	$L__BB165_26;
	atom.global.add.f64 	%fd17, [%rd5+512], 0d0000000000000000;
	mov.u32 	%r56, %r31;
$L__BB165_26:
	setp.lt.u32 	%p7, %r27, 96;
	@%p7 bra 	$L__BB165_28;
$L__BB165_27:
	add.s32 	%r43, %r56, %r33;
	mul.wide.s32 	%rd9, %r43, 8;
	add.s64 	%rd10, %rd2, %rd9;
	atom.global.add.f64 	%fd18, [%rd10], 0d0000000000000000;
	atom.global.add.f64 	%fd19, [%rd10+256], 0d0000000000000000;
	atom.global.add.f64 	%fd20, [%rd10+512], 0d0000000000000000;
	atom.global.add.f64 	%fd21, [%rd10+768], 0d0000000000000000;
	add.s32 	%r56, %r56, 128;
	setp.lt.s32 	%p8, %r56, %r40;
	@%p8 bra 	$L__BB165_27;
$L__BB165_28:
	add.s32 	%r48, %r48, 5;
	setp.lt.s32 	%p9, %r48, %r38;
	@%p9 bra 	$L__BB165_21;
$L__BB165_29:
	ret;

}
	// .globl	_Z15gpukernelAMWNr3ILi1ELi6EEvPdS0_S0_iii
.visible .entry _Z15gpukernelAMWNr3ILi1ELi6EEvPdS0_S0_iii(
	.param .u64 .ptr .align 1 _Z15gpukernelAMWNr3ILi1ELi6EEvPdS0_S0_iii_param_0,
	.param .u64 .ptr .align 1 _Z15gpukernelAMWNr3ILi1ELi6EEvPdS0_S0_iii_param_1,
	.param .u64 .ptr .align 1 _Z15gpukernelAMWNr3ILi1ELi6EEvPdS0_S0_iii_param_2,
	.param .u32 _Z15gpukernelAMWNr3ILi1ELi6EEvPdS0_S0_iii_param_3,
	.param .u32 _Z15gpukernelAMWNr3ILi1ELi6EEvPdS0_S0_iii_param_4,
	.param .u32 _Z15gpukernelAMWNr3ILi1ELi6EEvPdS0_S0_iii_param_5
)
{
	.reg .pred 	%p<22>;
	.reg .b32 	%r<58>;
	.reg .b64 	%rd<20>;
	.reg .b64 	%fd<92>;

	ld.param.u64 	%rd6, [_Z15gpukernelAMWNr3ILi1ELi6EEvPdS0_S0_iii_param_0];
	ld.param.u64 	%rd7, [_Z15gpukernelAMWNr3ILi1ELi6EEvPdS0_S0_iii_param_1];
	ld.param.u32 	%r38, [_Z15gpukernelAMWNr3ILi1ELi6EEvPdS0_S0_iii_param_3];
	ld.param.u32 	%r39, [_Z15gpukernelAMWNr3ILi1ELi6EEvPdS0_S0_iii_param_4];
	ld.param.u32 	%r40, [_Z15gpukernelAMWNr3ILi1ELi6EEvPdS0_S0_iii_param_5];
	cvta.to.global.u64 	%rd1, %rd7;
	cvta.to.global.u64 	%rd2, %rd6;
	mov.u32 	%r1, %tid.x;
	shr.u32 	%r48, %r1, 5;
	setp.ge.s32 	%p1, %r48, %r38;
	@%p1 bra 	$L__BB166_29;
	and.b32  	%r3, %r1, 31;
	setp.lt.s32 	%p2, %r39, 1;
	@%p2 bra 	$L__BB166_20;
	and.b32  	%r4, %r39, 15;
	add.s32 	%r5, %r4, -1;
	and.b32  	%r6, %r39, 7;
	add.s32 	%r7, %r6, -1;
	and.b32  	%r8, %r39, 2147483632;
	and.b32  	%r9, %r39, 3;
	neg.s32 	%r10, %r8;
	add.s64 	%rd3, %rd1, 64;
$L__BB166_3:
	setp.ge.s32 	%p10, %r3, %r40;
	@%p10 bra 	$L__BB166_19;
	mul.lo.s32 	%r12, %r48, %r40;
	mov.u32 	%r49, %r3;
$L__BB166_5:
	setp.lt.u32 	%p11, %r39, 16;
	add.s32 	%r15, %r49, %r12;
	mul.lo.s32 	%r16, %r15, %r39;
	mov.b32 	%r53, 0;
	mov.f64 	%fd91, 0d0000000000000000;
	@%p11 bra 	$L__BB166_8;
	mov.f64 	%fd91, 0d0000000000000000;
	mov.u32 	%r50, %r16;
	mov.u32 	%r51, %r10;
$L__BB166_7:
	.pragma "nounroll";
	mul.wide.s32 	%rd11, %r50, 8;
	add.s64 	%rd12, %rd3, %rd11;
	ld.global.f64 	%fd25, [%rd12+-64];
	add.f64 	%fd26, %fd91, %fd25;
	ld.global.f64 	%fd27, [%rd12+-56];
	add.f64 	%fd28, %fd26, %fd27;
	ld.global.f64 	%fd29, [%rd12+-48];
	add.f64 	%fd30, %fd28, %fd29;
	ld.global.f64 	%fd31, [%rd12+-40];
	add.f64 	%fd32, %fd30, %fd31;
	ld.global.f64 	%fd33, [%rd12+-32];
	add.f64 	%fd34, %fd32, %fd33;
	ld.global.f64 	%fd35, [%rd12+-24];
	add.f64 	%fd36, %fd34, %fd35;
	ld.global.f64 	%fd37, [%rd12+-16];
	add.f64 	%fd38, %fd36, %fd37;
	ld.global.f64 	%fd39, [%rd12+-8];
	add.f64 	%fd40, %fd38, %fd39;
	ld.global.f64 	%fd41, [%rd12];
	add.f64 	%fd42, %fd40, %fd41;
	ld.global.f64 	%fd43, [%rd12+8];
	add.f64 	%fd44, %fd42, %fd43;
	ld.global.f64 	%fd45, [%rd12+16];
	add.f64 	%fd46, %fd44, %fd45;
	ld.global.f64 	%fd47, [%rd12+24];
	add.f64 	%fd48, %fd46, %fd47;
	ld.global.f64 	%fd49, [%rd12+32];
	add.f64 	%fd50, %fd48, %fd49;
	ld.global.f64 	%fd51, [%rd12+40];
	add.f64 	%fd52, %fd50, %fd51;
	ld.global.f64 	%fd53, [%rd12+48];
	add.f64 	%fd54, %fd52, %fd53;
	ld.global.f64 	%fd55, [%rd12+56];
	add.f64 	%fd91, %fd54, %fd55;
	add.s32 	%r51, %r51, 16;
	add.s32 	%r50, %r50, 16;
	setp.ne.s32 	%p12, %r51, 0;
	mov.u32 	%r53, %r8;
	@%p12 bra 	$L__BB166_7;
$L__BB166_8:
	setp.eq.s32 	%p13, %r4, 0;
	@%p13 bra 	$L__BB166_18;
	setp.lt.u32 	%p14, %r5, 7;
	@%p14 bra 	$L__BB166_11;
	add.s32 	%r45, %r53, %r16;
	mul.wide.s32 	%rd13, %r45, 8;
	add.s64 	%rd14, %rd1, %rd13;
	ld.global.f64 	%fd57, [%rd14];
	add.f64 	%fd58, %fd91, %fd57;
	ld.global.f64 	%fd59, [%rd14+8];
	add.f64 	%fd60, %fd58, %fd59;
	ld.global.f64 	%fd61, [%rd14+16];
	add.f64 	%fd62, %fd60, %fd61;
	ld.global.f64 	%fd63, [%rd14+24];
	add.f64 	%fd64, %fd62, %fd63;
	ld.global.f64 	%fd65, [%rd14+32];
	add.f64 	%fd66, %fd64, %fd65;
	ld.global.f64 	%fd67, [%rd14+40];
	add.f64 	%fd68, %fd66, %fd67;
	ld.global.f64 	%fd69, [%rd14+48];
	add.f64 	%fd70, %fd68, %fd69;
	ld.global.f64 	%fd71, [%rd14+56];
	add.f64 	%fd91, %fd70, %fd71;
	add.s32 	%r53, %r53, 8;
$L__BB166_11:
	setp.eq.s32 	%p15, %r6, 0;
	@%p15 bra 	$L__BB166_18;
	setp.lt.u32 	%p16, %r7, 3;
	@%p16 bra 	$L__BB166_14;
	add.s32 	%r46, %r53, %r16;
	mul.wide.s32 	%rd15, %r46, 8;
	add.s64 	%rd16, %rd1, %rd15;
	ld.global.f64 	%fd73, [%rd16];
	add.f64 	%fd74, %fd91, %fd73;
	ld.global.f64 	%fd75, [%rd16+8];
	add.f64 	%fd76, %fd74, %fd75;
	ld.global.f64 	%fd77, [%rd16+16];
	add.f64 	%fd78, %fd76, %fd77;
	ld.global.f64 	%fd79, [%rd16+24];
	add.f64 	%fd91, %fd78, %fd79;
	add.s32 	%r53, %r53, 4;
$L__BB166_14:
	setp.eq.s32 	%p17, %r9, 0;
	@%p17 bra 	$L__BB166_18;
	setp.eq.s32 	%p18, %r9, 1;
	add.s32 	%r47, %r53, %r16;
	mul.wide.s32 	%rd17, %r47, 8;
	add.s64 	%rd4, %rd1, %rd17;
	ld.global.f64 	%fd80, [%rd4];
	add.f64 	%fd91, %fd91, %fd80;
	@%p18 bra 	$L__BB166_18;
	setp.eq.s32 	%p19, %r9, 2;
	ld.global.f64 	%fd81, [%rd4+8];
	add.f64 	%fd91, %fd91, %fd81;
	@%p19 bra 	$L__BB166_18;
	ld.global.f64 	%fd82, [%rd4+16];
	add.f64 	%fd91, %fd91, %fd82;
$L__BB166_18:
	mul.wide.s32 	%rd18, %r15, 8;
	add.s64 	%rd19, %rd2, %rd18;
	atom.global.add.f64 	%fd83, [%rd19], %fd91;
	add.s32 	%r49, %r49, 32;
	setp.lt.s32 	%p20, %r49, %r40;
	@%p20 bra 	$L__BB166_5;
$L__BB166_19:
	add.s32 	%r48, %r48, 6;
	setp.lt.s32 	%p21, %r48, %r38;
	@%p21 bra 	$L__BB166_3;
	bra.uni 	$L__BB166_29;
$L__BB166_20:
	not.b32 	%r41, %r3;
	add.s32 	%r27, %r40, %r41;
	and.b32  	%r28, %r27, 96;
	or.b32  	%r29, %r3, 32;
	or.b32  	%r30, %r3, 64;
	or.b32  	%r31, %r3, 96;
$L__BB166_21:
	setp.ge.s32 	%p3, %r3, %r40;
	@%p3 bra 	$L__BB166_28;
	setp.eq.s32 	%p4, %r28, 96;
	mul.lo.s32 	%r33, %r48, %r40;
	mov.u32 	%r56, %r3;
	@%p4 bra 	$L__BB166_26;
	setp.eq.s32 	%p5, %r28, 0;
	add.s32 	%r42, %r3, %r33;
	mul.wide.s32 	%rd8, %r42, 8;
	add.s64 	%rd5, %rd2, %rd8;
	atom.global.add.f64 	%fd15, [%rd5], 0d0000000000000000;
	mov.u32 	%r56, %r29;
	@%p5 bra 	$L__BB166_26;
	setp.eq.s32 	%p6, %r28, 32;
	atom.global.add.f64 	%fd16, [%rd5+256], 0d0000000000000000;
	mov.u32 	%r56, %r30;
	@%p6 bra 	$L__BB166_26;
	atom.global.add.f64 	%fd17, [%rd5+512], 0d0000000000000000;
	mov.u32 	%r56, %r31;
$L__BB166_26:
	setp.lt.u32 	%p7, %r27, 96;
	@%p7 bra 	$L__BB166_28;
$L__BB166_27:
	add.s32 	%r43, %r56, %r33;
	mul.wide.s32 	%rd9, %r43, 8;
	add.s64 	%rd10, %rd2, %rd9;
	atom.global.add.f64 	%fd18, [%rd10], 0d0000000000000000;
	atom.global.add.f64 	%fd19, [%rd10+256], 0d0000000000000000;
	atom.global.add.f64 	%fd20, [%rd10+512], 0d0000000000000000;
	atom.global.add.f64 	%fd21, [%rd10+768], 0d0000000000000000;
	add.s32 	%r56, %r56, 128;
	setp.lt.s32 	%p8, %r56, %r40;
	@%p8 bra 	$L__BB166_27;
$L__BB166_28:
	add.s32 	%r48, %r48, 6;
	setp.lt.s32 	%p9, %r48, %r38;
	@%p9 bra 	$L__BB166_21;
$L__BB166_29:
	ret;

}
	// .globl	_Z15gpukernelAMWNr3ILi1ELi7EEvPdS0_S0_iii
.visible .entry _Z15gpukernelAMWNr3ILi1ELi7EEvPdS0_S0_iii(
	.param .u64 .ptr .align 1 _Z15gpukernelAMWNr3ILi1ELi7EEvPdS0_S0_iii_param_0,
	.param .u64 .ptr .align 1 _Z15gpukernelAMWNr3ILi1ELi7EEvPdS0_S0_iii_param_1,
	.param .u64 .ptr .align 1 _Z15gpukernelAMWNr3ILi1ELi7EEvPdS0_S0_iii_param_2,
	.param .u32 _Z15gpukernelAMWNr3ILi1ELi7EEvPdS0_S0_iii_param_3,
	.param .u32 _Z15gpukernelAMWNr3ILi1ELi7EEvPdS0_S0_iii_param_4,
	.param .u32 _Z15gpukernelAMWNr3ILi1ELi7EEvPdS0_S0_iii_param_5
)
{
	.reg .pred 	%p<22>;
	.reg .b32 	%r<58>;
	.reg .b64 	%rd<20>;
	.reg .b64 	%fd<92>;

	ld.param.u64 	%rd6, [_Z15gpukernelAMWNr3ILi1ELi7EEvPdS0_S0_iii_param_0];
	ld.param.u64 	%rd7, [_Z15gpukernelAMWNr3ILi1ELi7EEvPdS0_S0_iii_param_1];
	ld.param.u32 	%r38, [_Z15gpukernelAMWNr3ILi1ELi7EEvPdS0_S0_iii_param_3];
	ld.param.u32 	%r39, [_Z15gpukernelAMWNr3ILi1ELi7EEvPdS0_S0_iii_param_4];
	ld.param.u32 	%r40, [_Z15gpukernelAMWNr3ILi1ELi7EEvPdS0_S0_iii_param_5];
	cvta.to.global.u64 	%rd1, %rd7;
	cvta.to.global.u64 	%rd2, %rd6;
	mov.u32 	%r1, %tid.x;
	shr.u32 	%r48, %r1, 5;
	setp.ge.s32 	%p1, %r48, %r38;
	@%p1 bra 	$L__BB167_29;
	and.b32  	%r3, %r1, 31;
	setp.lt.s32 	%p2, %r39, 1;
	@%p2 bra 	$L__BB167_20;
	and.b32  	%r4, %r39, 15;
	add.s32 	%r5, %r4, -1;
	and.b32  	%r6, %r39, 7;
	add.s32 	%r7, %r6, -1;
	and.b32  	%r8, %r39, 2147483632;
	and.b32  	%r9, %r39, 3;
	neg.s32 	%r10, %r8;
	add.s64 	%rd3, %rd1, 64;
$L__BB167_3:
	setp.ge.s32 	%p10, %r3, %r40;
	@%p10 bra 	$L__BB167_19;
	mul.lo.s32 	%r12, %r48, %r40;
	mov.u32 	%r49, %r3;
$L__BB167_5:
	setp.lt.u32 	%p11, %r39, 16;
	add.s32 	%r15, %r49, %r12;
	mul.lo.s32 	%r16, %r15, %r39;
	mov.b32 	%r53, 0;
	mov.f64 	%fd91, 0d0000000000000000;
	@%p11 bra 	$L__BB167_8;
	mov.f64 	%fd91, 0d0000000000000000;
	mov.u32 	%r50, %r16;
	mov.u32 	%r51, %r10;
$L__BB167_7:
	.pragma "nounroll";
	mul.wide.s32 	%rd11, %r50, 8;
	add.s64 	%rd12, %rd3, %rd11;
	ld.global.f64 	%fd25, [%rd12+-64];
	add.f64 	%fd26, %fd91, %fd25;
	ld.global.f64 	%fd27, [%rd12+-56];
	add.f64 	%fd28, %fd26, %fd27;
	ld.global.f64 	%fd29, [%rd12+-48];
	add.f64 	%fd30, %fd28, %fd29;
	ld.global.f64 	%fd31, [%rd12+-40];
	add.f64 	%fd32, %fd30, %fd31;
	ld.global.f64 	%fd33, [%rd12+-32];
	add.f64 	%fd34, %fd32, %fd33;
	ld.global.f64 	%fd35, [%rd12+-24];
	add.f64 	%fd36, %fd34, %fd35;
	ld.global.f64 	%fd37, [%rd12+-16];
	add.f64 	%fd38, %fd36, %fd37;
	ld.global.f64 	%fd39, [%rd12+-8];
	add.f64 	%fd40, %fd38, %fd39;
	ld.global.f64 	%fd41, [%rd12];
	add.f64 	%fd42, %fd40, %fd41;
	ld.global.f64 	%fd43, [%rd12+8];
	add.f64 	%fd44, %fd42, %fd43;
	ld.global.f64 	%fd45, [%rd12+16];
	add.f64 	%fd46, %fd44, %fd45;
	ld.global.f64 	%fd47, [%rd12+24];
	add.f64 	%fd48, %fd46, %fd47;
	ld.global.f64 	%fd49, [%rd12+32];
	add.f64 	%fd50, %fd48, %fd49;
	ld.global.f64 	%fd51, [%rd12+40];
	add.f64 	%fd52, %fd50, %fd51;
	ld.global.f64 	%fd53, [%rd12+48];
	add.f64 	%fd54, %fd52, %fd53;
	ld.global.f64 	%fd55, [%rd12+56];
	add.f64 	%fd91, %fd54, %fd55;
	add.s32 	%r51, %r51, 16;
	add.s32 	%r50, %r50, 16;
	setp.ne.s32 	%p12, %r51, 0;
	mov.u32 	%r53, %r8;
	@%p12 bra 	$L__BB167_7;
$L__BB167_8:
	setp.eq.s32 	%p13, %r4, 0;
	@%p13 bra 	$L__BB167_18;
	setp.lt.u32 	%p14, %r5, 7;
	@%p14 bra 	$L__BB167_11;
	add.s32 	%r45, %r53, %r16;
	mul.wide.s32 	%rd13, %r45, 8;
	add.s64 	%rd14, %rd1, %rd13;
	ld.global.f64 	%fd57, [%rd14];
	add.f64 	%fd58, %fd91, %fd57;
	ld.global.f64 	%fd59, [%rd14+8];
	add.f64 	%fd60, %fd58, %fd59;
	ld.global.f64 	%fd61, [%rd14+16];
	add.f64 	%fd62, %fd60, %fd61;
	ld.global.f64 	%fd63, [%rd14+24];
	add.f64 	%fd64, %fd62, %fd63;
	ld.global.f64 	%fd65, [%rd14+32];
	add.f64 	%fd66, %fd64, %fd65;
	ld.global.f64 	%fd67, [%rd14+40];
	add.f64 	%fd68, %fd66, %fd67;
	ld.global.f64 	%fd69, [%rd14+48];
	add.f64 	%fd70, %fd68, %fd69;
	ld.global.f64 	%fd71, [%rd14+56];
	add.f64 	%fd91, %fd70, %fd71;
	add.s32 	%r53, %r53, 8;
$L__BB167_11:
	setp.eq.s32 	%p15, %r6, 0;
	@%p15 bra 	$L__BB167_18;
	setp.lt.u32 	%p16, %r7, 3;
	@%p16 bra 	$L__BB167_14;
	add.s32 	%r46, %r53, %r16;
	mul.wide.s32 	%rd15, %r46, 8;
	add.s64 	%rd16, %rd1, %rd15;
	ld.global.f64 	%fd73, [%rd16];
	add.f64 	%fd74, %fd91, %fd73;
	ld.global.f64 	%fd75, [%rd16+8];
	add.f64 	%fd76, %fd74, %fd75;
	ld.global.f64 	%fd77, [%rd16+16];
	add.f64 	%fd78, %fd76, %fd77;
	ld.global.f64 	%fd79, [%rd16+24];
	add.f64 	%fd91, %fd78, %fd79;
	add.s32 	%r53, %r53, 4;
$L__BB167_14:
	setp.eq.s32 	%p17, %r9, 0;
	@%p17 bra 	$L__BB167_18;
	setp.eq.s32 	%p18, %r9, 1;
	add.s32 	%r47, %r53, %r16;
	mul.wide.s32 	%rd17, %r47, 8;
	add.s64 	%rd4, %rd1, %rd17;
	ld.global.f64 	%fd80, [%rd4];
	add.f64 	%fd91, %fd91, %fd80;
	@%p18 bra 	$L__BB167_18;
	setp.eq.s32 	%p19, %r9, 2;
	ld.global.f64 	%fd81, [%rd4+8];
	add.f64 	%fd91, %fd91, %fd81;
	@%p19 bra 	$L__BB167_18;
	ld.global.f64 	%fd82, [%rd4+16];
	add.f64 	%fd91, %fd91, %fd82;
$L__BB167_18:
	mul.wide.s32 	%rd18, %r15, 8;
	add.s64 	%rd19, %rd2, %rd18;
	atom.global.add.f64 	%fd83, [%rd19], %fd91;
	add.s32 	%r49, %r49, 32;
	setp.lt.s32 	%p20, %r49, %r40;
	@%p20 bra 	$L__BB167_5;
$L__BB167_19:
	add.s32 	%r48, %r48, 7;
	setp.lt.s32 	%p21, %r48, %r38;
	@%p21 bra 	$L__BB167_3;
	bra.uni 	$L__BB167_29;
$L__BB167_20:
	not.b32 	%r41, %r3;
	add.s32 	%r27, %r40, %r41;
	and.b32  	%r28, %r27, 96;
	or.b32  	%r29, %r3, 32;
	or.b32  	%r30, %r3, 64;
	or.b32  	%r31, %r3, 96;
$L__BB167_21:
	setp.ge.s32 	%p3, %r3, %r40;
	@%p3 bra 	$L__BB167_28;
	setp.eq.s32 	%p4, %r28, 96;
	mul.lo.s32 	%r33, %r48, %r40;
	mov.u32 	%r56, %r3;
	@%p4 bra 	$L__BB167_26;
	setp.eq.s32 	%p5, %r28, 0;
	add.s32 	%r42, %r3, %r33;
	mul.wide.s32 	%rd8, %r42, 8;
	add.s64 	%rd5, %rd2, %rd8;
	atom.global.add.f64 	%fd15, [%rd5], 0d0000000000000000;
	mov.u32 	%r56, %r29;
	@%p5 bra 	$L__BB167_26;
	setp.eq.s32 	%p6, %r28, 32;
	atom.global.add.f64 	%fd16, [%rd5+256], 0d0000000000000000;
	mov.u32 	%r56, %r30;
	@%p6 bra 	$L__BB167_26;
	atom.global.add.f64 	%fd17, [%rd5+512], 0d0000000000000000;
	mov.u32 	%r56, %r31;
$L__BB167_26:
	setp.lt.u32 	%p7, %r27, 96;
	@%p7 bra 	$L__BB167_28;
$L__BB167_27:
	add.s32 	%r43, %r56, %r33;
	mul.wide.s32 	%rd9, %r43, 8;
	add.s64 	%rd10, %rd2, %rd9;
	atom.global.add.f64 	%fd18, [%rd10], 0d0000000000000000;
	atom.global.add.f64 	%fd19, [%rd10+256], 0d0000000000000000;
	atom.global.add.f64 	%fd20, [%rd10+512], 0d0000000000000000;
	atom.global.add.f64 	%fd21, [%rd10+768], 0d0000000000000000;
	add.s32 	%r56, %r56, 128;
	setp.lt.s32 	%p8, %r56, %r40;
	@%p8 bra 	$L__BB167_27;
$L__BB167_28:
	add.s32 	%r48, %r48, 7;
	setp.lt.s32 	%p9, %r48, %r38;
	@%p9 bra 	$L__BB167_21;
$L__BB167_29:
	ret;

}
	// .globl	_Z15gpukernelAMWNr3ILi1ELi8EEvPdS0_S0_iii
.visible .entry _Z15gpukernelAMWNr3ILi1ELi8EEvPdS0_S0_iii(
	.param .u64 .ptr .align 1 _Z15gpukernelAMWNr3ILi1ELi8EEvPdS0_S0_iii_param_0,
	.param .u64 .ptr .align 1 _Z15gpukernelAMWNr3ILi1ELi8EEvPdS0_S0_iii_param_1,
	.param .u64 .ptr .align 1 _Z15gpukernelAMWNr3ILi1ELi8EEvPdS0_S0_iii_param_2,
	.param .u32 _Z15gpukernelAMWNr3ILi1ELi8EEvPdS0_S0_iii_param_3,
	.param .u32 _Z15gpukernelAMWNr3ILi1ELi8EEvPdS0_S0_iii_param_4,
	.param .u32 _Z15gpukernelAMWNr3ILi1ELi8EEvPdS0_S0_iii_param_5
)
{
	.reg .pred 	%p<22>;
	.reg .b32 	%r<58>;
	.reg .b64 	%rd<20>;
	.reg .b64 	%fd<92>;

	ld.param.u64 	%rd6, [_Z15gpukernelAMWNr3ILi1ELi8EEvPdS0_S0_iii_param_0];
	ld.param.u64 	%rd7, [_Z15gpukernelAMWNr3ILi1ELi8EEvPdS0_S0_iii_param_1];
	ld.param.u32 	%r38, [_Z15gpukernelAMWNr3ILi1ELi8EEvPdS0_S0_iii_param_3];
	ld.param.u32 	%r39, [_Z15gpukernelAMWNr3ILi1ELi8EEvPdS0_S0_iii_param_4];
	ld.param.u32 	%r40, [_Z15gpukernelAMWNr3ILi1ELi8EEvPdS0_S0_iii_param_5];
	cvta.to.global.u64 	%rd1, %rd7;
	cvta.to.global.u64 	%rd2, %rd6;
	mov.u32 	%r1, %tid.x;
	shr.u32 	%r48, %r1, 5;
	setp.ge.s32 	%p1, %r48, %r38;
	@%p1 bra 	$L__BB168_29;
	and.b32  	%r3, %r1, 31;
	setp.lt.s32 	%p2, %r39, 1;
	@%p2 bra 	$L__BB168_20;
	and.b32  	%r4, %r39, 15;
	add.s32 	%r5, %r4, -1;
	and.b32  	%r6, %r39, 7;
	add.s32 	%r7, %r6, -1;
	and.b32  	%r8, %r39, 2147483632;
	and.b32  	%r9, %r39, 3;
	neg.s32 	%r10, %r8;
	add.s64 	%rd3, %rd1, 64;
$L__BB168_3:
	setp.ge.s32 	%p10, %r3, %r40;
	@%p10 bra 	$L__BB168_19;
	mul.lo.s32 	%r12, %r48, %r40;
	mov.u32 	%r49, %r3;
$L__BB168_5:
	setp.lt.u32 	%p11, %r39, 16;
	add.s32 	%r15, %r49, %r12;
	mul.lo.s32 	%r16, %r15, %r39;
	mov.b32 	%r53, 0;
	mov.f64 	%fd91, 0d0000000000000000;
	@%p11 bra 	$L__BB168_8;
	mov.f64 	%fd91, 0d0000000000000000;
	mov.u32 	%r50, %r16;
	mov.u32 	%r51, %r10;
$L__BB168_7:
	.pragma "nounroll";
	mul.wide.s32 	%rd11, %r50, 8;
	add.s64 	%rd12, %rd3, %rd11;
	ld.global.f64 	%fd25, [%rd12+-64];
	add.f64 	%fd26, %fd91, %fd25;
	ld.global.f64 	%fd27, [%rd12+-56];
	add.f64 	%fd28, %fd26, %fd27;
	ld.global.f64 	%fd29, [%rd12+-48];
	add.f64 	%fd30, %fd28, %fd29;
	ld.global.f64 	%fd31, [%rd12+-40];
	add.f64 	%fd32, %fd30, %fd31;
	ld.global.f64 	%fd33, [%rd12+-32];
	add.f64 	%fd34, %fd32, %fd33;
	ld.global.f64 	%fd35, [%rd12+-24];
	add.f64 	%fd36, %fd34, %fd35;
	ld.global.f64 	%fd37, [%rd12+-16];
	add.f64 	%fd38, %fd36, %fd37;
	ld.global.f64 	%fd39, [%rd12+-8];
	add.f64 	%fd40, %fd38, %fd39;
	ld.global.f64 	%fd41, [%rd12];
	add.f64 	%fd42, %fd40, %fd41;
	ld.global.f64 	%fd43, [%rd12+8];
	add.f64 	%fd44, %fd42, %fd43;
	ld.global.f64 	%fd45, [%rd12+16];
	add.f64 	%fd46, %fd44, %fd45;
	ld.global.f64 	%fd47, [%rd12+24];
	add.f64 	%fd48, %fd46, %fd47;
	ld.global.f64 	%fd49, [%rd12+32];
	add.f64 	%fd50, %fd48, %fd49;
	ld.global.f64 	%fd51, [%rd12+40];
	add.f64 	%fd52, %fd50, %fd51;
	ld.global.f64 	%fd53, [%rd12+48];
	add.f64 	%fd54, %fd52, %fd53;
	ld.global.f64 	%fd55, [%rd12+56];
	add.f64 	%fd91, %fd54, %fd55;
	add.s32 	%r51, %r51, 16;
	add.s32 	%r50, %r50, 16;
	setp.ne.s32 	%p12, %r51, 0;
	mov.u32 	%r53, %r8;
	@%p12 bra 	$L__BB168_7;
$L__BB168_8:
	setp.eq.s32 	%p13, %r4, 0;
	@%p13 bra 	$L__BB168_18;
	setp.lt.u32 	%p14, %r5, 7;
	@%p14 bra 	$L__BB168_11;
	add.s32 	%r45, %r53, %r16;
	mul.wide.s32 	%rd13, %r45, 8;
	add.s64 	%rd14, %rd1, %rd13;
	ld.global.f64 	%fd57, [%rd14];
	add.f64 	%fd58, %fd91, %fd57;
	ld.global.f64 	%fd59, [%rd14+8];
	add.f64 	%fd60, %fd58, %fd59;
	ld.global.f64 	%fd61, [%rd14+16];
	add.f64 	%fd62, %fd60, %fd61;
	ld.global.f64 	%fd63, [%rd14+24];
	add.f64 	%fd64, %fd62, %fd63;
	ld.global.f64 	%fd65, [%rd14+32];
	add.f64 	%fd66, %fd64, %fd65;
	ld.global.f64 	%fd67, [%rd14+40];
	add.f64 	%fd68, %fd66, %fd67;
	ld.global.f64 	%fd69, [%rd14+48];
	add.f64 	%fd70, %fd68, %fd69;
	ld.global.f64 	%fd71, [%rd14+56];
	add.f64 	%fd91, %fd70, %fd71;
	add.s32 	%r53, %r53, 8;
$L__BB168_11:
	setp.eq.s32 	%p15, %r6, 0;
	@%p15 bra 	$L__BB168_18;
	setp.lt.u32 	%p16, %r7, 3;
	@%p16 bra 	$L__BB168_14;
	add.s32 	%r46, %r53, %r16;
	mul.wide.s32 	%rd15, %r46, 8;
	add.s64 	%rd16, %rd1, %rd15;
	ld.global.f64 	%fd73, [%rd16];
	add.f64 	%fd74, %fd91, %fd73;
	ld.global.f64 	%fd75, [%rd16+8];
	add.f64 	%fd76, %fd74, %fd75;
	ld.global.f64 	%fd77, [%rd16+16];
	add.f64 	%fd78, %fd76, %fd77;
	ld.global.f64 	%fd79, [%rd16+24];
	add.f64 	%fd91, %fd78, %fd79;
	add.s32 	%r53, %r53, 4;
$L__BB168_14:
	setp.eq.s32 	%p17, %r9, 0;
	@%p17 bra 	$L__BB168_18;
	setp.eq.s32 	%p18, %r9, 1;
	add.s32 	%r47, %r53, %r16;
	mul.wide.s32 	%rd17, %r47, 8;
	add.s64 	%rd4, %rd1, %rd17;
	ld.global.f64 	%fd80, [%rd4];
	add.f64 	%fd91, %fd91, %fd80;
	@%p18 bra 	$L__BB168_18;
	setp.eq.s32 	%p19, %r9, 2;
	ld.global.f64 	%fd81, [%rd4+8];
	add.f64 	%fd91, %fd91, %fd81;
	@%p19 bra 	$L__BB168_18;
	ld.global.f64 	%fd82, [%rd4+16];
	add.f64 	%fd91, %fd91, %fd82;
$L__BB168_18:
	mul.wide.s32 	%rd18, %r15, 8;
	add.s64 	%rd19, %rd2, %rd18;
	atom.global.add.f64 	%fd83, [%rd19], %fd91;
	add.s32 	%r49, %r49, 32;
	setp.lt.s32 	%p20, %r49, %r40;
	@%p20 bra 	$L__BB168_5;
$L__BB168_19:
	add.s32 	%r48, %r48, 8;
	setp.lt.s32 	%p21, %r48, %r38;
	@%p21 bra 	$L__BB168_3;
	bra.uni 	$L__BB168_29;
$L__BB168_20:
	not.b32 	%r41, %r3;
	add.s32 	%r27, %r40, %r41;
	and.b32  	%r28, %r27, 96;
	or.b32  	%r29, %r3, 32;
	or.b32  	%r30, %r3, 64;
	or.b32  	%r31, %r3, 96;
$L__BB168_21:
	setp.ge.s32 	%p3, %r3, %r40;
	@%p3 bra 	$L__BB168_28;
	setp.eq.s32 	%p4, %r28, 96;
	mul.lo.s32 	%r33, %r48, %r40;
	mov.u32 	%r56, %r3;
	@%p4 bra 	$L__BB168_26;
	setp.eq.s32 	%p5, %r28, 0;
	add.s32 	%r42, %r3, %r33;
	mul.wide.s32 	%rd8, %r42, 8;
	add.s64 	%rd5, %rd2, %rd8;
	atom.global.add.f64 	%fd15, [%rd5], 0d0000000000000000;
	mov.u32 	%r56, %r29;
	@%p5 bra 	$L__BB168_26;
	setp.eq.s32 	%p6, %r28, 32;
	atom.global.add.f64 	%fd16, [%rd5+256], 0d0000000000000000;
	mov.u32 	%r56, %r30;
	@%p6 bra 	$L__BB168_26;
	atom.global.add.f64 	%fd17, [%rd5+512], 0d0000000000000000;
	mov.u32 	%r56, %r31;
$L__BB168_26:
	setp.lt.u32 	%p7, %r27, 96;
	@%p7 bra 	$L__BB168_28;
$L__BB168_27:
	add.s32 	%r43, %r56, %r33;
	mul.wide.s32 	%rd9, %r43, 8;
	add.s64 	%rd10, %rd2, %rd9;
	atom.global.add.f64 	%fd18, [%rd10], 0d0000000000000000;
	atom.global.add.f64 	%fd19, [%rd10+256], 0d0000000000000000;
	atom.global.add.f64 	%fd20, [%rd10+512], 0d0000000000000000;
	atom.global.add.f64 	%fd21, [%rd10+768], 0d0000000000000000;
	add.s32 	%r56, %r56, 128;
	setp.lt.s32 	%p8, %r56, %r40;
	@%p8 bra 	$L__BB168_27;
$L__BB168_28:
	add.s32 	%r48, %r48, 8;
	setp.lt.s32 	%p9, %r48, %r38;
	@%p9 bra 	$L__BB168_21;
$L__BB168_29:
	ret;

}
	// .globl	_Z15gpukernelAMWNr3ILi1ELi9EEvPdS0_S0_iii
.visible .entry _Z15gpukernelAMWNr3ILi1ELi9EEvPdS0_S0_iii(
	.param .u64 .ptr .align 1 _Z15gpukernelAMWNr3ILi1ELi9EEvPdS0_S0_iii_param_0,
	.param .u64 .ptr .align 1 _Z15gpukernelAMWNr3ILi1ELi9EEvPdS0_S0_iii_param_1,
	.param .u64 .ptr .align 1 _Z15gpukernelAMWNr3ILi1ELi9EEvPdS0_S0_iii_param_2,
	.param .u32 _Z15gpukernelAMWNr3ILi1ELi9EEvPdS0_S0_iii_param_3,
	.param .u32 _Z15gpukernelAMWNr3ILi1ELi9EEvPdS0_S0_iii_param_4,
	.param .u32 _Z15gpukernelAMWNr3ILi1ELi9EEvPdS0_S0_iii_param_5
)
{
	.reg .pred 	%p<22>;
	.reg .b32 	%r<58>;
	.reg .b64 	%rd<20>;
	.reg .b64 	%fd<92>;

	ld.param.u64 	%rd6, [_Z15gpukernelAMWNr3ILi1ELi9EEvPdS0_S0_iii_param_0];
	ld.param.u64 	%rd7, [_Z15gpukernelAMWNr3ILi1ELi9EEvPdS0_S0_iii_param_1];
	ld.param.u32 	%r38, [_Z15gpukernelAMWNr3ILi1ELi9EEvPdS0_S0_iii_param_3];
	ld.param.u32 	%r39, [_Z15gpukernelAMWNr3ILi1ELi9EEvPdS0_S0_iii_param_4];
	ld.param.u32 	%r40, [_Z15gpukernelAMWNr3ILi1ELi9EEvPdS0_S0_iii_param_5];
	cvta.to.global.u64 	%rd1, %rd7;
	cvta.to.global.u64 	%rd2, %rd6;
	mov.u32 	%r1, %tid.x;
	shr.u32 	%r48, %r1, 5;
	setp.ge.s32 	%p1, %r48, %r38;
	@%p1 bra 	$L__BB169_29;
	and.b32  	%r3, %r1, 31;
	setp.lt.s32 	%p2, %r39, 1;
	@%p2 bra 	$L__BB169_20;
	and.b32  	%r4, %r39, 15;
	add.s32 	%r5, %r4, -1;
	and.b32  	%r6, %r39, 7;
	add.s32 	%r7, %r6, -1;
	and.b32  	%r8, %r39, 2147483632;
	and.b32  	%r9, %r39, 3;
	neg.s32 	%r10, %r8;
	add.s64 	%rd3, %rd1, 64;
$L__BB169_3:
	setp.ge.s32 	%p10, %r3, %r40;
	@%p10 bra 	$L__BB169_19;
	mul.lo.s32 	%r12, %r48, %r40;
	mov.u32 	%r49, %r3;
$L__BB169_5:
	setp.lt.u32 	%p11, %r39, 16;
	add.s32 	%r15, %r49, %r12;
	mul.lo.s32 	%r16, %r15, %r39;
	mov.b32 	%r53, 0;
	mov.f64 	%fd91, 0d0000000000000000;
	@%p11 bra 	$L__BB169_8;
	mov.f64 	%fd91, 0d0000000000000000;
	mov.u32 	%r50, %r16;
	mov.u32 	%r51, %r10;
$L__BB169_7:
	.pragma "nounroll";
	mul.wide.s32 	%rd11, %r50, 8;
	add.s64 	%rd12, %rd3, %rd11;
	ld.global.f64 	%fd25, [%rd12+-64];
	add.f64 	%fd26, %fd91, %fd25;
	ld.global.f64 	%fd27, [%rd12+-56];
	add.f64 	%fd28, %fd26, %fd27;
	ld.global.f64 	%fd29, [%rd12+-48];
	add.f64 	%fd30, %fd28, %fd29;
	ld.global.f64 	%fd31, [%rd12+-40];
	add.f64 	%fd32, %fd30, %fd31;
	ld.global.f64 	%fd33, [%rd12+-32];
	add.f64 	%fd34, %fd32, %fd33;
	ld.global.f64 	%fd35, [%rd12+-24];
	add.f64 	%fd36, %fd34, %fd35;
	ld.global.f64 	%fd37, [%rd12+-16];
	add.f64 	%fd38, %fd36, %fd37;
	ld.global.f64 	%fd39, [%rd12+-8];
	add.f64 	%fd40, %fd38, %fd39;
	ld.global.f64 	%fd41, [%rd12];
	add.f64 	%fd42, %fd40, %fd41;
	ld.global.f64 	%fd43, [%rd12+8];
	add.f64 	%fd44, %fd42, %fd43;
	ld.global.f64 	%fd45, [%rd12+16];
	add.f64 	%fd46, %fd44, %fd45;
	ld.global.f64 	%fd47, [%rd12+24];
	add.f64 	%fd48, %fd46, %fd47;
	ld.global.f64 	%fd49, [%rd12+32];
	add.f64 	%fd50, %fd48, %fd49;
	ld.global.f64 	%fd51, [%rd12+40];
	add.f64 	%fd52, %fd50, %fd51;
	ld.global.f64 	%fd53, [%rd12+48];
	add.f64 	%fd54, %fd52, %fd53;
	ld.global.f64 	%fd55, [%rd12+56];
	add.f64 	%fd91, %fd54, %fd55;
	add.s32 	%r51, %r51, 16;
	add.s32 	%r50, %r50, 16;
	setp.ne.s32 	%p12, %r51, 0;
	mov.u32 	%r53, %r8;
	@%p12 bra 	$L__BB169_7;
$L__BB169_8:
	setp.eq.s32 	%p13, %r4, 0;
	@%p13 bra 	$L__BB169_18;
	setp.lt.u32 	%p14, %r5, 7;
	@%p14 bra 	$L__BB169_11;
	add.s32 	%r45, %r53, %r16;
	mul.wide.s32 	%rd13, %r45, 8;
	add.s64 	%rd14, %rd1, %rd13;
	ld.global.f64 	%fd57, [%rd14];
	add.f64 	%fd58, %fd91, %fd57;
	ld.global.f64 	%fd59, [%rd14+8];
	add.f64 	%fd60, %fd58, %fd59;
	ld.global.f64 	%fd61, [%rd14+16];
	add.f64 	%fd62, %fd60, %fd61;
	ld.global.f64 	%fd63, [%rd14+24];
	add.f64 	%fd64, %fd62, %fd63;
	ld.global.f64 	%fd65, [%rd14+32];
	add.f64 	%fd66, %fd64, %fd65;
	ld.global.f64 	%fd67, [%rd14+40];
	add.f64 	%fd68, %fd66, %fd67;
	ld.global.f64 	%fd69, [%rd14+48];
	add.f64 	%fd70, %fd68, %fd69;
	ld.global.f64 	%fd71, [%rd14+56];
	add.f64 	%fd91, %fd70, %fd71;
	add.s32 	%r53, %r53, 8;
$L__BB169_11:
	setp.eq.s32 	%p15, %r6, 0;
	@%p15 bra 	$L__BB169_18;
	setp.lt.u32 	%p16, %r7, 3;
	@%p16 bra 	$L__BB169_14;
	add.s32 	%r46, %r53, %r16;
	mul.wide.s32 	%rd15, %r46, 8;
	add.s64 	%rd16, %rd1, %rd15;
	ld.global.f64 	%fd73, [%rd16];
	add.f64 	%fd74, %fd91, %fd73;
	ld.global.f64 	%fd75, [%rd16+8];
	add.f64 	%fd76, %fd74, %fd75;
	ld.global.f64 	%fd77, [%rd16+16];
	add.f64 	%fd78, %fd76, %fd77;
	ld.global.f64 	%fd79, [%rd16+24];
	add.f64 	%fd91, %fd78, %fd79;
	add.s32 	%r53, %r53, 4;
$L__BB169_14:
	setp.eq.s32 	%p17, %r9, 0;
	@%p17 bra 	$L__BB169_18;
	setp.eq.s32 	%p18, %r9, 1;
	add.s32 	%r47, %r53, %r16;
	mul.wide.s32 	%rd17, %r47, 8;
	add.s64 	%rd4, %rd1, %rd17;
	ld.global.f64 	%fd80, [%rd4];
	add.f64 	%fd91, %fd91, %fd80;
	@%p18 bra 	$L__BB169_18;
	setp.eq.s32 	%p19, %r9, 2;
	ld.global.f64 	%fd81, [%rd4+8];
	add.f64 	%fd91, %fd91, %fd81;
	@%p19 bra 	$L__BB169_18;
	ld.global.f64 	%fd82, [%rd4+16];
	add.f64 	%fd91, %fd91, %fd82;
$L__BB169_18:
	mul.wide.s32 	%rd18, %r15, 8;
	add.s64 	%rd19, %rd2, %rd18;
	atom.global.add.f64 	%fd83, [%rd19], %fd91;
	add.s32 	%r49, %r49, 32;
	setp.lt.s32 	%p20, %r49, %r40;
	@%p20 bra 	$L__BB169_5;
$L__BB169_19:
	add.s32 	%r48, %r48, 9;
	setp.lt.s32 	%p21, %r48, %r38;
	@%p21 bra 	$L__BB169_3;
	bra.uni 	$L__BB169_29;
$L__BB169_20:
	not.b32 	%r41, %r3;
	add.s32 	%r27, %r40, %r41;
	and.b32  	%r28, %r27, 96;
	or.b32  	%r29, %r3, 32;
	or.b32  	%r30, %r3, 64;
	or.b32  	%r31, %r3, 96;
$L__BB169_21:
	setp.ge.s32 	%p3, %r3, %r40;
	@%p3 bra 	$L__BB169_28;
	setp.eq.s32 	%p4, %r28, 96;
	mul.lo.s32 	%r33, %r48, %r40;
	mov.u32 	%r56, %r3;
	@%p4 bra 	$L__BB169_26;
	setp.eq.s32 	%p5, %r28, 0;
	add.s32 	%r42, %r3, %r33;
	mul.wide.s32 	%rd8, %r42, 8;
	add.s64 	%rd5, %rd2, %rd8;
	atom.global.add.f64 	%fd15, [%rd5], 0d0000000000000000;
	mov.u32 	%r56, %r29;
	@%p5 bra 	$L__BB169_26;
	setp.eq.s32 	%p6, %r28, 32;
	atom.global.add.f64 	%fd16, [%rd5+256], 0d0000000000000000;
	mov.u32 	%r56, %r30;
	@%p6 bra 	$L__BB169_26;
	atom.global.add.f64 	%fd17, [%rd5+512], 0d0000000000000000;
	mov.u32 	%r56, %r31;
$L__BB169_26:
	setp.lt.u32 	%p7, %r27, 96;
	@%p7 bra 	$L__BB169_28;
$L__BB169_27:
	add.s32 	%r43, %r56, %r33;
	mul.wide.s32 	%rd9, %r43, 8;
	add.s64 	%rd10, %rd2, %rd9;
	atom.global.add.f64 	%fd18, [%rd10], 0d0000000000000000;
	atom.global.add.f64 	%fd19, [%rd10+256], 0d0000000000000000;
	atom.global.add.f64 	%fd20, [%rd10+512], 0d0000000000000000;
	atom.global.add.f64 	%fd21, [%rd10+768], 0d0000000000000000;
	add.s32 	%r56, %r56, 128;
	setp.lt.s32 	%p8, %r56, %r40;
	@%p8 bra 	$L__BB169_27;
$L__BB169_28:
	add.s32 	%r48, %r48, 9;
	setp.lt.s32 	%p9, %r48, %r38;
	@%p9 bra 	$L__BB169_21;
$L__BB169_29:
	ret;

}
	// .globl	_Z15gpukernelAMWNr3ILi1ELi10EEvPdS0_S0_iii
.visible .entry _Z15gpukernelAMWNr3ILi1ELi10EEvPdS0_S0_iii(
	.param .u64 .ptr .align 1 _Z15gpukernelAMWNr3ILi1ELi10EEvPdS0_S0_iii_param_0,
	.param .u64 .ptr .align 1 _Z15gpukernelAMWNr3ILi1ELi10EEvPdS0_S0_iii_param_1,
	.param .u64 .ptr .align 1 _Z15gpukernelAMWNr3ILi1ELi10EEvPdS0_S0_iii_param_2,
	.param .u32 _Z15gpukernelAMWNr3ILi1ELi10EEvPdS0_S0_iii_param_3,
	.param .u32 _Z15gpukernelAMWNr3ILi1ELi10EEvPdS0_S0_iii_param_4,
	.param .u32 _Z15gpukernelAMWNr3ILi1ELi10EEvPdS0_S0_iii_param_5
)
{
	.reg .pred 	%p<22>;
	.reg .b32 	%r<58>;
	.reg .b64 	%rd<20>;
	.reg .b64 	%fd<92>;

	ld.param.u64 	%rd6, [_Z15gpukernelAMWNr3ILi1ELi10EEvPdS0_S0_iii_param_0];
	ld.param.u64 	%rd7, [_Z15gpukernelAMWNr3ILi1ELi10EEvPdS0_S0_iii_param_1];
	ld.param.u32 	%r38, [_Z15gpukernelAMWNr3ILi1ELi10EEvPdS0_S0_iii_param_3];
	ld.param.u32 	%r39, [_Z15gpukernelAMWNr3ILi1ELi10EEvPdS0_S0_iii_param_4];
	ld.param.u32 	%r40, [_Z15gpukernelAMWNr3ILi1ELi10EEvPdS0_S0_iii_param_5];
	cvta.to.global.u64 	%rd1, %rd7;
	cvta.to.global.u64 	%rd2, %rd6;
	mov.u32 	%r1, %tid.x;
	shr.u32 	%r48, %r1, 5;
	setp.ge.s32 	%p1, %r48, %r38;
	@%p1 bra 	$L__BB170_29;
	and.b32  	%r3, %r1, 31;
	setp.lt.s32 	%p2, %r39, 1;
	@%p2 bra 	$L__BB170_20;
	and.b32  	%r4, %r39, 15;
	add.s32 	%r5, %r4, -1;
	and.b32  	%r6, %r39, 7;
	add.s32 	%r7, %r6, -1;
	and.b32  	%r8, %r39, 2147483632;
	and.b32  	%r9, %r39, 3;
	neg.s32 	%r10, %r8;
	add.s64 	%rd3, %rd1, 64;
$L__BB170_3:
	setp.ge.s32 	%p10, %r3, %r40;
	@%p10 bra 	$L__BB170_19;
	mul.lo.s32 	%r12, %r48, %r40;
	mov.u32 	%r49, %r3;
$L__BB170_5:
	setp.lt.u32 	%p11, %r39, 16;
	add.s32 	%r15, %r49, %r12;
	mul.lo.s32 	%r16, %r15, %r39;
	mov.b32 	%r53, 0;
	mov.f64 	%fd91, 0d0000000000000000;
	@%p11 bra 	$L__BB170_8;
	mov.f64 	%fd91, 0d0000000000000000;
	mov.u32 	%r50, %r16;
	mov.u32 	%r51, %r10;
$L__BB170_7:
	.pragma "nounroll";
	mul.wide.s32 	%rd11, %r50, 8;
	add.s64 	%rd12, %rd3, %rd11;
	ld.global.f64 	%fd25, [%rd12+-64];
	add.f64 	%fd26, %fd91, %fd25;
	ld.global.f64 	%fd27, [%rd12+-56];
	add.f64 	%fd28, %fd26, %fd27;
	ld.global.f64 	%fd29, [%rd12+-48];
	add.f64 	%fd30, %fd28, %fd29;
	ld.global.f64 	%fd31, [%rd12+-40];
	add.f64 	%fd32, %fd30, %fd31;
	ld.global.f64 	%fd33, [%rd12+-32];
	add.f64 	%fd34, %fd32, %fd33;
	ld.global.f64 	%fd35, [%rd12+-24];
	add.f64 	%fd36, %fd34, %fd35;
	ld.global.f64 	%fd37, [%rd12+-16];
	add.f64 	%fd38, %fd36, %fd37;
	ld.global.f64 	%fd39, [%rd12+-8];
	add.f64 	%fd40, %fd38, %fd39;
	ld.global.f64 	%fd41, [%rd12];
	add.f64 	%fd42, %fd40, %fd41;
	ld.global.f64 	%fd43, [%rd12+8];
	add.f64 	%fd44, %fd42, %fd43;
	ld.global.f64 	%fd45, [%rd12+16];
	add.f64 	%fd46, %fd44, %fd45;
	ld.global.f64 	%fd47, [%rd12+24];
	add.f64 	%fd48, %fd46, %fd47;
	ld.global.f64 	%fd49, [%rd12+32];
	add.f64 	%fd50, %fd48, %fd49;
	ld.global.f64 	%fd51, [%rd12+40];
	add.f64 	%fd52, %fd50, %fd51;
	ld.global.f64 	%fd53, [%rd12+48];
	add.f64 	%fd54, %fd52, %fd53;
	ld.global.f64 	%fd55, [%rd12+56];
	add.f64 	%fd91, %fd54, %fd55;
	add.s32 	%r51, %r51, 16;
	add.s32 	%r50, %r50, 16;
	setp.ne.s32 	%p12, %r51, 0;
	mov.u32 	%r53, %r8;
	@%p12 bra 	$L__BB170_7;
$L__BB170_8:
	setp.eq.s32 	%p13, %r4, 0;
	@%p13 bra 	$L__BB170_18;
	setp.lt.u32 	%p14, %r5, 7;
	@%p14 bra 	$L__BB170_11;
	add.s32 	%r45, %r53, %r16;
	mul.wide.s32 	%rd13, %r45, 8;
	add.s64 	%rd14, %rd1, %rd13;
	ld.global.f64 	%fd57, [%rd14];
	add.f64 	%fd58, %fd91, %fd57;
	ld.global.f64 	%fd59, [%rd14+8];
	add.f64 	%fd60, %fd58, %fd59;
	ld.global.f64 	%fd61, [%rd14+16];
	add.f64 	%fd62, %fd60, %fd61;
	ld.global.f64 	%fd63, [%rd14+24];
	add.f64 	%fd64, %fd62, %fd63;
	ld.global.f64 	%fd65, [%rd14+32];
	add.f64 	%fd66, %fd64, %fd65;
	ld.global.f64 	%fd67, [%rd14+40];
	add.f64 	%fd68, %fd66, %fd67;
	ld.global.f64 	%fd69, [%rd14+48];
	add.f64 	%fd70, %fd68, %fd69;
	ld.global.f64 	%fd71, [%rd14+56];
	add.f64 	%fd91, %fd70, %fd71;
	add.s32 	%r53, %r53, 8;
$L__BB170_11:
	setp.eq.s32 	%p15, %r6, 0;
	@%p15 bra 	$L__BB170_18;
	setp.lt.u32 	%p16, %r7, 3;
	@%p16 bra 	$L__BB170_14;
	add.s32 	%r46, %r53, %r16;
	mul.wide.s32 	%rd15, %r46, 8;
	add.s64 	%rd16, %rd1, %rd15;
	ld.global.f64 	%fd73, [%rd16];
	add.f64 	%fd74, %fd91, %fd73;
	ld.global.f64 	%fd75, [%rd16+8];
	add.f64 	%fd76, %fd74, %fd75;
	ld.global.f64 	%fd77, [%rd16+16];
	add.f64 	%fd78, %fd76, %fd77;
	ld.global.f64 	%fd79, [%rd16+24];
	add.f64 	%fd91, %fd78, %fd79;
	add.s32 	%r53, %r53, 4;
$L__BB170_14:
	setp.eq.s32 	%p17, %r9, 0;
	@%p17 bra 	$L__BB170_18;
	setp.eq.s32 	%p18, %r9, 1;
	add.s32 	%r47, %r53, %r16;
	mul.wide.s32 	%rd17, %r47, 8;
	add.s64 	%rd4, %rd1, %rd17;
	ld.global.f64 	%fd80, [%rd4];
	add.f64 	%fd91, %fd91, %fd80;
	@%p18 bra 	$L__BB170_18;
	setp.eq.s32 	%p19, %r9, 2;
	ld.global.f64 	%fd81, [%rd4+8];
	add.f64 	%fd91, %fd91, %fd81;
	@%p19 bra 	$L__BB170_18;
	ld.global.f64 	%fd82, [%rd4+16];
	add.f64 	%fd91, %fd91, %fd82;
$L__BB170_18:
	mul.wide.s32 	%rd18, %r15, 8;
	add.s64 	%rd19, %rd2, %rd18;
	atom.global.add.f64 	%fd83, [%rd19], %fd91;
	add.s32 	%r49, %r49, 32;
	setp.lt.s32 	%p20, %r49, %r40;
	@%p20 bra 	$L__BB170_5;
$L__BB170_19:
	add.s32 	%r48, %r48, 10;
	setp.lt.s32 	%p21, %r48, %r38;
	@%p21 bra 	$L__BB170_3;
	bra.uni 	$L__BB170_29;
$L__BB170_20:
	not.b32 	%r41, %r3;
	add.s32 	%r27, %r40, %r41;
	and.b32  	%r28, %r27, 96;
	or.b32  	%r29, %r3, 32;
	or.b32  	%r30, %r3, 64;
	or.b32  	%r31, %r3, 96;
$L__BB170_21:
	setp.ge.s32 	%p3, %r3, %r40;
	@%p3 bra 	$L__BB170_28;
	setp.eq.s32 	%p4, %r28, 96;
	mul.lo.s32 	%r33, %r48, %r40;
	mov.u32 	%r56, %r3;
	@%p4 bra 	$L__BB170_26;
	setp.eq.s32 	%p5, %r28, 0;
	add.s32 	%r42, %r3, %r33;
	mul.wide.s32 	%rd8, %r42, 8;
	add.s64 	%rd5, %rd2, %rd8;
	atom.global.add.f64 	%fd15, [%rd5], 0d0000000000000000;
	mov.u32 	%r56, %r29;
	@%p5 bra 	$L__BB170_26;
	setp.eq.s32 	%p6, %r28, 32;
	atom.global.add.f64 	%fd16, [%rd5+256], 0d0000000000000000;
	mov.u32 	%r56, %r30;
	@%p6 bra 	$L__BB170_26;
	atom.global.add.f64 	%fd17, [%rd5+512], 0d0000000000000000;
	mov.u32 	%r56, %r31;
$L__BB170_26:
	setp.lt.u32 	%p7, %r27, 96;
	@%p7 bra 	$L__BB170_28;
$L__BB170_27:
	add.s32 	%r43, %r56, %r33;
	mul.wide.s32 	%rd9, %r43, 8;
	add.s64 	%rd10, %rd2, %rd9;
	atom.global.add.f64 	%fd18, [%rd10], 0d0000000000000000;
	atom.global.add.f64 	%fd19, [%rd10+256], 0d0000000000000000;
	atom.global.add.f64 	%fd20, [%rd10+512], 0d0000000000000000;
	atom.global.add.f64 	%fd21, [%rd10+768], 0d0000000000000000;
	add.s32 	%r56, %r56, 128;
	setp.lt.s32 	%p8, %r56, %r40;
	@%p8 bra 	$L__BB170_27;
$L__BB170_28:
	add.s32 	%r48, %r48, 10;
	setp.lt.s32 	%p9, %r48, %r38;
	@%p9 bra 	$L__BB170_21;
$L__BB170_29:
	ret;

}
	// .globl	_Z15gpukernelAMWNr3ILi1ELi11EEvPdS0_S0_iii
.visible .entry _Z15gpukernelAMWNr3ILi1ELi11EEvPdS0_S0_iii(
	.param .u64 .ptr .align 1 _Z15gpukernelAMWNr3ILi1ELi11EEvPdS0_S0_iii_param_0,
	.param .u64 .ptr .align 1 _Z15gpukernelAMWNr3ILi1ELi11EEvPdS0_S0_iii_param_1,
	.param .u64 .ptr .align 1 _Z15gpukernelAMWNr3ILi1ELi11EEvPdS0_S0_iii_param_2,
	.param .u32 _Z15gpukernelAMWNr3ILi1ELi11EEvPdS0_S0_iii_param_3,
	.param .u32 _Z15gpukernelAMWNr3ILi1ELi11EEvPdS0_S0_iii_param_4,
	.param .u32 _Z15gpukernelAMWNr3ILi1ELi11EEvPdS0_S0_iii_param_5
)
{
	.reg .pred 	%p<22>;
	.reg .b32 	%r<58>;
	.reg .b64 	%rd<20>;
	.reg .b64 	%fd<92>;

	ld.param.u64 	%rd6, [_Z15gpukernelAMWNr3ILi1ELi11EEvPdS0_S0_iii_param_0];
	ld.param.u64 	%rd7, [_Z15gpukernelAMWNr3ILi1ELi11EEvPdS0_S0_iii_param_1];
	ld.param.u32 	%r38, [_Z15gpukernelAMWNr3ILi1ELi11EEvPdS0_S0_iii_param_3];
	ld.param.u32 	%r39, [_Z15gpukernelAMWNr3ILi1ELi11EEvPdS0_S0_iii_param_4];
	ld.param.u32 	%r40, [_Z15gpukernelAMWNr3ILi1ELi11EEvPdS0_S0_iii_param_5];
	cvta.to.global.u64 	%rd1, %rd7;
	cvta.to.global.u64 	%rd2, %rd6;
	mov.u32 	%r1, %tid.x;
	shr.u32 	%r48, %r1, 5;
	setp.ge.s32 	%p1, %r48, %r38;
	@%p1 bra 	$L__BB171_29;
	and.b32  	%r3, %r1, 31;
	setp.lt.s32 	%p2, %r39, 1;
	@%p2 bra 	$L__BB171_20;
	and.b32  	%r4, %r39, 15;
	add.s32 	%r5, %r4, -1;
	and.b32  	%r6, %r39, 7;
	add.s32 	%r7, %r6, -1;
	and.b32  	%r8, %r39, 2147483632;
	and.b32  	%r9, %r39, 3;
	neg.s32 	%r10, %r8;
	add.s64 	%rd3, %rd1, 64;
$L__BB171_3:
	setp.ge.s32 	%p10, %r3, %r40;
	@%p10 bra 	$L__BB171_19;
	mul.lo.s32 	%r12, %r48, %r40;
	mov.u32 	%r49, %r3;
$L__BB171_5:
	setp.lt.u32 	%p11, %r39, 16;
	add.s32 	%r15, %r49, %r12;
	mul.lo.s32 	%r16, %r15, %r39;
	mov.b32 	%r53, 0;
	mov.f64 	%fd91, 0d0000000000000000;
	@%p11 bra 	$L__BB171_8;
	mov.f64 	%fd91, 0d0000000000000000;
	mov.u32 	%r50, %r16;
	mov.u32 	%r51, %r10;
$L__BB171_7:
	.pragma "nounroll";
	mul.wide.s32 	%rd11, %r50, 8;
	add.s64 	%rd12, %rd3, %rd11;
	ld.global.f64 	%fd25, [%rd12+-64];
	add.f64 	%fd26, %fd91, %fd25;
	ld.global.f64 	%fd27, [%rd12+-56];
	add.f64 	%fd28, %fd26, %fd27;
	ld.global.f64 	%fd29, [%rd12+-48];
	add.f64 	%fd30, %fd28, %fd29;
	ld.global.f64 	%fd31, [%rd12+-40];
	add.f64 	%fd32, %fd30, %fd31;
	ld.global.f64 	%fd33, [%rd12+-32];
	add.f64 	%fd34, %fd32, %fd33;
	ld.global.f64 	%fd35, [%rd12+-24];
	add.f64 	%fd36, %fd34, %fd35;
	ld.global.f64 	%fd37, [%rd12+-16];
	add.f64 	%fd38, %fd36, %fd37;
	ld.global.f64 	%fd39, [%rd12+-8];
	add.f64 	%fd40, %fd38, %fd39;
	ld.global.f64 	%fd41, [%rd12];
	add.f64 	%fd42, %fd40, %fd41;
	ld.global.f64 	%fd43, [%rd12+8];
	add.f64 	%fd44, %fd42, %fd43;
	ld.global.f64 	%fd45, [%rd12+16];
	add.f64 	%fd46, %fd44, %fd45;
	ld.global.f64 	%fd47, [%rd12+24];
	add.f64 	%fd48, %fd46, %fd47;
	ld.global.f64 	%fd49, [%rd12+32];
	add.f64 	%fd50, %fd48, %fd49;
	ld.global.f64 	%fd51, [%rd12+40];
	add.f64 	%fd52, %fd50, %fd51;
	ld.global.f64 	%fd53, [%rd12+48];
	add.f64 	%fd54, %fd52, %fd53;
	ld.global.f64 	%fd55, [%rd12+56];
	add.f64 	%fd91, %fd54, %fd55;
	add.s32 	%r51, %r51, 16;
	add.s32 	%r50, %r50, 16;
	setp.ne.s32 	%p12, %r51, 0;
	mov.u32 	%r53, %r8;
	@%p12 bra 	$L__BB171_7;
$L__BB171_8:
	setp.eq.s32 	%p13, %r4, 0;
	@%p13 bra 	$L__BB171_18;
	setp.lt.u32 	%p14, %r5, 7;
	@%p14 bra 	$L__BB171_11;
	add.s32 	%r45, %r53, %r16;
	mul.wide.s32 	%rd13, %r45, 8;
	add.s64 	%rd14, %rd1, %rd13;
	ld.global.f64 	%fd57, [%rd14];
	add.f64 	%fd58, %fd91, %fd57;
	ld.global.f64 	%fd59, [%rd14+8];
	add.f64 	%fd60, %fd58, %fd59;
	ld.global.f64 	%fd61, [%rd14+16];
	add.f64 	%fd62, %fd60, %fd61;
	ld.global.f64 	%fd63, [%rd14+24];
	add.f64 	%fd64, %fd62, %fd63;
	ld.global.f64 	%fd65, [%rd14+32];
	add.f64 	%fd66, %fd64, %fd65;
	ld.global.f64 	%fd67, [%rd14+40];
	add.f64 	%fd68, %fd66, %fd67;
	ld.global.f64 	%fd69, [%rd14+48];
	add.f64 	%fd70, %fd68, %fd69;
	ld.global.f64 	%fd71, [%rd14+56];
	add.f64 	%fd91, %fd70, %fd71;
	add.s32 	%r53, %r53, 8;
$L__BB171_11:
	setp.eq.s32 	%p15, %r6, 0;
	@%p15 bra 	$L__BB171_18;
	setp.lt.u32 	%p16, %r7, 3;
	@%p16 bra 	$L__BB171_14;
	add.s32 	%r46, %r53, %r16;
	mul.wide.s32 	%rd15, %r46, 8;
	add.s64 	%rd16, %rd1, %rd15;
	ld.global.f64 	%fd73, [%rd16];
	add.f64 	%fd74, %fd91, %fd73;
	ld.global.f64 	%fd75, [%rd16+8];
	add.f64 	%fd76, %fd74, %fd75;
	ld.global.f64 	%fd77, [%rd16+16];
	add.f64 	%fd78, %fd76, %fd77;
	ld.global.f64 	%fd79, [%rd16+24];
	add.f64 	%fd91, %fd78, %fd79;
	add.s32 	%r53, %r53, 4;
$L__BB171_14:
	setp.eq.s32 	%p17, %r9, 0;
	@%p17 bra 	$L__BB171_18;
	setp.eq.s32 	%p18, %r9, 1;
	add.s32 	%r47, %r53, %r16;
	mul.wide.s32 	%rd17, %r47, 8;
	add.s64 	%rd4, %rd1, %rd17;
	ld.global.f64 	%fd80, [%rd4];
	add.f64 	%fd91, %fd91, %fd80;
	@%p18 bra 	$L__BB171_18;
	setp.eq.s32 	%p19, %r9, 2;
	ld.global.f64 	%fd81, [%rd4+8];
	add.f64 	%fd91, %fd91, %fd81;
	@%p19 bra 	$L__BB171_18;
	ld.global.f64 	%fd82, [%rd4+16];
	add.f64 	%fd91, %fd91, %fd82;
$L__BB171_18:
	mul.wide.s32 	%rd18, %r15, 8;
	add.s64 	%rd19, %rd2, %rd18;
	atom.global.add.f64 	%fd83, [%rd19], %fd91;
	add.s32 	%r49, %r49, 32;
	setp.lt.s32 	%p20, %r49, %r40;
	@%p20 bra 	$L__BB171_5;
$L__BB171_19:
	add.s32 	%r48, %r48, 11;
	setp.lt.s32 	%p21, %r48, %r38;
	@%p21 bra 	$L__BB171_3;
	bra.uni 	$L__BB171_29;
$L__BB171_20:
	not.b32 	%r41, %r3;
	add.s32 	%r27, %r40, %r41;
	and.b32  	%r28, %r27, 96;
	or.b32  	%r29, %r3, 32;
	or.b32  	%r30, %r3, 64;
	or.b32  	%r31, %r3, 96;
$L__BB171_21:
	setp.ge.s32 	%p3, %r3, %r40;
	@%p3 bra 	$L__BB171_28;
	setp.eq.s32 	%p4, %r28, 96;
	mul.lo.s32 	%r33, %r48, %r40;
	mov.u32 	%r56, %r3;
	@%p4 bra 	$L__BB171_26;
	setp.eq.s32 	%p5, %r28, 0;
	add.s32 	%r42, %r3, %r33;
	mul.wide.s32 	%rd8, %r42, 8;
	add.s64 	%rd5, %rd2, %rd8;
	atom.global.add.f64 	%fd15, [%rd5], 0d0000000000000000;
	mov.u32 	%r56, %r29;
	@%p5 bra 	$L__BB171_26;
	setp.eq.s32 	%p6, %r28, 32;
	atom.global.add.f64 	%fd16, [%rd5+256], 0d0000000000000000;
	mov.u32 	%r56, %r30;
	@%p6 bra 	$L__BB171_26;
	atom.global.add.f64 	%fd17, [%rd5+512], 0d0000000000000000;
	mov.u32 	%r56, %r31;
$L__BB171_26:
	setp.lt.u32 	%p7, %r27, 96;
	@%p7 bra 	$L__BB171_28;
$L__BB171_27:
	add.s32 	%r43, %r56, %r33;
	mul.wide.s32 	%rd9, %r43, 8;
	add.s64 	%rd10, %rd2, %rd9;
	atom.global.add.f64 	%fd18, [%rd10], 0d0000000000000000;
	atom.global.add.f64 	%fd19, [%rd10+256], 0d0000000000000000;
	atom.global.add.f64 	%fd20, [%rd10+512], 0d0000000000000000;
	atom.global.add.f64 	%fd21, [%rd10+768], 0d0000000000000000;
	add.s32 	%r56, %r56, 128;
	setp.lt.s32 	%p8, %r56, %r40;
	@%p8 bra 	$L__BB171_27;
$L__BB171_28:
	add.s32 	%r48, %r48, 11;
	setp.lt.s32 	%p9, %r48, %r38;
	@%p9 bra 	$L__BB171_21;
$L__BB171_29:
	ret;

}
	// .globl	_Z15gpukernelAMWNr3ILi1ELi12EEvPdS0_S0_iii
.visible .entry _Z15gpukernelAMWNr3ILi1ELi12EEvPdS0_S0_iii(
	.param .u64 .ptr .align 1 _Z15gpukernelAMWNr3ILi1ELi12EEvPdS0_S0_iii_param_0,
	.param .u64 .ptr .align 1 _Z15gpukernelAMWNr3ILi1ELi12EEvPdS0_S0_iii_param_1,
	.param .u64 .ptr .align 1 _Z15gpukernelAMWNr3ILi1ELi12EEvPdS0_S0_iii_param_2,
	.param .u32 _Z15gpukernelAMWNr3ILi1ELi12EEvPdS0_S0_iii_param_3,
	.param .u32 _Z15gpukernelAMWNr3ILi1ELi12EEvPdS0_S0_iii_param_4,
	.param .u32 _Z15gpukernelAMWNr3ILi1ELi12EEvPdS0_S0_iii_param_5
)
{
	.reg .pred 	%p<22>;
	.reg .b32 	%r<58>;
	.reg .b64 	%rd<20>;
	.reg .b64 	%fd<92>;

	ld.param.u64 	%rd6, [_Z15gpukernelAMWNr3ILi1ELi12EEvPdS0_S0_iii_param_0];
	ld.param.u64 	%rd7, [_Z15gpukernelAMWNr3ILi1ELi12EEvPdS0_S0_iii_param_1];
	ld.param.u32 	%r38, [_Z15gpukernelAMWNr3ILi1ELi12EEvPdS0_S0_iii_param_3];
	ld.param.u32 	%r39, [_Z15gpukernelAMWNr3ILi1ELi12EEvPdS0_S0_iii_param_4];
	ld.param.u32 	%r40, [_Z15gpukernelAMWNr3ILi1ELi12EEvPdS0_S0_iii_param_5];
	cvta.to.global.u64 	%rd1, %rd7;
	cvta.to.global.u64 	%rd2, %rd6;
	mov.u32 	%r1, %tid.x;
	shr.u32 	%r48, %r1, 5;
	setp.ge.s32 	%p1, %r48, %r38;
	@%p1 bra 	$L__BB172_29;
	and.b32  	%r3, %r1, 31;
	setp.lt.s32 	%p2, %r39, 1;
	@%p2 bra 	$L__BB172_20;
	and.b32  	%r4, %r39, 15;
	add.s32 	%r5, %r4, -1;
	and.b32  	%r6, %r39, 7;
	add.s32 	%r7, %r6, -1;
	and.b32  	%r8, %r39, 2147483632;
	and.b32  	%r9, %r39, 3;
	neg.s32 	%r10, %r8;
	add.s64 	%rd3, %rd1, 64;
$L__BB172_3:
	setp.ge.s32 	%p10, %r3, %r40;
	@%p10 bra 	$L__BB172_19;
	mul.lo.s32 	%r12, %r48, %r40;
	mov.u32 	%r49, %r3;
$L__BB172_5:
	setp.lt.u32 	%p11, %r39, 16;
	add.s32 	%r15, %r49, %r12;
	mul.lo.s32 	%r16, %r15, %r39;
	mov.b32 	%r53, 0;
	mov.f64 	%fd91, 0d0000000000000000;
	@%p11 bra 	$L__BB172_8;
	mov.f64 	%fd91, 0d0000000000000000;
	mov.u32 	%r50, %r16;
	mov.u32 	%r51, %r10;
$L__BB172_7:
	.pragma "nounroll";
	mul.wide.s32 	%rd11, %r50, 8;
	add.s64 	%rd12, %rd3, %rd11;
	ld.global.f64 	%fd25, [%rd12+-64];
	add.f64 	%fd26, %fd91, %fd25;
	ld.global.f64 	%fd27, [%rd12+-56];
	add.f64 	%fd28, %fd26, %fd27;
	ld.global.f64 	%fd29, [%rd12+-48];
	add.f64 	%fd30, %fd28, %fd29;
	ld.global.f64 	%fd31, [%rd12+-40];
	add.f64 	%fd32, %fd30, %fd31;
	ld.global.f64 	%fd33, [%rd12+-32];
	add.f64 	%fd34, %fd32, %fd33;
	ld.global.f64 	%fd35, [%rd12+-24];
	add.f64 	%fd36, %fd34, %fd35;
	ld.global.f64 	%fd37, [%rd12+-16];
	add.f64 	%fd38, %fd36, %fd37;
	ld.global.f64 	%fd39, [%rd12+-8];
	add.f64 	%fd40, %fd38, %fd39;
	ld.global.f64 	%fd41, [%rd12];
	add.f64 	%fd42, %fd40, %fd41;
	ld.global.f64 	%fd43, [%rd12+8];
	add.f64 	%fd44, %fd42, %fd43;
	ld.global.f64 	%fd45, [%rd12+16];
	add.f64 	%fd46, %fd44, %fd45;
	ld.global.f64 	%fd47, [%rd12+24];
	add.f64 	%fd48, %fd46, %fd47;
	ld.global.f64 	%fd49, [%rd12+32];
	add.f64 	%fd50, %fd48, %fd49;
	ld.global.f64 	%fd51, [%rd12+40];
	add.f64 	%fd52, %fd50, %fd51;
	ld.global.f64 	%fd53, [%rd12+48];
	add.f64 	%fd54, %fd52, %fd53;
	ld.global.f64 	%fd55, [%rd12+56];
	add.f64 	%fd91, %fd54, %fd55;
	add.s32 	%r51, %r51, 16;
	add.s32 	%r50, %r50, 16;
	setp.ne.s32 	%p12, %r51, 0;
	mov.u32 	%r53, %r8;
	@%p12 bra 	$L__BB172_7;
$L__BB172_8:
	setp.eq.s32 	%p13, %r4, 0;
	@%p13 bra 	$L__BB172_18;
	setp.lt.u32 	%p14, %r5, 7;
	@%p14 bra 	$L__BB172_11;
	add.s32 	%r45, %r53, %r16;
	mul.wide.s32 	%rd13, %r45, 8;
	add.s64 	%rd14, %rd1, %rd13;
	ld.global.f64 	%fd57, [%rd14];
	add.f64 	%fd58, %fd91, %fd57;
	ld.global.f64 	%fd59, [%rd14+8];
	add.f64 	%fd60, %fd58, %fd59;
	ld.global.f64 	%fd61, [%rd14+16];
	add.f64 	%fd62, %fd60, %fd61;
	ld.global.f64 	%fd63, [%rd14+24];
	add.f64 	%fd64, %fd62, %fd63;
	ld.global.f64 	%fd65, [%rd14+32];
	add.f64 	%fd66, %fd64, %fd65;
	ld.global.f64 	%fd67, [%rd14+40];
	add.f64 	%fd68, %fd66, %fd67;
	ld.global.f64 	%fd69, [%rd14+48];
	add.f64 	%fd70, %fd68, %fd69;
	ld.global.f64 	%fd71, [%rd14+56];
	add.f64 	%fd91, %fd70, %fd71;
	add.s32 	%r53, %r53, 8;
$L__BB172_11:
	setp.eq.s32 	%p15, %r6, 0;
	@%p15 bra 	$L__BB172_18;
	setp.lt.u32 	%p16, %r7, 3;
	@%p16 bra 	$L__BB172_14;
	add.s32 	%r46, %r53, %r16;
	mul.wide.s32 	%rd15, %r46, 8;
	add.s64 	%rd16, %rd1, %rd15;
	ld.global.f64 	%fd73, [%rd16];
	add.f64 	%fd74, %fd91, %fd73;
	ld.global.f64 	%fd75, [%rd16+8];
	add.f64 	%fd76, %fd74, %fd75;
	ld.global.f64 	%fd77, [%rd16+16];
	add.f64 	%fd78, %fd76, %fd77;
	ld.global.f64 	%fd79, [%rd16+24];
	add.f64 	%fd91, %fd78, %fd79;
	add.s32 	%r53, %r53, 4;
$L__BB172_14:
	setp.eq.s32 	%p17, %r9, 0;
	@%p17 bra 	$L__BB172_18;
	setp.eq.s32 	%p18, %r9, 1;
	add.s32 	%r47, %r53, %r16;
	mul.wide.s32 	%rd17, %r47, 8;
	add.s64 	%rd4, %rd1, %rd17;
	ld.global.f64 	%fd80, [%rd4];
	add.f64 	%fd91, %fd91, %fd80;
	@%p18 bra 	$L__BB172_18;
	setp.eq.s32 	%p19, %r9, 2;
	ld.global.f64 	%fd81, [%rd4+8];
	add.f64 	%fd91, %fd91, %fd81;
	@%p19 bra 	$L__BB172_18;
	ld.global.f64 	%fd82, [%rd4+16];
	add.f64 	%fd91, %fd91, %fd82;
$L__BB172_18:
	mul.wide.s32 	%rd18, %r15, 8;
	add.s64 	%rd19, %rd2, %rd18;
	atom.global.add.f64 	%fd83, [%rd19], %fd91;
	add.s32 	%r49, %r49, 32;
	setp.lt.s32 	%p20, %r49, %r40;
	@%p20 bra 	$L__BB172_5;
$L__BB172_19:
	add.s32 	%r48, %r48, 12;
	setp.lt.s32 	%p21, %r48, %r38;
	@%p21 bra 	$L__BB172_3;
	bra.uni 	$L__BB172_29;
$L__BB172_20:
	not.b32 	%r41, %r3;
	add.s32 	%r27, %r40, %r41;
	and.b32  	%r28, %r27, 96;
	or.b32  	%r29, %r3, 32;
	or.b32  	%r30, %r3, 64;
	or.b32  	%r31, %r3, 96;
$L__BB172_21:
	setp.ge.s32 	%p3, %r3, %r40;
	@%p3 bra 	$L__BB172_28;
	setp.eq.s32 	%p4, %r28, 96;
	mul.lo.s32 	%r33, %r48, %r40;
	mov.u32 	%r56, %r3;
	@%p4 bra 	$L__BB172_26;
	setp.eq.s32 	%p5, %r28, 0;
	add.s32 	%r42, %r3, %r33;
	mul.wide.s32 	%rd8, %r42, 8;
	add.s64 	%rd5, %rd2, %rd8;
	atom.global.add.f64 	%fd15, [%rd5], 0d0000000000000000;
	mov.u32 	%r56, %r29;
	@%p5 bra 	$L__BB172_26;
	setp.eq.s32 	%p6, %r28, 32;
	atom.global.add.f64 	%fd16, [%rd5+256], 0d0000000000000000;
	mov.u32 	%r56, %r30;
	@%p6 bra 	$L__BB172_26;
	atom.global.add.f64 	%fd17, [%rd5+512], 0d0000000000000000;
	mov.u32 	%r56, %r31;
$L__BB172_26:
	setp.lt.u32 	%p7, %r27, 96;
	@%p7 bra 	$L__BB172_28;
$L__BB172_27:
	add.s32 	%r43, %r56, %r33;
	mul.wide.s32 	%rd9, %r43, 8;
	add.s64 	%rd10, %rd2, %rd9;
	atom.global.add.f64 	%fd18, [%rd10], 0d0000000000000000;
	atom.global.add.f64 	%fd19, [%rd10+256], 0d0000000000000000;
	atom.global.add.f64 	%fd20, [%rd10+512], 0d0000000000000000;
	atom.global.add.f64 	%fd21, [%rd10+768], 0d0000000000000000;
	add.s32 	%r56, %r56, 128;
	setp.lt.s32 	%p8, %r56, %r40;
	@%p8 bra 	$L__BB172_27;
$L__BB172_28:
	add.s32 	%r48, %r48, 12;
	setp.lt.s32 	%p9, %r48, %r38;
	@%p9 bra 	$L__BB172_21;
$L__BB172_29:
	ret;

}
	// .globl	_Z15gpukernelAMWNr3ILi1ELi13EEvPdS0_S0_iii
.visible .entry _Z15gpukernelAMWNr3ILi1ELi13EEvPdS0_S0_iii(
	.param .u64 .ptr .align 1 _Z15gpukernelAMWNr3ILi1ELi13EEvPdS0_S0_iii_param_0,
	.param .u64 .ptr .align 1 _Z15gpukernelAMWNr3ILi1ELi13EEvPdS0_S0_iii_param_1,
	.param .u64 .ptr .align 1 _Z15gpukernelAMWNr3ILi1ELi13EEvPdS0_S0_iii_param_2,
	.param .u32 _Z15gpukernelAMWNr3ILi1ELi13EEvPdS0_S0_iii_param_3,
	.param .u32 _Z15gpukernelAMWNr3ILi1ELi13EEvPdS0_S0_iii_param_4,
	.param .u32 _Z15gpukernelAMWNr3ILi1ELi13EEvPdS0_S0_iii_param_5
)
{
	.reg .pred 	%p<22>;
	.reg .b32 	%r<58>;
	.reg .b64 	%rd<20>;
	.reg .b64 	%fd<92>;

	ld.param.u64 	%rd6, [_Z15gpukernelAMWNr3ILi1ELi13EEvPdS0_S0_iii_param_0];
	ld.param.u64 	%rd7, [_Z15gpukernelAMWNr3ILi1ELi13EEvPdS0_S0_iii_param_1];
	ld.param.u32 	%r38, [_Z15gpukernelAMWNr3ILi1ELi13EEvPdS0_S0_iii_param_3];
	ld.param.u32 	%r39, [_Z15gpukernelAMWNr3ILi1ELi13EEvPdS0_S0_iii_param_4];
	ld.param.u32 	%r40, [_Z15gpukernelAMWNr3ILi1ELi13EEvPdS0_S0_iii_param_5];
	cvta.to.global.u64 	%rd1, %rd7;
	cvta.to.global.u64 	%rd2, %rd6;
	mov.u32 	%r1, %tid.x;
	shr.u32 	%r48, %r1, 5;
	setp.ge.s32 	%p1, %r48, %r38;
	@%p1 bra 	$L__BB173_29;
	and.b32  	%r3, %r1, 31;
	setp.lt.s32 	%p2, %r39, 1;
	@%p2 bra 	$L__BB173_20;
	and.b32  	%r4, %r39, 15;
	add.s32 	%r5, %r4, -1;
	and.b32  	%r6, %r39, 7;
	add.s32 	%r7, %r6, -1;
	and.b32  	%r8, %r39, 2147483632;
	and.b32  	%r9, %r39, 3;
	neg.s32 	%r10, %r8;
	add.s64 	%rd3, %rd1, 64;
$L__BB173_3:
	setp.ge.s32 	%p10, %r3, %r40;
	@%p10 bra 	$L__BB173_19;
	mul.lo.s32 	%r12, %r48, %r40;
	mov.u32 	%r49, %r3;
$L__BB173_5:
	setp.lt.u32 	%p11, %r39, 16;
	add.s32 	%r15, %r49, %r12;
	mul.lo.s32 	%r16, %r15, %r39;
	mov.b32 	%r53, 0;
	mov.f64 	%fd91, 0d0000000000000000;
	@%p11 bra 	$L__BB173_8;
	mov.f64 	%fd91, 0d0000000000000000;
	mov.u32 	%r50, %r16;
	mov.u32 	%r51, %r10;
$L__BB173_7:
	.pragma "nounroll";
	mul.wide.s32 	%rd11, %r50, 8;
	add.s64 	%rd12, %rd3, %rd11;
	ld.global.f64 	%fd25, [%rd12+-64];
	add.f64 	%fd26, %fd91, %fd25;
	ld.global.f64 	%fd27, [%rd12+-56];
	add.f64 	%fd28, %fd26, %fd27;
	ld.global.f64 	%fd29, [%rd12+-48];
	add.f64 	%fd30, %fd28, %fd29;
	ld.global.f64 	%fd31, [%rd12+-40];
	add.f64 	%fd32, %fd30, %fd31;
	ld.global.f64 	%fd33, [%rd12+-32];
	add.f64 	%fd34, %fd32, %fd33;
	ld.global.f64 	%fd35, [%rd12+-24];
	add.f64 	%fd36, %fd34, %fd35;
	ld.global.f64 	%fd37, [%rd12+-16];
	add.f64 	%fd38, %fd36, %fd37;
	ld.global.f64 	%fd39, [%rd12+-8];
	add.f64 	%fd40, %fd38, %fd39;
	ld.global.f64 	%fd41, [%rd12];
	add.f64 	%fd42, %fd40, %fd41;
	ld.global.f64 	%fd43, [%rd12+8];
	add.f64 	%fd44, %fd42, %fd43;
	ld.global.f64 	%fd45, [%rd12+16];
	add.f64 	%fd46, %fd44, %fd45;
	ld.global.f64 	%fd47, [%rd12+24];
	add.f64 	%fd48, %fd46, %fd47;
	ld.global.f64 	%fd49, [%rd12+32];
	add.f64 	%fd50, %fd48, %fd49;
	ld.global.f64 	%fd51, [%rd12+40];
	add.f64 	%fd52, %fd50, %fd51;
	ld.global.f64 	%fd53, [%rd12+48];
	add.f64 	%fd54, %fd52, %fd53;
	ld.global.f64 	%fd55, [%rd12+56];
	add.f64 	%fd91, %fd54, %fd55;
	add.s32 	%r51, %r51, 16;
	add.s32 	%r50, %r50, 16;
	setp.ne.s32 	%p12, %r51, 0;
	mov.u32 	%r53, %r8;
	@%p12 bra 	$L__BB173_7;
$L__BB173_8:
	setp.eq.s32 	%p13, %r4, 0;
	@%p13 bra 	$L__BB173_18;
	setp.lt.u32 	%p14, %r5, 7;
	@%p14 bra 	$L__BB173_11;
	add.s32 	%r45, %r53, %r16;
	mul.wide.s32 	%rd13, %r45, 8;
	add.s64 	%rd14, %rd1, %rd13;
	ld.global.f64 	%fd57, [%rd14];
	add.f64 	%fd58, %fd91, %fd57;
	ld.global.f64 	%fd59, [%rd14+8];
	add.f64 	%fd60, %fd58, %fd59;
	ld.global.f64 	%fd61, [%rd14+16];
	add.f64 	%fd62, %fd60, %fd61;
	ld.global.f64 	%fd63, [%rd14+24];
	add.f64 	%fd64, %fd62, %fd63;
	ld.global.f64 	%fd65, [%rd14+32];
	add.f64 	%fd66, %fd64, %fd65;
	ld.global.f64 	%fd67, [%rd14+40];
	add.f64 	%fd68, %fd66, %fd67;
	ld.global.f64 	%fd69, [%rd14+48];
	add.f64 	%fd70, %fd68, %fd69;
	ld.global.f64 	%fd71, [%rd14+56];
	add.f64 	%fd91, %fd70, %fd71;
	add.s32 	%r53, %r53, 8;
$L__BB173_11:
	setp.eq.s32 	%p15, %r6, 0;
	@%p15 bra 	$L__BB173_18;
	setp.lt.u32 	%p16, %r7, 3;
	@%p16 bra 	$L__BB173_14;
	add.s32 	%r46, %r53, %r16;
	mul.wide.s32 	%rd15, %r46, 8;
	add.s64 	%rd16, %rd1, %rd15;
	ld.global.f64 	%fd73, [%rd16];
	add.f64 	%fd74, %fd91, %fd73;
	ld.global.f64 	%fd75, [%rd16+8];
	add.f64 	%fd76, %fd74, %fd75;
	ld.global.f64 	%fd77, [%rd16+16];
	add.f64 	%fd78, %fd76, %fd77;
	ld.global.f64 	%fd79, [%rd16+24];
	add.f64 	%fd91, %fd78, %fd79;
	add.s32 	%r53, %r53, 4;
$L__BB173_14:
	setp.eq.s32 	%p17, %r9, 0;
	@%p17 bra 	$L__BB173_18;
	setp.eq.s32 	%p18, %r9, 1;
	add.s32 	%r47, %r53, %r16;
	mul.wide.s32 	%rd17, %r47, 8;
	add.s64 	%rd4, %rd1, %rd17;
	ld.global.f64 	%fd80, [%rd4];
	add.f64 	%fd91, %fd91, %fd80;
	@%p18 bra 	$L__BB173_18;
	setp.eq.s32 	%p19, %r9, 2;
	ld.global.f64 	%fd81, [%rd4+8];
	add.f64 	%fd91, %fd91, %fd81;
	@%p19 bra 	$L__BB173_18;
	ld.global.f64 	%fd82, [%rd4+16];
	add.f64 	%fd91, %fd91, %fd82;
$L__BB173_18:
	mul.wide.s32 	%rd18, %r15, 8;
	add.s64 	%rd19, %rd2, %rd18;
	atom.global.add.f64 	%fd83, [%rd19], %fd91;
	add.s32 	%r49, %r49, 32;
	setp.lt.s32 	%p20, %r49, %r40;
	@%p20 bra 	$L__BB173_5;
$L__BB173_19:
	add.s32 	%r48, %r48, 13;
	setp.lt.s32 	%p21, %r48, %r38;
	@%p21 bra 	$L__BB173_3;
	bra.uni 	$L__BB173_29;
$L__BB173_20:
	not.b32 	%r41, %r3;
	add.s32 	%r27, %r40, %r41;
	and.b32  	%r28, %r27, 96;
	or.b32  	%r29, %r3, 32;
	or.b32  	%r30, %r3, 64;
	or.b32  	%r31, %r3, 96;
$L__BB173_21:
	setp.ge.s32 	%p3, %r3, %r40;
	@%p3 bra 	$L__BB173_28;
	setp.eq.s32 	%p4, %r28, 96;
	mul.lo.s32 	%r33, %r48, %r40;
	mov.u32 	%r56, %r3;
	@%p4 bra 	$L__BB173_26;
	setp.eq.s32 	%p5, %r28, 0;
	add.s32 	%r42, %r3, %r33;
	mul.wide.s32 	%rd8, %r42, 8;
	add.s64 	%rd5, %rd2, %rd8;
	atom.global.add.f64 	%fd15, [%rd5], 0d0000000000000000;
	mov.u32 	%r56, %r29;
	@%p5 bra 	$L__BB173_26;
	setp.eq.s32 	%p6, %r28, 32;
	atom.global.add.f64 	%fd16, [%rd5+256], 0d0000000000000000;
	mov.u32 	%r56, %r30;
	@%p6 bra 	$L__BB173_26;
	atom.global.add.f64 	%fd17, [%rd5+512], 0d0000000000000000;
	mov.u32 	%r56, %r31;
$L__BB173_26:
	setp.lt.u32 	%p7, %r27, 96;
	@%p7 bra 	$L__BB173_28;
$L__BB173_27:
	add.s32 	%r43, %r56, %r33;
	mul.wide.s32 	%rd9, %r43, 8;
	add.s64 	%rd10, %rd2, %rd9;
	atom.global.add.f64 	%fd18, [%rd10], 0d0000000000000000;
	atom.global.add.f64 	%fd19, [%rd10+256], 0d0000000000000000;
	atom.global.add.f64 	%fd20, [%rd10+512], 0d0000000000000000;
	atom.global.add.f64 	%fd21, [%rd10+768], 0d0000000000000000;
	add.s32 	%r56, %r56, 128;
	setp.lt.s32 	%p8, %r56, %r40;
	@%p8 bra 	$L__BB173_27;
$L__BB173_28:
	add.s32 	%r48, %r48, 13;
	setp.lt.s32 	%p9, %r48, %r38;
	@%p9 bra 	$L__BB173_21;
$L__BB173_29:
	ret;

}
	// .globl	_Z15gpukernelAMWNr3ILi1ELi14EEvPdS0_S0_iii
.visible .entry _Z15gpukernelAMWNr3ILi1ELi14EEvPdS0_S0_iii(
	.param .u64 .ptr .align 1 _Z15gpukernelAMWNr3ILi1ELi14EEvPdS0_S0_iii_param_0,
	.param .u64 .ptr .align 1 _Z15gpukernelAMWNr3ILi1ELi14EEvPdS0_S0_iii_param_1,
	.param .u64 .ptr .align 1 _Z15gpukernelAMWNr3ILi1ELi14EEvPdS0_S0_iii_param_2,
	.param .u32 _Z15gpukernelAMWNr3ILi1ELi14EEvPdS0_S0_iii_param_3,
	.param .u32 _Z15gpukernelAMWNr3ILi1ELi14EEvPdS0_S0_iii_param_4,
	.param .u32 _Z15gpukernelAMWNr3ILi1ELi14EEvPdS0_S0_iii_param_5
)
{
	.reg .pred 	%p<22>;
	.reg .b32 	%r<58>;
	.reg .b64 	%rd<20>;
	.reg .b64 	%fd<92>;

	ld.param.u64 	%rd6, [_Z15gpukernelAMWNr3ILi1ELi14EEvPdS0_S0_iii_param_0];
	ld.param.u64 	%rd7, [_Z15gpukernelAMWNr3ILi1ELi14EEvPdS0_S0_iii_param_1];
	ld.param.u32 	%r38, [_Z15gpukernelAMWNr3ILi1ELi14EEvPdS0_S0_iii_param_3];
	ld.param.u32 	%r39, [_Z15gpukernelAMWNr3ILi1ELi14EEvPdS0_S0_iii_param_4];
	ld.param.u32 	%r40, [_Z15gpukernelAMWNr3ILi1ELi14EEvPdS0_S0_iii_param_5];
	cvta.to.global.u64 	%rd1, %rd7;
	cvta.to.global.u64 	%rd2, %rd6;
	mov.u32 	%r1, %tid.x;
	shr.u32 	%r48, %r1, 5;
	setp.ge.s32 	%p1, %r48, %r38;
	@%p1 bra 	$L__BB174_29;
	and.b32  	%r3, %r1, 31;
	setp.lt.s32 	%p2, %r39, 1;
	@%p2 bra 	$L__BB174_20;
	and.b32  	%r4, %r39, 15;
	add.s32 	%r5, %r4, -1;
	and.b32  	%r6, %r39, 7;
	add.s32 	%r7, %r6, -1;
	and.b32  	%r8, %r39, 2147483632;
	and.b32  	%r9, %r39, 3;
	neg.s32 	%r10, %r8;
	add.s64 	%rd3, %rd1, 64;
$L__BB174_3:
	setp.ge.s32 	%p10, %r3, %r40;
	@%p10 bra 	$L__BB174_19;
	mul.lo.s32 	%r12, %r48, %r40;
	mov.u32 	%r49, %r3;
$L__BB174_5:
	setp.lt.u32 	%p11, %r39, 16;
	add.s32 	%r15, %r49, %r12;
	mul.lo.s32 	%r16, %r15, %r39;
	mov.b32 	%r53, 0;
	mov.f64 	%fd91, 0d0000000000000000;
	@%p11 bra 	$L__BB174_8;
	mov.f64 	%fd91, 0d0000000000000000;
	mov.u32 	%r50, %r16;
	mov.u32 	%r51, %r10;
$L__BB174_7:
	.pragma "nounroll";
	mul.wide.s32 	%rd11, %r50, 8;
	add.s64 	%rd12, %rd3, %rd11;
	ld.global.f64 	%fd25, [%rd12+-64];
	add.f64 	%fd26, %fd91, %fd25;
	ld.global.f64 	%fd27, [%rd12+-56];
	add.f64 	%fd28, %fd26, %fd27;
	ld.global.f64 	%fd29, [%rd12+-48];
	add.f64 	%fd30, %fd28, %fd29;
	ld.global.f64 	%fd31, [%rd12+-40];
	add.f64 	%fd32, %fd30, %fd31;
	ld.global.f64 	%fd33, [%rd12+-32];
	add.f64 	%fd34, %fd32, %fd33;
	ld.global.f64 	%fd35, [%rd12+-24];
	add.f64 	%fd36, %fd34, %fd35;
	ld.global.f64 	%fd37, [%rd12+-16];
	add.f64 	%fd38, %fd36, %fd37;
	ld.global.f64 	%fd39, [%rd12+-8];
	add.f64 	%fd40, %fd38, %fd39;
	ld.global.f64 	%fd41, [%rd12];
	add.f64 	%fd42, %fd40, %fd41;
	ld.global.f64 	%fd43, [%rd12+8];
	add.f64 	%fd44, %fd42, %fd43;
	ld.global.f64 	%fd45, [%rd12+16];
	add.f64 	%fd46, %fd44, %fd45;
	ld.global.f64 	%fd47, [%rd12+24];
	add.f64 	%fd48, %fd46, %fd47;
	ld.global.f64 	%fd49, [%rd12+32];
	add.f64 	%fd50, %fd48, %fd49;
	ld.global.f64 	%fd51, [%rd12+40];
	add.f64 	%fd52, %fd50, %fd51;
	ld.global.f64 	%fd53, [%rd12+48];
	add.f64 	%fd54, %fd52, %fd53;
	ld.global.f64 	%fd55, [%rd12+56];
	add.f64 	%fd91, %fd54, %fd55;
	add.s32 	%r51, %r51, 16;
	add.s32 	%r50, %r50, 16;
	setp.ne.s32 	%p12, %r51, 0;
	mov.u32 	%r53, %r8;
	@%p12 bra 	$L__BB174_7;
$L__BB174_8:
	setp.eq.s32 	%p13, %r4, 0;
	@%p13 bra 	$L__BB174_18;
	setp.lt.u32 	%p14, %r5, 7;
	@%p14 bra 	$L__BB174_11;
	add.s32 	%r45, %r53, %r16;
	mul.wide.s32 	%rd13, %r45, 8;
	add.s64 	%rd14, %rd1, %rd13;
	ld.global.f64 	%fd57, [%rd14];
	add.f64 	%fd58, %fd91, %fd57;
	ld.global.f64 	%fd59, [%rd14+8];
	add.f64 	%fd60, %fd58, %fd59;
	ld.global.f64 	%fd61, [%rd14+16];
	add.f64 	%fd62, %fd60, %fd61;
	ld.global.f64 	%fd63, [%rd14+24];
	add.f64 	%fd64, %fd62, %fd63;
	ld.global.f64 	%fd65, [%rd14+32];
	add.f64 	%fd66, %fd64, %fd65;
	ld.global.f64 	%fd67, [%rd14+40];
	add.f64 	%fd68, %fd66, %fd67;
	ld.global.f64 	%fd69, [%rd14+48];
	add.f64 	%fd70, %fd68, %fd69;
	ld.global.f64 	%fd71, [%rd14+56];
	add.f64 	%fd91, %fd70, %fd71;
	add.s32 	%r53, %r53, 8;
$L__BB174_11:
	setp.eq.s32 	%p15, %r6, 0;
	@%p15 bra 	$L__BB174_18;
	setp.lt.u32 	%p16, %r7, 3;
	@%p16 bra 	$L__BB174_14;
	add.s32 	%r46, %r53, %r16;
	mul.wide.s32 	%rd15, %r46, 8;
	add.s64 	%rd16, %rd1, %rd15;
	ld.global.f64 	%fd73, [%rd16];
	add.f64 	%fd74, %fd91, %fd73;
	ld.global.f64 	%fd75, [%rd16+8];
	add.f64 	%fd76, %fd74, %fd75;
	ld.global.f64 	%fd77, [%rd16+16];
	add.f64 	%fd78, %fd76, %fd77;
	ld.global.f64 	%fd79, [%rd16+24];
	add.f64 	%fd91, %fd78, %fd79;
	add.s32 	%r53, %r53, 4;
$L__BB174_14:
	setp.eq.s32 	%p17, %r9, 0;
	@%p17 bra 	$L__BB174_18;
	setp.eq.s32 	%p18, %r9, 1;
	add.s32 	%r47, %r53, %r16;
	mul.wide.s32 	%rd17, %r47, 8;
	add.s64 	%rd4, %rd1, %rd17;
	ld.global.f64 	%fd80, [%rd4];
	add.f64 	%fd91, %fd91, %fd80;
	@%p18 bra 	$L__BB174_18;
	setp.eq.s32 	%p19, %r9, 2;
	ld.global.f64 	%fd81, [%rd4+8];
	add.f64 	%fd91, %fd91, %fd81;
	@%p19 bra 	$L__BB174_18;
	ld.global.f64 	%fd82, [%rd4+16];
	add.f64 	%fd91, %fd91, %fd82;
$L__BB174_18:
	mul.wide.s32 	%rd18, %r15, 8;
	add.s64 	%rd19, %rd2, %rd18;
	atom.global.add.f64 	%fd83, [%rd19], %fd91;
	add.s32 	%r49, %r49, 32;
	setp.lt.s32 	%p20, %r49, %r40;
	@%p20 bra 	$L__BB174_5;
$L__BB174_19:
	add.s32 	%r48, %r48, 14;
	setp.lt.s32 	%p21, %r48, %r38;
	@%p21 bra 	$L__BB174_3;
	bra.uni 	$L__BB174_29;
$L__BB174_20:
	not.b32 	%r41, %r3;
	add.s32 	%r27, %r40, %r41;
	and.b32  	%r28, %r27, 96;
	or.b32  	%r29, %r3, 32;
	or.b32  	%r30, %r3, 64;
	or.b32  	%r31, %r3, 96;
$L__BB174_21:
	setp.ge.s32 	%p3, %r3, %r40;
	@%p3 bra 	$L__BB174_28;
	setp.eq.s32 	%p4, %r28, 96;
	mul.lo.s32 	%r33, %r48, %r40;
	mov.u32 	%r56, %r3;
	@%p4 bra 	$L__BB174_26;
	setp.eq.s32 	%p5, %r28, 0;
	add.s32 	%r42, %r3, %r33;
	mul.wide.s32 	%rd8, %r42, 8;
	add.s64 	%rd5, %rd2, %rd8;
	atom.global.add.f64 	%fd15, [%rd5], 0d0000000000000000;
	mov.u32 	%r56, %r29;
	@%p5 bra 	$L__BB174_26;
	setp.eq.s32 	%p6, %r28, 32;
	atom.global.add.f64 	%fd16, [%rd5+256], 0d0000000000000000;
	mov.u32 	%r56, %r30;
	@%p6 bra 	$L__BB174_26;
	atom.global.add.f64 	%fd17, [%rd5+512], 0d0000000000000000;
	mov.u32 	%r56, %r31;
$L__BB174_26:
	setp.lt.u32 	%p7, %r27, 96;
	@%p7 bra 	$L__BB174_28;
$L__BB174_27:
	add.s32 	%r43, %r56, %r33;
	mul.wide.s32 	%rd9, %r43, 8;
	add.s64 	%rd10, %rd2, %rd9;
	atom.global.add.f64 	%fd18, [%rd10], 0d0000000000000000;
	atom.global.add.f64 	%fd19, [%rd10+256], 0d0000000000000000;
	atom.global.add.f64 	%fd20, [%rd10+512], 0d0000000000000000;
	atom.global.add.f64 	%fd21, [%rd10+768], 0d0000000000000000;
	add.s32 	%r56, %r56, 128;
	setp.lt.s32 	%p8, %r56, %r40;
	@%p8 bra 	$L__BB174_27;
$L__BB174_28:
	add.s32 	%r48, %r48, 14;
	setp.lt.s32 	%p9, %r48, %r38;
	@%p9 bra 	$L__BB174_21;
$L__BB174_29:
	ret;

}
	// .globl	_Z15gpukernelAMWNr3ILi1ELi15EEvPdS0_S0_iii
.visible .entry _Z15gpukernelAMWNr3ILi1ELi15EEvPdS0_S0_iii(
	.param .u64 .ptr .align 1 _Z15gpukernelAMWNr3ILi1ELi15EEvPdS0_S0_iii_param_0,
	.param .u64 .ptr .align 1 _Z15gpukernelAMWNr3ILi1ELi15EEvPdS0_S0_iii_param_1,
	.param .u64 .ptr .align 1 _Z15gpukernelAMWNr3ILi1ELi15EEvPdS0_S0_iii_param_2,
	.param .u32 _Z15gpukernelAMWNr3ILi1ELi15EEvPdS0_S0_iii_param_3,
	.param .u32 _Z15gpukernelAMWNr3ILi1ELi15EEvPdS0_S0_iii_param_4,
	.param .u32 _Z15gpukernelAMWNr3ILi1ELi15EEvPdS0_S0_iii_param_5
)
{
	.reg .pred 	%p<22>;
	.reg .b32 	%r<58>;
	.reg .b64 	%rd<20>;
	.reg .b64 	%fd<92>;

	ld.param.u64 	%rd6, [_Z15gpukernelAMWNr3ILi1ELi15EEvPdS0_S0_iii_param_0];
	ld.param.u64 	%rd7, [_Z15gpukernelAMWNr3ILi1ELi15EEvPdS0_S0_iii_param_1];
	ld.param.u32 	%r38, [_Z15gpukernelAMWNr3ILi1ELi15EEvPdS0_S0_iii_param_3];
	ld.param.u32 	%r39, [_Z15gpukernelAMWNr3ILi1ELi15EEvPdS0_S0_iii_param_4];
	ld.param.u32 	%r40, [_Z15gpukernelAMWNr3ILi1ELi15EEvPdS0_S0_iii_param_5];
	cvta.to.global.u64 	%rd1, %rd7;
	cvta.to.global.u64 	%rd2, %rd6;
	mov.u32 	%r1, %tid.x;
	shr.u32 	%r48, %r1, 5;
	setp.ge.s32 	%p1, %r48, %r38;
	@%p1 bra 	$L__BB175_29;
	and.b32  	%r3, %r1, 31;
	setp.lt.s32 	%p2, %r39, 1;
	@%p2 bra 	$L__BB175_20;
	and.b32  	%r4, %r39, 15;
	add.s32 	%r5, %r4, -1;
	and.b32  	%r6, %r39, 7;
	add.s32 	%r7, %r6, -1;
	and.b32  	%r8, %r39, 2147483632;
	and.b32  	%r9, %r39, 3;
	neg.s32 	%r10, %r8;
	add.s64 	%rd3, %rd1, 64;
$L__BB175_3:
	setp.ge.s32 	%p10, %r3, %r40;
	@%p10 bra 	$L__BB175_19;
	mul.lo.s32 	%r12, %r48, %r40;
	mov.u32 	%r49, %r3;
$L__BB175_5:
	setp.lt.u32 	%p11, %r39, 16;
	add.s32 	%r15, %r49, %r12;
	mul.lo.s32 	%r16, %r15, %r39;
	mov.b32 	%r53, 0;
	mov.f64 	%fd91, 0d0000000000000000;
	@%p11 bra 	$L__BB175_8;
	mov.f64 	%fd91, 0d0000000000000000;
	mov.u32 	%r50, %r16;
	mov.u32 	%r51, %r10;
$L__BB175_7:
	.pragma "nounroll";
	mul.wide.s32 	%rd11, %r50, 8;
	add.s64 	%rd12, %rd3, %rd11;
	ld.global.f64 	%fd25, [%rd12+-64];
	add.f64 	%fd26, %fd91, %fd25;
	ld.global.f64 	%fd27, [%rd12+-56];
	add.f64 	%fd28, %fd26, %fd27;
	ld.global.f64 	%fd29, [%rd12+-48];
	add.f64 	%fd30, %fd28, %fd29;
	ld.global.f64 	%fd31, [%rd12+-40];
	add.f64 	%fd32, %fd30, %fd31;
	ld.global.f64 	%fd33, [%rd12+-32];
	add.f64 	%fd34, %fd32, %fd33;
	ld.global.f64 	%fd35, [%rd12+-24];
	add.f64 	%fd36, %fd34, %fd35;
	ld.global.f64 	%fd37, [%rd12+-16];
	add.f64 	%fd38, %fd36, %fd37;
	ld.global.f64 	%fd39, [%rd12+-8];
	add.f64 	%fd40, %fd38, %fd39;
	ld.global.f64 	%fd41, [%rd12];
	add.f64 	%fd42, %fd40, %fd41;
	ld.global.f64 	%fd43, [%rd12+8];
	add.f64 	%fd44, %fd42, %fd43;
	ld.global.f64 	%fd45, [%rd12+16];
	add.f64 	%fd46, %fd44, %fd45;
	ld.global.f64 	%fd47, [%rd12+24];
	add.f64 	%fd48, %fd46, %fd47;
	ld.global.f64 	%fd49, [%rd12+32];
	add.f64 	%fd50, %fd48, %fd49;
	ld.global.f64 	%fd51, [%rd12+40];
	add.f64 	%fd52, %fd50, %fd51;
	ld.global.f64 	%fd53, [%rd12+48];
	add.f64 	%fd54, %fd52, %fd53;
	ld.global.f64 	%fd55, [%rd12+56];
	add.f64 	%fd91, %fd54, %fd55;
	add.s32 	%r51, %r51, 16;
	add.s32 	%r50, %r50, 16;
	setp.ne.s32 	%p12, %r51, 0;
	mov.u32 	%r53, %r8;
	@%p12 bra 	$L__BB175_7;
$L__BB175_8:
	setp.eq.s32 	%p13, %r4, 0;
	@%p13 bra 	$L__BB175_18;
	setp.lt.u32 	%p14, %r5, 7;
	@%p14 bra 	$L__BB175_11;
	add.s32 	%r45, %r53, %r16;
	mul.wide.s32 	%rd13, %r45, 8;
	add.s64 	%rd14, %rd1, %rd13;
	ld.global.f64 	%fd57, [%rd14];
	add.f64 	%fd58, %fd91, %fd57;
	ld.global.f64 	%fd59, [%rd14+8];
	add.f64 	%fd60, %fd58, %fd59;
	ld.global.f64 	%fd61, [%rd14+16];
	add.f64 	%fd62, %fd60, %fd61;
	ld.global.f64 	%fd63, [%rd14+24];
	add.f64 	%fd64, %fd62, %fd63;
	ld.global.f64 	%fd65, [%rd14+32];
	add.f64 	%fd66, %fd64, %fd65;
	ld.global.f64 	%fd67, [%rd14+40];
	add.f64 	%fd68, %fd66, %fd67;
	ld.global.f64 	%fd69, [%rd14+48];
	add.f64 	%fd70, %fd68, %fd69;
	ld.global.f64 	%fd71, [%rd14+56];
	add.f64 	%fd91, %fd70, %fd71;
	add.s32 	%r53, %r53, 8;
$L__BB175_11:
	setp.eq.s32 	%p15, %r6, 0;
	@%p15 bra 	$L__BB175_18;
	setp.lt.u32 	%p16, %r7, 3;
	@%p16 bra 	$L__BB175_14;
	add.s32 	%r46, %r53, %r16;
	mul.wide.s32 	%rd15, %r46, 8;
	add.s64 	%rd16, %rd1, %rd15;
	ld.global.f64 	%fd73, [%rd16];
	add.f64 	%fd74, %fd91, %fd73;
	ld.global.f64 	%fd75, [%rd16+8];
	add.f64 	%fd76, %fd74, %fd75;
	ld.global.f64 	%fd77, [%rd16+16];
	add.f64 	%fd78, %fd76, %fd77;
	ld.global.f64 	%fd79, [%rd16+24];
	add.f64 	%fd91, %fd78, %fd79;
	add.s32 	%r53, %r53, 4;
$L__BB175_14:
	setp.eq.s32 	%p17, %r9, 0;
	@%p17 bra 	$L__BB175_18;
	setp.eq.s32 	%p18, %r9, 1;
	add.s32 	%r47, %r53, %r16;
	mul.wide.s32 	%rd17, %r47, 8;
	add.s64 	%rd4, %rd1, %rd17;
	ld.global.f64 	%fd80, [%rd4];
	add.f64 	%fd91, %fd91, %fd80;
	@%p18 bra 	$L__BB175_18;
	setp.eq.s32 	%p19, %r9, 2;
	ld.global.f64 	%fd81, [%rd4+8];
	add.f64 	%fd91, %fd91, %fd81;
	@%p19 bra 	$L__BB175_18;
	ld.global.f64 	%fd82, [%rd4+16];
	add.f64 	%fd91, %fd91, %fd82;
$L__BB175_18:
	mul.wide.s32 	%rd18, %r15, 8;
	add.s64 	%rd19, %rd2, %rd18;
	atom.global.add.f64 	%fd83, [%rd19], %fd91;
	add.s32 	%r49, %r49, 32;
	setp.lt.s32 	%p20, %r49, %r40;
	@%p20 bra 	$L__BB175_5;
$L__BB175_19:
	add.s32 	%r48, %r48, 15;
	setp.lt.s32 	%p21, %r48, %r38;
	@%p21 bra 	$L__BB175_3;
	bra.uni 	$L__BB175_29;
$L__BB175_20:
	not.b32 	%r41, %r3;
	add.s32 	%r27, %r40, %r41;
	and.b32  	%r28, %r27, 96;
	or.b32  	%r29, %r3, 32;
	or.b32  	%r30, %r3, 64;
	or.b32  	%r31, %r3, 96;
$L__BB175_21:
	setp.ge.s32 	%p3, %r3, %r40;
	@%p3 bra 	$L__BB175_28;
	setp.eq.s32 	%p4, %r28, 96;
	mul.lo.s32 	%r33, %r48, %r40;
	mov.u32 	%r56, %r3;
	@%p4 bra 	$L__BB175_26;
	setp.eq.s32 	%p5, %r28, 0;
	add.s32 	%r42, %r3, %r33;
	mul.wide.s32 	%rd8, %r42, 8;
	add.s64 	%rd5, %rd2, %rd8;
	atom.global.add.f64 	%fd15, [%rd5], 0d0000000000000000;
	mov.u32 	%r56, %r29;
	@%p5 bra 	$L__BB175_26;
	setp.eq.s32 	%p6, %r28, 32;
	atom.global.add.f64 	%fd16, [%rd5+256], 0d0000000000000000;
	mov.u32 	%r56, %r30;
	@%p6 bra 	$L__BB175_26;
	atom.global.add.f64 	%fd17, [%rd5+512], 0d0000000000000000;
	mov.u32 	%r56, %r31;
$L__BB175_26:
	setp.lt.u32 	%p7, %r27, 96;
	@%p7 bra 	$L__BB175_28;
$L__BB175_27:
	add.s32 	%r43, %r56, %r33;
	mul.wide.s32 	%rd9, %r43, 8;
	add.s64 	%rd10, %rd2, %rd9;
	atom.global.add.f64 	%fd18, [%rd10], 0d0000000000000000;
	atom.global.add.f64 	%fd19, [%rd10+256], 0d0000000000000000;
	atom.global.add.f64 	%fd20, [%rd10+512], 0d0000000000000000;
	atom.global.add.f64 	%fd21, [%rd10+768], 0d0000000000000000;
	add.s32 	%r56, %r56, 128;
	setp.lt.s32 	%p8, %r56, %r40;
	@%p8 bra 	$L__BB175_27;
$L__BB175_28:
	add.s32 	%r48, %r48, 15;
	setp.lt.s32 	%p9, %r48, %r38;
	@%p9 bra 	$L__BB175_21;
$L__BB175_29:
	ret;

}
	// .globl	_Z15gpukernelAMWNr3ILi1ELi16EEvPdS0_S0_iii
.visible .entry _Z15gpukernelAMWNr3ILi1ELi16EEvPdS0_S0_iii(
	.param .u64 .ptr .align 1 _Z15gpukernelAMWNr3ILi1ELi16EEvPdS0_S0_iii_param_0,
	.param .u64 .ptr .align 1 _Z15gpukernelAMWNr3ILi1ELi16EEvPdS0_S0_iii_param_1,
	.param .u64 .ptr .align 1 _Z15gpukernelAMWNr3ILi1ELi16EEvPdS0_S0_iii_param_2,
	.param .u32 _Z15gpukernelAMWNr3ILi1ELi16EEvPdS0_S0_iii_param_3,
	.param .u32 _Z15gpukernelAMWNr3ILi1ELi16EEvPdS0_S0_iii_param_4,
	.param .u32 _Z15gpukernelAMWNr3ILi1ELi16EEvPdS0_S0_iii_param_5
)
{
	.reg .pred 	%p<22>;
	.reg .b32 	%r<58>;
	.reg .b64 	%rd<20>;
	.reg .b64 	%fd<92>;

	ld.param.u64 	%rd6, [_Z15gpukernelAMWNr3ILi1ELi16EEvPdS0_S0_iii_param_0];
	ld.param.u64 	%rd7, [_Z15gpukernelAMWNr3ILi1ELi16EEvPdS0_S0_iii_param_1];
	ld.param.u32 	%r38, [_Z15gpukernelAMWNr3ILi1ELi16EEvPdS0_S0_iii_param_3];
	ld.param.u32 	%r39, [_Z15gpukernelAMWNr3ILi1ELi16EEvPdS0_S0_iii_param_4];
	ld.param.u32 	%r40, [_Z15gpukernelAMWNr3ILi1ELi16EEvPdS0_S0_iii_param_5];
	cvta.to.global.u64 	%rd1, %rd7;
	cvta.to.global.u64 	%rd2, %rd6;
	mov.u32 	%r1, %tid.x;
	shr.u32 	%r48, %r1, 5;
	setp.ge.s32 	%p1, %r48, %r38;
	@%p1 bra 	$L__BB176_29;
	and.b32  	%r3, %r1, 31;
	setp.lt.s32 	%p2, %r39, 1;
	@%p2 bra 	$L__BB176_20;
	and.b32  	%r4, %r39, 15;
	add.s32 	%r5, %r4, -1;
	and.b32  	%r6, %r39, 7;
	add.s32 	%r7, %r6, -1;
	and.b32  	%r8, %r39, 2147483632;
	and.b32  	%r9, %r39, 3;
	neg.s32 	%r10, %r8;
	add.s64 	%rd3, %rd1, 64;
$L__BB176_3:
	setp.ge.s32 	%p10, %r3, %r40;
	@%p10 bra 	$L__BB176_19;
	mul.lo.s32 	%r12, %r48, %r40;
	mov.u32 	%r49, %r3;
$L__BB176_5:
	setp.lt.u32 	%p11, %r39, 16;
	add.s32 	%r15, %r49, %r12;
	mul.lo.s32 	%r16, %r15, %r39;
	mov.b32 	%r53, 0;
	mov.f64 	%fd91, 0d0000000000000000;
	@%p11 bra 	$L__BB176_8;
	mov.f64 	%fd91, 0d0000000000000000;
	mov.u32 	%r50, %r16;
	mov.u32 	%r51, %r10;
$L__BB176_7:
	.pragma "nounroll";
	mul.wide.s32 	%rd11, %r50, 8;
	add.s64 	%rd12, %rd3, %rd11;
	ld.global.f64 	%fd25, [%rd12+-64];
	add.f64 	%fd26, %fd91, %fd25;
	ld.global.f64 	%fd27, [%rd12+-56];
	add.f64 	%fd28, %fd26, %fd27;
	ld.global.f64 	%fd29, [%rd12+-48];
	add.f64 	%fd30, %fd28, %fd29;
	ld.global.f64 	%fd31, [%rd12+-40];
	add.f64 	%fd32, %fd30, %fd31;
	ld.global.f64 	%fd33, [%rd12+-32];
	add.f64 	%fd34, %fd32, %fd33;
	ld.global.f64 	%fd35, [%rd12+-24];
	add.f64 	%fd36, %fd34, %fd35;
	ld.global.f64 	%fd37, [%rd12+-16];
	add.f64 	%fd38, %fd36, %fd37;
	ld.global.f64 	%fd39, [%rd12+-8];
	add.f64 	%fd40, %fd38, %fd39;
	ld.global.f64 	%fd41, [%rd12];
	add.f64 	%fd42, %fd40, %fd41;
	ld.global.f64 	%fd43, [%rd12+8];
	add.f64 	%fd44, %fd42, %fd43;
	ld.global.f64 	%fd45, [%rd12+16];
	add.f64 	%fd46, %fd44, %fd45;
	ld.global.f64 	%fd47, [%rd12+24];
	add.f64 	%fd48, %fd46, %fd47;
	ld.global.f64 	%fd49, [%rd12+32];
	add.f64 	%fd50, %fd48, %fd49;
	ld.global.f64 	%fd51, [%rd12+40];
	add.f64 	%fd52, %fd50, %fd51;
	ld.global.f64 	%fd53, [%rd12+48];
	add.f64 	%fd54, %fd52, %fd53;
	ld.global.f64 	%fd55, [%rd12+56];
	add.f64 	%fd91, %fd54, %fd55;
	add.s32 	%r51, %r51, 16;
	add.s32 	%r50, %r50, 16;
	setp.ne.s32 	%p12, %r51, 0;
	mov.u32 	%r53, %r8;
	@%p12 bra 	$L__BB176_7;
$L__BB176_8:
	setp.eq.s32 	%p13, %r4, 0;
	@%p13 bra 	$L__BB176_18;
	setp.lt.u32 	%p14, %r5, 7;
	@%p14 bra 	$L__BB176_11;
	add.s32 	%r45, %r53, %r16;
	mul.wide.s32 	%rd13, %r45, 8;
	add.s64 	%rd14, %rd1, %rd13;
	ld.global.f64 	%fd57, [%rd14];
	add.f64 	%fd58, %fd91, %fd57;
	ld.global.f64 	%fd59, [%rd14+8];
	add.f64 	%fd60, %fd58, %fd59;
	ld.global.f64 	%fd61, [%rd14+16];
	add.f64 	%fd62, %fd60, %fd61;
	ld.global.f64 	%fd63, [%rd14+24];
	add.f64 	%fd64, %fd62, %fd63;
	ld.global.f64 	%fd65, [%rd14+32];
	add.f64 	%fd66, %fd64, %fd65;
	ld.global.f64 	%fd67, [%rd14+40];
	add.f64 	%fd68, %fd66, %fd67;
	ld.global.f64 	%fd69, [%rd14+48];
	add.f64 	%fd70, %fd68, %fd69;
	ld.global.f64 	%fd71, [%rd14+56];
	add.f64 	%fd91, %fd70, %fd71;
	add.s32 	%r53, %r53, 8;
$L__BB176_11:
	setp.eq.s32 	%p15, %r6, 0;
	@%p15 bra 	$L__BB176_18;
	setp.lt.u32 	%p16, %r7, 3;
	@%p16 bra 	$L__BB176_14;
	add.s32 	%r46, %r53, %r16;
	mul.wide.s32 	%rd15, %r46, 8;
	add.s64 	%rd16, %rd1, %rd15;
	ld.global.f64 	%fd73, [%rd16];
	add.f64 	%fd74, %fd91, %fd73;
	ld.global.f64 	%fd75, [%rd16+8];
	add.f64 	%fd76, %fd74, %fd75;
	ld.global.f64 	%fd77, [%rd16+16];
	add.f64 	%fd78, %fd76, %fd77;
	ld.global.f64 	%fd79, [%rd16+24];
	add.f64 	%fd91, %fd78, %fd79;
	add.s32 	%r53, %r53, 4;
$L__BB176_14:
	setp.eq.s32 	%p17, %r9, 0;
	@%p17 bra 	$L__BB176_18;
	setp.eq.s32 	%p18, %r9, 1;
	add.s32 	%r47, %r53, %r16;
	mul.wide.s32 	%rd17, %r47, 8;
	add.s64 	%rd4, %rd1, %rd17;
	ld.global.f64 	%fd80, [%rd4];
	add.f64 	%fd91, %fd91, %fd80;
	@%p18 bra 	$L__BB176_18;
	setp.eq.s32 	%p19, %r9, 2;
	ld.global.f64 	%fd81, [%rd4+8];
	add.f64 	%fd91, %fd91, %fd81;
	@%p19 bra 	$L__BB176_18;
	ld.global.f64 	%fd82, [%rd4+16];
	add.f64 	%fd91, %fd91, %fd82;
$L__BB176_18:
	mul.wide.s32 	%rd18, %r15, 8;
	add.s64 	%rd19, %rd2, %rd18;
	atom.global.add.f64 	%fd83, [%rd19], %fd91;
	add.s32 	%r49, %r49, 32;
	setp.lt.s32 	%p20, %r49, %r40;
	@%p20 bra 	$L__BB176_5;
$L__BB176_19:
	add.s32 	%r48, %r48, 16;
	setp.lt.s32 	%p21, %r48, %r38;
	@%p21 bra 	$L__BB176_3;
	bra.uni 	$L__BB176_29;
$L__BB176_20:
	not.b32 	%r41, %r3;
	add.s32 	%r27, %r40, %r41;
	and.b32  	%r28, %r27, 96;
	or.b32  	%r29, %r3, 32;
	or.b32  	%r30, %r3, 64;
	or.b32  	%r31, %r3, 96;
$L__BB176_21:
	setp.ge.s32 	%p3, %r3, %r40;
	@%p3 bra 	$L__BB176_28;
	setp.eq.s32 	%p4, %r28, 96;
	mul.lo.s32 	%r33, %r48, %r40;
	mov.u32 	%r56, %r3;
	@%p4 bra 	$L__BB176_26;
	setp.eq.s32 	%p5, %r28, 0;
	add.s32 	%r42, %r3, %r33;
	mul.wide.s32 	%rd8, %r42, 8;
	add.s64 	%rd5, %rd2, %rd8;
	atom.global.add.f64 	%fd15, [%rd5], 0d0000000000000000;
	mov.u32 	%r56, %r29;
	@%p5 bra 	$L__BB176_26;
	setp.eq.s32 	%p6, %r28, 32;
	atom.global.add.f64 	%fd16, [%rd5+256], 0d0000000000000000;
	mov.u32 	%r56, %r30;
	@%p6 bra 	$L__BB176_26;
	atom.global.add.f64 	%fd17, [%rd5+512], 0d0000000000000000;
	mov.u32 	%r56, %r31;
$L__BB176_26:
	setp.lt.u32 	%p7, %r27, 96;
	@%p7 bra 	$L__BB176_28;
$L__BB176_27:
	add.s32 	%r43, %r56, %r33;
	mul.wide.s32 	%rd9, %r43, 8;
	add.s64 	%rd10, %rd2, %rd9;
	atom.global.add.f64 	%fd18, [%rd10], 0d0000000000000000;
	atom.global.add.f64 	%fd19, [%rd10+256], 0d0000000000000000;
	atom.global.add.f64 	%fd20, [%rd10+512], 0d0000000000000000;
	atom.global.add.f64 	%fd21, [%rd10+768], 0d0000000000000000;
	add.s32 	%r56, %r56, 128;
	setp.lt.s32 	%p8, %r56, %r40;
	@%p8 bra 	$L__BB176_27;
$L__BB176_28:
	add.s32 	%r48, %r48, 16;
	setp.lt.s32 	%p9, %r48, %r38;
	@%p9 bra 	$L__BB176_21;
$L__BB176_29:
	ret;

}
	// .globl	_Z15gpukernelAMWNr3ILi1ELi17EEvPdS0_S0_iii
.visible .entry _Z15gpukernelAMWNr3ILi1ELi17EEvPdS0_S0_iii(
	.param .u64 .ptr .align 1 _Z15gpukernelAMWNr3ILi1ELi17EEvPdS0_S0_iii_param_0,
	.param .u64 .ptr .align 1 _Z15gpukernelAMWNr3ILi1ELi17EEvPdS0_S0_iii_param_1,
	.param .u64 .ptr .align 1 _Z15gpukernelAMWNr3ILi1ELi17EEvPdS0_S0_iii_param_2,
	.param .u32 _Z15gpukernelAMWNr3ILi1ELi17EEvPdS0_S0_iii_param_3,
	.param .u32 _Z15gpukernelAMWNr3ILi1ELi17EEvPdS0_S0_iii_param_4,
	.param .u32 _Z15gpukernelAMWNr3ILi1ELi17EEvPdS0_S0_iii_param_5
)
{
	.reg .pred 	%p<22>;
	.reg .b32 	%r<58>;
	.reg .b64 	%rd<20>;
	.reg .b64 	%fd<92>;

	ld.param.u64 	%rd6, [_Z15gpukernelAMWNr3ILi1ELi17EEvPdS0_S0_iii_param_0];
	ld.param.u64 	%rd7, [_Z15gpukernelAMWNr3ILi1ELi17EEvPdS0_S0_iii_param_1];
	ld.param.u32 	%r38, [_Z15gpukernelAMWNr3ILi1ELi17EEvPdS0_S0_iii_param_3];
	ld.param.u32 	%r39, [_Z15gpukernelAMWNr3ILi1ELi17EEvPdS0_S0_iii_param_4];
	ld.param.u32 	%r40, [_Z15gpukernelAMWNr3ILi1ELi17EEvPdS0_S0_iii_param_5];
	cvta.to.global.u64 	%rd1, %rd7;
	cvta.to.global.u64 	%rd2, %rd6;
	mov.u32 	%r1, %tid.x;
	shr.u32 	%r48, %r1, 5;
	setp.ge.s32 	%p1, %r48, %r38;
	@%p1 bra 	$L__BB177_29;
	and.b32  	%r3, %r1, 31;
	setp.lt.s32 	%p2, %r39, 1;
	@%p2 bra 	$L__BB177_20;
	and.b32  	%r4, %r39, 15;
	add.s32 	%r5, %r4, -1;
	and.b32  	%r6, %r39, 7;
	add.s32 	%r7, %r6, -1;
	and.b32  	%r8, %r39, 2147483632;
	and.b32  	%r9, %r39, 3;
	neg.s32 	%r10, %r8;
	add.s64 	%rd3, %rd1, 64;
$L__BB177_3:
	setp.ge.s32 	%p10, %r3, %r40;
	@%p10 bra 	$L__BB177_19;
	mul.lo.s32 	%r12, %r48, %r40;
	mov.u32 	%r49, %r3;
$L__BB177_5:
	setp.lt.u32 	%p11, %r39, 16;
	add.s32 	%r15, %r49, %r12;
	mul.lo.s32 	%r16, %r15, %r39;
	mov.b32 	%r53, 0;
	mov.f64 	%fd91, 0d0000000000000000;
	@%p11 bra 	$L__BB177_8;
	mov.f64 	%fd91, 0d0000000000000000;
	mov.u32 	%r50, %r16;
	mov.u32 	%r51, %r10;
$L__BB177_7:
	.pragma "nounroll";
	mul.wide.s32 	%rd11, %r50, 8;
	add.s64 	%rd12, %rd3, %rd11;
	ld.global.f64 	%fd25, [%rd12+-64];
	add.f64 	%fd26, %fd91, %fd25;
	ld.global.f64 	%fd27, [%rd12+-56];
	add.f64 	%fd28, %fd26, %fd27;
	ld.global.f64 	%fd29, [%rd12+-48];
	add.f64 	%fd30, %fd28, %fd29;
	ld.global.f64 	%fd31, [%rd12+-40];
	add.f64 	%fd32, %fd30, %fd31;
	ld.global.f64 	%fd33, [%rd12+-32];
	add.f64 	%fd34, %fd32, %fd33;
	ld.global.f64 	%fd35, [%rd12+-24];
	add.f64 	%fd36, %fd34, %fd35;
	ld.global.f64 	%fd37, [%rd12+-16];
	add.f64 	%fd38, %fd36, %fd37;
	ld.global.f64 	%fd39, [%rd12+-8];
	add.f64 	%fd40, %fd38, %fd39;
	ld.global.f64 	%fd41, [%rd12];
	add.f64 	%fd42, %fd40, %fd41;
	ld.global.f64 	%fd43, [%rd12+8];
	add.f64 	%fd44, %fd42, %fd43;
	ld.global.f64 	%fd45, [%rd12+16];
	add.f64 	%fd46, %fd44, %fd45;
	ld.global.f64 	%fd47, [%rd12+24];
	add.f64 	%fd48, %fd46, %fd47;
	ld.global.f64 	%fd49, [%rd12+32];
	add.f64 	%fd50, %fd48, %fd49;
	ld.global.f64 	%fd51, [%rd12+40];
	add.f64 	%fd52, %fd50, %fd51;
	ld.global.f64 	%fd53, [%rd12+48];
	add.f64 	%fd54, %fd52, %fd53;
	ld.global.f64 	%fd55, [%rd12+56];
	add.f64 	%fd91, %fd54, %fd55;
	add.s32 	%r51, %r51, 16;
	add.s32 	%r50, %r50, 16;
	setp.ne.s32 	%p12, %r51, 0;
	mov.u32 	%r53, %r8;
	@%p12 bra 	$L__BB177_7;
$L__BB177_8:
	setp.eq.s32 	%p13, %r4, 0;
	@%p13 bra 	$L__BB177_18;
	setp.lt.u32 	%p14, %r5, 7;
	@%p14 bra 	$L__BB177_11;
	add.s32 	%r45, %r53, %r16;
	mul.wide.s32 	%rd13, %r45, 8;
	add.s64 	%rd14, %rd1, %rd13;
	ld.global.f64 	%fd57, [%rd14];
	add.f64 	%fd58, %fd91, %fd57;
	ld.global.f64 	%fd59, [%rd14+8];
	add.f64 	%fd60, %fd58, %fd59;
	ld.global.f64 	%fd61, [%rd14+16];
	add.f64 	%fd62, %fd60, %fd61;
	ld.global.f64 	%fd63, [%rd14+24];
	add.f64 	%fd64, %fd62, %fd63;
	ld.global.f64 	%fd65, [%rd14+32];
	add.f64 	%fd66, %fd64, %fd65;
	ld.global.f64 	%fd67, [%rd14+40];
	add.f64 	%fd68, %fd66, %fd67;
	ld.global.f64 	%fd69, [%rd14+48];
	add.f64 	%fd70, %fd68, %fd69;
	ld.global.f64 	%fd71, [%rd14+56];
	add.f64 	%fd91, %fd70, %fd71;
	add.s32 	%r53, %r53, 8;
$L__BB177_11:
	setp.eq.s32 	%p15, %r6, 0;
	@%p15 bra 	$L__BB177_18;
	setp.lt.u32 	%p16, %r7, 3;
	@%p16 bra 	$L__BB177_14;
	add.s32 	%r46, %r53, %r16;
	mul.wide.s32 	%rd15, %r46, 8;
	add.s64 	%rd16, %rd1, %rd15;
	ld.global.f64 	%fd73, [%rd16];
	add.f64 	%fd74, %fd91, %fd73;
	ld.global.f64 	%fd75, [%rd16+8];
	add.f64 	%fd76, %fd74, %fd75;
	ld.global.f64 	%fd77, [%rd16+16];
	add.f64 	%fd78, %fd76, %fd77;
	ld.global.f64 	%fd79, [%rd16+24];
	add.f64 	%fd91, %fd78, %fd79;
	add.s32 	%r53, %r53, 4;
$L__BB177_14:
	setp.eq.s32 	%p17, %r9, 0;
	@%p17 bra 	$L__BB177_18;
	setp.eq.s32 	%p18, %r9, 1;
	add.s32 	%r47, %r53, %r16;
	mul.wide.s32 	%rd17, %r47, 8;
	add.s64 	%rd4, %rd1, %rd17;
	ld.global.f64 	%fd80, [%rd4];
	add.f64 	%fd91, %fd91, %fd80;
	@%p18 bra 	$L__BB177_18;
	setp.eq.s32 	%p19, %r9, 2;
	ld.global.f64 	%fd81, [%rd4+8];
	add.f64 	%fd91, %fd91, %fd81;
	@%p19 bra 	$L__BB177_18;
	ld.global.f64 	%fd82, [%rd4+16];
	add.f64 	%fd91, %fd91, %fd82;
$L__BB177_18:
	mul.wide.s32 	%rd18, %r15, 8;
	add.s64 	%rd19, %rd2, %rd18;
	atom.global.add.f64 	%fd83, [%rd19], %fd91;
	add.s32 	%r49, %r49, 32;
	setp.lt.s32 	%p20, %r49, %r40;
	@%p20 bra 	$L__BB177_5;
$L__BB177_19:
	add.s32 	%r48, %r48, 17;
	setp.lt.s32 	%p21, %r48, %r38;
	@%p21 bra 	$L__BB177_3;
	bra.uni 	$L__BB177_29;
$L__BB177_20:
	not.b32 	%r41, %r3;
	add.s32 	%r27, %r40, %r41;
	and.b32  	%r28, %r27, 96;
	or.b32  	%r29, %r3, 32;
	or.b32  	%r30, %r3, 64;
	or.b32  	%r31, %r3, 96;
$L__BB177_21:
	setp.ge.s32 	%p3, %r3, %r40;
	@%p3 bra 	$L__BB177_28;
	setp.eq.s32 	%p4, %r28, 96;
	mul.lo.s32 	%r33, %r48, %r40;
	mov.u32 	%r56, %r3;
	@%p4 bra 	$L__BB177_26;
	setp.eq.s32 	%p5, %r28, 0;
	add.s32 	%r42, %r3, %r33;
	mul.wide.s32 	%rd8, %r42, 8;
	add.s64 	%rd5, %rd2, %rd8;
	atom.global.add.f64 	%fd15, [%rd5], 0d0000000000000000;
	mov.u32 	%r56, %r29;
	@%p5 bra 	$L__BB177_26;
	setp.eq.s32 	%p6, %r28, 32;
	atom.global.add.f64 	%fd16, [%rd5+256], 0d0000000000000000;
	mov.u32 	%r56, %r30;
	@%p6 bra 	$L__BB177_26;
	atom.global.add.f64 	%fd17, [%rd5+512], 0d0000000000000000;
	mov.u32 	%r56, %r31;
$L__BB177_26:
	setp.lt.u32 	%p7, %r27, 96;
	@%p7 bra 	$L__BB177_28;
$L__BB177_27:
	add.s32 	%r43, %r56, %r33;
	mul.wide.s32 	%rd9, %r43, 8;
	add.s64 	%rd10, %rd2, %rd9;
	atom.global.add.f64 	%fd18, [%rd10], 0d0000000000000000;
	atom.global.add.f64 	%fd19, [%rd10+256], 0d0000000000000000;
	atom.global.add.f64 	%fd20, [%rd10+512], 0d0000000000000000;
	atom.global.add.f64 	%fd21, [%rd10+768], 0d0000000000000000;
	add.s32 	%r56, %r56, 128;
	setp.lt.s32 	%p8, %r56, %r40;
	@%p8 bra 	$L__BB177_27;
$L__BB177_28:
	add.s32 	%r48, %r48, 17;
	setp.lt.s32 	%p9, %r48, %r38;
	@%p9 bra 	$L__BB177_21;
$L__BB177_29:
	ret;

}
	// .globl	_Z15gpukernelAMWNr3ILi1ELi18EEvPdS0_S0_iii
.visible .entry _Z15gpukernelAMWNr3ILi1ELi18EEvPdS0_S0_iii(
	.param .u64 .ptr .align 1 _Z15gpukernelAMWNr3ILi1ELi18EEvPdS0_S0_iii_param_0,
	.param .u64 .ptr .align 1 _Z15gpukernelAMWNr3ILi1ELi18EEvPdS0_S0_iii_param_1,
	.param .u64 .ptr .align 1 _Z15gpukernelAMWNr3ILi1ELi18EEvPdS0_S0_iii_param_2,
	.param .u32 _Z15gpukernelAMWNr3ILi1ELi18EEvPdS0_S0_iii_param_3,
	.param .u32 _Z15gpukernelAMWNr3ILi1ELi18EEvPdS0_S0_iii_param_4,
	.param .u32 _Z15gpukernelAMWNr3ILi1ELi18EEvPdS0_S0_iii_param_5
)
{
	.reg .pred 	%p<22>;
	.reg .b32 	%r<58>;
	.reg .b64 	%rd<20>;
	.reg .b64 	%fd<92>;

	ld.param.u64 	%rd6, [_Z15gpukernelAMWNr3ILi1ELi18EEvPdS0_S0_iii_param_0];
	ld.param.u64 	%rd7, [_Z15gpukernelAMWNr3ILi1ELi18EEvPdS0_S0_iii_param_1];
	ld.param.u32 	%r38, [_Z15gpukernelAMWNr3ILi1ELi18EEvPdS0_S0_iii_param_3];
	ld.param.u32 	%r39, [_Z15gpukernelAMWNr3ILi1ELi18EEvPdS0_S0_iii_param_4];
	ld.param.u32 	%r40, [_Z15gpukernelAMWNr3ILi1ELi18EEvPdS0_S0_iii_param_5];
	cvta.to.global.u64 	%rd1, %rd7;
	cvta.to.global.u64 	%rd2, %rd6;
	mov.u32 	%r1, %tid.x;
	shr.u32 	%r48, %r1, 5;
	setp.ge.s32 	%p1, %r48, %r38;
	@%p1 bra 	$L__BB178_29;
	and.b32  	%r3, %r1, 31;
	setp.lt.s32 	%p2, %r39, 1;
	@%p2 bra 	$L__BB178_20;
	and.b32  	%r4, %r39, 15;
	add.s32 	%r5, %r4, -1;
	and.b32  	%r6, %r39, 7;
	add.s32 	%r7, %r6, -1;
	and.b32  	%r8, %r39, 2147483632;
	and.b32  	%r9, %r39, 3;
	neg.s32 	%r10, %r8;
	add.s64 	%rd3, %rd1, 64;
$L__BB178_3:
	setp.ge.s32 	%p10, %r3, %r40;
	@%p10 bra 	$L__BB178_19;
	mul.lo.s32 	%r12, %r48, %r40;
	mov.u32 	%r49, %r3;
$L__BB178_5:
	setp.lt.u32 	%p11, %r39, 16;
	add.s32 	%r15, %r49, %r12;
	mul.lo.s32 	%r16, %r15, %r39;
	mov.b32 	%r53, 0;
	mov.f64 	%fd91, 0d0000000000000000;
	@%p11 bra 	$L__BB178_8;
	mov.f64 	%fd91, 0d0000000000000000;
	mov.u32 	%r50, %r16;
	mov.u32 	%r51, %r10;
$L__BB178_7:
	.pragma "nounroll";
	mul.wide.s32 	%rd11, %r50, 8;
	add.s64 	%rd12, %rd3, %rd11;
	ld.global.f64 	%fd25, [%rd12+-64];
	add.f64 	%fd26, %fd91, %fd25;
	ld.global.f64 	%fd27, [%rd12+-56];
	add.f64 	%fd28, %fd26, %fd27;
	ld.global.f64 	%fd29, [%rd12+-48];
	add.f64 	%fd30, %fd28, %fd29;
	ld.global.f64 	%fd31, [%rd12+-40];
	add.f64 	%fd32, %fd30, %fd31;
	ld.global.f64 	%fd33, [%rd12+-32];
	add.f64 	%fd34, %fd32, %fd33;
	ld.global.f64 	%fd35, [%rd12+-24];
	add.f64 	%fd36, %fd34, %fd35;
	ld.global.f64 	%fd37, [%rd12+-16];
	add.f64 	%fd38, %fd36, %fd37;
	ld.global.f64 	%fd39, [%rd12+-8];
	add.f64 	%fd40, %fd38, %fd39;
	ld.global.f64 	%fd41, [%rd12];
	add.f64 	%fd42, %fd40, %fd41;
	ld.global.f64 	%fd43, [%rd12+8];
	add.f64 	%fd44, %fd42, %fd43;
	ld.global.f64 	%fd45, [%rd12+16];
	add.f64 	%fd46, %fd44, %fd45;
	ld.global.f64 	%fd47, [%rd12+24];
	add.f64 	%fd48, %fd46, %fd47;
	ld.global.f64 	%fd49, [%rd12+32];
	add.f64 	%fd50, %fd48, %fd49;
	ld.global.f64 	%fd51, [%rd12+40];
	add.f64 	%fd52, %fd50, %fd51;
	ld.global.f64 	%fd53, [%rd12+48];
	add.f64 	%fd54, %fd52, %fd53;
	ld.global.f64 	%fd55, [%rd12+56];
	add.f64 	%fd91, %fd54, %fd55;
	add.s32 	%r51, %r51, 16;
	add.s32 	%r50, %r50, 16;
	setp.ne.s32 	%p12, %r51, 0;
	mov.u32 	%r53, %r8;
	@%p12 bra 	$L__BB178_7;
$L__BB178_8:
	setp.eq.s32 	%p13, %r4, 0;
	@%p13 bra 	$L__BB178_18;
	setp.lt.u32 	%p14, %r5, 7;
	@%p14 bra 	$L__BB178_11;
	add.s32 	%r45, %r53, %r16;
	mul.wide.s32 	%rd13, %r45, 8;
	add.s64 	%rd14, %rd1, %rd13;
	ld.global.f64 	%fd57, [%rd14];
	add.f64 	%fd58, %fd91, %fd57;
	ld.global.f64 	%fd59, [%rd14+8];
	add.f64 	%fd60, %fd58, %fd59;
	ld.global.f64 	%fd61, [%rd14+16];
	add.f64 	%fd62, %fd60, %fd61;
	ld.global.f64 	%fd63, [%rd14+24];
	add.f64 	%fd64, %fd62, %fd63;
	ld.global.f64 	%fd65, [%rd14+32];
	add.f64 	%fd66, %fd64, %fd65;
	ld.global.f64 	%fd67, [%rd14+40];
	add.f64 	%fd68, %fd66, %fd67;
	ld.global.f64 	%fd69, [%rd14+48];
	add.f64 	%fd70, %fd68, %fd69;
	ld.global.f64 	%fd71, [%rd14+56];
	add.f64 	%fd91, %fd70, %fd71;
	add.s32 	%r53, %r53, 8;
$L__BB178_11:
	setp.eq.s32 	%p15, %r6, 0;
	@%p15 bra 	$L__BB178_18;
	setp.lt.u32 	%p16, %r7, 3;
	@%p16 bra 	$L__BB178_14;
	add.s32 	%r46, %r53, %r16;
	mul.wide.s32 	%rd15, %r46, 8;
	add.s64 	%rd16, %rd1, %rd15;
	ld.global.f64 	%fd73, [%rd16];
	add.f64 	%fd74, %fd91, %fd73;
	ld.global.f64 	%fd75, [%rd16+8];
	add.f64 	%fd76, %fd74, %fd75;
	ld.global.f64 	%fd77, [%rd16+16];
	add.f64 	%fd78, %fd76, %fd77;
	ld.global.f64 	%fd79, [%rd16+24];
	add.f64 	%fd91, %fd78, %fd79;
	add.s32 	%r53, %r53, 4;
$L__BB178_14:
	setp.eq.s32 	%p17, %r9, 0;
	@%p17 bra 	$L__BB178_18;
	setp.eq.s32 	%p18, %r9, 1;
	add.s32 	%r47, %r53, %r16;
	mul.wide.s32 	%rd17, %r47, 8;
	add.s64 	%rd4, %rd1, %rd17;
	ld.global.f64 	%fd80, [%rd4];
	add.f64 	%fd91, %fd91, %fd80;
	@%p18 bra 	$L__BB178_18;
	setp.eq.s32 	%p19, %r9, 2;
	ld.global.f64 	%fd81, [%rd4+8];
	add.f64 	%fd91, %fd91, %fd81;
	@%p19 bra 	$L__BB178_18;
	ld.global.f64 	%fd82, [%rd4+16];
	add.f64 	%fd91, %fd91, %fd82;
$L__BB178_18:
	mul.wide.s32 	%rd18, %r15, 8;
	add.s64 	%rd19, %rd2, %rd18;
	atom.global.add.f64 	%fd83, [%rd19], %fd91;
	add.s32 	%r49, %r49, 32;
	setp.lt.s32 	%p20, %r49, %r40;
	@%p20 bra 	$L__BB178_5;
$L__BB178_19:
	add.s32 	%r48, %r48, 18;
	setp.lt.s32 	%p21, %r48, %r38;
	@%p21 bra 	$L__BB178_3;
	bra.uni 	$L__BB178_29;
$L__BB178_20:
	not.b32 	%r41, %r3;
	add.s32 	%r27, %r40, %r41;
	and.b32  	%r28, %r27, 96;
	or.b32  	%r29, %r3, 32;
	or.b32  	%r30, %r3, 64;
	or.b32  	%r31, %r3, 96;
$L__BB178_21:
	setp.ge.s32 	%p3, %r3, %r40;
	@%p3 bra 	$L__BB178_28;
	setp.eq.s32 	%p4, %r28, 96;
	mul.lo.s32 	%r33, %r48, %r40;
	mov.u32 	%r56, %r3;
	@%p4 bra 	$L__BB178_26;
	setp.eq.s32 	%p5, %r28, 0;
	add.s32 	%r42, %r3, %r33;
	mul.wide.s32 	%rd8, %r42, 8;
	add.s64 	%rd5, %rd2, %rd8;
	atom.global.add.f64 	%fd15, [%rd5], 0d0000000000000000;
	mov.u32 	%r56, %r29;
	@%p5 bra 	$L__BB178_26;
	setp.eq.s32 	%p6, %r28, 32;
	atom.global.add.f64 	%fd16, [%rd5+256], 0d0000000000000000;
	mov.u32 	%r56, %r30;
	@%p6 bra 	$L__BB178_26;
	atom.global.add.f64 	%fd17, [%rd5+512], 0d0000000000000000;
	mov.u32 	%r56, %r31;
$L__BB178_26:
	setp.lt.u32 	%p7, %r27, 96;
	@%p7 bra 	$L__BB178_28;
$L__BB178_27:
	add.s32 	%r43, %r56, %r33;
	mul.wide.s32 	%rd9, %r43, 8;
	add.s64 	%rd10, %rd2, %rd9;
	atom.global.add.f64 	%fd18, [%rd10], 0d0000000000000000;
	atom.global.add.f64 	%fd19, [%rd10+256], 0d0000000000000000;
	atom.global.add.f64 	%fd20, [%rd10+512], 0d0000000000000000;
	atom.global.add.f64 	%fd21, [%rd10+768], 0d0000000000000000;
	add.s32 	%r56, %r56, 128;
	setp.lt.s32 	%p8, %r56, %r40;
	@%p8 bra 	$L__BB178_27;
$L__BB178_28:
	add.s32 	%r48, %r48, 18;
	setp.lt.s32 	%p9, %r48, %r38;
	@%p9 bra 	$L__BB178_21;
$L__BB178_29:
	ret;

}
	// .globl	_Z15gpukernelAMWNr3ILi1ELi19EEvPdS0_S0_iii
.visible .entry _Z15gpukernelAMWNr3ILi1ELi19EEvPdS0_S0_iii(
	.param .u64 .ptr .align 1 _Z15gpukernelAMWNr3ILi1ELi19EEvPdS0_S0_iii_param_0,
	.param .u64 .ptr .align 1 _Z15gpukernelAMWNr3ILi1ELi19EEvPdS0_S0_iii_param_1,
	.param .u64 .ptr .align 1 _Z15gpukernelAMWNr3ILi1ELi19EEvPdS0_S0_iii_param_2,
	.param .u32 _Z15gpukernelAMWNr3ILi1ELi19EEvPdS0_S0_iii_param_3,
	.param .u32 _Z15gpukernelAMWNr3ILi1ELi19EEvPdS0_S0_iii_param_4,
	.param .u32 _Z15gpukernelAMWNr3ILi1ELi19EEvPdS0_S0_iii_param_5
)
{
	.reg .pred 	%p<22>;
	.reg .b32 	%r<58>;
	.reg .b64 	%rd<20>;
	.reg .b64 	%fd<92>;

	ld.param.u64 	%rd6, [_Z15gpukernelAMWNr3ILi1ELi19EEvPdS0_S0_iii_param_0];
	ld.param.u64 	%rd7, [_Z15gpukernelAMWNr3ILi1ELi19EEvPdS0_S0_iii_param_1];
	ld.param.u32 	%r38, [_Z15gpukernelAMWNr3ILi1ELi19EEvPdS0_S0_iii_param_3];
	ld.param.u32 	%r39, [_Z15gpukernelAMWNr3ILi1ELi19EEvPdS0_S0_iii_param_4];
	ld.param.u32 	%r40, [_Z15gpukernelAMWNr3ILi1ELi19EEvPdS0_S0_iii_param_5];
	cvta.to.global.u64 	%rd1, %rd7;
	cvta.to.global.u64 	%rd2, %rd6;
	mov.u32 	%r1, %tid.x;
	shr.u32 	%r48, %r1, 5;
	setp.ge.s32 	%p1, %r48, %r38;
	@%p1 bra 	$L__BB179_29;
	and.b32  	%r3, %r1, 31;
	setp.lt.s32 	%p2, %r39, 1;
	@%p2 bra 	$L__BB179_20;
	and.b32  	%r4, %r39, 15;
	add.s32 	%r5, %r4, -1;
	and.b32  	%r6, %r39, 7;
	add.s32 	%r7, %r6, -1;
	and.b32  	%r8, %r39, 2147483632;
	and.b32  	%r9, %r39, 3;
	neg.s32 	%r10, %r8;
	add.s64 	%rd3, %rd1, 64;
$L__BB179_3:
	setp.ge.s32 	%p10, %r3, %r40;
	@%p10 bra 	$L__BB179_19;
	mul.lo.s32 	%r12, %r48, %r40;
	mov.u32 	%r49, %r3;
$L__BB179_5:
	setp.lt.u32 	%p11, %r39, 16;
	add.s32 	%r15, %r49, %r12;
	mul.lo.s32 	%r16, %r15, %r39;
	mov.b32 	%r53, 0;
	mov.f64 	%fd91, 0d0000000000000000;
	@%p11 bra 	$L__BB179_8;
	mov.f64 	%fd91, 0d0000000000000000;
	mov.u32 	%r50, %r16;
	mov.u32 	%r51, %r10;
$L__BB179_7:
	.pragma "nounroll";
	mul.wide.s32 	%rd11, %r50, 8;
	add.s64 	%rd12, %rd3, %rd11;
	ld.global.f64 	%fd25, [%rd12+-64];
	add.f64 	%fd26, %fd91, %fd25;
	ld.global.f64 	%fd27, [%rd12+-56];
	add.f64 	%fd28, %fd26, %fd27;
	ld.global.f64 	%fd29, [%rd12+-48];
	add.f64 	%fd30, %fd28, %fd29;
	ld.global.f64 	%fd31, [%rd12+-40];
	add.f64 	%fd32, %fd30, %fd31;
	ld.global.f64 	%fd33, [%rd12+-32];
	add.f64 	%fd34, %fd32, %fd33;
	ld.global.f64 	%fd35, [%rd12+-24];
	add.f64 	%fd36, %fd34, %fd35;
	ld.global.f64 	%fd37, [%rd12+-16];
	add.f64 	%fd38, %fd36, %fd37;
	ld.global.f64 	%fd39, [%rd12+-8];
	add.f64 	%fd40, %fd38, %fd39;
	ld.global.f64 	%fd41, [%rd12];
	add.f64 	%fd42, %fd40, %fd41;
	ld.global.f64 	%fd43, [%rd12+8];
	add.f64 	%fd44, %fd42, %fd43;
	ld.global.f64 	%fd45, [%rd12+16];
	add.f64 	%fd46, %fd44, %fd45;
	ld.global.f64 	%fd47, [%rd12+24];
	add.f64 	%fd48, %fd46, %fd47;
	ld.global.f64 	%fd49, [%rd12+32];
	add.f64 	%fd50, %fd48, %fd49;
	ld.global.f64 	%fd51, [%rd12+40];
	add.f64 	%fd52, %fd50, %fd51;
	ld.global.f64 	%fd53, [%rd12+48];
	add.f64 	%fd54, %fd52, %fd53;
	ld.global.f64 	%fd55, [%rd12+56];
	add.f64 	%fd91, %fd54, %fd55;
	add.s32 	%r51, %r51, 16;
	add.s32 	%r50, %r50, 16;
	setp.ne.s32 	%p12, %r51, 0;
	mov.u32 	%r53, %r8;
	@%p12 bra 	$L__BB179_7;
$L__BB179_8:
	setp.eq.s32 	%p13, %r4, 0;
	@%p13 bra 	$L__BB179_18;
	setp.lt.u32 	%p14, %r5, 7;
	@%p14 bra 	$L__BB179_11;
	add.s32 	%r45, %r53, %r16;
	mul.wide.s32 	%rd13, %r45, 8;
	add.s64 	%rd14, %rd1, %rd13;
	ld.global.f64 	%fd57, [%rd14];
	add.f64 	%fd58, %fd91, %fd57;
	ld.global.f64 	%fd59, [%rd14+8];
	add.f64 	%fd60, %fd58, %fd59;
	ld.global.f64 	%fd61, [%rd14+16];
	add.f64 	%fd62, %fd60, %fd61;
	ld.global.f64 	%fd63, [%rd14+24];
	add.f64 	%fd64, %fd62, %fd63;
	ld.global.f64 	%fd65, [%rd14+32];
	add.f64 	%fd66, %fd64, %fd65;
	ld.global.f64 	%fd67, [%rd14+40];
	add.f64 	%fd68, %fd66, %fd67;
	ld.global.f64 	%fd69, [%rd14+48];
	add.f64 	%fd70, %fd68, %fd69;
	ld.global.f64 	%fd71, [%rd14+56];
	add.f64 	%fd91, %fd70, %fd71;
	add.s32 	%r53, %r53, 8;
$L__BB179_11:
	setp.eq.s32 	%p15, %r6, 0;
	@%p15 bra 	$L__BB179_18;
	setp.lt.u32 	%p16, %r7, 3;
	@%p16 bra 	$L__BB179_14;
	add.s32 	%r46, %r53, %r16;
	mul.wide.s32 	%rd15, %r46, 8;
	add.s64 	%rd16, %rd1, %rd15;
	ld.global.f64 	%fd73, [%rd16];
	add.f64 	%fd74, %fd91, %fd73;
	ld.global.f64 	%fd75, [%rd16+8];
	add.f64 	%fd76, %fd74, %fd75;
	ld.global.f64 	%fd77, [%rd16+16];
	add.f64 	%fd78, %fd76, %fd77;
	ld.global.f64 	%fd79, [%rd16+24];
	add.f64 	%fd91, %fd78, %fd79;
	add.s32 	%r53, %r53, 4;
$L__BB179_14:
	setp.eq.s32 	%p17, %r9, 0;
	@%p17 bra 	$L__BB179_18;
	setp.eq.s32 	%p18, %r9, 1;
	add.s32 	%r47, %r53, %r16;
	mul.wide.s32 	%rd17, %r47, 8;
	add.s64 	%rd4, %rd1, %rd17;
	ld.global.f64 	%fd80, [%rd4];
	add.f64 	%fd91, %fd91, %fd80;
	@%p18 bra 	$L__BB179_18;
	setp.eq.s32 	%p19, %r9, 2;
	ld.global.f64 	%fd81, [%rd4+8];
	add.f64 	%fd91, %fd91, %fd81;
	@%p19 bra 	$L__BB179_18;
	ld.global.f64 	%fd82, [%rd4+16];
	add.f64 	%fd91, %fd91, %fd82;
$L__BB179_18:
	mul.wide.s32 	%rd18, %r15, 8;
	add.s64 	%rd19, %rd2, %rd18;
	atom.global.add.f64 	%fd83, [%rd19], %fd91;
	add.s32 	%r49, %r49, 32;
	setp.lt.s32 	%p20, %r49, %r40;
	@%p20 bra 	$L__BB179_5;
$L__BB179_19:
	add.s32 	%r48, %r48, 19;
	setp.lt.s32 	%p21, %r48, %r38;
	@%p21 bra 	$L__BB179_3;
	bra.uni 	$L__BB179_29;
$L__BB179_20:
	not.b32 	%r41, %r3;
	add.s32 	%r27, %r40, %r41;
	and.b32  	%r28, %r27, 96;
	or.b32  	%r29, %r3, 32;
	or.b32  	%r30, %r3, 64;
	or.b32  	%r31, %r3, 96;
$L__BB179_21:
	setp.ge.s32 	%p3, %r3, %r40;
	@%p3 bra 	$L__BB179_28;
	setp.eq.s32 	%p4, %r28, 96;
	mul.lo.s32 	%r33, %r48, %r40;
	mov.u32 	%r56, %r3;
	@%p4 bra 	$L__BB179_26;
	setp.eq.s32 	%p5, %r28, 0;
	add.s32 	%r42, %r3, %r33;
	mul.wide.s32 	%rd8, %r42, 8;
	add.s64 	%rd5, %rd2, %rd8;
	atom.global.add.f64 	%fd15, [%rd5], 0d0000000000000000;
	mov.u32 	%r56, %r29;
	@%p5 bra 	$L__BB179_26;
	setp.eq.s32 	%p6, %r28, 32;
	atom.global.add.f64 	%fd16, [%rd5+256], 0d0000000000000000;
	mov.u32 	%r56, %r30;
	@%p6 bra 	$L__BB179_26;
	atom.global.add.f64 	%fd17, [%rd5+512], 0d0000000000000000;
	mov.u32 	%r56, %r31;
$L__BB179_26:
	setp.lt.u32 	%p7, %r27, 96;
	@%p7 bra 	$L__BB179_28;
$L__BB179_27:
	add.s32 	%r43, %r56, %r33;
	mul.wide.s32 	%rd9, %r43, 8;
	add.s64 	%rd10, %rd2, %rd9;
	atom.global.add.f64 	%fd18, [%rd10], 0d0000000000000000;
	atom.global.add.f64 	%fd19, [%rd10+256], 0d0000000000000000;
	atom.global.add.f64 	%fd20, [%rd10+512], 0d0000000000000000;
	atom.global.add.f64 	%fd21, [%rd10+768], 0d0000000000000000;
	add.s32 	%r56, %r56, 128;
	setp.lt.s32 	%p8, %r56, %r40;
	@%p8 bra 	$L__BB179_27;
$L__BB179_28:
	add.s32 	%r48, %r48, 19;
	setp.lt.s32 	%p9, %r48, %r38;
	@%p9 bra 	$L__BB179_21;
$L__BB179_29:
	ret;

}
	// .globl	_Z15gpukernelAMWNr3ILi1ELi20EEvPdS0_S0_iii
.visible .entry _Z15gpukernelAMWNr3ILi1ELi20EEvPdS0_S0_iii(
	.param .u64 .ptr .align 1 _Z15gpukernelAMWNr3ILi1ELi20EEvPdS0_S0_iii_param_0,
	.param .u64 .ptr .align 1 _Z15gpukernelAMWNr3ILi1ELi20EEvPdS0_S0_iii_param_1,
	.param .u64 .ptr .align 1 _Z15gpukernelAMWNr3ILi1ELi20EEvPdS0_S0_iii_param_2,
	.param .u32 _Z15gpukernelAMWNr3ILi1ELi20EEvPdS0_S0_iii_param_3,
	.param .u32 _Z15gpukernelAMWNr3ILi1ELi20EEvPdS0_S0_iii_param_4,
	.param .u32 _Z15gpukernelAMWNr3ILi1ELi20EEvPdS0_S0_iii_param_5
)
{
	.reg .pred 	%p<22>;
	.reg .b32 	%r<58>;
	.reg .b64 	%rd<20>;
	.reg .b64 	%fd<92>;

	ld.param.u64 	%rd6, [_Z15gpukernelAMWNr3ILi1ELi20EEvPdS0_S0_iii_param_0];
	ld.param.u64 	%rd7, [_Z15gpukernelAMWNr3ILi1ELi20EEvPdS0_S0_iii_param_1];
	ld.param.u32 	%r38, [_Z15gpukernelAMWNr3ILi1ELi20EEvPdS0_S0_iii_param_3];
	ld.param.u32 	%r39, [_Z15gpukernelAMWNr3ILi1ELi20EEvPdS0_S0_iii_param_4];
	ld.param.u32 	%r40, [_Z15gpukernelAMWNr3ILi1ELi20EEvPdS0_S0_iii_param_5];
	cvta.to.global.u64 	%rd1, %rd7;
	cvta.to.global.u64 	%rd2, %rd6;
	mov.u32 	%r1, %tid.x;
	shr.u32 	%r48, %r1, 5;
	setp.ge.s32 	%p1, %r48, %r38;
	@%p1 bra 	$L__BB180_29;
	and.b32  	%r3, %r1, 31;
	setp.lt.s32 	%p2, %r39, 1;
	@%p2 bra 	$L__BB180_20;
	and.b32  	%r4, %r39, 15;
	add.s32 	%r5, %r4, -1;
	and.b32  	%r6, %r39, 7;
	add.s32 	%r7, %r6, -1;
	and.b32  	%r8, %r39, 2147483632;
	and.b32  	%r9, %r39, 3;
	neg.s32 	%r10, %r8;
	add.s64 	%rd3, %rd1, 64;
$L__BB180_3:
	setp.ge.s32 	%p10, %r3, %r40;
	@%p10 bra 	$L__BB180_19;
	mul.lo.s32 	%r12, %r48, %r40;
	mov.u32 	%r49, %r3;
$L__BB180_5:
	setp.lt.u32 	%p11, %r39, 16;
	add.s32 	%r15, %r49, %r12;
	mul.lo.s32 	%r16, %r15, %r39;
	mov.b32 	%r53, 0;
	mov.f64 	%fd91, 0d0000000000000000;
	@%p11 bra 	$L__BB180_8;
	mov.f64 	%fd91, 0d0000000000000000;
	mov.u32 	%r50, %r16;
	mov.u32 	%r51, %r10;
$L__BB180_7:
	.pragma "nounroll";
	mul.wide.s32 	%rd11, %r50, 8;
	add.s64 	%rd12, %rd3, %rd11;
	ld.global.f64 	%fd25, [%rd12+-64];
	add.f64 	%fd26, %fd91, %fd25;
	ld.global.f64 	%fd27, [%rd12+-56];
	add.f64 	%fd28, %fd26, %fd27;
	ld.global.f64 	%fd29, [%rd12+-48];
	add.f64 	%fd30, %fd28, %fd29;
	ld.global.f64 	%fd31, [%rd12+-40];
	add.f64 	%fd32, %fd30, %fd31;
	ld.global.f64 	%fd33, [%rd12+-32];
	add.f64 	%fd34, %fd32, %fd33;
	ld.global.f64 	%fd35, [%rd12+-24];
	add.f64 	%fd36, %fd34, %fd35;
	ld.global.f64 	%fd37, [%rd12+-16];
	add.f64 	%fd38, %fd36, %fd37;
	ld.global.f64 	%fd39, [%rd12+-8];
	add.f64 	%fd40, %fd38, %fd39;
	ld.global.f64 	%fd41, [%rd12];
	add.f64 	%fd42, %fd40, %fd41;
	ld.global.f64 	%fd43, [%rd12+8];
	add.f64 	%fd44, %fd42, %fd43;
	ld.global.f64 	%fd45, [%rd12+16];
	add.f64 	%fd46, %fd44, %fd45;
	ld.global.f64 	%fd47, [%rd12+24];
	add.f64 	%fd48, %fd46, %fd47;
	ld.global.f64 	%fd49, [%rd12+32];
	add.f64 	%fd50, %fd48, %fd49;
	ld.global.f64 	%fd51, [%rd12+40];
	add.f64 	%fd52, %fd50, %fd51;
	ld.global.f64 	%fd53, [%rd12+48];
	add.f64 	%fd54, %fd52, %fd53;
	ld.global.f64 	%fd55, [%rd12+56];
	add.f64 	%fd91, %fd54, %fd55;
	add.s32 	%r51, %r51, 16;
	add.s32 	%r50, %r50, 16;
	setp.ne.s32 	%p12, %r51, 0;
	mov.u32 	%r53, %r8;
	@%p12 bra 	$L__BB180_7;
$L__BB180_8:
	setp.eq.s32 	%p13, %r4, 0;
	@%p13 bra 	$L__BB180_18;
	setp.lt.u32 	%p14, %r5, 7;
	@%p14 bra 	$L__BB180_11;
	add.s32 	%r45, %r53, %r16;
	mul.wide.s32 	%rd13, %r45, 8;
	add.s64 	%rd14, %rd1, %rd13;
	ld.global.f64 	%fd57, [%rd14];
	add.f64 	%fd58, %fd91, %fd57;
	ld.global.f64 	%fd59, [%rd14+8];
	add.f64 	%fd60, %fd58, %fd59;
	ld.global.f64 	%fd61, [%rd14+16];
	add.f64 	%fd62, %fd60, %fd61;
	ld.global.f64 	%fd63, [%rd14+24];
	add.f64 	%fd64, %fd62, %fd63;
	ld.global.f64 	%fd65, [%rd14+32];
	add.f64 	%fd66, %fd64, %fd65;
	ld.global.f64 	%fd67, [%rd14+40];
	add.f64 	%fd68, %fd66, %fd67;
	ld.global.f64 	%fd69, [%rd14+48];
	add.f64 	%fd70, %fd68, %fd69;
	ld.global.f64 	%fd71, [%rd14+56];
	add.f64 	%fd91, %fd70, %fd71;
	add.s32 	%r53, %r53, 8;
$L__BB180_11:
	setp.eq.s32 	%p15, %r6, 0;
	@%p15 bra 	$L__BB180_18;
	setp.lt.u32 	%p16, %r7, 3;
	@%p16 bra 	$L__BB180_14;
	add.s32 	%r46, %r53, %r16;
	mul.wide.s32 	%rd15, %r46, 8;
	add.s64 	%rd16, %rd1, %rd15;
	ld.global.f64 	%fd73, [%rd16];
	add.f64 	%fd74, %fd91, %fd73;
	ld.global.f64 	%fd75, [%rd16+8];
	add.f64 	%fd76, %fd74, %fd75;
	ld.global.f64 	%fd77, [%rd16+16];
	add.f64 	%fd78, %fd76, %fd77;
	ld.global.f64 	%fd79, [%rd16+24];
	add.f64 	%fd91, %fd78, %fd79;
	add.s32 	%r53, %r53, 4;
$L__BB180_14:
	setp.eq.s32 	%p17, %r9, 0;
	@%p17 bra 	$L__BB180_18;
	setp.eq.s32 	%p18, %r9, 1;
	add.s32 	%r47, %r53, %r16;
	mul.wide.s32 	%rd17, %r47, 8;
	add.s64 	%rd4, %rd1, %rd17;
	ld.global.f64 	%fd80, [%rd4];
	add.f64 	%fd91, %fd91, %fd80;
	@%p18 bra 	$L__BB180_18;
	setp.eq.s32 	%p19, %r9, 2;
	ld.global.f64 	%fd81, [%rd4+8];
	add.f64 	%fd91, %fd91, %fd81;
	@%p19 bra 	$L__BB180_18;
	ld.global.f64 	%fd82, [%rd4+16];
	add.f64 	%fd91, %fd91, %fd82;
$L__BB180_18:
	mul.wide.s32 	%rd18, %r15, 8;
	add.s64 	%rd19, %rd2, %rd18;
	atom.global.add.f64 	%fd83, [%rd19], %fd91;
	add.s32 	%r49, %r49, 32;
	setp.lt.s32 	%p20, %r49, %r40;
	@%p20 bra 	$L__BB180_5;
$L__BB180_19:
	add.s32 	%r48, %r48, 20;
	setp.lt.s32 	%p21, %r48, %r38;
	@%p21 bra 	$L__BB180_3;
	bra.uni 	$L__BB180_29;
$L__BB180_20:
	not.b32 	%r41, %r3;
	add.s32 	%r27, %r40, %r41;
	and.b32  	%r28, %r27, 96;
	or.b32  	%r29, %r3, 32;
	or.b32  	%r30, %r3, 64;
	or.b32  	%r31, %r3, 96;
$L__BB180_21:
	setp.ge.s32 	%p3, %r3, %r40;
	@%p3 bra 	$L__BB180_28;
	setp.eq.s32 	%p4, %r28, 96;
	mul.lo.s32 	%r33, %r48, %r40;
	mov.u32 	%r56, %r3;
	@%p4 bra 	$L__BB180_26;
	setp.eq.s32 	%p5, %r28, 0;
	add.s32 	%r42, %r3, %r33;
	mul.wide.s32 	%rd8, %r42, 8;
	add.s64 	%rd5, %rd2, %rd8;
	atom.global.add.f64 	%fd15, [%rd5], 0d0000000000000000;
	mov.u32 	%r56, %r29;
	@%p5 bra 	$L__BB180_26;
	setp.eq.s32 	%p6, %r28, 32;
	atom.global.add.f64 	%fd16, [%rd5+256], 0d0000000000000000;
	mov.u32 	%r56, %r30;
	@%p6 bra 	$L__BB180_26;
	atom.global.add.f64 	%fd17, [%rd5+512], 0d0000000000000000;
	mov.u32 	%r56, %r31;
$L__BB180_26:
	setp.lt.u32 	%p7, %r27, 96;
	@%p7 bra 	$L__BB180_28;
$L__BB180_27:
	add.s32 	%r43, %r56, %r33;
	mul.wide.s32 	%rd9, %r43, 8;
	add.s64 	%rd10, %rd2, %rd9;
	atom.global.add.f64 	%fd18, [%rd10], 0d0000000000000000;
	atom.global.add.f64 	%fd19, [%rd10+256], 0d0000000000000000;
	atom.global.add.f64 	%fd20, [%rd10+512], 0d0000000000000000;
	atom.global.add.f64 	%fd21, [%rd10+768], 0d0000000000000000;
	add.s32 	%r56, %r56, 128;
	setp.lt.s32 	%p8, %r56, %r40;
	@%p8 bra 	$L__BB180_27;
$L__BB180_28:
	add.s32 	%r48, %r48, 20;
	setp.lt.s32 	%p9, %r48, %r38;
	@%p9 bra 	$L__BB180_21;
$L__BB180_29:
	ret;

}
	// .globl	_Z15gpukernelAMWNr3ILi1ELi21EEvPdS0_S0_iii
.visible .entry _Z15gpukernelAMWNr3ILi1ELi21EEvPdS0_S0_iii(
	.param .u64 .ptr .align 1 _Z15gpukernelAMWNr3ILi1ELi21EEvPdS0_S0_iii_param_0,
	.param .u64 .ptr .align 1 _Z15gpukernelAMWNr3ILi1ELi21EEvPdS0_S0_iii_param_1,
	.param .u64 .ptr .align 1 _Z15gpukernelAMWNr3ILi1ELi21EEvPdS0_S0_iii_param_2,
	.param .u32 _Z15gpukernelAMWNr3ILi1ELi21EEvPdS0_S0_iii_param_3,
	.param .u32 _Z15gpukernelAMWNr3ILi1ELi21EEvPdS0_S0_iii_param_4,
	.param .u32 _Z15gpukernelAMWNr3ILi1ELi21EEvPdS0_S0_iii_param_5
)
{
	.reg .pred 	%p<22>;
	.reg .b32 	%r<58>;
	.reg .b64 	%rd<20>;
	.reg .b64 	%fd<92>;

	ld.param.u64 	%rd6, [_Z15gpukernelAMWNr3ILi1ELi21EEvPdS0_S0_iii_param_0];
	ld.param.u64 	%rd7, [_Z15gpukernelAMWNr3ILi1ELi21EEvPdS0_S0_iii_param_1];
	ld.param.u32 	%r38, [_Z15gpukernelAMWNr3ILi1ELi21EEvPdS0_S0_iii_param_3];
	ld.param.u32 	%r39, [_Z15gpukernelAMWNr3ILi1ELi21EEvPdS0_S0_iii_param_4];
	ld.param.u32 	%r40, [_Z15gpukernelAMWNr3ILi1ELi21EEvPdS0_S0_iii_param_5];
	cvta.to.global.u64 	%rd1, %rd7;
	cvta.to.global.u64 	%rd2, %rd6;
	mov.u32 	%r1, %tid.x;
	shr.u32 	%r48, %r1, 5;
	setp.ge.s32 	%p1, %r48, %r38;
	@%p1 bra 	$L__BB181_29;
	and.b32  	%r3, %r1, 31;
	setp.lt.s32 	%p2, %r39, 1;
	@%p2 bra 	$L__BB181_20;
	and.b32  	%r4, %r39, 15;
	add.s32 	%r5, %r4, -1;
	and.b32  	%r6, %r39, 7;
	add.s32 	%r7, %r6, -1;
	and.b32  	%r8, %r39, 2147483632;
	and.b32  	%r9, %r39, 3;
	neg.s32 	%r10, %r8;
	add.s64 	%rd3, %rd1, 64;
$L__BB181_3:
	setp.ge.s32 	%p10, %r3, %r40;
	@%p10 bra 	$L__BB181_19;
	mul.lo.s32 	%r12, %r48, %r40;
	mov.u32 	%r49, %r3;
$L__BB181_5:
	setp.lt.u32 	%p11, %r39, 16;
	add.s32 	%r15, %r49, %r12;
	mul.lo.s32 	%r16, %r15, %r39;
	mov.b32 	%r53, 0;
	mov.f64 	%fd91, 0d0000000000000000;
	@%p11 bra 	$L__BB181_8;
	mov.f64 	%fd91, 0d0000000000000000;
	mov.u32 	%r50, %r16;
	mov.u32 	%r51, %r10;
$L__BB181_7:
	.pragma "nounroll";
	mul.wide.s32 	%rd11, %r50, 8;
	add.s64 	%rd12, %rd3, %rd11;
	ld.global.f64 	%fd25, [%rd12+-64];
	add.f64 	%fd26, %fd91, %fd25;
	ld.global.f64 	%fd27, [%rd12+-56];
	add.f64 	%fd28, %fd26, %fd27;
	ld.global.f64 	%fd29, [%rd12+-48];
	add.f64 	%fd30, %fd28, %fd29;
	ld.global.f64 	%fd31, [%rd12+-40];
	add.f64 	%fd32, %fd30, %fd31;
	ld.global.f64 	%fd33, [%rd12+-32];
	add.f64 	%fd34, %fd32, %fd33;
	ld.global.f64 	%fd35, [%rd12+-24];
	add.f64 	%fd36, %fd34, %fd35;
	ld.global.f64 	%fd37, [%rd12+-16];
	add.f64 	%fd38, %fd36, %fd37;
	ld.global.f64 	%fd39, [%rd12+-8];
	add.f64 	%fd40, %fd38, %fd39;
	ld.global.f64 	%fd41, [%rd12];
	add.f64 	%fd42, %fd40, %fd41;
	ld.global.f64 	%fd43, [%rd12+8];
	add.f64 	%fd44, %fd42, %fd43;
	ld.global.f64 	%fd45, [%rd12+16];
	add.f64 	%fd46, %fd44, %fd45;
	ld.global.f64 	%fd47, [%rd12+24];
	add.f64 	%fd48, %fd46, %fd47;
	ld.global.f64 	%fd49, [%rd12+32];
	add.f64 	%fd50, %fd48, %fd49;
	ld.global.f64 	%fd51, [%rd12+40];
	add.f64 	%fd52, %fd50, %fd51;
	ld.global.f64 	%fd53, [%rd12+48];
	add.f64 	%fd54, %fd52, %fd53;
	ld.global.f64 	%fd55, [%rd12+56];
	add.f64 	%fd91, %fd54, %fd55;
	add.s32 	%r51, %r51, 16;
	add.s32 	%r50, %r50, 16;
	setp.ne.s32 	%p12, %r51, 0;
	mov.u32 	%r53, %r8;
	@%p12 bra 	$L__BB181_7;
$L__BB181_8:
	setp.eq.s32 	%p13, %r4, 0;
	@%p13 bra 	$L__BB181_18;
	setp.lt.u32 	%p14, %r5, 7;
	@%p14 bra 	$L__BB181_11;
	add.s32 	%r45, %r53, %r16;
	mul.wide.s32 	%rd13, %r45, 8;
	add.s64 	%rd14, %rd1, %rd13;
	ld.global.f64 	%fd57, [%rd14];
	add.f64 	%fd58, %fd91, %fd57;
	ld.global.f64 	%fd59, [%rd14+8];
	add.f64 	%fd60, %fd58, %fd59;
	ld.global.f64 	%fd61, [%rd14+16];
	add.f64 	%fd62, %fd60, %fd61;
	ld.global.f64 	%fd63, [%rd14+24];
	add.f64 	%fd64, %fd62, %fd63;
	ld.global.f64 	%fd65, [%rd14+32];
	add.f64 	%fd66, %fd64, %fd65;
	ld.global.f64 	%fd67, [%rd14+40];
	add.f64 	%fd68, %fd66, %fd67;
	ld.global.f64 	%fd69, [%rd14+48];
	add.f64 	%fd70, %fd68, %fd69;
	ld.global.f64 	%fd71, [%rd14+56];
	add.f64 	%fd91, %fd70, %fd71;
	add.s32 	%r53, %r53, 8;
$L__BB181_11:
	setp.eq.s32 	%p15, %r6, 0;
	@%p15 bra 	$L__BB181_18;
	setp.lt.u32 	%p16, %r7, 3;
	@%p16 bra 	$L__BB181_14;
	add.s32 	%r46, %r53, %r16;
	mul.wide.s32 	%rd15, %r46, 8;
	add.s64 	%rd16, %rd1, %rd15;
	ld.global.f64 	%fd73, [%rd16];
	add.f64 	%fd74, %fd91, %fd73;
	ld.global.f64 	%fd75, [%rd16+8];
	add.f64 	%fd76, %fd74, %fd75;
	ld.global.f64 	%fd77, [%rd16+16];
	add.f64 	%fd78, %fd76, %fd77;
	ld.global.f64 	%fd79, [%rd16+24];
	add.f64 	%fd91, %fd78, %fd79;
	add.s32 	%r53, %r53, 4;
$L__BB181_14:
	setp.eq.s32 	%p17, %r9, 0;
	@%p17 bra 	$L__BB181_18;
	setp.eq.s32 	%p18, %r9, 1;
	add.s32 	%r47, %r53, %r16;
	mul.wide.s32 	%rd17, %r47, 8;
	add.s64 	%rd4, %rd1, %rd17;
	ld.global.f64 	%fd80, [%rd4];
	add.f64 	%fd91, %fd91, %fd80;
	@%p18 bra 	$L__BB181_18;
	setp.eq.s32 	%p19, %r9, 2;
	ld.global.f64 	%fd81, [%rd4+8];
	add.f64 	%fd91, %fd91, %fd81;
	@%p19 bra 	$L__BB181_18;
	ld.global.f64 	%fd82, [%rd4+16];
	add.f64 	%fd91, %fd91, %fd82;
$L__BB181_18:
	mul.wide.s32 	%rd18, %r15, 8;
	add.s64 	%rd19, %rd2, %rd18;
	atom.global.add.f64 	%fd83, [%rd19], %fd91;
	add.s32 	%r49, %r49, 32;
	setp.lt.s32 	%p20, %r49, %r40;
	@%p20 bra 	$L__BB181_5;
$L__BB181_19:
	add.s32 	%r48, %r48, 21;
	setp.lt.s32 	%p21, %r48, %r38;
	@%p21 bra 	$L__BB181_3;
	bra.uni 	$L__BB181_29;
$L__BB181_20:
	not.b32 	%r41, %r3;
	add.s32 	%r27, %r40, %r41;
	and.b32  	%r28, %r27, 96;
	or.b32  	%r29, %r3, 32;
	or.b32  	%r30, %r3, 64;
	or.b32  	%r31, %r3, 96;
$L__BB181_21:
	setp.ge.s32 	%p3, %r3, %r40;
	@%p3 bra 	$L__BB181_28;
	setp.eq.s32 	%p4, %r28, 96;
	mul.lo.s32 	%r33, %r48, %r40;
	mov.u32 	%r56, %r3;
	@%p4 bra 	$L__BB181_26;
	setp.eq.s32 	%p5, %r28, 0;
	add.s32 	%r42, %r3, %r33;
	mul.wide.s32 	%rd8, %r42, 8;
	add.s64 	%rd5, %rd2, %rd8;
	atom.global.add.f64 	%fd15, [%rd5], 0d0000000000000000;
	mov.u32 	%r56, %r29;
	@%p5 bra 	$L__BB181_26;
	setp.eq.s32 	%p6, %r28, 32;
	atom.global.add.f64 	%fd16, [%rd5+256], 0d0000000000000000;
	mov.u32 	%r56, %r30;
	@%p6 bra 	$L__BB181_26;
	atom.global.add.f64 	%fd17, [%rd5+512], 0d0000000000000000;
	mov.u32 	%r56, %r31;
$L__BB181_26:
	setp.lt.u32 	%p7, %r27, 96;
	@%p7 bra 	$L__BB181_28;
$L__BB181_27:
	add.s32 	%r43, %r56, %r33;
	mul.wide.s32 	%rd9, %r43, 8;
	add.s64 	%rd10, %rd2, %rd9;
	atom.global.add.f64 	%fd18, [%rd10], 0d0000000000000000;
	atom.global.add.f64 	%fd19, [%rd10+256], 0d0000000000000000;
	atom.global.add.f64 	%fd20, [%rd10+512], 0d0000000000000000;
	atom.global.add.f64 	%fd21, [%rd10+768], 0d0000000000000000;
	add.s32 	%r56, %r56, 128;
	setp.lt.s32 	%p8, %r56, %r40;
	@%p8 bra 	$L__BB181_27;
$L__BB181_28:
	add.s32 	%r48, %r48, 21;
	setp.lt.s32 	%p9, %r48, %r38;
	@%p9 bra 	$L__BB181_21;
$L__BB181_29:
	ret;

}
	// .globl	_Z15gpukernelAMWNr3ILi1ELi22EEvPdS0_S0_iii
.visible .entry _Z15gpukernelAMWNr3ILi1ELi22EEvPdS0_S0_iii(
	.param .u64 .ptr .align 1 _Z15gpukernelAMWNr3ILi1ELi22EEvPdS0_S0_iii_param_0,
	.param .u64 .ptr .align 1 _Z15gpukernelAMWNr3ILi1ELi22EEvPdS0_S0_iii_param_1,
	.param .u64 .ptr .align 1 _Z15gpukernelAMWNr3ILi1ELi22EEvPdS0_S0_iii_param_2,
	.param .u32 _Z15gpukernelAMWNr3ILi1ELi22EEvPdS0_S0_iii_param_3,
	.param .u32 _Z15gpukernelAMWNr3ILi1ELi22EEvPdS0_S0_iii_param_4,
	.param .u32 _Z15gpukernelAMWNr3ILi1ELi22EEvPdS0_S0_iii_param_5
)
{
	.reg .pred 	%p<22>;
	.reg .b32 	%r<58>;
	.reg .b64 	%rd<20>;
	.reg .b64 	%fd<92>;

	ld.param.u64 	%rd6, [_Z15gpukernelAMWNr3ILi1ELi22EEvPdS0_S0_iii_param_0];
	ld.param.u64 	%rd7, [_Z15gpukernelAMWNr3ILi1ELi22EEvPdS0_S0_iii_param_1];
	ld.param.u32 	%r38, [_Z15gpukernelAMWNr3ILi1ELi22EEvPdS0_S0_iii_param_3];
	ld.param.u32 	%r39, [_Z15gpukernelAMWNr3ILi1ELi22EEvPdS0_S0_iii_param_4];
	ld.param.u32 	%r40, [_Z15gpukernelAMWNr3ILi1ELi22EEvPdS0_S0_iii_param_5];
	cvta.to.global.u64 	%rd1, %rd7;
	cvta.to.global.u64 	%rd2, %rd6;
	mov.u32 	%r1, %tid.x;
	shr.u32 	%r48, %r1, 5;
	setp.ge.s32 	%p1, %r48, %r38;
	@%p1 bra 	$L__BB182_29;
	and.b32  	%r3, %r1, 31;
	setp.lt.s32 	%p2, %r39, 1;
	@%p2 bra 	$L__BB182_20;
	and.b32  	%r4, %r39, 15;
	add.s32 	%r5, %r4, -1;
	and.b32  	%r6, %r39, 7;
	add.s32 	%r7, %r6, -1;
	and.b32  	%r8, %r39, 2147483632;
	and.b32  	%r9, %r39, 3;
	neg.s32 	%r10, %r8;
	add.s64 	%rd3, %rd1, 64;
$L__BB182_3:
	setp.ge.s32 	%p10, %r3, %r40;
	@%p10 bra 	$L__BB182_19;
	mul.lo.s32 	%r12, %r48, %r40;
	mov.u32 	%r49, %r3;
$L__BB182_5:
	setp.lt.u32 	%p11, %r39, 16;
	add.s32 	%r15, %r49, %r12;
	mul.lo.s32 	%r16, %r15, %r39;
	mov.b32 	%r53, 0;
	mov.f64 	%fd91, 0d0000000000000000;
	@%p11 bra 	$L__BB182_8;
	mov.f64 	%fd91, 0d0000000000000000;
	mov.u32 	%r50, %r16;
	mov.u32 	%r51, %r10;
$L__BB182_7:
	.pragma "nounroll";
	mul.wide.s32 	%rd11, %r50, 8;
	add.s64 	%rd12, %rd3, %rd11;
	ld.global.f64 	%fd25, [%rd12+-64];
	add.f64 	%fd26, %fd91, %fd25;
	ld.global.f64 	%fd27, [%rd12+-56];
	add.f64 	%fd28, %fd26, %fd27;
	ld.global.f64 	%fd29, [%rd12+-48];
	add.f64 	%fd30, %fd28, %fd29;
	ld.global.f64 	%fd31, [%rd12+-40];
	add.f64 	%fd32, %fd30, %fd31;
	ld.global.f64 	%fd33, [%rd12+-32];
	add.f64 	%fd34, %fd32, %fd33;
	ld.global.f64 	%fd35, [%rd12+-24];
	add.f64 	%fd36, %fd34, %fd35;
	ld.global.f64 	%fd37, [%rd12+-16];
	add.f64 	%fd38, %fd36, %fd37;
	ld.global.f64 	%fd39, [%rd12+-8];
	add.f64 	%fd40, %fd38, %fd39;
	ld.global.f64 	%fd41, [%rd12];
	add.f64 	%fd42, %fd40, %fd41;
	ld.global.f64 	%fd43, [%rd12+8];
	add.f64 	%fd44, %fd42, %fd43;
	ld.global.f64 	%fd45, [%rd12+16];
	add.f64 	%fd46, %fd44, %fd45;
	ld.global.f64 	%fd47, [%rd12+24];
	add.f64 	%fd48, %fd46, %fd47;
	ld.global.f64 	%fd49, [%rd12+32];
	add.f64 	%fd50, %fd48, %fd49;
	ld.global.f64 	%fd51, [%rd12+40];
	add.f64 	%fd52, %fd50, %fd51;
	ld.global.f64 	%fd53, [%rd12+48];
	add.f64 	%fd54, %fd52, %fd53;
	ld.global.f64 	%fd55, [%rd12+56];
	add.f64 	%fd91, %fd54, %fd55;
	add.s32 	%r51, %r51, 16;
	add.s32 	%r50, %r50, 16;
	setp.ne.s32 	%p12, %r51, 0;
	mov.u32 	%r53, %r8;
	@%p12 bra 	$L__BB182_7;
$L__BB182_8:
	setp.eq.s32 	%p13, %r4, 0;
	@%p13 bra 	$L__BB182_18;
	setp.lt.u32 	%p14, %r5, 7;
	@%p14 bra 	$L__BB182_11;
	add.s32 	%r45, %r53, %r16;
	mul.wide.s32 	%rd13, %r45, 8;
	add.s64 	%rd14, %rd1, %rd13;
	ld.global.f64 	%fd57, [%rd14];
	add.f64 	%fd58, %fd91, %fd57;
	ld.global.f64 	%fd59, [%rd14+8];
	add.f64 	%fd60, %fd58, %fd59;
	ld.global.f64 	%fd61, [%rd14+16];
	add.f64 	%fd62, %fd60, %fd61;
	ld.global.f64 	%fd63, [%rd14+24];
	add.f64 	%fd64, %fd62, %fd63;
	ld.global.f64 	%fd65, [%rd14+32];
	add.f64 	%fd66, %fd64, %fd65;
	ld.global.f64 	%fd67, [%rd14+40];
	add.f64 	%fd68, %fd66, %fd67;
	ld.global.f64 	%fd69, [%rd14+48];
	add.f64 	%fd70, %fd68, %fd69;
	ld.global.f64 	%fd71, [%rd14+56];
	add.f64 	%fd91, %fd70, %fd71;
	add.s32 	%r53, %r53, 8;
$L__BB182_11:
	setp.eq.s32 	%p15, %r6, 0;
	@%p15 bra 	$L__BB182_18;
	setp.lt.u32 	%p16, %r7, 3;
	@%p16 bra 	$L__BB182_14;
	add.s32 	%r46, %r53, %r16;
	mul.wide.s32 	%rd15, %r46, 8;
	add.s64 	%rd16, %rd1, %rd15;
	ld.global.f64 	%fd73, [%rd16];
	add.f64 	%fd74, %fd91, %fd73;
	ld.global.f64 	%fd75, [%rd16+8];
	add.f64 	%fd76, %fd74, %fd75;
	ld.global.f64 	%fd77, [%rd16+16];
	add.f64 	%fd78, %fd76, %fd77;
	ld.global.f64 	%fd79, [%rd16+24];
	add.f64 	%fd91, %fd78, %fd79;
	add.s32 	%r53, %r53, 4;
$L__BB182_14:
	setp.eq.s32 	%p17, %r9, 0;
	@%p17 bra 	$L__BB182_18;
	setp.eq.s32 	%p18, %r9, 1;
	add.s32 	%r47, %r53, %r16;
	mul.wide.s32 	%rd17, %r47, 8;
	add.s64 	%rd4, %rd1, %rd17;
	ld.global.f64 	%fd80, [%rd4];
	add.f64 	%fd91, %fd91, %fd80;
	@%p18 bra 	$L__BB182_18;
	setp.eq.s32 	%p19, %r9, 2;
	ld.global.f64 	%fd81, [%rd4+8];
	add.f64 	%fd91, %fd91, %fd81;
	@%p19 bra 	$L__BB182_18;
	ld.global.f64 	%fd82, [%rd4+16];
	add.f64 	%fd91, %fd91, %fd82;
$L__BB182_18:
	mul.wide.s32 	%rd18, %r15, 8;
	add.s64 	%rd19, %rd2, %rd18;
	atom.global.add.f64 	%fd83, [%rd19], %fd91;
	add.s32 	%r49, %r49, 32;
	setp.lt.s32 	%p20, %r49, %r40;
	@%p20 bra 	$L__BB182_5;
$L__BB182_19:
	add.s32 	%r48, %r48, 22;
	setp.lt.s32 	%p21, %r48, %r38;
	@%p21 bra 	$L__BB182_3;
	bra.uni 	$L__BB182_29;
$L__BB182_20:
	not.b32 	%r41, %r3;
	add.s32 	%r27, %r40, %r41;
	and.b32  	%r28, %r27, 96;
	or.b32  	%r29, %r3, 32;
	or.b32  	%r30, %r3, 64;
	or.b32  	%r31, %r3, 96;
$L__BB182_21:
	setp.ge.s32 	%p3, %r3, %r40;
	@%p3 bra 	$L__BB182_28;
	setp.eq.s32 	%p4, %r28, 96;
	mul.lo.s32 	%r33, %r48, %r40;
	mov.u32 	%r56, %r3;
	@%p4 bra 	$L__BB182_26;
	setp.eq.s32 	%p5, %r28, 0;
	add.s32 	%r42, %r3, %r33;
	mul.wide.s32 	%rd8, %r42, 8;
	add.s64 	%rd5, %rd2, %rd8;
	atom.global.add.f64 	%fd15, [%rd5], 0d0000000000000000;
	mov.u32 	%r56, %r29;
	@%p5 bra 	$L__BB182_26;
	setp.eq.s32 	%p6, %r28, 32;
	atom.global.add.f64 	%fd16, [%rd5+256], 0d0000000000000000;
	mov.u32 	%r56, %r30;
	@%p6 bra 	$L__BB182_26;
	atom.global.add.f64 	%fd17, [%rd5+512], 0d0000000000000000;
	mov.u32 	%r56, %r31;
$L__BB182_26:
	setp.lt.u32 	%p7, %r27, 96;
	@%p7 bra 	$L__BB182_28;
$L__BB182_27:
	add.s32 	%r43, %r56, %r33;
	mul.wide.s32 	%rd9, %r43, 8;
	add.s64 	%rd10, %rd2, %rd9;
	atom.global.add.f64 	%fd18, [%rd10], 0d0000000000000000;
	atom.global.add.f64 	%fd19, [%rd10+256], 0d0000000000000000;
	atom.global.add.f64 	%fd20, [%rd10+512], 0d0000000000000000;
	atom.global.add.f64 	%fd21, [%rd10+768], 0d0000000000000000;
	add.s32 	%r56, %r56, 128;
	setp.lt.s32 	%p8, %r56, %r40;
	@%p8 bra 	$L__BB182_27;
$L__BB182_28:
	add.s32 	%r48, %r48, 22;
	setp.lt.s32 	%p9, %r48, %r38;
	@%p9 bra 	$L__BB182_21;
$L__BB182_29:
	ret;

}
	// .globl	_Z15gpukernelAMWNr3ILi1ELi23EEvPdS0_S0_iii
.visible .entry _Z15gpukernelAMWNr3ILi1ELi23EEvPdS0_S0_iii(
	.param .u64 .ptr .align 1 _Z15gpukernelAMWNr3ILi1ELi23EEvPdS0_S0_iii_param_0,
	.param .u64 .ptr .align 1 _Z15gpukernelAMWNr3ILi1ELi23EEvPdS0_S0_iii_param_1,
	.param .u64 .ptr .align 1 _Z15gpukernelAMWNr3ILi1ELi23EEvPdS0_S0_iii_param_2,
	.param .u32 _Z15gpukernelAMWNr3ILi1ELi23EEvPdS0_S0_iii_param_3,
	.param .u32 _Z15gpukernelAMWNr3ILi1ELi23EEvPdS0_S0_iii_param_4,
	.param .u32 _Z15gpukernelAMWNr3ILi1ELi23EEvPdS0_S0_iii_param_5
)
{
	.reg .pred 	%p<22>;
	.reg .b32 	%r<58>;
	.reg .b64 	%rd<20>;
	.reg .b64 	%fd<92>;

	ld.param.u64 	%rd6, [_Z15gpukernelAMWNr3ILi1ELi23EEvPdS0_S0_iii_param_0];
	ld.param.u64 	%rd7, [_Z15gpukernelAMWNr3ILi1ELi23EEvPdS0_S0_iii_param_1];
	ld.param.u32 	%r38, [_Z15gpukernelAMWNr3ILi1ELi23EEvPdS0_S0_iii_param_3];
	ld.param.u32 	%r39, [_Z15gpukernelAMWNr3ILi1ELi23EEvPdS0_S0_iii_param_4];
	ld.param.u32 	%r40, [_Z15gpukernelAMWNr3ILi1ELi23EEvPdS0_S0_iii_param_5];
	cvta.to.global.u64 	%rd1, %rd7;
	cvta.to.global.u64 	%rd2, %rd6;
	mov.u32 	%r1, %tid.x;
	shr.u32 	%r48, %r1, 5;
	setp.ge.s32 	%p1, %r48, %r38;
	@%p1 bra 	$L__BB183_29;
	and.b32  	%r3, %r1, 31;
	setp.lt.s32 	%p2, %r39, 1;
	@%p2 bra 	$L__BB183_20;
	and.b32  	%r4, %r39, 15;
	add.s32 	%r5, %r4, -1;
	and.b32  	%r6, %r39, 7;
	add.s32 	%r7, %r6, -1;
	and.b32  	%r8, %r39, 2147483632;
	and.b32  	%r9, %r39, 3;
	neg.s32 	%r10, %r8;
	add.s64 	%rd3, %rd1, 64;
$L__BB183_3:
	setp.ge.s32 	%p10, %r3, %r40;
	@%p10 bra 	$L__BB183_19;
	mul.lo.s32 	%r12, %r48, %r40;
	mov.u32 	%r49, %r3;
$L__BB183_5:
	setp.lt.u32 	%p11, %r39, 16;
	add.s32 	%r15, %r49, %r12;
	mul.lo.s32 	%r16, %r15, %r39;
	mov.b32 	%r53, 0;
	mov.f64 	%fd91, 0d0000000000000000;
	@%p11 bra 	$L__BB183_8;
	mov.f64 	%fd91, 0d0000000000000000;
	mov.u32 	%r50, %r16;
	mov.u32 	%r51, %r10;
$L__BB183_7:
	.pragma "nounroll";
	mul.wide.s32 	%rd11, %r50, 8;
	add.s64 	%rd12, %rd3, %rd11;
	ld.global.f64 	%fd25, [%rd12+-64];
	add.f64 	%fd26, %fd91, %fd25;
	ld.global.f64 	%fd27, [%rd12+-56];
	add.f64 	%fd28, %fd26, %fd27;
	ld.global.f64 	%fd29, [%rd12+-48];
	add.f64 	%fd30, %fd28, %fd29;
	ld.global.f64 	%fd31, [%rd12+-40];
	add.f64 	%fd32, %fd30, %fd31;
	ld.global.f64 	%fd33, [%rd12+-32];
	add.f64 	%fd34, %fd32, %fd33;
	ld.global.f64 	%fd35, [%rd12+-24];
	add.f64 	%fd36, %fd34, %fd35;
	ld.global.f64 	%fd37, [%rd12+-16];
	add.f64 	%fd38, %fd36, %fd37;
	ld.global.f64 	%fd39, [%rd12+-8];
	add.f64 	%fd40, %fd38, %fd39;
	ld.global.f64 	%fd41, [%rd12];
	add.f64 	%fd42, %fd40, %fd41;
	ld.global.f64 	%fd43, [%rd12+8];
	add.f64 	%fd44, %fd42, %fd43;
	ld.global.f64 	%fd45, [%rd12+16];
	add.f64 	%fd46, %fd44, %fd45;
	ld.global.f64 	%fd47, [%rd12+24];
	add.f64 	%fd48, %fd46, %fd47;
	ld.global.f64 	%fd49, [%rd12+32];
	add.f64 	%fd50, %fd48, %fd49;
	ld.global.f64 	%fd51, [%rd12+40];
	add.f64 	%fd52, %fd50, %fd51;
	ld.global.f64 	%fd53, [%rd12+48];
	add.f64 	%fd54, %fd52, %fd53;
	ld.global.f64 	%fd55, [%rd12+56];
	add.f64 	%fd91, %fd54, %fd55;
	add.s32 	%r51, %r51, 16;
	add.s32 	%r50, %r50, 16;
	setp.ne.s32 	%p12, %r51, 0;
	mov.u32 	%r53, %r8;
	@%p12 bra 	$L__BB183_7;
$L__BB183_8:
	setp.eq.s32 	%p13, %r4, 0;
	@%p13 bra 	$L__BB183_18;
	setp.lt.u32 	%p14, %r5, 7;
	@%p14 bra 	$L__BB183_11;
	add.s32 	%r45, %r53, %r16;
	mul.wide.s32 	%rd13, %r45, 8;
	add.s64 	%rd14, %rd1, %rd13;
	ld.global.f64 	%fd57, [%rd14];
	add.f64 	%fd58, %fd91, %fd57;
	ld.global.f64 	%fd59, [%rd14+8];
	add.f64 	%fd60, %fd58, %fd59;
	ld.global.f64 	%fd61, [%rd14+16];
	add.f64 	%fd62, %fd60, %fd61;
	ld.global.f64 	%fd63, [%rd14+24];
	add.f64 	%fd64, %fd62, %fd63;
	ld.global.f64 	%fd65, [%rd14+32];
	add.f64 	%fd66, %fd64, %fd65;
	ld.global.f64 	%fd67, [%rd14+40];
	add.f64 	%fd68, %fd66, %fd67;
	ld.global.f64 	%fd69, [%rd14+48];
	add.f64 	%fd70, %fd68, %fd69;
	ld.global.f64 	%fd71, [%rd14+56];
	add.f64 	%fd91, %fd70, %fd71;
	add.s32 	%r53, %r53, 8;
$L__BB183_11:
	setp.eq.s32 	%p15, %r6, 0;
	@%p15 bra 	$L__BB183_18;
	setp.lt.u32 	%p16, %r7, 3;
	@%p16 bra 	$L__BB183_14;
	add.s32 	%r46, %r53, %r16;
	mul.wide.s32 	%rd15, %r46, 8;
	add.s64 	%rd16, %rd1, %rd15;
	ld.global.f64 	%fd73, [%rd16];
	add.f64 	%fd74, %fd91, %fd73;
	ld.global.f64 	%fd75, [%rd16+8];
	add.f64 	%fd76, %fd74, %fd75;
	ld.global.f64 	%fd77, [%rd16+16];
	add.f64 	%fd78, %fd76, %fd77;
	ld.global.f64 	%fd79, [%rd16+24];
	add.f64 	%fd91, %fd78, %fd79;
	add.s32 	%r53, %r53, 4;
$L__BB183_14:
	setp.eq.s32 	%p17, %r9, 0;
	@%p17 bra 	$L__BB183_18;
	setp.eq.s32 	%p18, %r9, 1;
	add.s32 	%r47, %r53, %r16;
	mul.wide.s32 	%rd17, %r47, 8;
	add.s64 	%rd4, %rd1, %rd17;
	ld.global.f64 	%fd80, [%rd4];
	add.f64 	%fd91, %fd91, %fd80;
	@%p18 bra 	$L__BB183_18;
	setp.eq.s32 	%p19, %r9, 2;
	ld.global.f64 	%fd81, [%rd4+8];
	add.f64 	%fd91, %fd91, %fd81;
	@%p19 bra 	$L__BB183_18;
	ld.global.f64 	%fd82, [%rd4+16];
	add.f64 	%fd91, %fd91, %fd82;
$L__BB183_18:
	mul.wide.s32 	%rd18, %r15, 8;
	add.s64 	%rd19, %rd2, %rd18;
	atom.global.add.f64 	%fd83, [%rd19], %fd91;
	add.s32 	%r49, %r49, 32;
	setp.lt.s32 	%p20, %r49, %r40;
	@%p20 bra 	$L__BB183_5;
$L__BB183_19:
	add.s32 	%r48, %r48, 23;
	setp.lt.s32 	%p21, %r48, %r38;
	@%p21 bra 	$L__BB183_3;
	bra.uni 	$L__BB183_29;
$L__BB183_20:
	not.b32 	%r41, %r3;
	add.s32 	%r27, %r40, %r41;
	and.b32  	%r28, %r27, 96;
	or.b32  	%r29, %r3, 32;
	or.b32  	%r30, %r3, 64;
	or.b32  	%r31, %r3, 96;
$L__BB183_21:
	setp.ge.s32 	%p3, %r3, %r40;
	@%p3 bra 	$L__BB183_28;
	setp.eq.s32 	%p4, %r28, 96;
	mul.lo.s32 	%r33, %r48, %r40;
	mov.u32 	%r56, %r3;
	@%p4 bra 	$L__BB183_26;
	setp.eq.s32 	%p5, %r28, 0;
	add.s32 	%r42, %r3, %r33;
	mul.wide.s32 	%rd8, %r42, 8;
	add.s64 	%rd5, %rd2, %rd8;
	atom.global.add.f64 	%fd15, [%rd5], 0d0000000000000000;
	mov.u32 	%r56, %r29;
	@%p5 bra 	$L__BB183_26;
	setp.eq.s32 	%p6, %r28, 32;
	atom.global.add.f64 	%fd16, [%rd5+256], 0d0000000000000000;
	mov.u32 	%r56, %r30;
	@%p6 bra 	$L__BB183_26;
	atom.global.add.f64 	%fd17, [%rd5+512], 0d0000000000000000;
	mov.u32 	%r56, %r31;
$L__BB183_26:
	setp.lt.u32 	%p7, %r27, 96;
	@%p7 bra 	$L__BB183_28;
$L__BB183_27:
	add.s32 	%r43, %r56, %r33;
	mul.wide.s32 	%rd9, %r43, 8;
	add.s64 	%rd10, %rd2, %rd9;
	atom.global.add.f64 	%fd18, [%rd10], 0d0000000000000000;
	atom.global.add.f64 	%fd19, [%rd10+256], 0d0000000000000000;
	atom.global.add.f64 	%fd20, [%rd10+512], 0d0000000000000000;
	atom.global.add.f64 	%fd21, [%rd10+768], 0d0000000000000000;
	add.s32 	%r56, %r56, 128;
	setp.lt.s32 	%p8, %r56, %r40;
	@%p8 bra 	$L__BB183_27;
$L__BB183_28:
	add.s32 	%r48, %r48, 23;
	setp.lt.s32 	%p9, %r48, %r38;
	@%p9 bra 	$L__BB183_21;
$L__BB183_29:
	ret;

}
	// .globl	_Z15gpukernelAMWNr3ILi1ELi24EEvPdS0_S0_iii
.visible .entry _Z15gpukernelAMWNr3ILi1ELi24EEvPdS0_S0_iii(
	.param .u64 .ptr .align 1 _Z15gpukernelAMWNr3ILi1ELi24EEvPdS0_S0_iii_param_0,
	.param .u64 .ptr .align 1 _Z15gpukernelAMWNr3ILi1ELi24EEvPdS0_S0_iii_param_1,
	.param .u64 .ptr .align 1 _Z15gpukernelAMWNr3ILi1ELi24EEvPdS0_S0_iii_param_2,
	.param .u32 _Z15gpukernelAMWNr3ILi1ELi24EEvPdS0_S0_iii_param_3,
	.param .u32 _Z15gpukernelAMWNr3ILi1ELi24EEvPdS0_S0_iii_param_4,
	.param .u32 _Z15gpukernelAMWNr3ILi1ELi24EEvPdS0_S0_iii_param_5
)
{
	.reg .pred 	%p<22>;
	.reg .b32 	%r<58>;
	.reg .b64 	%rd<20>;
	.reg .b64 	%fd<92>;

	ld.param.u64 	%rd6, [_Z15gpukernelAMWNr3ILi1ELi24EEvPdS0_S0_iii_param_0];
	ld.param.u64 	%rd7, [_Z15gpukernelAMWNr3ILi1ELi24EEvPdS0_S0_iii_param_1];
	ld.param.u32 	%r38, [_Z15gpukernelAMWNr3ILi1ELi24EEvPdS0_S0_iii_param_3];
	ld.param.u32 	%r39, [_Z15gpukernelAMWNr3ILi1ELi24EEvPdS0_S0_iii_param_4];
	ld.param.u32 	%r40, [_Z15gpukernelAMWNr3ILi1ELi24EEvPdS0_S0_iii_param_5];
	cvta.to.global.u64 	%rd1, %rd7;
	cvta.to.global.u64 	%rd2, %rd6;
	mov.u32 	%r1, %tid.x;
	shr.u32 	%r48, %r1, 5;
	setp.ge.s32 	%p1, %r48, %r38;
	@%p1 bra 	$L__BB184_29;
	and.b32  	%r3, %r1, 31;
	setp.lt.s32 	%p2, %r39, 1;
	@%p2 bra 	$L__BB184_20;
	and.b32  	%r4, %r39, 15;
	add.s32 	%r5, %r4, -1;
	and.b32  	%r6, %r39, 7;
	add.s32 	%r7, %r6, -1;
	and.b32  	%r8, %r39, 2147483632;
	and.b32  	%r9, %r39, 3;
	neg.s32 	%r10, %r8;
	add.s64 	%rd3, %rd1, 64;
$L__BB184_3:
	setp.ge.s32 	%p10, %r3, %r40;
	@%p10 bra 	$L__BB184_19;
	mul.lo.s32 	%r12, %r48, %r40;
	mov.u32 	%r49, %r3;
$L__BB184_5:
	setp.lt.u32 	%p11, %r39, 16;
	add.s32 	%r15, %r49, %r12;
	mul.lo.s32 	%r16, %r15, %r39;
	mov.b32 	%r53, 0;
	mov.f64 	%fd91, 0d0000000000000000;
	@%p11 bra 	$L__BB184_8;
	mov.f64 	%fd91, 0d0000000000000000;
	mov.u32 	%r50, %r16;
	mov.u32 	%r51, %r10;
$L__BB184_7:
	.pragma "nounroll";
	mul.wide.s32 	%rd11, %r50, 8;
	add.s64 	%rd12, %rd3, %rd11;
	ld.global.f64 	%fd25, [%rd12+-64];
	add.f64 	%fd26, %fd91, %fd25;
	ld.global.f64 	%fd27, [%rd12+-56];
	add.f64 	%fd28, %fd26, %fd27;
	ld.global.f64 	%fd29, [%rd12+-48];
	add.f64 	%fd30, %fd28, %fd29;
	ld.global.f64 	%fd31, [%rd12+-40];
	add.f64 	%fd32, %fd30, %fd31;
	ld.global.f64 	%fd33, [%rd12+-32];
	add.f64 	%fd34, %fd32, %fd33;
	ld.global.f64 	%fd35, [%rd12+-24];
	add.f64 	%fd36, %fd34, %fd35;
	ld.global.f64 	%fd37, [%rd12+-16];
	add.f64 	%fd38, %fd36, %fd37;
	ld.global.f64 	%fd39, [%rd12+-8];
	add.f64 	%fd40, %fd38, %fd39;
	ld.global.f64 	%fd41, [%rd12];
	add.f64 	%fd42, %fd40, %fd41;
	ld.global.f64 	%fd43, [%rd12+8];
	add.f64 	%fd44, %fd42, %fd43;
	ld.global.f64 	%fd45, [%rd12+16];
	add.f64 	%fd46, %fd44, %fd45;
	ld.global.f64 	%fd47, [%rd12+24];
	add.f64 	%fd48, %fd46, %fd47;
	ld.global.f64 	%fd49, [%rd12+32];
	add.f64 	%fd50, %fd48, %fd49;
	ld.global.f64 	%fd51, [%rd12+40];
	add.f64 	%fd52, %fd50, %fd51;
	ld.global.f64 	%fd53, [%rd12+48];
	add.f64 	%fd54, %fd52, %fd53;
	ld.global.f64 	%fd55, [%rd12+56];
	add.f64 	%fd91, %fd54, %fd55;
	add.s32 	%r51, %r51, 16;
	add.s32 	%r50, %r50, 16;
	setp.ne.s32 	%p12, %r51, 0;
	mov.u32 	%r53, %r8;
	@%p12 bra 	$L__BB184_7;
$L__BB184_8:
	setp.eq.s32 	%p13, %r4, 0;
	@%p13 bra 	$L__BB184_18;
	setp.lt.u32 	%p14, %r5, 7;
	@%p14 bra 	$L__BB184_11;
	add.s32 	%r45, %r53, %r16;
	mul.wide.s32 	%rd13, %r45, 8;
	add.s64 	%rd14, %rd1, %rd13;
	ld.global.f64 	%fd57, [%rd14];
	add.f64 	%fd58, %fd91, %fd57;
	ld.global.f64 	%fd59, [%rd14+8];
	add.f64 	%fd60, %fd58, %fd59;
	ld.global.f64 	%fd61, [%rd14+16];
	add.f64 	%fd62, %fd60, %fd61;
	ld.global.f64 	%fd63, [%rd14+24];
	add.f64 	%fd64, %fd62, %fd63;
	ld.global.f64 	%fd65, [%rd14+32];
	add.f64 	%fd66, %fd64, %fd65;
	ld.global.f64 	%fd67, [%rd14+40];
	add.f64 	%fd68, %fd66, %fd67;
	ld.global.f64 	%fd69, [%rd14+48];
	add.f64 	%fd70, %fd68, %fd69;
	ld.global.f64 	%fd71, [%rd14+56];
	add.f64 	%fd91, %fd70, %fd71;
	add.s32 	%r53, %r53, 8;
$L__BB184_11:
	setp.eq.s32 	%p15, %r6, 0;
	@%p15 bra 	$L__BB184_18;
	setp.lt.u32 	%p16, %r7, 3;
	@%p16 bra 	$L__BB184_14;
	add.s32 	%r46, %r53, %r16;
	mul.wide.s32 	%rd15, %r46, 8;
	add.s64 	%rd16, %rd1, %rd15;
	ld.global.f64 	%fd73, [%rd16];
	add.f64 	%fd74, %fd91, %fd73;
	ld.global.f64 	%fd75, [%rd16+8];
	add.f64 	%fd76, %fd74, %fd75;
	ld.global.f64 	%fd77, [%rd16+16];
	add.f64 	%fd78, %fd76, %fd77;
	ld.global.f64 	%fd79, [%rd16+24];
	add.f64 	%fd91, %fd78, %fd79;
	add.s32 	%r53, %r53, 4;
$L__BB184_14:
	setp.eq.s32 	%p17, %r9, 0;
	@%p17 bra 	$L__BB184_18;
	setp.eq.s32 	%p18, %r9, 1;
	add.s32 	%r47, %r53, %r16;
	mul.wide.s32 	%rd17, %r47, 8;
	add.s64 	%rd4, %rd1, %rd17;
	ld.global.f64 	%fd80, [%rd4];
	add.f64 	%fd91, %fd91, %fd80;
	@%p18 bra 	$L__BB184_18;
	setp.eq.s32 	%p19, %r9, 2;
	ld.global.f64 	%fd81, [%rd4+8];
	add.f64 	%fd91, %fd91, %fd81;
	@%p19 bra 	$L__BB184_18;
	ld.global.f64 	%fd82, [%rd4+16];
	add.f64 	%fd91, %fd91, %fd82;
$L__BB184_18:
	mul.wide.s32 	%rd18, %r15, 8;
	add.s64 	%rd19, %rd2, %rd18;
	atom.global.add.f64 	%fd83, [%rd19], %fd91;
	add.s32 	%r49, %r49, 32;
	setp.lt.s32 	%p20, %r49, %r40;
	@%p20 bra 	$L__BB184_5;
$L__BB184_19:
	add.s32 	%r48, %r48, 24;
	setp.lt.s32 	%p21, %r48, %r38;
	@%p21 bra 	$L__BB184_3;
	bra.uni 	$L__BB184_29;
$L__BB184_20:
	not.b32 	%r41, %r3;
	add.s32 	%r27, %r40, %r41;
	and.b32  	%r28, %r27, 96;
	or.b32  	%r29, %r3, 32;
	or.b32  	%r30, %r3, 64;
	or.b32  	%r31, %r3, 96;
$L__BB184_21:
	setp.ge.s32 	%p3, %r3, %r40;
	@%p3 bra 	$L__BB184_28;
	setp.eq.s32 	%p4, %r28, 96;
	mul.lo.s32 	%r33, %r48, %r40;
	mov.u32 	%r56, %r3;
	@%p4 bra 	$L__BB184_26;
	setp.eq.s32 	%p5, %r28, 0;
	add.s32 	%r42, %r3, %r33;
	mul.wide.s32 	%rd8, %r42, 8;
	add.s64 	%rd5, %rd2, %rd8;
	atom.global.add.f64 	%fd15, [%rd5], 0d0000000000000000;
	mov.u32 	%r56, %r29;
	@%p5 bra 	$L__BB184_26;
	setp.eq.s32 	%p6, %r28, 32;
	atom.global.add.f64 	%fd16, [%rd5+256], 0d0000000000000000;
	mov.u32 	%r56, %r30;
	@%p6 bra 	$L__BB184_26;
	atom.global.add.f64 	%fd17, [%rd5+512], 0d0000000000000000;
	mov.u32 	%r56, %r31;
$L__BB184_26:
	setp.lt.u32 	%p7, %r27, 96;
	@%p7 bra 	$L__BB184_28;
$L__BB184_27:
	add.s32 	%r43, %r56, %r33;
	mul.wide.s32 	%rd9, %r43, 8;
	add.s64 	%rd10, %rd2, %rd9;
	atom.global.add.f64 	%fd18, [%rd10], 0d0000000000000000;
	atom.global.add.f64 	%fd19, [%rd10+256], 0d0000000000000000;
	atom.global.add.f64 	%fd20, [%rd10+512], 0d0000000000000000;
	atom.global.add.f64 	%fd21, [%rd10+768], 0d0000000000000000;
	add.s32 	%r56, %r56, 128;
	setp.lt.s32 	%p8, %r56, %r40;
	@%p8 bra 	$L__BB184_27;
$L__BB184_28:
	add.s32 	%r48, %r48, 24;
	setp.lt.s32 	%p9, %r48, %r38;
	@%p9 bra 	$L__BB184_21;
$L__BB184_29:
	ret;

}
	// .globl	_Z15gpukernelAMWNr3ILi1ELi25EEvPdS0_S0_iii
.visible .entry _Z15gpukernelAMWNr3ILi1ELi25EEvPdS0_S0_iii(
	.param .u64 .ptr .align 1 _Z15gpukernelAMWNr3ILi1ELi25EEvPdS0_S0_iii_param_0,
	.param .u64 .ptr .align 1 _Z15gpukernelAMWNr3ILi1ELi25EEvPdS0_S0_iii_param_1,
	.param .u64 .ptr .align 1 _Z15gpukernelAMWNr3ILi1ELi25EEvPdS0_S0_iii_param_2,
	.param .u32 _Z15gpukernelAMWNr3ILi1ELi25EEvPdS0_S0_iii_param_3,
	.param .u32 _Z15gpukernelAMWNr3ILi1ELi25EEvPdS0_S0_iii_param_4,
	.param .u32 _Z15gpukernelAMWNr3ILi1ELi25EEvPdS0_S0_iii_param_5
)
{
	.reg .pred 	%p<22>;
	.reg .b32 	%r<58>;
	.reg .b64 	%rd<20>;
	.reg .b64 	%fd<92>;

	ld.param.u64 	%rd6, [_Z15gpukernelAMWNr3ILi1ELi25EEvPdS0_S0_iii_param_0];
	ld.param.u64 	%rd7, [_Z15gpukernelAMWNr3ILi1ELi25EEvPdS0_S0_iii_param_1];
	ld.param.u32 	%r38, [_Z15gpukernelAMWNr3ILi1ELi25EEvPdS0_S0_iii_param_3];
	ld.param.u32 	%r39, [_Z15gpukernelAMWNr3ILi1ELi25EEvPdS0_S0_iii_param_4];
	ld.param.u32 	%r40, [_Z15gpukernelAMWNr3ILi1ELi25EEvPdS0_S0_iii_param_5];
	cvta.to.global.u64 	%rd1, %rd7;
	cvta.to.global.u64 	%rd2, %rd6;
	mov.u32 	%r1, %tid.x;
	shr.u32 	%r48, %r1, 5;
	setp.ge.s32 	%p1, %r48, %r38;
	@%p1 bra 	$L__BB185_29;
	and.b32  	%r3, %r1, 31;
	setp.lt.s32 	%p2, %r39, 1;
	@%p2 bra 	$L__BB185_20;
	and.b32  	%r4, %r39, 15;
	add.s32 	%r5, %r4, -1;
	and.b32  	%r6, %r39, 7;
	add.s32 	%r7, %r6, -1;
	and.b32  	%r8, %r39, 2147483632;
	and.b32  	%r9, %r39, 3;
	neg.s32 	%r10, %r8;
	add.s64 	%rd3, %rd1, 64;
$L__BB185_3:
	setp.ge.s32 	%p10, %r3, %r40;
	@%p10 bra 	$L__BB185_19;
	mul.lo.s32 	%r12, %r48, %r40;
	mov.u32 	%r49, %r3;
$L__BB185_5:
	setp.lt.u32 	%p11, %r39, 16;
	add.s32 	%r15, %r49, %r12;
	mul.lo.s32 	%r16, %r15, %r39;
	mov.b32 	%r53, 0;
	mov.f64 	%fd91, 0d0000000000000000;
	@%p11 bra 	$L__BB185_8;
	mov.f64 	%fd91, 0d0000000000000000;
	mov.u32 	%r50, %r16;
	mov.u32 	%r51, %r10;
$L__BB185_7:
	.pragma "nounroll";
	mul.wide.s32 	%rd11, %r50, 8;
	add.s64 	%rd12, %rd3, %rd11;
	ld.global.f64 	%fd25, [%rd12+-64];
	add.f64 	%fd26, %fd91, %fd25;
	ld.global.f64 	%fd27, [%rd12+-56];
	add.f64 	%fd28, %fd26, %fd27;
	ld.global.f64 	%fd29, [%rd12+-48];
	add.f64 	%fd30, %fd28, %fd29;
	ld.global.f64 	%fd31, [%rd12+-40];
	add.f64 	%fd32, %fd30, %fd31;
	ld.global.f64 	%fd33, [%rd12+-32];
	add.f64 	%fd34, %fd32, %fd33;
	ld.global.f64 	%fd35, [%rd12+-24];
	add.f64 	%fd36, %fd34, %fd35;
	ld.global.f64 	%fd37, [%rd12+-16];
	add.f64 	%fd38, %fd36, %fd37;
	ld.global.f64 	%fd39, [%rd12+-8];
	add.f64 	%fd40, %fd38, %fd39;
	ld.global.f64 	%fd41, [%rd12];
	add.f64 	%fd42, %fd40, %fd41;
	ld.global.f64 	%fd43, [%rd12+8];
	add.f64 	%fd44, %fd42, %fd43;
	ld.global.f64 	%fd45, [%rd12+16];
	add.f64 	%fd46, %fd44, %fd45;
	ld.global.f64 	%fd47, [%rd12+24];
	add.f64 	%fd48, %fd46, %fd47;
	ld.global.f64 	%fd49, [%rd12+32];
	add.f64 	%fd50, %fd48, %fd49;
	ld.global.f64 	%fd51, [%rd12+40];
	add.f64 	%fd52, %fd50, %fd51;
	ld.global.f64 	%fd53, [%rd12+48];
	add.f64 	%fd54, %fd52, %fd53;
	ld.global.f64 	%fd55, [%rd12+56];
	add.f64 	%fd91, %fd54, %fd55;
	add.s32 	%r51, %r51, 16;
	add.s32 	%r50, %r50, 16;
	setp.ne.s32 	%p12, %r51, 0;
	mov.u32 	%r53, %r8;
	@%p12 bra 	$L__BB185_7;
$L__BB185_8:
	setp.eq.s32 	%p13, %r4, 0;
	@%p13 bra 	$L__BB185_18;
	setp.lt.u32 	%p14, %r5, 7;
	@%p14 bra 	$L__BB185_11;
	add.s32 	%r45, %r53, %r16;
	mul.wide.s32 	%rd13, %r45, 8;
	add.s64 	%rd14, %rd1, %rd13;
	ld.global.f64 	%fd57, [%rd14];
	add.f64 	%fd58, %fd91, %fd57;
	ld.global.f64 	%fd59, [%rd14+8];
	add.f64 	%fd60, %fd58, %fd59;
	ld.global.f64 	%fd61, [%rd14+16];
	add.f64 	%fd62, %fd60, %fd61;
	ld.global.f64 	%fd63, [%rd14+24];
	add.f64 	%fd64, %fd62, %fd63;
	ld.global.f64 	%fd65, [%rd14+32];
	add.f64 	%fd66, %fd64, %fd65;
	ld.global.f64 	%fd67, [%rd14+40];
	add.f64 	%fd68, %fd66, %fd67;
	ld.global.f64 	%fd69, [%rd14+48];
	add.f64 	%fd70, %fd68, %fd69;
	ld.global.f64 	%fd71, [%rd14+56];
	add.f64 	%fd91, %fd70, %fd71;
	add.s32 	%r53, %r53, 8;
$L__BB185_11:
	setp.eq.s32 	%p15, %r6, 0;
	@%p15 bra 	$L__BB185_18;
	setp.lt.u32 	%p16, %r7, 3;
	@%p16 bra 	$L__BB185_14;
	add.s32 	%r46, %r53, %r16;
	mul.wide.s32 	%rd15, %r46, 8;
	add.s64 	%rd16, %rd1, %rd15;
	ld.global.f64 	%fd73, [%rd16];
	add.f64 	%fd74, %fd91, %fd73;
	ld.global.f64 	%fd75, [%rd16+8];
	add.f64 	%fd76, %fd74, %fd75;
	ld.global.f64 	%fd77, [%rd16+16];
	add.f64 	%fd78, %fd76, %fd77;
	ld.global.f64 	%fd79, [%rd16+24];
	add.f64 	%fd91, %fd78, %fd79;
	add.s32 	%r53, %r53, 4;
$L__BB185_14:
	setp.eq.s32 	%p17, %r9, 0;
	@%p17 bra 	$L__BB185_18;
	setp.eq.s32 	%p18, %r9, 1;
	add.s32 	%r47, %r53, %r16;
	mul.wide.s32 	%rd17, %r47, 8;
	add.s64 	%rd4, %rd1, %rd17;
	ld.global.f64 	%fd80, [%rd4];
	add.f64 	%fd91, %fd91, %fd80;
	@%p18 bra 	$L__BB185_18;
	setp.eq.s32 	%p19, %r9, 2;
	ld.global.f64 	%fd81, [%rd4+8];
	add.f64 	%fd91, %fd91, %fd81;
	@%p19 bra 	$L__BB185_18;
	ld.global.f64 	%fd82, [%rd4+16];
	add.f64 	%fd91, %fd91, %fd82;
$L__BB185_18:
	mul.wide.s32 	%rd18, %r15, 8;
	add.s64 	%rd19, %rd2, %rd18;
	atom.global.add.f64 	%fd83, [%rd19], %fd91;
	add.s32 	%r49, %r49, 32;
	setp.lt.s32 	%p20, %r49, %r40;
	@%p20 bra 	$L__BB185_5;
$L__BB185_19:
	add.s32 	%r48, %r48, 25;
	setp.lt.s32 	%p21, %r48, %r38;
	@%p21 bra 	$L__BB185_3;
	bra.uni 	$L__BB185_29;
$L__BB185_20:
	not.b32 	%r41, %r3;
	add.s32 	%r27, %r40, %r41;
	and.b32  	%r28, %r27, 96;
	or.b32  	%r29, %r3, 32;
	or.b32  	%r30, %r3, 64;
	or.b32  	%r31, %r3, 96;
$L__BB185_21:
	setp.ge.s32 	%p3, %r3, %r40;
	@%p3 bra 	$L__BB185_28;
	setp.eq.s32 	%p4, %r28, 96;
	mul.lo.s32 	%r33, %r48, %r40;
	mov.u32 	%r56, %r3;
	@%p4 bra 	$L__BB185_26;
	setp.eq.s32 	%p5, %r28, 0;
	add.s32 	%r42, %r3, %r33;
	mul.wide.s32 	%rd8, %r42, 8;
	add.s64 	%rd5, %rd2, %rd8;
	atom.global.add.f64 	%fd15, [%rd5], 0d0000000000000000;
	mov.u32 	%r56, %r29;
	@%p5 bra 	$L__BB185_26;
	setp.eq.s32 	%p6, %r28, 32;
	atom.global.add.f64 	%fd16, [%rd5+256], 0d0000000000000000;
	mov.u32 	%r56, %r30;
	@%p6 bra 	$L__BB185_26;
	atom.global.add.f64 	%fd17, [%rd5+512], 0d0000000000000000;
	mov.u32 	%r56, %r31;
$L__BB185_26:
	setp.lt.u32 	%p7, %r27, 96;
	@%p7 bra 	$L__BB185_28;
$L__BB185_27:
	add.s32 	%r43, %r56, %r33;
	mul.wide.s32 	%rd9, %r43, 8;
	add.s64 	%rd10, %rd2, %rd9;
	atom.global.add.f64 	%fd18, [%rd10], 0d0000000000000000;
	atom.global.add.f64 	%fd19, [%rd10+256], 0d0000000000000000;
	atom.global.add.f64 	%fd20, [%rd10+512], 0d0000000000000000;
	atom.global.add.f64 	%fd21, [%rd10+768], 0d0000000000000000;
	add.s32 	%r56, %r56, 128;
	setp.lt.s32 	%p8, %r56, %r40;
	@%p8 bra 	$L__BB185_27;
$L__BB185_28:
	add.s32 	%r48, %r48, 25;
	setp.lt.s32 	%p9, %r48, %r38;
	@%p9 bra 	$L__BB185_21;
$L__BB185_29:
	ret;

}
	// .globl	_Z15gpukernelAMWNr3ILi1ELi26EEvPdS0_S0_iii
.visible .entry _Z15gpukernelAMWNr3ILi1ELi26EEvPdS0_S0_iii(
	.param .u64 .ptr .align 1 _Z15gpukernelAMWNr3ILi1ELi26EEvPdS0_S0_iii_param_0,
	.param .u64 .ptr .align 1 _Z15gpukernelAMWNr3ILi1ELi26EEvPdS0_S0_iii_param_1,
	.param .u64 .ptr .align 1 _Z15gpukernelAMWNr3ILi1ELi26EEvPdS0_S0_iii_param_2,
	.param .u32 _Z15gpukernelAMWNr3ILi1ELi26EEvPdS0_S0_iii_param_3,
	.param .u32 _Z15gpukernelAMWNr3ILi1ELi26EEvPdS0_S0_iii_param_4,
	.param .u32 _Z15gpukernelAMWNr3ILi1ELi26EEvPdS0_S0_iii_param_5
)
{
	.reg .pred 	%p<22>;
	.reg .b32 	%r<58>;
	.reg .b64 	%rd<20>;
	.reg .b64 	%fd<92>;

	ld.param.u64 	%rd6, [_Z15gpukernelAMWNr3ILi1ELi26EEvPdS0_S0_iii_param_0];
	ld.param.u64 	%rd7, [_Z15gpukernelAMWNr3ILi1ELi26EEvPdS0_S0_iii_param_1];
	ld.param.u32 	%r38, [_Z15gpukernelAMWNr3ILi1ELi26EEvPdS0_S0_iii_param_3];
	ld.param.u32 	%r39, [_Z15gpukernelAMWNr3ILi1ELi26EEvPdS0_S0_iii_param_4];
	ld.param.u32 	%r40, [_Z15gpukernelAMWNr3ILi1ELi26EEvPdS0_S0_iii_param_5];
	cvta.to.global.u64 	%rd1, %rd7;
	cvta.to.global.u64 	%rd2, %rd6;
	mov.u32 	%r1, %tid.x;
	shr.u32 	%r48, %r1, 5;
	setp.ge.s32 	%p1, %r48, %r38;
	@%p1 bra 	$L__BB186_29;
	and.b32  	%r3, %r1, 31;
	setp.lt.s32 	%p2, %r39, 1;
	@%p2 bra 	$L__BB186_20;
	and.b32  	%r4, %r39, 15;
	add.s32 	%r5, %r4, -1;
	and.b32  	%r6, %r39, 7;
	add.s32 	%r7, %r6, -1;
	and.b32  	%r8, %r39, 2147483632;
	and.b32  	%r9, %r39, 3;
	neg.s32 	%r10, %r8;
	add.s64 	%rd3, %rd1, 64;
$L__BB186_3:
	setp.ge.s32 	%p10, %r3, %r40;
	@%p10 bra 	$L__BB186_19;
	mul.lo.s32 	%r12, %r48, %r40;
	mov.u32 	%r49, %r3;
$L__BB186_5:
	setp.lt.u32 	%p11, %r39, 16;
	add.s32 	%r15, %r49, %r12;
	mul.lo.s32 	%r16, %r15, %r39;
	mov.b32 	%r53, 0;
	mov.f64 	%fd91, 0d0000000000000000;
	@%p11 bra 	$L__BB186_8;
	mov.f64 	%fd91, 0d0000000000000000;
	mov.u32 	%r50, %r16;
	mov.u32 	%r51, %r10;
$L__BB186_7:
	.pragma "nounroll";
	mul.wide.s32 	%rd11, %r50, 8;
	add.s64 	%rd12, %rd3, %rd11;
	ld.global.f64 	%fd25, [%rd12+-64];
	add.f64 	%fd26, %fd91, %fd25;
	ld.global.f64 	%fd27, [%rd12+-56];
	add.f64 	%fd28, %fd26, %fd27;
	ld.global.f64 	%fd29, [%rd12+-48];
	add.f64 	%fd30, %fd28, %fd29;
	ld.global.f64 	%fd31, [%rd12+-40];
	add.f64 	%fd32, %fd30, %fd31;
	ld.global.f64 	%fd33, [%rd12+-32];
	add.f64 	%fd34, %fd32, %fd33;
	ld.global.f64 	%fd35, [%rd12+-24];
	add.f64 	%fd36, %fd34, %fd35;
	ld.global.f64 	%fd37, [%rd12+-16];
	add.f64 	%fd38, %fd36, %fd37;
	ld.global.f64 	%fd39, [%rd12+-8];
	add.f64 	%fd40, %fd38, %fd39;
	ld.global.f64 	%fd41, [%rd12];
	add.f64 	%fd42, %fd40, %fd41;
	ld.global.f64 	%fd43, [%rd12+8];
	add.f64 	%fd44, %fd42, %fd43;
	ld.global.f64 	%fd45, [%rd12+16];
	add.f64 	%fd46, %fd44, %fd45;
	ld.global.f64 	%fd47, [%rd12+24];
	add.f64 	%fd48, %fd46, %fd47;
	ld.global.f64 	%fd49, [%rd12+32];
	add.f64 	%fd50, %fd48, %fd49;
	ld.global.f64 	%fd51, [%rd12+40];
	add.f64 	%fd52, %fd50, %fd51;
	ld.global.f64 	%fd53, [%rd12+48];
	add.f64 	%fd54, %fd52, %fd53;
	ld.global.f64 	%fd55, [%rd12+56];
	add.f64 	%fd91, %fd54, %fd55;
	add.s32 	%r51, %r51, 16;
	add.s32 	%r50, %r50, 16;
	setp.ne.s32 	%p12, %r51, 0;
	mov.u32 	%r53, %r8;
	@%p12 bra 	$L__BB186_7;
$L__BB186_8:
	setp.eq.s32 	%p13, %r4, 0;
	@%p13 bra 	$L__BB186_18;
	setp.lt.u32 	%p14, %r5, 7;
	@%p14 bra 	$L__BB186_11;
	add.s32 	%r45, %r53, %r16;
	mul.wide.s32 	%rd13, %r45, 8;
	add.s64 	%rd14, %rd1, %rd13;
	ld.global.f64 	%fd57, [%rd14];
	add.f64 	%fd58, %fd91, %fd57;
	ld.global.f64 	%fd59, [%rd14+8];
	add.f64 	%fd60, %fd58, %fd59;
	ld.global.f64 	%fd61, [%rd14+16];
	add.f64 	%fd62, %fd60, %fd61;
	ld.global.f64 	%fd63, [%rd14+24];
	add.f64 	%fd64, %fd62, %fd63;
	ld.global.f64 	%fd65, [%rd14+32];
	add.f64 	%fd66, %fd64, %fd65;
	ld.global.f64 	%fd67, [%rd14+40];
	add.f64 	%fd68, %fd66, %fd67;
	ld.global.f64 	%fd69, [%rd14+48];
	add.f64 	%fd70, %fd68, %fd69;
	ld.global.f64 	%fd71, [%rd14+56];
	add.f64 	%fd91, %fd70, %fd71;
	add.s32 	%r53, %r53, 8;
$L__BB186_11:
	setp.eq.s32 	%p15, %r6, 0;
	@%p15 bra 	$L__BB186_18;
	setp.lt.u32 	%p16, %r7, 3;
	@%p16 bra 	$L__BB186_14;
	add.s32 	%r46, %r53, %r16;
	mul.wide.s32 	%rd15, %r46, 8;
	add.s64 	%rd16, %rd1, %rd15;
	ld.global.f64 	%fd73, [%rd16];
	add.f64 	%fd74, %fd91, %fd73;
	ld.global.f64 	%fd75, [%rd16+8];
	add.f64 	%fd76, %fd74, %fd75;
	ld.global.f64 	%fd77, [%rd16+16];
	add.f64 	%fd78, %fd76, %fd77;
	ld.global.f64 	%fd79, [%rd16+24];
	add.f64 	%fd91, %fd78, %fd79;
	add.s32 	%r53, %r53, 4;
$L__BB186_14:
	setp.eq.s32 	%p17, %r9, 0;
	@%p17 bra 	$L__BB186_18;
	setp.eq.s32 	%p18, %r9, 1;
	add.s32 	%r47, %r53, %r16;
	mul.wide.s32 	%rd17, %r47, 8;
	add.s64 	%rd4, %rd1, %rd17;
	ld.global.f64 	%fd80, [%rd4];
	add.f64 	%fd91, %fd91, %fd80;
	@%p18 bra 	$L__BB186_18;
	setp.eq.s32 	%p19, %r9, 2;
	ld.global.f64 	%fd81, [%rd4+8];
	add.f64 	%fd91, %fd91, %fd81;
	@%p19 bra 	$L__BB186_18;
	ld.global.f64 	%fd82, [%rd4+16];
	add.f64 	%fd91, %fd91, %fd82;
$L__BB186_18:
	mul.wide.s32 	%rd18, %r15, 8;
	add.s64 	%rd19, %rd2, %rd18;
	atom.global.add.f64 	%fd83, [%rd19], %fd91;
	add.s32 	%r49, %r49, 32;
	setp.lt.s32 	%p20, %r49, %r40;
	@%p20 bra 	$L__BB186_5;
$L__BB186_19:
	add.s32 	%r48, %r48, 26;
	setp.lt.s32 	%p21, %r48, %r38;
	@%p21 bra 	$L__BB186_3;
	bra.uni 	$L__BB186_29;
$L__BB186_20:
	not.b32 	%r41, %r3;
	add.s32 	%r27, %r40, %r41;
	and.b32  	%r28, %r27, 96;
	or.b32  	%r29, %r3, 32;
	or.b32  	%r30, %r3, 64;
	or.b32  	%r31, %r3, 96;
$L__BB186_21:
	setp.ge.s32 	%p3, %r3, %r40;
	@%p3 bra 	$L__BB186_28;
	setp.eq.s32 	%p4, %r28, 96;
	mul.lo.s32 	%r33, %r48, %r40;
	mov.u32 	%r56, %r3;
	@%p4 bra 	$L__BB186_26;
	setp.eq.s32 	%p5, %r28, 0;
	add.s32 	%r42, %r3, %r33;
	mul.wide.s32 	%rd8, %r42, 8;
	add.s64 	%rd5, %rd2, %rd8;
	atom.global.add.f64 	%fd15, [%rd5], 0d0000000000000000;
	mov.u32 	%r56, %r29;
	@%p5 bra 	$L__BB186_26;
	setp.eq.s32 	%p6, %r28, 32;
	atom.global.add.f64 	%fd16, [%rd5+256], 0d0000000000000000;
	mov.u32 	%r56, %r30;
	@%p6 bra 	$L__BB186_26;
	atom.global.add.f64 	%fd17, [%rd5+512], 0d0000000000000000;
	mov.u32 	%r56, %r31;
$L__BB186_26:
	setp.lt.u32 	%p7, %r27, 96;
	@%p7 bra 	$L__BB186_28;
$L__BB186_27:
	add.s32 	%r43, %r56, %r33;
	mul.wide.s32 	%rd9, %r43, 8;
	add.s64 	%rd10, %rd2, %rd9;
	atom.global.add.f64 	%fd18, [%rd10], 0d0000000000000000;
	atom.global.add.f64 	%fd19, [%rd10+256], 0d0000000000000000;
	atom.global.add.f64 	%fd20, [%rd10+512], 0d0000000000000000;
	atom.global.add.f64 	%fd21, [%rd10+768], 0d0000000000000000;
	add.s32 	%r56, %r56, 128;
	setp.lt.s32 	%p8, %r56, %r40;
	@%p8 bra 	$L__BB186_27;
$L__BB186_28:
	add.s32 	%r48, %r48, 26;
	setp.lt.s32 	%p9, %r48, %r38;
	@%p9 bra 	$L__BB186_21;
$L__BB186_29:
	ret;

}
	// .globl	_Z15gpukernelAMWNr3ILi1ELi27EEvPdS0_S0_iii
.visible .entry _Z15gpukernelAMWNr3ILi1ELi27EEvPdS0_S0_iii(
	.param .u64 .ptr .align 1 _Z15gpukernelAMWNr3ILi1ELi27EEvPdS0_S0_iii_param_0,
	.param .u64 .ptr .align 1 _Z15gpukernelAMWNr3ILi1ELi27EEvPdS0_S0_iii_param_1,
	.param .u64 .ptr .align 1 _Z15gpukernelAMWNr3ILi1ELi27EEvPdS0_S0_iii_param_2,
	.param .u32 _Z15gpukernelAMWNr3ILi1ELi27EEvPdS0_S0_iii_param_3,
	.param .u32 _Z15gpukernelAMWNr3ILi1ELi27EEvPdS0_S0_iii_param_4,
	.param .u32 _Z15gpukernelAMWNr3ILi1ELi27EEvPdS0_S0_iii_param_5
)
{
	.reg .pred 	%p<22>;
	.reg .b32 	%r<58>;
	.reg .b64 	%rd<20>;
	.reg .b64 	%fd<92>;

	ld.param.u64 	%rd6, [_Z15gpukernelAMWNr3ILi1ELi27EEvPdS0_S0_iii_param_0];
	ld.param.u64 	%rd7, [_Z15gpukernelAMWNr3ILi1ELi27EEvPdS0_S0_iii_param_1];
	ld.param.u32 	%r38, [_Z15gpukernelAMWNr3ILi1ELi27EEvPdS0_S0_iii_param_3];
	ld.param.u32 	%r39, [_Z15gpukernelAMWNr3ILi1ELi27EEvPdS0_S0_iii_param_4];
	ld.param.u32 	%r40, [_Z15gpukernelAMWNr3ILi1ELi27EEvPdS0_S0_iii_param_5];
	cvta.to.global.u64 	%rd1, %rd7;
	cvta.to.global.u64 	%rd2, %rd6;
	mov.u32 	%r1, %tid.x;
	shr.u32 	%r48, %r1, 5;
	setp.ge.s32 	%p1, %r48, %r38;
	@%p1 bra 	$L__BB187_29;
	and.b32  	%r3, %r1, 31;
	setp.lt.s32 	%p2, %r39, 1;
	@%p2 bra 	$L__BB187_20;
	and.b32  	%r4, %r39, 15;
	add.s32 	%r5, %r4, -1;
	and.b32  	%r6, %r39, 7;
	add.s32 	%r7, %r6, -1;
	and.b32  	%r8, %r39, 2147483632;
	and.b32  	%r9, %r39, 3;
	neg.s32 	%r10, %r8;
	add.s64 	%rd3, %rd1, 64;
$L__BB187_3:
	setp.ge.s32 	%p10, %r3, %r40;
	@%p10 bra 	$L__BB187_19;
	mul.lo.s32 	%r12, %r48, %r40;
	mov.u32 	%r49, %r3;
$L__BB187_5:
	setp.lt.u32 	%p11, %r39, 16;
	add.s32 	%r15, %r49, %r12;
	mul.lo.s32 	%r16, %r15, %r39;
	mov.b32 	%r53, 0;
	mov.f64 	%fd91, 0d0000000000000000;
	@%p11 bra 	$L__BB187_8;
	mov.f64 	%fd91, 0d0000000000000000;
	mov.u32 	%r50, %r16;
	mov.u32 	%r51, %r10;
$L__BB187_7:
	.pragma "nounroll";
	mul.wide.s32 	%rd11, %r50, 8;
	add.s64 	%rd12, %rd3, %rd11;
	ld.global.f64 	%fd25, [%rd12+-64];
	add.f64 	%fd26, %fd91, %fd25;
	ld.global.f64 	%fd27, [%rd12+-56];
	add.f64 	%fd28, %fd26, %fd27;
	ld.global.f64 	%fd29, [%rd12+-48];
	add.f64 	%fd30, %fd28, %fd29;
	ld.global.f64 	%fd31, [%rd12+-40];
	add.f64 	%fd32, %fd30, %fd31;
	ld.global.f64 	%fd33, [%rd12+-32];
	add.f64 	%fd34, %fd32, %fd33;
	ld.global.f64 	%fd35, [%rd12+-24];
	add.f64 	%fd36, %fd34, %fd35;
	ld.global.f64 	%fd37, [%rd12+-16];
	add.f64 	%fd38, %fd36, %fd37;
	ld.global.f64 	%fd39, [%rd12+-8];
	add.f64 	%fd40, %fd38, %fd39;
	ld.global.f64 	%fd41, [%rd12];
	add.f64 	%fd42, %fd40, %fd41;
	ld.global.f64 	%fd43, [%rd12+8];
	add.f64 	%fd44, %fd42, %fd43;
	ld.global.f64 	%fd45, [%rd12+16];
	add.f64 	%fd46, %fd44, %fd45;
	ld.global.f64 	%fd47, [%rd12+24];
	add.f64 	%fd48, %fd46, %fd47;
	ld.global.f64 	%fd49, [%rd12+32];
	add.f64 	%fd50, %fd48, %fd49;
	ld.global.f64 	%fd51, [%rd12+40];
	add.f64 	%fd52, %fd50, %fd51;
	ld.global.f64 	%fd53, [%rd12+48];
	add.f64 	%fd54, %fd52, %fd53;
	ld.global.f64 	%fd55, [%rd12+56];
	add.f64 	%fd91, %fd54, %fd55;
	add.s32 	%r51, %r51, 16;
	add.s32 	%r50, %r50, 16;
	setp.ne.s32 	%p12, %r51, 0;
	mov.u32 	%r53, %r8;
	@%p12 bra 	$L__BB187_7;
$L__BB187_8:
	setp.eq.s32 	%p13, %r4, 0;
	@%p13 bra 	$L__BB187_18;
	setp.lt.u32 	%p14, %r5, 7;
	@%p14 bra 	$L__BB187_11;
	add.s32 	%r45, %r53, %r16;
	mul.wide.s32 	%rd13, %r45, 8;
	add.s64 	%rd14, %rd1, %rd13;
	ld.global.f64 	%fd57, [%rd14];
	add.f64 	%fd58, %fd91, %fd57;
	ld.global.f64 	%fd59, [%rd14+8];
	add.f64 	%fd60, %fd58, %fd59;
	ld.global.f64 	%fd61, [%rd14+16];
	add.f64 	%fd62, %fd60, %fd61;
	ld.global.f64 	%fd63, [%rd14+24];
	add.f64 	%fd64, %fd62, %fd63;
	ld.global.f64 	%fd65, [%rd14+32];
	add.f64 	%fd66, %fd64, %fd65;
	ld.global.f64 	%fd67, [%rd14+40];
	add.f64 	%fd68, %fd66, %fd67;
	ld.global.f64 	%fd69, [%rd14+48];
	add.f64 	%fd70, %fd68, %fd69;
	ld.global.f64 	%fd71, [%rd14+56];
	add.f64 	%fd91, %fd70, %fd71;
	add.s32 	%r53, %r53, 8;
$L__BB187_11:
	setp.eq.s32 	%p15, %r6, 0;
	@%p15 bra 	$L__BB187_18;
	setp.lt.u32 	%p16, %r7, 3;
	@%p16 bra 	$L__BB187_14;
	add.s32 	%r46, %r53, %r16;
	mul.wide.s32 	%rd15, %r46, 8;
	add.s64 	%rd16, %rd1, %rd15;
	ld.global.f64 	%fd73, [%rd16];
	add.f64 	%fd74, %fd91, %fd73;
	ld.global.f64 	%fd75, [%rd16+8];
	add.f64 	%fd76, %fd74, %fd75;
	ld.global.f64 	%fd77, [%rd16+16];
	add.f64 	%fd78, %fd76, %fd77;
	ld.global.f64 	%fd79, [%rd16+24];
	add.f64 	%fd91, %fd78, %fd79;
	add.s32 	%r53, %r53, 4;
$L__BB187_14:
	setp.eq.s32 	%p17, %r9, 0;
	@%p17 bra 	$L__BB187_18;
	setp.eq.s32 	%p18, %r9, 1;
	add.s32 	%r47, %r53, %r16;
	mul.wide.s32 	%rd17, %r47, 8;
	add.s64 	%rd4, %rd1, %rd17;
	ld.global.f64 	%fd80, [%rd4];
	add.f64 	%fd91, %fd91, %fd80;
	@%p18 bra 	$L__BB187_18;
	setp.eq.s32 	%p19, %r9, 2;
	ld.global.f64 	%fd81, [%rd4+8];
	add.f64 	%fd91, %fd91, %fd81;
	@%p19 bra 	$L__BB187_18;
	ld.global.f64 	%fd82, [%rd4+16];
	add.f64 	%fd91, %fd91, %fd82;
$L__BB187_18:
	mul.wide.s32 	%rd18, %r15, 8;
	add.s64 	%rd19, %rd2, %rd18;
	atom.global.add.f64 	%fd83, [%rd19], %fd91;
	add.s32 	%r49, %r49, 32;
	setp.lt.s32 	%p20, %r49, %r40;
	@%p20 bra 	$L__BB187_5;
$L__BB187_19:
	add.s32 	%r48, %r48, 27;
	setp.lt.s32 	%p21, %r48, %r38;
	@%p21 bra 	$L__BB187_3;
	bra.uni 	$L__BB187_29;
$L__BB187_20:
	not.b32 	%r41, %r3;
	add.s32 	%r27, %r40, %r41;
	and.b32  	%r28, %r27, 96;
	or.b32  	%r29, %r3, 32;
	or.b32  	%r30, %r3, 64;
	or.b32  	%r31, %r3, 96;
$L__BB187_21:
	setp.ge.s32 	%p3, %r3, %r40;
	@%p3 bra 	$L__BB187_28;
	setp.eq.s32 	%p4, %r28, 96;
	mul.lo.s32 	%r33, %r48, %r40;
	mov.u32 	%r56, %r3;
	@%p4 bra 	$L__BB187_26;
	setp.eq.s32 	%p5, %r28, 0;
	add.s32 	%r42, %r3, %r33;
	mul.wide.s32 	%rd8, %r42, 8;
	add.s64 	%rd5, %rd2, %rd8;
	atom.global.add.f64 	%fd15, [%rd5], 0d0000000000000000;
	mov.u32 	%r56, %r29;
	@%p5 bra 	$L__BB187_26;
	setp.eq.s32 	%p6, %r28, 32;
	atom.global.add.f64 	%fd16, [%rd5+256], 0d0000000000000000;
	mov.u32 	%r56, %r30;
	@%p6 bra 	$L__BB187_26;
	atom.global.add.f64 	%fd17, [%rd5+512], 0d0000000000000000;
	mov.u32 	%r56, %r31;
$L__BB187_26:
	setp.lt.u32 	%p7, %r27, 96;
	@%p7 bra 	$L__BB187_28;
$L__BB187_27:
	add.s32 	%r43, %r56, %r33;
	mul.wide.s32 	%rd9, %r43, 8;
	add.s64 	%rd10, %rd2, %rd9;
	atom.global.add.f64 	%fd18, [%rd10], 0d0000000000000000;
	atom.global.add.f64 	%fd19, [%rd10+256], 0d0000000000000000;
	atom.global.add.f64 	%fd20, [%rd10+512], 0d0000000000000000;
	atom.global.add.f64 	%fd21, [%rd10+768], 0d0000000000000000;
	add.s32 	%r56, %r56, 128;
	setp.lt.s32 	%p8, %r56, %r40;
	@%p8 bra 	$L__BB187_27;
$L__BB187_28:
	add.s32 	%r48, %r48, 27;
	setp.lt.s32 	%p9, %r48, %r38;
	@%p9 bra 	$L__BB187_21;
$L__BB187_29:
	ret;

}
	// .globl	_Z15gpukernelAMWNr3ILi1ELi28EEvPdS0_S0_iii
.visible .entry _Z15gpukernelAMWNr3ILi1ELi28EEvPdS0_S0_iii(
	.param .u64 .ptr .align 1 _Z15gpukernelAMWNr3ILi1ELi28EEvPdS0_S0_iii_param_0,
	.param .u64 .ptr .align 1 _Z15gpukernelAMWNr3ILi1ELi28EEvPdS0_S0_iii_param_1,
	.param .u64 .ptr .align 1 _Z15gpukernelAMWNr3ILi1ELi28EEvPdS0_S0_iii_param_2,
	.param .u32 _Z15gpukernelAMWNr3ILi1ELi28EEvPdS0_S0_iii_param_3,
	.param .u32 _Z15gpukernelAMWNr3ILi1ELi28EEvPdS0_S0_iii_param_4,
	.param .u32 _Z15gpukernelAMWNr3ILi1ELi28EEvPdS0_S0_iii_param_5
)
{
	.reg .pred 	%p<22>;
	.reg .b32 	%r<58>;
	.reg .b64 	%rd<20>;
	.reg .b64 	%fd<92>;

	ld.param.u64 	%rd6, [_Z15gpukernelAMWNr3ILi1ELi28EEvPdS0_S0_iii_param_0];
	ld.param.u64 	%rd7, [_Z15gpukernelAMWNr3ILi1ELi28EEvPdS0_S0_iii_param_1];
	ld.param.u32 	%r38, [_Z15gpukernelAMWNr3ILi1ELi28EEvPdS0_S0_iii_param_3];
	ld.param.u32 	%r39, [_Z15gpukernelAMWNr3ILi1ELi28EEvPdS0_S0_iii_param_4];
	ld.param.u32 	%r40, [_Z15gpukernelAMWNr3ILi1ELi28EEvPdS0_S0_iii_param_5];
	cvta.to.global.u64 	%rd1, %rd7;
	cvta.to.global.u64 	%rd2, %rd6;
	mov.u32 	%r1, %tid.x;
	shr.u32 	%r48, %r1, 5;
	setp.ge.s32 	%p1, %r48, %r38;
	@%p1 bra 	$L__BB188_29;
	and.b32  	%r3, %r1, 31;
	setp.lt.s32 	%p2, %r39, 1;
	@%p2 bra 	$L__BB188_20;
	and.b32  	%r4, %r39, 15;
	add.s32 	%r5, %r4, -1;
	and.b32  	%r6, %r39, 7;
	add.s32 	%r7, %r6, -1;
	and.b32  	%r8, %r39, 2147483632;
	and.b32  	%r9, %r39, 3;
	neg.s32 	%r10, %r8;
	add.s64 	%rd3, %rd1, 64;
$L__BB188_3:
	setp.ge.s32 	%p10, %r3, %r40;
	@%p10 bra 	$L__BB188_19;
	mul.lo.s32 	%r12, %r48, %r40;
	mov.u32 	%r49, %r3;
$L__BB188_5:
	setp.lt.u32 	%p11, %r39, 16;
	add.s32 	%r15, %r49, %r12;
	mul.lo.s32 	%r16, %r15, %r39;
	mov.b32 	%r53, 0;
	mov.f64 	%fd91, 0d0000000000000000;
	@%p11 bra 	$L__BB188_8;
	mov.f64 	%fd91, 0d0000000000000000;
	mov.u32 	%r50, %r16;
	mov.u32 	%r51, %r10;
$L__BB188_7:
	.pragma "nounroll";
	mul.wide.s32 	%rd11, %r50, 8;
	add.s64 	%rd12, %rd3, %rd11;
	ld.global.f64 	%fd25, [%rd12+-64];
	add.f64 	%fd26, %fd91, %fd25;
	ld.global.f64 	%fd27, [%rd12+-56];
	add.f64 	%fd28, %fd26, %fd27;
	ld.global.f64 	%fd29, [%rd12+-48];
	add.f64 	%fd30, %fd28, %fd29;
	ld.global.f64 	%fd31, [%rd12+-40];
	add.f64 	%fd32, %fd30, %fd31;
	ld.global.f64 	%fd33, [%rd12+-32];
	add.f64 	%fd34, %fd32, %fd33;
	ld.global.f64 	%fd35, [%rd12+-24];
	add.f64 	%fd36, %fd34, %fd35;
	ld.global.f64 	%fd37, [%rd12+-16];
	add.f64 	%fd38, %fd36, %fd37;
	ld.global.f64 	%fd39, [%rd12+-8];
	add.f64 	%fd40, %fd38, %fd39;
	ld.global.f64 	%fd41, [%rd12];
	add.f64 	%fd42, %fd40, %fd41;
	ld.global.f64 	%fd43, [%rd12+8];
	add.f64 	%fd44, %fd42, %fd43;
	ld.global.f64 	%fd45, [%rd12+16];
	add.f64 	%fd46, %fd44, %fd45;
	ld.global.f64 	%fd47, [%rd12+24];
	add.f64 	%fd48, %fd46, %fd47;
	ld.global.f64 	%fd49, [%rd12+32];
	add.f64 	%fd50, %fd48, %fd49;
	ld.global.f64 	%fd51, [%rd12+40];
	add.f64 	%fd52, %fd50, %fd51;
	ld.global.f64 	%fd53, [%rd12+48];
	add.f64 	%fd54, %fd52, %fd53;
	ld.global.f64 	%fd55, [%rd12+56];
	add.f64 	%fd91, %fd54, %fd55;
	add.s32 	%r51, %r51, 16;
	add.s32 	%r50, %r50, 16;
	setp.ne.s32 	%p12, %r51, 0;
	mov.u32 	%r53, %r8;
	@%p12 bra 	$L__BB188_7;
$L__BB188_8:
	setp.eq.s32 	%p13, %r4, 0;
	@%p13 bra 	$L__BB188_18;
	setp.lt.u32 	%p14, %r5, 7;
	@%p14 bra 	$L__BB188_11;
	add.s32 	%r45, %r53, %r16;
	mul.wide.s32 	%rd13, %r45, 8;
	add.s64 	%rd14, %rd1, %rd13;
	ld.global.f64 	%fd57, [%rd14];
	add.f64 	%fd58, %fd91, %fd57;
	ld.global.f64 	%fd59, [%rd14+8];
	add.f64 	%fd60, %fd58, %fd59;
	ld.global.f64 	%fd61, [%rd14+16];
	add.f64 	%fd62, %fd60, %fd61;
	ld.global.f64 	%fd63, [%rd14+24];
	add.f64 	%fd64, %fd62, %fd63;
	ld.global.f64 	%fd65, [%rd14+32];
	add.f64 	%fd66, %fd64, %fd65;
	ld.global.f64 	%fd67, [%rd14+40];
	add.f64 	%fd68, %fd66, %fd67;
	ld.global.f64 	%fd69, [%rd14+48];
	add.f64 	%fd70, %fd68, %fd69;
	ld.global.f64 	%fd71, [%rd14+56];
	add.f64 	%fd91, %fd70, %fd71;
	add.s32 	%r53, %r53, 8;
$L__BB188_11:
	setp.eq.s32 	%p15, %r6, 0;
	@%p15 bra 	$L__BB188_18;
	setp.lt.u32 	%p16, %r7, 3;
	@%p16 bra 	$L__BB188_14;
	add.s32 	%r46, %r53, %r16;
	mul.wide.s32 	%rd15, %r46, 8;
	add.s64 	%rd16, %rd1, %rd15;
	ld.global.f64 	%fd73, [%rd16];
	add.f64 	%fd74, %fd91, %fd73;
	ld.global.f64 	%fd75, [%rd16+8];
	add.f64 	%fd76, %fd74, %fd75;
	ld.global.f64 	%fd77, [%rd16+16];
	add.f64 	%fd78, %fd76, %fd77;
	ld.global.f64 	%fd79, [%rd16+24];
	add.f64 	%fd91, %fd78, %fd79;
	add.s32 	%r53, %r53, 4;
$L__BB188_14:
	setp.eq.s32 	%p17, %r9, 0;
	@%p17 bra 	$L__BB188_18;
	setp.eq.s32 	%p18, %r9, 1;
	add.s32 	%r47, %r53, %r16;
	mul.wide.s32 	%rd17, %r47, 8;
	add.s64 	%rd4, %rd1, %rd17;
	ld.global.f64 	%fd80, [%rd4];
	add.f64 	%fd91, %fd91, %fd80;
	@%p18 bra 	$L__BB188_18;
	setp.eq.s32 	%p19, %r9, 2;
	ld.global.f64 	%fd81, [%rd4+8];
	add.f64 	%fd91, %fd91, %fd81;
	@%p19 bra 	$L__BB188_18;
	ld.global.f64 	%fd82, [%rd4+16];
	add.f64 	%fd91, %fd91, %fd82;
$L__BB188_18:
	mul.wide.s32 	%rd18, %r15, 8;
	add.s64 	%rd19, %rd2, %rd18;
	atom.global.add.f64 	%fd83, [%rd19], %fd91;
	add.s32 	%r49, %r49, 32;
	setp.lt.s32 	%p20, %r49, %r40;
	@%p20 bra 	$L__BB188_5;
$L__BB188_19:
	add.s32 	%r48, %r48, 28;
	setp.lt.s32 	%p21, %r48, %r38;
	@%p21 bra 	$L__BB188_3;
	bra.uni 	$L__BB188_29;
$L__BB188_20:
	not.b32 	%r41, %r3;
	add.s32 	%r27, %r40, %r41;
	and.b32  	%r28, %r27, 96;
	or.b32  	%r29, %r3, 32;
	or.b32  	%r30, %r3, 64;
	or.b32  	%r31, %r3, 96;
$L__BB188_21:
	setp.ge.s32 	%p3, %r3, %r40;
	@%p3 bra 	$L__BB188_28;
	setp.eq.s32 	%p4, %r28, 96;
	mul.lo.s32 	%r33, %r48, %r40;
	mov.u32 	%r56, %r3;
	@%p4 bra 	$L__BB188_26;
	setp.eq.s32 	%p5, %r28, 0;
	add.s32 	%r42, %r3, %r33;
	mul.wide.s32 	%rd8, %r42, 8;
	add.s64 	%rd5, %rd2, %rd8;
	atom.global.add.f64 	%fd15, [%rd5], 0d0000000000000000;
	mov.u32 	%r56, %r29;
	@%p5 bra 	$L__BB188_26;
	setp.eq.s32 	%p6, %r28, 32;
	atom.global.add.f64 	%fd16, [%rd5+256], 0d0000000000000000;
	mov.u32 	%r56, %r30;
	@%p6 bra 	$L__BB188_26;
	atom.global.add.f64 	%fd17, [%rd5+512], 0d0000000000000000;
	mov.u32 	%r56, %r31;
$L__BB188_26:
	setp.lt.u32 	%p7, %r27, 96;
	@%p7 bra 	$L__BB188_28;
$L__BB188_27:
	add.s32 	%r43, %r56, %r33;
	mul.wide.s32 	%rd9, %r43, 8;
	add.s64 	%rd10, %rd2, %rd9;
	atom.global.add.f64 	%fd18, [%rd10], 0d0000000000000000;
	atom.global.add.f64 	%fd19, [%rd10+256], 0d0000000000000000;
	atom.global.add.f64 	%fd20, [%rd10+512], 0d0000000000000000;
	atom.global.add.f64 	%fd21, [%rd10+768], 0d0000000000000000;
	add.s32 	%r56, %r56, 128;
	setp.lt.s32 	%p8, %r56, %r40;
	@%p8 bra 	$L__BB188_27;
$L__BB188_28:
	add.s32 	%r48, %r48, 28;
	setp.lt.s32 	%p9, %r48, %r38;
	@%p9 bra 	$L__BB188_21;
$L__BB188_29:
	ret;

}
	// .globl	_Z15gpukernelAMWNr3ILi1ELi29EEvPdS0_S0_iii
.visible .entry _Z15gpukernelAMWNr3ILi1ELi29EEvPdS0_S0_iii(
	.param .u64 .ptr .align 1 _Z15gpukernelAMWNr3ILi1ELi29EEvPdS0_S0_iii_param_0,
	.param .u64 .ptr .align 1 _Z15gpukernelAMWNr3ILi1ELi29EEvPdS0_S0_iii_param_1,
	.param .u64 .ptr .align 1 _Z15gpukernelAMWNr3ILi1ELi29EEvPdS0_S0_iii_param_2,
	.param .u32 _Z15gpukernelAMWNr3ILi1ELi29EEvPdS0_S0_iii_param_3,
	.param .u32 _Z15gpukernelAMWNr3ILi1ELi29EEvPdS0_S0_iii_param_4,
	.param .u32 _Z15gpukernelAMWNr3ILi1ELi29EEvPdS0_S0_iii_param_5
)
{
	.reg .pred 	%p<22>;
	.reg .b32 	%r<58>;
	.reg .b64 	%rd<20>;
	.reg .b64 	%fd<92>;

	ld.param.u64 	%rd6, [_Z15gpukernelAMWNr3ILi1ELi29EEvPdS0_S0_iii_param_0];
	ld.param.u64 	%rd7, [_Z15gpukernelAMWNr3ILi1ELi29EEvPdS0_S0_iii_param_1];
	ld.param.u32 	%r38, [_Z15gpukernelAMWNr3ILi1ELi29EEvPdS0_S0_iii_param_3];
	ld.param.u32 	%r39, [_Z15gpukernelAMWNr3ILi1ELi29EEvPdS0_S0_iii_param_4];
	ld.param.u32 	%r40, [_Z15gpukernelAMWNr3ILi1ELi29EEvPdS0_S0_iii_param_5];
	cvta.to.global.u64 	%rd1, %rd7;
	cvta.to.global.u64 	%rd2, %rd6;
	mov.u32 	%r1, %tid.x;
	shr.u32 	%r48, %r1, 5;
	setp.ge.s32 	%p1, %r48, %r38;
	@%p1 bra 	$L__BB189_29;
	and.b32  	%r3, %r1, 31;
	setp.lt.s32 	%p2, %r39, 1;
	@%p2 bra 	$L__BB189_20;
	and.b32  	%r4, %r39, 15;
	add.s32 	%r5, %r4, -1;
	and.b32  	%r6, %r39, 7;
	add.s32 	%r7, %r6, -1;
	and.b32  	%r8, %r39, 2147483632;
	and.b32  	%r9, %r39, 3;
	neg.s32 	%r10, %r8;
	add.s64 	%rd3, %rd1, 64;
$L__BB189_3:
	setp.ge.s32 	%p10, %r3, %r40;
	@%p10 bra 	$L__BB189_19;
	mul.lo.s32 	%r12, %r48, %r40;
	mov.u32 	%r49, %r3;
$L__BB189_5:
	setp.lt.u32 	%p11, %r39, 16;
	add.s32 	%r15, %r49, %r12;
	mul.lo.s32 	%r16, %r15, %r39;
	mov.b32 	%r53, 0;
	mov.f64 	%fd91, 0d0000000000000000;
	@%p11 bra 	$L__BB189_8;
	mov.f64 	%fd91, 0d0000000000000000;
	mov.u32 	%r50, %r16;
	mov.u32 	%r51, %r10;
$L__BB189_7:
	.pragma "nounroll";
	mul.wide.s32 	%rd11, %r50, 8;
	add.s64 	%rd12, %rd3, %rd11;
	ld.global.f64 	%fd25, [%rd12+-64];
	add.f64 	%fd26, %fd91, %fd25;
	ld.global.f64 	%fd27, [%rd12+-56];
	add.f64 	%fd28, %fd26, %fd27;
	ld.global.f64 	%fd29, [%rd12+-48];
	add.f64 	%fd30, %fd28, %fd29;
	ld.global.f64 	%fd31, [%rd12+-40];
	add.f64 	%fd32, %fd30, %fd31;
	ld.global.f64 	%fd33, [%rd12+-32];
	add.f64 	%fd34, %fd32, %fd33;
	ld.global.f64 	%fd35, [%rd12+-24];
	add.f64 	%fd36, %fd34, %fd35;
	ld.global.f64 	%fd37, [%rd12+-16];
	add.f64 	%fd38, %fd36, %fd37;
	ld.global.f64 	%fd39, [%rd12+-8];
	add.f64 	%fd40, %fd38, %fd39;
	ld.global.f64 	%fd41, [%rd12];
	add.f64 	%fd42, %fd40, %fd41;
	ld.global.f64 	%fd43, [%rd12+8];
	add.f64 	%fd44, %fd42, %fd43;
	ld.global.f64 	%fd45, [%rd12+16];
	add.f64 	%fd46, %fd44, %fd45;
	ld.global.f64 	%fd47, [%rd12+24];
	add.f64 	%fd48, %fd46, %fd47;
	ld.global.f64 	%fd49, [%rd12+32];
	add.f64 	%fd50, %fd48, %fd49;
	ld.global.f64 	%fd51, [%rd12+40];
	add.f64 	%fd52, %fd50, %fd51;
	ld.global.f64 	%fd53, [%rd12+48];
	add.f64 	%fd54, %fd52, %fd53;
	ld.global.f64 	%fd55, [%rd12+56];
	add.f64 	%fd91, %fd54, %fd55;
	add.s32 	%r51, %r51, 16;
	add.s32 	%r50, %r50, 16;
	setp.ne.s32 	%p12, %r51, 0;
	mov.u32 	%r53, %r8;
	@%p12 bra 	$L__BB189_7;
$L__BB189_8:
	setp.eq.s32 	%p13, %r4, 0;
	@%p13 bra 	$L__BB189_18;
	setp.lt.u32 	%p14, %r5, 7;
	@%p14 bra 	$L__BB189_11;
	add.s32 	%r45, %r53, %r16;
	mul.wide.s32 	%rd13, %r45, 8;
	add.s64 	%rd14, %rd1, %rd13;
	ld.global.f64 	%fd57, [%rd14];
	add.f64 	%fd58, %fd91, %fd57;
	ld.global.f64 	%fd59, [%rd14+8];
	add.f64 	%fd60, %fd58, %fd59;
	ld.global.f64 	%fd61, [%rd14+16];
	add.f64 	%fd62, %fd60, %fd61;
	ld.global.f64 	%fd63, [%rd14+24];
	add.f64 	%fd64, %fd62, %fd63;
	ld.global.f64 	%fd65, [%rd14+32];
	add.f64 	%fd66, %fd64, %fd65;
	ld.global.f64 	%fd67, [%rd14+40];
	add.f64 	%fd68, %fd66, %fd67;
	ld.global.f64 	%fd69, [%rd14+48];
	add.f64 	%fd70, %fd68, %fd69;
	ld.global.f64 	%fd71, [%rd14+56];
	add.f64 	%fd91, %fd70, %fd71;
	add.s32 	%r53, %r53, 8;
$L__BB189_11:
	setp.eq.s32 	%p15, %r6, 0;
	@%p15 bra 	$L__BB189_18;
	setp.lt.u32 	%p16, %r7, 3;
	@%p16 bra 	$L__BB189_14;
	add.s32 	%r46, %r53, %r16;
	mul.wide.s32 	%rd15, %r46, 8;
	add.s64 	%rd16, %rd1, %rd15;
	ld.global.f64 	%fd73, [%rd16];
	add.f64 	%fd74, %fd91, %fd73;
	ld.global.f64 	%fd75, [%rd16+8];
	add.f64 	%fd76, %fd74, %fd75;
	ld.global.f64 	%fd77, [%rd16+16];
	add.f64 	%fd78, %fd76, %fd77;
	ld.global.f64 	%fd79, [%rd16+24];
	add.f64 	%fd91, %fd78, %fd79;
	add.s32 	%r53, %r53, 4;
$L__BB189_14:
	setp.eq.s32 	%p17, %r9, 0;
	@%p17 bra 	$L__BB189_18;
	setp.eq.s32 	%p18, %r9, 1;
	add.s32 	%r47, %r53, %r16;
	mul.wide.s32 	%rd17, %r47, 8;
	add.s64 	%rd4, %rd1, %rd17;
	ld.global.f64 	%fd80, [%rd4];
	add.f64 	%fd91, %fd91, %fd80;
	@%p18 bra 	$L__BB189_18;
	setp.eq.s32 	%p19, %r9, 2;
	ld.global.f64 	%fd81, [%rd4+8];
	add.f64 	%fd91, %fd91, %fd81;
	@%p19 bra 	$L__BB189_18;
	ld.global.f64 	%fd82, [%rd4+16];
	add.f64 	%fd91, %fd91, %fd82;
$L__BB189_18:
	mul.wide.s32 	%rd18, %r15, 8;
	add.s64 	%rd19, %rd2, %rd18;
	atom.global.add.f64 	%fd83, [%rd19], %fd91;
	add.s32 	%r49, %r49, 32;
	setp.lt.s32 	%p20, %r49, %r40;
	@%p20 bra 	$L__BB189_5;
$L__BB189_19:
	add.s32 	%r48, %r48, 29;
	setp.lt.s32 	%p21, %r48, %r38;
	@%p21 bra 	$L__BB189_3;
	bra.uni 	$L__BB189_29;
$L__BB189_20:
	not.b32 	%r41, %r3;
	add.s32 	%r27, %r40, %r41;
	and.b32  	%r28, %r27, 96;
	or.b32  	%r29, %r3, 32;
	or.b32  	%r30, %r3, 64;
	or.b32  	%r31, %r3, 96;
$L__BB189_21:
	setp.ge.s32 	%p3, %r3, %r40;
	@%p3 bra 	$L__BB189_28;
	setp.eq.s32 	%p4, %r28, 96;
	mul.lo.s32 	%r33, %r48, %r40;
	mov.u32 	%r56, %r3;
	@%p4 bra 	$L__BB189_26;
	setp.eq.s32 	%p5, %r28, 0;
	add.s32 	%r42, %r3, %r33;
	mul.wide.s32 	%rd8, %r42, 8;
	add.s64 	%rd5, %rd2, %rd8;
	atom.global.add.f64 	%fd15, [%rd5], 0d0000000000000000;
	mov.u32 	%r56, %r29;
	@%p5 bra 	$L__BB189_26;
	setp.eq.s32 	%p6, %r28, 32;
	atom.global.add.f64 	%fd16, [%rd5+256], 0d0000000000000000;
	mov.u32 	%r56, %r30;
	@%p6 bra 	$L__BB189_26;
	atom.global.add.f64 	%fd17, [%rd5+512], 0d0000000000000000;
	mov.u32 	%r56, %r31;
$L__BB189_26:
	setp.lt.u32 	%p7, %r27, 96;
	@%p7 bra 	$L__BB189_28;
$L__BB189_27:
	add.s32 	%r43, %r56, %r33;
	mul.wide.s32 	%rd9, %r43, 8;
	add.s64 	%rd10, %rd2, %rd9;
	atom.global.add.f64 	%fd18, [%rd10], 0d0000000000000000;
	atom.global.add.f64 	%fd19, [%rd10+256], 0d0000000000000000;
	atom.global.add.f64 	%fd20, [%rd10+512], 0d0000000000000000;
	atom.global.add.f64 	%fd21, [%rd10+768], 0d0000000000000000;
	add.s32 	%r56, %r56, 128;
	setp.lt.s32 	%p8, %r56, %r40;
	@%p8 bra 	$L__BB189_27;
$L__BB189_28:
	add.s32 	%r48, %r48, 29;
	setp.lt.s32 	%p9, %r48, %r38;
	@%p9 bra 	$L__BB189_21;
$L__BB189_29:
	ret;

}
	// .globl	_Z15gpukernelAMWNr3ILi1ELi30EEvPdS0_S0_iii
.visible .entry _Z15gpukernelAMWNr3ILi1ELi30EEvPdS0_S0_iii(
	.param .u64 .ptr .align 1 _Z15gpukernelAMWNr3ILi1ELi30EEvPdS0_S0_iii_param_0,
	.param .u64 .ptr .align 1 _Z15gpukernelAMWNr3ILi1ELi30EEvPdS0_S0_iii_param_1,
	.param .u64 .ptr .align 1 _Z15gpukernelAMWNr3ILi1ELi30EEvPdS0_S0_iii_param_2,
	.param .u32 _Z15gpukernelAMWNr3ILi1ELi30EEvPdS0_S0_iii_param_3,
	.param .u32 _Z15gpukernelAMWNr3ILi1ELi30EEvPdS0_S0_iii_param_4,
	.param .u32 _Z15gpukernelAMWNr3ILi1ELi30EEvPdS0_S0_iii_param_5
)
{
	.reg .pred 	%p<22>;
	.reg .b32 	%r<58>;
	.reg .b64 	%rd<20>;
	.reg .b64 	%fd<92>;

	ld.param.u64 	%rd6, [_Z15gpukernelAMWNr3ILi1ELi30EEvPdS0_S0_iii_param_0];
	ld.param.u64 	%rd7, [_Z15gpukernelAMWNr3ILi1ELi30EEvPdS0_S0_iii_param_1];
	ld.param.u32 	%r38, [_Z15gpukernelAMWNr3ILi1ELi30EEvPdS0_S0_iii_param_3];
	ld.param.u32 	%r39, [_Z15gpukernelAMWNr3ILi1ELi30EEvPdS0_S0_iii_param_4];
	ld.param.u32 	%r40, [_Z15gpukernelAMWNr3ILi1ELi30EEvPdS0_S0_iii_param_5];
	cvta.to.global.u64 	%rd1, %rd7;
	cvta.to.global.u64 	%rd2, %rd6;
	mov.u32 	%r1, %tid.x;
	shr.u32 	%r48, %r1, 5;
	setp.ge.s32 	%p1, %r48, %r38;
	@%p1 bra 	$L__BB190_29;
	and.b32  	%r3, %r1, 31;
	setp.lt.s32 	%p2, %r39, 1;
	@%p2 bra 	$L__BB190_20;
	and.b32  	%r4, %r39, 15;
	add.s32 	%r5, %r4, -1;
	and.b32  	%r6, %r39, 7;
	add.s32 	%r7, %r6, -1;
	and.b32  	%r8, %r39, 2147483632;
	and.b32  	%r9, %r39, 3;
	neg.s32 	%r10, %r8;
	add.s64 	%rd3, %rd1, 64;
$L__BB190_3:
	setp.ge.s32 	%p10, %r3, %r40;
	@%p10 bra 	$L__BB190_19;
	mul.lo.s32 	%r12, %r48, %r40;
	mov.u32 	%r49, %r3;
$L__BB190_5:
	setp.lt.u32 	%p11, %r39, 16;
	add.s32 	%r15, %r49, %r12;
	mul.lo.s32 	%r16, %r15, %r39;
	mov.b32 	%r53, 0;
	mov.f64 	%fd91, 0d0000000000000000;
	@%p11 bra 	$L__BB190_8;
	mov.f64 	%fd91, 0d0000000000000000;
	mov.u32 	%r50, %r16;
	mov.u32 	%r51, %r10;
$L__BB190_7:
	.pragma "nounroll";
	mul.wide.s32 	%rd11, %r50, 8;
	add.s64 	%rd12, %rd3, %rd11;
	ld.global.f64 	%fd25, [%rd12+-64];
	add.f64 	%fd26, %fd91, %fd25;
	ld.global.f64 	%fd27, [%rd12+-56];
	add.f64 	%fd28, %fd26, %fd27;
	ld.global.f64 	%fd29, [%rd12+-48];
	add.f64 	%fd30, %fd28, %fd29;
	ld.global.f64 	%fd31, [%rd12+-40];
	add.f64 	%fd32, %fd30, %fd31;
	ld.global.f64 	%fd33, [%rd12+-32];
	add.f64 	%fd34, %fd32, %fd33;
	ld.global.f64 	%fd35, [%rd12+-24];
	add.f64 	%fd36, %fd34, %fd35;
	ld.global.f64 	%fd37, [%rd12+-16];
	add.f64 	%fd38, %fd36, %fd37;
	ld.global.f64 	%fd39, [%rd12+-8];
	add.f64 	%fd40, %fd38, %fd39;
	ld.global.f64 	%fd41, [%rd12];
	add.f64 	%fd42, %fd40, %fd41;
	ld.global.f64 	%fd43, [%rd12+8];
	add.f64 	%fd44, %fd42, %fd43;
	ld.global.f64 	%fd45, [%rd12+16];
	add.f64 	%fd46, %fd44, %fd45;
	ld.global.f64 	%fd47, [%rd12+24];
	add.f64 	%fd48, %fd46, %fd47;
	ld.global.f64 	%fd49, [%rd12+32];
	add.f64 	%fd50, %fd48, %fd49;
	ld.global.f64 	%fd51, [%rd12+40];
	add.f64 	%fd52, %fd50, %fd51;
	ld.global.f64 	%fd53, [%rd12+48];
	add.f64 	%fd54, %fd52, %fd53;
	ld.global.f64 	%fd55, [%rd12+56];
	add.f64 	%fd91, %fd54, %fd55;
	add.s32 	%r51, %r51, 16;
	add.s32 	%r50, %r50, 16;
	setp.ne.s32 	%p12, %r51, 0;
	mov.u32 	%r53, %r8;
	@%p12 bra 	$L__BB190_7;
$L__BB190_8:
	setp.eq.s32 	%p13, %r4, 0;
	@%p13 bra 	$L__BB190_18;
	setp.lt.u32 	%p14, %r5, 7;
	@%p14 bra 	$L__BB190_11;
	add.s32 	%r45, %r53, %r16;
	mul.wide.s32 	%rd13, %r45, 8;
	add.s64 	%rd14, %rd1, %rd13;
	ld.global.f64 	%fd57, [%rd14];
	add.f64 	%fd58, %fd91, %fd57;
	ld.global.f64 	%fd59, [%rd14+8];
	add.f64 	%fd60, %fd58, %fd59;
	ld.global.f64 	%fd61, [%rd14+16];
	add.f64 	%fd62, %fd60, %fd61;
	ld.global.f64 	%fd63, [%rd14+24];
	add.f64 	%fd64, %fd62, %fd63;
	ld.global.f64 	%fd65, [%rd14+32];
	add.f64 	%fd66, %fd64, %fd65;
	ld.global.f64 	%fd67, [%rd14+40];
	add.f64 	%fd68, %fd66, %fd67;
	ld.global.f64 	%fd69, [%rd14+48];
	add.f64 	%fd70, %fd68, %fd69;
	ld.global.f64 	%fd71, [%rd14+56];
	add.f64 	%fd91, %fd70, %fd71;
	add.s32 	%r53, %r53, 8;
$L__BB190_11:
	setp.eq.s32 	%p15, %r6, 0;
	@%p15 bra 	$L__BB190_18;
	setp.lt.u32 	%p16, %r7, 3;
	@%p16 bra 	$L__BB190_14;
	add.s32 	%r46, %r53, %r16;
	mul.wide.s32 	%rd15, %r46, 8;
	add.s64 	%rd16, %rd1, %rd15;
	ld.global.f64 	%fd73, [%rd16];
	add.f64 	%fd74, %fd91, %fd73;
	ld.global.f64 	%fd75, [%rd16+8];
	add.f64 	%fd76, %fd74, %fd75;
	ld.global.f64 	%fd77, [%rd16+16];
	add.f64 	%fd78, %fd76, %fd77;
	ld.global.f64 	%fd79, [%rd16+24];
	add.f64 	%fd91, %fd78, %fd79;
	add.s32 	%r53, %r53, 4;
$L__BB190_14:
	setp.eq.s32 	%p17, %r9, 0;
	@%p17 bra 	$L__BB190_18;
	setp.eq.s32 	%p18, %r9, 1;
	add.s32 	%r47, %r53, %r16;
	mul.wide.s32 	%rd17, %r47, 8;
	add.s64 	%rd4, %rd1, %rd17;
	ld.global.f64 	%fd80, [%rd4];
	add.f64 	%fd91, %fd91, %fd80;
	@%p18 bra 	$L__BB190_18;
	setp.eq.s32 	%p19, %r9, 2;
	ld.global.f64 	%fd81, [%rd4+8];
	add.f64 	%fd91, %fd91, %fd81;
	@%p19 bra 	$L__BB190_18;
	ld.global.f64 	%fd82, [%rd4+16];
	add.f64 	%fd91, %fd91, %fd82;
$L__BB190_18:
	mul.wide.s32 	%rd18, %r15, 8;
	add.s64 	%rd19, %rd2, %rd18;
	atom.global.add.f64 	%fd83, [%rd19], %fd91;
	add.s32 	%r49, %r49, 32;
	setp.lt.s32 	%p20, %r49, %r40;
	@%p20 bra 	$L__BB190_5;
$L__BB190_19:
	add.s32 	%r48, %r48, 30;
	setp.lt.s32 	%p21, %r48, %r38;
	@%p21 bra 	$L__BB190_3;
	bra.uni 	$L__BB190_29;
$L__BB190_20:
	not.b32 	%r41, %r3;
	add.s32 	%r27, %r40, %r41;
	and.b32  	%r28, %r27, 96;
	or.b32  	%r29, %r3, 32;
	or.b32  	%r30, %r3, 64;
	or.b32  	%r31, %r3, 96;
$L__BB190_21:
	setp.ge.s32 	%p3, %r3, %r40;
	@%p3 bra 	$L__BB190_28;
	setp.eq.s32 	%p4, %r28, 96;
	mul.lo.s32 	%r33, %r48, %r40;
	mov.u32 	%r56, %r3;
	@%p4 bra 	$L__BB190_26;
	setp.eq.s32 	%p5, %r28, 0;
	add.s32 	%r42, %r3, %r33;
	mul.wide.s32 	%rd8, %r42, 8;
	add.s64 	%rd5, %rd2, %rd8;
	atom.global.add.f64 	%fd15, [%rd5], 0d0000000000000000;
	mov.u32 	%r56, %r29;
	@%p5 bra 	$L__BB190_26;
	setp.eq.s32 	%p6, %r28, 32;
	atom.global.add.f64 	%fd16, [%rd5+256], 0d0000000000000000;
	mov.u32 	%r56, %r30;
	@%p6 bra 	$L__BB190_26;
	atom.global.add.f64 	%fd17, [%rd5+512], 0d0000000000000000;
	mov.u32 	%r56, %r31;
$L__BB190_26:
	setp.lt.u32 	%p7, %r27, 96;
	@%p7 bra 	$L__BB190_28;
$L__BB190_27:
	add.s32 	%r43, %r56, %r33;
	mul.wide.s32 	%rd9, %r43, 8;
	add.s64 	%rd10, %rd2, %rd9;
	atom.global.add.f64 	%fd18, [%rd10], 0d0000000000000000;
	atom.global.add.f64 	%fd19, [%rd10+256], 0d0000000000000000;
	atom.global.add.f64 	%fd20, [%rd10+512], 0d0000000000000000;
	atom.global.add.f64 	%fd21, [%rd10+768], 0d0000000000000000;
	add.s32 	%r56, %r56, 128;
	setp.lt.s32 	%p8, %r56, %r40;
	@%p8 bra 	$L__BB190_27;
$L__BB190_28:
	add.s32 	%r48, %r48, 30;
	setp.lt.s32 	%p9, %r48, %r38;
	@%p9 bra 	$L__BB190_21;
$L__BB190_29:
	ret;

}
	// .globl	_Z15gpukernelAMWNr3ILi1ELi31EEvPdS0_S0_iii
.visible .entry _Z15gpukernelAMWNr3ILi1ELi31EEvPdS0_S0_iii(
	.param .u64 .ptr .align 1 _Z15gpukernelAMWNr3ILi1ELi31EEvPdS0_S0_iii_param_0,
	.param .u64 .ptr .align 1 _Z15gpukernelAMWNr3ILi1ELi31EEvPdS0_S0_iii_param_1,
	.param .u64 .ptr .align 1 _Z15gpukernelAMWNr3ILi1ELi31EEvPdS0_S0_iii_param_2,
	.param .u32 _Z15gpukernelAMWNr3ILi1ELi31EEvPdS0_S0_iii_param_3,
	.param .u32 _Z15gpukernelAMWNr3ILi1ELi31EEvPdS0_S0_iii_param_4,
	.param .u32 _Z15gpukernelAMWNr3ILi1ELi31EEvPdS0_S0_iii_param_5
)
{
	.reg .pred 	%p<22>;
	.reg .b32 	%r<58>;
	.reg .b64 	%rd<20>;
	.reg .b64 	%fd<92>;

	ld.param.u64 	%rd6, [_Z15gpukernelAMWNr3ILi1ELi31EEvPdS0_S0_iii_param_0];
	ld.param.u64 	%rd7, [_Z15gpukernelAMWNr3ILi1ELi31EEvPdS0_S0_iii_param_1];
	ld.param.u32 	%r38, [_Z15gpukernelAMWNr3ILi1ELi31EEvPdS0_S0_iii_param_3];
	ld.param.u32 	%r39, [_Z15gpukernelAMWNr3ILi1ELi31EEvPdS0_S0_iii_param_4];
	ld.param.u32 	%r40, [_Z15gpukernelAMWNr3ILi1ELi31EEvPdS0_S0_iii_param_5];
	cvta.to.global.u64 	%rd1, %rd7;
	cvta.to.global.u64 	%rd2, %rd6;
	mov.u32 	%r1, %tid.x;
	shr.u32 	%r48, %r1, 5;
	setp.ge.s32 	%p1, %r48, %r38;
	@%p1 bra 	$L__BB191_29;
	and.b32  	%r3, %r1, 31;
	setp.lt.s32 	%p2, %r39, 1;
	@%p2 bra 	$L__BB191_20;
	and.b32  	%r4, %r39, 15;
	add.s32 	%r5, %r4, -1;
	and.b32  	%r6, %r39, 7;
	add.s32 	%r7, %r6, -1;
	and.b32  	%r8, %r39, 2147483632;
	and.b32  	%r9, %r39, 3;
	neg.s32 	%r10, %r8;
	add.s64 	%rd3, %rd1, 64;
$L__BB191_3:
	setp.ge.s32 	%p10, %r3, %r40;
	@%p10 bra 	$L__BB191_19;
	mul.lo.s32 	%r12, %r48, %r40;
	mov.u32 	%r49, %r3;
$L__BB191_5:
	setp.lt.u32 	%p11, %r39, 16;
	add.s32 	%r15, %r49, %r12;
	mul.lo.s32 	%r16, %r15, %r39;
	mov.b32 	%r53, 0;
	mov.f64 	%fd91, 0d0000000000000000;
	@%p11 bra 	$L__BB191_8;
	mov.f64 	%fd91, 0d0000000000000000;
	mov.u32 	%r50, %r16;
	mov.u32 	%r51, %r10;
$L__BB191_7:
	.pragma "nounroll";
	mul.wide.s32 	%rd11, %r50, 8;
	add.s64 	%rd12, %rd3, %rd11;
	ld.global.f64 	%fd25, [%rd12+-64];
	add.f64 	%fd26, %fd91, %fd25;
	ld.global.f64 	%fd27, [%rd12+-56];
	add.f64 	%fd28, %fd26, %fd27;
	ld.global.f64 	%fd29, [%rd12+-48];
	add.f64 	%fd30, %fd28, %fd29;
	ld.global.f64 	%fd31, [%rd12+-40];
	add.f64 	%fd32, %fd30, %fd31;
	ld.global.f64 	%fd33, [%rd12+-32];
	add.f64 	%fd34, %fd32, %fd33;
	ld.global.f64 	%fd35, [%rd12+-24];
	add.f64 	%fd36, %fd34, %fd35;
	ld.global.f64 	%fd37, [%rd12+-16];
	add.f64 	%fd38, %fd36, %fd37;
	ld.global.f64 	%fd39, [%rd12+-8];
	add.f64 	%fd40, %fd38, %fd39;
	ld.global.f64 	%fd41, [%rd12];
	add.f64 	%fd42, %fd40, %fd41;
	ld.global.f64 	%fd43, [%rd12+8];
	add.f64 	%fd44, %fd42, %fd43;
	ld.global.f64 	%fd45, [%rd12+16];
	add.f64 	%fd46, %fd44, %fd45;
	ld.global.f64 	%fd47, [%rd12+24];
	add.f64 	%fd48, %fd46, %fd47;
	ld.global.f64 	%fd49, [%rd12+32];
	add.f64 	%fd50, %fd48, %fd49;
	ld.global.f64 	%fd51, [%rd12+40];
	add.f64 	%fd52, %fd50, %fd51;
	ld.global.f64 	%fd53, [%rd12+48];
	add.f64 	%fd54, %fd52, %fd53;
	ld.global.f64 	%fd55, [%rd12+56];
	add.f64 	%fd91, %fd54, %fd55;
	add.s32 	%r51, %r51, 16;
	add.s32 	%r50, %r50, 16;
	setp.ne.s32 	%p12, %r51, 0;
	mov.u32 	%r53, %r8;
	@%p12 bra 	$L__BB191_7;
$L__BB191_8:
	setp.eq.s32 	%p13, %r4, 0;
	@%p13 bra 	$L__BB191_18;
	setp.lt.u32 	%p14, %r5, 7;
	@%p14 bra 	$L__BB191_11;
	add.s32 	%r45, %r53, %r16;
	mul.wide.s32 	%rd13, %r45, 8;
	add.s64 	%rd14, %rd1, %rd13;
	ld.global.f64 	%fd57, [%rd14];
	add.f64 	%fd58, %fd91, %fd57;
	ld.global.f64 	%fd59, [%rd14+8];
	add.f64 	%fd60, %fd58, %fd59;
	ld.global.f64 	%fd61, [%rd14+16];
	add.f64 	%fd62, %fd60, %fd61;
	ld.global.f64 	%fd63, [%rd14+24];
	add.f64 	%fd64, %fd62, %fd63;
	ld.global.f64 	%fd65, [%rd14+32];
	add.f64 	%fd66, %fd64, %fd65;
	ld.global.f64 	%fd67, [%rd14+40];
	add.f64 	%fd68, %fd66, %fd67;
	ld.global.f64 	%fd69, [%rd14+48];
	add.f64 	%fd70, %fd68, %fd69;
	ld.global.f64 	%fd71, [%rd14+56];
	add.f64 	%fd91, %fd70, %fd71;
	add.s32 	%r53, %r53, 8;
$L__BB191_11:
	setp.eq.s32 	%p15, %r6, 0;
	@%p15 bra 	$L__BB191_18;
	setp.lt.u32 	%p16, %r7, 3;
	@%p16 bra 	$L__BB191_14;
	add.s32 	%r46, %r53, %r16;
	mul.wide.s32 	%rd15, %r46, 8;
	add.s64 	%rd16, %rd1, %rd15;
	ld.global.f64 	%fd73, [%rd16];
	add.f64 	%fd74, %fd91, %fd73;
	ld.global.f64 	%fd75, [%rd16+8];
	add.f64 	%fd76, %fd74, %fd75;
	ld.global.f64 	%fd77, [%rd16+16];
	add.f64 	%fd78, %fd76, %fd77;
	ld.global.f64 	%fd79, [%rd16+24];
	add.f64 	%fd91, %fd78, %fd79;
	add.s32 	%r53, %r53, 4;
$L__BB191_14:
	setp.eq.s32 	%p17, %r9, 0;
	@%p17 bra 	$L__BB191_18;
	setp.eq.s32 	%p18, %r9, 1;
	add.s32 	%r47, %r53, %r16;
	mul.wide.s32 	%rd17, %r47, 8;
	add.s64 	%rd4, %rd1, %rd17;
	ld.global.f64 	%fd80, [%rd4];
	add.f64 	%fd91, %fd91, %fd80;
	@%p18 bra 	$L__BB191_18;
	setp.eq.s32 	%p19, %r9, 2;
	ld.global.f64 	%fd81, [%rd4+8];
	add.f64 	%fd91, %fd91, %fd81;
	@%p19 bra 	$L__BB191_18;
	ld.global.f64 	%fd82, [%rd4+16];
	add.f64 	%fd91, %fd91, %fd82;
$L__BB191_18:
	mul.wide.s32 	%rd18, %r15, 8;
	add.s64 	%rd19, %rd2, %rd18;
	atom.global.add.f64 	%fd83, [%rd19], %fd91;
	add.s32 	%r49, %r49, 32;
	setp.lt.s32 	%p20, %r49, %r40;
	@%p20 bra 	$L__BB191_5;
$L__BB191_19:
	add.s32 	%r48, %r48, 31;
	setp.lt.s32 	%p21, %r48, %r38;
	@%p21 bra 	$L__BB191_3;
	bra.uni 	$L__BB191_29;
$L__BB191_20:
	not.b32 	%r41, %r3;
	add.s32 	%r27, %r40, %r41;
	and.b32  	%r28, %r27, 96;
	or.b32  	%r29, %r3, 32;
	or.b32  	%r30, %r3, 64;
	or.b32  	%r31, %r3, 96;
$L__BB191_21:
	setp.ge.s32 	%p3, %r3, %r40;
	@%p3 bra 	$L__BB191_28;
	setp.eq.s32 	%p4, %r28, 96;
	mul.lo.s32 	%r33, %r48, %r40;
	mov.u32 	%r56, %r3;
	@%p4 bra 	$L__BB191_26;
	setp.eq.s32 	%p5, %r28, 0;
	add.s32 	%r42, %r3, %r33;
	mul.wide.s32 	%rd8, %r42, 8;
	add.s64 	%rd5, %rd2, %rd8;
	atom.global.add.f64 	%fd15, [%rd5], 0d0000000000000000;
	mov.u32 	%r56, %r29;
	@%p5 bra 	$L__BB191_26;
	setp.eq.s32 	%p6, %r28, 32;
	atom.global.add.f64 	%fd16, [%rd5+256], 0d0000000000000000;
	mov.u32 	%r56, %r30;
	@%p6 bra 	$L__BB191_26;
	atom.global.add.f64 	%fd17, [%rd5+512], 0d0000000000000000;
	mov.u32 	%r56, %r31;
$L__BB191_26:
	setp.lt.u32 	%p7, %r27, 96;
	@%p7 bra 	$L__BB191_28;
$L__BB191_27:
	add.s32 	%r43, %r56, %r33;
	mul.wide.s32 	%rd9, %r43, 8;
	add.s64 	%rd10, %rd2, %rd9;
	atom.global.add.f64 	%fd18, [%rd10], 0d0000000000000000;
	atom.global.add.f64 	%fd19, [%rd10+256], 0d0000000000000000;
	atom.global.add.f64 	%fd20, [%rd10+512], 0d0000000000000000;
	atom.global.add.f64 	%fd21, [%rd10+768], 0d0000000000000000;
	add.s32 	%r56, %r56, 128;
	setp.lt.s32 	%p8, %r56, %r40;
	@%p8 bra 	$L__BB191_27;
$L__BB191_28:
	add.s32 	%r48, %r48, 31;
	setp.lt.s32 	%p9, %r48, %r38;
	@%p9 bra 	$L__BB191_21;
$L__BB191_29:
	ret;

}
	// .globl	_Z15gpukernelAMWNr3ILi1ELi32EEvPdS0_S0_iii
.visible .entry _Z15gpukernelAMWNr3ILi1ELi32EEvPdS0_S0_iii(
	.param .u64 .ptr .align 1 _Z15gpukernelAMWNr3ILi1ELi32EEvPdS0_S0_iii_param_0,
	.param .u64 .ptr .align 1 _Z15gpukernelAMWNr3ILi1ELi32EEvPdS0_S0_iii_param_1,
	.param .u64 .ptr .align 1 _Z15gpukernelAMWNr3ILi1ELi32EEvPdS0_S0_iii_param_2,
	.param .u32 _Z15gpukernelAMWNr3ILi1ELi32EEvPdS0_S0_iii_param_3,
	.param .u32 _Z15gpukernelAMWNr3ILi1ELi32EEvPdS0_S0_iii_param_4,
	.param .u32 _Z15gpukernelAMWNr3ILi1ELi32EEvPdS0_S0_iii_param_5
)
{
	.reg .pred 	%p<22>;
	.reg .b32 	%r<58>;
	.reg .b64 	%rd<20>;
	.reg .b64 	%fd<92>;

	ld.param.u64 	%rd6, [_Z15gpukernelAMWNr3ILi1ELi32EEvPdS0_S0_iii_param_0];
	ld.param.u64 	%rd7, [_Z15gpukernelAMWNr3ILi1ELi32EEvPdS0_S0_iii_param_1];
	ld.param.u32 	%r38, [_Z15gpukernelAMWNr3ILi1ELi32EEvPdS0_S0_iii_param_3];
	ld.param.u32 	%r39, [_Z15gpukernelAMWNr3ILi1ELi32EEvPdS0_S0_iii_param_4];
	ld.param.u32 	%r40, [_Z15gpukernelAMWNr3ILi1ELi32EEvPdS0_S0_iii_param_5];
	cvta.to.global.u64 	%rd1, %rd7;
	cvta.to.global.u64 	%rd2, %rd6;
	mov.u32 	%r1, %tid.x;
	shr.u32 	%r48, %r1, 5;
	setp.ge.s32 	%p1, %r48, %r38;
	@%p1 bra 	$L__BB192_29;
	and.b32  	%r3, %r1, 31;
	setp.lt.s32 	%p2, %r39, 1;
	@%p2 bra 	$L__BB192_20;
	and.b32  	%r4, %r39, 15;
	add.s32 	%r5, %r4, -1;
	and.b32  	%r6, %r39, 7;
	add.s32 	%r7, %r6, -1;
	and.b32  	%r8, %r39, 2147483632;
	and.b32  	%r9, %r39, 3;
	neg.s32 	%r10, %r8;
	add.s64 	%rd3, %rd1, 64;
$L__BB192_3:
	setp.ge.s32 	%p10, %r3, %r40;
	@%p10 bra 	$L__BB192_19;
	mul.lo.s32 	%r12, %r48, %r40;
	mov.u32 	%r49, %r3;
$L__BB192_5:
	setp.lt.u32 	%p11, %r39, 16;
	add.s32 	%r15, %r49, %r12;
	mul.lo.s32 	%r16, %r15, %r39;
	mov.b32 	%r53, 0;
	mov.f64 	%fd91, 0d0000000000000000;
	@%p11 bra 	$L__BB192_8;
	mov.f64 	%fd91, 0d0000000000000000;
	mov.u32 	%r50, %r16;
	mov.u32 	%r51, %r10;
$L__BB192_7:
	.pragma "nounroll";
	mul.wide.s32 	%rd11, %r50, 8;
	add.s64 	%rd12, %rd3, %rd11;
	ld.global.f64 	%fd25, [%rd12+-64];
	add.f64 	%fd26, %fd91, %fd25;
	ld.global.f64 	%fd27, [%rd12+-56];
	add.f64 	%fd28, %fd26, %fd27;
	ld.global.f64 	%fd29, [%rd12+-48];
	add.f64 	%fd30, %fd28, %fd29;
	ld.global.f64 	%fd31, [%rd12+-40];
	add.f64 	%fd32, %fd30, %fd31;
	ld.global.f64 	%fd33, [%rd12+-32];
	add.f64 	%fd34, %fd32, %fd33;
	ld.global.f64 	%fd35, [%rd12+-24];
	add.f64 	%fd36, %fd34, %fd35;
	ld.global.f64 	%fd37, [%rd12+-16];
	add.f64 	%fd38, %fd36, %fd37;
	ld.global.f64 	%fd39, [%rd12+-8];
	add.f64 	%fd40, %fd38, %fd39;
	ld.global.f64 	%fd41, [%rd12];
	add.f64 	%fd42, %fd40, %fd41;
	ld.global.f64 	%fd43, [%rd12+8];
	add.f64 	%fd44, %fd42, %fd43;
	ld.global.f64 	%fd45, [%rd12+16];
	add.f64 	%fd46, %fd44, %fd45;
	ld.global.f64 	%fd47, [%rd12+24];
	add.f64 	%fd48, %fd46, %fd47;
	ld.global.f64 	%fd49, [%rd12+32];
	add.f64 	%fd50, %fd48, %fd49;
	ld.global.f64 	%fd51, [%rd12+40];
	add.f64 	%fd52, %fd50, %fd51;
	ld.global.f64 	%fd53, [%rd12+48];
	add.f64 	%fd54, %fd52, %fd53;
	ld.global.f64 	%fd55, [%rd12+56];
	add.f64 	%fd91, %fd54, %fd55;
	add.s32 	%r51, %r51, 16;
	add.s32 	%r50, %r50, 16;
	setp.ne.s32 	%p12, %r51, 0;
	mov.u32 	%r53, %r8;
	@%p12 bra 	$L__BB192_7;
$L__BB192_8:
	setp.eq.s32 	%p13, %r4, 0;
	@%p13 bra 	$L__BB192_18;
	setp.lt.u32 	%p14, %r5, 7;
	@%p14 bra 	$L__BB192_11;
	add.s32 	%r45, %r53, %r16;
	mul.wide.s32 	%rd13, %r45, 8;
	add.s64 	%rd14, %rd1, %rd13;
	ld.global.f64 	%fd57, [%rd14];
	add.f64 	%fd58, %fd91, %fd57;
	ld.global.f64 	%fd59, [%rd14+8];
	add.f64 	%fd60, %fd58, %fd59;
	ld.global.f64 	%fd61, [%rd14+16];
	add.f64 	%fd62, %fd60, %fd61;
	ld.global.f64 	%fd63, [%rd14+24];
	add.f64 	%fd64, %fd62, %fd63;
	ld.global.f64 	%fd65, [%rd14+32];
	add.f64 	%fd66, %fd64, %fd65;
	ld.global.f64 	%fd67, [%rd14+40];
	add.f64 	%fd68, %fd66, %fd67;
	ld.global.f64 	%fd69, [%rd14+48];
	add.f64 	%fd70, %fd68, %fd69;
	ld.global.f64 	%fd71, [%rd14+56];
	add.f64 	%fd91, %fd70, %fd71;
	add.s32 	%r53, %r53, 8;
$L__BB192_11:
	setp.eq.s32 	%p15, %r6, 0;
	@%p15 bra 	$L__BB192_18;
	setp.lt.u32 	%p16, %r7, 3;
	@%p16 bra 	$L__BB192_14;
	add.s32 	%r46, %r53, %r16;
	mul.wide.s32 	%rd15, %r46, 8;
	add.s64 	%rd16, %rd1, %rd15;
	ld.global.f64 	%fd73, [%rd16];
	add.f64 	%fd74, %fd91, %fd73;
	ld.global.f64 	%fd75, [%rd16+8];
	add.f64 	%fd76, %fd74, %fd75;
	ld.global.f64 	%fd77, [%rd16+16];
	add.f64 	%fd78, %fd76, %fd77;
	ld.global.f64 	%fd79, [%rd16+24];
	add.f64 	%fd91, %fd78, %fd79;
	add.s32 	%r53, %r53, 4;
$L__BB192_14:
	setp.eq.s32 	%p17, %r9, 0;
	@%p17 bra 	$L__BB192_18;
	setp.eq.s32 	%p18, %r9, 1;
	add.s32 	%r47, %r53, %r16;
	mul.wide.s32 	%rd17, %r47, 8;
	add.s64 	%rd4, %rd1, %rd17;
	ld.global.f64 	%fd80, [%rd4];
	add.f64 	%fd91, %fd91, %fd80;
	@%p18 bra 	$L__BB192_18;
	setp.eq.s32 	%p19, %r9, 2;
	ld.global.f64 	%fd81, [%rd4+8];
	add.f64 	%fd91, %fd91, %fd81;
	@%p19 bra 	$L__BB192_18;
	ld.global.f64 	%fd82, [%rd4+16];
	add.f64 	%fd91, %fd91, %fd82;
$L__BB192_18:
	mul.wide.s32 	%rd18, %r15, 8;
	add.s64 	%rd19, %rd2, %rd18;
	atom.global.add.f64 	%fd83, [%rd19], %fd91;
	add.s32 	%r49, %r49, 32;
	setp.lt.s32 	%p20, %r49, %r40;
	@%p20 bra 	$L__BB192_5;
$L__BB192_19:
	add.s32 	%r48, %r48, 32;
	setp.lt.s32 	%p21, %r48, %r38;
	@%p21 bra 	$L__BB192_3;
	bra.uni 	$L__BB192_29;
$L__BB192_20:
	not.b32 	%r41, %r3;
	add.s32 	%r27, %r40, %r41;
	and.b32  	%r28, %r27, 96;
	or.b32  	%r29, %r3, 32;
	or.b32  	%r30, %r3, 64;
	or.b32  	%r31, %r3, 96;
$L__BB192_21:
	setp.ge.s32 	%p3, %r3, %r40;
	@%p3 bra 	$L__BB192_28;
	setp.eq.s32 	%p4, %r28, 96;
	mul.lo.s32 	%r33, %r48, %r40;
	mov.u32 	%r56, %r3;
	@%p4 bra 	$L__BB192_26;
	setp.eq.s32 	%p5, %r28, 0;
	add.s32 	%r42, %r3, %r33;
	mul.wide.s32 	%rd8, %r42, 8;
	add.s64 	%rd5, %rd2, %rd8;
	atom.global.add.f64 	%fd15, [%rd5], 0d0000000000000000;
	mov.u32 	%r56, %r29;
	@%p5 bra 	$L__BB192_26;
	setp.eq.s32 	%p6, %r28, 32;
	atom.global.add.f64 	%fd16, [%rd5+256], 0d0000000000000000;
	mov.u32 	%r56, %r30;
	@%p6 bra 	$L__BB192_26;
	atom.global.add.f64 	%fd17, [%rd5+512], 0d0000000000000000;
	mov.u32 	%r56, %r31;
$L__BB192_26:
	setp.lt.u32 	%p7, %r27, 96;
	@%p7 bra 	$L__BB192_28;
$L__BB192_27:
	add.s32 	%r43, %r56, %r33;
	mul.wide.s32 	%rd9, %r43, 8;
	add.s64 	%rd10, %rd2, %rd9;
	atom.global.add.f64 	%fd18, [%rd10], 0d0000000000000000;
	atom.global.add.f64 	%fd19, [%rd10+256], 0d0000000000000000;
	atom.global.add.f64 	%fd20, [%rd10+512], 0d0000000000000000;
	atom.global.add.f64 	%fd21, [%rd10+768], 0d0000000000000000;
	add.s32 	%r56, %r56, 128;
	setp.lt.s32 	%p8, %r56, %r40;
	@%p8 bra 	$L__BB192_27;
$L__BB192_28:
	add.s32 	%r48, %r48, 32;
	setp.lt.s32 	%p9, %r48, %r38;
	@%p9 bra 	$L__BB192_21;
$L__BB192_29:
	ret;

}
	// .globl	_Z15gpukernelBMWNr3ILi32ELi1EEvPdS0_S0_iii
.visible .entry _Z15gpukernelBMWNr3ILi32ELi1EEvPdS0_S0_iii(
	.param .u64 .ptr .align 1 _Z15gpukernelBMWNr3ILi32ELi1EEvPdS0_S0_iii_param_0,
	.param .u64 .ptr .align 1 _Z15gpukernelBMWNr3ILi32ELi1EEvPdS0_S0_iii_param_1,
	.param .u64 .ptr .align 1 _Z15gpukernelBMWNr3ILi32ELi1EEvPdS0_S0_iii_param_2,
	.param .u32 _Z15gpukernelBMWNr3ILi32ELi1EEvPdS0_S0_iii_param_3,
	.param .u32 _Z15gpukernelBMWNr3ILi32ELi1EEvPdS0_S0_iii_param_4,
	.param .u32 _Z15gpukernelBMWNr3ILi32ELi1EEvPdS0_S0_iii_param_5
)
{
	.reg .pred 	%p<15>;
	.reg .b32 	%r<50>;
	.reg .b64 	%rd<16>;
	.reg .b64 	%fd<86>;

	ld.param.u64 	%rd5, [_Z15gpukernelBMWNr3ILi32ELi1EEvPdS0_S0_iii_param_0];
	ld.param.u64 	%rd6, [_Z15gpukernelBMWNr3ILi32ELi1EEvPdS0_S0_iii_param_1];
	ld.param.u32 	%r29, [_Z15gpukernelBMWNr3ILi32ELi1EEvPdS0_S0_iii_param_3];
	ld.param.u32 	%r30, [_Z15gpukernelBMWNr3ILi32ELi1EEvPdS0_S0_iii_param_4];
	ld.param.u32 	%r31, [_Z15gpukernelBMWNr3ILi32ELi1EEvPdS0_S0_iii_param_5];
	cvta.to.global.u64 	%rd1, %rd6;
	mov.u32 	%r1, %tid.x;
	shr.u32 	%r42, %r1, 5;
	setp.ge.s32 	%p1, %r42, %r29;
	@%p1 bra 	$L__BB193_20;
	setp.lt.s32 	%p2, %r31, 1;
	and.b32  	%r3, %r1, 31;
	@%p2 bra 	$L__BB193_20;
	not.b32 	%r32, %r3;
	add.s32 	%r4, %r30, %r32;
	shr.u32 	%r33, %r4, 5;
	add.s32 	%r34, %r33, 1;
	and.b32  	%r5, %r34, 15;
	add.s32 	%r6, %r5, -1;
	and.b32  	%r7, %r34, 7;
	add.s32 	%r8, %r7, -1;
	and.b32  	%r9, %r34, 3;
	and.b32  	%r35, %r34, 268435440;
	neg.s32 	%r10, %r35;
	add.s64 	%rd2, %rd1, 2048;
	cvta.to.global.u64 	%rd3, %rd5;
$L__BB193_3:
	mul.lo.s32 	%r12, %r42, %r31;
	mov.b32 	%r43, 0;
$L__BB193_4:
	setp.ge.s32 	%p3, %r3, %r30;
	mov.f64 	%fd85, 0d0000000000000000;
	@%p3 bra 	$L__BB193_18;
	setp.lt.u32 	%p4, %r4, 480;
	add.s32 	%r37, %r43, %r12;
	mul.lo.s32 	%r14, %r37, %r30;
	mov.f64 	%fd85, 0d0000000000000000;
	mov.u32 	%r47, %r3;
	@%p4 bra 	$L__BB193_8;
	add.s32 	%r44, %r3, %r14;
	mov.f64 	%fd85, 0d0000000000000000;
	mov.u32 	%r45, %r10;
	mov.u32 	%r47, %r3;
$L__BB193_7:
	.pragma "nounroll";
	mul.wide.s32 	%rd7, %r44, 8;
	add.s64 	%rd8, %rd2, %rd7;
	ld.global.f64 	%fd19, [%rd8+-2048];
	add.f64 	%fd20, %fd85, %fd19;
	ld.global.f64 	%fd21, [%rd8+-1792];
	add.f64 	%fd22, %fd20, %fd21;
	ld.global.f64 	%fd23, [%rd8+-1536];
	add.f64 	%fd24, %fd22, %fd23;
	ld.global.f64 	%fd25, [%rd8+-1280];
	add.f64 	%fd26, %fd24, %fd25;
	ld.global.f64 	%fd27, [%rd8+-1024];
	add.f64 	%fd28, %fd26, %fd27;
	ld.global.f64 	%fd29, [%rd8+-768];
	add.f64 	%fd30, %fd28, %fd29;
	ld.global.f64 	%fd31, [%rd8+-512];
	add.f64 	%fd32, %fd30, %fd31;
	ld.global.f64 	%fd33, [%rd8+-256];
	add.f64 	%fd34, %fd32, %fd33;
	ld.global.f64 	%fd35, [%rd8];
	add.f64 	%fd36, %fd34, %fd35;
	ld.global.f64 	%fd37, [%rd8+256];
	add.f64 	%fd38, %fd36, %fd37;
	ld.global.f64 	%fd39, [%rd8+512];
	add.f64 	%fd40, %fd38, %fd39;
	ld.global.f64 	%fd41, [%rd8+768];
	add.f64 	%fd42, %fd40, %fd41;
	ld.global.f64 	%fd43, [%rd8+1024];
	add.f64 	%fd44, %fd42, %fd43;
	ld.global.f64 	%fd45, [%rd8+1280];
	add.f64 	%fd46, %fd44, %fd45;
	ld.global.f64 	%fd47, [%rd8+1536];
	add.f64 	%fd48, %fd46, %fd47;
	ld.global.f64 	%fd49, [%rd8+1792];
	add.f64 	%fd85, %fd48, %fd49;
	add.s32 	%r47, %r47, 512;
	add.s32 	%r45, %r45, 16;
	add.s32 	%r44, %r44, 512;
	setp.ne.s32 	%p5, %r45, 0;
	@%p5 bra 	$L__BB193_7;
$L__BB193_8:
	setp.eq.s32 	%p6, %r5, 0;
	@%p6 bra 	$L__BB193_18;
	setp.lt.u32 	%p7, %r6, 7;
	@%p7 bra 	$L__BB193_11;
	add.s32 	%r38, %r47, %r14;
	mul.wide.s32 	%rd9, %r38, 8;
	add.s64 	%rd10, %rd1, %rd9;
	ld.global.f64 	%fd51, [%rd10];
	add.f64 	%fd52, %fd85, %fd51;
	ld.global.f64 	%fd53, [%rd10+256];
	add.f64 	%fd54, %fd52, %fd53;
	ld.global.f64 	%fd55, [%rd10+512];
	add.f64 	%fd56, %fd54, %fd55;
	ld.global.f64 	%fd57, [%rd10+768];
	add.f64 	%fd58, %fd56, %fd57;
	ld.global.f64 	%fd59, [%rd10+1024];
	add.f64 	%fd60, %fd58, %fd59;
	ld.global.f64 	%fd61, [%rd10+1280];
	add.f64 	%fd62, %fd60, %fd61;
	ld.global.f64 	%fd63, [%rd10+1536];
	add.f64 	%fd64, %fd62, %fd63;
	ld.global.f64 	%fd65, [%rd10+1792];
	add.f64 	%fd85, %fd64, %fd65;
	add.s32 	%r47, %r47, 256;
$L__BB193_11:
	setp.eq.s32 	%p8, %r7, 0;
	@%p8 bra 	$L__BB193_18;
	setp.lt.u32 	%p9, %r8, 3;
	@%p9 bra 	$L__BB193_14;
	add.s32 	%r39, %r47, %r14;
	mul.wide.s32 	%rd11, %r39, 8;
	add.s64 	%rd12, %rd1, %rd11;
	ld.global.f64 	%fd67, [%rd12];
	add.f64 	%fd68, %fd85, %fd67;
	ld.global.f64 	%fd69, [%rd12+256];
	add.f64 	%fd70, %fd68, %fd69;
	ld.global.f64 	%fd71, [%rd12+512];
	add.f64 	%fd72, %fd70, %fd71;
	ld.global.f64 	%fd73, [%rd12+768];
	add.f64 	%fd85, %fd72, %fd73;
	add.s32 	%r47, %r47, 128;
$L__BB193_14:
	setp.eq.s32 	%p10, %r9, 0;
	@%p10 bra 	$L__BB193_18;
	setp.eq.s32 	%p11, %r9, 1;
	add.s32 	%r40, %r47, %r14;
	mul.wide.s32 	%rd13, %r40, 8;
	add.s64 	%rd4, %rd1, %rd13;
	ld.global.f64 	%fd74, [%rd4];
	add.f64 	%fd85, %fd85, %fd74;
	@%p11 bra 	$L__BB193_18;
	setp.eq.s32 	%p12, %r9, 2;
	ld.global.f64 	%fd75, [%rd4+256];
	add.f64 	%fd85, %fd85, %fd75;
	@%p12 bra 	$L__BB193_18;
	ld.global.f64 	%fd76, [%rd4+512];
	add.f64 	%fd85, %fd85, %fd76;
$L__BB193_18:
	add.s32 	%r41, %r43, %r12;
	mul.wide.u32 	%rd14, %r41, 8;
	add.s64 	%rd15, %rd3, %rd14;
	atom.global.add.f64 	%fd77, [%rd15], %fd85;
	add.s32 	%r43, %r43, 1;
	setp.ne.s32 	%p13, %r43, %r31;
	@%p13 bra 	$L__BB193_4;
	add.s32 	%r42, %r42, 1;
	setp.ne.s32 	%p14, %r42, %r29;
	@%p14 bra 	$L__BB193_3;
$L__BB193_20:
	ret;

}
	// .globl	_Z15gpukernelBMWNr3ILi32ELi2EEvPdS0_S0_iii
.visible .entry _Z15gpukernelBMWNr3ILi32ELi2EEvPdS0_S0_iii(
	.param .u64 .ptr .align 1 _Z15gpukernelBMWNr3ILi32ELi2EEvPdS0_S0_iii_param_0,
	.param .u64 .ptr .align 1 _Z15gpukernelBMWNr3ILi32ELi2EEvPdS0_S0_iii_param_1,
	.param .u64 .ptr .align 1 _Z15gpukernelBMWNr3ILi32ELi2EEvPdS0_S0_iii_param_2,
	.param .u32 _Z15gpukernelBMWNr3ILi32ELi2EEvPdS0_S0_iii_param_3,
	.param .u32 _Z15gpukernelBMWNr3ILi32ELi2EEvPdS0_S0_iii_param_4,
	.param .u32 _Z15gpukernelBMWNr3ILi32ELi2EEvPdS0_S0_iii_param_5
)
{
	.reg .pred 	%p<15>;
	.reg .b32 	%r<50>;
	.reg .b64 	%rd<16>;
	.reg .b64 	%fd<86>;

	ld.param.u64 	%rd5, [_Z15gpukernelBMWNr3ILi32ELi2EEvPdS0_S0_iii_param_0];
	ld.param.u64 	%rd6, [_Z15gpukernelBMWNr3ILi32ELi2EEvPdS0_S0_iii_param_1];
	ld.param.u32 	%r29, [_Z15gpukernelBMWNr3ILi32ELi2EEvPdS0_S0_iii_param_3];
	ld.param.u32 	%r30, [_Z15gpukernelBMWNr3ILi32ELi2EEvPdS0_S0_iii_param_4];
	ld.param.u32 	%r31, [_Z15gpukernelBMWNr3ILi32ELi2EEvPdS0_S0_iii_param_5];
	cvta.to.global.u64 	%rd1, %rd6;
	mov.u32 	%r1, %tid.x;
	shr.u32 	%r42, %r1, 5;
	setp.ge.s32 	%p1, %r42, %r29;
	@%p1 bra 	$L__BB194_20;
	setp.lt.s32 	%p2, %r31, 1;
	and.b32  	%r3, %r1, 31;
	@%p2 bra 	$L__BB194_20;
	not.b32 	%r32, %r3;
	add.s32 	%r4, %r30, %r32;
	shr.u32 	%r33, %r4, 5;
	add.s32 	%r34, %r33, 1;
	and.b32  	%r5, %r34, 15;
	add.s32 	%r6, %r5, -1;
	and.b32  	%r7, %r34, 7;
	add.s32 	%r8, %r7, -1;
	and.b32  	%r9, %r34, 3;
	and.b32  	%r35, %r34, 268435440;
	neg.s32 	%r10, %r35;
	add.s64 	%rd2, %rd1, 2048;
	cvta.to.global.u64 	%rd3, %rd5;
$L__BB194_3:
	mul.lo.s32 	%r12, %r42, %r31;
	mov.b32 	%r43, 0;
$L__BB194_4:
	setp.ge.s32 	%p3, %r3, %r30;
	mov.f64 	%fd85, 0d0000000000000000;
	@%p3 bra 	$L__BB194_18;
	setp.lt.u32 	%p4, %r4, 480;
	add.s32 	%r37, %r43, %r12;
	mul.lo.s32 	%r14, %r37, %r30;
	mov.f64 	%fd85, 0d0000000000000000;
	mov.u32 	%r47, %r3;
	@%p4 bra 	$L__BB194_8;
	add.s32 	%r44, %r3, %r14;
	mov.f64 	%fd85, 0d0000000000000000;
	mov.u32 	%r45, %r10;
	mov.u32 	%r47, %r3;
$L__BB194_7:
	.pragma "nounroll";
	mul.wide.s32 	%rd7, %r44, 8;
	add.s64 	%rd8, %rd2, %rd7;
	ld.global.f64 	%fd19, [%rd8+-2048];
	add.f64 	%fd20, %fd85, %fd19;
	ld.global.f64 	%fd21, [%rd8+-1792];
	add.f64 	%fd22, %fd20, %fd21;
	ld.global.f64 	%fd23, [%rd8+-1536];
	add.f64 	%fd24, %fd22, %fd23;
	ld.global.f64 	%fd25, [%rd8+-1280];
	add.f64 	%fd26, %fd24, %fd25;
	ld.global.f64 	%fd27, [%rd8+-1024];
	add.f64 	%fd28, %fd26, %fd27;
	ld.global.f64 	%fd29, [%rd8+-768];
	add.f64 	%fd30, %fd28, %fd29;
	ld.global.f64 	%fd31, [%rd8+-512];
	add.f64 	%fd32, %fd30, %fd31;
	ld.global.f64 	%fd33, [%rd8+-256];
	add.f64 	%fd34, %fd32, %fd33;
	ld.global.f64 	%fd35, [%rd8];
	add.f64 	%fd36, %fd34, %fd35;
	ld.global.f64 	%fd37, [%rd8+256];
	add.f64 	%fd38, %fd36, %fd37;
	ld.global.f64 	%fd39, [%rd8+512];
	add.f64 	%fd40, %fd38, %fd39;
	ld.global.f64 	%fd41, [%rd8+768];
	add.f64 	%fd42, %fd40, %fd41;
	ld.global.f64 	%fd43, [%rd8+1024];
	add.f64 	%fd44, %fd42, %fd43;
	ld.global.f64 	%fd45, [%rd8+1280];
	add.f64 	%fd46, %fd44, %fd45;
	ld.global.f64 	%fd47, [%rd8+1536];
	add.f64 	%fd48, %fd46, %fd47;
	ld.global.f64 	%fd49, [%rd8+1792];
	add.f64 	%fd85, %fd48, %fd49;
	add.s32 	%r47, %r47, 512;
	add.s32 	%r45, %r45, 16;
	add.s32 	%r44, %r44, 512;
	setp.ne.s32 	%p5, %r45, 0;
	@%p5 bra 	$L__BB194_7;
$L__BB194_8:
	setp.eq.s32 	%p6, %r5, 0;
	@%p6 bra 	$L__BB194_18;
	setp.lt.u32 	%p7, %r6, 7;
	@%p7 bra 	$L__BB194_11;
	add.s32 	%r38, %r47, %r14;
	mul.wide.s32 	%rd9, %r38, 8;
	add.s64 	%rd10, %rd1, %rd9;
	ld.global.f64 	%fd51, [%rd10];
	add.f64 	%fd52, %fd85, %fd51;
	ld.global.f64 	%fd53, [%rd10+256];
	add.f64 	%fd54, %fd52, %fd53;
	ld.global.f64 	%fd55, [%rd10+512];
	add.f64 	%fd56, %fd54, %fd55;
	ld.global.f64 	%fd57, [%rd10+768];
	add.f64 	%fd58, %fd56, %fd57;
	ld.global.f64 	%fd59, [%rd10+1024];
	add.f64 	%fd60, %fd58, %fd59;
	ld.global.f64 	%fd61, [%rd10+1280];
	add.f64 	%fd62, %fd60, %fd61;
	ld.global.f64 	%fd63, [%rd10+1536];
	add.f64 	%fd64, %fd62, %fd63;
	ld.global.f64 	%fd65, [%rd10+1792];
	add.f64 	%fd85, %fd64, %fd65;
	add.s32 	%r47, %r47, 256;
$L__BB194_11:
	setp.eq.s32 	%p8, %r7, 0;
	@%p8 bra 	$L__BB194_18;
	setp.lt.u32 	%p9, %r8, 3;
	@%p9 bra 	$L__BB194_14;
	add.s32 	%r39, %r47, %r14;
	mul.wide.s32 	%rd11, %r39, 8;
	add.s64 	%rd12, %rd1, %rd11;
	ld.global.f64 	%fd67, [%rd12];
	add.f64 	%fd68, %fd85, %fd67;
	ld.global.f64 	%fd69, [%rd12+256];
	add.f64 	%fd70, %fd68, %fd69;
	ld.global.f64 	%fd71, [%rd12+512];
	add.f64 	%fd72, %fd70, %fd71;
	ld.global.f64 	%fd73, [%rd12+768];
	add.f64 	%fd85, %fd72, %fd73;
	add.s32 	%r47, %r47, 128;
$L__BB194_14:
	setp.eq.s32 	%p10, %r9, 0;
	@%p10 bra 	$L__BB194_18;
	setp.eq.s32 	%p11, %r9, 1;
	add.s32 	%r40, %r47, %r14;
	mul.wide.s32 	%rd13, %r40, 8;
	add.s64 	%rd4, %rd1, %rd13;
	ld.global.f64 	%fd74, [%rd4];
	add.f64 	%fd85, %fd85, %fd74;
	@%p11 bra 	$L__BB194_18;
	setp.eq.s32 	%p12, %r9, 2;
	ld.global.f64 	%fd75, [%rd4+256];
	add.f64 	%fd85, %fd85, %fd75;
	@%p12 bra 	$L__BB194_18;
	ld.global.f64 	%fd76, [%rd4+512];
	add.f64 	%fd85, %fd85, %fd76;
$L__BB194_18:
	add.s32 	%r41, %r43, %r12;
	mul.wide.u32 	%rd14, %r41, 8;
	add.s64 	%rd15, %rd3, %rd14;
	atom.global.add.f64 	%fd77, [%rd15], %fd85;
	add.s32 	%r43, %r43, 1;
	setp.ne.s32 	%p13, %r43, %r31;
	@%p13 bra 	$L__BB194_4;
	add.s32 	%r42, %r42, 2;
	setp.lt.s32 	%p14, %r42, %r29;
	@%p14 bra 	$L__BB194_3;
$L__BB194_20:
	ret;

}
	// .globl	_Z15gpukernelBMWNr3ILi32ELi3EEvPdS0_S0_iii
.visible .entry _Z15gpukernelBMWNr3ILi32ELi3EEvPdS0_S0_iii(
	.param .u64 .ptr .align 1 _Z15gpukernelBMWNr3ILi32ELi3EEvPdS0_S0_iii_param_0,
	.param .u64 .ptr .align 1 _Z15gpukernelBMWNr3ILi32ELi3EEvPdS0_S0_iii_param_1,
	.param .u64 .ptr .align 1 _Z15gpukernelBMWNr3ILi32ELi3EEvPdS0_S0_iii_param_2,
	.param .u32 _Z15gpukernelBMWNr3ILi32ELi3EEvPdS0_S0_iii_param_3,
	.param .u32 _Z15gpukernelBMWNr3ILi32ELi3EEvPdS0_S0_iii_param_4,
	.param .u32 _Z15gpukernelBMWNr3ILi32ELi3EEvPdS0_S0_iii_param_5
)
{
	.reg .pred 	%p<15>;
	.reg .b32 	%r<50>;
	.reg .b64 	%rd<16>;
	.reg .b64 	%fd<86>;

	ld.param.u64 	%rd5, [_Z15gpukernelBMWNr3ILi32ELi3EEvPdS0_S0_iii_param_0];
	ld.param.u64 	%rd6, [_Z15gpukernelBMWNr3ILi32ELi3EEvPdS0_S0_iii_param_1];
	ld.param.u32 	%r29, [_Z15gpukernelBMWNr3ILi32ELi3EEvPdS0_S0_iii_param_3];
	ld.param.u32 	%r30, [_Z15gpukernelBMWNr3ILi32ELi3EEvPdS0_S0_iii_param_4];
	ld.param.u32 	%r31, [_Z15gpukernelBMWNr3ILi32ELi3EEvPdS0_S0_iii_param_5];
	cvta.to.global.u64 	%rd1, %rd6;
	mov.u32 	%r1, %tid.x;
	shr.u32 	%r42, %r1, 5;
	setp.ge.s32 	%p1, %r42, %r29;
	@%p1 bra 	$L__BB195_20;
	setp.lt.s32 	%p2, %r31, 1;
	and.b32  	%r3, %r1, 31;
	@%p2 bra 	$L__BB195_20;
	not.b32 	%r32, %r3;
	add.s32 	%r4, %r30, %r32;
	shr.u32 	%r33, %r4, 5;
	add.s32 	%r34, %r33, 1;
	and.b32  	%r5, %r34, 15;
	add.s32 	%r6, %r5, -1;
	and.b32  	%r7, %r34, 7;
	add.s32 	%r8, %r7, -1;
	and.b32  	%r9, %r34, 3;
	and.b32  	%r35, %r34, 268435440;
	neg.s32 	%r10, %r35;
	add.s64 	%rd2, %rd1, 2048;
	cvta.to.global.u64 	%rd3, %rd5;
$L__BB195_3:
	mul.lo.s32 	%r12, %r42, %r31;
	mov.b32 	%r43, 0;
$L__BB195_4:
	setp.ge.s32 	%p3, %r3, %r30;
	mov.f64 	%fd85, 0d0000000000000000;
	@%p3 bra 	$L__BB195_18;
	setp.lt.u32 	%p4, %r4, 480;
	add.s32 	%r37, %r43, %r12;
	mul.lo.s32 	%r14, %r37, %r30;
	mov.f64 	%fd85, 0d0000000000000000;
	mov.u32 	%r47, %r3;
	@%p4 bra 	$L__BB195_8;
	add.s32 	%r44, %r3, %r14;
	mov.f64 	%fd85, 0d0000000000000000;
	mov.u32 	%r45, %r10;
	mov.u32 	%r47, %r3;
$L__BB195_7:
	.pragma "nounroll";
	mul.wide.s32 	%rd7, %r44, 8;
	add.s64 	%rd8, %rd2, %rd7;
	ld.global.f64 	%fd19, [%rd8+-2048];
	add.f64 	%fd20, %fd85, %fd19;
	ld.global.f64 	%fd21, [%rd8+-1792];
	add.f64 	%fd22, %fd20, %fd21;
	ld.global.f64 	%fd23, [%rd8+-1536];
	add.f64 	%fd24, %fd22, %fd23;
	ld.global.f64 	%fd25, [%rd8+-1280];
	add.f64 	%fd26, %fd24, %fd25;
	ld.global.f64 	%fd27, [%rd8+-1024];
	add.f64 	%fd28, %fd26, %fd27;
	ld.global.f64 	%fd29, [%rd8+-768];
	add.f64 	%fd30, %fd28, %fd29;
	ld.global.f64 	%fd31, [%rd8+-512];
	add.f64 	%fd32, %fd30, %fd31;
	ld.global.f64 	%fd33, [%rd8+-256];
	add.f64 	%fd34, %fd32, %fd33;
	ld.global.f64 	%fd35, [%rd8];
	add.f64 	%fd36, %fd34, %fd35;
	ld.global.f64 	%fd37, [%rd8+256];
	add.f64 	%fd38, %fd36, %fd37;
	ld.global.f64 	%fd39, [%rd8+512];
	add.f64 	%fd40, %fd38, %fd39;
	ld.global.f64 	%fd41, [%rd8+768];
	add.f64 	%fd42, %fd40, %fd41;
	ld.global.f64 	%fd43, [%rd8+1024];
	add.f64 	%fd44, %fd42, %fd43;
	ld.global.f64 	%fd45, [%rd8+1280];
	add.f64 	%fd46, %fd44, %fd45;
	ld.global.f64 	%fd47, [%rd8+1536];
	add.f64 	%fd48, %fd46, %fd47;
	ld.global.f64 	%fd49, [%rd8+1792];
	add.f64 	%fd85, %fd48, %fd49;
	add.s32 	%r47, %r47, 512;
	add.s32 	%r45, %r45, 16;
	add.s32 	%r44, %r44, 512;
	setp.ne.s32 	%p5, %r45, 0;
	@%p5 bra 	$L__BB195_7;
$L__BB195_8:
	setp.eq.s32 	%p6, %r5, 0;
	@%p6 bra 	$L__BB195_18;
	setp.lt.u32 	%p7, %r6, 7;
	@%p7 bra 	$L__BB195_11;
	add.s32 	%r38, %r47, %r14;
	mul.wide.s32 	%rd9, %r38, 8;
	add.s64 	%rd10, %rd1, %rd9;
	ld.global.f64 	%fd51, [%rd10];
	add.f64 	%fd52, %fd85, %fd51;
	ld.global.f64 	%fd53, [%rd10+256];
	add.f64 	%fd54, %fd52, %fd53;
	ld.global.f64 	%fd55, [%rd10+512];
	add.f64 	%fd56, %fd54, %fd55;
	ld.global.f64 	%fd57, [%rd10+768];
	add.f64 	%fd58, %fd56, %fd57;
	ld.global.f64 	%fd59, [%rd10+1024];
	add.f64 	%fd60, %fd58, %fd59;
	ld.global.f64 	%fd61, [%rd10+1280];
	add.f64 	%fd62, %fd60, %fd61;
	ld.global.f64 	%fd63, [%rd10+1536];
	add.f64 	%fd64, %fd62, %fd63;
	ld.global.f64 	%fd65, [%rd10+1792];
	add.f64 	%fd85, %fd64, %fd65;
	add.s32 	%r47, %r47, 256;
$L__BB195_11:
	setp.eq.s32 	%p8, %r7, 0;
	@%p8 bra 	$L__BB195_18;
	setp.lt.u32 	%p9, %r8, 3;
	@%p9 bra 	$L__BB195_14;
	add.s32 	%r39, %r47, %r14;
	mul.wide.s32 	%rd11, %r39, 8;
	add.s64 	%rd12, %rd1, %rd11;
	ld.global.f64 	%fd67, [%rd12];
	add.f64 	%fd68, %fd85, %fd67;
	ld.global.f64 	%fd69, [%rd12+256];
	add.f64 	%fd70, %fd68, %fd69;
	ld.global.f64 	%fd71, [%rd12+512];
	add.f64 	%fd72, %fd70, %fd71;
	ld.global.f64 	%fd73, [%rd12+768];
	add.f64 	%fd85, %fd72, %fd73;
	add.s32 	%r47, %r47, 128;
$L__BB195_14:
	setp.eq.s32 	%p10, %r9, 0;
	@%p10 bra 	$L__BB195_18;
	setp.eq.s32 	%p11, %r9, 1;
	add.s32 	%r40, %r47, %r14;
	mul.wide.s32 	%rd13, %r40, 8;
	add.s64 	%rd4, %rd1, %rd13;
	ld.global.f64 	%fd74, [%rd4];
	add.f64 	%fd85, %fd85, %fd74;
	@%p11 bra 	$L__BB195_18;
	setp.eq.s32 	%p12, %r9, 2;
	ld.global.f64 	%fd75, [%rd4+256];
	add.f64 	%fd85, %fd85, %fd75;
	@%p12 bra 	$L__BB195_18;
	ld.global.f64 	%fd76, [%rd4+512];
	add.f64 	%fd85, %fd85, %fd76;
$L__BB195_18:
	add.s32 	%r41, %r43, %r12;
	mul.wide.u32 	%rd14, %r41, 8;
	add.s64 	%rd15, %rd3, %rd14;
	atom.global.add.f64 	%fd77, [%rd15], %fd85;
	add.s32 	%r43, %r43, 1;
	setp.ne.s32 	%p13, %r43, %r31;
	@%p13 bra 	$L__BB195_4;
	add.s32 	%r42, %r42, 3;
	setp.lt.s32 	%p14, %r42, %r29;
	@%p14 bra 	$L__BB195_3;
$L__BB195_20:
	ret;

}
	// .globl	_Z15gpukernelBMWNr3ILi32ELi4EEvPdS0_S0_iii
.visible .entry _Z15gpukernelBMWNr3ILi32ELi4EEvPdS0_S0_iii(
	.param .u64 .ptr .align 1 _Z15gpukernelBMWNr3ILi32ELi4EEvPdS0_S0_iii_param_0,
	.param .u64 .ptr .align 1 _Z15gpukernelBMWNr3ILi32ELi4EEvPdS0_S0_iii_param_1,
	.param .u64 .ptr .align 1 _Z15gpukernelBMWNr3ILi32ELi4EEvPdS0_S0_iii_param_2,
	.param .u32 _Z15gpukernelBMWNr3ILi32ELi4EEvPdS0_S0_iii_param_3,
	.param .u32 _Z15gpukernelBMWNr3ILi32ELi4EEvPdS0_S0_iii_param_4,
	.param .u32 _Z15gpukernelBMWNr3ILi32ELi4EEvPdS0_S0_iii_param_5
)
{
	.reg .pred 	%p<15>;
	.reg .b32 	%r<50>;
	.reg .b64 	%rd<16>;
	.reg .b64 	%fd<86>;

	ld.param.u64 	%rd5, [_Z15gpukernelBMWNr3ILi32ELi4EEvPdS0_S0_iii_param_0];
	ld.param.u64 	%rd6, [_Z15gpukernelBMWNr3ILi32ELi4EEvPdS0_S0_iii_param_1];
	ld.param.u32 	%r29, [_Z15gpukernelBMWNr3ILi32ELi4EEvPdS0_S0_iii_param_3];
	ld.param.u32 	%r30, [_Z15gpukernelBMWNr3ILi32ELi4EEvPdS0_S0_iii_param_4];
	ld.param.u32 	%r31, [_Z15gpukernelBMWNr3ILi32ELi4EEvPdS0_S0_iii_param_5];
	cvta.to.global.u64 	%rd1, %rd6;
	mov.u32 	%r1, %tid.x;
	shr.u32 	%r42, %r1, 5;
	setp.ge.s32 	%p1, %r42, %r29;
	@%p1 bra 	$L__BB196_20;
	setp.lt.s32 	%p2, %r31, 1;
	and.b32  	%r3, %r1, 31;
	@%p2 bra 	$L__BB196_20;
	not.b32 	%r32, %r3;
	add.s32 	%r4, %r30, %r32;
	shr.u32 	%r33, %r4, 5;
	add.s32 	%r34, %r33, 1;
	and.b32  	%r5, %r34, 15;
	add.s32 	%r6, %r5, -1;
	and.b32  	%r7, %r34, 7;
	add.s32 	%r8, %r7, -1;
	and.b32  	%r9, %r34, 3;
	and.b32  	%r35, %r34, 268435440;
	neg.s32 	%r10, %r35;
	add.s64 	%rd2, %rd1, 2048;
	cvta.to.global.u64 	%rd3, %rd5;
$L__BB196_3:
	mul.lo.s32 	%r12, %r42, %r31;
	mov.b32 	%r43, 0;
$L__BB196_4:
	setp.ge.s32 	%p3, %r3, %r30;
	mov.f64 	%fd85, 0d0000000000000000;
	@%p3 bra 	$L__BB196_18;
	setp.lt.u32 	%p4, %r4, 480;
	add.s32 	%r37, %r43, %r12;
	mul.lo.s32 	%r14, %r37, %r30;
	mov.f64 	%fd85, 0d0000000000000000;
	mov.u32 	%r47, %r3;
	@%p4 bra 	$L__BB196_8;
	add.s32 	%r44, %r3, %r14;
	mov.f64 	%fd85, 0d0000000000000000;
	mov.u32 	%r45, %r10;
	mov.u32 	%r47, %r3;
$L__BB196_7:
	.pragma "nounroll";
	mul.wide.s32 	%rd7, %r44, 8;
	add.s64 	%rd8, %rd2, %rd7;
	ld.global.f64 	%fd19, [%rd8+-2048];
	add.f64 	%fd20, %fd85, %fd19;
	ld.global.f64 	%fd21, [%rd8+-1792];
	add.f64 	%fd22, %fd20, %fd21;
	ld.global.f64 	%fd23, [%rd8+-1536];
	add.f64 	%fd24, %fd22, %fd23;
	ld.global.f64 	%fd25, [%rd8+-1280];
	add.f64 	%fd26, %fd24, %fd25;
	ld.global.f64 	%fd27, [%rd8+-1024];
	add.f64 	%fd28, %fd26, %fd27;
	ld.global.f64 	%fd29, [%rd8+-768];
	add.f64 	%fd30, %fd28, %fd29;
	ld.global.f64 	%fd31, [%rd8+-512];
	add.f64 	%fd32, %fd30, %fd31;
	ld.global.f64 	%fd33, [%rd8+-256];
	add.f64 	%fd34, %fd32, %fd33;
	ld.global.f64 	%fd35, [%rd8];
	add.f64 	%fd36, %fd34, %fd35;
	ld.global.f64 	%fd37, [%rd8+256];
	add.f64 	%fd38, %fd36, %fd37;
	ld.global.f64 	%fd39, [%rd8+512];
	add.f64 	%fd40, %fd38, %fd39;
	ld.global.f64 	%fd41, [%rd8+768];
	add.f64 	%fd42, %fd40, %fd41;
	ld.global.f64 	%fd43, [%rd8+1024];
	add.f64 	%fd44, %fd42, %fd43;
	ld.global.f64 	%fd45, [%rd8+1280];
	add.f64 	%fd46, %fd44, %fd45;
	ld.global.f64 	%fd47, [%rd8+1536];
	add.f64 	%fd48, %fd46, %fd47;
	ld.global.f64 	%fd49, [%rd8+1792];
	add.f64 	%fd85, %fd48, %fd49;
	add.s32 	%r47, %r47, 512;
	add.s32 	%r45, %r45, 16;
	add.s32 	%r44, %r44, 512;
	setp.ne.s32 	%p5, %r45, 0;
	@%p5 bra 	$L__BB196_7;
$L__BB196_8:
	setp.eq.s32 	%p6, %r5, 0;
	@%p6 bra 	$L__BB196_18;
	setp.lt.u32 	%p7, %r6, 7;
	@%p7 bra 	$L__BB196_11;
	add.s32 	%r38, %r47, %r14;
	mul.wide.s32 	%rd9, %r38, 8;
	add.s64 	%rd10, %rd1, %rd9;
	ld.global.f64 	%fd51, [%rd10];
	add.f64 	%fd52, %fd85, %fd51;
	ld.global.f64 	%fd53, [%rd10+256];
	add.f64 	%fd54, %fd52, %fd53;
	ld.global.f64 	%fd55, [%rd10+512];
	add.f64 	%fd56, %fd54, %fd55;
	ld.global.f64 	%fd57, [%rd10+768];
	add.f64 	%fd58, %fd56, %fd57;
	ld.global.f64 	%fd59, [%rd10+1024];
	add.f64 	%fd60, %fd58, %fd59;
	ld.global.f64 	%fd61, [%rd10+1280];
	add.f64 	%fd62, %fd60, %fd61;
	ld.global.f64 	%fd63, [%rd10+1536];
	add.f64 	%fd64, %fd62, %fd63;
	ld.global.f64 	%fd65, [%rd10+1792];
	add.f64 	%fd85, %fd64, %fd65;
	add.s32 	%r47, %r47, 256;
$L__BB196_11:
	setp.eq.s32 	%p8, %r7, 0;
	@%p8 bra 	$L__BB196_18;
	setp.lt.u32 	%p9, %r8, 3;
	@%p9 bra 	$L__BB196_14;
	add.s32 	%r39, %r47, %r14;
	mul.wide.s32 	%rd11, %r39, 8;
	add.s64 	%rd12, %rd1, %rd11;
	ld.global.f64 	%fd67, [%rd12];
	add.f64 	%fd68, %fd85, %fd67;
	ld.global.f64 	%fd69, [%rd12+256];
	add.f64 	%fd70, %fd68, %fd69;
	ld.global.f64 	%fd71, [%rd12+512];
	add.f64 	%fd72, %fd70, %fd71;
	ld.global.f64 	%fd73, [%rd12+768];
	add.f64 	%fd85, %fd72, %fd73;
	add.s32 	%r47, %r47, 128;
$L__BB196_14:
	setp.eq.s32 	%p10, %r9, 0;
	@%p10 bra 	$L__BB196_18;
	setp.eq.s32 	%p11, %r9, 1;
	add.s32 	%r40, %r47, %r14;
	mul.wide.s32 	%rd13, %r40, 8;
	add.s64 	%rd4, %rd1, %rd13;
	ld.global.f64 	%fd74, [%rd4];
	add.f64 	%fd85, %fd85, %fd74;
	@%p11 bra 	$L__BB196_18;
	setp.eq.s32 	%p12, %r9, 2;
	ld.global.f64 	%fd75, [%rd4+256];
	add.f64 	%fd85, %fd85, %fd75;
	@%p12 bra 	$L__BB196_18;
	ld.global.f64 	%fd76, [%rd4+512];
	add.f64 	%fd85, %fd85, %fd76;
$L__BB196_18:
	add.s32 	%r41, %r43, %r12;
	mul.wide.u32 	%rd14, %r41, 8;
	add.s64 	%rd15, %rd3, %rd14;
	atom.global.add.f64 	%fd77, [%rd15], %fd85;
	add.s32 	%r43, %r43, 1;
	setp.ne.s32 	%p13, %r43, %r31;
	@%p13 bra 	$L__BB196_4;
	add.s32 	%r42, %r42, 4;
	setp.lt.s32 	%p14, %r42, %r29;
	@%p14 bra 	$L__BB196_3;
$L__BB196_20:
	ret;

}
	// .globl	_Z15gpukernelBMWNr3ILi32ELi5EEvPdS0_S0_iii
.visible .entry _Z15gpukernelBMWNr3ILi32ELi5EEvPdS0_S0_iii(
	.param .u64 .ptr .align 1 _Z15gpukernelBMWNr3ILi32ELi5EEvPdS0_S0_iii_param_0,
	.param .u64 .ptr .align 1 _Z15gpukernelBMWNr3ILi32ELi5EEvPdS0_S0_iii_param_1,
	.param .u64 .ptr .align 1 _Z15gpukernelBMWNr3ILi32ELi5EEvPdS0_S0_iii_param_2,
	.param .u32 _Z15gpukernelBMWNr3ILi32ELi5EEvPdS0_S0_iii_param_3,
	.param .u32 _Z15gpukernelBMWNr3ILi32ELi5EEvPdS0_S0_iii_param_4,
	.param .u32 _Z15gpukernelBMWNr3ILi32ELi5EEvPdS0_S0_iii_param_5
)
{
	.reg .pred 	%p<15>;
	.reg .b32 	%r<50>;
	.reg .b64 	%rd<16>;
	.reg .b64 	%fd<86>;

	ld.param.u64 	%rd5, [_Z15gpukernelBMWNr3ILi32ELi5EEvPdS0_S0_iii_param_0];
	ld.param.u64 	%rd6, [_Z15gpukernelBMWNr3ILi32ELi5EEvPdS0_S0_iii_param_1];
	ld.param.u32 	%r29, [_Z15gpukernelBMWNr3ILi32ELi5EEvPdS0_S0_iii_param_3];
	ld.param.u32 	%r30, [_Z15gpukernelBMWNr3ILi32ELi5EEvPdS0_S0_iii_param_4];
	ld.param.u32 	%r31, [_Z15gpukernelBMWNr3ILi32ELi5EEvPdS0_S0_iii_param_5];
	cvta.to.global.u64 	%rd1, %rd6;
	mov.u32 	%r1, %tid.x;
	shr.u32 	%r42, %r1, 5;
	setp.ge.s32 	%p1, %r42, %r29;
	@%p1 bra 	$L__BB197_20;
	setp.lt.s32 	%p2, %r31, 1;
	and.b32  	%r3, %r1, 31;
	@%p2 bra 	$L__BB197_20;
	not.b32 	%r32, %r3;
	add.s32 	%r4, %r30, %r32;
	shr.u32 	%r33, %r4, 5;
	add.s32 	%r34, %r33, 1;
	and.b32  	%r5, %r34, 15;
	add.s32 	%r6, %r5, -1;
	and.b32  	%r7, %r34, 7;
	add.s32 	%r8, %r7, -1;
	and.b32  	%r9, %r34, 3;
	and.b32  	%r35, %r34, 268435440;
	neg.s32 	%r10, %r35;
	add.s64 	%rd2, %rd1, 2048;
	cvta.to.global.u64 	%rd3, %rd5;
$L__BB197_3:
	mul.lo.s32 	%r12, %r42, %r31;
	mov.b32 	%r43, 0;
$L__BB197_4:
	setp.ge.s32 	%p3, %r3, %r30;
	mov.f64 	%fd85, 0d0000000000000000;
	@%p3 bra 	$L__BB197_18;
	setp.lt.u32 	%p4, %r4, 480;
	add.s32 	%r37, %r43, %r12;
	mul.lo.s32 	%r14, %r37, %r30;
	mov.f64 	%fd85, 0d0000000000000000;
	mov.u32 	%r47, %r3;
	@%p4 bra 	$L__BB197_8;
	add.s32 	%r44, %r3, %r14;
	mov.f64 	%fd85, 0d0000000000000000;
	mov.u32 	%r45, %r10;
	mov.u32 	%r47, %r3;
$L__BB197_7:
	.pragma "nounroll";
	mul.wide.s32 	%rd7, %r44, 8;
	add.s64 	%rd8, %rd2, %rd7;
	ld.global.f64 	%fd19, [%rd8+-2048];
	add.f64 	%fd20, %fd85, %fd19;
	ld.global.f64 	%fd21, [%rd8+-1792];
	add.f64 	%fd22, %fd20, %fd21;
	ld.global.f64 	%fd23, [%rd8+-1536];
	add.f64 	%fd24, %fd22, %fd23;
	ld.global.f64 	%fd25, [%rd8+-1280];
	add.f64 	%fd26, %fd24, %fd25;
	ld.global.f64 	%fd27, [%rd8+-1024];
	add.f64 	%fd28, %fd26, %fd27;
	ld.global.f64 	%fd29, [%rd8+-768];
	add.f64 	%fd30, %fd28, %fd29;
	ld.global.f64 	%fd31, [%rd8+-512];
	add.f64 	%fd32, %fd30, %fd31;
	ld.global.f64 	%fd33, [%rd8+-256];
	add.f64 	%fd34, %fd32, %fd33;
	ld.global.f64 	%fd35, [%rd8];
	add.f64 	%fd36, %fd34, %fd35;
	ld.global.f64 	%fd37, [%rd8+256];
	add.f64 	%fd38, %fd36, %fd37;
	ld.global.f64 	%fd39, [%rd8+512];
	add.f64 	%fd40, %fd38, %fd39;
	ld.global.f64 	%fd41, [%rd8+768];
	add.f64 	%fd42, %fd40, %fd41;
	ld.global.f64 	%fd43, [%rd8+1024];
	add.f64 	%fd44, %fd42, %fd43;
	ld.global.f64 	%fd45, [%rd8+1280];
	add.f64 	%fd46, %fd44, %fd45;
	ld.global.f64 	%fd47, [%rd8+1536];
	add.f64 	%fd48, %fd46, %fd47;
	ld.global.f64 	%fd49, [%rd8+1792];
	add.f64 	%fd85, %fd48, %fd49;
	add.s32 	%r47, %r47, 512;
	add.s32 	%r45, %r45, 16;
	add.s32 	%r44, %r44, 512;
	setp.ne.s32 	%p5, %r45, 0;
	@%p5 bra 	$L__BB197_7;
$L__BB197_8:
	setp.eq.s32 	%p6, %r5, 0;
	@%p6 bra 	$L__BB197_18;
	setp.lt.u32 	%p7, %r6, 7;
	@%p7 bra 	$L__BB197_11;
	add.s32 	%r38, %r47, %r14;
	mul.wide.s32 	%rd9, %r38, 8;
	add.s64 	%rd10, %rd1, %rd9;
	ld.global.f64 	%fd51, [%rd10];
	add.f64 	%fd52, %fd85, %fd51;
	ld.global.f64 	%fd53, [%rd10+256];
	add.f64 	%fd54, %fd52, %fd53;
	ld.global.f64 	%fd55, [%rd10+512];
	add.f64 	%fd56, %fd54, %fd55;
	ld.global.f64 	%fd57, [%rd10+768];
	add.f64 	%fd58, %fd56, %fd57;
	ld.global.f64 	%fd59, [%rd10+1024];
	add.f64 	%fd60, %fd58, %fd59;
	ld.global.f64 	%fd61, [%rd10+1280];
	add.f64 	%fd62, %fd60, %fd61;
	ld.global.f64 	%fd63, [%rd10+1536];
	add.f64 	%fd64, %fd62, %fd63;
	ld.global.f64 	%fd65, [%rd10+1792];
	add.f64 	%fd85, %fd64, %fd65;
	add.s32 	%r47, %r47, 256;
$L__BB197_11:
	setp.eq.s32 	%p8, %r7, 0;
	@%p8 bra 	$L__BB197_18;
	setp.lt.u32 	%p9, %r8, 3;
	@%p9 bra 	$L__BB197_14;
	add.s32 	%r39, %r47, %r14;
	mul.wide.s32 	%rd11, %r39, 8;
	add.s64 	%rd12, %rd1, %rd11;
	ld.global.f64 	%fd67, [%rd12];
	add.f64 	%fd68, %fd85, %fd67;
	ld.global.f64 	%fd69, [%rd12+256];
	add.f64 	%fd70, %fd68, %fd69;
	ld.global.f64 	%fd71, [%rd12+512];
	add.f64 	%fd72, %fd70, %fd71;
	ld.global.f64 	%fd73, [%rd12+768];
	add.f64 	%fd85, %fd72, %fd73;
	add.s32 	%r47, %r47, 128;
$L__BB197_14:
	setp.eq.s32 	%p10, %r9, 0;
	@%p10 bra 	$L__BB197_18;
	setp.eq.s32 	%p11, %r9, 1;
	add.s32 	%r40, %r47, %r14;
	mul.wide.s32 	%rd13, %r40, 8;
	add.s64 	%rd4, %rd1, %rd13;
	ld.global.f64 	%fd74, [%rd4];
	add.f64 	%fd85, %fd85, %fd74;
	@%p11 bra 	$L__BB197_18;
	setp.eq.s32 	%p12, %r9, 2;
	ld.global.f64 	%fd75, [%rd4+256];
	add.f64 	%fd85, %fd85, %fd75;
	@%p12 bra 	$L__BB197_18;
	ld.global.f64 	%fd76, [%rd4+512];
	add.f64 	%fd85, %fd85, %fd76;
$L__BB197_18:
	add.s32 	%r41, %r43, %r12;
	mul.wide.u32 	%rd14, %r41, 8;
	add.s64 	%rd15, %rd3, %rd14;
	atom.global.add.f64 	%fd77, [%rd15], %fd85;
	add.s32 	%r43, %r43, 1;
	setp.ne.s32 	%p13, %r43, %r31;
	@%p13 bra 	$L__BB197_4;
	add.s32 	%r42, %r42, 5;
	setp.lt.s32 	%p14, %r42, %r29;
	@%p14 bra 	$L__BB197_3;
$L__BB197_20:
	ret;

}
	// .globl	_Z15gpukernelBMWNr3ILi32ELi6EEvPdS0_S0_iii
.visible .entry _Z15gpukernelBMWNr3ILi32ELi6EEvPdS0_S0_iii(
	.param .u64 .ptr .align 1 _Z15gpukernelBMWNr3ILi32ELi6EEvPdS0_S0_iii_param_0,
	.param .u64 .ptr .align 1 _Z15gpukernelBMWNr3ILi32ELi6EEvPdS0_S0_iii_param_1,
	.param .u64 .ptr .align 1 _Z15gpukernelBMWNr3ILi32ELi6EEvPdS0_S0_iii_param_2,
	.param .u32 _Z15gpukernelBMWNr3ILi32ELi6EEvPdS0_S0_iii_param_3,
	.param .u32 _Z15gpukernelBMWNr3ILi32ELi6EEvPdS0_S0_iii_param_4,
	.param .u32 _Z15gpukernelBMWNr3ILi32ELi6EEvPdS0_S0_iii_param_5
)
{
	.reg .pred 	%p<15>;
	.reg .b32 	%r<50>;
	.reg .b64 	%rd<16>;
	.reg .b64 	%fd<86>;

	ld.param.u64 	%rd5, [_Z15gpukernelBMWNr3ILi32ELi6EEvPdS0_S0_iii_param_0];
	ld.param.u64 	%rd6, [_Z15gpukernelBMWNr3ILi32ELi6EEvPdS0_S0_iii_param_1];
	ld.param.u32 	%r29, [_Z15gpukernelBMWNr3ILi32ELi6EEvPdS0_S0_iii_param_3];
	ld.param.u32 	%r30, [_Z15gpukernelBMWNr3ILi32ELi6EEvPdS0_S0_iii_param_4];
	ld.param.u32 	%r31, [_Z15gpukernelBMWNr3ILi32ELi6EEvPdS0_S0_iii_param_5];
	cvta.to.global.u64 	%rd1, %rd6;
	mov.u32 	%r1, %tid.x;
	shr.u32 	%r42, %r1, 5;
	setp.ge.s32 	%p1, %r42, %r29;
	@%p1 bra 	$L__BB198_20;
	setp.lt.s32 	%p2, %r31, 1;
	and.b32  	%r3, %r1, 31;
	@%p2 bra 	$L__BB198_20;
	not.b32 	%r32, %r3;
	add.s32 	%r4, %r30, %r32;
	shr.u32 	%r33, %r4, 5;
	add.s32 	%r34, %r33, 1;
	and.b32  	%r5, %r34, 15;
	add.s32 	%r6, %r5, -1;
	and.b32  	%r7, %r34, 7;
	add.s32 	%r8, %r7, -1;
	and.b32  	%r9, %r34, 3;
	and.b32  	%r35, %r34, 268435440;
	neg.s32 	%r10, %r35;
	add.s64 	%rd2, %rd1, 2048;
	cvta.to.global.u64 	%rd3, %rd5;
$L__BB198_3:
	mul.lo.s32 	%r12, %r42, %r31;
	mov.b32 	%r43, 0;
$L__BB198_4:
	setp.ge.s32 	%p3, %r3, %r30;
	mov.f64 	%fd85, 0d0000000000000000;
	@%p3 bra 	$L__BB198_18;
	setp.lt.u32 	%p4, %r4, 480;
	add.s32 	%r37, %r43, %r12;
	mul.lo.s32 	%r14, %r37, %r30;
	mov.f64 	%fd85, 0d0000000000000000;
	mov.u32 	%r47, %r3;
	@%p4 bra 	$L__BB198_8;
	add.s32 	%r44, %r3, %r14;
	mov.f64 	%fd85, 0d0000000000000000;
	mov.u32 	%r45, %r10;
	mov.u32 	%r47, %r3;
$L__BB198_7:
	.pragma "nounroll";
	mul.wide.s32 	%rd7, %r44, 8;
	add.s64 	%rd8, %rd2, %rd7;
	ld.global.f64 	%fd19, [%rd8+-2048];
	add.f64 	%fd20, %fd85, %fd19;
	ld.global.f64 	%fd21, [%rd8+-1792];
	add.f64 	%fd22, %fd20, %fd21;
	ld.global.f64 	%fd23, [%rd8+-1536];
	add.f64 	%fd24, %fd22, %fd23;
	ld.global.f64 	%fd25, [%rd8+-1280];
	add.f64 	%fd26, %fd24, %fd25;
	ld.global.f64 	%fd27, [%rd8+-1024];
	add.f64 	%fd28, %fd26, %fd27;
	ld.global.f64 	%fd29, [%rd8+-768];
	add.f64 	%fd30, %fd28, %fd29;
	ld.global.f64 	%fd31, [%rd8+-512];
	add.f64 	%fd32, %fd30, %fd31;
	ld.global.f64 	%fd33, [%rd8+-256];
	add.f64 	%fd34, %fd32, %fd33;
	ld.global.f64 	%fd35, [%rd8];
	add.f64 	%fd36, %fd34, %fd35;
	ld.global.f64 	%fd37, [%rd8+256];
	add.f64 	%fd38, %fd36, %fd37;
	ld.global.f64 	%fd39, [%rd8+512];
	add.f64 	%fd40, %fd38, %fd39;
	ld.global.f64 	%fd41, [%rd8+768];
	add.f64 	%fd42, %fd40, %fd41;
	ld.global.f64 	%fd43, [%rd8+1024];
	add.f64 	%fd44, %fd42, %fd43;
	ld.global.f64 	%fd45, [%rd8+1280];
	add.f64 	%fd46, %fd44, %fd45;
	ld.global.f64 	%fd47, [%rd8+1536];
	add.f64 	%fd48, %fd46, %fd47;
	ld.global.f64 	%fd49, [%rd8+1792];
	add.f64 	%fd85, %fd48, %fd49;
	add.s32 	%r47, %r47, 512;
	add.s32 	%r45, %r45, 16;
	add.s32 	%r44, %r44, 512;
	setp.ne.s32 	%p5, %r45, 0;
	@%p5 bra 	$L__BB198_7;
$L__BB198_8:
	setp.eq.s32 	%p6, %r5, 0;
	@%p6 bra 	$L__BB198_18;
	setp.lt.u32 	%p7, %r6, 7;
	@%p7 bra 	$L__BB198_11;
	add.s32 	%r38, %r47, %r14;
	mul.wide.s32 	%rd9, %r38, 8;
	add.s64 	%rd10, %rd1, %rd9;
	ld.global.f64 	%fd51, [%rd10];
	add.f64 	%fd52, %fd85, %fd51;
	ld.global.f64 	%fd53, [%rd10+256];
	add.f64 	%fd54, %fd52, %fd53;
	ld.global.f64 	%fd55, [%rd10+512];
	add.f64 	%fd56, %fd54, %fd55;
	ld.global.f64 	%fd57, [%rd10+768];
	add.f64 	%fd58, %fd56, %fd57;
	ld.global.f64 	%fd59, [%rd10+1024];
	add.f64 	%fd60, %fd58, %fd59;
	ld.global.f64 	%fd61, [%rd10+1280];
	add.f64 	%fd62, %fd60, %fd61;
	ld.global.f64 	%fd63, [%rd10+1536];
	add.f64 	%fd64, %fd62, %fd63;
	ld.global.f64 	%fd65, [%rd10+1792];
	add.f64 	%fd85, %fd64, %fd65;
	add.s32 	%r47, %r47, 256;
$L__BB198_11:
	setp.eq.s32 	%p8, %r7, 0;
	@%p8 bra 	$L__BB198_18;
	setp.lt.u32 	%p9, %r8, 3;
	@%p9 bra 	$L__BB198_14;
	add.s32 	%r39, %r47, %r14;
	mul.wide.s32 	%rd11, %r39, 8;
	add.s64 	%rd12, %rd1, %rd11;
	ld.global.f64 	%fd67, [%rd12];
	add.f64 	%fd68, %fd85, %fd67;
	ld.global.f64 	%fd69, [%rd12+256];
	add.f64 	%fd70, %fd68, %fd69;
	ld.global.f64 	%fd71, [%rd12+512];
	add.f64 	%fd72, %fd70, %fd71;
	ld.global.f64 	%fd73, [%rd12+768];
	add.f64 	%fd85, %fd72, %fd73;
	add.s32 	%r47, %r47, 128;
$L__BB198_14:
	setp.eq.s32 	%p10, %r9, 0;
	@%p10 bra 	$L__BB198_18;
	setp.eq.s32 	%p11, %r9, 1;
	add.s32 	%r40, %r47, %r14;
	mul.wide.s32 	%rd13, %r40, 8;
	add.s64 	%rd4, %rd1, %rd13;
	ld.global.f64 	%fd74, [%rd4];
	add.f64 	%fd85, %fd85, %fd74;
	@%p11 bra 	$L__BB198_18;
	setp.eq.s32 	%p12, %r9, 2;
	ld.global.f64 	%fd75, [%rd4+256];
	add.f64 	%fd85, %fd85, %fd75;
	@%p12 bra 	$L__BB198_18;
	ld.global.f64 	%fd76, [%rd4+512];
	add.f64 	%fd85, %fd85, %fd76;
$L__BB198_18:
	add.s32 	%r41, %r43, %r12;
	mul.wide.u32 	%rd14, %r41, 8;
	add.s64 	%rd15, %rd3, %rd14;
	atom.global.add.f64 	%fd77, [%rd15], %fd85;
	add.s32 	%r43, %r43, 1;
	setp.ne.s32 	%p13, %r43, %r31;
	@%p13 bra 	$L__BB198_4;
	add.s32 	%r42, %r42, 6;
	setp.lt.s32 	%p14, %r42, %r29;
	@%p14 bra 	$L__BB198_3;
$L__BB198_20:
	ret;

}
	// .globl	_Z15gpukernelBMWNr3ILi32ELi7EEvPdS0_S0_iii
.visible .entry _Z15gpukernelBMWNr3ILi32ELi7EEvPdS0_S0_iii(
	.param .u64 .ptr .align 1 _Z15gpukernelBMWNr3ILi32ELi7EEvPdS0_S0_iii_param_0,
	.param .u64 .ptr .align 1 _Z15gpukernelBMWNr3ILi32ELi7EEvPdS0_S0_iii_param_1,
	.param .u64 .ptr .align 1 _Z15gpukernelBMWNr3ILi32ELi7EEvPdS0_S0_iii_param_2,
	.param .u32 _Z15gpukernelBMWNr3ILi32ELi7EEvPdS0_S0_iii_param_3,
	.param .u32 _Z15gpukernelBMWNr3ILi32ELi7EEvPdS0_S0_iii_param_4,
	.param .u32 _Z15gpukernelBMWNr3ILi32ELi7EEvPdS0_S0_iii_param_5
)
{
	.reg .pred 	%p<15>;
	.reg .b32 	%r<50>;
	.reg .b64 	%rd<16>;
	.reg .b64 	%fd<86>;

	ld.param.u64 	%rd5, [_Z15gpukernelBMWNr3ILi32ELi7EEvPdS0_S0_iii_param_0];
	ld.param.u64 	%rd6, [_Z15gpukernelBMWNr3ILi32ELi7EEvPdS0_S0_iii_param_1];
	ld.param.u32 	%r29, [_Z15gpukernelBMWNr3ILi32ELi7EEvPdS0_S0_iii_param_3];
	ld.param.u32 	%r30, [_Z15gpukernelBMWNr3ILi32ELi7EEvPdS0_S0_iii_param_4];
	ld.param.u32 	%r31, [_Z15gpukernelBMWNr3ILi32ELi7EEvPdS0_S0_iii_param_5];
	cvta.to.global.u64 	%rd1, %rd6;
	mov.u32 	%r1, %tid.x;
	shr.u32 	%r42, %r1, 5;
	setp.ge.s32 	%p1, %r42, %r29;
	@%p1 bra 	$L__BB199_20;
	setp.lt.s32 	%p2, %r31, 1;
	and.b32  	%r3, %r1, 31;
	@%p2 bra 	$L__BB199_20;
	not.b32 	%r32, %r3;
	add.s32 	%r4, %r30, %r32;
	shr.u32 	%r33, %r4, 5;
	add.s32 	%r34, %r33, 1;
	and.b32  	%r5, %r34, 15;
	add.s32 	%r6, %r5, -1;
	and.b32  	%r7, %r34, 7;
	add.s32 	%r8, %r7, -1;
	and.b32  	%r9, %r34, 3;
	and.b32  	%r35, %r34, 268435440;
	neg.s32 	%r10, %r35;
	add.s64 	%rd2, %rd1, 2048;
	cvta.to.global.u64 	%rd3, %rd5;
$L__BB199_3:
	mul.lo.s32 	%r12, %r42, %r31;
	mov.b32 	%r43, 0;
$L__BB199_4:
	setp.ge.s32 	%p3, %r3, %r30;
	mov.f64 	%fd85, 0d0000000000000000;
	@%p3 bra 	$L__BB199_18;
	setp.lt.u32 	%p4, %r4, 480;
	add.s32 	%r37, %r43, %r12;
	mul.lo.s32 	%r14, %r37, %r30;
	mov.f64 	%fd85, 0d0000000000000000;
	mov.u32 	%r47, %r3;
	@%p4 bra 	$L__BB199_8;
	add.s32 	%r44, %r3, %r14;
	mov.f64 	%fd85, 0d0000000000000000;
	mov.u32 	%r45, %r10;
	mov.u32 	%r47, %r3;
$L__BB199_7:
	.pragma "nounroll";
	mul.wide.s32 	%rd7, %r44, 8;
	add.s64 	%rd8, %rd2, %rd7;
	ld.global.f64 	%fd19, [%rd8+-2048];
	add.f64 	%fd20, %fd85, %fd19;
	ld.global.f64 	%fd21, [%rd8+-1792];
	add.f64 	%fd22, %fd20, %fd21;
	ld.global.f64 	%fd23, [%rd8+-1536];
	add.f64 	%fd24, %fd22, %fd23;
	ld.global.f64 	%fd25, [%rd8+-1280];
	add.f64 	%fd26, %fd24, %fd25;
	ld.global.f64 	%fd27, [%rd8+-1024];
	add.f64 	%fd28, %fd26, %fd27;
	ld.global.f64 	%fd29, [%rd8+-768];
	add.f64 	%fd30, %fd28, %fd29;
	ld.global.f64 	%fd31, [%rd8+-512];
	add.f64 	%fd32, %fd30, %fd31;
	ld.global.f64 	%fd33, [%rd8+-256];
	add.f64 	%fd34, %fd32, %fd33;
	ld.global.f64 	%fd35, [%rd8];
	add.f64 	%fd36, %fd34, %fd35;
	ld.global.f64 	%fd37, [%rd8+256];
	add.f64 	%fd38, %fd36, %fd37;
	ld.global.f64 	%fd39, [%rd8+512];
	add.f64 	%fd40, %fd38, %fd39;
	ld.global.f64 	%fd41, [%rd8+768];
	add.f64 	%fd42, %fd40, %fd41;
	ld.global.f64 	%fd43, [%rd8+1024];
	add.f64 	%fd44, %fd42, %fd43;
	ld.global.f64 	%fd45, [%rd8+1280];
	add.f64 	%fd46, %fd44, %fd45;
	ld.global.f64 	%fd47, [%rd8+1536];
	add.f64 	%fd48, %fd46, %fd47;
	ld.global.f64 	%fd49, [%rd8+1792];
	add.f64 	%fd85, %fd48, %fd49;
	add.s32 	%r47, %r47, 512;
	add.s32 	%r45, %r45, 16;
	add.s32 	%r44, %r44, 512;
	setp.ne.s32 	%p5, %r45, 0;
	@%p5 bra 	$L__BB199_7;
$L__BB199_8:
	setp.eq.s32 	%p6, %r5, 0;
	@%p6 bra 	$L__BB199_18;
	setp.lt.u32 	%p7, %r6, 7;
	@%p7 bra 	$L__BB199_11;
	add.s32 	%r38, %r47, %r14;
	mul.wide.s32 	%rd9, %r38, 8;
	add.s64 	%rd10, %rd1, %rd9;
	ld.global.f64 	%fd51, [%rd10];
	add.f64 	%fd52, %fd85, %fd51;
	ld.global.f64 	%fd53, [%rd10+256];
	add.f64 	%fd54, %fd52, %fd53;
	ld.global.f64 	%fd55, [%rd10+512];
	add.f64 	%fd56, %fd54, %fd55;
	ld.global.f64 	%fd57, [%rd10+768];
	add.f64 	%fd58, %fd56, %fd57;
	ld.global.f64 	%fd59, [%rd10+1024];
	add.f64 	%fd60, %fd58, %fd59;
	ld.global.f64 	%fd61, [%rd10+1280];
	add.f64 	%fd62, %fd60, %fd61;
	ld.global.f64 	%fd63, [%rd10+1536];
	add.f64 	%fd64, %fd62, %fd63;
	ld.global.f64 	%fd65, [%rd10+1792];
	add.f64 	%fd85, %fd64, %fd65;
	add.s32 	%r47, %r47, 256;
$L__BB199_11:
	setp.eq.s32 	%p8, %r7, 0;
	@%p8 bra 	$L__BB199_18;
	setp.lt.u32 	%p9, %r8, 3;
	@%p9 bra 	$L__BB199_14;
	add.s32 	%r39, %r47, %r14;
	mul.wide.s32 	%rd11, %r39, 8;
	add.s64 	%rd12, %rd1, %rd11;
	ld.global.f64 	%fd67, [%rd12];
	add.f64 	%fd68, %fd85, %fd67;
	ld.global.f64 	%fd69, [%rd12+256];
	add.f64 	%fd70, %fd68, %fd69;
	ld.global.f64 	%fd71, [%rd12+512];
	add.f64 	%fd72, %fd70, %fd71;
	ld.global.f64 	%fd73, [%rd12+768];
	add.f64 	%fd85, %fd72, %fd73;
	add.s32 	%r47, %r47, 128;
$L__BB199_14:
	setp.eq.s32 	%p10, %r9, 0;
	@%p10 bra 	$L__BB199_18;
	setp.eq.s32 	%p11, %r9, 1;
	add.s32 	%r40, %r47, %r14;
	mul.wide.s32 	%rd13, %r40, 8;
	add.s64 	%rd4, %rd1, %rd13;
	ld.global.f64 	%fd74, [%rd4];
	add.f64 	%fd85, %fd85, %fd74;
	@%p11 bra 	$L__BB199_18;
	setp.eq.s32 	%p12, %r9, 2;
	ld.global.f64 	%fd75, [%rd4+256];
	add.f64 	%fd85, %fd85, %fd75;
	@%p12 bra 	$L__BB199_18;
	ld.global.f64 	%fd76, [%rd4+512];
	add.f64 	%fd85, %fd85, %fd76;
$L__BB199_18:
	add.s32 	%r41, %r43, %r12;
	mul.wide.u32 	%rd14, %r41, 8;
	add.s64 	%rd15, %rd3, %rd14;
	atom.global.add.f64 	%fd77, [%rd15], %fd85;
	add.s32 	%r43, %r43, 1;
	setp.ne.s32 	%p13, %r43, %r31;
	@%p13 bra 	$L__BB199_4;
	add.s32 	%r42, %r42, 7;
	setp.lt.s32 	%p14, %r42, %r29;
	@%p14 bra 	$L__BB199_3;
$L__BB199_20:
	ret;

}
	// .globl	_Z15gpukernelBMWNr3ILi32ELi8EEvPdS0_S0_iii
.visible .entry _Z15gpukernelBMWNr3ILi32ELi8EEvPdS0_S0_iii(
	.param .u64 .ptr .align 1 _Z15gpukernelBMWNr3ILi32ELi8EEvPdS0_S0_iii_param_0,
	.param .u64 .ptr .align 1 _Z15gpukernelBMWNr3ILi32ELi8EEvPdS0_S0_iii_param_1,
	.param .u64 .ptr .align 1 _Z15gpukernelBMWNr3ILi32ELi8EEvPdS0_S0_iii_param_2,
	.param .u32 _Z15gpukernelBMWNr3ILi32ELi8EEvPdS0_S0_iii_param_3,
	.param .u32 _Z15gpukernelBMWNr3ILi32ELi8EEvPdS0_S0_iii_param_4,
	.param .u32 _Z15gpukernelBMWNr3ILi32ELi8EEvPdS0_S0_iii_param_5
)
{
	.reg .pred 	%p<15>;
	.reg .b32 	%r<50>;
	.reg .b64 	%rd<16>;
	.reg .b64 	%fd<86>;

	ld.param.u64 	%rd5, [_Z15gpukernelBMWNr3ILi32ELi8EEvPdS0_S0_iii_param_0];
	ld.param.u64 	%rd6, [_Z15gpukernelBMWNr3ILi32ELi8EEvPdS0_S0_iii_param_1];
	ld.param.u32 	%r29, [_Z15gpukernelBMWNr3ILi32ELi8EEvPdS0_S0_iii_param_3];
	ld.param.u32 	%r30, [_Z15gpukernelBMWNr3ILi32ELi8EEvPdS0_S0_iii_param_4];
	ld.param.u32 	%r31, [_Z15gpukernelBMWNr3ILi32ELi8EEvPdS0_S0_iii_param_5];
	cvta.to.global.u64 	%rd1, %rd6;
	mov.u32 	%r1, %tid.x;
	shr.u32 	%r42, %r1, 5;
	setp.ge.s32 	%p1, %r42, %r29;
	@%p1 bra 	$L__BB200_20;
	setp.lt.s32 	%p2, %r31, 1;
	and.b32  	%r3, %r1, 31;
	@%p2 bra 	$L__BB200_20;
	not.b32 	%r32, %r3;
	add.s32 	%r4, %r30, %r32;
	shr.u32 	%r33, %r4, 5;
	add.s32 	%r34, %r33, 1;
	and.b32  	%r5, %r34, 15;
	add.s32 	%r6, %r5, -1;
	and.b32  	%r7, %r34, 7;
	add.s32 	%r8, %r7, -1;
	and.b32  	%r9, %r34, 3;
	and.b32  	%r35, %r34, 268435440;
	neg.s32 	%r10, %r35;
	add.s64 	%rd2, %rd1, 2048;
	cvta.to.global.u64 	%rd3, %rd5;
$L__BB200_3:
	mul.lo.s32 	%r12, %r42, %r31;
	mov.b32 	%r43, 0;
$L__BB200_4:
	setp.ge.s32 	%p3, %r3, %r30;
	mov.f64 	%fd85, 0d0000000000000000;
	@%p3 bra 	$L__BB200_18;
	setp.lt.u32 	%p4, %r4, 480;
	add.s32 	%r37, %r43, %r12;
	mul.lo.s32 	%r14, %r37, %r30;
	mov.f64 	%fd85, 0d0000000000000000;
	mov.u32 	%r47, %r3;
	@%p4 bra 	$L__BB200_8;
	add.s32 	%r44, %r3, %r14;
	mov.f64 	%fd85, 0d0000000000000000;
	mov.u32 	%r45, %r10;
	mov.u32 	%r47, %r3;
$L__BB200_7:
	.pragma "nounroll";
	mul.wide.s32 	%rd7, %r44, 8;
	add.s64 	%rd8, %rd2, %rd7;
	ld.global.f64 	%fd19, [%rd8+-2048];
	add.f64 	%fd20, %fd85, %fd19;
	ld.global.f64 	%fd21, [%rd8+-1792];
	add.f64 	%fd22, %fd20, %fd21;
	ld.global.f64 	%fd23, [%rd8+-1536];
	add.f64 	%fd24, %fd22, %fd23;
	ld.global.f64 	%fd25, [%rd8+-1280];
	add.f64 	%fd26, %fd24, %fd25;
	ld.global.f64 	%fd27, [%rd8+-1024];
	add.f64 	%fd28, %fd26, %fd27;
	ld.global.f64 	%fd29, [%rd8+-768];
	add.f64 	%fd30, %fd28, %fd29;
	ld.global.f64 	%fd31, [%rd8+-512];
	add.f64 	%fd32, %fd30, %fd31;
	ld.global.f64 	%fd33, [%rd8+-256];
	add.f64 	%fd34, %fd32, %fd33;
	ld.global.f64 	%fd35, [%rd8];
	add.f64 	%fd36, %fd34, %fd35;
	ld.global.f64 	%fd37, [%rd8+256];
	add.f64 	%fd38, %fd36, %fd37;
	ld.global.f64 	%fd39, [%rd8+512];
	add.f64 	%fd40, %fd38, %fd39;
	ld.global.f64 	%fd41, [%rd8+768];
	add.f64 	%fd42, %fd40, %fd41;
	ld.global.f64 	%fd43, [%rd8+1024];
	add.f64 	%fd44, %fd42, %fd43;
	ld.global.f64 	%fd45, [%rd8+1280];
	add.f64 	%fd46, %fd44, %fd45;
	ld.global.f64 	%fd47, [%rd8+1536];
	add.f64 	%fd48, %fd46, %fd47;
	ld.global.f64 	%fd49, [%rd8+1792];
	add.f64 	%fd85, %fd48, %fd49;
	add.s32 	%r47, %r47, 512;
	add.s32 	%r45, %r45, 16;
	add.s32 	%r44, %r44, 512;
	setp.ne.s32 	%p5, %r45, 0;
	@%p5 bra 	$L__BB200_7;
$L__BB200_8:
	setp.eq.s32 	%p6, %r5, 0;
	@%p6 bra 	$L__BB200_18;
	setp.lt.u32 	%p7, %r6, 7;
	@%p7 bra 	$L__BB200_11;
	add.s32 	%r38, %r47, %r14;
	mul.wide.s32 	%rd9, %r38, 8;
	add.s64 	%rd10, %rd1, %rd9;
	ld.global.f64 	%fd51, [%rd10];
	add.f64 	%fd52, %fd85, %fd51;
	ld.global.f64 	%fd53, [%rd10+256];
	add.f64 	%fd54, %fd52, %fd53;
	ld.global.f64 	%fd55, [%rd10+512];
	add.f64 	%fd56, %fd54, %fd55;
	ld.global.f64 	%fd57, [%rd10+768];
	add.f64 	%fd58, %fd56, %fd57;
	ld.global.f64 	%fd59, [%rd10+1024];
	add.f64 	%fd60, %fd58, %fd59;
	ld.global.f64 	%fd61, [%rd10+1280];
	add.f64 	%fd62, %fd60, %fd61;
	ld.global.f64 	%fd63, [%rd10+1536];
	add.f64 	%fd64, %fd62, %fd63;
	ld.global.f64 	%fd65, [%rd10+1792];
	add.f64 	%fd85, %fd64, %fd65;
	add.s32 	%r47, %r47, 256;
$L__BB200_11:
	setp.eq.s32 	%p8, %r7, 0;
	@%p8 bra 	$L__BB200_18;
	setp.lt.u32 	%p9, %r8, 3;
	@%p9 bra 	$L__BB200_14;
	add.s32 	%r39, %r47, %r14;
	mul.wide.s32 	%rd11, %r39, 8;
	add.s64 	%rd12, %rd1, %rd11;
	ld.global.f64 	%fd67, [%rd12];
	add.f64 	%fd68, %fd85, %fd67;
	ld.global.f64 	%fd69, [%rd12+256];
	add.f64 	%fd70, %fd68, %fd69;
	ld.global.f64 	%fd71, [%rd12+512];
	add.f64 	%fd72, %fd70, %fd71;
	ld.global.f64 	%fd73, [%rd12+768];
	add.f64 	%fd85, %fd72, %fd73;
	add.s32 	%r47, %r47, 128;
$L__BB200_14:
	setp.eq.s32 	%p10, %r9, 0;
	@%p10 bra 	$L__BB200_18;
	setp.eq.s32 	%p11, %r9, 1;
	add.s32 	%r40, %r47, %r14;
	mul.wide.s32 	%rd13, %r40, 8;
	add.s64 	%rd4, %rd1, %rd13;
	ld.global.f64 	%fd74, [%rd4];
	add.f64 	%fd85, %fd85, %fd74;
	@%p11 bra 	$L__BB200_18;
	setp.eq.s32 	%p12, %r9, 2;
	ld.global.f64 	%fd75, [%rd4+256];
	add.f64 	%fd85, %fd85, %fd75;
	@%p12 bra 	$L__BB200_18;
	ld.global.f64 	%fd76, [%rd4+512];
	add.f64 	%fd85, %fd85, %fd76;
$L__BB200_18:
	add.s32 	%r41, %r43, %r12;
	mul.wide.u32 	%rd14, %r41, 8;
	add.s64 	%rd15, %rd3, %rd14;
	atom.global.add.f64 	%fd77, [%rd15], %fd85;
	add.s32 	%r43, %r43, 1;
	setp.ne.s32 	%p13, %r43, %r31;
	@%p13 bra 	$L__BB200_4;
	add.s32 	%r42, %r42, 8;
	setp.lt.s32 	%p14, %r42, %r29;
	@%p14 bra 	$L__BB200_3;
$L__BB200_20:
	ret;

}
	// .globl	_Z15gpukernelBMWNr3ILi32ELi9EEvPdS0_S0_iii
.visible .entry _Z15gpukernelBMWNr3ILi32ELi9EEvPdS0_S0_iii(
	.param .u64 .ptr .align 1 _Z15gpukernelBMWNr3ILi32ELi9EEvPdS0_S0_iii_param_0,
	.param .u64 .ptr .align 1 _Z15gpukernelBMWNr3ILi32ELi9EEvPdS0_S0_iii_param_1,
	.param .u64 .ptr .align 1 _Z15gpukernelBMWNr3ILi32ELi9EEvPdS0_S0_iii_param_2,
	.param .u32 _Z15gpukernelBMWNr3ILi32ELi9EEvPdS0_S0_iii_param_3,
	.param .u32 _Z15gpukernelBMWNr3ILi32ELi9EEvPdS0_S0_iii_param_4,
	.param .u32 _Z15gpukernelBMWNr3ILi32ELi9EEvPdS0_S0_iii_param_5
)
{
	.reg .pred 	%p<15>;
	.reg .b32 	%r<50>;
	.reg .b64 	%rd<16>;
	.reg .b64 	%fd<86>;

	ld.param.u64 	%rd5, [_Z15gpukernelBMWNr3ILi32ELi9EEvPdS0_S0_iii_param_0];
	ld.param.u64 	%rd6, [_Z15gpukernelBMWNr3ILi32ELi9EEvPdS0_S0_iii_param_1];
	ld.param.u32 	%r29, [_Z15gpukernelBMWNr3ILi32ELi9EEvPdS0_S0_iii_param_3];
	ld.param.u32 	%r30, [_Z15gpukernelBMWNr3ILi32ELi9EEvPdS0_S0_iii_param_4];
	ld.param.u32 	%r31, [_Z15gpukernelBMWNr3ILi32ELi9EEvPdS0_S0_iii_param_5];
	cvta.to.global.u64 	%rd1, %rd6;
	mov.u32 	%r1, %tid.x;
	shr.u32 	%r42, %r1, 5;
	setp.ge.s32 	%p1, %r42, %r29;
	@%p1 bra 	$L__BB201_20;
	setp.lt.s32 	%p2, %r31, 1;
	and.b32  	%r3, %r1, 31;
	@%p2 bra 	$L__BB201_20;
	not.b32 	%r32, %r3;
	add.s32 	%r4, %r30, %r32;
	shr.u32 	%r33, %r4, 5;
	add.s32 	%r34, %r33, 1;
	and.b32  	%r5, %r34, 15;
	add.s32 	%r6, %r5, -1;
	and.b32  	%r7, %r34, 7;
	add.s32 	%r8, %r7, -1;
	and.b32  	%r9, %r34, 3;
	and.b32  	%r35, %r34, 268435440;
	neg.s32 	%r10, %r35;
	add.s64 	%rd2, %rd1, 2048;
	cvta.to.global.u64 	%rd3, %rd5;
$L__BB201_3:
	mul.lo.s32 	%r12, %r42, %r31;
	mov.b32 	%r43, 0;
$L__BB201_4:
	setp.ge.s32 	%p3, %r3, %r30;
	mov.f64 	%fd85, 0d0000000000000000;
	@%p3 bra 	$L__BB201_18;
	setp.lt.u32 	%p4, %r4, 480;
	add.s32 	%r37, %r43, %r12;
	mul.lo.s32 	%r14, %r37, %r30;
	mov.f64 	%fd85, 0d0000000000000000;
	mov.u32 	%r47, %r3;
	@%p4 bra 	$L__BB201_8;
	add.s32 	%r44, %r3, %r14;
	mov.f64 	%fd85, 0d0000000000000000;
	mov.u32 	%r45, %r10;
	mov.u32 	%r47, %r3;
$L__BB201_7:
	.pragma "nounroll";
	mul.wide.s32 	%rd7, %r44, 8;
	add.s64 	%rd8, %rd2, %rd7;
	ld.global.f64 	%fd19, [%rd8+-2048];
	add.f64 	%fd20, %fd85, %fd19;
	ld.global.f64 	%fd21, [%rd8+-1792];
	add.f64 	%fd22, %fd20, %fd21;
	ld.global.f64 	%fd23, [%rd8+-1536];
	add.f64 	%fd24, %fd22, %fd23;
	ld.global.f64 	%fd25, [%rd8+-1280];
	add.f64 	%fd26, %fd24, %fd25;
	ld.global.f64 	%fd27, [%rd8+-1024];
	add.f64 	%fd28, %fd26, %fd27;
	ld.global.f64 	%fd29, [%rd8+-768];
	add.f64 	%fd30, %fd28, %fd29;
	ld.global.f64 	%fd31, [%rd8+-512];
	add.f64 	%fd32, %fd30, %fd31;
	ld.global.f64 	%fd33, [%rd8+-256];
	add.f64 	%fd34, %fd32, %fd33;
	ld.global.f64 	%fd35, [%rd8];
	add.f64 	%fd36, %fd34, %fd35;
	ld.global.f64 	%fd37, [%rd8+256];
	add.f64 	%fd38, %fd36, %fd37;
	ld.global.f64 	%fd39, [%rd8+512];
	add.f64 	%fd40, %fd38, %fd39;
	ld.global.f64 	%fd41, [%rd8+768];
	add.f64 	%fd42, %fd40, %fd41;
	ld.global.f64 	%fd43, [%rd8+1024];
	add.f64 	%fd44, %fd42, %fd43;
	ld.global.f64 	%fd45, [%rd8+1280];
	add.f64 	%fd46, %fd44, %fd45;
	ld.global.f64 	%fd47, [%rd8+1536];
	add.f64 	%fd48, %fd46, %fd47;
	ld.global.f64 	%fd49, [%rd8+1792];
	add.f64 	%fd85, %fd48, %fd49;
	add.s32 	%r47, %r47, 512;
	add.s32 	%r45, %r45, 16;
	add.s32 	%r44, %r44, 512;
	setp.ne.s32 	%p5, %r45, 0;
	@%p5 bra 	$L__BB201_7;
$L__BB201_8:
	setp.eq.s32 	%p6, %r5, 0;
	@%p6 bra 	$L__BB201_18;
	setp.lt.u32 	%p7, %r6, 7;
	@%p7 bra 	$L__BB201_11;
	add.s32 	%r38, %r47, %r14;
	mul.wide.s32 	%rd9, %r38, 8;
	add.s64 	%rd10, %rd1, %rd9;
	ld.global.f64 	%fd51, [%rd10];
	add.f64 	%fd52, %fd85, %fd51;
	ld.global.f64 	%fd53, [%rd10+256];
	add.f64 	%fd54, %fd52, %fd53;
	ld.global.f64 	%fd55, [%rd10+512];
	add.f64 	%fd56, %fd54, %fd55;
	ld.global.f64 	%fd57, [%rd10+768];
	add.f64 	%fd58, %fd56, %fd57;
	ld.global.f64 	%fd59, [%rd10+1024];
	add.f64 	%fd60, %fd58, %fd59;
	ld.global.f64 	%fd61, [%rd10+1280];
	add.f64 	%fd62, %fd60, %fd61;
	ld.global.f64 	%fd63, [%rd10+1536];
	add.f64 	%fd64, %fd62, %fd63;
	ld.global.f64 	%fd65, [%rd10+1792];
	add.f64 	%fd85, %fd64, %fd65;
	add.s32 	%r47, %r47, 256;
$L__BB201_11:
	setp.eq.s32 	%p8, %r7, 0;
	@%p8 bra 	$L__BB201_18;
	setp.lt.u32 	%p9, %r8, 3;
	@%p9 bra 	$L__BB201_14;
	add.s32 	%r39, %r47, %r14;
	mul.wide.s32 	%rd11, %r39, 8;
	add.s64 	%rd12, %rd1, %rd11;
	ld.global.f64 	%fd67, [%rd12];
	add.f64 	%fd68, %fd85, %fd67;
	ld.global.f64 	%fd69, [%rd12+256];
	add.f64 	%fd70, %fd68, %fd69;
	ld.global.f64 	%fd71, [%rd12+512];
	add.f64 	%fd72, %fd70, %fd71;
	ld.global.f64 	%fd73, [%rd12+768];
	add.f64 	%fd85, %fd72, %fd73;
	add.s32 	%r47, %r47, 128;
$L__BB201_14:
	setp.eq.s32 	%p10, %r9, 0;
	@%p10 bra 	$L__BB201_18;
	setp.eq.s32 	%p11, %r9, 1;
	add.s32 	%r40, %r47, %r14;
	mul.wide.s32 	%rd13, %r40, 8;
	add.s64 	%rd4, %rd1, %rd13;
	ld.global.f64 	%fd74, [%rd4];
	add.f64 	%fd85, %fd85, %fd74;
	@%p11 bra 	$L__BB201_18;
	setp.eq.s32 	%p12, %r9, 2;
	ld.global.f64 	%fd75, [%rd4+256];
	add.f64 	%fd85, %fd85, %fd75;
	@%p12 bra 	$L__BB201_18;
	ld.global.f64 	%fd76, [%rd4+512];
	add.f64 	%fd85, %fd85, %fd76;
$L__BB201_18:
	add.s32 	%r41, %r43, %r12;
	mul.wide.u32 	%rd14, %r41, 8;
	add.s64 	%rd15, %rd3, %rd14;
	atom.global.add.f64 	%fd77, [%rd15], %fd85;
	add.s32 	%r43, %r43, 1;
	setp.ne.s32 	%p13, %r43, %r31;
	@%p13 bra 	$L__BB201_4;
	add.s32 	%r42, %r42, 9;
	setp.lt.s32 	%p14, %r42, %r29;
	@%p14 bra 	$L__BB201_3;
$L__BB201_20:
	ret;

}
	// .globl	_Z15gpukernelBMWNr3ILi32ELi10EEvPdS0_S0_iii
.visible .entry _Z15gpukernelBMWNr3ILi32ELi10EEvPdS0_S0_iii(
	.param .u64 .ptr .align 1 _Z15gpukernelBMWNr3ILi32ELi10EEvPdS0_S0_iii_param_0,
	.param .u64 .ptr .align 1 _Z15gpukernelBMWNr3ILi32ELi10EEvPdS0_S0_iii_param_1,
	.param .u64 .ptr .align 1 _Z15gpukernelBMWNr3ILi32ELi10EEvPdS0_S0_iii_param_2,
	.param .u32 _Z15gpukernelBMWNr3ILi32ELi10EEvPdS0_S0_iii_param_3,
	.param .u32 _Z15gpukernelBMWNr3ILi32ELi10EEvPdS0_S0_iii_param_4,
	.param .u32 _Z15gpukernelBMWNr3ILi32ELi10EEvPdS0_S0_iii_param_5
)
{
	.reg .pred 	%p<15>;
	.reg .b32 	%r<50>;
	.reg .b64 	%rd<16>;
	.reg .b64 	%fd<86>;

	ld.param.u64 	%rd5, [_Z15gpukernelBMWNr3ILi32ELi10EEvPdS0_S0_iii_param_0];
	ld.param.u64 	%rd6, [_Z15gpukernelBMWNr3ILi32ELi10EEvPdS0_S0_iii_param_1];
	ld.param.u32 	%r29, [_Z15gpukernelBMWNr3ILi32ELi10EEvPdS0_S0_iii_param_3];
	ld.param.u32 	%r30, [_Z15gpukernelBMWNr3ILi32ELi10EEvPdS0_S0_iii_param_4];
	ld.param.u32 	%r31, [_Z15gpukernelBMWNr3ILi32ELi10EEvPdS0_S0_iii_param_5];
	cvta.to.global.u64 	%rd1, %rd6;
	mov.u32 	%r1, %tid.x;
	shr.u32 	%r42, %r1, 5;
	setp.ge.s32 	%p1, %r42, %r29;
	@%p1 bra 	$L__BB202_20;
	setp.lt.s32 	%p2, %r31, 1;
	and.b32  	%r3, %r1, 31;
	@%p2 bra 	$L__BB202_20;
	not.b32 	%r32, %r3;
	add.s32 	%r4, %r30, %r32;
	shr.u32 	%r33, %r4, 5;
	add.s32 	%r34, %r33, 1;
	and.b32  	%r5, %r34, 15;
	add.s32 	%r6, %r5, -1;
	and.b32  	%r7, %r34, 7;
	add.s32 	%r8, %r7, -1;
	and.b32  	%r9, %r34, 3;
	and.b32  	%r35, %r34, 268435440;
	neg.s32 	%r10, %r35;
	add.s64 	%rd2, %rd1, 2048;
	cvta.to.global.u64 	%rd3, %rd5;
$L__BB202_3:
	mul.lo.s32 	%r12, %r42, %r31;
	mov.b32 	%r43, 0;
$L__BB202_4:
	setp.ge.s32 	%p3, %r3, %r30;
	mov.f64 	%fd85, 0d0000000000000000;
	@%p3 bra 	$L__BB202_18;
	setp.lt.u32 	%p4, %r4, 480;
	add.s32 	%r37, %r43, %r12;
	mul.lo.s32 	%r14, %r37, %r30;
	mov.f64 	%fd85, 0d0000000000000000;
	mov.u32 	%r47, %r3;
	@%p4 bra 	$L__BB202_8;
	add.s32 	%r44, %r3, %r14;
	mov.f64 	%fd85, 0d0000000000000000;
	mov.u32 	%r45, %r10;
	mov.u32 	%r47, %r3;
$L__BB202_7:
	.pragma "nounroll";
	mul.wide.s32 	%rd7, %r44, 8;
	add.s64 	%rd8, %rd2, %rd7;
	ld.global.f64 	%fd19, [%rd8+-2048];
	add.f64 	%fd20, %fd85, %fd19;
	ld.global.f64 	%fd21, [%rd8+-1792];
	add.f64 	%fd22, %fd20, %fd21;
	ld.global.f64 	%fd23, [%rd8+-1536];
	add.f64 	%fd24, %fd22, %fd23;
	ld.global.f64 	%fd25, [%rd8+-1280];
	add.f64 	%fd26, %fd24, %fd25;
	ld.global.f64 	%fd27, [%rd8+-1024];
	add.f64 	%fd28, %fd26, %fd27;
	ld.global.f64 	%fd29, [%rd8+-768];
	add.f64 	%fd30, %fd28, %fd29;
	ld.global.f64 	%fd31, [%rd8+-512];
	add.f64 	%fd32, %fd30, %fd31;
	ld.global.f64 	%fd33, [%rd8+-256];
	add.f64 	%fd34, %fd32, %fd33;
	ld.global.f64 	%fd35, [%rd8];
	add.f64 	%fd36, %fd34, %fd35;
	ld.global.f64 	%fd37, [%rd8+256];
	add.f64 	%fd38, %fd36, %fd37;
	ld.global.f64 	%fd39, [%rd8+512];
	add.f64 	%fd40, %fd38, %fd39;
	ld.global.f64 	%fd41, [%rd8+768];
	add.f64 	%fd42, %fd40, %fd41;
	ld.global.f64 	%fd43, [%rd8+1024];
	add.f64 	%fd44, %fd42, %fd43;
	ld.global.f64 	%fd45, [%rd8+1280];
	add.f64 	%fd46, %fd44, %fd45;
	ld.global.f64 	%fd47, [%rd8+1536];
	add.f64 	%fd48, %fd46, %fd47;
	ld.global.f64 	%fd49, [%rd8+1792];
	add.f64 	%fd85, %fd48, %fd49;
	add.s32 	%r47, %r47, 512;
	add.s32 	%r45, %r45, 16;
	add.s32 	%r44, %r44, 512;
	setp.ne.s32 	%p5, %r45, 0;
	@%p5 bra 	$L__BB202_7;
$L__BB202_8:
	setp.eq.s32 	%p6, %r5, 0;
	@%p6 bra 	$L__BB202_18;
	setp.lt.u32 	%p7, %r6, 7;
	@%p7 bra 	$L__BB202_11;
	add.s32 	%r38, %r47, %r14;
	mul.wide.s32 	%rd9, %r38, 8;
	add.s64 	%rd10, %rd1, %rd9;
	ld.global.f64 	%fd51, [%rd10];
	add.f64 	%fd52, %fd85, %fd51;
	ld.global.f64 	%fd53, [%rd10+256];
	add.f64 	%fd54, %fd52, %fd53;
	ld.global.f64 	%fd55, [%rd10+512];
	add.f64 	%fd56, %fd54, %fd55;
	ld.global.f64 	%fd57, [%rd10+768];
	add.f64 	%fd58, %fd56, %fd57;
	ld.global.f64 	%fd59, [%rd10+1024];
	add.f64 	%fd60, %fd58, %fd59;
	ld.global.f64 	%fd61, [%rd10+1280];
	add.f64 	%fd62, %fd60, %fd61;
	ld.global.f64 	%fd63, [%rd10+1536];
	add.f64 	%fd64, %fd62, %fd63;
	ld.global.f64 	%fd65, [%rd10+1792];
	add.f64 	%fd85, %fd64, %fd65;
	add.s32 	%r47, %r47, 256;
$L__BB202_11:
	setp.eq.s32 	%p8, %r7, 0;
	@%p8 bra 	$L__BB202_18;
	setp.lt.u32 	%p9, %r8, 3;
	@%p9 bra 	$L__BB202_14;
	add.s32 	%r39, %r47, %r14;
	mul.wide.s32 	%rd11, %r39, 8;
	add.s64 	%rd12, %rd1, %rd11;
	ld.global.f64 	%fd67, [%rd12];
	add.f64 	%fd68, %fd85, %fd67;
	ld.global.f64 	%fd69, [%rd12+256];
	add.f64 	%fd70, %fd68, %fd69;
	ld.global.f64 	%fd71, [%rd12+512];
	add.f64 	%fd72, %fd70, %fd71;
	ld.global.f64 	%fd73, [%rd12+768];
	add.f64 	%fd85, %fd72, %fd73;
	add.s32 	%r47, %r47, 128;
$L__BB202_14:
	setp.eq.s32 	%p10, %r9, 0;
	@%p10 bra 	$L__BB202_18;
	setp.eq.s32 	%p11, %r9, 1;
	add.s32 	%r40, %r47, %r14;
	mul.wide.s32 	%rd13, %r40, 8;
	add.s64 	%rd4, %rd1, %rd13;
	ld.global.f64 	%fd74, [%rd4];
	add.f64 	%fd85, %fd85, %fd74;
	@%p11 bra 	$L__BB202_18;
	setp.eq.s32 	%p12, %r9, 2;
	ld.global.f64 	%fd75, [%rd4+256];
	add.f64 	%fd85, %fd85, %fd75;
	@%p12 bra 	$L__BB202_18;
	ld.global.f64 	%fd76, [%rd4+512];
	add.f64 	%fd85, %fd85, %fd76;
$L__BB202_18:
	add.s32 	%r41, %r43, %r12;
	mul.wide.u32 	%rd14, %r41, 8;
	add.s64 	%rd15, %rd3, %rd14;
	atom.global.add.f64 	%fd77, [%rd15], %fd85;
	add.s32 	%r43, %r43, 1;
	setp.ne.s32 	%p13, %r43, %r31;
	@%p13 bra 	$L__BB202_4;
	add.s32 	%r42, %r42, 10;
	setp.lt.s32 	%p14, %r42, %r29;
	@%p14 bra 	$L__BB202_3;
$L__BB202_20:
	ret;

}
	// .globl	_Z15gpukernelBMWNr3ILi32ELi11EEvPdS0_S0_iii
.visible .entry _Z15gpukernelBMWNr3ILi32ELi11EEvPdS0_S0_iii(
	.param .u64 .ptr .align 1 _Z15gpukernelBMWNr3ILi32ELi11EEvPdS0_S0_iii_param_0,
	.param .u64 .ptr .align 1 _Z15gpukernelBMWNr3ILi32ELi11EEvPdS0_S0_iii_param_1,
	.param .u64 .ptr .align 1 _Z15gpukernelBMWNr3ILi32ELi11EEvPdS0_S0_iii_param_2,
	.param .u32 _Z15gpukernelBMWNr3ILi32ELi11EEvPdS0_S0_iii_param_3,
	.param .u32 _Z15gpukernelBMWNr3ILi32ELi11EEvPdS0_S0_iii_param_4,
	.param .u32 _Z15gpukernelBMWNr3ILi32ELi11EEvPdS0_S0_iii_param_5
)
{
	.reg .pred 	%p<15>;
	.reg .b32 	%r<50>;
	.reg .b64 	%rd<16>;
	.reg .b64 	%fd<86>;

	ld.param.u64 	%rd5, [_Z15gpukernelBMWNr3ILi32ELi11EEvPdS0_S0_iii_param_0];
	ld.param.u64 	%rd6, [_Z15gpukernelBMWNr3ILi32ELi11EEvPdS0_S0_iii_param_1];
	ld.param.u32 	%r29, [_Z15gpukernelBMWNr3ILi32ELi11EEvPdS0_S0_iii_param_3];
	ld.param.u32 	%r30, [_Z15gpukernelBMWNr3ILi32ELi11EEvPdS0_S0_iii_param_4];
	ld.param.u32 	%r31, [_Z15gpukernelBMWNr3ILi32ELi11EEvPdS0_S0_iii_param_5];
	cvta.to.global.u64 	%rd1, %rd6;
	mov.u32 	%r1, %tid.x;
	shr.u32 	%r42, %r1, 5;
	setp.ge.s32 	%p1, %r42, %r29;
	@%p1 bra 	$L__BB203_20;
	setp.lt.s32 	%p2, %r31, 1;
	and.b32  	%r3, %r1, 31;
	@%p2 bra 	$L__BB203_20;
	not.b32 	%r32, %r3;
	add.s32 	%r4, %r30, %r32;
	shr.u32 	%r33, %r4, 5;
	add.s32 	%r34, %r33, 1;
	and.b32  	%r5, %r34, 15;
	add.s32 	%r6, %r5, -1;
	and.b32  	%r7, %r34, 7;
	add.s32 	%r8, %r7, -1;
	and.b32  	%r9, %r34, 3;
	and.b32  	%r35, %r34, 268435440;
	neg.s32 	%r10, %r35;
	add.s64 	%rd2, %rd1, 2048;
	cvta.to.global.u64 	%rd3, %rd5;
$L__BB203_3:
	mul.lo.s32 	%r12, %r42, %r31;
	mov.b32 	%r43, 0;
$L__BB203_4:
	setp.ge.s32 	%p3, %r3, %r30;
	mov.f64 	%fd85, 0d0000000000000000;
	@%p3 bra 	$L__BB203_18;
	setp.lt.u32 	%p4, %r4, 480;
	add.s32 	%r37, %r43, %r12;
	mul.lo.s32 	%r14, %r37, %r30;
	mov.f64 	%fd85, 0d0000000000000000;
	mov.u32 	%r47, %r3;
	@%p4 bra 	$L__BB203_8;
	add.s32 	%r44, %r3, %r14;
	mov.f64 	%fd85, 0d0000000000000000;
	mov.u32 	%r45, %r10;
	mov.u32 	%r47, %r3;
$L__BB203_7:
	.pragma "nounroll";
	mul.wide.s32 	%rd7, %r44, 8;
	add.s64 	%rd8, %rd2, %rd7;
	ld.global.f64 	%fd19, [%rd8+-2048];
	add.f64 	%fd20, %fd85, %fd19;
	ld.global.f64 	%fd21, [%rd8+-1792];
	add.f64 	%fd22, %fd20, %fd21;
	ld.global.f64 	%fd23, [%rd8+-1536];
	add.f64 	%fd24, %fd22, %fd23;
	ld.global.f64 	%fd25, [%rd8+-1280];
	add.f64 	%fd26, %fd24, %fd25;
	ld.global.f64 	%fd27, [%rd8+-1024];
	add.f64 	%fd28, %fd26, %fd27;
	ld.global.f64 	%fd29, [%rd8+-768];
	add.f64 	%fd30, %fd28, %fd29;
	ld.global.f64 	%fd31, [%rd8+-512];
	add.f64 	%fd32, %fd30, %fd31;
	ld.global.f64 	%fd33, [%rd8+-256];
	add.f64 	%fd34, %fd32, %fd33;
	ld.global.f64 	%fd35, [%rd8];
	add.f64 	%fd36, %fd34, %fd35;
	ld.global.f64 	%fd37, [%rd8+256];
	add.f64 	%fd38, %fd36, %fd37;
	ld.global.f64 	%fd39, [%rd8+512];
	add.f64 	%fd40, %fd38, %fd39;
	ld.global.f64 	%fd41, [%rd8+768];
	add.f64 	%fd42, %fd40, %fd41;
	ld.global.f64 	%fd43, [%rd8+1024];
	add.f64 	%fd44, %fd42, %fd43;
	ld.global.f64 	%fd45, [%rd8+1280];
	add.f64 	%fd46, %fd44, %fd45;
	ld.global.f64 	%fd47, [%rd8+1536];
	add.f64 	%fd48, %fd46, %fd47;
	ld.global.f64 	%fd49, [%rd8+1792];
	add.f64 	%fd85, %fd48, %fd49;
	add.s32 	%r47, %r47, 512;
	add.s32 	%r45, %r45, 16;
	add.s32 	%r44, %r44, 512;
	setp.ne.s32 	%p5, %r45, 0;
	@%p5 bra 	$L__BB203_7;
$L__BB203_8:
	setp.eq.s32 	%p6, %r5, 0;
	@%p6 bra 	$L__BB203_18;
	setp.lt.u32 	%p7, %r6, 7;
	@%p7 bra 	$L__BB203_11;
	add.s32 	%r38, %r47, %r14;
	mul.wide.s32 	%rd9, %r38, 8;
	add.s64 	%rd10, %rd1, %rd9;
	ld.global.f64 	%fd51, [%rd10];
	add.f64 	%fd52, %fd85, %fd51;
	ld.global.f64 	%fd53, [%rd10+256];
	add.f64 	%fd54, %fd52, %fd53;
	ld.global.f64 	%fd55, [%rd10+512];
	add.f64 	%fd56, %fd54, %fd55;
	ld.global.f64 	%fd57, [%rd10+768];
	add.f64 	%fd58, %fd56, %fd57;
	ld.global.f64 	%fd59, [%rd10+1024];
	add.f64 	%fd60, %fd58, %fd59;
	ld.global.f64 	%fd61, [%rd10+1280];
	add.f64 	%fd62, %fd60, %fd61;
	ld.global.f64 	%fd63, [%rd10+1536];
	add.f64 	%fd64, %fd62, %fd63;
	ld.global.f64 	%fd65, [%rd10+1792];
	add.f64 	%fd85, %fd64, %fd65;
	add.s32 	%r47, %r47, 256;
$L__BB203_11:
	setp.eq.s32 	%p8, %r7, 0;
	@%p8 bra 	$L__BB203_18;
	setp.lt.u32 	%p9, %r8, 3;
	@%p9 bra 	$L__BB203_14;
	add.s32 	%r39, %r47, %r14;
	mul.wide.s32 	%rd11, %r39, 8;
	add.s64 	%rd12, %rd1, %rd11;
	ld.global.f64 	%fd67, [%rd12];
	add.f64 	%fd68, %fd85, %fd67;
	ld.global.f64 	%fd69, [%rd12+256];
	add.f64 	%fd70, %fd68, %fd69;
	ld.global.f64 	%fd71, [%rd12+512];
	add.f64 	%fd72, %fd70, %fd71;
	ld.global.f64 	%fd73, [%rd12+768];
	add.f64 	%fd85, %fd72, %fd73;
	add.s32 	%r47, %r47, 128;
$L__BB203_14:
	setp.eq.s32 	%p10, %r9, 0;
	@%p10 bra 	$L__BB203_18;
	setp.eq.s32 	%p11, %r9, 1;
	add.s32 	%r40, %r47, %r14;
	mul.wide.s32 	%rd13, %r40, 8;
	add.s64 	%rd4, %rd1, %rd13;
	ld.global.f64 	%fd74, [%rd4];
	add.f64 	%fd85, %fd85, %fd74;
	@%p11 bra 	$L__BB203_18;
	setp.eq.s32 	%p12, %r9, 2;
	ld.global.f64 	%fd75, [%rd4+256];
	add.f64 	%fd85, %fd85, %fd75;
	@%p12 bra 	$L__BB203_18;
	ld.global.f64 	%fd76, [%rd4+512];
	add.f64 	%fd85, %fd85, %fd76;
$L__BB203_18:
	add.s32 	%r41, %r43, %r12;
	mul.wide.u32 	%rd14, %r41, 8;
	add.s64 	%rd15, %rd3, %rd14;
	atom.global.add.f64 	%fd77, [%rd15], %fd85;
	add.s32 	%r43, %r43, 1;
	setp.ne.s32 	%p13, %r43, %r31;
	@%p13 bra 	$L__BB203_4;
	add.s32 	%r42, %r42, 11;
	setp.lt.s32 	%p14, %r42, %r29;
	@%p14 bra 	$L__BB203_3;
$L__BB203_20:
	ret;

}
	// .globl	_Z15gpukernelBMWNr3ILi32ELi12EEvPdS0_S0_iii
.visible .entry _Z15gpukernelBMWNr3ILi32ELi12EEvPdS0_S0_iii(
	.param .u64 .ptr .align 1 _Z15gpukernelBMWNr3ILi32ELi12EEvPdS0_S0_iii_param_0,
	.param .u64 .ptr .align 1 _Z15gpukernelBMWNr3ILi32ELi12EEvPdS0_S0_iii_param_1,
	.param .u64 .ptr .align 1 _Z15gpukernelBMWNr3ILi32ELi12EEvPdS0_S0_iii_param_2,
	.param .u32 _Z15gpukernelBMWNr3ILi32ELi12EEvPdS0_S0_iii_param_3,
	.param .u32 _Z15gpukernelBMWNr3ILi32ELi12EEvPdS0_S0_iii_param_4,
	.param .u32 _Z15gpukernelBMWNr3ILi32ELi12EEvPdS0_S0_iii_param_5
)
{
	.reg .pred 	%p<15>;
	.reg .b32 	%r<50>;
	.reg .b64 	%rd<16>;
	.reg .b64 	%fd<86>;

	ld.param.u64 	%rd5, [_Z15gpukernelBMWNr3ILi32ELi12EEvPdS0_S0_iii_param_0];
	ld.param.u64 	%rd6, [_Z15gpukernelBMWNr3ILi32ELi12EEvPdS0_S0_iii_param_1];
	ld.param.u32 	%r29, [_Z15gpukernelBMWNr3ILi32ELi12EEvPdS0_S0_iii_param_3];
	ld.param.u32 	%r30, [_Z15gpukernelBMWNr3ILi32ELi12EEvPdS0_S0_iii_param_4];
	ld.param.u32 	%r31, [_Z15gpukernelBMWNr3ILi32ELi12EEvPdS0_S0_iii_param_5];
	cvta.to.global.u64 	%rd1, %rd6;
	mov.u32 	%r1, %tid.x;
	shr.u32 	%r42, %r1, 5;
	setp.ge.s32 	%p1, %r42, %r29;
	@%p1 bra 	$L__BB204_20;
	setp.lt.s32 	%p2, %r31, 1;
	and.b32  	%r3, %r1, 31;
	@%p2 bra 	$L__BB204_20;
	not.b32 	%r32, %r3;
	add.s32 	%r4, %r30, %r32;
	shr.u32 	%r33, %r4, 5;
	add.s32 	%r34, %r33, 1;
	and.b32  	%r5, %r34, 15;
	add.s32 	%r6, %r5, -1;
	and.b32  	%r7, %r34, 7;
	add.s32 	%r8, %r7, -1;
	and.b32  	%r9, %r34, 3;
	and.b32  	%r35, %r34, 268435440;
	neg.s32 	%r10, %r35;
	add.s64 	%rd2, %rd1, 2048;
	cvta.to.global.u64 	%rd3, %rd5;
$L__BB204_3:
	mul.lo.s32 	%r12, %r42, %r31;
	mov.b32 	%r43, 0;
$L__BB204_4:
	setp.ge.s32 	%p3, %r3, %r30;
	mov.f64 	%fd85, 0d0000000000000000;
	@%p3 bra 	$L__BB204_18;
	setp.lt.u32 	%p4, %r4, 480;
	add.s32 	%r37, %r43, %r12;
	mul.lo.s32 	%r14, %r37, %r30;
	mov.f64 	%fd85, 0d0000000000000000;
	mov.u32 	%r47, %r3;
	@%p4 bra 	$L__BB204_8;
	add.s32 	%r44, %r3, %r14;
	mov.f64 	%fd85, 0d0000000000000000;
	mov.u32 	%r45, %r10;
	mov.u32 	%r47, %r3;
$L__BB204_7:
	.pragma "nounroll";
	mul.wide.s32 	%rd7, %r44, 8;
	add.s64 	%rd8, %rd2, %rd7;
	ld.global.f64 	%fd19, [%rd8+-2048];
	add.f64 	%fd20, %fd85, %fd19;
	ld.global.f64 	%fd21, [%rd8+-1792];
	add.f64 	%fd22, %fd20, %fd21;
	ld.global.f64 	%fd23, [%rd8+-1536];
	add.f64 	%fd24, %fd22, %fd23;
	ld.global.f64 	%fd25, [%rd8+-1280];
	add.f64 	%fd26, %fd24, %fd25;
	ld.global.f64 	%fd27, [%rd8+-1024];
	add.f64 	%fd28, %fd26, %fd27;
	ld.global.f64 	%fd29, [%rd8+-768];
	add.f64 	%fd30, %fd28, %fd29;
	ld.global.f64 	%fd31, [%rd8+-512];
	add.f64 	%fd32, %fd30, %fd31;
	ld.global.f64 	%fd33, [%rd8+-256];
	add.f64 	%fd34, %fd32, %fd33;
	ld.global.f64 	%fd35, [%rd8];
	add.f64 	%fd36, %fd34, %fd35;
	ld.global.f64 	%fd37, [%rd8+256];
	add.f64 	%fd38, %fd36, %fd37;
	ld.global.f64 	%fd39, [%rd8+512];
	add.f64 	%fd40, %fd38, %fd39;
	ld.global.f64 	%fd41, [%rd8+768];
	add.f64 	%fd42, %fd40, %fd41;
	ld.global.f64 	%fd43, [%rd8+1024];
	add.f64 	%fd44, %fd42, %fd43;
	ld.global.f64 	%fd45, [%rd8+1280];
	add.f64 	%fd46, %fd44, %fd45;
	ld.global.f64 	%fd47, [%rd8+1536];
	add.f64 	%fd48, %fd46, %fd47;
	ld.global.f64 	%fd49, [%rd8+1792];
	add.f64 	%fd85, %fd48, %fd49;
	add.s32 	%r47, %r47, 512;
	add.s32 	%r45, %r45, 16;
	add.s32 	%r44, %r44, 512;
	setp.ne.s32 	%p5, %r45, 0;
	@%p5 bra 	$L__BB204_7;
$L__BB204_8:
	setp.eq.s32 	%p6, %r5, 0;
	@%p6 bra 	$L__BB204_18;
	setp.lt.u32 	%p7, %r6, 7;
	@%p7 bra 	$L__BB204_11;
	add.s32 	%r38, %r47, %r14;
	mul.wide.s32 	%rd9, %r38, 8;
	add.s64 	%rd10, %rd1, %rd9;
	ld.global.f64 	%fd51, [%rd10];
	add.f64 	%fd52, %fd85, %fd51;
	ld.global.f64 	%fd53, [%rd10+256];
	add.f64 	%fd54, %fd52, %fd53;
	ld.global.f64 	%fd55, [%rd10+512];
	add.f64 	%fd56, %fd54, %fd55;
	ld.global.f64 	%fd57, [%rd10+768];
	add.f64 	%fd58, %fd56, %fd57;
	ld.global.f64 	%fd59, [%rd10+1024];
	add.f64 	%fd60, %fd58, %fd59;
	ld.global.f64 	%fd61, [%rd10+1280];
	add.f64 	%fd62, %fd60, %fd61;
	ld.global.f64 	%fd63, [%rd10+1536];
	add.f64 	%fd64, %fd62, %fd63;
	ld.global.f64 	%fd65, [%rd10+1792];
	add.f64 	%fd85, %fd64, %fd65;
	add.s32 	%r47, %r47, 256;
$L__BB204_11:
	setp.eq.s32 	%p8, %r7, 0;
	@%p8 bra 	$L__BB204_18;
	setp.lt.u32 	%p9, %r8, 3;
	@%p9 bra 	$L__BB204_14;
	add.s32 	%r39, %r47, %r14;
	mul.wide.s32 	%rd11, %r39, 8;
	add.s64 	%rd12, %rd1, %rd11;
	ld.global.f64 	%fd67, [%rd12];
	add.f64 	%fd68, %fd85, %fd67;
	ld.global.f64 	%fd69, [%rd12+256];
	add.f64 	%fd70, %fd68, %fd69;
	ld.global.f64 	%fd71, [%rd12+512];
	add.f64 	%fd72, %fd70, %fd71;
	ld.global.f64 	%fd73, [%rd12+768];
	add.f64 	%fd85, %fd72, %fd73;
	add.s32 	%r47, %r47, 128;
$L__BB204_14:
	setp.eq.s32 	%p10, %r9, 0;
	@%p10 bra 	$L__BB204_18;
	setp.eq.s32 	%p11, %r9, 1;
	add.s32 	%r40, %r47, %r14;
	mul.wide.s32 	%rd13, %r40, 8;
	add.s64 	%rd4, %rd1, %rd13;
	ld.global.f64 	%fd74, [%rd4];
	add.f64 	%fd85, %fd85, %fd74;
	@%p11 bra 	$L__BB204_18;
	setp.eq.s32 	%p12, %r9, 2;
	ld.global.f64 	%fd75, [%rd4+256];
	add.f64 	%fd85, %fd85, %fd75;
	@%p12 bra 	$L__BB204_18;
	ld.global.f64 	%fd76, [%rd4+512];
	add.f64 	%fd85, %fd85, %fd76;
$L__BB204_18:
	add.s32 	%r41, %r43, %r12;
	mul.wide.u32 	%rd14, %r41, 8;
	add.s64 	%rd15, %rd3, %rd14;
	atom.global.add.f64 	%fd77, [%rd15], %fd85;
	add.s32 	%r43, %r43, 1;
	setp.ne.s32 	%p13, %r43, %r31;
	@%p13 bra 	$L__BB204_4;
	add.s32 	%r42, %r42, 12;
	setp.lt.s32 	%p14, %r42, %r29;
	@%p14 bra 	$L__BB204_3;
$L__BB204_20:
	ret;

}
	// .globl	_Z15gpukernelBMWNr3ILi32ELi13EEvPdS0_S0_iii
.visible .entry _Z15gpukernelBMWNr3ILi32ELi13EEvPdS0_S0_iii(
	.param .u64 .ptr .align 1 _Z15gpukernelBMWNr3ILi32ELi13EEvPdS0_S0_iii_param_0,
	.param .u64 .ptr .align 1 _Z15gpukernelBMWNr3ILi32ELi13EEvPdS0_S0_iii_param_1,
	.param .u64 .ptr .align 1 _Z15gpukernelBMWNr3ILi32ELi13EEvPdS0_S0_iii_param_2,
	.param .u32 _Z15gpukernelBMWNr3ILi32ELi13EEvPdS0_S0_iii_param_3,
	.param .u32 _Z15gpukernelBMWNr3ILi32ELi13EEvPdS0_S0_iii_param_4,
	.param .u32 _Z15gpukernelBMWNr3ILi32ELi13EEvPdS0_S0_iii_param_5
)
{
	.reg .pred 	%p<15>;
	.reg .b32 	%r<50>;
	.reg .b64 	%rd<16>;
	.reg .b64 	%fd<86>;

	ld.param.u64 	%rd5, [_Z15gpukernelBMWNr3ILi32ELi13EEvPdS0_S0_iii_param_0];
	ld.param.u64 	%rd6, [_Z15gpukernelBMWNr3ILi32ELi13EEvPdS0_S0_iii_param_1];
	ld.param.u32 	%r29, [_Z15gpukernelBMWNr3ILi32ELi13EEvPdS0_S0_iii_param_3];
	ld.param.u32 	%r30, [_Z15gpukernelBMWNr3ILi32ELi13EEvPdS0_S0_iii_param_4];
	ld.param.u32 	%r31, [_Z15gpukernelBMWNr3ILi32ELi13EEvPdS0_S0_iii_param_5];
	cvta.to.global.u64 	%rd1, %rd6;
	mov.u32 	%r1, %tid.x;
	shr.u32 	%r42, %r1, 5;
	setp.ge.s32 	%p1, %r42, %r29;
	@%p1 bra 	$L__BB205_20;
	setp.lt.s32 	%p2, %r31, 1;
	and.b32  	%r3, %r1, 31;
	@%p2 bra 	$L__BB205_20;
	not.b32 	%r32, %r3;
	add.s32 	%r4, %r30, %r32;
	shr.u32 	%r33, %r4, 5;
	add.s32 	%r34, %r33, 1;
	and.b32  	%r5, %r34, 15;
	add.s32 	%r6, %r5, -1;
	and.b32  	%r7, %r34, 7;
	add.s32 	%r8, %r7, -1;
	and.b32  	%r9, %r34, 3;
	and.b32  	%r35, %r34, 268435440;
	neg.s32 	%r10, %r35;
	add.s64 	%rd2, %rd1, 2048;
	cvta.to.global.u64 	%rd3, %rd5;
$L__BB205_3:
	mul.lo.s32 	%r12, %r42, %r31;
	mov.b32 	%r43, 0;
$L__BB205_4:
	setp.ge.s32 	%p3, %r3, %r30;
	mov.f64 	%fd85, 0d0000000000000000;
	@%p3 bra 	$L__BB205_18;
	setp.lt.u32 	%p4, %r4, 480;
	add.s32 	%r37, %r43, %r12;
	mul.lo.s32 	%r14, %r37, %r30;
	mov.f64 	%fd85, 0d0000000000000000;
	mov.u32 	%r47, %r3;
	@%p4 bra 	$L__BB205_8;
	add.s32 	%r44, %r3, %r14;
	mov.f64 	%fd85, 0d0000000000000000;
	mov.u32 	%r45, %r10;
	mov.u32 	%r47, %r3;
$L__BB205_7:
	.pragma "nounroll";
	mul.wide.s32 	%rd7, %r44, 8;
	add.s64 	%rd8, %rd2, %rd7;
	ld.global.f64 	%fd19, [%rd8+-2048];
	add.f64 	%fd20, %fd85, %fd19;
	ld.global.f64 	%fd21, [%rd8+-1792];
	add.f64 	%fd22, %fd20, %fd21;
	ld.global.f64 	%fd23, [%rd8+-1536];
	add.f64 	%fd24, %fd22, %fd23;
	ld.global.f64 	%fd25, [%rd8+-1280];
	add.f64 	%fd26, %fd24, %fd25;
	ld.global.f64 	%fd27, [%rd8+-1024];
	add.f64 	%fd28, %fd26, %fd27;
	ld.global.f64 	%fd29, [%rd8+-768];
	add.f64 	%fd30, %fd28, %fd29;
	ld.global.f64 	%fd31, [%rd8+-512];
	add.f64 	%fd32, %fd30, %fd31;
	ld.global.f64 	%fd33, [%rd8+-256];
	add.f64 	%fd34, %fd32, %fd33;
	ld.global.f64 	%fd35, [%rd8];
	add.f64 	%fd36, %fd34, %fd35;
	ld.global.f64 	%fd37, [%rd8+256];
	add.f64 	%fd38, %fd36, %fd37;
	ld.global.f64 	%fd39, [%rd8+512];
	add.f64 	%fd40, %fd38, %fd39;
	ld.global.f64 	%fd41, [%rd8+768];
	add.f64 	%fd42, %fd40, %fd41;
	ld.global.f64 	%fd43, [%rd8+1024];
	add.f64 	%fd44, %fd42, %fd43;
	ld.global.f64 	%fd45, [%rd8+1280];
	add.f64 	%fd46, %fd44, %fd45;
	ld.global.f64 	%fd47, [%rd8+1536];
	add.f64 	%fd48, %fd46, %fd47;
	ld.global.f64 	%fd49, [%rd8+1792];
	add.f64 	%fd85, %fd48, %fd49;
	add.s32 	%r47, %r47, 512;
	add.s32 	%r45, %r45, 16;
	add.s32 	%r44, %r44, 512;
	setp.ne.s32 	%p5, %r45, 0;
	@%p5 bra 	$L__BB205_7;
$L__BB205_8:
	setp.eq.s32 	%p6, %r5, 0;
	@%p6 bra 	$L__BB205_18;
	setp.lt.u32 	%p7, %r6, 7;
	@%p7 bra 	$L__BB205_11;
	add.s32 	%r38, %r47, %r14;
	mul.wide.s32 	%rd9, %r38, 8;
	add.s64 	%rd10, %rd1, %rd9;
	ld.global.f64 	%fd51, [%rd10];
	add.f64 	%fd52, %fd85, %fd51;
	ld.global.f64 	%fd53, [%rd10+256];
	add.f64 	%fd54, %fd52, %fd53;
	ld.global.f64 	%fd55, [%rd10+512];
	add.f64 	%fd56, %fd54, %fd55;
	ld.global.f64 	%fd57, [%rd10+768];
	add.f64 	%fd58, %fd56, %fd57;
	ld.global.f64 	%fd59, [%rd10+1024];
	add.f64 	%fd60, %fd58, %fd59;
	ld.global.f64 	%fd61, [%rd10+1280];
	add.f64 	%fd62, %fd60, %fd61;
	ld.global.f64 	%fd63, [%rd10+1536];
	add.f64 	%fd64, %fd62, %fd63;
	ld.global.f64 	%fd65, [%rd10+1792];
	add.f64 	%fd85, %fd64, %fd65;
	add.s32 	%r47, %r47, 256;
$L__BB205_11:
	setp.eq.s32 	%p8, %r7, 0;
	@%p8 bra 	$L__BB205_18;
	setp.lt.u32 	%p9, %r8, 3;
	@%p9 bra 	$L__BB205_14;
	add.s32 	%r39, %r47, %r14;
	mul.wide.s32 	%rd11, %r39, 8;
	add.s64 	%rd12, %rd1, %rd11;
	ld.global.f64 	%fd67, [%rd12];
	add.f64 	%fd68, %fd85, %fd67;
	ld.global.f64 	%fd69, [%rd12+256];
	add.f64 	%fd70, %fd68, %fd69;
	ld.global.f64 	%fd71, [%rd12+512];
	add.f64 	%fd72, %fd70, %fd71;
	ld.global.f64 	%fd73, [%rd12+768];
	add.f64 	%fd85, %fd72, %fd73;
	add.s32 	%r47, %r47, 128;
$L__BB205_14:
	setp.eq.s32 	%p10, %r9, 0;
	@%p10 bra 	$L__BB205_18;
	setp.eq.s32 	%p11, %r9, 1;
	add.s32 	%r40, %r47, %r14;
	mul.wide.s32 	%rd13, %r40, 8;
	add.s64 	%rd4, %rd1, %rd13;
	ld.global.f64 	%fd74, [%rd4];
	add.f64 	%fd85, %fd85, %fd74;
	@%p11 bra 	$L__BB205_18;
	setp.eq.s32 	%p12, %r9, 2;
	ld.global.f64 	%fd75, [%rd4+256];
	add.f64 	%fd85, %fd85, %fd75;
	@%p12 bra 	$L__BB205_18;
	ld.global.f64 	%fd76, [%rd4+512];
	add.f64 	%fd85, %fd85, %fd76;
$L__BB205_18:
	add.s32 	%r41, %r43, %r12;
	mul.wide.u32 	%rd14, %r41, 8;
	add.s64 	%rd15, %rd3, %rd14;
	atom.global.add.f64 	%fd77, [%rd15], %fd85;
	add.s32 	%r43, %r43, 1;
	setp.ne.s32 	%p13, %r43, %r31;
	@%p13 bra 	$L__BB205_4;
	add.s32 	%r42, %r42, 13;
	setp.lt.s32 	%p14, %r42, %r29;
	@%p14 bra 	$L__BB205_3;
$L__BB205_20:
	ret;

}
	// .globl	_Z15gpukernelBMWNr3ILi32ELi14EEvPdS0_S0_iii
.visible .entry _Z15gpukernelBMWNr3ILi32ELi14EEvPdS0_S0_iii(
	.param .u64 .ptr .align 1 _Z15gpukernelBMWNr3ILi32ELi14EEvPdS0_S0_iii_param_0,
	.param .u64 .ptr .align 1 _Z15gpukernelBMWNr3ILi32ELi14EEvPdS0_S0_iii_param_1,
	.param .u64 .ptr .align 1 _Z15gpukernelBMWNr3ILi32ELi14EEvPdS0_S0_iii_param_2,
	.param .u32 _Z15gpukernelBMWNr3ILi32ELi14EEvPdS0_S0_iii_param_3,
	.param .u32 _Z15gpukernelBMWNr3ILi32ELi14EEvPdS0_S0_iii_param_4,
	.param .u32 _Z15gpukernelBMWNr3ILi32ELi14EEvPdS0_S0_iii_param_5
)
{
	.reg .pred 	%p<15>;
	.reg .b32 	%r<50>;
	.reg .b64 	%rd<16>;
	.reg .b64 	%fd<86>;

	ld.param.u64 	%rd5, [_Z15gpukernelBMWNr3ILi32ELi14EEvPdS0_S0_iii_param_0];
	ld.param.u64 	%rd6, [_Z15gpukernelBMWNr3ILi32ELi14EEvPdS0_S0_iii_param_1];
	ld.param.u32 	%r29, [_Z15gpukernelBMWNr3ILi32ELi14EEvPdS0_S0_iii_param_3];
	ld.param.u32 	%r30, [_Z15gpukernelBMWNr3ILi32ELi14EEvPdS0_S0_iii_param_4];
	ld.param.u32 	%r31, [_Z15gpukernelBMWNr3ILi32ELi14EEvPdS0_S0_iii_param_5];
	cvta.to.global.u64 	%rd1, %rd6;
	mov.u32 	%r1, %tid.x;
	shr.u32 	%r42, %r1, 5;
	setp.ge.s32 	%p1, %r42, %r29;
	@%p1 bra 	$L__BB206_20;
	setp.lt.s32 	%p2, %r31, 1;
	and.b32  	%r3, %r1, 31;
	@%p2 bra 	$L__BB206_20;
	not.b32 	%r32, %r3;
	add.s32 	%r4, %r30, %r32;
	shr.u32 	%r33, %r4, 5;
	add.s32 	%r34, %r33, 1;
	and.b32  	%r5, %r34, 15;
	add.s32 	%r6, %r5, -1;
	and.b32  	%r7, %r34, 7;
	add.s32 	%r8, %r7, -1;
	and.b32  	%r9, %r34, 3;
	and.b32  	%r35, %r34, 268435440;
	neg.s32 	%r10, %r35;
	add.s64 	%rd2, %rd1, 2048;
	cvta.to.global.u64 	%rd3, %rd5;
$L__BB206_3:
	mul.lo.s32 	%r12, %r42, %r31;
	mov.b32 	%r43, 0;
$L__BB206_4:
	setp.ge.s32 	%p3, %r3, %r30;
	mov.f64 	%fd85, 0d0000000000000000;
	@%p3 bra 	$L__BB206_18;
	setp.lt.u32 	%p4, %r4, 480;
	add.s32 	%r37, %r43, %r12;
	mul.lo.s32 	%r14, %r37, %r30;
	mov.f64 	%fd85, 0d0000000000000000;
	mov.u32 	%r47, %r3;
	@%p4 bra 	$L__BB206_8;
	add.s32 	%r44, %r3, %r14;
	mov.f64 	%fd85, 0d0000000000000000;
	mov.u32 	%r45, %r10;
	mov.u32 	%r47, %r3;
$L__BB206_7:
	.pragma "nounroll";
	mul.wide.s32 	%rd7, %r44, 8;
	add.s64 	%rd8, %rd2, %rd7;
	ld.global.f64 	%fd19, [%rd8+-2048];
	add.f64 	%fd20, %fd85, %fd19;
	ld.global.f64 	%fd21, [%rd8+-1792];
	add.f64 	%fd22, %fd20, %fd21;
	ld.global.f64 	%fd23, [%rd8+-1536];
	add.f64 	%fd24, %fd22, %fd23;
	ld.global.f64 	%fd25, [%rd8+-1280];
	add.f64 	%fd26, %fd24, %fd25;
	ld.global.f64 	%fd27, [%rd8+-1024];
	add.f64 	%fd28, %fd26, %fd27;
	ld.global.f64 	%fd29, [%rd8+-768];
	add.f64 	%fd30, %fd28, %fd29;
	ld.global.f64 	%fd31, [%rd8+-512];
	add.f64 	%fd32, %fd30, %fd31;
	ld.global.f64 	%fd33, [%rd8+-256];
	add.f64 	%fd34, %fd32, %fd33;
	ld.global.f64 	%fd35, [%rd8];
	add.f64 	%fd36, %fd34, %fd35;
	ld.global.f64 	%fd37, [%rd8+256];
	add.f64 	%fd38, %fd36, %fd37;
	ld.global.f64 	%fd39, [%rd8+512];
	add.f64 	%fd40, %fd38, %fd39;
	ld.global.f64 	%fd41, [%rd8+768];
	add.f64 	%fd42, %fd40, %fd41;
	ld.global.f64 	%fd43, [%rd8+1024];
	add.f64 	%fd44, %fd42, %fd43;
	ld.global.f64 	%fd45, [%rd8+1280];
	add.f64 	%fd46, %fd44, %fd45;
	ld.global.f64 	%fd47, [%rd8+1536];
	add.f64 	%fd48, %fd46, %fd47;
	ld.global.f64 	%fd49, [%rd8+1792];
	add.f64 	%fd85, %fd48, %fd49;
	add.s32 	%r47, %r47, 512;
	add.s32 	%r45, %r45, 16;
	add.s32 	%r44, %r44, 512;
	setp.ne.s32 	%p5, %r45, 0;
	@%p5 bra 	$L__BB206_7;
$L__BB206_8:
	setp.eq.s32 	%p6, %r5, 0;
	@%p6 bra 	$L__BB206_18;
	setp.lt.u32 	%p7, %r6, 7;
	@%p7 bra 	$L__BB206_11;
	add.s32 	%r38, %r47, %r14;
	mul.wide.s32 	%rd9, %r38, 8;
	add.s64 	%rd10, %rd1, %rd9;
	ld.global.f64 	%fd51, [%rd10];
	add.f64 	%fd52, %fd85, %fd51;
	ld.global.f64 	%fd53, [%rd10+256];
	add.f64 	%fd54, %fd52, %fd53;
	ld.global.f64 	%fd55, [%rd10+512];
	add.f64 	%fd56, %fd54, %fd55;
	ld.global.f64 	%fd57, [%rd10+768];
	add.f64 	%fd58, %fd56, %fd57;
	ld.global.f64 	%fd59, [%rd10+1024];
	add.f64 	%fd60, %fd58, %fd59;
	ld.global.f64 	%fd61, [%rd10+1280];
	add.f64 	%fd62, %fd60, %fd61;
	ld.global.f64 	%fd63, [%rd10+1536];
	add.f64 	%fd64, %fd62, %fd63;
	ld.global.f64 	%fd65, [%rd10+1792];
	add.f64 	%fd85, %fd64, %fd65;
	add.s32 	%r47, %r47, 256;
$L__BB206_11:
	setp.eq.s32 	%p8, %r7, 0;
	@%p8 bra 	$L__BB206_18;
	setp.lt.u32 	%p9, %r8, 3;
	@%p9 bra 	$L__BB206_14;
	add.s32 	%r39, %r47, %r14;
	mul.wide.s32 	%rd11, %r39, 8;
	add.s64 	%rd12, %rd1, %rd11;
	ld.global.f64 	%fd67, [%rd12];
	add.f64 	%fd68, %fd85, %fd67;
	ld.global.f64 	%fd69, [%rd12+256];
	add.f64 	%fd70, %fd68, %fd69;
	ld.global.f64 	%fd71, [%rd12+512];
	add.f64 	%fd72, %fd70, %fd71;
	ld.global.f64 	%fd73, [%rd12+768];
	add.f64 	%fd85, %fd72, %fd73;
	add.s32 	%r47, %r47, 128;
$L__BB206_14:
	setp.eq.s32 	%p10, %r9, 0;
	@%p10 bra 	$L__BB206_18;
	setp.eq.s32 	%p11, %r9, 1;
	add.s32 	%r40, %r47, %r14;
	mul.wide.s32 	%rd13, %r40, 8;
	add.s64 	%rd4, %rd1, %rd13;
	ld.global.f64 	%fd74, [%rd4];
	add.f64 	%fd85, %fd85, %fd74;
	@%p11 bra 	$L__BB206_18;
	setp.eq.s32 	%p12, %r9, 2;
	ld.global.f64 	%fd75, [%rd4+256];
	add.f64 	%fd85, %fd85, %fd75;
	@%p12 bra 	$L__BB206_18;
	ld.global.f64 	%fd76, [%rd4+512];
	add.f64 	%fd85, %fd85, %fd76;
$L__BB206_18:
	add.s32 	%r41, %r43, %r12;
	mul.wide.u32 	%rd14, %r41, 8;
	add.s64 	%rd15, %rd3, %rd14;
	atom.global.add.f64 	%fd77, [%rd15], %fd85;
	add.s32 	%r43, %r43, 1;
	setp.ne.s32 	%p13, %r43, %r31;
	@%p13 bra 	$L__BB206_4;
	add.s32 	%r42, %r42, 14;
	setp.lt.s32 	%p14, %r42, %r29;
	@%p14 bra 	$L__BB206_3;
$L__BB206_20:
	ret;

}
	// .globl	_Z15gpukernelBMWNr3ILi32ELi15EEvPdS0_S0_iii
.visible .entry _Z15gpukernelBMWNr3ILi32ELi15EEvPdS0_S0_iii(
	.param .u64 .ptr .align 1 _Z15gpukernelBMWNr3ILi32ELi15EEvPdS0_S0_iii_param_0,
	.param .u64 .ptr .align 1 _Z15gpukernelBMWNr3ILi32ELi15EEvPdS0_S0_iii_param_1,
	.param .u64 .ptr .align 1 _Z15gpukernelBMWNr3ILi32ELi15EEvPdS0_S0_iii_param_2,
	.param .u32 _Z15gpukernelBMWNr3ILi32ELi15EEvPdS0_S0_iii_param_3,
	.param .u32 _Z15gpukernelBMWNr3ILi32ELi15EEvPdS0_S0_iii_param_4,
	.param .u32 _Z15gpukernelBMWNr3ILi32ELi15EEvPdS0_S0_iii_param_5
)
{
	.reg .pred 	%p<15>;
	.reg .b32 	%r<50>;
	.reg .b64 	%rd<16>;
	.reg .b64 	%fd<86>;

	ld.param.u64 	%rd5, [_Z15gpukernelBMWNr3ILi32ELi15EEvPdS0_S0_iii_param_0];
	ld.param.u64 	%rd6, [_Z15gpukernelBMWNr3ILi32ELi15EEvPdS0_S0_iii_param_1];
	ld.param.u32 	%r29, [_Z15gpukernelBMWNr3ILi32ELi15EEvPdS0_S0_iii_param_3];
	ld.param.u32 	%r30, [_Z15gpukernelBMWNr3ILi32ELi15EEvPdS0_S0_iii_param_4];
	ld.param.u32 	%r31, [_Z15gpukernelBMWNr3ILi32ELi15EEvPdS0_S0_iii_param_5];
	cvta.to.global.u64 	%rd1, %rd6;
	mov.u32 	%r1, %tid.x;
	shr.u32 	%r42, %r1, 5;
	setp.ge.s32 	%p1, %r42, %r29;
	@%p1 bra 	$L__BB207_20;
	setp.lt.s32 	%p2, %r31, 1;
	and.b32  	%r3, %r1, 31;
	@%p2 bra 	$L__BB207_20;
	not.b32 	%r32, %r3;
	add.s32 	%r4, %r30, %r32;
	shr.u32 	%r33, %r4, 5;
	add.s32 	%r34, %r33, 1;
	and.b32  	%r5, %r34, 15;
	add.s32 	%r6, %r5, -1;
	and.b32  	%r7, %r34, 7;
	add.s32 	%r8, %r7, -1;
	and.b32  	%r9, %r34, 3;
	and.b32  	%r35, %r34, 268435440;
	neg.s32 	%r10, %r35;
	add.s64 	%rd2, %rd1, 2048;
	cvta.to.global.u64 	%rd3, %rd5;
$L__BB207_3:
	mul.lo.s32 	%r12, %r42, %r31;
	mov.b32 	%r43, 0;
$L__BB207_4:
	setp.ge.s32 	%p3, %r3, %r30;
	mov.f64 	%fd85, 0d0000000000000000;
	@%p3 bra 	$L__BB207_18;
	setp.lt.u32 	%p4, %r4, 480;
	add.s32 	%r37, %r43, %r12;
	mul.lo.s32 	%r14, %r37, %r30;
	mov.f64 	%fd85, 0d0000000000000000;
	mov.u32 	%r47, %r3;
	@%p4 bra 	$L__BB207_8;
	add.s32 	%r44, %r3, %r14;
	mov.f64 	%fd85, 0d0000000000000000;
	mov.u32 	%r45, %r10;
	mov.u32 	%r47, %r3;
$L__BB207_7:
	.pragma "nounroll";
	mul.wide.s32 	%rd7, %r44, 8;
	add.s64 	%rd8, %rd2, %rd7;
	ld.global.f64 	%fd19, [%rd8+-2048];
	add.f64 	%fd20, %fd85, %fd19;
	ld.global.f64 	%fd21, [%rd8+-1792];
	add.f64 	%fd22, %fd20, %fd21;
	ld.global.f64 	%fd23, [%rd8+-1536];
	add.f64 	%fd24, %fd22, %fd23;
	ld.global.f64 	%fd25, [%rd8+-1280];
	add.f64 	%fd26, %fd24, %fd25;
	ld.global.f64 	%fd27, [%rd8+-1024];
	add.f64 	%fd28, %fd26, %fd27;
	ld.global.f64 	%fd29, [%rd8+-768];
	add.f64 	%fd30, %fd28, %fd29;
	ld.global.f64 	%fd31, [%rd8+-512];
	add.f64 	%fd32, %fd30, %fd31;
	ld.global.f64 	%fd33, [%rd8+-256];
	add.f64 	%fd34, %fd32, %fd33;
	ld.global.f64 	%fd35, [%rd8];
	add.f64 	%fd36, %fd34, %fd35;
	ld.global.f64 	%fd37, [%rd8+256];
	add.f64 	%fd38, %fd36, %fd37;
	ld.global.f64 	%fd39, [%rd8+512];
	add.f64 	%fd40, %fd38, %fd39;
	ld.global.f64 	%fd41, [%rd8+768];
	add.f64 	%fd42, %fd40, %fd41;
	ld.global.f64 	%fd43, [%rd8+1024];
	add.f64 	%fd44, %fd42, %fd43;
	ld.global.f64 	%fd45, [%rd8+1280];
	add.f64 	%fd46, %fd44, %fd45;
	ld.global.f64 	%fd47, [%rd8+1536];
	add.f64 	%fd48, %fd46, %fd47;
	ld.global.f64 	%fd49, [%rd8+1792];
	add.f64 	%fd85, %fd48, %fd49;
	add.s32 	%r47, %r47, 512;
	add.s32 	%r45, %r45, 16;
	add.s32 	%r44, %r44, 512;
	setp.ne.s32 	%p5, %r45, 0;
	@%p5 bra 	$L__BB207_7;
$L__BB207_8:
	setp.eq.s32 	%p6, %r5, 0;
	@%p6 bra 	$L__BB207_18;
	setp.lt.u32 	%p7, %r6, 7;
	@%p7 bra 	$L__BB207_11;
	add.s32 	%r38, %r47, %r14;
	mul.wide.s32 	%rd9, %r38, 8;
	add.s64 	%rd10, %rd1, %rd9;
	ld.global.f64 	%fd51, [%rd10];
	add.f64 	%fd52, %fd85, %fd51;
	ld.global.f64 	%fd53, [%rd10+256];
	add.f64 	%fd54, %fd52, %fd53;
	ld.global.f64 	%fd55, [%rd10+512];
	add.f64 	%fd56, %fd54, %fd55;
	ld.global.f64 	%fd57, [%rd10+768];
	add.f64 	%fd58, %fd56, %fd57;
	ld.global.f64 	%fd59, [%rd10+1024];
	add.f64 	%fd60, %fd58, %fd59;
	ld.global.f64 	%fd61, [%rd10+1280];
	add.f64 	%fd62, %fd60, %fd61;
	ld.global.f64 	%fd63, [%rd10+1536];
	add.f64 	%fd64, %fd62, %fd63;
	ld.global.f64 	%fd65, [%rd10+1792];
	add.f64 	%fd85, %fd64, %fd65;
	add.s32 	%r47, %r47, 256;
$L__BB207_11:
	setp.eq.s32 	%p8, %r7, 0;
	@%p8 bra 	$L__BB207_18;
	setp.lt.u32 	%p9, %r8, 3;
	@%p9 bra 	$L__BB207_14;
	add.s32 	%r39, %r47, %r14;
	mul.wide.s32 	%rd11, %r39, 8;
	add.s64 	%rd12, %rd1, %rd11;
	ld.global.f64 	%fd67, [%rd12];
	add.f64 	%fd68, %fd85, %fd67;
	ld.global.f64 	%fd69, [%rd12+256];
	add.f64 	%fd70, %fd68, %fd69;
	ld.global.f64 	%fd71, [%rd12+512];
	add.f64 	%fd72, %fd70, %fd71;
	ld.global.f64 	%fd73, [%rd12+768];
	add.f64 	%fd85, %fd72, %fd73;
	add.s32 	%r47, %r47, 128;
$L__BB207_14:
	setp.eq.s32 	%p10, %r9, 0;
	@%p10 bra 	$L__BB207_18;
	setp.eq.s32 	%p11, %r9, 1;
	add.s32 	%r40, %r47, %r14;
	mul.wide.s32 	%rd13, %r40, 8;
	add.s64 	%rd4, %rd1, %rd13;
	ld.global.f64 	%fd74, [%rd4];
	add.f64 	%fd85, %fd85, %fd74;
	@%p11 bra 	$L__BB207_18;
	setp.eq.s32 	%p12, %r9, 2;
	ld.global.f64 	%fd75, [%rd4+256];
	add.f64 	%fd85, %fd85, %fd75;
	@%p12 bra 	$L__BB207_18;
	ld.global.f64 	%fd76, [%rd4+512];
	add.f64 	%fd85, %fd85, %fd76;
$L__BB207_18:
	add.s32 	%r41, %r43, %r12;
	mul.wide.u32 	%rd14, %r41, 8;
	add.s64 	%rd15, %rd3, %rd14;
	atom.global.add.f64 	%fd77, [%rd15], %fd85;
	add.s32 	%r43, %r43, 1;
	setp.ne.s32 	%p13, %r43, %r31;
	@%p13 bra 	$L__BB207_4;
	add.s32 	%r42, %r42, 15;
	setp.lt.s32 	%p14, %r42, %r29;
	@%p14 bra 	$L__BB207_3;
$L__BB207_20:
	ret;

}
	// .globl	_Z15gpukernelBMWNr3ILi32ELi16EEvPdS0_S0_iii
.visible .entry _Z15gpukernelBMWNr3ILi32ELi16EEvPdS0_S0_iii(
	.param .u64 .ptr .align 1 _Z15gpukernelBMWNr3ILi32ELi16EEvPdS0_S0_iii_param_0,
	.param .u64 .ptr .align 1 _Z15gpukernelBMWNr3ILi32ELi16EEvPdS0_S0_iii_param_1,
	.param .u64 .ptr .align 1 _Z15gpukernelBMWNr3ILi32ELi16EEvPdS0_S0_iii_param_2,
	.param .u32 _Z15gpukernelBMWNr3ILi32ELi16EEvPdS0_S0_iii_param_3,
	.param .u32 _Z15gpukernelBMWNr3ILi32ELi16EEvPdS0_S0_iii_param_4,
	.param .u32 _Z15gpukernelBMWNr3ILi32ELi16EEvPdS0_S0_iii_param_5
)
{
	.reg .pred 	%p<15>;
	.reg .b32 	%r<50>;
	.reg .b64 	%rd<16>;
	.reg .b64 	%fd<86>;

	ld.param.u64 	%rd5, [_Z15gpukernelBMWNr3ILi32ELi16EEvPdS0_S0_iii_param_0];
	ld.param.u64 	%rd6, [_Z15gpukernelBMWNr3ILi32ELi16EEvPdS0_S0_iii_param_1];
	ld.param.u32 	%r29, [_Z15gpukernelBMWNr3ILi32ELi16EEvPdS0_S0_iii_param_3];
	ld.param.u32 	%r30, [_Z15gpukernelBMWNr3ILi32ELi16EEvPdS0_S0_iii_param_4];
	ld.param.u32 	%r31, [_Z15gpukernelBMWNr3ILi32ELi16EEvPdS0_S0_iii_param_5];
	cvta.to.global.u64 	%rd1, %rd6;
	mov.u32 	%r1, %tid.x;
	shr.u32 	%r42, %r1, 5;
	setp.ge.s32 	%p1, %r42, %r29;
	@%p1 bra 	$L__BB208_20;
	setp.lt.s32 	%p2, %r31, 1;
	and.b32  	%r3, %r1, 31;
	@%p2 bra 	$L__BB208_20;
	not.b32 	%r32, %r3;
	add.s32 	%r4, %r30, %r32;
	shr.u32 	%r33, %r4, 5;
	add.s32 	%r34, %r33, 1;
	and.b32  	%r5, %r34, 15;
	add.s32 	%r6, %r5, -1;
	and.b32  	%r7, %r34, 7;
	add.s32 	%r8, %r7, -1;
	and.b32  	%r9, %r34, 3;
	and.b32  	%r35, %r34, 268435440;
	neg.s32 	%r10, %r35;
	add.s64 	%rd2, %rd1, 2048;
	cvta.to.global.u64 	%rd3, %rd5;
$L__BB208_3:
	mul.lo.s32 	%r12, %r42, %r31;
	mov.b32 	%r43, 0;
$L__BB208_4:
	setp.ge.s32 	%p3, %r3, %r30;
	mov.f64 	%fd85, 0d0000000000000000;
	@%p3 bra 	$L__BB208_18;
	setp.lt.u32 	%p4, %r4, 480;
	add.s32 	%r37, %r43, %r12;
	mul.lo.s32 	%r14, %r37, %r30;
	mov.f64 	%fd85, 0d0000000000000000;
	mov.u32 	%r47, %r3;
	@%p4 bra 	$L__BB208_8;
	add.s32 	%r44, %r3, %r14;
	mov.f64 	%fd85, 0d0000000000000000;
	mov.u32 	%r45, %r10;
	mov.u32 	%r47, %r3;
$L__BB208_7:
	.pragma "nounroll";
	mul.wide.s32 	%rd7, %r44, 8;
	add.s64 	%rd8, %rd2, %rd7;
	ld.global.f64 	%fd19, [%rd8+-2048];
	add.f64 	%fd20, %fd85, %fd19;
	ld.global.f64 	%fd21, [%rd8+-1792];
	add.f64 	%fd22, %fd20, %fd21;
	ld.global.f64 	%fd23, [%rd8+-1536];
	add.f64 	%fd24, %fd22, %fd23;
	ld.global.f64 	%fd25, [%rd8+-1280];
	add.f64 	%fd26, %fd24, %fd25;
	ld.global.f64 	%fd27, [%rd8+-1024];
	add.f64 	%fd28, %fd26, %fd27;
	ld.global.f64 	%fd29, [%rd8+-768];
	add.f64 	%fd30, %fd28, %fd29;
	ld.global.f64 	%fd31, [%rd8+-512];
	add.f64 	%fd32, %fd30, %fd31;
	ld.global.f64 	%fd33, [%rd8+-256];
	add.f64 	%fd34, %fd32, %fd33;
	ld.global.f64 	%fd35, [%rd8];
	add.f64 	%fd36, %fd34, %fd35;
	ld.global.f64 	%fd37, [%rd8+256];
	add.f64 	%fd38, %fd36, %fd37;
	ld.global.f64 	%fd39, [%rd8+512];
	add.f64 	%fd40, %fd38, %fd39;
	ld.global.f64 	%fd41, [%rd8+768];
	add.f64 	%fd42, %fd40, %fd41;
	ld.global.f64 	%fd43, [%rd8+1024];
	add.f64 	%fd44, %fd42, %fd43;
	ld.global.f64 	%fd45, [%rd8+1280];
	add.f64 	%fd46, %fd44, %fd45;
	ld.global.f64 	%fd47, [%rd8+1536];
	add.f64 	%fd48, %fd46, %fd47;
	ld.global.f64 	%fd49, [%rd8+1792];
	add.f64 	%fd85, %fd48, %fd49;
	add.s32 	%r47, %r47, 512;
	add.s32 	%r45, %r45, 16;
	add.s32 	%r44, %r44, 512;
	setp.ne.s32 	%p5, %r45, 0;
	@%p5 bra 	$L__BB208_7;
$L__BB208_8:
	setp.eq.s32 	%p6, %r5, 0;
	@%p6 bra 	$L__BB208_18;
	setp.lt.u32 	%p7, %r6, 7;
	@%p7 bra 	$L__BB208_11;
	add.s32 	%r38, %r47, %r14;
	mul.wide.s32 	%rd9, %r38, 8;
	add.s64 	%rd10, %rd1, %rd9;
	ld.global.f64 	%fd51, [%rd10];
	add.f64 	%fd52, %fd85, %fd51;
	ld.global.f64 	%fd53, [%rd10+256];
	add.f64 	%fd54, %fd52, %fd53;
	ld.global.f64 	%fd55, [%rd10+512];
	add.f64 	%fd56, %fd54, %fd55;
	ld.global.f64 	%fd57, [%rd10+768];
	add.f64 	%fd58, %fd56, %fd57;
	ld.global.f64 	%fd59, [%rd10+1024];
	add.f64 	%fd60, %fd58, %fd59;
	ld.global.f64 	%fd61, [%rd10+1280];
	add.f64 	%fd62, %fd60, %fd61;
	ld.global.f64 	%fd63, [%rd10+1536];
	add.f64 	%fd64, %fd62, %fd63;
	ld.global.f64 	%fd65, [%rd10+1792];
	add.f64 	%fd85, %fd64, %fd65;
	add.s32 	%r47, %r47, 256;
$L__BB208_11:
	setp.eq.s32 	%p8, %r7, 0;
	@%p8 bra 	$L__BB208_18;
	setp.lt.u32 	%p9, %r8, 3;
	@%p9 bra 	$L__BB208_14;
	add.s32 	%r39, %r47, %r14;
	mul.wide.s32 	%rd11, %r39, 8;
	add.s64 	%rd12, %rd1, %rd11;
	ld.global.f64 	%fd67, [%rd12];
	add.f64 	%fd68, %fd85, %fd67;
	ld.global.f64 	%fd69, [%rd12+256];
	add.f64 	%fd70, %fd68, %fd69;
	ld.global.f64 	%fd71, [%rd12+512];
	add.f64 	%fd72, %fd70, %fd71;
	ld.global.f64 	%fd73, [%rd12+768];
	add.f64 	%fd85, %fd72, %fd73;
	add.s32 	%r47, %r47, 128;
$L__BB208_14:
	setp.eq.s32 	%p10, %r9, 0;
	@%p10 bra 	$L__BB208_18;
	setp.eq.s32 	%p11, %r9, 1;
	add.s32 	%r40, %r47, %r14;
	mul.wide.s32 	%rd13, %r40, 8;
	add.s64 	%rd4, %rd1, %rd13;
	ld.global.f64 	%fd74, [%rd4];
	add.f64 	%fd85, %fd85, %fd74;
	@%p11 bra 	$L__BB208_18;
	setp.eq.s32 	%p12, %r9, 2;
	ld.global.f64 	%fd75, [%rd4+256];
	add.f64 	%fd85, %fd85, %fd75;
	@%p12 bra 	$L__BB208_18;
	ld.global.f64 	%fd76, [%rd4+512];
	add.f64 	%fd85, %fd85, %fd76;
$L__BB208_18:
	add.s32 	%r41, %r43, %r12;
	mul.wide.u32 	%rd14, %r41, 8;
	add.s64 	%rd15, %rd3, %rd14;
	atom.global.add.f64 	%fd77, [%rd15], %fd85;
	add.s32 	%r43, %r43, 1;
	setp.ne.s32 	%p13, %r43, %r31;
	@%p13 bra 	$L__BB208_4;
	add.s32 	%r42, %r42, 16;
	setp.lt.s32 	%p14, %r42, %r29;
	@%p14 bra 	$L__BB208_3;
$L__BB208_20:
	ret;

}
	// .globl	_Z15gpukernelBMWNr3ILi32ELi17EEvPdS0_S0_iii
.visible .entry _Z15gpukernelBMWNr3ILi32ELi17EEvPdS0_S0_iii(
	.param .u64 .ptr .align 1 _Z15gpukernelBMWNr3ILi32ELi17EEvPdS0_S0_iii_param_0,
	.param .u64 .ptr .align 1 _Z15gpukernelBMWNr3ILi32ELi17EEvPdS0_S0_iii_param_1,
	.param .u64 .ptr .align 1 _Z15gpukernelBMWNr3ILi32ELi17EEvPdS0_S0_iii_param_2,
	.param .u32 _Z15gpukernelBMWNr3ILi32ELi17EEvPdS0_S0_iii_param_3,
	.param .u32 _Z15gpukernelBMWNr3ILi32ELi17EEvPdS0_S0_iii_param_4,
	.param .u32 _Z15gpukernelBMWNr3ILi32ELi17EEvPdS0_S0_iii_param_5
)
{
	.reg .pred 	%p<15>;
	.reg .b32 	%r<50>;
	.reg .b64 	%rd<16>;
	.reg .b64 	%fd<86>;

	ld.param.u64 	%rd5, [_Z15gpukernelBMWNr3ILi32ELi17EEvPdS0_S0_iii_param_0];
	ld.param.u64 	%rd6, [_Z15gpukernelBMWNr3ILi32ELi17EEvPdS0_S0_iii_param_1];
	ld.param.u32 	%r29, [_Z15gpukernelBMWNr3ILi32ELi17EEvPdS0_S0_iii_param_3];
	ld.param.u32 	%r30, [_Z15gpukernelBMWNr3ILi32ELi17EEvPdS0_S0_iii_param_4];
	ld.param.u32 	%r31, [_Z15gpukernelBMWNr3ILi32ELi17EEvPdS0_S0_iii_param_5];
	cvta.to.global.u64 	%rd1, %rd6;
	mov.u32 	%r1, %tid.x;
	shr.u32 	%r42, %r1, 5;
	setp.ge.s32 	%p1, %r42, %r29;
	@%p1 bra 	$L__BB209_20;
	setp.lt.s32 	%p2, %r31, 1;
	and.b32  	%r3, %r1, 31;
	@%p2 bra 	$L__BB209_20;
	not.b32 	%r32, %r3;
	add.s32 	%r4, %r30, %r32;
	shr.u32 	%r33, %r4, 5;
	add.s32 	%r34, %r33, 1;
	and.b32  	%r5, %r34, 15;
	add.s32 	%r6, %r5, -1;
	and.b32  	%r7, %r34, 7;
	add.s32 	%r8, %r7, -1;
	and.b32  	%r9, %r34, 3;
	and.b32  	%r35, %r34, 268435440;
	neg.s32 	%r10, %r35;
	add.s64 	%rd2, %rd1, 2048;
	cvta.to.global.u64 	%rd3, %rd5;
$L__BB209_3:
	mul.lo.s32 	%r12, %r42, %r31;
	mov.b32 	%r43, 0;
$L__BB209_4:
	setp.ge.s32 	%p3, %r3, %r30;
	mov.f64 	%fd85, 0d0000000000000000;
	@%p3 bra 	$L__BB209_18;
	setp.lt.u32 	%p4, %r4, 480;
	add.s32 	%r37, %r43, %r12;
	mul.lo.s32 	%r14, %r37, %r30;
	mov.f64 	%fd85, 0d0000000000000000;
	mov.u32 	%r47, %r3;
	@%p4 bra 	$L__BB209_8;
	add.s32 	%r44, %r3, %r14;
	mov.f64 	%fd85, 0d0000000000000000;
	mov.u32 	%r45, %r10;
	mov.u32 	%r47, %r3;
$L__BB209_7:
	.pragma "nounroll";
	mul.wide.s32 	%rd7, %r44, 8;
	add.s64 	%rd8, %rd2, %rd7;
	ld.global.f64 	%fd19, [%rd8+-2048];
	add.f64 	%fd20, %fd85, %fd19;
	ld.global.f64 	%fd21, [%rd8+-1792];
	add.f64 	%fd22, %fd20, %fd21;
	ld.global.f64 	%fd23, [%rd8+-1536];
	add.f64 	%fd24, %fd22, %fd23;
	ld.global.f64 	%fd25, [%rd8+-1280];
	add.f64 	%fd26, %fd24, %fd25;
	ld.global.f64 	%fd27, [%rd8+-1024];
	add.f64 	%fd28, %fd26, %fd27;
	ld.global.f64 	%fd29, [%rd8+-768];
	add.f64 	%fd30, %fd28, %fd29;
	ld.global.f64 	%fd31, [%rd8+-512];
	add.f64 	%fd32, %fd30, %fd31;
	ld.global.f64 	%fd33, [%rd8+-256];
	add.f64 	%fd34, %fd32, %fd33;
	ld.global.f64 	%fd35, [%rd8];
	add.f64 	%fd36, %fd34, %fd35;
	ld.global.f64 	%fd37, [%rd8+256];
	add.f64 	%fd38, %fd36, %fd37;
	ld.global.f64 	%fd39, [%rd8+512];
	add.f64 	%fd40, %fd38, %fd39;
	ld.global.f64 	%fd41, [%rd8+768];
	add.f64 	%fd42, %fd40, %fd41;
	ld.global.f64 	%fd43, [%rd8+1024];
	add.f64 	%fd44, %fd42, %fd43;
	ld.global.f64 	%fd45, [%rd8+1280];
	add.f64 	%fd46, %fd44, %fd45;
	ld.global.f64 	%fd47, [%rd8+1536];
	add.f64 	%fd48, %fd46, %fd47;
	ld.global.f64 	%fd49, [%rd8+1792];
	add.f64 	%fd85, %fd48, %fd49;
	add.s32 	%r47, %r47, 512;
	add.s32 	%r45, %r45, 16;
	add.s32 	%r44, %r44, 512;
	setp.ne.s32 	%p5, %r45, 0;
	@%p5 bra 	$L__BB209_7;
$L__BB209_8:
	setp.eq.s32 	%p6, %r5, 0;
	@%p6 bra 	$L__BB209_18;
	setp.lt.u32 	%p7, %r6, 7;
	@%p7 bra 	$L__BB209_11;
	add.s32 	%r38, %r47, %r14;
	mul.wide.s32 	%rd9, %r38, 8;
	add.s64 	%rd10, %rd1, %rd9;
	ld.global.f64 	%fd51, [%rd10];
	add.f64 	%fd52, %fd85, %fd51;
	ld.global.f64 	%fd53, [%rd10+256];
	add.f64 	%fd54, %fd52, %fd53;
	ld.global.f64 	%fd55, [%rd10+512];
	add.f64 	%fd56, %fd54, %fd55;
	ld.global.f64 	%fd57, [%rd10+768];
	add.f64 	%fd58, %fd56, %fd57;
	ld.global.f64 	%fd59, [%rd10+1024];
	add.f64 	%fd60, %fd58, %fd59;
	ld.global.f64 	%fd61, [%rd10+1280];
	add.f64 	%fd62, %fd60, %fd61;
	ld.global.f64 	%fd63, [%rd10+1536];
	add.f64 	%fd64, %fd62, %fd63;
	ld.global.f64 	%fd65, [%rd10+1792];
	add.f64 	%fd85, %fd64, %fd65;
	add.s32 	%r47, %r47, 256;
$L__BB209_11:
	setp.eq.s32 	%p8, %r7, 0;
	@%p8 bra 	$L__BB209_18;
	setp.lt.u32 	%p9, %r8, 3;
	@%p9 bra 	$L__BB209_14;
	add.s32 	%r39, %r47, %r14;
	mul.wide.s32 	%rd11, %r39, 8;
	add.s64 	%rd12, %rd1, %rd11;
	ld.global.f64 	%fd67, [%rd12];
	add.f64 	%fd68, %fd85, %fd67;
	ld.global.f64 	%fd69, [%rd12+256];
	add.f64 	%fd70, %fd68, %fd69;
	ld.global.f64 	%fd71, [%rd12+512];
	add.f64 	%fd72, %fd70, %fd71;
	ld.global.f64 	%fd73, [%rd12+768];
	add.f64 	%fd85, %fd72, %fd73;
	add.s32 	%r47, %r47, 128;
$L__BB209_14:
	setp.eq.s32 	%p10, %r9, 0;
	@%p10 bra 	$L__BB209_18;
	setp.eq.s32 	%p11, %r9, 1;
	add.s32 	%r40, %r47, %r14;
	mul.wide.s32 	%rd13, %r40, 8;
	add.s64 	%rd4, %rd1, %rd13;
	ld.global.f64 	%fd74, [%rd4];
	add.f64 	%fd85, %fd85, %fd74;
	@%p11 bra 	$L__BB209_18;
	setp.eq.s32 	%p12, %r9, 2;
	ld.global.f64 	%fd75, [%rd4+256];
	add.f64 	%fd85, %fd85, %fd75;
	@%p12 bra 	$L__BB209_18;
	ld.global.f64 	%fd76, [%rd4+512];
	add.f64 	%fd85, %fd85, %fd76;
$L__BB209_18:
	add.s32 	%r41, %r43, %r12;
	mul.wide.u32 	%rd14, %r41, 8;
	add.s64 	%rd15, %rd3, %rd14;
	atom.global.add.f64 	%fd77, [%rd15], %fd85;
	add.s32 	%r43, %r43, 1;
	setp.ne.s32 	%p13, %r43, %r31;
	@%p13 bra 	$L__BB209_4;
	add.s32 	%r42, %r42, 17;
	setp.lt.s32 	%p14, %r42, %r29;
	@%p14 bra 	$L__BB209_3;
$L__BB209_20:
	ret;

}
	// .globl	_Z15gpukernelBMWNr3ILi32ELi18EEvPdS0_S0_iii
.visible .entry _Z15gpukernelBMWNr3ILi32ELi18EEvPdS0_S0_iii(
	.param .u64 .ptr .align 1 _Z15gpukernelBMWNr3ILi32ELi18EEvPdS0_S0_iii_param_0,
	.param .u64 .ptr .align 1 _Z15gpukernelBMWNr3ILi32ELi18EEvPdS0_S0_iii_param_1,
	.param .u64 .ptr .align 1 _Z15gpukernelBMWNr3ILi32ELi18EEvPdS0_S0_iii_param_2,
	.param .u32 _Z15gpukernelBMWNr3ILi32ELi18EEvPdS0_S0_iii_param_3,
	.param .u32 _Z15gpukernelBMWNr3ILi32ELi18EEvPdS0_S0_iii_param_4,
	.param .u32 _Z15gpukernelBMWNr3ILi32ELi18EEvPdS0_S0_iii_param_5
)
{
	.reg .pred 	%p<15>;
	.reg .b32 	%r<50>;
	.reg .b64 	%rd<16>;
	.reg .b64 	%fd<86>;

	ld.param.u64 	%rd5, [_Z15gpukernelBMWNr3ILi32ELi18EEvPdS0_S0_iii_param_0];
	ld.param.u64 	%rd6, [_Z15gpukernelBMWNr3ILi32ELi18EEvPdS0_S0_iii_param_1];
	ld.param.u32 	%r29, [_Z15gpukernelBMWNr3ILi32ELi18EEvPdS0_S0_iii_param_3];
	ld.param.u32 	%r30, [_Z15gpukernelBMWNr3ILi32ELi18EEvPdS0_S0_iii_param_4];
	ld.param.u32 	%r31, [_Z15gpukernelBMWNr3ILi32ELi18EEvPdS0_S0_iii_param_5];
	cvta.to.global.u64 	%rd1, %rd6;
	mov.u32 	%r1, %tid.x;
	shr.u32 	%r42, %r1, 5;
	setp.ge.s32 	%p1, %r42, %r29;
	@%p1 bra 	$L__BB210_20;
	setp.lt.s32 	%p2, %r31, 1;
	and.b32  	%r3, %r1, 31;
	@%p2 bra 	$L__BB210_20;
	not.b32 	%r32, %r3;
	add.s32 	%r4, %r30, %r32;
	shr.u32 	%r33, %r4, 5;
	add.s32 	%r34, %r33, 1;
	and.b32  	%r5, %r34, 15;
	add.s32 	%r6, %r5, -1;
	and.b32  	%r7, %r34, 7;
	add.s32 	%r8, %r7, -1;
	and.b32  	%r9, %r34, 3;
	and.b32  	%r35, %r34, 268435440;
	neg.s32 	%r10, %r35;
	add.s64 	%rd2, %rd1, 2048;
	cvta.to.global.u64 	%rd3, %rd5;
$L__BB210_3:
	mul.lo.s32 	%r12, %r42, %r31;
	mov.b32 	%r43, 0;
$L__BB210_4:
	setp.ge.s32 	%p3, %r3, %r30;
	mov.f64 	%fd85, 0d0000000000000000;
	@%p3 bra 	$L__BB210_18;
	setp.lt.u32 	%p4, %r4, 480;
	add.s32 	%r37, %r43, %r12;
	mul.lo.s32 	%r14, %r37, %r30;
	mov.f64 	%fd85, 0d0000000000000000;
	mov.u32 	%r47, %r3;
	@%p4 bra 	$L__BB210_8;
	add.s32 	%r44, %r3, %r14;
	mov.f64 	%fd85, 0d0000000000000000;
	mov.u32 	%r45, %r10;
	mov.u32 	%r47, %r3;
$L__BB210_7:
	.pragma "nounroll";
	mul.wide.s32 	%rd7, %r44, 8;
	add.s64 	%rd8, %rd2, %rd7;
	ld.global.f64 	%fd19, [%rd8+-2048];
	add.f64 	%fd20, %fd85, %fd19;
	ld.global.f64 	%fd21, [%rd8+-1792];
	add.f64 	%fd22, %fd20, %fd21;
	ld.global.f64 	%fd23, [%rd8+-1536];
	add.f64 	%fd24, %fd22, %fd23;
	ld.global.f64 	%fd25, [%rd8+-1280];
	add.f64 	%fd26, %fd24, %fd25;
	ld.global.f64 	%fd27, [%rd8+-1024];
	add.f64 	%fd28, %fd26, %fd27;
	ld.global.f64 	%fd29, [%rd8+-768];
	add.f64 	%fd30, %fd28, %fd29;
	ld.global.f64 	%fd31, [%rd8+-512];
	add.f64 	%fd32, %fd30, %fd31;
	ld.global.f64 	%fd33, [%rd8+-256];
	add.f64 	%fd34, %fd32, %fd33;
	ld.global.f64 	%fd35, [%rd8];
	add.f64 	%fd36, %fd34, %fd35;
	ld.global.f64 	%fd37, [%rd8+256];
	add.f64 	%fd38, %fd36, %fd37;
	ld.global.f64 	%fd39, [%rd8+512];
	add.f64 	%fd40, %fd38, %fd39;
	ld.global.f64 	%fd41, [%rd8+768];
	add.f64 	%fd42, %fd40, %fd41;
	ld.global.f64 	%fd43, [%rd8+1024];
	add.f64 	%fd44, %fd42, %fd43;
	ld.global.f64 	%fd45, [%rd8+1280];
	add.f64 	%fd46, %fd44, %fd45;
	ld.global.f64 	%fd47, [%rd8+1536];
	add.f64 	%fd48, %fd46, %fd47;
	ld.global.f64 	%fd49, [%rd8+1792];
	add.f64 	%fd85, %fd48, %fd49;
	add.s32 	%r47, %r47, 512;
	add.s32 	%r45, %r45, 16;
	add.s32 	%r44, %r44, 512;
	setp.ne.s32 	%p5, %r45, 0;
	@%p5 bra 	$L__BB210_7;
$L__BB210_8:
	setp.eq.s32 	%p6, %r5, 0;
	@%p6 bra 	$L__BB210_18;
	setp.lt.u32 	%p7, %r6, 7;
	@%p7 bra 	$L__BB210_11;
	add.s32 	%r38, %r47, %r14;
	mul.wide.s32 	%rd9, %r38, 8;
	add.s64 	%rd10, %rd1, %rd9;
	ld.global.f64 	%fd51, [%rd10];
	add.f64 	%fd52, %fd85, %fd51;
	ld.global.f64 	%fd53, [%rd10+256];
	add.f64 	%fd54, %fd52, %fd53;
	ld.global.f64 	%fd55, [%rd10+512];
	add.f64 	%fd56, %fd54, %fd55;
	ld.global.f64 	%fd57, [%rd10+768];
	add.f64 	%fd58, %fd56, %fd57;
	ld.global.f64 	%fd59, [%rd10+1024];
	add.f64 	%fd60, %fd58, %fd59;
	ld.global.f64 	%fd61, [%rd10+1280];
	add.f64 	%fd62, %fd60, %fd61;
	ld.global.f64 	%fd63, [%rd10+1536];
	add.f64 	%fd64, %fd62, %fd63;
	ld.global.f64 	%fd65, [%rd10+1792];
	add.f64 	%fd85, %fd64, %fd65;
	add.s32 	%r47, %r47, 256;
$L__BB210_11:
	setp.eq.s32 	%p8, %r7, 0;
	@%p8 bra 	$L__BB210_18;
	setp.lt.u32 	%p9, %r8, 3;
	@%p9 bra 	$L__BB210_14;
	add.s32 	%r39, %r47, %r14;
	mul.wide.s32 	%rd11, %r39, 8;
	add.s64 	%rd12, %rd1, %rd11;
	ld.global.f64 	%fd67, [%rd12];
	add.f64 	%fd68, %fd85, %fd67;
	ld.global.f64 	%fd69, [%rd12+256];
	add.f64 	%fd70, %fd68, %fd69;
	ld.global.f64 	%fd71, [%rd12+512];
	add.f64 	%fd72, %fd70, %fd71;
	ld.global.f64 	%fd73, [%rd12+768];
	add.f64 	%fd85, %fd72, %fd73;
	add.s32 	%r47, %r47, 128;
$L__BB210_14:
	setp.eq.s32 	%p10, %r9, 0;
	@%p10 bra 	$L__BB210_18;
	setp.eq.s32 	%p11, %r9, 1;
	add.s32 	%r40, %r47, %r14;
	mul.wide.s32 	%rd13, %r40, 8;
	add.s64 	%rd4, %rd1, %rd13;
	ld.global.f64 	%fd74, [%rd4];
	add.f64 	%fd85, %fd85, %fd74;
	@%p11 bra 	$L__BB210_18;
	setp.eq.s32 	%p12, %r9, 2;
	ld.global.f64 	%fd75, [%rd4+256];
	add.f64 	%fd85, %fd85, %fd75;
	@%p12 bra 	$L__BB210_18;
	ld.global.f64 	%fd76, [%rd4+512];
	add.f64 	%fd85, %fd85, %fd76;
$L__BB210_18:
	add.s32 	%r41, %r43, %r12;
	mul.wide.u32 	%rd14, %r41, 8;
	add.s64 	%rd15, %rd3, %rd14;
	atom.global.add.f64 	%fd77, [%rd15], %fd85;
	add.s32 	%r43, %r43, 1;
	setp.ne.s32 	%p13, %r43, %r31;
	@%p13 bra 	$L__BB210_4;
	add.s32 	%r42, %r42, 18;
	setp.lt.s32 	%p14, %r42, %r29;
	@%p14 bra 	$L__BB210_3;
$L__BB210_20:
	ret;

}
	// .globl	_Z15gpukernelBMWNr3ILi32ELi19EEvPdS0_S0_iii
.visible .entry _Z15gpukernelBMWNr3ILi32ELi19EEvPdS0_S0_iii(
	.param .u64 .ptr .align 1 _Z15gpukernelBMWNr3ILi32ELi19EEvPdS0_S0_iii_param_0,
	.param .u64 .ptr .align 1 _Z15gpukernelBMWNr3ILi32ELi19EEvPdS0_S0_iii_param_1,
	.param .u64 .ptr .align 1 _Z15gpukernelBMWNr3ILi32ELi19EEvPdS0_S0_iii_param_2,
	.param .u32 _Z15gpukernelBMWNr3ILi32ELi19EEvPdS0_S0_iii_param_3,
	.param .u32 _Z15gpukernelBMWNr3ILi32ELi19EEvPdS0_S0_iii_param_4,
	.param .u32 _Z15gpukernelBMWNr3ILi32ELi19EEvPdS0_S0_iii_param_5
)
{
	.reg .pred 	%p<15>;
	.reg .b32 	%r<50>;
	.reg .b64 	%rd<16>;
	.reg .b64 	%fd<86>;

	ld.param.u64 	%rd5, [_Z15gpukernelBMWNr3ILi32ELi19EEvPdS0_S0_iii_param_0];
	ld.param.u64 	%rd6, [_Z15gpukernelBMWNr3ILi32ELi19EEvPdS0_S0_iii_param_1];
	ld.param.u32 	%r29, [_Z15gpukernelBMWNr3ILi32ELi19EEvPdS0_S0_iii_param_3];
	ld.param.u32 	%r30, [_Z15gpukernelBMWNr3ILi32ELi19EEvPdS0_S0_iii_param_4];
	ld.param.u32 	%r31, [_Z15gpukernelBMWNr3ILi32ELi19EEvPdS0_S0_iii_param_5];
	cvta.to.global.u64 	%rd1, %rd6;
	mov.u32 	%r1, %tid.x;
	shr.u32 	%r42, %r1, 5;
	setp.ge.s32 	%p1, %r42, %r29;
	@%p1 bra 	$L__BB211_20;
	setp.lt.s32 	%p2, %r31, 1;
	and.b32  	%r3, %r1, 31;
	@%p2 bra 	$L__BB211_20;
	not.b32 	%r32, %r3;
	add.s32 	%r4, %r30, %r32;
	shr.u32 	%r33, %r4, 5;
	add.s32 	%r34, %r33, 1;
	and.b32  	%r5, %r34, 15;
	add.s32 	%r6, %r5, -1;
	and.b32  	%r7, %r34, 7;
	add.s32 	%r8, %r7, -1;
	and.b32  	%r9, %r34, 3;
	and.b32  	%r35, %r34, 268435440;
	neg.s32 	%r10, %r35;
	add.s64 	%rd2, %rd1, 2048;
	cvta.to.global.u64 	%rd3, %rd5;
$L__BB211_3:
	mul.lo.s32 	%r12, %r42, %r31;
	mov.b32 	%r43, 0;
$L__BB211_4:
	setp.ge.s32 	%p3, %r3, %r30;
	mov.f64 	%fd85, 0d0000000000000000;
	@%p3 bra 	$L__BB211_18;
	setp.lt.u32 	%p4, %r4, 480;
	add.s32 	%r37, %r43, %r12;
	mul.lo.s32 	%r14, %r37, %r30;
	mov.f64 	%fd85, 0d0000000000000000;
	mov.u32 	%r47, %r3;
	@%p4 bra 	$L__BB211_8;
	add.s32 	%r44, %r3, %r14;
	mov.f64 	%fd85, 0d0000000000000000;
	mov.u32 	%r45, %r10;
	mov.u32 	%r47, %r3;
$L__BB211_7:
	.pragma "nounroll";
	mul.wide.s32 	%rd7, %r44, 8;
	add.s64 	%rd8, %rd2, %rd7;
	ld.global.f64 	%fd19, [%rd8+-2048];
	add.f64 	%fd20, %fd85, %fd19;
	ld.global.f64 	%fd21, [%rd8+-1792];
	add.f64 	%fd22, %fd20, %fd21;
	ld.global.f64 	%fd23, [%rd8+-1536];
	add.f64 	%fd24, %fd22, %fd23;
	ld.global.f64 	%fd25, [%rd8+-1280];
	add.f64 	%fd26, %fd24, %fd25;
	ld.global.f64 	%fd27, [%rd8+-1024];
	add.f64 	%fd28, %fd26, %fd27;
	ld.global.f64 	%fd29, [%rd8+-768];
	add.f64 	%fd30, %fd28, %fd29;
	ld.global.f64 	%fd31, [%rd8+-512];
	add.f64 	%fd32, %fd30, %fd31;
	ld.global.f64 	%fd33, [%rd8+-256];
	add.f64 	%fd34, %fd32, %fd33;
	ld.global.f64 	%fd35, [%rd8];
	add.f64 	%fd36, %fd34, %fd35;
	ld.global.f64 	%fd37, [%rd8+256];
	add.f64 	%fd38, %fd36, %fd37;
	ld.global.f64 	%fd39, [%rd8+512];
	add.f64 	%fd40, %fd38, %fd39;
	ld.global.f64 	%fd41, [%rd8+768];
	add.f64 	%fd42, %fd40, %fd41;
	ld.global.f64 	%fd43, [%rd8+1024];
	add.f64 	%fd44, %fd42, %fd43;
	ld.global.f64 	%fd45, [%rd8+1280];
	add.f64 	%fd46, %fd44, %fd45;
	ld.global.f64 	%fd47, [%rd8+1536];
	add.f64 	%fd48, %fd46, %fd47;
	ld.global.f64 	%fd49, [%rd8+1792];
	add.f64 	%fd85, %fd48, %fd49;
	add.s32 	%r47, %r47, 512;
	add.s32 	%r45, %r45, 16;
	add.s32 	%r44, %r44, 512;
	setp.ne.s32 	%p5, %r45, 0;
	@%p5 bra 	$L__BB211_7;
$L__BB211_8:
	setp.eq.s32 	%p6, %r5, 0;
	@%p6 bra 	$L__BB211_18;
	setp.lt.u32 	%p7, %r6, 7;
	@%p7 bra 	$L__BB211_11;
	add.s32 	%r38, %r47, %r14;
	mul.wide.s32 	%rd9, %r38, 8;
	add.s64 	%rd10, %rd1, %rd9;
	ld.global.f64 	%fd51, [%rd10];
	add.f64 	%fd52, %fd85, %fd51;
	ld.global.f64 	%fd53, [%rd10+256];
	add.f64 	%fd54, %fd52, %fd53;
	ld.global.f64 	%fd55, [%rd10+512];
	add.f64 	%fd56, %fd54, %fd55;
	ld.global.f64 	%fd57, [%rd10+768];
	add.f64 	%fd58, %fd56, %fd57;
	ld.global.f64 	%fd59, [%rd10+1024];
	add.f64 	%fd60, %fd58, %fd59;
	ld.global.f64 	%fd61, [%rd10+1280];
	add.f64 	%fd62, %fd60, %fd61;
	ld.global.f64 	%fd63, [%rd10+1536];
	add.f64 	%fd64, %fd62, %fd63;
	ld.global.f64 	%fd65, [%rd10+1792];
	add.f64 	%fd85, %fd64, %fd65;
	add.s32 	%r47, %r47, 256;
$L__BB211_11:
	setp.eq.s32 	%p8, %r7, 0;
	@%p8 bra 	$L__BB211_18;
	setp.lt.u32 	%p9, %r8, 3;
	@%p9 bra 	$L__BB211_14;
	add.s32 	%r39, %r47, %r14;
	mul.wide.s32 	%rd11, %r39, 8;
	add.s64 	%rd12, %rd1, %rd11;
	ld.global.f64 	%fd67, [%rd12];
	add.f64 	%fd68, %fd85, %fd67;
	ld.global.f64 	%fd69, [%rd12+256];
	add.f64 	%fd70, %fd68, %fd69;
	ld.global.f64 	%fd71, [%rd12+512];
	add.f64 	%fd72, %fd70, %fd71;
	ld.global.f64 	%fd73, [%rd12+768];
	add.f64 	%fd85, %fd72, %fd73;
	add.s32 	%r47, %r47, 128;
$L__BB211_14:
	setp.eq.s32 	%p10, %r9, 0;
	@%p10 bra 	$L__BB211_18;
	setp.eq.s32 	%p11, %r9, 1;
	add.s32 	%r40, %r47, %r14;
	mul.wide.s32 	%rd13, %r40, 8;
	add.s64 	%rd4, %rd1, %rd13;
	ld.global.f64 	%fd74, [%rd4];
	add.f64 	%fd85, %fd85, %fd74;
	@%p11 bra 	$L__BB211_18;
	setp.eq.s32 	%p12, %r9, 2;
	ld.global.f64 	%fd75, [%rd4+256];
	add.f64 	%fd85, %fd85, %fd75;
	@%p12 bra 	$L__BB211_18;
	ld.global.f64 	%fd76, [%rd4+512];
	add.f64 	%fd85, %fd85, %fd76;
$L__BB211_18:
	add.s32 	%r41, %r43, %r12;
	mul.wide.u32 	%rd14, %r41, 8;
	add.s64 	%rd15, %rd3, %rd14;
	atom.global.add.f64 	%fd77, [%rd15], %fd85;
	add.s32 	%r43, %r43, 1;
	setp.ne.s32 	%p13, %r43, %r31;
	@%p13 bra 	$L__BB211_4;
	add.s32 	%r42, %r42, 19;
	setp.lt.s32 	%p14, %r42, %r29;
	@%p14 bra 	$L__BB211_3;
$L__BB211_20:
	ret;

}
	// .globl	_Z15gpukernelBMWNr3ILi32ELi20EEvPdS0_S0_iii
.visible .entry _Z15gpukernelBMWNr3ILi32ELi20EEvPdS0_S0_iii(
	.param .u64 .ptr .align 1 _Z15gpukernelBMWNr3ILi32ELi20EEvPdS0_S0_iii_param_0,
	.param .u64 .ptr .align 1 _Z15gpukernelBMWNr3ILi32ELi20EEvPdS0_S0_iii_param_1,
	.param .u64 .ptr .align 1 _Z15gpukernelBMWNr3ILi32ELi20EEvPdS0_S0_iii_param_2,
	.param .u32 _Z15gpukernelBMWNr3ILi32ELi20EEvPdS0_S0_iii_param_3,
	.param .u32 _Z15gpukernelBMWNr3ILi32ELi20EEvPdS0_S0_iii_param_4,
	.param .u32 _Z15gpukernelBMWNr3ILi32ELi20EEvPdS0_S0_iii_param_5
)
{
	.reg .pred 	%p<15>;
	.reg .b32 	%r<50>;
	.reg .b64 	%rd<16>;
	.reg .b64 	%fd<86>;

	ld.param.u64 	%rd5, [_Z15gpukernelBMWNr3ILi32ELi20EEvPdS0_S0_iii_param_0];
	ld.param.u64 	%rd6, [_Z15gpukernelBMWNr3ILi32ELi20EEvPdS0_S0_iii_param_1];
	ld.param.u32 	%r29, [_Z15gpukernelBMWNr3ILi32ELi20EEvPdS0_S0_iii_param_3];
	ld.param.u32 	%r30, [_Z15gpukernelBMWNr3ILi32ELi20EEvPdS0_S0_iii_param_4];
	ld.param.u32 	%r31, [_Z15gpukernelBMWNr3ILi32ELi20EEvPdS0_S0_iii_param_5];
	cvta.to.global.u64 	%rd1, %rd6;
	mov.u32 	%r1, %tid.x;
	shr.u32 	%r42, %r1, 5;
	setp.ge.s32 	%p1, %r42, %r29;
	@%p1 bra 	$L__BB212_20;
	setp.lt.s32 	%p2, %r31, 1;
	and.b32  	%r3, %r1, 31;
	@%p2 bra 	$L__BB212_20;
	not.b32 	%r32, %r3;
	add.s32 	%r4, %r30, %r32;
	shr.u32 	%r33, %r4, 5;
	add.s32 	%r34, %r33, 1;
	and.b32  	%r5, %r34, 15;
	add.s32 	%r6, %r5, -1;
	and.b32  	%r7, %r34, 7;
	add.s32 	%r8, %r7, -1;
	and.b32  	%r9, %r34, 3;
	and.b32  	%r35, %r34, 268435440;
	neg.s32 	%r10, %r35;
	add.s64 	%rd2, %rd1, 2048;
	cvta.to.global.u64 	%rd3, %rd5;
$L__BB212_3:
	mul.lo.s32 	%r12, %r42, %r31;
	mov.b32 	%r43, 0;
$L__BB212_4:
	setp.ge.s32 	%p3, %r3, %r30;
	mov.f64 	%fd85, 0d0000000000000000;
	@%p3 bra 	$L__BB212_18;
	setp.lt.u32 	%p4, %r4, 480;
	add.s32 	%r37, %r43, %r12;
	mul.lo.s32 	%r14, %r37, %r30;
	mov.f64 	%fd85, 0d0000000000000000;
	mov.u32 	%r47, %r3;
	@%p4 bra 	$L__BB212_8;
	add.s32 	%r44, %r3, %r14;
	mov.f64 	%fd85, 0d0000000000000000;
	mov.u32 	%r45, %r10;
	mov.u32 	%r47, %r3;
$L__BB212_7:
	.pragma "nounroll";
	mul.wide.s32 	%rd7, %r44, 8;
	add.s64 	%rd8, %rd2, %rd7;
	ld.global.f64 	%fd19, [%rd8+-2048];
	add.f64 	%fd20, %fd85, %fd19;
	ld.global.f64 	%fd21, [%rd8+-1792];
	add.f64 	%fd22, %fd20, %fd21;
	ld.global.f64 	%fd23, [%rd8+-1536];
	add.f64 	%fd24, %fd22, %fd23;
	ld.global.f64 	%fd25, [%rd8+-1280];
	add.f64 	%fd26, %fd24, %fd25;
	ld.global.f64 	%fd27, [%rd8+-1024];
	add.f64 	%fd28, %fd26, %fd27;
	ld.global.f64 	%fd29, [%rd8+-768];
	add.f64 	%fd30, %fd28, %fd29;
	ld.global.f64 	%fd31, [%rd8+-512];
	add.f64 	%fd32, %fd30, %fd31;
	ld.global.f64 	%fd33, [%rd8+-256];
	add.f64 	%fd34, %fd32, %fd33;
	ld.global.f64 	%fd35, [%rd8];
	add.f64 	%fd36, %fd34, %fd35;
	ld.global.f64 	%fd37, [%rd8+256];
	add.f64 	%fd38, %fd36, %fd37;
	ld.global.f64 	%fd39, [%rd8+512];
	add.f64 	%fd40, %fd38, %fd39;
	ld.global.f64 	%fd41, [%rd8+768];
	add.f64 	%fd42, %fd40, %fd41;
	ld.global.f64 	%fd43, [%rd8+1024];
	add.f64 	%fd44, %fd42, %fd43;
	ld.global.f64 	%fd45, [%rd8+1280];
	add.f64 	%fd46, %fd44, %fd45;
	ld.global.f64 	%fd47, [%rd8+1536];
	add.f64 	%fd48, %fd46, %fd47;
	ld.global.f64 	%fd49, [%rd8+1792];
	add.f64 	%fd85, %fd48, %fd49;
	add.s32 	%r47, %r47, 512;
	add.s32 	%r45, %r45, 16;
	add.s32 	%r44, %r44, 512;
	setp.ne.s32 	%p5, %r45, 0;
	@%p5 bra 	$L__BB212_7;
$L__BB212_8:
	setp.eq.s32 	%p6, %r5, 0;
	@%p6 bra 	$L__BB212_18;
	setp.lt.u32 	%p7, %r6, 7;
	@%p7 bra 	$L__BB212_11;
	add.s32 	%r38, %r47, %r14;
	mul.wide.s32 	%rd9, %r38, 8;
	add.s64 	%rd10, %rd1, %rd9;
	ld.global.f64 	%fd51, [%rd10];
	add.f64 	%fd52, %fd85, %fd51;
	ld.global.f64 	%fd53, [%rd10+256];
	add.f64 	%fd54, %fd52, %fd53;
	ld.global.f64 	%fd55, [%rd10+512];
	add.f64 	%fd56, %fd54, %fd55;
	ld.global.f64 	%fd57, [%rd10+768];
	add.f64 	%fd58, %fd56, %fd57;
	ld.global.f64 	%fd59, [%rd10+1024];
	add.f64 	%fd60, %fd58, %fd59;
	ld.global.f64 	%fd61, [%rd10+1280];
	add.f64 	%fd62, %fd60, %fd61;
	ld.global.f64 	%fd63, [%rd10+1536];
	add.f64 	%fd64, %fd62, %fd63;
	ld.global.f64 	%fd65, [%rd10+1792];
	add.f64 	%fd85, %fd64, %fd65;
	add.s32 	%r47, %r47, 256;
$L__BB212_11:
	setp.eq.s32 	%p8, %r7, 0;
	@%p8 bra 	$L__BB212_18;
	setp.lt.u32 	%p9, %r8, 3;
	@%p9 bra 	$L__BB212_14;
	add.s32 	%r39, %r47, %r14;
	mul.wide.s32 	%rd11, %r39, 8;
	add.s64 	%rd12, %rd1, %rd11;
	ld.global.f64 	%fd67, [%rd12];
	add.f64 	%fd68, %fd85, %fd67;
	ld.global.f64 	%fd69, [%rd12+256];
	add.f64 	%fd70, %fd68, %fd69;
	ld.global.f64 	%fd71, [%rd12+512];
	add.f64 	%fd72, %fd70, %fd71;
	ld.global.f64 	%fd73, [%rd12+768];
	add.f64 	%fd85, %fd72, %fd73;
	add.s32 	%r47, %r47, 128;
$L__BB212_14:
	setp.eq.s32 	%p10, %r9, 0;
	@%p10 bra 	$L__BB212_18;
	setp.eq.s32 	%p11, %r9, 1;
	add.s32 	%r40, %r47, %r14;
	mul.wide.s32 	%rd13, %r40, 8;
	add.s64 	%rd4, %rd1, %rd13;
	ld.global.f64 	%fd74, [%rd4];
	add.f64 	%fd85, %fd85, %fd74;
	@%p11 bra 	$L__BB212_18;
	setp.eq.s32 	%p12, %r9, 2;
	ld.global.f64 	%fd75, [%rd4+256];
	add.f64 	%fd85, %fd85, %fd75;
	@%p12 bra 	$L__BB212_18;
	ld.global.f64 	%fd76, [%rd4+512];
	add.f64 	%fd85, %fd85, %fd76;
$L__BB212_18:
	add.s32 	%r41, %r43, %r12;
	mul.wide.u32 	%rd14, %r41, 8;
	add.s64 	%rd15, %rd3, %rd14;
	atom.global.add.f64 	%fd77, [%rd15], %fd85;
	add.s32 	%r43, %r43, 1;
	setp.ne.s32 	%p13, %r43, %r31;
	@%p13 bra 	$L__BB212_4;
	add.s32 	%r42, %r42, 20;
	setp.lt.s32 	%p14, %r42, %r29;
	@%p14 bra 	$L__BB212_3;
$L__BB212_20:
	ret;

}
	// .globl	_Z15gpukernelBMWNr3ILi32ELi21EEvPdS0_S0_iii
.visible .entry _Z15gpukernelBMWNr3ILi32ELi21EEvPdS0_S0_iii(
	.param .u64 .ptr .align 1 _Z15gpukernelBMWNr3ILi32ELi21EEvPdS0_S0_iii_param_0,
	.param .u64 .ptr .align 1 _Z15gpukernelBMWNr3ILi32ELi21EEvPdS0_S0_iii_param_1,
	.param .u64 .ptr .align 1 _Z15gpukernelBMWNr3ILi32ELi21EEvPdS0_S0_iii_param_2,
	.param .u32 _Z15gpukernelBMWNr3ILi32ELi21EEvPdS0_S0_iii_param_3,
	.param .u32 _Z15gpukernelBMWNr3ILi32ELi21EEvPdS0_S0_iii_param_4,
	.param .u32 _Z15gpukernelBMWNr3ILi32ELi21EEvPdS0_S0_iii_param_5
)
{
	.reg .pred 	%p<15>;
	.reg .b32 	%r<50>;
	.reg .b64 	%rd<16>;
	.reg .b64 	%fd<86>;

	ld.param.u64 	%rd5, [_Z15gpukernelBMWNr3ILi32ELi21EEvPdS0_S0_iii_param_0];
	ld.param.u64 	%rd6, [_Z15gpukernelBMWNr3ILi32ELi21EEvPdS0_S0_iii_param_1];
	ld.param.u32 	%r29, [_Z15gpukernelBMWNr3ILi32ELi21EEvPdS0_S0_iii_param_3];
	ld.param.u32 	%r30, [_Z15gpukernelBMWNr3ILi32ELi21EEvPdS0_S0_iii_param_4];
	ld.param.u32 	%r31, [_Z15gpukernelBMWNr3ILi32ELi21EEvPdS0_S0_iii_param_5];
	cvta.to.global.u64 	%rd1, %rd6;
	mov.u32 	%r1, %tid.x;
	shr.u32 	%r42, %r1, 5;
	setp.ge.s32 	%p1, %r42, %r29;
	@%p1 bra 	$L__BB213_20;
	setp.lt.s32 	%p2, %r31, 1;
	and.b32  	%r3, %r1, 31;
	@%p2 bra 	$L__BB213_20;
	not.b32 	%r32, %r3;
	add.s32 	%r4, %r30, %r32;
	shr.u32 	%r33, %r4, 5;
	add.s32 	%r34, %r33, 1;
	and.b32  	%r5, %r34, 15;
	add.s32 	%r6, %r5, -1;
	and.b32  	%r7, %r34, 7;
	add.s32 	%r8, %r7, -1;
	and.b32  	%r9, %r34, 3;
	and.b32  	%r35, %r34, 268435440;
	neg.s32 	%r10, %r35;
	add.s64 	%rd2, %rd1, 2048;
	cvta.to.global.u64 	%rd3, %rd5;
$L__BB213_3:
	mul.lo.s32 	%r12, %r42, %r31;
	mov.b32 	%r43, 0;
$L__BB213_4:
	setp.ge.s32 	%p3, %r3, %r30;
	mov.f64 	%fd85, 0d0000000000000000;
	@%p3 bra 	$L__BB213_18;
	setp.lt.u32 	%p4, %r4, 480;
	add.s32 	%r37, %r43, %r12;
	mul.lo.s32 	%r14, %r37, %r30;
	mov.f64 	%fd85, 0d0000000000000000;
	mov.u32 	%r47, %r3;
	@%p4 bra 	$L__BB213_8;
	add.s32 	%r44, %r3, %r14;
	mov.f64 	%fd85, 0d0000000000000000;
	mov.u32 	%r45, %r10;
	mov.u32 	%r47, %r3;
$L__BB213_7:
	.pragma "nounroll";
	mul.wide.s32 	%rd7, %r44, 8;
	add.s64 	%rd8, %rd2, %rd7;
	ld.global.f64 	%fd19, [%rd8+-2048];
	add.f64 	%fd20, %fd85, %fd19;
	ld.global.f64 	%fd21, [%rd8+-1792];
	add.f64 	%fd22, %fd20, %fd21;
	ld.global.f64 	%fd23, [%rd8+-1536];
	add.f64 	%fd24, %fd22, %fd23;
	ld.global.f64 	%fd25, [%rd8+-1280];
	add.f64 	%fd26, %fd24, %fd25;
	ld.global.f64 	%fd27, [%rd8+-1024];
	add.f64 	%fd28, %fd26, %fd27;
	ld.global.f64 	%fd29, [%rd8+-768];
	add.f64 	%fd30, %fd28, %fd29;
	ld.global.f64 	%fd31, [%rd8+-512];
	add.f64 	%fd32, %fd30, %fd31;
	ld.global.f64 	%fd33, [%rd8+-256];
	add.f64 	%fd34, %fd32, %fd33;
	ld.global.f64 	%fd35, [%rd8];
	add.f64 	%fd36, %fd34, %fd35;
	ld.global.f64 	%fd37, [%rd8+256];
	add.f64 	%fd38, %fd36, %fd37;
	ld.global.f64 	%fd39, [%rd8+512];
	add.f64 	%fd40, %fd38, %fd39;
	ld.global.f64 	%fd41, [%rd8+768];
	add.f64 	%fd42, %fd40, %fd41;
	ld.global.f64 	%fd43, [%rd8+1024];
	add.f64 	%fd44, %fd42, %fd43;
	ld.global.f64 	%fd45, [%rd8+1280];
	add.f64 	%fd46, %fd44, %fd45;
	ld.global.f64 	%fd47, [%rd8+1536];
	add.f64 	%fd48, %fd46, %fd47;
	ld.global.f64 	%fd49, [%rd8+1792];
	add.f64 	%fd85, %fd48, %fd49;
	add.s32 	%r47, %r47, 512;
	add.s32 	%r45, %r45, 16;
	add.s32 	%r44, %r44, 512;
	setp.ne.s32 	%p5, %r45, 0;
	@%p5 bra 	$L__BB213_7;
$L__BB213_8:
	setp.eq.s32 	%p6, %r5, 0;
	@%p6 bra 	$L__BB213_18;
	setp.lt.u32 	%p7, %r6, 7;
	@%p7 bra 	$L__BB213_11;
	add.s32 	%r38, %r47, %r14;
	mul.wide.s32 	%rd9, %r38, 8;
	add.s64 	%rd10, %rd1, %rd9;
	ld.global.f64 	%fd51, [%rd10];
	add.f64 	%fd52, %fd85, %fd51;
	ld.global.f64 	%fd53, [%rd10+256];
	add.f64 	%fd54, %fd52, %fd53;
	ld.global.f64 	%fd55, [%rd10+512];
	add.f64 	%fd56, %fd54, %fd55;
	ld.global.f64 	%fd57, [%rd10+768];
	add.f64 	%fd58, %fd56, %fd57;
	ld.global.f64 	%fd59, [%rd10+1024];
	add.f64 	%fd60, %fd58, %fd59;
	ld.global.f64 	%fd61, [%rd10+1280];
	add.f64 	%fd62, %fd60, %fd61;
	ld.global.f64 	%fd63, [%rd10+1536];
	add.f64 	%fd64, %fd62, %fd63;
	ld.global.f64 	%fd65, [%rd10+1792];
	add.f64 	%fd85, %fd64, %fd65;
	add.s32 	%r47, %r47, 256;
$L__BB213_11:
	setp.eq.s32 	%p8, %r7, 0;
	@%p8 bra 	$L__BB213_18;
	setp.lt.u32 	%p9, %r8, 3;
	@%p9 bra 	$L__BB213_14;
	add.s32 	%r39, %r47, %r14;
	mul.wide.s32 	%rd11, %r39, 8;
	add.s64 	%rd12, %rd1, %rd11;
	ld.global.f64 	%fd67, [%rd12];
	add.f64 	%fd68, %fd85, %fd67;
	ld.global.f64 	%fd69, [%rd12+256];
	add.f64 	%fd70, %fd68, %fd69;
	ld.global.f64 	%fd71, [%rd12+512];
	add.f64 	%fd72, %fd70, %fd71;
	ld.global.f64 	%fd73, [%rd12+768];
	add.f64 	%fd85, %fd72, %fd73;
	add.s32 	%r47, %r47, 128;
$L__BB213_14:
	setp.eq.s32 	%p10, %r9, 0;
	@%p10 bra 	$L__BB213_18;
	setp.eq.s32 	%p11, %r9, 1;
	add.s32 	%r40, %r47, %r14;
	mul.wide.s32 	%rd13, %r40, 8;
	add.s64 	%rd4, %rd1, %rd13;
	ld.global.f64 	%fd74, [%rd4];
	add.f64 	%fd85, %fd85, %fd74;
	@%p11 bra 	$L__BB213_18;
	setp.eq.s32 	%p12, %r9, 2;
	ld.global.f64 	%fd75, [%rd4+256];
	add.f64 	%fd85, %fd85, %fd75;
	@%p12 bra 	$L__BB213_18;
	ld.global.f64 	%fd76, [%rd4+512];
	add.f64 	%fd85, %fd85, %fd76;
$L__BB213_18:
	add.s32 	%r41, %r43, %r12;
	mul.wide.u32 	%rd14, %r41, 8;
	add.s64 	%rd15, %rd3, %rd14;
	atom.global.add.f64 	%fd77, [%rd15], %fd85;
	add.s32 	%r43, %r43, 1;
	setp.ne.s32 	%p13, %r43, %r31;
	@%p13 bra 	$L__BB213_4;
	add.s32 	%r42, %r42, 21;
	setp.lt.s32 	%p14, %r42, %r29;
	@%p14 bra 	$L__BB213_3;
$L__BB213_20:
	ret;

}
	// .globl	_Z15gpukernelBMWNr3ILi32ELi22EEvPdS0_S0_iii
.visible .entry _Z15gpukernelBMWNr3ILi32ELi22EEvPdS0_S0_iii(
	.param .u64 .ptr .align 1 _Z15gpukernelBMWNr3ILi32ELi22EEvPdS0_S0_iii_param_0,
	.param .u64 .ptr .align 1 _Z15gpukernelBMWNr3ILi32ELi22EEvPdS0_S0_iii_param_1,
	.param .u64 .ptr .align 1 _Z15gpukernelBMWNr3ILi32ELi22EEvPdS0_S0_iii_param_2,
	.param .u32 _Z15gpukernelBMWNr3ILi32ELi22EEvPdS0_S0_iii_param_3,
	.param .u32 _Z15gpukernelBMWNr3ILi32ELi22EEvPdS0_S0_iii_param_4,
	.param .u32 _Z15gpukernelBMWNr3ILi32ELi22EEvPdS0_S0_iii_param_5
)
{
	.reg .pred 	%p<15>;
	.reg .b32 	%r<50>;
	.reg .b64 	%rd<16>;
	.reg .b64 	%fd<86>;

	ld.param.u64 	%rd5, [_Z15gpukernelBMWNr3ILi32ELi22EEvPdS0_S0_iii_param_0];
	ld.param.u64 	%rd6, [_Z15gpukernelBMWNr3ILi32ELi22EEvPdS0_S0_iii_param_1];
	ld.param.u32 	%r29, [_Z15gpukernelBMWNr3ILi32ELi22EEvPdS0_S0_iii_param_3];
	ld.param.u32 	%r30, [_Z15gpukernelBMWNr3ILi32ELi22EEvPdS0_S0_iii_param_4];
	ld.param.u32 	%r31, [_Z15gpukernelBMWNr3ILi32ELi22EEvPdS0_S0_iii_param_5];
	cvta.to.global.u64 	%rd1, %rd6;
	mov.u32 	%r1, %tid.x;
	shr.u32 	%r42, %r1, 5;
	setp.ge.s32 	%p1, %r42, %r29;
	@%p1 bra 	$L__BB214_20;
	setp.lt.s32 	%p2, %r31, 1;
	and.b32  	%r3, %r1, 31;
	@%p2 bra 	$L__BB214_20;
	not.b32 	%r32, %r3;
	add.s32 	%r4, %r30, %r32;
	shr.u32 	%r33, %r4, 5;
	add.s32 	%r34, %r33, 1;
	and.b32  	%r5, %r34, 15;
	add.s32 	%r6, %r5, -1;
	and.b32  	%r7, %r34, 7;
	add.s32 	%r8, %r7, -1;
	and.b32  	%r9, %r34, 3;
	and.b32  	%r35, %r34, 268435440;
	neg.s32 	%r10, %r35;
	add.s64 	%rd2, %rd1, 2048;
	cvta.to.global.u64 	%rd3, %rd5;
$L__BB214_3:
	mul.lo.s32 	%r12, %r42, %r31;
	mov.b32 	%r43, 0;
$L__BB214_4:
	setp.ge.s32 	%p3, %r3, %r30;
	mov.f64 	%fd85, 0d0000000000000000;
	@%p3 bra 	$L__BB214_18;
	setp.lt.u32 	%p4, %r4, 480;
	add.s32 	%r37, %r43, %r12;
	mul.lo.s32 	%r14, %r37, %r30;
	mov.f64 	%fd85, 0d0000000000000000;
	mov.u32 	%r47, %r3;
	@%p4 bra 	$L__BB214_8;
	add.s32 	%r44, %r3, %r14;
	mov.f64 	%fd85, 0d0000000000000000;
	mov.u32 	%r45, %r10;
	mov.u32 	%r47, %r3;
$L__BB214_7:
	.pragma "nounroll";
	mul.wide.s32 	%rd7, %r44, 8;
	add.s64 	%rd8, %rd2, %rd7;
	ld.global.f64 	%fd19, [%rd8+-2048];
	add.f64 	%fd20, %fd85, %fd19;
	ld.global.f64 	%fd21, [%rd8+-1792];
	add.f64 	%fd22, %fd20, %fd21;
	ld.global.f64 	%fd23, [%rd8+-1536];
	add.f64 	%fd24, %fd22, %fd23;
	ld.global.f64 	%fd25, [%rd8+-1280];
	add.f64 	%fd26, %fd24, %fd25;
	ld.global.f64 	%fd27, [%rd8+-1024];
	add.f64 	%fd28, %fd26, %fd27;
	ld.global.f64 	%fd29, [%rd8+-768];
	add.f64 	%fd30, %fd28, %fd29;
	ld.global.f64 	%fd31, [%rd8+-512];
	add.f64 	%fd32, %fd30, %fd31;
	ld.global.f64 	%fd33, [%rd8+-256];
	add.f64 	%fd34, %fd32, %fd33;
	ld.global.f64 	%fd35, [%rd8];
	add.f64 	%fd36, %fd34, %fd35;
	ld.global.f64 	%fd37, [%rd8+256];
	add.f64 	%fd38, %fd36, %fd37;
	ld.global.f64 	%fd39, [%rd8+512];
	add.f64 	%fd40, %fd38, %fd39;
	ld.global.f64 	%fd41, [%rd8+768];
	add.f64 	%fd42, %fd40, %fd41;
	ld.global.f64 	%fd43, [%rd8+1024];
	add.f64 	%fd44, %fd42, %fd43;
	ld.global.f64 	%fd45, [%rd8+1280];
	add.f64 	%fd46, %fd44, %fd45;
	ld.global.f64 	%fd47, [%rd8+1536];
	add.f64 	%fd48, %fd46, %fd47;
	ld.global.f64 	%fd49, [%rd8+1792];
	add.f64 	%fd85, %fd48, %fd49;
	add.s32 	%r47, %r47, 512;
	add.s32 	%r45, %r45, 16;
	add.s32 	%r44, %r44, 512;
	setp.ne.s32 	%p5, %r45, 0;
	@%p5 bra 	$L__BB214_7;
$L__BB214_8:
	setp.eq.s32 	%p6, %r5, 0;
	@%p6 bra 	$L__BB214_18;
	setp.lt.u32 	%p7, %r6, 7;
	@%p7 bra 	$L__BB214_11;
	add.s32 	%r38, %r47, %r14;
	mul.wide.s32 	%rd9, %r38, 8;
	add.s64 	%rd10, %rd1, %rd9;
	ld.global.f64 	%fd51, [%rd10];
	add.f64 	%fd52, %fd85, %fd51;
	ld.global.f64 	%fd53, [%rd10+256];
	add.f64 	%fd54, %fd52, %fd53;
	ld.global.f64 	%fd55, [%rd10+512];
	add.f64 	%fd56, %fd54, %fd55;
	ld.global.f64 	%fd57, [%rd10+768];
	add.f64 	%fd58, %fd56, %fd57;
	ld.global.f64 	%fd59, [%rd10+1024];
	add.f64 	%fd60, %fd58, %fd59;
	ld.global.f64 	%fd61, [%rd10+1280];
	add.f64 	%fd62, %fd60, %fd61;
	ld.global.f64 	%fd63, [%rd10+1536];
	add.f64 	%fd64, %fd62, %fd63;
	ld.global.f64 	%fd65, [%rd10+1792];
	add.f64 	%fd85, %fd64, %fd65;
	add.s32 	%r47, %r47, 256;
$L__BB214_11:
	setp.eq.s32 	%p8, %r7, 0;
	@%p8 bra 	$L__BB214_18;
	setp.lt.u32 	%p9, %r8, 3;
	@%p9 bra 	$L__BB214_14;
	add.s32 	%r39, %r47, %r14;
	mul.wide.s32 	%rd11, %r39, 8;
	add.s64 	%rd12, %rd1, %rd11;
	ld.global.f64 	%fd67, [%rd12];
	add.f64 	%fd68, %fd85, %fd67;
	ld.global.f64 	%fd69, [%rd12+256];
	add.f64 	%fd70, %fd68, %fd69;
	ld.global.f64 	%fd71, [%rd12+512];
	add.f64 	%fd72, %fd70, %fd71;
	ld.global.f64 	%fd73, [%rd12+768];
	add.f64 	%fd85, %fd72, %fd73;
	add.s32 	%r47, %r47, 128;
$L__BB214_14:
	setp.eq.s32 	%p10, %r9, 0;
	@%p10 bra 	$L__BB214_18;
	setp.eq.s32 	%p11, %r9, 1;
	add.s32 	%r40, %r47, %r14;
	mul.wide.s32 	%rd13, %r40, 8;
	add.s64 	%rd4, %rd1, %rd13;
	ld.global.f64 	%fd74, [%rd4];
	add.f64 	%fd85, %fd85, %fd74;
	@%p11 bra 	$L__BB214_18;
	setp.eq.s32 	%p12, %r9, 2;
	ld.global.f64 	%fd75, [%rd4+256];
	add.f64 	%fd85, %fd85, %fd75;
	@%p12 bra 	$L__BB214_18;
	ld.global.f64 	%fd76, [%rd4+512];
	add.f64 	%fd85, %fd85, %fd76;
$L__BB214_18:
	add.s32 	%r41, %r43, %r12;
	mul.wide.u32 	%rd14, %r41, 8;
	add.s64 	%rd15, %rd3, %rd14;
	atom.global.add.f64 	%fd77, [%rd15], %fd85;
	add.s32 	%r43, %r43, 1;
	setp.ne.s32 	%p13, %r43, %r31;
	@%p13 bra 	$L__BB214_4;
	add.s32 	%r42, %r42, 22;
	setp.lt.s32 	%p14, %r42, %r29;
	@%p14 bra 	$L__BB214_3;
$L__BB214_20:
	ret;

}
	// .globl	_Z15gpukernelBMWNr3ILi32ELi23EEvPdS0_S0_iii
.visible .entry _Z15gpukernelBMWNr3ILi32ELi23EEvPdS0_S0_iii(
	.param .u64 .ptr .align 1 _Z15gpukernelBMWNr3ILi32ELi23EEvPdS0_S0_iii_param_0,
	.param .u64 .ptr .align 1 _Z15gpukernelBMWNr3ILi32ELi23EEvPdS0_S0_iii_param_1,
	.param .u64 .ptr .align 1 _Z15gpukernelBMWNr3ILi32ELi23EEvPdS0_S0_iii_param_2,
	.param .u32 _Z15gpukernelBMWNr3ILi32ELi23EEvPdS0_S0_iii_param_3,
	.param .u32 _Z15gpukernelBMWNr3ILi32ELi23EEvPdS0_S0_iii_param_4,
	.param .u32 _Z15gpukernelBMWNr3ILi32ELi23EEvPdS0_S0_iii_param_5
)
{
	.reg .pred 	%p<15>;
	.reg .b32 	%r<50>;
	.reg .b64 	%rd<16>;
	.reg .b64 	%fd<86>;

	ld.param.u64 	%rd5, [_Z15gpukernelBMWNr3ILi32ELi23EEvPdS0_S0_iii_param_0];
	ld.param.u64 	%rd6, [_Z15gpukernelBMWNr3ILi32ELi23EEvPdS0_S0_iii_param_1];
	ld.param.u32 	%r29, [_Z15gpukernelBMWNr3ILi32ELi23EEvPdS0_S0_iii_param_3];
	ld.param.u32 	%r30, [_Z15gpukernelBMWNr3ILi32ELi23EEvPdS0_S0_iii_param_4];
	ld.param.u32 	%r31, [_Z15gpukernelBMWNr3ILi32ELi23EEvPdS0_S0_iii_param_5];
	cvta.to.global.u64 	%rd1, %rd6;
	mov.u32 	%r1, %tid.x;
	shr.u32 	%r42, %r1, 5;
	setp.ge.s32 	%p1, %r42, %r29;
	@%p1 bra 	$L__BB215_20;
	setp.lt.s32 	%p2, %r31, 1;
	and.b32  	%r3, %r1, 31;
	@%p2 bra 	$L__BB215_20;
	not.b32 	%r32, %r3;
	add.s32 	%r4, %r30, %r32;
	shr.u32 	%r33, %r4, 5;
	add.s32 	%r34, %r33, 1;
	and.b32  	%r5, %r34, 15;
	add.s32 	%r6, %r5, -1;
	and.b32  	%r7, %r34, 7;
	add.s32 	%r8, %r7, -1;
	and.b32  	%r9, %r34, 3;
	and.b32  	%r35, %r34, 268435440;
	neg.s32 	%r10, %r35;
	add.s64 	%rd2, %rd1, 2048;
	cvta.to.global.u64 	%rd3, %rd5;
$L__BB215_3:
	mul.lo.s32 	%r12, %r42, %r31;
	mov.b32 	%r43, 0;
$L__BB215_4:
	setp.ge.s32 	%p3, %r3, %r30;
	mov.f64 	%fd85, 0d0000000000000000;
	@%p3 bra 	$L__BB215_18;
	setp.lt.u32 	%p4, %r4, 480;
	add.s32 	%r37, %r43, %r12;
	mul.lo.s32 	%r14, %r37, %r30;
	mov.f64 	%fd85, 0d0000000000000000;
	mov.u32 	%r47, %r3;
	@%p4 bra 	$L__BB215_8;
	add.s32 	%r44, %r3, %r14;
	mov.f64 	%fd85, 0d0000000000000000;
	mov.u32 	%r45, %r10;
	mov.u32 	%r47, %r3;
$L__BB215_7:
	.pragma "nounroll";
	mul.wide.s32 	%rd7, %r44, 8;
	add.s64 	%rd8, %rd2, %rd7;
	ld.global.f64 	%fd19, [%rd8+-2048];
	add.f64 	%fd20, %fd85, %fd19;
	ld.global.f64 	%fd21, [%rd8+-1792];
	add.f64 	%fd22, %fd20, %fd21;
	ld.global.f64 	%fd23, [%rd8+-1536];
	add.f64 	%fd24, %fd22, %fd23;
	ld.global.f64 	%fd25, [%rd8+-1280];
	add.f64 	%fd26, %fd24, %fd25;
	ld.global.f64 	%fd27, [%rd8+-1024];
	add.f64 	%fd28, %fd26, %fd27;
	ld.global.f64 	%fd29, [%rd8+-768];
	add.f64 	%fd30, %fd28, %fd29;
	ld.global.f64 	%fd31, [%rd8+-512];
	add.f64 	%fd32, %fd30, %fd31;
	ld.global.f64 	%fd33, [%rd8+-256];
	add.f64 	%fd34, %fd32, %fd33;
	ld.global.f64 	%fd35, [%rd8];
	add.f64 	%fd36, %fd34, %fd35;
	ld.global.f64 	%fd37, [%rd8+256];
	add.f64 	%fd38, %fd36, %fd37;
	ld.global.f64 	%fd39, [%rd8+512];
	add.f64 	%fd40, %fd38, %fd39;
	ld.global.f64 	%fd41, [%rd8+768];
	add.f64 	%fd42, %fd40, %fd41;
	ld.global.f64 	%fd43, [%rd8+1024];
	add.f64 	%fd44, %fd42, %fd43;
	ld.global.f64 	%fd45, [%rd8+1280];
	add.f64 	%fd46, %fd44, %fd45;
	ld.global.f64 	%fd47, [%rd8+1536];
	add.f64 	%fd48, %fd46, %fd47;
	ld.global.f64 	%fd49, [%rd8+1792];
	add.f64 	%fd85, %fd48, %fd49;
	add.s32 	%r47, %r47, 512;
	add.s32 	%r45, %r45, 16;
	add.s32 	%r44, %r44, 512;
	setp.ne.s32 	%p5, %r45, 0;
	@%p5 bra 	$L__BB215_7;
$L__BB215_8:
	setp.eq.s32 	%p6, %r5, 0;
	@%p6 bra 	$L__BB215_18;
	setp.lt.u32 	%p7, %r6, 7;
	@%p7 bra 	$L__BB215_11;
	add.s32 	%r38, %r47, %r14;
	mul.wide.s32 	%rd9, %r38, 8;
	add.s64 	%rd10, %rd1, %rd9;
	ld.global.f64 	%fd51, [%rd10];
	add.f64 	%fd52, %fd85, %fd51;
	ld.global.f64 	%fd53, [%rd10+256];
	add.f64 	%fd54, %fd52, %fd53;
	ld.global.f64 	%fd55, [%rd10+512];
	add.f64 	%fd56, %fd54, %fd55;
	ld.global.f64 	%fd57, [%rd10+768];
	add.f64 	%fd58, %fd56, %fd57;
	ld.global.f64 	%fd59, [%rd10+1024];
	add.f64 	%fd60, %fd58, %fd59;
	ld.global.f64 	%fd61, [%rd10+1280];
	add.f64 	%fd62, %fd60, %fd61;
	ld.global.f64 	%fd63, [%rd10+1536];
	add.f64 	%fd64, %fd62, %fd63;
	ld.global.f64 	%fd65, [%rd10+1792];
	add.f64 	%fd85, %fd64, %fd65;
	add.s32 	%r47, %r47, 256;
$L__BB215_11:
	setp.eq.s32 	%p8, %r7, 0;
	@%p8 bra 	$L__BB215_18;
	setp.lt.u32 	%p9, %r8, 3;
	@%p9 bra 	$L__BB215_14;
	add.s32 	%r39, %r47, %r14;
	mul.wide.s32 	%rd11, %r39, 8;
	add.s64 	%rd12, %rd1, %rd11;
	ld.global.f64 	%fd67, [%rd12];
	add.f64 	%fd68, %fd85, %fd67;
	ld.global.f64 	%fd69, [%rd12+256];
	add.f64 	%fd70, %fd68, %fd69;
	ld.global.f64 	%fd71, [%rd12+512];
	add.f64 	%fd72, %fd70, %fd71;
	ld.global.f64 	%fd73, [%rd12+768];
	add.f64 	%fd85, %fd72, %fd73;
	add.s32 	%r47, %r47, 128;
$L__BB215_14:
	setp.eq.s32 	%p10, %r9, 0;
	@%p10 bra 	$L__BB215_18;
	setp.eq.s32 	%p11, %r9, 1;
	add.s32 	%r40, %r47, %r14;
	mul.wide.s32 	%rd13, %r40, 8;
	add.s64 	%rd4, %rd1, %rd13;
	ld.global.f64 	%fd74, [%rd4];
	add.f64 	%fd85, %fd85, %fd74;
	@%p11 bra 	$L__BB215_18;
	setp.eq.s32 	%p12, %r9, 2;
	ld.global.f64 	%fd75, [%rd4+256];
	add.f64 	%fd85, %fd85, %fd75;
	@%p12 bra 	$L__BB215_18;
	ld.global.f64 	%fd76, [%rd4+512];
	add.f64 	%fd85, %fd85, %fd76;
$L__BB215_18:
	add.s32 	%r41, %r43, %r12;
	mul.wide.u32 	%rd14, %r41, 8;
	add.s64 	%rd15, %rd3, %rd14;
	atom.global.add.f64 	%fd77, [%rd15], %fd85;
	add.s32 	%r43, %r43, 1;
	setp.ne.s32 	%p13, %r43, %r31;
	@%p13 bra 	$L__BB215_4;
	add.s32 	%r42, %r42, 23;
	setp.lt.s32 	%p14, %r42, %r29;
	@%p14 bra 	$L__BB215_3;
$L__BB215_20:
	ret;

}
	// .globl	_Z15gpukernelBMWNr3ILi32ELi24EEvPdS0_S0_iii
.visible .entry _Z15gpukernelBMWNr3ILi32ELi24EEvPdS0_S0_iii(
	.param .u64 .ptr .align 1 _Z15gpukernelBMWNr3ILi32ELi24EEvPdS0_S0_iii_param_0,
	.param .u64 .ptr .align 1 _Z15gpukernelBMWNr3ILi32ELi24EEvPdS0_S0_iii_param_1,
	.param .u64 .ptr .align 1 _Z15gpukernelBMWNr3ILi32ELi24EEvPdS0_S0_iii_param_2,
	.param .u32 _Z15gpukernelBMWNr3ILi32ELi24EEvPdS0_S0_iii_param_3,
	.param .u32 _Z15gpukernelBMWNr3ILi32ELi24EEvPdS0_S0_iii_param_4,
	.param .u32 _Z15gpukernelBMWNr3ILi32ELi24EEvPdS0_S0_iii_param_5
)
{
	.reg .pred 	%p<15>;
	.reg .b32 	%r<50>;
	.reg .b64 	%rd<16>;
	.reg .b64 	%fd<86>;

	ld.param.u64 	%rd5, [_Z15gpukernelBMWNr3ILi32ELi24EEvPdS0_S0_iii_param_0];
	ld.param.u64 	%rd6, [_Z15gpukernelBMWNr3ILi32ELi24EEvPdS0_S0_iii_param_1];
	ld.param.u32 	%r29, [_Z15gpukernelBMWNr3ILi32ELi24EEvPdS0_S0_iii_param_3];
	ld.param.u32 	%r30, [_Z15gpukernelBMWNr3ILi32ELi24EEvPdS0_S0_iii_param_4];
	ld.param.u32 	%r31, [_Z15gpukernelBMWNr3ILi32ELi24EEvPdS0_S0_iii_param_5];
	cvta.to.global.u64 	%rd1, %rd6;
	mov.u32 	%r1, %tid.x;
	shr.u32 	%r42, %r1, 5;
	setp.ge.s32 	%p1, %r42, %r29;
	@%p1 bra 	$L__BB216_20;
	setp.lt.s32 	%p2, %r31, 1;
	and.b32  	%r3, %r1, 31;
	@%p2 bra 	$L__BB216_20;
	not.b32 	%r32, %r3;
	add.s32 	%r4, %r30, %r32;
	shr.u32 	%r33, %r4, 5;
	add.s32 	%r34, %r33, 1;
	and.b32  	%r5, %r34, 15;
	add.s32 	%r6, %r5, -1;
	and.b32  	%r7, %r34, 7;
	add.s32 	%r8, %r7, -1;
	and.b32  	%r9, %r34, 3;
	and.b32  	%r35, %r34, 268435440;
	neg.s32 	%r10, %r35;
	add.s64 	%rd2, %rd1, 2048;
	cvta.to.global.u64 	%rd3, %rd5;
$L__BB216_3:
	mul.lo.s32 	%r12, %r42, %r31;
	mov.b32 	%r43, 0;
$L__BB216_4:
	setp.ge.s32 	%p3, %r3, %r30;
	mov.f64 	%fd85, 0d0000000000000000;
	@%p3 bra 	$L__BB216_18;
	setp.lt.u32 	%p4, %r4, 480;
	add.s32 	%r37, %r43, %r12;
	mul.lo.s32 	%r14, %r37, %r30;
	mov.f64 	%fd85, 0d0000000000000000;
	mov.u32 	%r47, %r3;
	@%p4 bra 	$L__BB216_8;
	add.s32 	%r44, %r3, %r14;
	mov.f64 	%fd85, 0d0000000000000000;
	mov.u32 	%r45, %r10;
	mov.u32 	%r47, %r3;
$L__BB216_7:
	.pragma "nounroll";
	mul.wide.s32 	%rd7, %r44, 8;
	add.s64 	%rd8, %rd2, %rd7;
	ld.global.f64 	%fd19, [%rd8+-2048];
	add.f64 	%fd20, %fd85, %fd19;
	ld.global.f64 	%fd21, [%rd8+-1792];
	add.f64 	%fd22, %fd20, %fd21;
	ld.global.f64 	%fd23, [%rd8+-1536];
	add.f64 	%fd24, %fd22, %fd23;
	ld.global.f64 	%fd25, [%rd8+-1280];
	add.f64 	%fd26, %fd24, %fd25;
	ld.global.f64 	%fd27, [%rd8+-1024];
	add.f64 	%fd28, %fd26, %fd27;
	ld.global.f64 	%fd29, [%rd8+-768];
	add.f64 	%fd30, %fd28, %fd29;
	ld.global.f64 	%fd31, [%rd8+-512];
	add.f64 	%fd32, %fd30, %fd31;
	ld.global.f64 	%fd33, [%rd8+-256];
	add.f64 	%fd34, %fd32, %fd33;
	ld.global.f64 	%fd35, [%rd8];
	add.f64 	%fd36, %fd34, %fd35;
	ld.global.f64 	%fd37, [%rd8+256];
	add.f64 	%fd38, %fd36, %fd37;
	ld.global.f64 	%fd39, [%rd8+512];
	add.f64 	%fd40, %fd38, %fd39;
	ld.global.f64 	%fd41, [%rd8+768];
	add.f64 	%fd42, %fd40, %fd41;
	ld.global.f64 	%fd43, [%rd8+1024];
	add.f64 	%fd44, %fd42, %fd43;
	ld.global.f64 	%fd45, [%rd8+1280];
	add.f64 	%fd46, %fd44, %fd45;
	ld.global.f64 	%fd47, [%rd8+1536];
	add.f64 	%fd48, %fd46, %fd47;
	ld.global.f64 	%fd49, [%rd8+1792];
	add.f64 	%fd85, %fd48, %fd49;
	add.s32 	%r47, %r47, 512;
	add.s32 	%r45, %r45, 16;
	add.s32 	%r44, %r44, 512;
	setp.ne.s32 	%p5, %r45, 0;
	@%p5 bra 	$L__BB216_7;
$L__BB216_8:
	setp.eq.s32 	%p6, %r5, 0;
	@%p6 bra 	$L__BB216_18;
	setp.lt.u32 	%p7, %r6, 7;
	@%p7 bra 	$L__BB216_11;
	add.s32 	%r38, %r47, %r14;
	mul.wide.s32 	%rd9, %r38, 8;
	add.s64 	%rd10, %rd1, %rd9;
	ld.global.f64 	%fd51, [%rd10];
	add.f64 	%fd52, %fd85, %fd51;
	ld.global.f64 	%fd53, [%rd10+256];
	add.f64 	%fd54, %fd52, %fd53;
	ld.global.f64 	%fd55, [%rd10+512];
	add.f64 	%fd56, %fd54, %fd55;
	ld.global.f64 	%fd57, [%rd10+768];
	add.f64 	%fd58, %fd56, %fd57;
	ld.global.f64 	%fd59, [%rd10+1024];
	add.f64 	%fd60, %fd58, %fd59;
	ld.global.f64 	%fd61, [%rd10+1280];
	add.f64 	%fd62, %fd60, %fd61;
	ld.global.f64 	%fd63, [%rd10+1536];
	add.f64 	%fd64, %fd62, %fd63;
	ld.global.f64 	%fd65, [%rd10+1792];
	add.f64 	%fd85, %fd64, %fd65;
	add.s32 	%r47, %r47, 256;
$L__BB216_11:
	setp.eq.s32 	%p8, %r7, 0;
	@%p8 bra 	$L__BB216_18;
	setp.lt.u32 	%p9, %r8, 3;
	@%p9 bra 	$L__BB216_14;
	add.s32 	%r39, %r47, %r14;
	mul.wide.s32 	%rd11, %r39, 8;
	add.s64 	%rd12, %rd1, %rd11;
	ld.global.f64 	%fd67, [%rd12];
	add.f64 	%fd68, %fd85, %fd67;
	ld.global.f64 	%fd69, [%rd12+256];
	add.f64 	%fd70, %fd68, %fd69;
	ld.global.f64 	%fd71, [%rd12+512];
	add.f64 	%fd72, %fd70, %fd71;
	ld.global.f64 	%fd73, [%rd12+768];
	add.f64 	%fd85, %fd72, %fd73;
	add.s32 	%r47, %r47, 128;
$L__BB216_14:
	setp.eq.s32 	%p10, %r9, 0;
	@%p10 bra 	$L__BB216_18;
	setp.eq.s32 	%p11, %r9, 1;
	add.s32 	%r40, %r47, %r14;
	mul.wide.s32 	%rd13, %r40, 8;
	add.s64 	%rd4, %rd1, %rd13;
	ld.global.f64 	%fd74, [%rd4];
	add.f64 	%fd85, %fd85, %fd74;
	@%p11 bra 	$L__BB216_18;
	setp.eq.s32 	%p12, %r9, 2;
	ld.global.f64 	%fd75, [%rd4+256];
	add.f64 	%fd85, %fd85, %fd75;
	@%p12 bra 	$L__BB216_18;
	ld.global.f64 	%fd76, [%rd4+512];
	add.f64 	%fd85, %fd85, %fd76;
$L__BB216_18:
	add.s32 	%r41, %r43, %r12;
	mul.wide.u32 	%rd14, %r41, 8;
	add.s64 	%rd15, %rd3, %rd14;
	atom.global.add.f64 	%fd77, [%rd15], %fd85;
	add.s32 	%r43, %r43, 1;
	setp.ne.s32 	%p13, %r43, %r31;
	@%p13 bra 	$L__BB216_4;
	add.s32 	%r42, %r42, 24;
	setp.lt.s32 	%p14, %r42, %r29;
	@%p14 bra 	$L__BB216_3;
$L__BB216_20:
	ret;

}
	// .globl	_Z15gpukernelBMWNr3ILi32ELi25EEvPdS0_S0_iii
.visible .entry _Z15gpukernelBMWNr3ILi32ELi25EEvPdS0_S0_iii(
	.param .u64 .ptr .align 1 _Z15gpukernelBMWNr3ILi32ELi25EEvPdS0_S0_iii_param_0,
	.param .u64 .ptr .align 1 _Z15gpukernelBMWNr3ILi32ELi25EEvPdS0_S0_iii_param_1,
	.param .u64 .ptr .align 1 _Z15gpukernelBMWNr3ILi32ELi25EEvPdS0_S0_iii_param_2,
	.param .u32 _Z15gpukernelBMWNr3ILi32ELi25EEvPdS0_S0_iii_param_3,
	.param .u32 _Z15gpukernelBMWNr3ILi32ELi25EEvPdS0_S0_iii_param_4,
	.param .u32 _Z15gpukernelBMWNr3ILi32ELi25EEvPdS0_S0_iii_param_5
)
{
	.reg .pred 	%p<15>;
	.reg .b32 	%r<50>;
	.reg .b64 	%rd<16>;
	.reg .b64 	%fd<86>;

	ld.param.u64 	%rd5, [_Z15gpukernelBMWNr3ILi32ELi25EEvPdS0_S0_iii_param_0];
	ld.param.u64 	%rd6, [_Z15gpukernelBMWNr3ILi32ELi25EEvPdS0_S0_iii_param_1];
	ld.param.u32 	%r29, [_Z15gpukernelBMWNr3ILi32ELi25EEvPdS0_S0_iii_param_3];
	ld.param.u32 	%r30, [_Z15gpukernelBMWNr3ILi32ELi25EEvPdS0_S0_iii_param_4];
	ld.param.u32 	%r31, [_Z15gpukernelBMWNr3ILi32ELi25EEvPdS0_S0_iii_param_5];
	cvta.to.global.u64 	%rd1, %rd6;
	mov.u32 	%r1, %tid.x;
	shr.u32 	%r42, %r1, 5;
	setp.ge.s32 	%p1, %r42, %r29;
	@%p1 bra 	$L__BB217_20;
	setp.lt.s32 	%p2, %r31, 1;
	and.b32  	%r3, %r1, 31;
	@%p2 bra 	$L__BB217_20;
	not.b32 	%r32, %r3;
	add.s32 	%r4, %r30, %r32;
	shr.u32 	%r33, %r4, 5;
	add.s32 	%r34, %r33, 1;
	and.b32  	%r5, %r34, 15;
	add.s32 	%r6, %r5, -1;
	and.b32  	%r7, %r34, 7;
	add.s32 	%r8, %r7, -1;
	and.b32  	%r9, %r34, 3;
	and.b32  	%r35, %r34, 268435440;
	neg.s32 	%r10, %r35;
	add.s64 	%rd2, %rd1, 2048;
	cvta.to.global.u64 	%rd3, %rd5;
$L__BB217_3:
	mul.lo.s32 	%r12, %r42, %r31;
	mov.b32 	%r43, 0;
$L__BB217_4:
	setp.ge.s32 	%p3, %r3, %r30;
	mov.f64 	%fd85, 0d0000000000000000;
	@%p3 bra 	$L__BB217_18;
	setp.lt.u32 	%p4, %r4, 480;
	add.s32 	%r37, %r43, %r12;
	mul.lo.s32 	%r14, %r37, %r30;
	mov.f64 	%fd85, 0d0000000000000000;
	mov.u32 	%r47, %r3;
	@%p4 bra 	$L__BB217_8;
	add.s32 	%r44, %r3, %r14;
	mov.f64 	%fd85, 0d0000000000000000;
	mov.u32 	%r45, %r10;
	mov.u32 	%r47, %r3;
$L__BB217_7:
	.pragma "nounroll";
	mul.wide.s32 	%rd7, %r44, 8;
	add.s64 	%rd8, %rd2, %rd7;
	ld.global.f64 	%fd19, [%rd8+-2048];
	add.f64 	%fd20, %fd85, %fd19;
	ld.global.f64 	%fd21, [%rd8+-1792];
	add.f64 	%fd22, %fd20, %fd21;
	ld.global.f64 	%fd23, [%rd8+-1536];
	add.f64 	%fd24, %fd22, %fd23;
	ld.global.f64 	%fd25, [%rd8+-1280];
	add.f64 	%fd26, %fd24, %fd25;
	ld.global.f64 	%fd27, [%rd8+-1024];
	add.f64 	%fd28, %fd26, %fd27;
	ld.global.f64 	%fd29, [%rd8+-768];
	add.f64 	%fd30, %fd28, %fd29;
	ld.global.f64 	%fd31, [%rd8+-512];
	add.f64 	%fd32, %fd30, %fd31;
	ld.global.f64 	%fd33, [%rd8+-256];
	add.f64 	%fd34, %fd32, %fd33;
	ld.global.f64 	%fd35, [%rd8];
	add.f64 	%fd36, %fd34, %fd35;
	ld.global.f64 	%fd37, [%rd8+256];
	add.f64 	%fd38, %fd36, %fd37;
	ld.global.f64 	%fd39, [%rd8+512];
	add.f64 	%fd40, %fd38, %fd39;
	ld.global.f64 	%fd41, [%rd8+768];
	add.f64 	%fd42, %fd40, %fd41;
	ld.global.f64 	%fd43, [%rd8+1024];
	add.f64 	%fd44, %fd42, %fd43;
	ld.global.f64 	%fd45, [%rd8+1280];
	add.f64 	%fd46, %fd44, %fd45;
	ld.global.f64 	%fd47, [%rd8+1536];
	add.f64 	%fd48, %fd46, %fd47;
	ld.global.f64 	%fd49, [%rd8+1792];
	add.f64 	%fd85, %fd48, %fd49;
	add.s32 	%r47, %r47, 512;
	add.s32 	%r45, %r45, 16;
	add.s32 	%r44, %r44, 512;
	setp.ne.s32 	%p5, %r45, 0;
	@%p5 bra 	$L__BB217_7;
$L__BB217_8:
	setp.eq.s32 	%p6, %r5, 0;
	@%p6 bra 	$L__BB217_18;
	setp.lt.u32 	%p7, %r6, 7;
	@%p7 bra 	$L__BB217_11;
	add.s32 	%r38, %r47, %r14;
	mul.wide.s32 	%rd9, %r38, 8;
	add.s64 	%rd10, %rd1, %rd9;
	ld.global.f64 	%fd51, [%rd10];
	add.f64 	%fd52, %fd85, %fd51;
	ld.global.f64 	%fd53, [%rd10+256];
	add.f64 	%fd54, %fd52, %fd53;
	ld.global.f64 	%fd55, [%rd10+512];
	add.f64 	%fd56, %fd54, %fd55;
	ld.global.f64 	%fd57, [%rd10+768];
	add.f64 	%fd58, %fd56, %fd57;
	ld.global.f64 	%fd59, [%rd10+1024];
	add.f64 	%fd60, %fd58, %fd59;
	ld.global.f64 	%fd61, [%rd10+1280];
	add.f64 	%fd62, %fd60, %fd61;
	ld.global.f64 	%fd63, [%rd10+1536];
	add.f64 	%fd64, %fd62, %fd63;
	ld.global.f64 	%fd65, [%rd10+1792];
	add.f64 	%fd85, %fd64, %fd65;
	add.s32 	%r47, %r47, 256;
$L__BB217_11:
	setp.eq.s32 	%p8, %r7, 0;
	@%p8 bra 	$L__BB217_18;
	setp.lt.u32 	%p9, %r8, 3;
	@%p9 bra 	$L__BB217_14;
	add.s32 	%r39, %r47, %r14;
	mul.wide.s32 	%rd11, %r39, 8;
	add.s64 	%rd12, %rd1, %rd11;
	ld.global.f64 	%fd67, [%rd12];
	add.f64 	%fd68, %fd85, %fd67;
	ld.global.f64 	%fd69, [%rd12+256];
	add.f64 	%fd70, %fd68, %fd69;
	ld.global.f64 	%fd71, [%rd12+512];
	add.f64 	%fd72, %fd70, %fd71;
	ld.global.f64 	%fd73, [%rd12+768];
	add.f64 	%fd85, %fd72, %fd73;
	add.s32 	%r47, %r47, 128;
$L__BB217_14:
	setp.eq.s32 	%p10, %r9, 0;
	@%p10 bra 	$L__BB217_18;
	setp.eq.s32 	%p11, %r9, 1;
	add.s32 	%r40, %r47, %r14;
	mul.wide.s32 	%rd13, %r40, 8;
	add.s64 	%rd4, %rd1, %rd13;
	ld.global.f64 	%fd74, [%rd4];
	add.f64 	%fd85, %fd85, %fd74;
	@%p11 bra 	$L__BB217_18;
	setp.eq.s32 	%p12, %r9, 2;
	ld.global.f64 	%fd75, [%rd4+256];
	add.f64 	%fd85, %fd85, %fd75;
	@%p12 bra 	$L__BB217_18;
	ld.global.f64 	%fd76, [%rd4+512];
	add.f64 	%fd85, %fd85, %fd76;
$L__BB217_18:
	add.s32 	%r41, %r43, %r12;
	mul.wide.u32 	%rd14, %r41, 8;
	add.s64 	%rd15, %rd3, %rd14;
	atom.global.add.f64 	%fd77, [%rd15], %fd85;
	add.s32 	%r43, %r43, 1;
	setp.ne.s32 	%p13, %r43, %r31;
	@%p13 bra 	$L__BB217_4;
	add.s32 	%r42, %r42, 25;
	setp.lt.s32 	%p14, %r42, %r29;
	@%p14 bra 	$L__BB217_3;
$L__BB217_20:
	ret;

}
	// .globl	_Z15gpukernelBMWNr3ILi32ELi26EEvPdS0_S0_iii
.visible .entry _Z15gpukernelBMWNr3ILi32ELi26EEvPdS0_S0_iii(
	.param .u64 .ptr .align 1 _Z15gpukernelBMWNr3ILi32ELi26EEvPdS0_S0_iii_param_0,
	.param .u64 .ptr .align 1 _Z15gpukernelBMWNr3ILi32ELi26EEvPdS0_S0_iii_param_1,
	.param .u64 .ptr .align 1 _Z15gpukernelBMWNr3ILi32ELi26EEvPdS0_S0_iii_param_2,
	.param .u32 _Z15gpukernelBMWNr3ILi32ELi26EEvPdS0_S0_iii_param_3,
	.param .u32 _Z15gpukernelBMWNr3ILi32ELi26EEvPdS0_S0_iii_param_4,
	.param .u32 _Z15gpukernelBMWNr3ILi32ELi26EEvPdS0_S0_iii_param_5
)
{
	.reg .pred 	%p<15>;
	.reg .b32 	%r<50>;
	.reg .b64 	%rd<16>;
	.reg .b64 	%fd<86>;

	ld.param.u64 	%rd5, [_Z15gpukernelBMWNr3ILi32ELi26EEvPdS0_S0_iii_param_0];
	ld.param.u64 	%rd6, [_Z15gpukernelBMWNr3ILi32ELi26EEvPdS0_S0_iii_param_1];
	ld.param.u32 	%r29, [_Z15gpukernelBMWNr3ILi32ELi26EEvPdS0_S0_iii_param_3];
	ld.param.u32 	%r30, [_Z15gpukernelBMWNr3ILi32ELi26EEvPdS0_S0_iii_param_4];
	ld.param.u32 	%r31, [_Z15gpukernelBMWNr3ILi32ELi26EEvPdS0_S0_iii_param_5];
	cvta.to.global.u64 	%rd1, %rd6;
	mov.u32 	%r1, %tid.x;
	shr.u32 	%r42, %r1, 5;
	setp.ge.s32 	%p1, %r42, %r29;
	@%p1 bra 	$L__BB218_20;
	setp.lt.s32 	%p2, %r31, 1;
	and.b32  	%r3, %r1, 31;
	@%p2 bra 	$L__BB218_20;
	not.b32 	%r32, %r3;
	add.s32 	%r4, %r30, %r32;
	shr.u32 	%r33, %r4, 5;
	add.s32 	%r34, %r33, 1;
	and.b32  	%r5, %r34, 15;
	add.s32 	%r6, %r5, -1;
	and.b32  	%r7, %r34, 7;
	add.s32 	%r8, %r7, -1;
	and.b32  	%r9, %r34, 3;
	and.b32  	%r35, %r34, 268435440;
	neg.s32 	%r10, %r35;
	add.s64 	%rd2, %rd1, 2048;
	cvta.to.global.u64 	%rd3, %rd5;
$L__BB218_3:
	mul.lo.s32 	%r12, %r42, %r31;
	mov.b32 	%r43, 0;
$L__BB218_4:
	setp.ge.s32 	%p3, %r3, %r30;
	mov.f64 	%fd85, 0d0000000000000000;
	@%p3 bra 	$L__BB218_18;
	setp.lt.u32 	%p4, %r4, 480;
	add.s32 	%r37, %r43, %r12;
	mul.lo.s32 	%r14, %r37, %r30;
	mov.f64 	%fd85, 0d0000000000000000;
	mov.u32 	%r47, %r3;
	@%p4 bra 	$L__BB218_8;
	add.s32 	%r44, %r3, %r14;
	mov.f64 	%fd85, 0d0000000000000000;
	mov.u32 	%r45, %r10;
	mov.u32 	%r47, %r3;
$L__BB218_7:
	.pragma "nounroll";
	mul.wide.s32 	%rd7, %r44, 8;
	add.s64 	%rd8, %rd2, %rd7;
	ld.global.f64 	%fd19, [%rd8+-2048];
	add.f64 	%fd20, %fd85, %fd19;
	ld.global.f64 	%fd21, [%rd8+-1792];
	add.f64 	%fd22, %fd20, %fd21;
	ld.global.f64 	%fd23, [%rd8+-1536];
	add.f64 	%fd24, %fd22, %fd23;
	ld.global.f64 	%fd25, [%rd8+-1280];
	add.f64 	%fd26, %fd24, %fd25;
	ld.global.f64 	%fd27, [%rd8+-1024];
	add.f64 	%fd28, %fd26, %fd27;
	ld.global.f64 	%fd29, [%rd8+-768];
	add.f64 	%fd30, %fd28, %fd29;
	ld.global.f64 	%fd31, [%rd8+-512];
	add.f64 	%fd32, %fd30, %fd31;
	ld.global.f64 	%fd33, [%rd8+-256];
	add.f64 	%fd34, %fd32, %fd33;
	ld.global.f64 	%fd35, [%rd8];
	add.f64 	%fd36, %fd34, %fd35;
	ld.global.f64 	%fd37, [%rd8+256];
	add.f64 	%fd38, %fd36, %fd37;
	ld.global.f64 	%fd39, [%rd8+512];
	add.f64 	%fd40, %fd38, %fd39;
	ld.global.f64 	%fd41, [%rd8+768];
	add.f64 	%fd42, %fd40, %fd41;
	ld.global.f64 	%fd43, [%rd8+1024];
	add.f64 	%fd44, %fd42, %fd43;
	ld.global.f64 	%fd45, [%rd8+1280];
	add.f64 	%fd46, %fd44, %fd45;
	ld.global.f64 	%fd47, [%rd8+1536];
	add.f64 	%fd48, %fd46, %fd47;
	ld.global.f64 	%fd49, [%rd8+1792];
	add.f64 	%fd85, %fd48, %fd49;
	add.s32 	%r47, %r47, 512;
	add.s32 	%r45, %r45, 16;
	add.s32 	%r44, %r44, 512;
	setp.ne.s32 	%p5, %r45, 0;
	@%p5 bra 	$L__BB218_7;
$L__BB218_8:
	setp.eq.s32 	%p6, %r5, 0;
	@%p6 bra 	$L__BB218_18;
	setp.lt.u32 	%p7, %r6, 7;
	@%p7 bra 	$L__BB218_11;
	add.s32 	%r38, %r47, %r14;
	mul.wide.s32 	%rd9, %r38, 8;
	add.s64 	%rd10, %rd1, %rd9;
	ld.global.f64 	%fd51, [%rd10];
	add.f64 	%fd52, %fd85, %fd51;
	ld.global.f64 	%fd53, [%rd10+256];
	add.f64 	%fd54, %fd52, %fd53;
	ld.global.f64 	%fd55, [%rd10+512];
	add.f64 	%fd56, %fd54, %fd55;
	ld.global.f64 	%fd57, [%rd10+768];
	add.f64 	%fd58, %fd56, %fd57;
	ld.global.f64 	%fd59, [%rd10+1024];
	add.f64 	%fd60, %fd58, %fd59;
	ld.global.f64 	%fd61, [%rd10+1280];
	add.f64 	%fd62, %fd60, %fd61;
	ld.global.f64 	%fd63, [%rd10+1536];
	add.f64 	%fd64, %fd62, %fd63;
	ld.global.f64 	%fd65, [%rd10+1792];
	add.f64 	%fd85, %fd64, %fd65;
	add.s32 	%r47, %r47, 256;
$L__BB218_11:
	setp.eq.s32 	%p8, %r7, 0;
	@%p8 bra 	$L__BB218_18;
	setp.lt.u32 	%p9, %r8, 3;
	@%p9 bra 	$L__BB218_14;
	add.s32 	%r39, %r47, %r14;
	mul.wide.s32 	%rd11, %r39, 8;
	add.s64 	%rd12, %rd1, %rd11;
	ld.global.f64 	%fd67, [%rd12];
	add.f64 	%fd68, %fd85, %fd67;
	ld.global.f64 	%fd69, [%rd12+256];
	add.f64 	%fd70, %fd68, %fd69;
	ld.global.f64 	%fd71, [%rd12+512];
	add.f64 	%fd72, %fd70, %fd71;
	ld.global.f64 	%fd73, [%rd12+768];
	add.f64 	%fd85, %fd72, %fd73;
	add.s32 	%r47, %r47, 128;
$L__BB218_14:
	setp.eq.s32 	%p10, %r9, 0;
	@%p10 bra 	$L__BB218_18;
	setp.eq.s32 	%p11, %r9, 1;
	add.s32 	%r40, %r47, %r14;
	mul.wide.s32 	%rd13, %r40, 8;
	add.s64 	%rd4, %rd1, %rd13;
	ld.global.f64 	%fd74, [%rd4];
	add.f64 	%fd85, %fd85, %fd74;
	@%p11 bra 	$L__BB218_18;
	setp.eq.s32 	%p12, %r9, 2;
	ld.global.f64 	%fd75, [%rd4+256];
	add.f64 	%fd85, %fd85, %fd75;
	@%p12 bra 	$L__BB218_18;
	ld.global.f64 	%fd76, [%rd4+512];
	add.f64 	%fd85, %fd85, %fd76;
$L__BB218_18:
	add.s32 	%r41, %r43, %r12;
	mul.wide.u32 	%rd14, %r41, 8;
	add.s64 	%rd15, %rd3, %rd14;
	atom.global.add.f64 	%fd77, [%rd15], %fd85;
	add.s32 	%r43, %r43, 1;
	setp.ne.s32 	%p13, %r43, %r31;
	@%p13 bra 	$L__BB218_4;
	add.s32 	%r42, %r42, 26;
	setp.lt.s32 	%p14, %r42, %r29;
	@%p14 bra 	$L__BB218_3;
$L__BB218_20:
	ret;

}
	// .globl	_Z15gpukernelBMWNr3ILi32ELi27EEvPdS0_S0_iii
.visible .entry _Z15gpukernelBMWNr3ILi32ELi27EEvPdS0_S0_iii(
	.param .u64 .ptr .align 1 _Z15gpukernelBMWNr3ILi32ELi27EEvPdS0_S0_iii_param_0,
	.param .u64 .ptr .align 1 _Z15gpukernelBMWNr3ILi32ELi27EEvPdS0_S0_iii_param_1,
	.param .u64 .ptr .align 1 _Z15gpukernelBMWNr3ILi32ELi27EEvPdS0_S0_iii_param_2,
	.param .u32 _Z15gpukernelBMWNr3ILi32ELi27EEvPdS0_S0_iii_param_3,
	.param .u32 _Z15gpukernelBMWNr3ILi32ELi27EEvPdS0_S0_iii_param_4,
	.param .u32 _Z15gpukernelBMWNr3ILi32ELi27EEvPdS0_S0_iii_param_5
)
{
	.reg .pred 	%p<15>;
	.reg .b32 	%r<50>;
	.reg .b64 	%rd<16>;
	.reg .b64 	%fd<86>;

	ld.param.u64 	%rd5, [_Z15gpukernelBMWNr3ILi32ELi27EEvPdS0_S0_iii_param_0];
	ld.param.u64 	%rd6, [_Z15gpukernelBMWNr3ILi32ELi27EEvPdS0_S0_iii_param_1];
	ld.param.u32 	%r29, [_Z15gpukernelBMWNr3ILi32ELi27EEvPdS0_S0_iii_param_3];
	ld.param.u32 	%r30, [_Z15gpukernelBMWNr3ILi32ELi27EEvPdS0_S0_iii_param_4];
	ld.param.u32 	%r31, [_Z15gpukernelBMWNr3ILi32ELi27EEvPdS0_S0_iii_param_5];
	cvta.to.global.u64 	%rd1, %rd6;
	mov.u32 	%r1, %tid.x;
	shr.u32 	%r42, %r1, 5;
	setp.ge.s32 	%p1, %r42, %r29;
	@%p1 bra 	$L__BB219_20;
	setp.lt.s32 	%p2, %r31, 1;
	and.b32  	%r3, %r1, 31;
	@%p2 bra 	$L__BB219_20;
	not.b32 	%r32, %r3;
	add.s32 	%r4, %r30, %r32;
	shr.u32 	%r33, %r4, 5;
	add.s32 	%r34, %r33, 1;
	and.b32  	%r5, %r34, 15;
	add.s32 	%r6, %r5, -1;
	and.b32  	%r7, %r34, 7;
	add.s32 	%r8, %r7, -1;
	and.b32  	%r9, %r34, 3;
	and.b32  	%r35, %r34, 268435440;
	neg.s32 	%r10, %r35;
	add.s64 	%rd2, %rd1, 2048;
	cvta.to.global.u64 	%rd3, %rd5;
$L__BB219_3:
	mul.lo.s32 	%r12, %r42, %r31;
	mov.b32 	%r43, 0;
$L__BB219_4:
	setp.ge.s32 	%p3, %r3, %r30;
	mov.f64 	%fd85, 0d0000000000000000;
	@%p3 bra 	$L__BB219_18;
	setp.lt.u32 	%p4, %r4, 480;
	add.s32 	%r37, %r43, %r12;
	mul.lo.s32 	%r14, %r37, %r30;
	mov.f64 	%fd85, 0d0000000000000000;
	mov.u32 	%r47, %r3;
	@%p4 bra 	$L__BB219_8;
	add.s32 	%r44, %r3, %r14;
	mov.f64 	%fd85, 0d0000000000000000;
	mov.u32 	%r45, %r10;
	mov.u32 	%r47, %r3;
$L__BB219_7:
	.pragma "nounroll";
	mul.wide.s32 	%rd7, %r44, 8;
	add.s64 	%rd8, %rd2, %rd7;
	ld.global.f64 	%fd19, [%rd8+-2048];
	add.f64 	%fd20, %fd85, %fd19;
	ld.global.f64 	%fd21, [%rd8+-1792];
	add.f64 	%fd22, %fd20, %fd21;
	ld.global.f64 	%fd23, [%rd8+-1536];
	add.f64 	%fd24, %fd22, %fd23;
	ld.global.f64 	%fd25, [%rd8+-1280];
	add.f64 	%fd26, %fd24, %fd25;
	ld.global.f64 	%fd27, [%rd8+-1024];
	add.f64 	%fd28, %fd26, %fd27;
	ld.global.f64 	%fd29, [%rd8+-768];
	add.f64 	%fd30, %fd28, %fd29;
	ld.global.f64 	%fd31, [%rd8+-512];
	add.f64 	%fd32, %fd30, %fd31;
	ld.global.f64 	%fd33, [%rd8+-256];
	add.f64 	%fd34, %fd32, %fd33;
	ld.global.f64 	%fd35, [%rd8];
	add.f64 	%fd36, %fd34, %fd35;
	ld.global.f64 	%fd37, [%rd8+256];
	add.f64 	%fd38, %fd36, %fd37;
	ld.global.f64 	%fd39, [%rd8+512];
	add.f64 	%fd40, %fd38, %fd39;
	ld.global.f64 	%fd41, [%rd8+768];
	add.f64 	%fd42, %fd40, %fd41;
	ld.global.f64 	%fd43, [%rd8+1024];
	add.f64 	%fd44, %fd42, %fd43;
	ld.global.f64 	%fd45, [%rd8+1280];
	add.f64 	%fd46, %fd44, %fd45;
	ld.global.f64 	%fd47, [%rd8+1536];
	add.f64 	%fd48, %fd46, %fd47;
	ld.global.f64 	%fd49, [%rd8+1792];
	add.f64 	%fd85, %fd48, %fd49;
	add.s32 	%r47, %r47, 512;
	add.s32 	%r45, %r45, 16;
	add.s32 	%r44, %r44, 512;
	setp.ne.s32 	%p5, %r45, 0;
	@%p5 bra 	$L__BB219_7;
$L__BB219_8:
	setp.eq.s32 	%p6, %r5, 0;
	@%p6 bra 	$L__BB219_18;
	setp.lt.u32 	%p7, %r6, 7;
	@%p7 bra 	$L__BB219_11;
	add.s32 	%r38, %r47, %r14;
	mul.wide.s32 	%rd9, %r38, 8;
	add.s64 	%rd10, %rd1, %rd9;
	ld.global.f64 	%fd51, [%rd10];
	add.f64 	%fd52, %fd85, %fd51;
	ld.global.f64 	%fd53, [%rd10+256];
	add.f64 	%fd54, %fd52, %fd53;
	ld.global.f64 	%fd55, [%rd10+512];
	add.f64 	%fd56, %fd54, %fd55;
	ld.global.f64 	%fd57, [%rd10+768];
	add.f64 	%fd58, %fd56, %fd57;
	ld.global.f64 	%fd59, [%rd10+1024];
	add.f64 	%fd60, %fd58, %fd59;
	ld.global.f64 	%fd61, [%rd10+1280];
	add.f64 	%fd62, %fd60, %fd61;
	ld.global.f64 	%fd63, [%rd10+1536];
	add.f64 	%fd64, %fd62, %fd63;
	ld.global.f64 	%fd65, [%rd10+1792];
	add.f64 	%fd85, %fd64, %fd65;
	add.s32 	%r47, %r47, 256;
$L__BB219_11:
	setp.eq.s32 	%p8, %r7, 0;
	@%p8 bra 	$L__BB219_18;
	setp.lt.u32 	%p9, %r8, 3;
	@%p9 bra 	$L__BB219_14;
	add.s32 	%r39, %r47, %r14;
	mul.wide.s32 	%rd11, %r39, 8;
	add.s64 	%rd12, %rd1, %rd11;
	ld.global.f64 	%fd67, [%rd12];
	add.f64 	%fd68, %fd85, %fd67;
	ld.global.f64 	%fd69, [%rd12+256];
	add.f64 	%fd70, %fd68, %fd69;
	ld.global.f64 	%fd71, [%rd12+512];
	add.f64 	%fd72, %fd70, %fd71;
	ld.global.f64 	%fd73, [%rd12+768];
	add.f64 	%fd85, %fd72, %fd73;
	add.s32 	%r47, %r47, 128;
$L__BB219_14:
	setp.eq.s32 	%p10, %r9, 0;
	@%p10 bra 	$L__BB219_18;
	setp.eq.s32 	%p11, %r9, 1;
	add.s32 	%r40, %r47, %r14;
	mul.wide.s32 	%rd13, %r40, 8;
	add.s64 	%rd4, %rd1, %rd13;
	ld.global.f64 	%fd74, [%rd4];
	add.f64 	%fd85, %fd85, %fd74;
	@%p11 bra 	$L__BB219_18;
	setp.eq.s32 	%p12, %r9, 2;
	ld.global.f64 	%fd75, [%rd4+256];
	add.f64 	%fd85, %fd85, %fd75;
	@%p12 bra 	$L__BB219_18;
	ld.global.f64 	%fd76, [%rd4+512];
	add.f64 	%fd85, %fd85, %fd76;
$L__BB219_18:
	add.s32 	%r41, %r43, %r12;
	mul.wide.u32 	%rd14, %r41, 8;
	add.s64 	%rd15, %rd3, %rd14;
	atom.global.add.f64 	%fd77, [%rd15], %fd85;
	add.s32 	%r43, %r43, 1;
	setp.ne.s32 	%p13, %r43, %r31;
	@%p13 bra 	$L__BB219_4;
	add.s32 	%r42, %r42, 27;
	setp.lt.s32 	%p14, %r42, %r29;
	@%p14 bra 	$L__BB219_3;
$L__BB219_20:
	ret;

}
	// .globl	_Z15gpukernelBMWNr3ILi32ELi28EEvPdS0_S0_iii
.visible .entry _Z15gpukernelBMWNr3ILi32ELi28EEvPdS0_S0_iii(
	.param .u64 .ptr .align 1 _Z15gpukernelBMWNr3ILi32ELi28EEvPdS0_S0_iii_param_0,
	.param .u64 .ptr .align 1 _Z15gpukernelBMWNr3ILi32ELi28EEvPdS0_S0_iii_param_1,
	.param .u64 .ptr .align 1 _Z15gpukernelBMWNr3ILi32ELi28EEvPdS0_S0_iii_param_2,
	.param .u32 _Z15gpukernelBMWNr3ILi32ELi28EEvPdS0_S0_iii_param_3,
	.param .u32 _Z15gpukernelBMWNr3ILi32ELi28EEvPdS0_S0_iii_param_4,
	.param .u32 _Z15gpukernelBMWNr3ILi32ELi28EEvPdS0_S0_iii_param_5
)
{
	.reg .pred 	%p<15>;
	.reg .b32 	%r<50>;
	.reg .b64 	%rd<16>;
	.reg .b64 	%fd<86>;

	ld.param.u64 	%rd5, [_Z15gpukernelBMWNr3ILi32ELi28EEvPdS0_S0_iii_param_0];
	ld.param.u64 	%rd6, [_Z15gpukernelBMWNr3ILi32ELi28EEvPdS0_S0_iii_param_1];
	ld.param.u32 	%r29, [_Z15gpukernelBMWNr3ILi32ELi28EEvPdS0_S0_iii_param_3];
	ld.param.u32 	%r30, [_Z15gpukernelBMWNr3ILi32ELi28EEvPdS0_S0_iii_param_4];
	ld.param.u32 	%r31, [_Z15gpukernelBMWNr3ILi32ELi28EEvPdS0_S0_iii_param_5];
	cvta.to.global.u64 	%rd1, %rd6;
	mov.u32 	%r1, %tid.x;
	shr.u32 	%r42, %r1, 5;
	setp.ge.s32 	%p1, %r42, %r29;
	@%p1 bra 	$L__BB220_20;
	setp.lt.s32 	%p2, %r31, 1;
	and.b32  	%r3, %r1, 31;
	@%p2 bra 	$L__BB220_20;
	not.b32 	%r32, %r3;
	add.s32 	%r4, %r30, %r32;
	shr.u32 	%r33, %r4, 5;
	add.s32 	%r34, %r33, 1;
	and.b32  	%r5, %r34, 15;
	add.s32 	%r6, %r5, -1;
	and.b32  	%r7, %r34, 7;
	add.s32 	%r8, %r7, -1;
	and.b32  	%r9, %r34, 3;
	and.b32  	%r35, %r34, 268435440;
	neg.s32 	%r10, %r35;
	add.s64 	%rd2, %rd1, 2048;
	cvta.to.global.u64 	%rd3, %rd5;
$L__BB220_3:
	mul.lo.s32 	%r12, %r42, %r31;
	mov.b32 	%r43, 0;
$L__BB220_4:
	setp.ge.s32 	%p3, %r3, %r30;
	mov.f64 	%fd85, 0d0000000000000000;
	@%p3 bra 	$L__BB220_18;
	setp.lt.u32 	%p4, %r4, 480;
	add.s32 	%r37, %r43, %r12;
	mul.lo.s32 	%r14, %r37, %r30;
	mov.f64 	%fd85, 0d0000000000000000;
	mov.u32 	%r47, %r3;
	@%p4 bra 	$L__BB220_8;
	add.s32 	%r44, %r3, %r14;
	mov.f64 	%fd85, 0d0000000000000000;
	mov.u32 	%r45, %r10;
	mov.u32 	%r47, %r3;
$L__BB220_7:
	.pragma "nounroll";
	mul.wide.s32 	%rd7, %r44, 8;
	add.s64 	%rd8, %rd2, %rd7;
	ld.global.f64 	%fd19, [%rd8+-2048];
	add.f64 	%fd20, %fd85, %fd19;
	ld.global.f64 	%fd21, [%rd8+-1792];
	add.f64 	%fd22, %fd20, %fd21;
	ld.global.f64 	%fd23, [%rd8+-1536];
	add.f64 	%fd24, %fd22, %fd23;
	ld.global.f64 	%fd25, [%rd8+-1280];
	add.f64 	%fd26, %fd24, %fd25;
	ld.global.f64 	%fd27, [%rd8+-1024];
	add.f64 	%fd28, %fd26, %fd27;
	ld.global.f64 	%fd29, [%rd8+-768];
	add.f64 	%fd30, %fd28, %fd29;
	ld.global.f64 	%fd31, [%rd8+-512];
	add.f64 	%fd32, %fd30, %fd31;
	ld.global.f64 	%fd33, [%rd8+-256];
	add.f64 	%fd34, %fd32, %fd33;
	ld.global.f64 	%fd35, [%rd8];
	add.f64 	%fd36, %fd34, %fd35;
	ld.global.f64 	%fd37, [%rd8+256];
	add.f64 	%fd38, %fd36, %fd37;
	ld.global.f64 	%fd39, [%rd8+512];
	add.f64 	%fd40, %fd38, %fd39;
	ld.global.f64 	%fd41, [%rd8+768];
	add.f64 	%fd42, %fd40, %fd41;
	ld.global.f64 	%fd43, [%rd8+1024];
	add.f64 	%fd44, %fd42, %fd43;
	ld.global.f64 	%fd45, [%rd8+1280];
	add.f64 	%fd46, %fd44, %fd45;
	ld.global.f64 	%fd47, [%rd8+1536];
	add.f64 	%fd48, %fd46, %fd47;
	ld.global.f64 	%fd49, [%rd8+1792];
	add.f64 	%fd85, %fd48, %fd49;
	add.s32 	%r47, %r47, 512;
	add.s32 	%r45, %r45, 16;
	add.s32 	%r44, %r44, 512;
	setp.ne.s32 	%p5, %r45, 0;
	@%p5 bra 	$L__BB220_7;
$L__BB220_8:
	setp.eq.s32 	%p6, %r5, 0;
	@%p6 bra 	$L__BB220_18;
	setp.lt.u32 	%p7, %r6, 7;
	@%p7 bra 	$L__BB220_11;
	add.s32 	%r38, %r47, %r14;
	mul.wide.s32 	%rd9, %r38, 8;
	add.s64 	%rd10, %rd1, %rd9;
	ld.global.f64 	%fd51, [%rd10];
	add.f64 	%fd52, %fd85, %fd51;
	ld.global.f64 	%fd53, [%rd10+256];
	add.f64 	%fd54, %fd52, %fd53;
	ld.global.f64 	%fd55, [%rd10+512];
	add.f64 	%fd56, %fd54, %fd55;
	ld.global.f64 	%fd57, [%rd10+768];
	add.f64 	%fd58, %fd56, %fd57;
	ld.global.f64 	%fd59, [%rd10+1024];
	add.f64 	%fd60, %fd58, %fd59;
	ld.global.f64 	%fd61, [%rd10+1280];
	add.f64 	%fd62, %fd60, %fd61;
	ld.global.f64 	%fd63, [%rd10+1536];
	add.f64 	%fd64, %fd62, %fd63;
	ld.global.f64 	%fd65, [%rd10+1792];
	add.f64 	%fd85, %fd64, %fd65;
	add.s32 	%r47, %r47, 256;
$L__BB220_11:
	setp.eq.s32 	%p8, %r7, 0;
	@%p8 bra 	$L__BB220_18;
	setp.lt.u32 	%p9, %r8, 3;
	@%p9 bra 	$L__BB220_14;
	add.s32 	%r39, %r47, %r14;
	mul.wide.s32 	%rd11, %r39, 8;
	add.s64 	%rd12, %rd1, %rd11;
	ld.global.f64 	%fd67, [%rd12];
	add.f64 	%fd68, %fd85, %fd67;
	ld.global.f64 	%fd69, [%rd12+256];
	add.f64 	%fd70, %fd68, %fd69;
	ld.global.f64 	%fd71, [%rd12+512];
	add.f64 	%fd72, %fd70, %fd71;
	ld.global.f64 	%fd73, [%rd12+768];
	add.f64 	%fd85, %fd72, %fd73;
	add.s32 	%r47, %r47, 128;
$L__BB220_14:
	setp.eq.s32 	%p10, %r9, 0;
	@%p10 bra 	$L__BB220_18;
	setp.eq.s32 	%p11, %r9, 1;
	add.s32 	%r40, %r47, %r14;
	mul.wide.s32 	%rd13, %r40, 8;
	add.s64 	%rd4, %rd1, %rd13;
	ld.global.f64 	%fd74, [%rd4];
	add.f64 	%fd85, %fd85, %fd74;
	@%p11 bra 	$L__BB220_18;
	setp.eq.s32 	%p12, %r9, 2;
	ld.global.f64 	%fd75, [%rd4+256];
	add.f64 	%fd85, %fd85, %fd75;
	@%p12 bra 	$L__BB220_18;
	ld.global.f64 	%fd76, [%rd4+512];
	add.f64 	%fd85, %fd85, %fd76;
$L__BB220_18:
	add.s32 	%r41, %r43, %r12;
	mul.wide.u32 	%rd14, %r41, 8;
	add.s64 	%rd15, %rd3, %rd14;
	atom.global.add.f64 	%fd77, [%rd15], %fd85;
	add.s32 	%r43, %r43, 1;
	setp.ne.s32 	%p13, %r43, %r31;
	@%p13 bra 	$L__BB220_4;
	add.s32 	%r42, %r42, 28;
	setp.lt.s32 	%p14, %r42, %r29;
	@%p14 bra 	$L__BB220_3;
$L__BB220_20:
	ret;

}
	// .globl	_Z15gpukernelBMWNr3ILi32ELi29EEvPdS0_S0_iii
.visible .entry _Z15gpukernelBMWNr3ILi32ELi29EEvPdS0_S0_iii(
	.param .u64 .ptr .align 1 _Z15gpukernelBMWNr3ILi32ELi29EEvPdS0_S0_iii_param_0,
	.param .u64 .ptr .align 1 _Z15gpukernelBMWNr3ILi32ELi29EEvPdS0_S0_iii_param_1,
	.param .u64 .ptr .align 1 _Z15gpukernelBMWNr3ILi32ELi29EEvPdS0_S0_iii_param_2,
	.param .u32 _Z15gpukernelBMWNr3ILi32ELi29EEvPdS0_S0_iii_param_3,
	.param .u32 _Z15gpukernelBMWNr3ILi32ELi29EEvPdS0_S0_iii_param_4,
	.param .u32 _Z15gpukernelBMWNr3ILi32ELi29EEvPdS0_S0_iii_param_5
)
{
	.reg .pred 	%p<15>;
	.reg .b32 	%r<50>;
	.reg .b64 	%rd<16>;
	.reg .b64 	%fd<86>;

	ld.param.u64 	%rd5, [_Z15gpukernelBMWNr3ILi32ELi29EEvPdS0_S0_iii_param_0];
	ld.param.u64 	%rd6, [_Z15gpukernelBMWNr3ILi32ELi29EEvPdS0_S0_iii_param_1];
	ld.param.u32 	%r29, [_Z15gpukernelBMWNr3ILi32ELi29EEvPdS0_S0_iii_param_3];
	ld.param.u32 	%r30, [_Z15gpukernelBMWNr3ILi32ELi29EEvPdS0_S0_iii_param_4];
	ld.param.u32 	%r31, [_Z15gpukernelBMWNr3ILi32ELi29EEvPdS0_S0_iii_param_5];
	cvta.to.global.u64 	%rd1, %rd6;
	mov.u32 	%r1, %tid.x;
	shr.u32 	%r42, %r1, 5;
	setp.ge.s32 	%p1, %r42, %r29;
	@%p1 bra 	$L__BB221_20;
	setp.lt.s32 	%p2, %r31, 1;
	and.b32  	%r3, %r1, 31;
	@%p2 bra 	$L__BB221_20;
	not.b32 	%r32, %r3;
	add.s32 	%r4, %r30, %r32;
	shr.u32 	%r33, %r4, 5;
	add.s32 	%r34, %r33, 1;
	and.b32  	%r5, %r34, 15;
	add.s32 	%r6, %r5, -1;
	and.b32  	%r7, %r34, 7;
	add.s32 	%r8, %r7, -1;
	and.b32  	%r9, %r34, 3;
	and.b32  	%r35, %r34, 268435440;
	neg.s32 	%r10, %r35;
	add.s64 	%rd2, %rd1, 2048;
	cvta.to.global.u64 	%rd3, %rd5;
$L__BB221_3:
	mul.lo.s32 	%r12, %r42, %r31;
	mov.b32 	%r43, 0;
$L__BB221_4:
	setp.ge.s32 	%p3, %r3, %r30;
	mov.f64 	%fd85, 0d0000000000000000;
	@%p3 bra 	$L__BB221_18;
	setp.lt.u32 	%p4, %r4, 480;
	add.s32 	%r37, %r43, %r12;
	mul.lo.s32 	%r14, %r37, %r30;
	mov.f64 	%fd85, 0d0000000000000000;
	mov.u32 	%r47, %r3;
	@%p4 bra 	$L__BB221_8;
	add.s32 	%r44, %r3, %r14;
	mov.f64 	%fd85, 0d0000000000000000;
	mov.u32 	%r45, %r10;
	mov.u32 	%r47, %r3;
$L__BB221_7:
	.pragma "nounroll";
	mul.wide.s32 	%rd7, %r44, 8;
	add.s64 	%rd8, %rd2, %rd7;
	ld.global.f64 	%fd19, [%rd8+-2048];
	add.f64 	%fd20, %fd85, %fd19;
	ld.global.f64 	%fd21, [%rd8+-1792];
	add.f64 	%fd22, %fd20, %fd21;
	ld.global.f64 	%fd23, [%rd8+-1536];
	add.f64 	%fd24, %fd22, %fd23;
	ld.global.f64 	%fd25, [%rd8+-1280];
	add.f64 	%fd26, %fd24, %fd25;
	ld.global.f64 	%fd27, [%rd8+-1024];
	add.f64 	%fd28, %fd26, %fd27;
	ld.global.f64 	%fd29, [%rd8+-768];
	add.f64 	%fd30, %fd28, %fd29;
	ld.global.f64 	%fd31, [%rd8+-512];
	add.f64 	%fd32, %fd30, %fd31;
	ld.global.f64 	%fd33, [%rd8+-256];
	add.f64 	%fd34, %fd32, %fd33;
	ld.global.f64 	%fd35, [%rd8];
	add.f64 	%fd36, %fd34, %fd35;
	ld.global.f64 	%fd37, [%rd8+256];
	add.f64 	%fd38, %fd36, %fd37;
	ld.global.f64 	%fd39, [%rd8+512];
	add.f64 	%fd40, %fd38, %fd39;
	ld.global.f64 	%fd41, [%rd8+768];
	add.f64 	%fd42, %fd40, %fd41;
	ld.global.f64 	%fd43, [%rd8+1024];
	add.f64 	%fd44, %fd42, %fd43;
	ld.global.f64 	%fd45, [%rd8+1280];
	add.f64 	%fd46, %fd44, %fd45;
	ld.global.f64 	%fd47, [%rd8+1536];
	add.f64 	%fd48, %fd46, %fd47;
	ld.global.f64 	%fd49, [%rd8+1792];
	add.f64 	%fd85, %fd48, %fd49;
	add.s32 	%r47, %r47, 512;
	add.s32 	%r45, %r45, 16;
	add.s32 	%r44, %r44, 512;
	setp.ne.s32 	%p5, %r45, 0;
	@%p5 bra 	$L__BB221_7;
$L__BB221_8:
	setp.eq.s32 	%p6, %r5, 0;
	@%p6 bra 	$L__BB221_18;
	setp.lt.u32 	%p7, %r6, 7;
	@%p7 bra 	$L__BB221_11;
	add.s32 	%r38, %r47, %r14;
	mul.wide.s32 	%rd9, %r38, 8;
	add.s64 	%rd10, %rd1, %rd9;
	ld.global.f64 	%fd51, [%rd10];
	add.f64 	%fd52, %fd85, %fd51;
	ld.global.f64 	%fd53, [%rd10+256];
	add.f64 	%fd54, %fd52, %fd53;
	ld.global.f64 	%fd55, [%rd10+512];
	add.f64 	%fd56, %fd54, %fd55;
	ld.global.f64 	%fd57, [%rd10+768];
	add.f64 	%fd58, %fd56, %fd57;
	ld.global.f64 	%fd59, [%rd10+1024];
	add.f64 	%fd60, %fd58, %fd59;
	ld.global.f64 	%fd61, [%rd10+1280];
	add.f64 	%fd62, %fd60, %fd61;
	ld.global.f64 	%fd63, [%rd10+1536];
	add.f64 	%fd64, %fd62, %fd63;
	ld.global.f64 	%fd65, [%rd10+1792];
	add.f64 	%fd85, %fd64, %fd65;
	add.s32 	%r47, %r47, 256;
$L__BB221_11:
	setp.eq.s32 	%p8, %r7, 0;
	@%p8 bra 	$L__BB221_18;
	setp.lt.u32 	%p9, %r8, 3;
	@%p9 bra 	$L__BB221_14;
	add.s32 	%r39, %r47, %r14;
	mul.wide.s32 	%rd11, %r39, 8;
	add.s64 	%rd12, %rd1, %rd11;
	ld.global.f64 	%fd67, [%rd12];
	add.f64 	%fd68, %fd85, %fd67;
	ld.global.f64 	%fd69, [%rd12+256];
	add.f64 	%fd70, %fd68, %fd69;
	ld.global.f64 	%fd71, [%rd12+512];
	add.f64 	%fd72, %fd70, %fd71;
	ld.global.f64 	%fd73, [%rd12+768];
	add.f64 	%fd85, %fd72, %fd73;
	add.s32 	%r47, %r47, 128;
$L__BB221_14:
	setp.eq.s32 	%p10, %r9, 0;
	@%p10 bra 	$L__BB221_18;
	setp.eq.s32 	%p11, %r9, 1;
	add.s32 	%r40, %r47, %r14;
	mul.wide.s32 	%rd13, %r40, 8;
	add.s64 	%rd4, %rd1, %rd13;
	ld.global.f64 	%fd74, [%rd4];
	add.f64 	%fd85, %fd85, %fd74;
	@%p11 bra 	$L__BB221_18;
	setp.eq.s32 	%p12, %r9, 2;
	ld.global.f64 	%fd75, [%rd4+256];
	add.f64 	%fd85, %fd85, %fd75;
	@%p12 bra 	$L__BB221_18;
	ld.global.f64 	%fd76, [%rd4+512];
	add.f64 	%fd85, %fd85, %fd76;
$L__BB221_18:
	add.s32 	%r41, %r43, %r12;
	mul.wide.u32 	%rd14, %r41, 8;
	add.s64 	%rd15, %rd3, %rd14;
	atom.global.add.f64 	%fd77, [%rd15], %fd85;
	add.s32 	%r43, %r43, 1;
	setp.ne.s32 	%p13, %r43, %r31;
	@%p13 bra 	$L__BB221_4;
	add.s32 	%r42, %r42, 29;
	setp.lt.s32 	%p14, %r42, %r29;
	@%p14 bra 	$L__BB221_3;
$L__BB221_20:
	ret;

}
	// .globl	_Z15gpukernelBMWNr3ILi32ELi30EEvPdS0_S0_iii
.visible .entry _Z15gpukernelBMWNr3ILi32ELi30EEvPdS0_S0_iii(
	.param .u64 .ptr .align 1 _Z15gpukernelBMWNr3ILi32ELi30EEvPdS0_S0_iii_param_0,
	.param .u64 .ptr .align 1 _Z15gpukernelBMWNr3ILi32ELi30EEvPdS0_S0_iii_param_1,
	.param .u64 .ptr .align 1 _Z15gpukernelBMWNr3ILi32ELi30EEvPdS0_S0_iii_param_2,
	.param .u32 _Z15gpukernelBMWNr3ILi32ELi30EEvPdS0_S0_iii_param_3,
	.param .u32 _Z15gpukernelBMWNr3ILi32ELi30EEvPdS0_S0_iii_param_4,
	.param .u32 _Z15gpukernelBMWNr3ILi32ELi30EEvPdS0_S0_iii_param_5
)
{
	.reg .pred 	%p<15>;
	.reg .b32 	%r<50>;
	.reg .b64 	%rd<16>;
	.reg .b64 	%fd<86>;

	ld.param.u64 	%rd5, [_Z15gpukernelBMWNr3ILi32ELi30EEvPdS0_S0_iii_param_0];
	ld.param.u64 	%rd6, [_Z15gpukernelBMWNr3ILi32ELi30EEvPdS0_S0_iii_param_1];
	ld.param.u32 	%r29, [_Z15gpukernelBMWNr3ILi32ELi30EEvPdS0_S0_iii_param_3];
	ld.param.u32 	%r30, [_Z15gpukernelBMWNr3ILi32ELi30EEvPdS0_S0_iii_param_4];
	ld.param.u32 	%r31, [_Z15gpukernelBMWNr3ILi32ELi30EEvPdS0_S0_iii_param_5];
	cvta.to.global.u64 	%rd1, %rd6;
	mov.u32 	%r1, %tid.x;
	shr.u32 	%r42, %r1, 5;
	setp.ge.s32 	%p1, %r42, %r29;
	@%p1 bra 	$L__BB222_20;
	setp.lt.s32 	%p2, %r31, 1;
	and.b32  	%r3, %r1, 31;
	@%p2 bra 	$L__BB222_20;
	not.b32 	%r32, %r3;
	add.s32 	%r4, %r30, %r32;
	shr.u32 	%r33, %r4, 5;
	add.s32 	%r34, %r33, 1;
	and.b32  	%r5, %r34, 15;
	add.s32 	%r6, %r5, -1;
	and.b32  	%r7, %r34, 7;
	add.s32 	%r8, %r7, -1;
	and.b32  	%r9, %r34, 3;
	and.b32  	%r35, %r34, 268435440;
	neg.s32 	%r10, %r35;
	add.s64 	%rd2, %rd1, 2048;
	cvta.to.global.u64 	%rd3, %rd5;
$L__BB222_3:
	mul.lo.s32 	%r12, %r42, %r31;
	mov.b32 	%r43, 0;
$L__BB222_4:
	setp.ge.s32 	%p3, %r3, %r30;
	mov.f64 	%fd85, 0d0000000000000000;
	@%p3 bra 	$L__BB222_18;
	setp.lt.u32 	%p4, %r4, 480;
	add.s32 	%r37, %r43, %r12;
	mul.lo.s32 	%r14, %r37, %r30;
	mov.f64 	%fd85, 0d0000000000000000;
	mov.u32 	%r47, %r3;
	@%p4 bra 	$L__BB222_8;
	add.s32 	%r44, %r3, %r14;
	mov.f64 	%fd85, 0d0000000000000000;
	mov.u32 	%r45, %r10;
	mov.u32 	%r47, %r3;
$L__BB222_7:
	.pragma "nounroll";
	mul.wide.s32 	%rd7, %r44, 8;
	add.s64 	%rd8, %rd2, %rd7;
	ld.global.f64 	%fd19, [%rd8+-2048];
	add.f64 	%fd20, %fd85, %fd19;
	ld.global.f64 	%fd21, [%rd8+-1792];
	add.f64 	%fd22, %fd20, %fd21;
	ld.global.f64 	%fd23, [%rd8+-1536];
	add.f64 	%fd24, %fd22, %fd23;
	ld.global.f64 	%fd25, [%rd8+-1280];
	add.f64 	%fd26, %fd24, %fd25;
	ld.global.f64 	%fd27, [%rd8+-1024];
	add.f64 	%fd28, %fd26, %fd27;
	ld.global.f64 	%fd29, [%rd8+-768];
	add.f64 	%fd30, %fd28, %fd29;
	ld.global.f64 	%fd31, [%rd8+-512];
	add.f64 	%fd32, %fd30, %fd31;
	ld.global.f64 	%fd33, [%rd8+-256];
	add.f64 	%fd34, %fd32, %fd33;
	ld.global.f64 	%fd35, [%rd8];
	add.f64 	%fd36, %fd34, %fd35;
	ld.global.f64 	%fd37, [%rd8+256];
	add.f64 	%fd38, %fd36, %fd37;
	ld.global.f64 	%fd39, [%rd8+512];
	add.f64 	%fd40, %fd38, %fd39;
	ld.global.f64 	%fd41, [%rd8+768];
	add.f64 	%fd42, %fd40, %fd41;
	ld.global.f64 	%fd43, [%rd8+1024];
	add.f64 	%fd44, %fd42, %fd43;
	ld.global.f64 	%fd45, [%rd8+1280];
	add.f64 	%fd46, %fd44, %fd45;
	ld.global.f64 	%fd47, [%rd8+1536];
	add.f64 	%fd48, %fd46, %fd47;
	ld.global.f64 	%fd49, [%rd8+1792];
	add.f64 	%fd85, %fd48, %fd49;
	add.s32 	%r47, %r47, 512;
	add.s32 	%r45, %r45, 16;
	add.s32 	%r44, %r44, 512;
	setp.ne.s32 	%p5, %r45, 0;
	@%p5 bra 	$L__BB222_7;
$L__BB222_8:
	setp.eq.s32 	%p6, %r5, 0;
	@%p6 bra 	$L__BB222_18;
	setp.lt.u32 	%p7, %r6, 7;
	@%p7 bra 	$L__BB222_11;
	add.s32 	%r38, %r47, %r14;
	mul.wide.s32 	%rd9, %r38, 8;
	add.s64 	%rd10, %rd1, %rd9;
	ld.global.f64 	%fd51, [%rd10];
	add.f64 	%fd52, %fd85, %fd51;
	ld.global.f64 	%fd53, [%rd10+256];
	add.f64 	%fd54, %fd52, %fd53;
	ld.global.f64 	%fd55, [%rd10+512];
	add.f64 	%fd56, %fd54, %fd55;
	ld.global.f64 	%fd57, [%rd10+768];
	add.f64 	%fd58, %fd56, %fd57;
	ld.global.f64 	%fd59, [%rd10+1024];
	add.f64 	%fd60, %fd58, %fd59;
	ld.global.f64 	%fd61, [%rd10+1280];
	add.f64 	%fd62, %fd60, %fd61;
	ld.global.f64 	%fd63, [%rd10+1536];
	add.f64 	%fd64, %fd62, %fd63;
	ld.global.f64 	%fd65, [%rd10+1792];
	add.f64 	%fd85, %fd64, %fd65;
	add.s32 	%r47, %r47, 256;
$L__BB222_11:
	setp.eq.s32 	%p8, %r7, 0;
	@%p8 bra 	$L__BB222_18;
	setp.lt.u32 	%p9, %r8, 3;
	@%p9 bra 	$L__BB222_14;
	add.s32 	%r39, %r47, %r14;
	mul.wide.s32 	%rd11, %r39, 8;
	add.s64 	%rd12, %rd1, %rd11;
	ld.global.f64 	%fd67, [%rd12];
	add.f64 	%fd68, %fd85, %fd67;
	ld.global.f64 	%fd69, [%rd12+256];
	add.f64 	%fd70, %fd68, %fd69;
	ld.global.f64 	%fd71, [%rd12+512];
	add.f64 	%fd72, %fd70, %fd71;
	ld.global.f64 	%fd73, [%rd12+768];
	add.f64 	%fd85, %fd72, %fd73;
	add.s32 	%r47, %r47, 128;
$L__BB222_14:
	setp.eq.s32 	%p10, %r9, 0;
	@%p10 bra 	$L__BB222_18;
	setp.eq.s32 	%p11, %r9, 1;
	add.s32 	%r40, %r47, %r14;
	mul.wide.s32 	%rd13, %r40, 8;
	add.s64 	%rd4, %rd1, %rd13;
	ld.global.f64 	%fd74, [%rd4];
	add.f64 	%fd85, %fd85, %fd74;
	@%p11 bra 	$L__BB222_18;
	setp.eq.s32 	%p12, %r9, 2;
	ld.global.f64 	%fd75, [%rd4+256];
	add.f64 	%fd85, %fd85, %fd75;
	@%p12 bra 	$L__BB222_18;
	ld.global.f64 	%fd76, [%rd4+512];
	add.f64 	%fd85, %fd85, %fd76;
$L__BB222_18:
	add.s32 	%r41, %r43, %r12;
	mul.wide.u32 	%rd14, %r41, 8;
	add.s64 	%rd15, %rd3, %rd14;
	atom.global.add.f64 	%fd77, [%rd15], %fd85;
	add.s32 	%r43, %r43, 1;
	setp.ne.s32 	%p13, %r43, %r31;
	@%p13 bra 	$L__BB222_4;
	add.s32 	%r42, %r42, 30;
	setp.lt.s32 	%p14, %r42, %r29;
	@%p14 bra 	$L__BB222_3;
$L__BB222_20:
	ret;

}
	// .globl	_Z15gpukernelBMWNr3ILi32ELi31EEvPdS0_S0_iii
.visible .entry _Z15gpukernelBMWNr3ILi32ELi31EEvPdS0_S0_iii(
	.param .u64 .ptr .align 1 _Z15gpukernelBMWNr3ILi32ELi31EEvPdS0_S0_iii_param_0,
	.param .u64 .ptr .align 1 _Z15gpukernelBMWNr3ILi32ELi31EEvPdS0_S0_iii_param_1,
	.param .u64 .ptr .align 1 _Z15gpukernelBMWNr3ILi32ELi31EEvPdS0_S0_iii_param_2,
	.param .u32 _Z15gpukernelBMWNr3ILi32ELi31EEvPdS0_S0_iii_param_3,
	.param .u32 _Z15gpukernelBMWNr3ILi32ELi31EEvPdS0_S0_iii_param_4,
	.param .u32 _Z15gpukernelBMWNr3ILi32ELi31EEvPdS0_S0_iii_param_5
)
{
	.reg .pred 	%p<15>;
	.reg .b32 	%r<50>;
	.reg .b64 	%rd<16>;
	.reg .b64 	%fd<86>;

	ld.param.u64 	%rd5, [_Z15gpukernelBMWNr3ILi32ELi31EEvPdS0_S0_iii_param_0];
	ld.param.u64 	%rd6, [_Z15gpukernelBMWNr3ILi32ELi31EEvPdS0_S0_iii_param_1];
	ld.param.u32 	%r29, [_Z15gpukernelBMWNr3ILi32ELi31EEvPdS0_S0_iii_param_3];
	ld.param.u32 	%r30, [_Z15gpukernelBMWNr3ILi32ELi31EEvPdS0_S0_iii_param_4];
	ld.param.u32 	%r31, [_Z15gpukernelBMWNr3ILi32ELi31EEvPdS0_S0_iii_param_5];
	cvta.to.global.u64 	%rd1, %rd6;
	mov.u32 	%r1, %tid.x;
	shr.u32 	%r42, %r1, 5;
	setp.ge.s32 	%p1, %r42, %r29;
	@%p1 bra 	$L__BB223_20;
	setp.lt.s32 	%p2, %r31, 1;
	and.b32  	%r3, %r1, 31;
	@%p2 bra 	$L__BB223_20;
	not.b32 	%r32, %r3;
	add.s32 	%r4, %r30, %r32;
	shr.u32 	%r33, %r4, 5;
	add.s32 	%r34, %r33, 1;
	and.b32  	%r5, %r34, 15;
	add.s32 	%r6, %r5, -1;
	and.b32  	%r7, %r34, 7;
	add.s32 	%r8, %r7, -1;
	and.b32  	%r9, %r34, 3;
	and.b32  	%r35, %r34, 268435440;
	neg.s32 	%r10, %r35;
	add.s64 	%rd2, %rd1, 2048;
	cvta.to.global.u64 	%rd3, %rd5;
$L__BB223_3:
	mul.lo.s32 	%r12, %r42, %r31;
	mov.b32 	%r43, 0;
$L__BB223_4:
	setp.ge.s32 	%p3, %r3, %r30;
	mov.f64 	%fd85, 0d0000000000000000;
	@%p3 bra 	$L__BB223_18;
	setp.lt.u32 	%p4, %r4, 480;
	add.s32 	%r37, %r43, %r12;
	mul.lo.s32 	%r14, %r37, %r30;
	mov.f64 	%fd85, 0d0000000000000000;
	mov.u32 	%r47, %r3;
	@%p4 bra 	$L__BB223_8;
	add.s32 	%r44, %r3, %r14;
	mov.f64 	%fd85, 0d0000000000000000;
	mov.u32 	%r45, %r10;
	mov.u32 	%r47, %r3;
$L__BB223_7:
	.pragma "nounroll";
	mul.wide.s32 	%rd7, %r44, 8;
	add.s64 	%rd8, %rd2, %rd7;
	ld.global.f64 	%fd19, [%rd8+-2048];
	add.f64 	%fd20, %fd85, %fd19;
	ld.global.f64 	%fd21, [%rd8+-1792];
	add.f64 	%fd22, %fd20, %fd21;
	ld.global.f64 	%fd23, [%rd8+-1536];
	add.f64 	%fd24, %fd22, %fd23;
	ld.global.f64 	%fd25, [%rd8+-1280];
	add.f64 	%fd26, %fd24, %fd25;
	ld.global.f64 	%fd27, [%rd8+-1024];
	add.f64 	%fd28, %fd26, %fd27;
	ld.global.f64 	%fd29, [%rd8+-768];
	add.f64 	%fd30, %fd28, %fd29;
	ld.global.f64 	%fd31, [%rd8+-512];
	add.f64 	%fd32, %fd30, %fd31;
	ld.global.f64 	%fd33, [%rd8+-256];
	add.f64 	%fd34, %fd32, %fd33;
	ld.global.f64 	%fd35, [%rd8];
	add.f64 	%fd36, %fd34, %fd35;
	ld.global.f64 	%fd37, [%rd8+256];
	add.f64 	%fd38, %fd36, %fd37;
	ld.global.f64 	%fd39, [%rd8+512];
	add.f64 	%fd40, %fd38, %fd39;
	ld.global.f64 	%fd41, [%rd8+768];
	add.f64 	%fd42, %fd40, %fd41;
	ld.global.f64 	%fd43, [%rd8+1024];
	add.f64 	%fd44, %fd42, %fd43;
	ld.global.f64 	%fd45, [%rd8+1280];
	add.f64 	%fd46, %fd44, %fd45;
	ld.global.f64 	%fd47, [%rd8+1536];
	add.f64 	%fd48, %fd46, %fd47;
	ld.global.f64 	%fd49, [%rd8+1792];
	add.f64 	%fd85, %fd48, %fd49;
	add.s32 	%r47, %r47, 512;
	add.s32 	%r45, %r45, 16;
	add.s32 	%r44, %r44, 512;
	setp.ne.s32 	%p5, %r45, 0;
	@%p5 bra 	$L__BB223_7;
$L__BB223_8:
	setp.eq.s32 	%p6, %r5, 0;
	@%p6 bra 	$L__BB223_18;
	setp.lt.u32 	%p7, %r6, 7;
	@%p7 bra 	$L__BB223_11;
	add.s32 	%r38, %r47, %r14;
	mul.wide.s32 	%rd9, %r38, 8;
	add.s64 	%rd10, %rd1, %rd9;
	ld.global.f64 	%fd51, [%rd10];
	add.f64 	%fd52, %fd85, %fd51;
	ld.global.f64 	%fd53, [%rd10+256];
	add.f64 	%fd54, %fd52, %fd53;
	ld.global.f64 	%fd55, [%rd10+512];
	add.f64 	%fd56, %fd54, %fd55;
	ld.global.f64 	%fd57, [%rd10+768];
	add.f64 	%fd58, %fd56, %fd57;
	ld.global.f64 	%fd59, [%rd10+1024];
	add.f64 	%fd60, %fd58, %fd59;
	ld.global.f64 	%fd61, [%rd10+1280];
	add.f64 	%fd62, %fd60, %fd61;
	ld.global.f64 	%fd63, [%rd10+1536];
	add.f64 	%fd64, %fd62, %fd63;
	ld.global.f64 	%fd65, [%rd10+1792];
	add.f64 	%fd85, %fd64, %fd65;
	add.s32 	%r47, %r47, 256;
$L__BB223_11:
	setp.eq.s32 	%p8, %r7, 0;
	@%p8 bra 	$L__BB223_18;
	setp.lt.u32 	%p9, %r8, 3;
	@%p9 bra 	$L__BB223_14;
	add.s32 	%r39, %r47, %r14;
	mul.wide.s32 	%rd11, %r39, 8;
	add.s64 	%rd12, %rd1, %rd11;
	ld.global.f64 	%fd67, [%rd12];
	add.f64 	%fd68, %fd85, %fd67;
	ld.global.f64 	%fd69, [%rd12+256];
	add.f64 	%fd70, %fd68, %fd69;
	ld.global.f64 	%fd71, [%rd12+512];
	add.f64 	%fd72, %fd70, %fd71;
	ld.global.f64 	%fd73, [%rd12+768];
	add.f64 	%fd85, %fd72, %fd73;
	add.s32 	%r47, %r47, 128;
$L__BB223_14:
	setp.eq.s32 	%p10, %r9, 0;
	@%p10 bra 	$L__BB223_18;
	setp.eq.s32 	%p11, %r9, 1;
	add.s32 	%r40, %r47, %r14;
	mul.wide.s32 	%rd13, %r40, 8;
	add.s64 	%rd4, %rd1, %rd13;
	ld.global.f64 	%fd74, [%rd4];
	add.f64 	%fd85, %fd85, %fd74;
	@%p11 bra 	$L__BB223_18;
	setp.eq.s32 	%p12, %r9, 2;
	ld.global.f64 	%fd75, [%rd4+256];
	add.f64 	%fd85, %fd85, %fd75;
	@%p12 bra 	$L__BB223_18;
	ld.global.f64 	%fd76, [%rd4+512];
	add.f64 	%fd85, %fd85, %fd76;
$L__BB223_18:
	add.s32 	%r41, %r43, %r12;
	mul.wide.u32 	%rd14, %r41, 8;
	add.s64 	%rd15, %rd3, %rd14;
	atom.global.add.f64 	%fd77, [%rd15], %fd85;
	add.s32 	%r43, %r43, 1;
	setp.ne.s32 	%p13, %r43, %r31;
	@%p13 bra 	$L__BB223_4;
	add.s32 	%r42, %r42, 31;
	setp.lt.s32 	%p14, %r42, %r29;
	@%p14 bra 	$L__BB223_3;
$L__BB223_20:
	ret;

}
	// .globl	_Z15gpukernelBMWNr3ILi32ELi32EEvPdS0_S0_iii
.visible .entry _Z15gpukernelBMWNr3ILi32ELi32EEvPdS0_S0_iii(
	.param .u64 .ptr .align 1 _Z15gpukernelBMWNr3ILi32ELi32EEvPdS0_S0_iii_param_0,
	.param .u64 .ptr .align 1 _Z15gpukernelBMWNr3ILi32ELi32EEvPdS0_S0_iii_param_1,
	.param .u64 .ptr .align 1 _Z15gpukernelBMWNr3ILi32ELi32EEvPdS0_S0_iii_param_2,
	.param .u32 _Z15gpukernelBMWNr3ILi32ELi32EEvPdS0_S0_iii_param_3,
	.param .u32 _Z15gpukernelBMWNr3ILi32ELi32EEvPdS0_S0_iii_param_4,
	.param .u32 _Z15gpukernelBMWNr3ILi32ELi32EEvPdS0_S0_iii_param_5
)
{
	.reg .pred 	%p<15>;
	.reg .b32 	%r<50>;
	.reg .b64 	%rd<16>;
	.reg .b64 	%fd<86>;

	ld.param.u64 	%rd5, [_Z15gpukernelBMWNr3ILi32ELi32EEvPdS0_S0_iii_param_0];
	ld.param.u64 	%rd6, [_Z15gpukernelBMWNr3ILi32ELi32EEvPdS0_S0_iii_param_1];
	ld.param.u32 	%r29, [_Z15gpukernelBMWNr3ILi32ELi32EEvPdS0_S0_iii_param_3];
	ld.param.u32 	%r30, [_Z15gpukernelBMWNr3ILi32ELi32EEvPdS0_S0_iii_param_4];
	ld.param.u32 	%r31, [_Z15gpukernelBMWNr3ILi32ELi32EEvPdS0_S0_iii_param_5];
	cvta.to.global.u64 	%rd1, %rd6;
	mov.u32 	%r1, %tid.x;
	shr.u32 	%r42, %r1, 5;
	setp.ge.s32 	%p1, %r42, %r29;
	@%p1 bra 	$L__BB224_20;
	setp.lt.s32 	%p2, %r31, 1;
	and.b32  	%r3, %r1, 31;
	@%p2 bra 	$L__BB224_20;
	not.b32 	%r32, %r3;
	add.s32 	%r4, %r30, %r32;
	shr.u32 	%r33, %r4, 5;
	add.s32 	%r34, %r33, 1;
	and.b32  	%r5, %r34, 15;
	add.s32 	%r6, %r5, -1;
	and.b32  	%r7, %r34, 7;
	add.s32 	%r8, %r7, -1;
	and.b32  	%r9, %r34, 3;
	and.b32  	%r35, %r34, 268435440;
	neg.s32 	%r10, %r35;
	add.s64 	%rd2, %rd1, 2048;
	cvta.to.global.u64 	%rd3, %rd5;
$L__BB224_3:
	mul.lo.s32 	%r12, %r42, %r31;
	mov.b32 	%r43, 0;
$L__BB224_4:
	setp.ge.s32 	%p3, %r3, %r30;
	mov.f64 	%fd85, 0d0000000000000000;
	@%p3 bra 	$L__BB224_18;
	setp.lt.u32 	%p4, %r4, 480;
	add.s32 	%r37, %r43, %r12;
	mul.lo.s32 	%r14, %r37, %r30;
	mov.f64 	%fd85, 0d0000000000000000;
	mov.u32 	%r47, %r3;
	@%p4 bra 	$L__BB224_8;
	add.s32 	%r44, %r3, %r14;
	mov.f64 	%fd85, 0d0000000000000000;
	mov.u32 	%r45, %r10;
	mov.u32 	%r47, %r3;
$L__BB224_7:
	.pragma "nounroll";
	mul.wide.s32 	%rd7, %r44, 8;
	add.s64 	%rd8, %rd2, %rd7;
	ld.global.f64 	%fd19, [%rd8+-2048];
	add.f64 	%fd20, %fd85, %fd19;
	ld.global.f64 	%fd21, [%rd8+-1792];
	add.f64 	%fd22, %fd20, %fd21;
	ld.global.f64 	%fd23, [%rd8+-1536];
	add.f64 	%fd24, %fd22, %fd23;
	ld.global.f64 	%fd25, [%rd8+-1280];
	add.f64 	%fd26, %fd24, %fd25;
	ld.global.f64 	%fd27, [%rd8+-1024];
	add.f64 	%fd28, %fd26, %fd27;
	ld.global.f64 	%fd29, [%rd8+-768];
	add.f64 	%fd30, %fd28, %fd29;
	ld.global.f64 	%fd31, [%rd8+-512];
	add.f64 	%fd32, %fd30, %fd31;
	ld.global.f64 	%fd33, [%rd8+-256];
	add.f64 	%fd34, %fd32, %fd33;
	ld.global.f64 	%fd35, [%rd8];
	add.f64 	%fd36, %fd34, %fd35;
	ld.global.f64 	%fd37, [%rd8+256];
	add.f64 	%fd38, %fd36, %fd37;
	ld.global.f64 	%fd39, [%rd8+512];
	add.f64 	%fd40, %fd38, %fd39;
	ld.global.f64 	%fd41, [%rd8+768];
	add.f64 	%fd42, %fd40, %fd41;
	ld.global.f64 	%fd43, [%rd8+1024];
	add.f64 	%fd44, %fd42, %fd43;
	ld.global.f64 	%fd45, [%rd8+1280];
	add.f64 	%fd46, %fd44, %fd45;
	ld.global.f64 	%fd47, [%rd8+1536];
	add.f64 	%fd48, %fd46, %fd47;
	ld.global.f64 	%fd49, [%rd8+1792];
	add.f64 	%fd85, %fd48, %fd49;
	add.s32 	%r47, %r47, 512;
	add.s32 	%r45, %r45, 16;
	add.s32 	%r44, %r44, 512;
	setp.ne.s32 	%p5, %r45, 0;
	@%p5 bra 	$L__BB224_7;
$L__BB224_8:
	setp.eq.s32 	%p6, %r5, 0;
	@%p6 bra 	$L__BB224_18;
	setp.lt.u32 	%p7, %r6, 7;
	@%p7 bra 	$L__BB224_11;
	add.s32 	%r38, %r47, %r14;
	mul.wide.s32 	%rd9, %r38, 8;
	add.s64 	%rd10, %rd1, %rd9;
	ld.global.f64 	%fd51, [%rd10];
	add.f64 	%fd52, %fd85, %fd51;
	ld.global.f64 	%fd53, [%rd10+256];
	add.f64 	%fd54, %fd52, %fd53;
	ld.global.f64 	%fd55, [%rd10+512];
	add.f64 	%fd56, %fd54, %fd55;
	ld.global.f64 	%fd57, [%rd10+768];
	add.f64 	%fd58, %fd56, %fd57;
	ld.global.f64 	%fd59, [%rd10+1024];
	add.f64 	%fd60, %fd58, %fd59;
	ld.global.f64 	%fd61, [%rd10+1280];
	add.f64 	%fd62, %fd60, %fd61;
	ld.global.f64 	%fd63, [%rd10+1536];
	add.f64 	%fd64, %fd62, %fd63;
	ld.global.f64 	%fd65, [%rd10+1792];
	add.f64 	%fd85, %fd64, %fd65;
	add.s32 	%r47, %r47, 256;
$L__BB224_11:
	setp.eq.s32 	%p8, %r7, 0;
	@%p8 bra 	$L__BB224_18;
	setp.lt.u32 	%p9, %r8, 3;
	@%p9 bra 	$L__BB224_14;
	add.s32 	%r39, %r47, %r14;
	mul.wide.s32 	%rd11, %r39, 8;
	add.s64 	%rd12, %rd1, %rd11;
	ld.global.f64 	%fd67, [%rd12];
	add.f64 	%fd68, %fd85, %fd67;
	ld.global.f64 	%fd69, [%rd12+256];
	add.f64 	%fd70, %fd68, %fd69;
	ld.global.f64 	%fd71, [%rd12+512];
	add.f64 	%fd72, %fd70, %fd71;
	ld.global.f64 	%fd73, [%rd12+768];
	add.f64 	%fd85, %fd72, %fd73;
	add.s32 	%r47, %r47, 128;
$L__BB224_14:
	setp.eq.s32 	%p10, %r9, 0;
	@%p10 bra 	$L__BB224_18;
	setp.eq.s32 	%p11, %r9, 1;
	add.s32 	%r40, %r47, %r14;
	mul.wide.s32 	%rd13, %r40, 8;
	add.s64 	%rd4, %rd1, %rd13;
	ld.global.f64 	%fd74, [%rd4];
	add.f64 	%fd85, %fd85, %fd74;
	@%p11 bra 	$L__BB224_18;
	setp.eq.s32 	%p12, %r9, 2;
	ld.global.f64 	%fd75, [%rd4+256];
	add.f64 	%fd85, %fd85, %fd75;
	@%p12 bra 	$L__BB224_18;
	ld.global.f64 	%fd76, [%rd4+512];
	add.f64 	%fd85, %fd85, %fd76;
$L__BB224_18:
	add.s32 	%r41, %r43, %r12;
	mul.wide.u32 	%rd14, %r41, 8;
	add.s64 	%rd15, %rd3, %rd14;
	atom.global.add.f64 	%fd77, [%rd15], %fd85;
	add.s32 	%r43, %r43, 1;
	setp.ne.s32 	%p13, %r43, %r31;
	@%p13 bra 	$L__BB224_4;
	add.s32 	%r42, %r42, 32;
	setp.lt.s32 	%p14, %r42, %r29;
	@%p14 bra 	$L__BB224_3;
$L__BB224_20:
	ret;

}
	// .globl	_Z15gpukernelBMWNr3ILi16ELi1EEvPdS0_S0_iii
.visible .entry _Z15gpukernelBMWNr3ILi16ELi1EEvPdS0_S0_iii(
	.param .u64 .ptr .align 1 _Z15gpukernelBMWNr3ILi16ELi1EEvPdS0_S0_iii_param_0,
	.param .u64 .ptr .align 1 _Z15gpukernelBMWNr3ILi16ELi1EEvPdS0_S0_iii_param_1,
	.param .u64 .ptr .align 1 _Z15gpukernelBMWNr3ILi16ELi1EEvPdS0_S0_iii_param_2,
	.param .u32 _Z15gpukernelBMWNr3ILi16ELi1EEvPdS0_S0_iii_param_3,
	.param .u32 _Z15gpukernelBMWNr3ILi16ELi1EEvPdS0_S0_iii_param_4,
	.param .u32 _Z15gpukernelBMWNr3ILi16ELi1EEvPdS0_S0_iii_param_5
)
{
	.reg .pred 	%p<15>;
	.reg .b32 	%r<50>;
	.reg .b64 	%rd<16>;
	.reg .b64 	%fd<86>;

	ld.param.u64 	%rd5, [_Z15gpukernelBMWNr3ILi16ELi1EEvPdS0_S0_iii_param_0];
	ld.param.u64 	%rd6, [_Z15gpukernelBMWNr3ILi16ELi1EEvPdS0_S0_iii_param_1];
	ld.param.u32 	%r29, [_Z15gpukernelBMWNr3ILi16ELi1EEvPdS0_S0_iii_param_3];
	ld.param.u32 	%r30, [_Z15gpukernelBMWNr3ILi16ELi1EEvPdS0_S0_iii_param_4];
	ld.param.u32 	%r31, [_Z15gpukernelBMWNr3ILi16ELi1EEvPdS0_S0_iii_param_5];
	cvta.to.global.u64 	%rd1, %rd6;
	mov.u32 	%r1, %tid.x;
	shr.u32 	%r42, %r1, 4;
	setp.ge.s32 	%p1, %r42, %r29;
	@%p1 bra 	$L__BB225_20;
	setp.lt.s32 	%p2, %r31, 1;
	and.b32  	%r3, %r1, 15;
	@%p2 bra 	$L__BB225_20;
	not.b32 	%r32, %r3;
	add.s32 	%r4, %r30, %r32;
	shr.u32 	%r33, %r4, 4;
	add.s32 	%r34, %r33, 1;
	and.b32  	%r5, %r34, 15;
	add.s32 	%r6, %r5, -1;
	and.b32  	%r7, %r34, 7;
	add.s32 	%r8, %r7, -1;
	and.b32  	%r9, %r34, 3;
	and.b32  	%r35, %r34, 536870896;
	neg.s32 	%r10, %r35;
	add.s64 	%rd2, %rd1, 1024;
	cvta.to.global.u64 	%rd3, %rd5;
$L__BB225_3:
	mul.lo.s32 	%r12, %r42, %r31;
	mov.b32 	%r43, 0;
$L__BB225_4:
	setp.ge.s32 	%p3, %r3, %r30;
	mov.f64 	%fd85, 0d0000000000000000;
	@%p3 bra 	$L__BB225_18;
	setp.lt.u32 	%p4, %r4, 240;
	add.s32 	%r37, %r43, %r12;
	mul.lo.s32 	%r14, %r37, %r30;
	mov.f64 	%fd85, 0d0000000000000000;
	mov.u32 	%r47, %r3;
	@%p4 bra 	$L__BB225_8;
	add.s32 	%r44, %r3, %r14;
	mov.f64 	%fd85, 0d0000000000000000;
	mov.u32 	%r45, %r10;
	mov.u32 	%r47, %r3;
$L__BB225_7:
	.pragma "nounroll";
	mul.wide.s32 	%rd7, %r44, 8;
	add.s64 	%rd8, %rd2, %rd7;
	ld.global.f64 	%fd19, [%rd8+-1024];
	add.f64 	%fd20, %fd85, %fd19;
	ld.global.f64 	%fd21, [%rd8+-896];
	add.f64 	%fd22, %fd20, %fd21;
	ld.global.f64 	%fd23, [%rd8+-768];
	add.f64 	%fd24, %fd22, %fd23;
	ld.global.f64 	%fd25, [%rd8+-640];
	add.f64 	%fd26, %fd24, %fd25;
	ld.global.f64 	%fd27, [%rd8+-512];
	add.f64 	%fd28, %fd26, %fd27;
	ld.global.f64 	%fd29, [%rd8+-384];
	add.f64 	%fd30, %fd28, %fd29;
	ld.global.f64 	%fd31, [%rd8+-256];
	add.f64 	%fd32, %fd30, %fd31;
	ld.global.f64 	%fd33, [%rd8+-128];
	add.f64 	%fd34, %fd32, %fd33;
	ld.global.f64 	%fd35, [%rd8];
	add.f64 	%fd36, %fd34, %fd35;
	ld.global.f64 	%fd37, [%rd8+128];
	add.f64 	%fd38, %fd36, %fd37;
	ld.global.f64 	%fd39, [%rd8+256];
	add.f64 	%fd40, %fd38, %fd39;
	ld.global.f64 	%fd41, [%rd8+384];
	add.f64 	%fd42, %fd40, %fd41;
	ld.global.f64 	%fd43, [%rd8+512];
	add.f64 	%fd44, %fd42, %fd43;
	ld.global.f64 	%fd45, [%rd8+640];
	add.f64 	%fd46, %fd44, %fd45;
	ld.global.f64 	%fd47, [%rd8+768];
	add.f64 	%fd48, %fd46, %fd47;
	ld.global.f64 	%fd49, [%rd8+896];
	add.f64 	%fd85, %fd48, %fd49;
	add.s32 	%r47, %r47, 256;
	add.s32 	%r45, %r45, 16;
	add.s32 	%r44, %r44, 256;
	setp.ne.s32 	%p5, %r45, 0;
	@%p5 bra 	$L__BB225_7;
$L__BB225_8:
	setp.eq.s32 	%p6, %r5, 0;
	@%p6 bra 	$L__BB225_18;
	setp.lt.u32 	%p7, %r6, 7;
	@%p7 bra 	$L__BB225_11;
	add.s32 	%r38, %r47, %r14;
	mul.wide.s32 	%rd9, %r38, 8;
	add.s64 	%rd10, %rd1, %rd9;
	ld.global.f64 	%fd51, [%rd10];
	add.f64 	%fd52, %fd85, %fd51;
	ld.global.f64 	%fd53, [%rd10+128];
	add.f64 	%fd54, %fd52, %fd53;
	ld.global.f64 	%fd55, [%rd10+256];
	add.f64 	%fd56, %fd54, %fd55;
	ld.global.f64 	%fd57, [%rd10+384];
	add.f64 	%fd58, %fd56, %fd57;
	ld.global.f64 	%fd59, [%rd10+512];
	add.f64 	%fd60, %fd58, %fd59;
	ld.global.f64 	%fd61, [%rd10+640];
	add.f64 	%fd62, %fd60, %fd61;
	ld.global.f64 	%fd63, [%rd10+768];
	add.f64 	%fd64, %fd62, %fd63;
	ld.global.f64 	%fd65, [%rd10+896];
	add.f64 	%fd85, %fd64, %fd65;
	add.s32 	%r47, %r47, 128;
$L__BB225_11:
	setp.eq.s32 	%p8, %r7, 0;
	@%p8 bra 	$L__BB225_18;
	setp.lt.u32 	%p9, %r8, 3;
	@%p9 bra 	$L__BB225_14;
	add.s32 	%r39, %r47, %r14;
	mul.wide.s32 	%rd11, %r39, 8;
	add.s64 	%rd12, %rd1, %rd11;
	ld.global.f64 	%fd67, [%rd12];
	add.f64 	%fd68, %fd85, %fd67;
	ld.global.f64 	%fd69, [%rd12+128];
	add.f64 	%fd70, %fd68, %fd69;
	ld.global.f64 	%fd71, [%rd12+256];
	add.f64 	%fd72, %fd70, %fd71;
	ld.global.f64 	%fd73, [%rd12+384];
	add.f64 	%fd85, %fd72, %fd73;
	add.s32 	%r47, %r47, 64;
$L__BB225_14:
	setp.eq.s32 	%p10, %r9, 0;
	@%p10 bra 	$L__BB225_18;
	setp.eq.s32 	%p11, %r9, 1;
	add.s32 	%r40, %r47, %r14;
	mul.wide.s32 	%rd13, %r40, 8;
	add.s64 	%rd4, %rd1, %rd13;
	ld.global.f64 	%fd74, [%rd4];
	add.f64 	%fd85, %fd85, %fd74;
	@%p11 bra 	$L__BB225_18;
	setp.eq.s32 	%p12, %r9, 2;
	ld.global.f64 	%fd75, [%rd4+128];
	add.f64 	%fd85, %fd85, %fd75;
	@%p12 bra 	$L__BB225_18;
	ld.global.f64 	%fd76, [%rd4+256];
	add.f64 	%fd85, %fd85, %fd76;
$L__BB225_18:
	add.s32 	%r41, %r43, %r12;
	mul.wide.u32 	%rd14, %r41, 8;
	add.s64 	%rd15, %rd3, %rd14;
	atom.global.add.f64 	%fd77, [%rd15], %fd85;
	add.s32 	%r43, %r43, 1;
	setp.ne.s32 	%p13, %r43, %r31;
	@%p13 bra 	$L__BB225_4;
	add.s32 	%r42, %r42, 2;
	setp.lt.s32 	%p14, %r42, %r29;
	@%p14 bra 	$L__BB225_3;
$L__BB225_20:
	ret;

}
	// .globl	_Z15gpukernelBMWNr3ILi16ELi2EEvPdS0_S0_iii
.visible .entry _Z15gpukernelBMWNr3ILi16ELi2EEvPdS0_S0_iii(
	.param .u64 .ptr .align 1 _Z15gpukernelBMWNr3ILi16ELi2EEvPdS0_S0_iii_param_0,
	.param .u64 .ptr .align 1 _Z15gpukernelBMWNr3ILi16ELi2EEvPdS0_S0_iii_param_1,
	.param .u64 .ptr .align 1 _Z15gpukernelBMWNr3ILi16ELi2EEvPdS0_S0_iii_param_2,
	.param .u32 _Z15gpukernelBMWNr3ILi16ELi2EEvPdS0_S0_iii_param_3,
	.param .u32 _Z15gpukernelBMWNr3ILi16ELi2EEvPdS0_S0_iii_param_4,
	.param .u32 _Z15gpukernelBMWNr3ILi16ELi2EEvPdS0_S0_iii_param_5
)
{
	.reg .pred 	%p<15>;
	.reg .b32 	%r<50>;
	.reg .b64 	%rd<16>;
	.reg .b64 	%fd<86>;

	ld.param.u64 	%rd5, [_Z15gpukernelBMWNr3ILi16ELi2EEvPdS0_S0_iii_param_0];
	ld.param.u64 	%rd6, [_Z15gpukernelBMWNr3ILi16ELi2EEvPdS0_S0_iii_param_1];
	ld.param.u32 	%r29, [_Z15gpukernelBMWNr3ILi16ELi2EEvPdS0_S0_iii_param_3];
	ld.param.u32 	%r30, [_Z15gpukernelBMWNr3ILi16ELi2EEvPdS0_S0_iii_param_4];
	ld.param.u32 	%r31, [_Z15gpukernelBMWNr3ILi16ELi2EEvPdS0_S0_iii_param_5];
	cvta.to.global.u64 	%rd1, %rd6;
	mov.u32 	%r1, %tid.x;
	shr.u32 	%r42, %r1, 4;
	setp.ge.s32 	%p1, %r42, %r29;
	@%p1 bra 	$L__BB226_20;
	setp.lt.s32 	%p2, %r31, 1;
	and.b32  	%r3, %r1, 15;
	@%p2 bra 	$L__BB226_20;
	not.b32 	%r32, %r3;
	add.s32 	%r4, %r30, %r32;
	shr.u32 	%r33, %r4, 4;
	add.s32 	%r34, %r33, 1;
	and.b32  	%r5, %r34, 15;
	add.s32 	%r6, %r5, -1;
	and.b32  	%r7, %r34, 7;
	add.s32 	%r8, %r7, -1;
	and.b32  	%r9, %r34, 3;
	and.b32  	%r35, %r34, 536870896;
	neg.s32 	%r10, %r35;
	add.s64 	%rd2, %rd1, 1024;
	cvta.to.global.u64 	%rd3, %rd5;
$L__BB226_3:
	mul.lo.s32 	%r12, %r42, %r31;
	mov.b32 	%r43, 0;
$L__BB226_4:
	setp.ge.s32 	%p3, %r3, %r30;
	mov.f64 	%fd85, 0d0000000000000000;
	@%p3 bra 	$L__BB226_18;
	setp.lt.u32 	%p4, %r4, 240;
	add.s32 	%r37, %r43, %r12;
	mul.lo.s32 	%r14, %r37, %r30;
	mov.f64 	%fd85, 0d0000000000000000;
	mov.u32 	%r47, %r3;
	@%p4 bra 	$L__BB226_8;
	add.s32 	%r44, %r3, %r14;
	mov.f64 	%fd85, 0d0000000000000000;
	mov.u32 	%r45, %r10;
	mov.u32 	%r47, %r3;
$L__BB226_7:
	.pragma "nounroll";
	mul.wide.s32 	%rd7, %r44, 8;
	add.s64 	%rd8, %rd2, %rd7;
	ld.global.f64 	%fd19, [%rd8+-1024];
	add.f64 	%fd20, %fd85, %fd19;
	ld.global.f64 	%fd21, [%rd8+-896];
	add.f64 	%fd22, %fd20, %fd21;
	ld.global.f64 	%fd23, [%rd8+-768];
	add.f64 	%fd24, %fd22, %fd23;
	ld.global.f64 	%fd25, [%rd8+-640];
	add.f64 	%fd26, %fd24, %fd25;
	ld.global.f64 	%fd27, [%rd8+-512];
	add.f64 	%fd28, %fd26, %fd27;
	ld.global.f64 	%fd29, [%rd8+-384];
	add.f64 	%fd30, %fd28, %fd29;
	ld.global.f64 	%fd31, [%rd8+-256];
	add.f64 	%fd32, %fd30, %fd31;
	ld.global.f64 	%fd33, [%rd8+-128];
	add.f64 	%fd34, %fd32, %fd33;
	ld.global.f64 	%fd35, [%rd8];
	add.f64 	%fd36, %fd34, %fd35;
	ld.global.f64 	%fd37, [%rd8+128];
	add.f64 	%fd38, %fd36, %fd37;
	ld.global.f64 	%fd39, [%rd8+256];
	add.f64 	%fd40, %fd38, %fd39;
	ld.global.f64 	%fd41, [%rd8+384];
	add.f64 	%fd42, %fd40, %fd41;
	ld.global.f64 	%fd43, [%rd8+512];
	add.f64 	%fd44, %fd42, %fd43;
	ld.global.f64 	%fd45, [%rd8+640];
	add.f64 	%fd46, %fd44, %fd45;
	ld.global.f64 	%fd47, [%rd8+768];
	add.f64 	%fd48, %fd46, %fd47;
	ld.global.f64 	%fd49, [%rd8+896];
	add.f64 	%fd85, %fd48, %fd49;
	add.s32 	%r47, %r47, 256;
	add.s32 	%r45, %r45, 16;
	add.s32 	%r44, %r44, 256;
	setp.ne.s32 	%p5, %r45, 0;
	@%p5 bra 	$L__BB226_7;
$L__BB226_8:
	setp.eq.s32 	%p6, %r5, 0;
	@%p6 bra 	$L__BB226_18;
	setp.lt.u32 	%p7, %r6, 7;
	@%p7 bra 	$L__BB226_11;
	add.s32 	%r38, %r47, %r14;
	mul.wide.s32 	%rd9, %r38, 8;
	add.s64 	%rd10, %rd1, %rd9;
	ld.global.f64 	%fd51, [%rd10];
	add.f64 	%fd52, %fd85, %fd51;
	ld.global.f64 	%fd53, [%rd10+128];
	add.f64 	%fd54, %fd52, %fd53;
	ld.global.f64 	%fd55, [%rd10+256];
	add.f64 	%fd56, %fd54, %fd55;
	ld.global.f64 	%fd57, [%rd10+384];
	add.f64 	%fd58, %fd56, %fd57;
	ld.global.f64 	%fd59, [%rd10+512];
	add.f64 	%fd60, %fd58, %fd59;
	ld.global.f64 	%fd61, [%rd10+640];
	add.f64 	%fd62, %fd60, %fd61;
	ld.global.f64 	%fd63, [%rd10+768];
	add.f64 	%fd64, %fd62, %fd63;
	ld.global.f64 	%fd65, [%rd10+896];
	add.f64 	%fd85, %fd64, %fd65;
	add.s32 	%r47, %r47, 128;
$L__BB226_11:
	setp.eq.s32 	%p8, %r7, 0;
	@%p8 bra 	$L__BB226_18;
	setp.lt.u32 	%p9, %r8, 3;
	@%p9 bra 	$L__BB226_14;
	add.s32 	%r39, %r47, %r14;
	mul.wide.s32 	%rd11, %r39, 8;
	add.s64 	%rd12, %rd1, %rd11;
	ld.global.f64 	%fd67, [%rd12];
	add.f64 	%fd68, %fd85, %fd67;
	ld.global.f64 	%fd69, [%rd12+128];
	add.f64 	%fd70, %fd68, %fd69;
	ld.global.f64 	%fd71, [%rd12+256];
	add.f64 	%fd72, %fd70, %fd71;
	ld.global.f64 	%fd73, [%rd12+384];
	add.f64 	%fd85, %fd72, %fd73;
	add.s32 	%r47, %r47, 64;
$L__BB226_14:
	setp.eq.s32 	%p10, %r9, 0;
	@%p10 bra 	$L__BB226_18;
	setp.eq.s32 	%p11, %r9, 1;
	add.s32 	%r40, %r47, %r14;
	mul.wide.s32 	%rd13, %r40, 8;
	add.s64 	%rd4, %rd1, %rd13;
	ld.global.f64 	%fd74, [%rd4];
	add.f64 	%fd85, %fd85, %fd74;
	@%p11 bra 	$L__BB226_18;
	setp.eq.s32 	%p12, %r9, 2;
	ld.global.f64 	%fd75, [%rd4+128];
	add.f64 	%fd85, %fd85, %fd75;
	@%p12 bra 	$L__BB226_18;
	ld.global.f64 	%fd76, [%rd4+256];
	add.f64 	%fd85, %fd85, %fd76;
$L__BB226_18:
	add.s32 	%r41, %r43, %r12;
	mul.wide.u32 	%rd14, %r41, 8;
	add.s64 	%rd15, %rd3, %rd14;
	atom.global.add.f64 	%fd77, [%rd15], %fd85;
	add.s32 	%r43, %r43, 1;
	setp.ne.s32 	%p13, %r43, %r31;
	@%p13 bra 	$L__BB226_4;
	add.s32 	%r42, %r42, 4;
	setp.lt.s32 	%p14, %r42, %r29;
	@%p14 bra 	$L__BB226_3;
$L__BB226_20:
	ret;

}
	// .globl	_Z15gpukernelBMWNr3ILi16ELi3EEvPdS0_S0_iii
.visible .entry _Z15gpukernelBMWNr3ILi16ELi3EEvPdS0_S0_iii(
	.param .u64 .ptr .align 1 _Z15gpukernelBMWNr3ILi16ELi3EEvPdS0_S0_iii_param_0,
	.param .u64 .ptr .align 1 _Z15gpukernelBMWNr3ILi16ELi3EEvPdS0_S0_iii_param_1,
	.param .u64 .ptr .align 1 _Z15gpukernelBMWNr3ILi16ELi3EEvPdS0_S0_iii_param_2,
	.param .u32 _Z15gpukernelBMWNr3ILi16ELi3EEvPdS0_S0_iii_param_3,
	.param .u32 _Z15gpukernelBMWNr3ILi16ELi3EEvPdS0_S0_iii_param_4,
	.param .u32 _Z15gpukernelBMWNr3ILi16ELi3EEvPdS0_S0_iii_param_5
)
{
	.reg .pred 	%p<15>;
	.reg .b32 	%r<50>;
	.reg .b64 	%rd<16>;
	.reg .b64 	%fd<86>;

	ld.param.u64 	%rd5, [_Z15gpukernelBMWNr3ILi16ELi3EEvPdS0_S0_iii_param_0];
	ld.param.u64 	%rd6, [_Z15gpukernelBMWNr3ILi16ELi3EEvPdS0_S0_iii_param_1];
	ld.param.u32 	%r29, [_Z15gpukernelBMWNr3ILi16ELi3EEvPdS0_S0_iii_param_3];
	ld.param.u32 	%r30, [_Z15gpukernelBMWNr3ILi16ELi3EEvPdS0_S0_iii_param_4];
	ld.param.u32 	%r31, [_Z15gpukernelBMWNr3ILi16ELi3EEvPdS0_S0_iii_param_5];
	cvta.to.global.u64 	%rd1, %rd6;
	mov.u32 	%r1, %tid.x;
	shr.u32 	%r42, %r1, 4;
	setp.ge.s32 	%p1, %r42, %r29;
	@%p1 bra 	$L__BB227_20;
	setp.lt.s32 	%p2, %r31, 1;
	and.b32  	%r3, %r1, 15;
	@%p2 bra 	$L__BB227_20;
	not.b32 	%r32, %r3;
	add.s32 	%r4, %r30, %r32;
	shr.u32 	%r33, %r4, 4;
	add.s32 	%r34, %r33, 1;
	and.b32  	%r5, %r34, 15;
	add.s32 	%r6, %r5, -1;
	and.b32  	%r7, %r34, 7;
	add.s32 	%r8, %r7, -1;
	and.b32  	%r9, %r34, 3;
	and.b32  	%r35, %r34, 536870896;
	neg.s32 	%r10, %r35;
	add.s64 	%rd2, %rd1, 1024;
	cvta.to.global.u64 	%rd3, %rd5;
$L__BB227_3:
	mul.lo.s32 	%r12, %r42, %r31;
	mov.b32 	%r43, 0;
$L__BB227_4:
	setp.ge.s32 	%p3, %r3, %r30;
	mov.f64 	%fd85, 0d0000000000000000;
	@%p3 bra 	$L__BB227_18;
	setp.lt.u32 	%p4, %r4, 240;
	add.s32 	%r37, %r43, %r12;
	mul.lo.s32 	%r14, %r37, %r30;
	mov.f64 	%fd85, 0d0000000000000000;
	mov.u32 	%r47, %r3;
	@%p4 bra 	$L__BB227_8;
	add.s32 	%r44, %r3, %r14;
	mov.f64 	%fd85, 0d0000000000000000;
	mov.u32 	%r45, %r10;
	mov.u32 	%r47, %r3;
$L__BB227_7:
	.pragma "nounroll";
	mul.wide.s32 	%rd7, %r44, 8;
	add.s64 	%rd8, %rd2, %rd7;
	ld.global.f64 	%fd19, [%rd8+-1024];
	add.f64 	%fd20, %fd85, %fd19;
	ld.global.f64 	%fd21, [%rd8+-896];
	add.f64 	%fd22, %fd20, %fd21;
	ld.global.f64 	%fd23, [%rd8+-768];
	add.f64 	%fd24, %fd22, %fd23;
	ld.global.f64 	%fd25, [%rd8+-640];
	add.f64 	%fd26, %fd24, %fd25;
	ld.global.f64 	%fd27, [%rd8+-512];
	add.f64 	%fd28, %fd26, %fd27;
	ld.global.f64 	%fd29, [%rd8+-384];
	add.f64 	%fd30, %fd28, %fd29;
	ld.global.f64 	%fd31, [%rd8+-256];
	add.f64 	%fd32, %fd30, %fd31;
	ld.global.f64 	%fd33, [%rd8+-128];
	add.f64 	%fd34, %fd32, %fd33;
	ld.global.f64 	%fd35, [%rd8];
	add.f64 	%fd36, %fd34, %fd35;
	ld.global.f64 	%fd37, [%rd8+128];
	add.f64 	%fd38, %fd36, %fd37;
	ld.global.f64 	%fd39, [%rd8+256];
	add.f64 	%fd40, %fd38, %fd39;
	ld.global.f64 	%fd41, [%rd8+384];
	add.f64 	%fd42, %fd40, %fd41;
	ld.global.f64 	%fd43, [%rd8+512];
	add.f64 	%fd44, %fd42, %fd43;
	ld.global.f64 	%fd45, [%rd8+640];
	add.f64 	%fd46, %fd44, %fd45;
	ld.global.f64 	%fd47, [%rd8+768];
	add.f64 	%fd48, %fd46, %fd47;
	ld.global.f64 	%fd49, [%rd8+896];
	add.f64 	%fd85, %fd48, %fd49;
	add.s32 	%r47, %r47, 256;
	add.s32 	%r45, %r45, 16;
	add.s32 	%r44, %r44, 256;
	setp.ne.s32 	%p5, %r45, 0;
	@%p5 bra 	$L__BB227_7;
$L__BB227_8:
	setp.eq.s32 	%p6, %r5, 0;
	@%p6 bra 	$L__BB227_18;
	setp.lt.u32 	%p7, %r6, 7;
	@%p7 bra 	$L__BB227_11;
	add.s32 	%r38, %r47, %r14;
	mul.wide.s32 	%rd9, %r38, 8;
	add.s64 	%rd10, %rd1, %rd9;
	ld.global.f64 	%fd51, [%rd10];
	add.f64 	%fd52, %fd85, %fd51;
	ld.global.f64 	%fd53, [%rd10+128];
	add.f64 	%fd54, %fd52, %fd53;
	ld.global.f64 	%fd55, [%rd10+256];
	add.f64 	%fd56, %fd54, %fd55;
	ld.global.f64 	%fd57, [%rd10+384];
	add.f64 	%fd58, %fd56, %fd57;
	ld.global.f64 	%fd59, [%rd10+512];
	add.f64 	%fd60, %fd58, %fd59;
	ld.global.f64 	%fd61, [%rd10+640];
	add.f64 	%fd62, %fd60, %fd61;
	ld.global.f64 	%fd63, [%rd10+768];
	add.f64 	%fd64, %fd62, %fd63;
	ld.global.f64 	%fd65, [%rd10+896];
	add.f64 	%fd85, %fd64, %fd65;
	add.s32 	%r47, %r47, 128;
$L__BB227_11:
	setp.eq.s32 	%p8, %r7, 0;
	@%p8 bra 	$L__BB227_18;
	setp.lt.u32 	%p9, %r8, 3;
	@%p9 bra 	$L__BB227_14;
	add.s32 	%r39, %r47, %r14;
	mul.wide.s32 	%rd11, %r39, 8;
	add.s64 	%rd12, %rd1, %rd11;
	ld.global.f64 	%fd67, [%rd12];
	add.f64 	%fd68, %fd85, %fd67;
	ld.global.f64 	%fd69, [%rd12+128];
	add.f64 	%fd70, %fd68, %fd69;
	ld.global.f64 	%fd71, [%rd12+256];
	add.f64 	%fd72, %fd70, %fd71;
	ld.global.f64 	%fd73, [%rd12+384];
	add.f64 	%fd85, %fd72, %fd73;
	add.s32 	%r47, %r47, 64;
$L__BB227_14:
	setp.eq.s32 	%p10, %r9, 0;
	@%p10 bra 	$L__BB227_18;
	setp.eq.s32 	%p11, %r9, 1;
	add.s32 	%r40, %r47, %r14;
	mul.wide.s32 	%rd13, %r40, 8;
	add.s64 	%rd4, %rd1, %rd13;
	ld.global.f64 	%fd74, [%rd4];
	add.f64 	%fd85, %fd85, %fd74;
	@%p11 bra 	$L__BB227_18;
	setp.eq.s32 	%p12, %r9, 2;
	ld.global.f64 	%fd75, [%rd4+128];
	add.f64 	%fd85, %fd85, %fd75;
	@%p12 bra 	$L__BB227_18;
	ld.global.f64 	%fd76, [%rd4+256];
	add.f64 	%fd85, %fd85, %fd76;
$L__BB227_18:
	add.s32 	%r41, %r43, %r12;
	mul.wide.u32 	%rd14, %r41, 8;
	add.s64 	%rd15, %rd3, %rd14;
	atom.global.add.f64 	%fd77, [%rd15], %fd85;
	add.s32 	%r43, %r43, 1;
	setp.ne.s32 	%p13, %r43, %r31;
	@%p13 bra 	$L__BB227_4;
	add.s32 	%r42, %r42, 6;
	setp.lt.s32 	%p14, %r42, %r29;
	@%p14 bra 	$L__BB227_3;
$L__BB227_20:
	ret;

}
	// .globl	_Z15gpukernelBMWNr3ILi16ELi4EEvPdS0_S0_iii
.visible .entry _Z15gpukernelBMWNr3ILi16ELi4EEvPdS0_S0_iii(
	.param .u64 .ptr .align 1 _Z15gpukernelBMWNr3ILi16ELi4EEvPdS0_S0_iii_param_0,
	.param .u64 .ptr .align 1 _Z15gpukernelBMWNr3ILi16ELi4EEvPdS0_S0_iii_param_1,
	.param .u64 .ptr .align 1 _Z15gpukernelBMWNr3ILi16ELi4EEvPdS0_S0_iii_param_2,
	.param .u32 _Z15gpukernelBMWNr3ILi16ELi4EEvPdS0_S0_iii_param_3,
	.param .u32 _Z15gpukernelBMWNr3ILi16ELi4EEvPdS0_S0_iii_param_4,
	.param .u32 _Z15gpukernelBMWNr3ILi16ELi4EEvPdS0_S0_iii_param_5
)
{
	.reg .pred 	%p<15>;
	.reg .b32 	%r<50>;
	.reg .b64 	%rd<16>;
	.reg .b64 	%fd<86>;

	ld.param.u64 	%rd5, [_Z15gpukernelBMWNr3ILi16ELi4EEvPdS0_S0_iii_param_0];
	ld.param.u64 	%rd6, [_Z15gpukernelBMWNr3ILi16ELi4EEvPdS0_S0_iii_param_1];
	ld.param.u32 	%r29, [_Z15gpukernelBMWNr3ILi16ELi4EEvPdS0_S0_iii_param_3];
	ld.param.u32 	%r30, [_Z15gpukernelBMWNr3ILi16ELi4EEvPdS0_S0_iii_param_4];
	ld.param.u32 	%r31, [_Z15gpukernelBMWNr3ILi16ELi4EEvPdS0_S0_iii_param_5];
	cvta.to.global.u64 	%rd1, %rd6;
	mov.u32 	%r1, %tid.x;
	shr.u32 	%r42, %r1, 4;
	setp.ge.s32 	%p1, %r42, %r29;
	@%p1 bra 	$L__BB228_20;
	setp.lt.s32 	%p2, %r31, 1;
	and.b32  	%r3, %r1, 15;
	@%p2 bra 	$L__BB228_20;
	not.b32 	%r32, %r3;
	add.s32 	%r4, %r30, %r32;
	shr.u32 	%r33, %r4, 4;
	add.s32 	%r34, %r33, 1;
	and.b32  	%r5, %r34, 15;
	add.s32 	%r6, %r5, -1;
	and.b32  	%r7, %r34, 7;
	add.s32 	%r8, %r7, -1;
	and.b32  	%r9, %r34, 3;
	and.b32  	%r35, %r34, 536870896;
	neg.s32 	%r10, %r35;
	add.s64 	%rd2, %rd1, 1024;
	cvta.to.global.u64 	%rd3, %rd5;
$L__BB228_3:
	mul.lo.s32 	%r12, %r42, %r31;
	mov.b32 	%r43, 0;
$L__BB228_4:
	setp.ge.s32 	%p3, %r3, %r30;
	mov.f64 	%fd85, 0d0000000000000000;
	@%p3 bra 	$L__BB228_18;
	setp.lt.u32 	%p4, %r4, 240;
	add.s32 	%r37, %r43, %r12;
	mul.lo.s32 	%r14, %r37, %r30;
	mov.f64 	%fd85, 0d0000000000000000;
	mov.u32 	%r47, %r3;
	@%p4 bra 	$L__BB228_8;
	add.s32 	%r44, %r3, %r14;
	mov.f64 	%fd85, 0d0000000000000000;
	mov.u32 	%r45, %r10;
	mov.u32 	%r47, %r3;
$L__BB228_7:
	.pragma "nounroll";
	mul.wide.s32 	%rd7, %r44, 8;
	add.s64 	%rd8, %rd2, %rd7;
	ld.global.f64 	%fd19, [%rd8+-1024];
	add.f64 	%fd20, %fd85, %fd19;
	ld.global.f64 	%fd21, [%rd8+-896];
	add.f64 	%fd22, %fd20, %fd21;
	ld.global.f64 	%fd23, [%rd8+-768];
	add.f64 	%fd24, %fd22, %fd23;
	ld.global.f64 	%fd25, [%rd8+-640];
	add.f64 	%fd26, %fd24, %fd25;
	ld.global.f64 	%fd27, [%rd8+-512];
	add.f64 	%fd28, %fd26, %fd27;
	ld.global.f64 	%fd29, [%rd8+-384];
	add.f64 	%fd30, %fd28, %fd29;
	ld.global.f64 	%fd31, [%rd8+-256];
	add.f64 	%fd32, %fd30, %fd31;
	ld.global.f64 	%fd33, [%rd8+-128];
	add.f64 	%fd34, %fd32, %fd33;
	ld.global.f64 	%fd35, [%rd8];
	add.f64 	%fd36, %fd34, %fd35;
	ld.global.f64 	%fd37, [%rd8+128];
	add.f64 	%fd38, %fd36, %fd37;
	ld.global.f64 	%fd39, [%rd8+256];
	add.f64 	%fd40, %fd38, %fd39;
	ld.global.f64 	%fd41, [%rd8+384];
	add.f64 	%fd42, %fd40, %fd41;
	ld.global.f64 	%fd43, [%rd8+512];
	add.f64 	%fd44, %fd42, %fd43;
	ld.global.f64 	%fd45, [%rd8+640];
	add.f64 	%fd46, %fd44, %fd45;
	ld.global.f64 	%fd47, [%rd8+768];
	add.f64 	%fd48, %fd46, %fd47;
	ld.global.f64 	%fd49, [%rd8+896];
	add.f64 	%fd85, %fd48, %fd49;
	add.s32 	%r47, %r47, 256;
	add.s32 	%r45, %r45, 16;
	add.s32 	%r44, %r44, 256;
	setp.ne.s32 	%p5, %r45, 0;
	@%p5 bra 	$L__BB228_7;
$L__BB228_8:
	setp.eq.s32 	%p6, %r5, 0;
	@%p6 bra 	$L__BB228_18;
	setp.lt.u32 	%p7, %r6, 7;
	@%p7 bra 	$L__BB228_11;
	add.s32 	%r38, %r47, %r14;
	mul.wide.s32 	%rd9, %r38, 8;
	add.s64 	%rd10, %rd1, %rd9;
	ld.global.f64 	%fd51, [%rd10];
	add.f64 	%fd52, %fd85, %fd51;
	ld.global.f64 	%fd53, [%rd10+128];
	add.f64 	%fd54, %fd52, %fd53;
	ld.global.f64 	%fd55, [%rd10+256];
	add.f64 	%fd56, %fd54, %fd55;
	ld.global.f64 	%fd57, [%rd10+384];
	add.f64 	%fd58, %fd56, %fd57;
	ld.global.f64 	%fd59, [%rd10+512];
	add.f64 	%fd60, %fd58, %fd59;
	ld.global.f64 	%fd61, [%rd10+640];
	add.f64 	%fd62, %fd60, %fd61;
	ld.global.f64 	%fd63, [%rd10+768];
	add.f64 	%fd64, %fd62, %fd63;
	ld.global.f64 	%fd65, [%rd10+896];
	add.f64 	%fd85, %fd64, %fd65;
	add.s32 	%r47, %r47, 128;
$L__BB228_11:
	setp.eq.s32 	%p8, %r7, 0;
	@%p8 bra 	$L__BB228_18;
	setp.lt.u32 	%p9, %r8, 3;
	@%p9 bra 	$L__BB228_14;
	add.s32 	%r39, %r47, %r14;
	mul.wide.s32 	%rd11, %r39, 8;
	add.s64 	%rd12, %rd1, %rd11;
	ld.global.f64 	%fd67, [%rd12];
	add.f64 	%fd68, %fd85, %fd67;
	ld.global.f64 	%fd69, [%rd12+128];
	add.f64 	%fd70, %fd68, %fd69;
	ld.global.f64 	%fd71, [%rd12+256];
	add.f64 	%fd72, %fd70, %fd71;
	ld.global.f64 	%fd73, [%rd12+384];
	add.f64 	%fd85, %fd72, %fd73;
	add.s32 	%r47, %r47, 64;
$L__BB228_14:
	setp.eq.s32 	%p10, %r9, 0;
	@%p10 bra 	$L__BB228_18;
	setp.eq.s32 	%p11, %r9, 1;
	add.s32 	%r40, %r47, %r14;
	mul.wide.s32 	%rd13, %r40, 8;
	add.s64 	%rd4, %rd1, %rd13;
	ld.global.f64 	%fd74, [%rd4];
	add.f64 	%fd85, %fd85, %fd74;
	@%p11 bra 	$L__BB228_18;
	setp.eq.s32 	%p12, %r9, 2;
	ld.global.f64 	%fd75, [%rd4+128];
	add.f64 	%fd85, %fd85, %fd75;
	@%p12 bra 	$L__BB228_18;
	ld.global.f64 	%fd76, [%rd4+256];
	add.f64 	%fd85, %fd85, %fd76;
$L__BB228_18:
	add.s32 	%r41, %r43, %r12;
	mul.wide.u32 	%rd14, %r41, 8;
	add.s64 	%rd15, %rd3, %rd14;
	atom.global.add.f64 	%fd77, [%rd15], %fd85;
	add.s32 	%r43, %r43, 1;
	setp.ne.s32 	%p13, %r43, %r31;
	@%p13 bra 	$L__BB228_4;
	add.s32 	%r42, %r42, 8;
	setp.lt.s32 	%p14, %r42, %r29;
	@%p14 bra 	$L__BB228_3;
$L__BB228_20:
	ret;

}
	// .globl	_Z15gpukernelBMWNr3ILi16ELi5EEvPdS0_S0_iii
.visible .entry _Z15gpukernelBMWNr3ILi16ELi5EEvPdS0_S0_iii(
	.param .u64 .ptr .align 1 _Z15gpukernelBMWNr3ILi16ELi5EEvPdS0_S0_iii_param_0,
	.param .u64 .ptr .align 1 _Z15gpukernelBMWNr3ILi16ELi5EEvPdS0_S0_iii_param_1,
	.param .u64 .ptr .align 1 _Z15gpukernelBMWNr3ILi16ELi5EEvPdS0_S0_iii_param_2,
	.param .u32 _Z15gpukernelBMWNr3ILi16ELi5EEvPdS0_S0_iii_param_3,
	.param .u32 _Z15gpukernelBMWNr3ILi16ELi5EEvPdS0_S0_iii_param_4,
	.param .u32 _Z15gpukernelBMWNr3ILi16ELi5EEvPdS0_S0_iii_param_5
)
{
	.reg .pred 	%p<15>;
	.reg .b32 	%r<50>;
	.reg .b64 	%rd<16>;
	.reg .b64 	%fd<86>;

	ld.param.u64 	%rd5, [_Z15gpukernelBMWNr3ILi16ELi5EEvPdS0_S0_iii_param_0];
	ld.param.u64 	%rd6, [_Z15gpukernelBMWNr3ILi16ELi5EEvPdS0_S0_iii_param_1];
	ld.param.u32 	%r29, [_Z15gpukernelBMWNr3ILi16ELi5EEvPdS0_S0_iii_param_3];
	ld.param.u32 	%r30, [_Z15gpukernelBMWNr3ILi16ELi5EEvPdS0_S0_iii_param_4];
	ld.param.u32 	%r31, [_Z15gpukernelBMWNr3ILi16ELi5EEvPdS0_S0_iii_param_5];
	cvta.to.global.u64 	%rd1, %rd6;
	mov.u32 	%r1, %tid.x;
	shr.u32 	%r42, %r1, 4;
	setp.ge.s32 	%p1, %r42, %r29;
	@%p1 bra 	$L__BB229_20;
	setp.lt.s32 	%p2, %r31, 1;
	and.b32  	%r3, %r1, 15;
	@%p2 bra 	$L__BB229_20;
	not.b32 	%r32, %r3;
	add.s32 	%r4, %r30, %r32;
	shr.u32 	%r33, %r4, 4;
	add.s32 	%r34, %r33, 1;
	and.b32  	%r5, %r34, 15;
	add.s32 	%r6, %r5, -1;
	and.b32  	%r7, %r34, 7;
	add.s32 	%r8, %r7, -1;
	and.b32  	%r9, %r34, 3;
	and.b32  	%r35, %r34, 536870896;
	neg.s32 	%r10, %r35;
	add.s64 	%rd2, %rd1, 1024;
	cvta.to.global.u64 	%rd3, %rd5;
$L__BB229_3:
	mul.lo.s32 	%r12, %r42, %r31;
	mov.b32 	%r43, 0;
$L__BB229_4:
	setp.ge.s32 	%p3, %r3, %r30;
	mov.f64 	%fd85, 0d0000000000000000;
	@%p3 bra 	$L__BB229_18;
	setp.lt.u32 	%p4, %r4, 240;
	add.s32 	%r37, %r43, %r12;
	mul.lo.s32 	%r14, %r37, %r30;
	mov.f64 	%fd85, 0d0000000000000000;
	mov.u32 	%r47, %r3;
	@%p4 bra 	$L__BB229_8;
	add.s32 	%r44, %r3, %r14;
	mov.f64 	%fd85, 0d0000000000000000;
	mov.u32 	%r45, %r10;
	mov.u32 	%r47, %r3;
$L__BB229_7:
	.pragma "nounroll";
	mul.wide.s32 	%rd7, %r44, 8;
	add.s64 	%rd8, %rd2, %rd7;
	ld.global.f64 	%fd19, [%rd8+-1024];
	add.f64 	%fd20, %fd85, %fd19;
	ld.global.f64 	%fd21, [%rd8+-896];
	add.f64 	%fd22, %fd20, %fd21;
	ld.global.f64 	%fd23, [%rd8+-768];
	add.f64 	%fd24, %fd22, %fd23;
	ld.global.f64 	%fd25, [%rd8+-640];
	add.f64 	%fd26, %fd24, %fd25;
	ld.global.f64 	%fd27, [%rd8+-512];
	add.f64 	%fd28, %fd26, %fd27;
	ld.global.f64 	%fd29, [%rd8+-384];
	add.f64 	%fd30, %fd28, %fd29;
	ld.global.f64 	%fd31, [%rd8+-256];
	add.f64 	%fd32, %fd30, %fd31;
	ld.global.f64 	%fd33, [%rd8+-128];
	add.f64 	%fd34, %fd32, %fd33;
	ld.global.f64 	%fd35, [%rd8];
	add.f64 	%fd36, %fd34, %fd35;
	ld.global.f64 	%fd37, [%rd8+128];
	add.f64 	%fd38, %fd36, %fd37;
	ld.global.f64 	%fd39, [%rd8+256];
	add.f64 	%fd40, %fd38, %fd39;
	ld.global.f64 	%fd41, [%rd8+384];
	add.f64 	%fd42, %fd40, %fd41;
	ld.global.f64 	%fd43, [%rd8+512];
	add.f64 	%fd44, %fd42, %fd43;
	ld.global.f64 	%fd45, [%rd8+640];
	add.f64 	%fd46, %fd44, %fd45;
	ld.global.f64 	%fd47, [%rd8+768];
	add.f64 	%fd48, %fd46, %fd47;
	ld.global.f64 	%fd49, [%rd8+896];
	add.f64 	%fd85, %fd48, %fd49;
	add.s32 	%r47, %r47, 256;
	add.s32 	%r45, %r45, 16;
	add.s32 	%r44, %r44, 256;
	setp.ne.s32 	%p5, %r45, 0;
	@%p5 bra 	$L__BB229_7;
$L__BB229_8:
	setp.eq.s32 	%p6, %r5, 0;
	@%p6 bra 	$L__BB229_18;
	setp.lt.u32 	%p7, %r6, 7;
	@%p7 bra 	$L__BB229_11;
	add.s32 	%r38, %r47, %r14;
	mul.wide.s32 	%rd9, %r38, 8;
	add.s64 	%rd10, %rd1, %rd9;
	ld.global.f64 	%fd51, [%rd10];
	add.f64 	%fd52, %fd85, %fd51;
	ld.global.f64 	%fd53, [%rd10+128];
	add.f64 	%fd54, %fd52, %fd53;
	ld.global.f64 	%fd55, [%rd10+256];
	add.f64 	%fd56, %fd54, %fd55;
	ld.global.f64 	%fd57, [%rd10+384];
	add.f64 	%fd58, %fd56, %fd57;
	ld.global.f64 	%fd59, [%rd10+512];
	add.f64 	%fd60, %fd58, %fd59;
	ld.global.f64 	%fd61, [%rd10+640];
	add.f64 	%fd62, %fd60, %fd61;
	ld.global.f64 	%fd63, [%rd10+768];
	add.f64 	%fd64, %fd62, %fd63;
	ld.global.f64 	%fd65, [%rd10+896];
	add.f64 	%fd85, %fd64, %fd65;
	add.s32 	%r47, %r47, 128;
$L__BB229_11:
	setp.eq.s32 	%p8, %r7, 0;
	@%p8 bra 	$L__BB229_18;
	setp.lt.u32 	%p9, %r8, 3;
	@%p9 bra 	$L__BB229_14;
	add.s32 	%r39, %r47, %r14;
	mul.wide.s32 	%rd11, %r39, 8;
	add.s64 	%rd12, %rd1, %rd11;
	ld.global.f64 	%fd67, [%rd12];
	add.f64 	%fd68, %fd85, %fd67;
	ld.global.f64 	%fd69, [%rd12+128];
	add.f64 	%fd70, %fd68, %fd69;
	ld.global.f64 	%fd71, [%rd12+256];
	add.f64 	%fd72, %fd70, %fd71;
	ld.global.f64 	%fd73, [%rd12+384];
	add.f64 	%fd85, %fd72, %fd73;
	add.s32 	%r47, %r47, 64;
$L__BB229_14:
	setp.eq.s32 	%p10, %r9, 0;
	@%p10 bra 	$L__BB229_18;
	setp.eq.s32 	%p11, %r9, 1;
	add.s32 	%r40, %r47, %r14;
	mul.wide.s32 	%rd13, %r40, 8;
	add.s64 	%rd4, %rd1, %rd13;
	ld.global.f64 	%fd74, [%rd4];
	add.f64 	%fd85, %fd85, %fd74;
	@%p11 bra 	$L__BB229_18;
	setp.eq.s32 	%p12, %r9, 2;
	ld.global.f64 	%fd75, [%rd4+128];
	add.f64 	%fd85, %fd85, %fd75;
	@%p12 bra 	$L__BB229_18;
	ld.global.f64 	%fd76, [%rd4+256];
	add.f64 	%fd85, %fd85, %fd76;
$L__BB229_18:
	add.s32 	%r41, %r43, %r12;
	mul.wide.u32 	%rd14, %r41, 8;
	add.s64 	%rd15, %rd3, %rd14;
	atom.global.add.f64 	%fd77, [%rd15], %fd85;
	add.s32 	%r43, %r43, 1;
	setp.ne.s32 	%p13, %r43, %r31;
	@%p13 bra 	$L__BB229_4;
	add.s32 	%r42, %r42, 10;
	setp.lt.s32 	%p14, %r42, %r29;
	@%p14 bra 	$L__BB229_3;
$L__BB229_20:
	ret;

}
	// .globl	_Z15gpukernelBMWNr3ILi16ELi6EEvPdS0_S0_iii
.visible .entry _Z15gpukernelBMWNr3ILi16ELi6EEvPdS0_S0_iii(
	.param .u64 .ptr .align 1 _Z15gpukernelBMWNr3ILi16ELi6EEvPdS0_S0_iii_param_0,
	.param .u64 .ptr .align 1 _Z15gpukernelBMWNr3ILi16ELi6EEvPdS0_S0_iii_param_1,
	.param .u64 .ptr .align 1 _Z15gpukernelBMWNr3ILi16ELi6EEvPdS0_S0_iii_param_2,
	.param .u32 _Z15gpukernelBMWNr3ILi16ELi6EEvPdS0_S0_iii_param_3,
	.param .u32 _Z15gpukernelBMWNr3ILi16ELi6EEvPdS0_S0_iii_param_4,
	.param .u32 _Z15gpukernelBMWNr3ILi16ELi6EEvPdS0_S0_iii_param_5
)
{
	.reg .pred 	%p<15>;
	.reg .b32 	%r<50>;
	.reg .b64 	%rd<16>;
	.reg .b64 	%fd<86>;

	ld.param.u64 	%rd5, [_Z15gpukernelBMWNr3ILi16ELi6EEvPdS0_S0_iii_param_0];
	ld.param.u64 	%rd6, [_Z15gpukernelBMWNr3ILi16ELi6EEvPdS0_S0_iii_param_1];
	ld.param.u32 	%r29, [_Z15gpukernelBMWNr3ILi16ELi6EEvPdS0_S0_iii_param_3];
	ld.param.u32 	%r30, [_Z15gpukernelBMWNr3ILi16ELi6EEvPdS0_S0_iii_param_4];
	ld.param.u32 	%r31, [_Z15gpukernelBMWNr3ILi16ELi6EEvPdS0_S0_iii_param_5];
	cvta.to.global.u64 	%rd1, %rd6;
	mov.u32 	%r1, %tid.x;
	shr.u32 	%r42, %r1, 4;
	setp.ge.s32 	%p1, %r42, %r29;
	@%p1 bra 	$L__BB230_20;
	setp.lt.s32 	%p2, %r31, 1;
	and.b32  	%r3, %r1, 15;
	@%p2 bra 	$L__BB230_20;
	not.b32 	%r32, %r3;
	add.s32 	%r4, %r30, %r32;
	shr.u32 	%r33, %r4, 4;
	add.s32 	%r34, %r33, 1;
	and.b32  	%r5, %r34, 15;
	add.s32 	%r6, %r5, -1;
	and.b32  	%r7, %r34, 7;
	add.s32 	%r8, %r7, -1;
	and.b32  	%r9, %r34, 3;
	and.b32  	%r35, %r34, 536870896;
	neg.s32 	%r10, %r35;
	add.s64 	%rd2, %rd1, 1024;
	cvta.to.global.u64 	%rd3, %rd5;
$L__BB230_3:
	mul.lo.s32 	%r12, %r42, %r31;
	mov.b32 	%r43, 0;
$L__BB230_4:
	setp.ge.s32 	%p3, %r3, %r30;
	mov.f64 	%fd85, 0d0000000000000000;
	@%p3 bra 	$L__BB230_18;
	setp.lt.u32 	%p4, %r4, 240;
	add.s32 	%r37, %r43, %r12;
	mul.lo.s32 	%r14, %r37, %r30;
	mov.f64 	%fd85, 0d0000000000000000;
	mov.u32 	%r47, %r3;
	@%p4 bra 	$L__BB230_8;
	add.s32 	%r44, %r3, %r14;
	mov.f64 	%fd85, 0d0000000000000000;
	mov.u32 	%r45, %r10;
	mov.u32 	%r47, %r3;
$L__BB230_7:
	.pragma "nounroll";
	mul.wide.s32 	%rd7, %r44, 8;
	add.s64 	%rd8, %rd2, %rd7;
	ld.global.f64 	%fd19, [%rd8+-1024];
	add.f64 	%fd20, %fd85, %fd19;
	ld.global.f64 	%fd21, [%rd8+-896];
	add.f64 	%fd22, %fd20, %fd21;
	ld.global.f64 	%fd23, [%rd8+-768];
	add.f64 	%fd24, %fd22, %fd23;
	ld.global.f64 	%fd25, [%rd8+-640];
	add.f64 	%fd26, %fd24, %fd25;
	ld.global.f64 	%fd27, [%rd8+-512];
	add.f64 	%fd28, %fd26, %fd27;
	ld.global.f64 	%fd29, [%rd8+-384];
	add.f64 	%fd30, %fd28, %fd29;
	ld.global.f64 	%fd31, [%rd8+-256];
	add.f64 	%fd32, %fd30, %fd31;
	ld.global.f64 	%fd33, [%rd8+-128];
	add.f64 	%fd34, %fd32, %fd33;
	ld.global.f64 	%fd35, [%rd8];
	add.f64 	%fd36, %fd34, %fd35;
	ld.global.f64 	%fd37, [%rd8+128];
	add.f64 	%fd38, %fd36, %fd37;
	ld.global.f64 	%fd39, [%rd8+256];
	add.f64 	%fd40, %fd38, %fd39;
	ld.global.f64 	%fd41, [%rd8+384];
	add.f64 	%fd42, %fd40, %fd41;
	ld.global.f64 	%fd43, [%rd8+512];
	add.f64 	%fd44, %fd42, %fd43;
	ld.global.f64 	%fd45, [%rd8+640];
	add.f64 	%fd46, %fd44, %fd45;
	ld.global.f64 	%fd47, [%rd8+768];
	add.f64 	%fd48, %fd46, %fd47;
	ld.global.f64 	%fd49, [%rd8+896];
	add.f64 	%fd85, %fd48, %fd49;
	add.s32 	%r47, %r47, 256;
	add.s32 	%r45, %r45, 16;
	add.s32 	%r44, %r44, 256;
	setp.ne.s32 	%p5, %r45, 0;
	@%p5 bra 	$L__BB230_7;
$L__BB230_8:
	setp.eq.s32 	%p6, %r5, 0;
	@%p6 bra 	$L__BB230_18;
	setp.lt.u32 	%p7, %r6, 7;
	@%p7 bra 	$L__BB230_11;
	add.s32 	%r38, %r47, %r14;
	mul.wide.s32 	%rd9, %r38, 8;
	add.s64 	%rd10, %rd1, %rd9;
	ld.global.f64 	%fd51, [%rd10];
	add.f64 	%fd52, %fd85, %fd51;
	ld.global.f64 	%fd53, [%rd10+128];
	add.f64 	%fd54, %fd52, %fd53;
	ld.global.f64 	%fd55, [%rd10+256];
	add.f64 	%fd56, %fd54, %fd55;
	ld.global.f64 	%fd57, [%rd10+384];
	add.f64 	%fd58, %fd56, %fd57;
	ld.global.f64 	%fd59, [%rd10+512];
	add.f64 	%fd60, %fd58, %fd59;
	ld.global.f64 	%fd61, [%rd10+640];
	add.f64 	%fd62, %fd60, %fd61;
	ld.global.f64 	%fd63, [%rd10+768];
	add.f64 	%fd64, %fd62, %fd63;
	ld.global.f64 	%fd65, [%rd10+896];
	add.f64 	%fd85, %fd64, %fd65;
	add.s32 	%r47, %r47, 128;
$L__BB230_11:
	setp.eq.s32 	%p8, %r7, 0;
	@%p8 bra 	$L__BB230_18;
	setp.lt.u32 	%p9, %r8, 3;
	@%p9 bra 	$L__BB230_14;
	add.s32 	%r39, %r47, %r14;
	mul.wide.s32 	%rd11, %r39, 8;
	add.s64 	%rd12, %rd1, %rd11;
	ld.global.f64 	%fd67, [%rd12];
	add.f64 	%fd68, %fd85, %fd67;
	ld.global.f64 	%fd69, [%rd12+128];
	add.f64 	%fd70, %fd68, %fd69;
	ld.global.f64 	%fd71, [%rd12+256];
	add.f64 	%fd72, %fd70, %fd71;
	ld.global.f64 	%fd73, [%rd12+384];
	add.f64 	%fd85, %fd72, %fd73;
	add.s32 	%r47, %r47, 64;
$L__BB230_14:
	setp.eq.s32 	%p10, %r9, 0;
	@%p10 bra 	$L__BB230_18;
	setp.eq.s32 	%p11, %r9, 1;
	add.s32 	%r40, %r47, %r14;
	mul.wide.s32 	%rd13, %r40, 8;
	add.s64 	%rd4, %rd1, %rd13;
	ld.global.f64 	%fd74, [%rd4];
	add.f64 	%fd85, %fd85, %fd74;
	@%p11 bra 	$L__BB230_18;
	setp.eq.s32 	%p12, %r9, 2;
	ld.global.f64 	%fd75, [%rd4+128];
	add.f64 	%fd85, %fd85, %fd75;
	@%p12 bra 	$L__BB230_18;
	ld.global.f64 	%fd76, [%rd4+256];
	add.f64 	%fd85, %fd85, %fd76;
$L__BB230_18:
	add.s32 	%r41, %r43, %r12;
	mul.wide.u32 	%rd14, %r41, 8;
	add.s64 	%rd15, %rd3, %rd14;
	atom.global.add.f64 	%fd77, [%rd15], %fd85;
	add.s32 	%r43, %r43, 1;
	setp.ne.s32 	%p13, %r43, %r31;
	@%p13 bra 	$L__BB230_4;
	add.s32 	%r42, %r42, 12;
	setp.lt.s32 	%p14, %r42, %r29;
	@%p14 bra 	$L__BB230_3;
$L__BB230_20:
	ret;

}
	// .globl	_Z15gpukernelBMWNr3ILi16ELi7EEvPdS0_S0_iii
.visible .entry _Z15gpukernelBMWNr3ILi16ELi7EEvPdS0_S0_iii(
	.param .u64 .ptr .align 1 _Z15gpukernelBMWNr3ILi16ELi7EEvPdS0_S0_iii_param_0,
	.param .u64 .ptr .align 1 _Z15gpukernelBMWNr3ILi16ELi7EEvPdS0_S0_iii_param_1,
	.param .u64 .ptr .align 1 _Z15gpukernelBMWNr3ILi16ELi7EEvPdS0_S0_iii_param_2,
	.param .u32 _Z15gpukernelBMWNr3ILi16ELi7EEvPdS0_S0_iii_param_3,
	.param .u32 _Z15gpukernelBMWNr3ILi16ELi7EEvPdS0_S0_iii_param_4,
	.param .u32 _Z15gpukernelBMWNr3ILi16ELi7EEvPdS0_S0_iii_param_5
)
{
	.reg .pred 	%p<15>;
	.reg .b32 	%r<50>;
	.reg .b64 	%rd<16>;
	.reg .b64 	%fd<86>;

	ld.param.u64 	%rd5, [_Z15gpukernelBMWNr3ILi16ELi7EEvPdS0_S0_iii_param_0];
	ld.param.u64 	%rd6, [_Z15gpukernelBMWNr3ILi16ELi7EEvPdS0_S0_iii_param_1];
	ld.param.u32 	%r29, [_Z15gpukernelBMWNr3ILi16ELi7EEvPdS0_S0_iii_param_3];
	ld.param.u32 	%r30, [_Z15gpukernelBMWNr3ILi16ELi7EEvPdS0_S0_iii_param_4];
	ld.param.u32 	%r31, [_Z15gpukernelBMWNr3ILi16ELi7EEvPdS0_S0_iii_param_5];
	cvta.to.global.u64 	%rd1, %rd6;
	mov.u32 	%r1, %tid.x;
	shr.u32 	%r42, %r1, 4;
	setp.ge.s32 	%p1, %r42, %r29;
	@%p1 bra 	$L__BB231_20;
	setp.lt.s32 	%p2, %r31, 1;
	and.b32  	%r3, %r1, 15;
	@%p2 bra 	$L__BB231_20;
	not.b32 	%r32, %r3;
	add.s32 	%r4, %r30, %r32;
	shr.u32 	%r33, %r4, 4;
	add.s32 	%r34, %r33, 1;
	and.b32  	%r5, %r34, 15;
	add.s32 	%r6, %r5, -1;
	and.b32  	%r7, %r34, 7;
	add.s32 	%r8, %r7, -1;
	and.b32  	%r9, %r34, 3;
	and.b32  	%r35, %r34, 536870896;
	neg.s32 	%r10, %r35;
	add.s64 	%rd2, %rd1, 1024;
	cvta.to.global.u64 	%rd3, %rd5;
$L__BB231_3:
	mul.lo.s32 	%r12, %r42, %r31;
	mov.b32 	%r43, 0;
$L__BB231_4:
	setp.ge.s32 	%p3, %r3, %r30;
	mov.f64 	%fd85, 0d0000000000000000;
	@%p3 bra 	$L__BB231_18;
	setp.lt.u32 	%p4, %r4, 240;
	add.s32 	%r37, %r43, %r12;
	mul.lo.s32 	%r14, %r37, %r30;
	mov.f64 	%fd85, 0d0000000000000000;
	mov.u32 	%r47, %r3;
	@%p4 bra 	$L__BB231_8;
	add.s32 	%r44, %r3, %r14;
	mov.f64 	%fd85, 0d0000000000000000;
	mov.u32 	%r45, %r10;
	mov.u32 	%r47, %r3;
$L__BB231_7:
	.pragma "nounroll";
	mul.wide.s32 	%rd7, %r44, 8;
	add.s64 	%rd8, %rd2, %rd7;
	ld.global.f64 	%fd19, [%rd8+-1024];
	add.f64 	%fd20, %fd85, %fd19;
	ld.global.f64 	%fd21, [%rd8+-896];
	add.f64 	%fd22, %fd20, %fd21;
	ld.global.f64 	%fd23, [%rd8+-768];
	add.f64 	%fd24, %fd22, %fd23;
	ld.global.f64 	%fd25, [%rd8+-640];
	add.f64 	%fd26, %fd24, %fd25;
	ld.global.f64 	%fd27, [%rd8+-512];
	add.f64 	%fd28, %fd26, %fd27;
	ld.global.f64 	%fd29, [%rd8+-384];
	add.f64 	%fd30, %fd28, %fd29;
	ld.global.f64 	%fd31, [%rd8+-256];
	add.f64 	%fd32, %fd30, %fd31;
	ld.global.f64 	%fd33, [%rd8+-128];
	add.f64 	%fd34, %fd32, %fd33;
	ld.global.f64 	%fd35, [%rd8];
	add.f64 	%fd36, %fd34, %fd35;
	ld.global.f64 	%fd37, [%rd8+128];
	add.f64 	%fd38, %fd36, %fd37;
	ld.global.f64 	%fd39, [%rd8+256];
	add.f64 	%fd40, %fd38, %fd39;
	ld.global.f64 	%fd41, [%rd8+384];
	add.f64 	%fd42, %fd40, %fd41;
	ld.global.f64 	%fd43, [%rd8+512];
	add.f64 	%fd44, %fd42, %fd43;
	ld.global.f64 	%fd45, [%rd8+640];
	add.f64 	%fd46, %fd44, %fd45;
	ld.global.f64 	%fd47, [%rd8+768];
	add.f64 	%fd48, %fd46, %fd47;
	ld.global.f64 	%fd49, [%rd8+896];
	add.f64 	%fd85, %fd48, %fd49;
	add.s32 	%r47, %r47, 256;
	add.s32 	%r45, %r45, 16;
	add.s32 	%r44, %r44, 256;
	setp.ne.s32 	%p5, %r45, 0;
	@%p5 bra 	$L__BB231_7;
$L__BB231_8:
	setp.eq.s32 	%p6, %r5, 0;
	@%p6 bra 	$L__BB231_18;
	setp.lt.u32 	%p7, %r6, 7;
	@%p7 bra 	$L__BB231_11;
	add.s32 	%r38, %r47, %r14;
	mul.wide.s32 	%rd9, %r38, 8;
	add.s64 	%rd10, %rd1, %rd9;
	ld.global.f64 	%fd51, [%rd10];
	add.f64 	%fd52, %fd85, %fd51;
	ld.global.f64 	%fd53, [%rd10+128];
	add.f64 	%fd54, %fd52, %fd53;
	ld.global.f64 	%fd55, [%rd10+256];
	add.f64 	%fd56, %fd54, %fd55;
	ld.global.f64 	%fd57, [%rd10+384];
	add.f64 	%fd58, %fd56, %fd57;
	ld.global.f64 	%fd59, [%rd10+512];
	add.f64 	%fd60, %fd58, %fd59;
	ld.global.f64 	%fd61, [%rd10+640];
	add.f64 	%fd62, %fd60, %fd61;
	ld.global.f64 	%fd63, [%rd10+768];
	add.f64 	%fd64, %fd62, %fd63;
	ld.global.f64 	%fd65, [%rd10+896];
	add.f64 	%fd85, %fd64, %fd65;
	add.s32 	%r47, %r47, 128;
$L__BB231_11:
	setp.eq.s32 	%p8, %r7, 0;
	@%p8 bra 	$L__BB231_18;
	setp.lt.u32 	%p9, %r8, 3;
	@%p9 bra 	$L__BB231_14;
	add.s32 	%r39, %r47, %r14;
	mul.wide.s32 	%rd11, %r39, 8;
	add.s64 	%rd12, %rd1, %rd11;
	ld.global.f64 	%fd67, [%rd12];
	add.f64 	%fd68, %fd85, %fd67;
	ld.global.f64 	%fd69, [%rd12+128];
	add.f64 	%fd70, %fd68, %fd69;
	ld.global.f64 	%fd71, [%rd12+256];
	add.f64 	%fd72, %fd70, %fd71;
	ld.global.f64 	%fd73, [%rd12+384];
	add.f64 	%fd85, %fd72, %fd73;
	add.s32 	%r47, %r47, 64;
$L__BB231_14:
	setp.eq.s32 	%p10, %r9, 0;
	@%p10 bra 	$L__BB231_18;
	setp.eq.s32 	%p11, %r9, 1;
	add.s32 	%r40, %r47, %r14;
	mul.wide.s32 	%rd13, %r40, 8;
	add.s64 	%rd4, %rd1, %rd13;
	ld.global.f64 	%fd74, [%rd4];
	add.f64 	%fd85, %fd85, %fd74;
	@%p11 bra 	$L__BB231_18;
	setp.eq.s32 	%p12, %r9, 2;
	ld.global.f64 	%fd75, [%rd4+128];
	add.f64 	%fd85, %fd85, %fd75;
	@%p12 bra 	$L__BB231_18;
	ld.global.f64 	%fd76, [%rd4+256];
	add.f64 	%fd85, %fd85, %fd76;
$L__BB231_18:
	add.s32 	%r41, %r43, %r12;
	mul.wide.u32 	%rd14, %r41, 8;
	add.s64 	%rd15, %rd3, %rd14;
	atom.global.add.f64 	%fd77, [%rd15], %fd85;
	add.s32 	%r43, %r43, 1;
	setp.ne.s32 	%p13, %r43, %r31;
	@%p13 bra 	$L__BB231_4;
	add.s32 	%r42, %r42, 14;
	setp.lt.s32 	%p14, %r42, %r29;
	@%p14 bra 	$L__BB231_3;
$L__BB231_20:
	ret;

}
	// .globl	_Z15gpukernelBMWNr3ILi16ELi8EEvPdS0_S0_iii
.visible .entry _Z15gpukernelBMWNr3ILi16ELi8EEvPdS0_S0_iii(
	.param .u64 .ptr .align 1 _Z15gpukernelBMWNr3ILi16ELi8EEvPdS0_S0_iii_param_0,
	.param .u64 .ptr .align 1 _Z15gpukernelBMWNr3ILi16ELi8EEvPdS0_S0_iii_param_1,
	.param .u64 .ptr .align 1 _Z15gpukernelBMWNr3ILi16ELi8EEvPdS0_S0_iii_param_2,
	.param .u32 _Z15gpukernelBMWNr3ILi16ELi8EEvPdS0_S0_iii_param_3,
	.param .u32 _Z15gpukernelBMWNr3ILi16ELi8EEvPdS0_S0_iii_param_4,
	.param .u32 _Z15gpukernelBMWNr3ILi16ELi8EEvPdS0_S0_iii_param_5
)
{
	.reg .pred 	%p<15>;
	.reg .b32 	%r<50>;
	.reg .b64 	%rd<16>;
	.reg .b64 	%fd<86>;

	ld.param.u64 	%rd5, [_Z15gpukernelBMWNr3ILi16ELi8EEvPdS0_S0_iii_param_0];
	ld.param.u64 	%rd6, [_Z15gpukernelBMWNr3ILi16ELi8EEvPdS0_S0_iii_param_1];
	ld.param.u32 	%r29, [_Z15gpukernelBMWNr3ILi16ELi8EEvPdS0_S0_iii_param_3];
	ld.param.u32 	%r30, [_Z15gpukernelBMWNr3ILi16ELi8EEvPdS0_S0_iii_param_4];
	ld.param.u32 	%r31, [_Z15gpukernelBMWNr3ILi16ELi8EEvPdS0_S0_iii_param_5];
	cvta.to.global.u64 	%rd1, %rd6;
	mov.u32 	%r1, %tid.x;
	shr.u32 	%r42, %r1, 4;
	setp.ge.s32 	%p1, %r42, %r29;
	@%p1 bra 	$L__BB232_20;
	setp.lt.s32 	%p2, %r31, 1;
	and.b32  	%r3, %r1, 15;
	@%p2 bra 	$L__BB232_20;
	not.b32 	%r32, %r3;
	add.s32 	%r4, %r30, %r32;
	shr.u32 	%r33, %r4, 4;
	add.s32 	%r34, %r33, 1;
	and.b32  	%r5, %r34, 15;
	add.s32 	%r6, %r5, -1;
	and.b32  	%r7, %r34, 7;
	add.s32 	%r8, %r7, -1;
	and.b32  	%r9, %r34, 3;
	and.b32  	%r35, %r34, 536870896;
	neg.s32 	%r10, %r35;
	add.s64 	%rd2, %rd1, 1024;
	cvta.to.global.u64 	%rd3, %rd5;
$L__BB232_3:
	mul.lo.s32 	%r12, %r42, %r31;
	mov.b32 	%r43, 0;
$L__BB232_4:
	setp.ge.s32 	%p3, %r3, %r30;
	mov.f64 	%fd85, 0d0000000000000000;
	@%p3 bra 	$L__BB232_18;
	setp.lt.u32 	%p4, %r4, 240;
	add.s32 	%r37, %r43, %r12;
	mul.lo.s32 	%r14, %r37, %r30;
	mov.f64 	%fd85, 0d0000000000000000;
	mov.u32 	%r47, %r3;
	@%p4 bra 	$L__BB232_8;
	add.s32 	%r44, %r3, %r14;
	mov.f64 	%fd85, 0d0000000000000000;
	mov.u32 	%r45, %r10;
	mov.u32 	%r47, %r3;
$L__BB232_7:
	.pragma "nounroll";
	mul.wide.s32 	%rd7, %r44, 8;
	add.s64 	%rd8, %rd2, %rd7;
	ld.global.f64 	%fd19, [%rd8+-1024];
	add.f64 	%fd20, %fd85, %fd19;
	ld.global.f64 	%fd21, [%rd8+-896];
	add.f64 	%fd22, %fd20, %fd21;
	ld.global.f64 	%fd23, [%rd8+-768];
	add.f64 	%fd24, %fd22, %fd23;
	ld.global.f64 	%fd25, [%rd8+-640];
	add.f64 	%fd26, %fd24, %fd25;
	ld.global.f64 	%fd27, [%rd8+-512];
	add.f64 	%fd28, %fd26, %fd27;
	ld.global.f64 	%fd29, [%rd8+-384];
	add.f64 	%fd30, %fd28, %fd29;
	ld.global.f64 	%fd31, [%rd8+-256];
	add.f64 	%fd32, %fd30, %fd31;
	ld.global.f64 	%fd33, [%rd8+-128];
	add.f64 	%fd34, %fd32, %fd33;
	ld.global.f64 	%fd35, [%rd8];
	add.f64 	%fd36, %fd34, %fd35;
	ld.global.f64 	%fd37, [%rd8+128];
	add.f64 	%fd38, %fd36, %fd37;
	ld.global.f64 	%fd39, [%rd8+256];
	add.f64 	%fd40, %fd38, %fd39;
	ld.global.f64 	%fd41, [%rd8+384];
	add.f64 	%fd42, %fd40, %fd41;
	ld.global.f64 	%fd43, [%rd8+512];
	add.f64 	%fd44, %fd42, %fd43;
	ld.global.f64 	%fd45, [%rd8+640];
	add.f64 	%fd46, %fd44, %fd45;
	ld.global.f64 	%fd47, [%rd8+768];
	add.f64 	%fd48, %fd46, %fd47;
	ld.global.f64 	%fd49, [%rd8+896];
	add.f64 	%fd85, %fd48, %fd49;
	add.s32 	%r47, %r47, 256;
	add.s32 	%r45, %r45, 16;
	add.s32 	%r44, %r44, 256;
	setp.ne.s32 	%p5, %r45, 0;
	@%p5 bra 	$L__BB232_7;
$L__BB232_8:
	setp.eq.s32 	%p6, %r5, 0;
	@%p6 bra 	$L__BB232_18;
	setp.lt.u32 	%p7, %r6, 7;
	@%p7 bra 	$L__BB232_11;
	add.s32 	%r38, %r47, %r14;
	mul.wide.s32 	%rd9, %r38, 8;
	add.s64 	%rd10, %rd1, %rd9;
	ld.global.f64 	%fd51, [%rd10];
	add.f64 	%fd52, %fd85, %fd51;
	ld.global.f64 	%fd53, [%rd10+128];
	add.f64 	%fd54, %fd52, %fd53;
	ld.global.f64 	%fd55, [%rd10+256];
	add.f64 	%fd56, %fd54, %fd55;
	ld.global.f64 	%fd57, [%rd10+384];
	add.f64 	%fd58, %fd56, %fd57;
	ld.global.f64 	%fd59, [%rd10+512];
	add.f64 	%fd60, %fd58, %fd59;
	ld.global.f64 	%fd61, [%rd10+640];
	add.f64 	%fd62, %fd60, %fd61;
	ld.global.f64 	%fd63, [%rd10+768];
	add.f64 	%fd64, %fd62, %fd63;
	ld.global.f64 	%fd65, [%rd10+896];
	add.f64 	%fd85, %fd64, %fd65;
	add.s32 	%r47, %r47, 128;
$L__BB232_11:
	setp.eq.s32 	%p8, %r7, 0;
	@%p8 bra 	$L__BB232_18;
	setp.lt.u32 	%p9, %r8, 3;
	@%p9 bra 	$L__BB232_14;
	add.s32 	%r39, %r47, %r14;
	mul.wide.s32 	%rd11, %r39, 8;
	add.s64 	%rd12, %rd1, %rd11;
	ld.global.f64 	%fd67, [%rd12];
	add.f64 	%fd68, %fd85, %fd67;
	ld.global.f64 	%fd69, [%rd12+128];
	add.f64 	%fd70, %fd68, %fd69;
	ld.global.f64 	%fd71, [%rd12+256];
	add.f64 	%fd72, %fd70, %fd71;
	ld.global.f64 	%fd73, [%rd12+384];
	add.f64 	%fd85, %fd72, %fd73;
	add.s32 	%r47, %r47, 64;
$L__BB232_14:
	setp.eq.s32 	%p10, %r9, 0;
	@%p10 bra 	$L__BB232_18;
	setp.eq.s32 	%p11, %r9, 1;
	add.s32 	%r40, %r47, %r14;
	mul.wide.s32 	%rd13, %r40, 8;
	add.s64 	%rd4, %rd1, %rd13;
	ld.global.f64 	%fd74, [%rd4];
	add.f64 	%fd85, %fd85, %fd74;
	@%p11 bra 	$L__BB232_18;
	setp.eq.s32 	%p12, %r9, 2;
	ld.global.f64 	%fd75, [%rd4+128];
	add.f64 	%fd85, %fd85, %fd75;
	@%p12 bra 	$L__BB232_18;
	ld.global.f64 	%fd76, [%rd4+256];
	add.f64 	%fd85, %fd85, %fd76;
$L__BB232_18:
	add.s32 	%r41, %r43, %r12;
	mul.wide.u32 	%rd14, %r41, 8;
	add.s64 	%rd15, %rd3, %rd14;
	atom.global.add.f64 	%fd77, [%rd15], %fd85;
	add.s32 	%r43, %r43, 1;
	setp.ne.s32 	%p13, %r43, %r31;
	@%p13 bra 	$L__BB232_4;
	add.s32 	%r42, %r42, 16;
	setp.lt.s32 	%p14, %r42, %r29;
	@%p14 bra 	$L__BB232_3;
$L__BB232_20:
	ret;

}
	// .globl	_Z15gpukernelBMWNr3ILi16ELi9EEvPdS0_S0_iii
.visible .entry _Z15gpukernelBMWNr3ILi16ELi9EEvPdS0_S0_iii(
	.param .u64 .ptr .align 1 _Z15gpukernelBMWNr3ILi16ELi9EEvPdS0_S0_iii_param_0,
	.param .u64 .ptr .align 1 _Z15gpukernelBMWNr3ILi16ELi9EEvPdS0_S0_iii_param_1,
	.param .u64 .ptr .align 1 _Z15gpukernelBMWNr3ILi16ELi9EEvPdS0_S0_iii_param_2,
	.param .u32 _Z15gpukernelBMWNr3ILi16ELi9EEvPdS0_S0_iii_param_3,
	.param .u32 _Z15gpukernelBMWNr3ILi16ELi9EEvPdS0_S0_iii_param_4,
	.param .u32 _Z15gpukernelBMWNr3ILi16ELi9EEvPdS0_S0_iii_param_5
)
{
	.reg .pred 	%p<15>;
	.reg .b32 	%r<50>;
	.reg .b64 	%rd<16>;
	.reg .b64 	%fd<86>;

	ld.param.u64 	%rd5, [_Z15gpukernelBMWNr3ILi16ELi9EEvPdS0_S0_iii_param_0];
	ld.param.u64 	%rd6, [_Z15gpukernelBMWNr3ILi16ELi9EEvPdS0_S0_iii_param_1];
	ld.param.u32 	%r29, [_Z15gpukernelBMWNr3ILi16ELi9EEvPdS0_S0_iii_param_3];
	ld.param.u32 	%r30, [_Z15gpukernelBMWNr3ILi16ELi9EEvPdS0_S0_iii_param_4];
	ld.param.u32 	%r31, [_Z15gpukernelBMWNr3ILi16ELi9EEvPdS0_S0_iii_param_5];
	cvta.to.global.u64 	%rd1, %rd6;
	mov.u32 	%r1, %tid.x;
	shr.u32 	%r42, %r1, 4;
	setp.ge.s32 	%p1, %r42, %r29;
	@%p1 bra 	$L__BB233_20;
	setp.lt.s32 	%p2, %r31, 1;
	and.b32  	%r3, %r1, 15;
	@%p2 bra 	$L__BB233_20;
	not.b32 	%r32, %r3;
	add.s32 	%r4, %r30, %r32;
	shr.u32 	%r33, %r4, 4;
	add.s32 	%r34, %r33, 1;
	and.b32  	%r5, %r34, 15;
	add.s32 	%r6, %r5, -1;
	and.b32  	%r7, %r34, 7;
	add.s32 	%r8, %r7, -1;
	and.b32  	%r9, %r34, 3;
	and.b32  	%r35, %r34, 536870896;
	neg.s32 	%r10, %r35;
	add.s64 	%rd2, %rd1, 1024;
	cvta.to.global.u64 	%rd3, %rd5;
$L__BB233_3:
	mul.lo.s32 	%r12, %r42, %r31;
	mov.b32 	%r43, 0;
$L__BB233_4:
	setp.ge.s32 	%p3, %r3, %r30;
	mov.f64 	%fd85, 0d0000000000000000;
	@%p3 bra 	$L__BB233_18;
	setp.lt.u32 	%p4, %r4, 240;
	add.s32 	%r37, %r43, %r12;
	mul.lo.s32 	%r14, %r37, %r30;
	mov.f64 	%fd85, 0d0000000000000000;
	mov.u32 	%r47, %r3;
	@%p4 bra 	$L__BB233_8;
	add.s32 	%r44, %r3, %r14;
	mov.f64 	%fd85, 0d0000000000000000;
	mov.u32 	%r45, %r10;
	mov.u32 	%r47, %r3;
$L__BB233_7:
	.pragma "nounroll";
	mul.wide.s32 	%rd7, %r44, 8;
	add.s64 	%rd8, %rd2, %rd7;
	ld.global.f64 	%fd19, [%rd8+-1024];
	add.f64 	%fd20, %fd85, %fd19;
	ld.global.f64 	%fd21, [%rd8+-896];
	add.f64 	%fd22, %fd20, %fd21;
	ld.global.f64 	%fd23, [%rd8+-768];
	add.f64 	%fd24, %fd22, %fd23;
	ld.global.f64 	%fd25, [%rd8+-640];
	add.f64 	%fd26, %fd24, %fd25;
	ld.global.f64 	%fd27, [%rd8+-512];
	add.f64 	%fd28, %fd26, %fd27;
	ld.global.f64 	%fd29, [%rd8+-384];
	add.f64 	%fd30, %fd28, %fd29;
	ld.global.f64 	%fd31, [%rd8+-256];
	add.f64 	%fd32, %fd30, %fd31;
	ld.global.f64 	%fd33, [%rd8+-128];
	add.f64 	%fd34, %fd32, %fd33;
	ld.global.f64 	%fd35, [%rd8];
	add.f64 	%fd36, %fd34, %fd35;
	ld.global.f64 	%fd37, [%rd8+128];
	add.f64 	%fd38, %fd36, %fd37;
	ld.global.f64 	%fd39, [%rd8+256];
	add.f64 	%fd40, %fd38, %fd39;
	ld.global.f64 	%fd41, [%rd8+384];
	add.f64 	%fd42, %fd40, %fd41;
	ld.global.f64 	%fd43, [%rd8+512];
	add.f64 	%fd44, %fd42, %fd43;
	ld.global.f64 	%fd45, [%rd8+640];
	add.f64 	%fd46, %fd44, %fd45;
	ld.global.f64 	%fd47, [%rd8+768];
	add.f64 	%fd48, %fd46, %fd47;
	ld.global.f64 	%fd49, [%rd8+896];
	add.f64 	%fd85, %fd48, %fd49;
	add.s32 	%r47, %r47, 256;
	add.s32 	%r45, %r45, 16;
	add.s32 	%r44, %r44, 256;
	setp.ne.s32 	%p5, %r45, 0;
	@%p5 bra 	$L__BB233_7;
$L__BB233_8:
	setp.eq.s32 	%p6, %r5, 0;
	@%p6 bra 	$L__BB233_18;
	setp.lt.u32 	%p7, %r6, 7;
	@%p7 bra 	$L__BB233_11;
	add.s32 	%r38, %r47, %r14;
	mul.wide.s32 	%rd9, %r38, 8;
	add.s64 	%rd10, %rd1, %rd9;
	ld.global.f64 	%fd51, [%rd10];
	add.f64 	%fd52, %fd85, %fd51;
	ld.global.f64 	%fd53, [%rd10+128];
	add.f64 	%fd54, %fd52, %fd53;
	ld.global.f64 	%fd55, [%rd10+256];
	add.f64 	%fd56, %fd54, %fd55;
	ld.global.f64 	%fd57, [%rd10+384];
	add.f64 	%fd58, %fd56, %fd57;
	ld.global.f64 	%fd59, [%rd10+512];
	add.f64 	%fd60, %fd58, %fd59;
	ld.global.f64 	%fd61, [%rd10+640];
	add.f64 	%fd62, %fd60, %fd61;
	ld.global.f64 	%fd63, [%rd10+768];
	add.f64 	%fd64, %fd62, %fd63;
	ld.global.f64 	%fd65, [%rd10+896];
	add.f64 	%fd85, %fd64, %fd65;
	add.s32 	%r47, %r47, 128;
$L__BB233_11:
	setp.eq.s32 	%p8, %r7, 0;
	@%p8 bra 	$L__BB233_18;
	setp.lt.u32 	%p9, %r8, 3;
	@%p9 bra 	$L__BB233_14;
	add.s32 	%r39, %r47, %r14;
	mul.wide.s32 	%rd11, %r39, 8;
	add.s64 	%rd12, %rd1, %rd11;
	ld.global.f64 	%fd67, [%rd12];
	add.f64 	%fd68, %fd85, %fd67;
	ld.global.f64 	%fd69, [%rd12+128];
	add.f64 	%fd70, %fd68, %fd69;
	ld.global.f64 	%fd71, [%rd12+256];
	add.f64 	%fd72, %fd70, %fd71;
	ld.global.f64 	%fd73, [%rd12+384];
	add.f64 	%fd85, %fd72, %fd73;
	add.s32 	%r47, %r47, 64;
$L__BB233_14:
	setp.eq.s32 	%p10, %r9, 0;
	@%p10 bra 	$L__BB233_18;
	setp.eq.s32 	%p11, %r9, 1;
	add.s32 	%r40, %r47, %r14;
	mul.wide.s32 	%rd13, %r40, 8;
	add.s64 	%rd4, %rd1, %rd13;
	ld.global.f64 	%fd74, [%rd4];
	add.f64 	%fd85, %fd85, %fd74;
	@%p11 bra 	$L__BB233_18;
	setp.eq.s32 	%p12, %r9, 2;
	ld.global.f64 	%fd75, [%rd4+128];
	add.f64 	%fd85, %fd85, %fd75;
	@%p12 bra 	$L__BB233_18;
	ld.global.f64 	%fd76, [%rd4+256];
	add.f64 	%fd85, %fd85, %fd76;
$L__BB233_18:
	add.s32 	%r41, %r43, %r12;
	mul.wide.u32 	%rd14, %r41, 8;
	add.s64 	%rd15, %rd3, %rd14;
	atom.global.add.f64 	%fd77, [%rd15], %fd85;
	add.s32 	%r43, %r43, 1;
	setp.ne.s32 	%p13, %r43, %r31;
	@%p13 bra 	$L__BB233_4;
	add.s32 	%r42, %r42, 18;
	setp.lt.s32 	%p14, %r42, %r29;
	@%p14 bra 	$L__BB233_3;
$L__BB233_20:
	ret;

}
	// .globl	_Z15gpukernelBMWNr3ILi16ELi10EEvPdS0_S0_iii
.visible .entry _Z15gpukernelBMWNr3ILi16ELi10EEvPdS0_S0_iii(
	.param .u64 .ptr .align 1 _Z15gpukernelBMWNr3ILi16ELi10EEvPdS0_S0_iii_param_0,
	.param .u64 .ptr .align 1 _Z15gpukernelBMWNr3ILi16ELi10EEvPdS0_S0_iii_param_1,
	.param .u64 .ptr .align 1 _Z15gpukernelBMWNr3ILi16ELi10EEvPdS0_S0_iii_param_2,
	.param .u32 _Z15gpukernelBMWNr3ILi16ELi10EEvPdS0_S0_iii_param_3,
	.param .u32 _Z15gpukernelBMWNr3ILi16ELi10EEvPdS0_S0_iii_param_4,
	.param .u32 _Z15gpukernelBMWNr3ILi16ELi10EEvPdS0_S0_iii_param_5
)
{
	.reg .pred 	%p<15>;
	.reg .b32 	%r<50>;
	.reg .b64 	%rd<16>;
	.reg .b64 	%fd<86>;

	ld.param.u64 	%rd5, [_Z15gpukernelBMWNr3ILi16ELi10EEvPdS0_S0_iii_param_0];
	ld.param.u64 	%rd6, [_Z15gpukernelBMWNr3ILi16ELi10EEvPdS0_S0_iii_param_1];
	ld.param.u32 	%r29, [_Z15gpukernelBMWNr3ILi16ELi10EEvPdS0_S0_iii_param_3];
	ld.param.u32 	%r30, [_Z15gpukernelBMWNr3ILi16ELi10EEvPdS0_S0_iii_param_4];
	ld.param.u32 	%r31, [_Z15gpukernelBMWNr3ILi16ELi10EEvPdS0_S0_iii_param_5];
	cvta.to.global.u64 	%rd1, %rd6;
	mov.u32 	%r1, %tid.x;
	shr.u32 	%r42, %r1, 4;
	setp.ge.s32 	%p1, %r42, %r29;
	@%p1 bra 	$L__BB234_20;
	setp.lt.s32 	%p2, %r31, 1;
	and.b32  	%r3, %r1, 15;
	@%p2 bra 	$L__BB234_20;
	not.b32 	%r32, %r3;
	add.s32 	%r4, %r30, %r32;
	shr.u32 	%r33, %r4, 4;
	add.s32 	%r34, %r33, 1;
	and.b32  	%r5, %r34, 15;
	add.s32 	%r6, %r5, -1;
	and.b32  	%r7, %r34, 7;
	add.s32 	%r8, %r7, -1;
	and.b32  	%r9, %r34, 3;
	and.b32  	%r35, %r34, 536870896;
	neg.s32 	%r10, %r35;
	add.s64 	%rd2, %rd1, 1024;
	cvta.to.global.u64 	%rd3, %rd5;
$L__BB234_3:
	mul.lo.s32 	%r12, %r42, %r31;
	mov.b32 	%r43, 0;
$L__BB234_4:
	setp.ge.s32 	%p3, %r3, %r30;
	mov.f64 	%fd85, 0d0000000000000000;
	@%p3 bra 	$L__BB234_18;
	setp.lt.u32 	%p4, %r4, 240;
	add.s32 	%r37, %r43, %r12;
	mul.lo.s32 	%r14, %r37, %r30;
	mov.f64 	%fd85, 0d0000000000000000;
	mov.u32 	%r47, %r3;
	@%p4 bra 	$L__BB234_8;
	add.s32 	%r44, %r3, %r14;
	mov.f64 	%fd85, 0d0000000000000000;
	mov.u32 	%r45, %r10;
	mov.u32 	%r47, %r3;
$L__BB234_7:
	.pragma "nounroll";
	mul.wide.s32 	%rd7, %r44, 8;
	add.s64 	%rd8, %rd2, %rd7;
	ld.global.f64 	%fd19, [%rd8+-1024];
	add.f64 	%fd20, %fd85, %fd19;
	ld.global.f64 	%fd21, [%rd8+-896];
	add.f64 	%fd22, %fd20, %fd21;
	ld.global.f64 	%fd23, [%rd8+-768];
	add.f64 	%fd24, %fd22, %fd23;
	ld.global.f64 	%fd25, [%rd8+-640];
	add.f64 	%fd26, %fd24, %fd25;
	ld.global.f64 	%fd27, [%rd8+-512];
	add.f64 	%fd28, %fd26, %fd27;
	ld.global.f64 	%fd29, [%rd8+-384];
	add.f64 	%fd30, %fd28, %fd29;
	ld.global.f64 	%fd31, [%rd8+-256];
	add.f64 	%fd32, %fd30, %fd31;
	ld.global.f64 	%fd33, [%rd8+-128];
	add.f64 	%fd34, %fd32, %fd33;
	ld.global.f64 	%fd35, [%rd8];
	add.f64 	%fd36, %fd34, %fd35;
	ld.global.f64 	%fd37, [%rd8+128];
	add.f64 	%fd38, %fd36, %fd37;
	ld.global.f64 	%fd39, [%rd8+256];
	add.f64 	%fd40, %fd38, %fd39;
	ld.global.f64 	%fd41, [%rd8+384];
	add.f64 	%fd42, %fd40, %fd41;
	ld.global.f64 	%fd43, [%rd8+512];
	add.f64 	%fd44, %fd42, %fd43;
	ld.global.f64 	%fd45, [%rd8+640];
	add.f64 	%fd46, %fd44, %fd45;
	ld.global.f64 	%fd47, [%rd8+768];
	add.f64 	%fd48, %fd46, %fd47;
	ld.global.f64 	%fd49, [%rd8+896];
	add.f64 	%fd85, %fd48, %fd49;
	add.s32 	%r47, %r47, 256;
	add.s32 	%r45, %r45, 16;
	add.s32 	%r44, %r44, 256;
	setp.ne.s32 	%p5, %r45, 0;
	@%p5 bra 	$L__BB234_7;
$L__BB234_8:
	setp.eq.s32 	%p6, %r5, 0;
	@%p6 bra 	$L__BB234_18;
	setp.lt.u32 	%p7, %r6, 7;
	@%p7 bra 	$L__BB234_11;
	add.s32 	%r38, %r47, %r14;
	mul.wide.s32 	%rd9, %r38, 8;
	add.s64 	%rd10, %rd1, %rd9;
	ld.global.f64 	%fd51, [%rd10];
	add.f64 	%fd52, %fd85, %fd51;
	ld.global.f64 	%fd53, [%rd10+128];
	add.f64 	%fd54, %fd52, %fd53;
	ld.global.f64 	%fd55, [%rd10+256];
	add.f64 	%fd56, %fd54, %fd55;
	ld.global.f64 	%fd57, [%rd10+384];
	add.f64 	%fd58, %fd56, %fd57;
	ld.global.f64 	%fd59, [%rd10+512];
	add.f64 	%fd60, %fd58, %fd59;
	ld.global.f64 	%fd61, [%rd10+640];
	add.f64 	%fd62, %fd60, %fd61;
	ld.global.f64 	%fd63, [%rd10+768];
	add.f64 	%fd64, %fd62, %fd63;
	ld.global.f64 	%fd65, [%rd10+896];
	add.f64 	%fd85, %fd64, %fd65;
	add.s32 	%r47, %r47, 128;
$L__BB234_11:
	setp.eq.s32 	%p8, %r7, 0;
	@%p8 bra 	$L__BB234_18;
	setp.lt.u32 	%p9, %r8, 3;
	@%p9 bra 	$L__BB234_14;
	add.s32 	%r39, %r47, %r14;
	mul.wide.s32 	%rd11, %r39, 8;
	add.s64 	%rd12, %rd1, %rd11;
	ld.global.f64 	%fd67, [%rd12];
	add.f64 	%fd68, %fd85, %fd67;
	ld.global.f64 	%fd69, [%rd12+128];
	add.f64 	%fd70, %fd68, %fd69;
	ld.global.f64 	%fd71, [%rd12+256];
	add.f64 	%fd72, %fd70, %fd71;
	ld.global.f64 	%fd73, [%rd12+384];
	add.f64 	%fd85, %fd72, %fd73;
	add.s32 	%r47, %r47, 64;
$L__BB234_14:
	setp.eq.s32 	%p10, %r9, 0;
	@%p10 bra 	$L__BB234_18;
	setp.eq.s32 	%p11, %r9, 1;
	add.s32 	%r40, %r47, %r14;
	mul.wide.s32 	%rd13, %r40, 8;
	add.s64 	%rd4, %rd1, %rd13;
	ld.global.f64 	%fd74, [%rd4];
	add.f64 	%fd85, %fd85, %fd74;
	@%p11 bra 	$L__BB234_18;
	setp.eq.s32 	%p12, %r9, 2;
	ld.global.f64 	%fd75, [%rd4+128];
	add.f64 	%fd85, %fd85, %fd75;
	@%p12 bra 	$L__BB234_18;
	ld.global.f64 	%fd76, [%rd4+256];
	add.f64 	%fd85, %fd85, %fd76;
$L__BB234_18:
	add.s32 	%r41, %r43, %r12;
	mul.wide.u32 	%rd14, %r41, 8;
	add.s64 	%rd15, %rd3, %rd14;
	atom.global.add.f64 	%fd77, [%rd15], %fd85;
	add.s32 	%r43, %r43, 1;
	setp.ne.s32 	%p13, %r43, %r31;
	@%p13 bra 	$L__BB234_4;
	add.s32 	%r42, %r42, 20;
	setp.lt.s32 	%p14, %r42, %r29;
	@%p14 bra 	$L__BB234_3;
$L__BB234_20:
	ret;

}
	// .globl	_Z15gpukernelBMWNr3ILi16ELi11EEvPdS0_S0_iii
.visible .entry _Z15gpukernelBMWNr3ILi16ELi11EEvPdS0_S0_iii(
	.param .u64 .ptr .align 1 _Z15gpukernelBMWNr3ILi16ELi11EEvPdS0_S0_iii_param_0,
	.param .u64 .ptr .align 1 _Z15gpukernelBMWNr3ILi16ELi11EEvPdS0_S0_iii_param_1,
	.param .u64 .ptr .align 1 _Z15gpukernelBMWNr3ILi16ELi11EEvPdS0_S0_iii_param_2,
	.param .u32 _Z15gpukernelBMWNr3ILi16ELi11EEvPdS0_S0_iii_param_3,
	.param .u32 _Z15gpukernelBMWNr3ILi16ELi11EEvPdS0_S0_iii_param_4,
	.param .u32 _Z15gpukernelBMWNr3ILi16ELi11EEvPdS0_S0_iii_param_5
)
{
	.reg .pred 	%p<15>;
	.reg .b32 	%r<50>;
	.reg .b64 	%rd<16>;
	.reg .b64 	%fd<86>;

	ld.param.u64 	%rd5, [_Z15gpukernelBMWNr3ILi16ELi11EEvPdS0_S0_iii_param_0];
	ld.param.u64 	%rd6, [_Z15gpukernelBMWNr3ILi16ELi11EEvPdS0_S0_iii_param_1];
	ld.param.u32 	%r29, [_Z15gpukernelBMWNr3ILi16ELi11EEvPdS0_S0_iii_param_3];
	ld.param.u32 	%r30, [_Z15gpukernelBMWNr3ILi16ELi11EEvPdS0_S0_iii_param_4];
	ld.param.u32 	%r31, [_Z15gpukernelBMWNr3ILi16ELi11EEvPdS0_S0_iii_param_5];
	cvta.to.global.u64 	%rd1, %rd6;
	mov.u32 	%r1, %tid.x;
	shr.u32 	%r42, %r1, 4;
	setp.ge.s32 	%p1, %r42, %r29;
	@%p1 bra 	$L__BB235_20;
	setp.lt.s32 	%p2, %r31, 1;
	and.b32  	%r3, %r1, 15;
	@%p2 bra 	$L__BB235_20;
	not.b32 	%r32, %r3;
	add.s32 	%r4, %r30, %r32;
	shr.u32 	%r33, %r4, 4;
	add.s32 	%r34, %r33, 1;
	and.b32  	%r5, %r34, 15;
	add.s32 	%r6, %r5, -1;
	and.b32  	%r7, %r34, 7;
	add.s32 	%r8, %r7, -1;
	and.b32  	%r9, %r34, 3;
	and.b32  	%r35, %r34, 536870896;
	neg.s32 	%r10, %r35;
	add.s64 	%rd2, %rd1, 1024;
	cvta.to.global.u64 	%rd3, %rd5;
$L__BB235_3:
	mul.lo.s32 	%r12, %r42, %r31;
	mov.b32 	%r43, 0;
$L__BB235_4:
	setp.ge.s32 	%p3, %r3, %r30;
	mov.f64 	%fd85, 0d0000000000000000;
	@%p3 bra 	$L__BB235_18;
	setp.lt.u32 	%p4, %r4, 240;
	add.s32 	%r37, %r43, %r12;
	mul.lo.s32 	%r14, %r37, %r30;
	mov.f64 	%fd85, 0d0000000000000000;
	mov.u32 	%r47, %r3;
	@%p4 bra 	$L__BB235_8;
	add.s32 	%r44, %r3, %r14;
	mov.f64 	%fd85, 0d0000000000000000;
	mov.u32 	%r45, %r10;
	mov.u32 	%r47, %r3;
$L__BB235_7:
	.pragma "nounroll";
	mul.wide.s32 	%rd7, %r44, 8;
	add.s64 	%rd8, %rd2, %rd7;
	ld.global.f64 	%fd19, [%rd8+-1024];
	add.f64 	%fd20, %fd85, %fd19;
	ld.global.f64 	%fd21, [%rd8+-896];
	add.f64 	%fd22, %fd20, %fd21;
	ld.global.f64 	%fd23, [%rd8+-768];
	add.f64 	%fd24, %fd22, %fd23;
	ld.global.f64 	%fd25, [%rd8+-640];
	add.f64 	%fd26, %fd24, %fd25;
	ld.global.f64 	%fd27, [%rd8+-512];
	add.f64 	%fd28, %fd26, %fd27;
	ld.global.f64 	%fd29, [%rd8+-384];
	add.f64 	%fd30, %fd28, %fd29;
	ld.global.f64 	%fd31, [%rd8+-256];
	add.f64 	%fd32, %fd30, %fd31;
	ld.global.f64 	%fd33, [%rd8+-128];
	add.f64 	%fd34, %fd32, %fd33;
	ld.global.f64 	%fd35, [%rd8];
	add.f64 	%fd36, %fd34, %fd35;
	ld.global.f64 	%fd37, [%rd8+128];
	add.f64 	%fd38, %fd36, %fd37;
	ld.global.f64 	%fd39, [%rd8+256];
	add.f64 	%fd40, %fd38, %fd39;
	ld.global.f64 	%fd41, [%rd8+384];
	add.f64 	%fd42, %fd40, %fd41;
	ld.global.f64 	%fd43, [%rd8+512];
	add.f64 	%fd44, %fd42, %fd43;
	ld.global.f64 	%fd45, [%rd8+640];
	add.f64 	%fd46, %fd44, %fd45;
	ld.global.f64 	%fd47, [%rd8+768];
	add.f64 	%fd48, %fd46, %fd47;
	ld.global.f64 	%fd49, [%rd8+896];
	add.f64 	%fd85, %fd48, %fd49;
	add.s32 	%r47, %r47, 256;
	add.s32 	%r45, %r45, 16;
	add.s32 	%r44, %r44, 256;
	setp.ne.s32 	%p5, %r45, 0;
	@%p5 bra 	$L__BB235_7;
$L__BB235_8:
	setp.eq.s32 	%p6, %r5, 0;
	@%p6 bra 	$L__BB235_18;
	setp.lt.u32 	%p7, %r6, 7;
	@%p7 bra 	$L__BB235_11;
	add.s32 	%r38, %r47, %r14;
	mul.wide.s32 	%rd9, %r38, 8;
	add.s64 	%rd10, %rd1, %rd9;
	ld.global.f64 	%fd51, [%rd10];
	add.f64 	%fd52, %fd85, %fd51;
	ld.global.f64 	%fd53, [%rd10+128];
	add.f64 	%fd54, %fd52, %fd53;
	ld.global.f64 	%fd55, [%rd10+256];
	add.f64 	%fd56, %fd54, %fd55;
	ld.global.f64 	%fd57, [%rd10+384];
	add.f64 	%fd58, %fd56, %fd57;
	ld.global.f64 	%fd59, [%rd10+512];
	add.f64 	%fd60, %fd58, %fd59;
	ld.global.f64 	%fd61, [%rd10+640];
	add.f64 	%fd62, %fd60, %fd61;
	ld.global.f64 	%fd63, [%rd10+768];
	add.f64 	%fd64, %fd62, %fd63;
	ld.global.f64 	%fd65, [%rd10+896];
	add.f64 	%fd85, %fd64, %fd65;
	add.s32 	%r47, %r47, 128;
$L__BB235_11:
	setp.eq.s32 	%p8, %r7, 0;
	@%p8 bra 	$L__BB235_18;
	setp.lt.u32 	%p9, %r8, 3;
	@%p9 bra 	$L__BB235_14;
	add.s32 	%r39, %r47, %r14;
	mul.wide.s32 	%rd11, %r39, 8;
	add.s64 	%rd12, %rd1, %rd11;
	ld.global.f64 	%fd67, [%rd12];
	add.f64 	%fd68, %fd85, %fd67;
	ld.global.f64 	%fd69, [%rd12+128];
	add.f64 	%fd70, %fd68, %fd69;
	ld.global.f64 	%fd71, [%rd12+256];
	add.f64 	%fd72, %fd70, %fd71;
	ld.global.f64 	%fd73, [%rd12+384];
	add.f64 	%fd85, %fd72, %fd73;
	add.s32 	%r47, %r47, 64;
$L__BB235_14:
	setp.eq.s32 	%p10, %r9, 0;
	@%p10 bra 	$L__BB235_18;
	setp.eq.s32 	%p11, %r9, 1;
	add.s32 	%r40, %r47, %r14;
	mul.wide.s32 	%rd13, %r40, 8;
	add.s64 	%rd4, %rd1, %rd13;
	ld.global.f64 	%fd74, [%rd4];
	add.f64 	%fd85, %fd85, %fd74;
	@%p11 bra 	$L__BB235_18;
	setp.eq.s32 	%p12, %r9, 2;
	ld.global.f64 	%fd75, [%rd4+128];
	add.f64 	%fd85, %fd85, %fd75;
	@%p12 bra 	$L__BB235_18;
	ld.global.f64 	%fd76, [%rd4+256];
	add.f64 	%fd85, %fd85, %fd76;
$L__BB235_18:
	add.s32 	%r41, %r43, %r12;
	mul.wide.u32 	%rd14, %r41, 8;
	add.s64 	%rd15, %rd3, %rd14;
	atom.global.add.f64 	%fd77, [%rd15], %fd85;
	add.s32 	%r43, %r43, 1;
	setp.ne.s32 	%p13, %r43, %r31;
	@%p13 bra 	$L__BB235_4;
	add.s32 	%r42, %r42, 22;
	setp.lt.s32 	%p14, %r42, %r29;
	@%p14 bra 	$L__BB235_3;
$L__BB235_20:
	ret;

}
	// .globl	_Z15gpukernelBMWNr3ILi16ELi12EEvPdS0_S0_iii
.visible .entry _Z15gpukernelBMWNr3ILi16ELi12EEvPdS0_S0_iii(
	.param .u64 .ptr .align 1 _Z15gpukernelBMWNr3ILi16ELi12EEvPdS0_S0_iii_param_0,
	.param .u64 .ptr .align 1 _Z15gpukernelBMWNr3ILi16ELi12EEvPdS0_S0_iii_param_1,
	.param .u64 .ptr .align 1 _Z15gpukernelBMWNr3ILi16ELi12EEvPdS0_S0_iii_param_2,
	.param .u32 _Z15gpukernelBMWNr3ILi16ELi12EEvPdS0_S0_iii_param_3,
	.param .u32 _Z15gpukernelBMWNr3ILi16ELi12EEvPdS0_S0_iii_param_4,
	.param .u32 _Z15gpukernelBMWNr3ILi16ELi12EEvPdS0_S0_iii_param_5
)
{
	.reg .pred 	%p<15>;
	.reg .b32 	%r<50>;
	.reg .b64 	%rd<16>;
	.reg .b64 	%fd<86>;

	ld.param.u64 	%rd5, [_Z15gpukernelBMWNr3ILi16ELi12EEvPdS0_S0_iii_param_0];
	ld.param.u64 	%rd6, [_Z15gpukernelBMWNr3ILi16ELi12EEvPdS0_S0_iii_param_1];
	ld.param.u32 	%r29, [_Z15gpukernelBMWNr3ILi16ELi12EEvPdS0_S0_iii_param_3];
	ld.param.u32 	%r30, [_Z15gpukernelBMWNr3ILi16ELi12EEvPdS0_S0_iii_param_4];
	ld.param.u32 	%r31, [_Z15gpukernelBMWNr3ILi16ELi12EEvPdS0_S0_iii_param_5];
	cvta.to.global.u64 	%rd1, %rd6;
	mov.u32 	%r1, %tid.x;
	shr.u32 	%r42, %r1, 4;
	setp.ge.s32 	%p1, %r42, %r29;
	@%p1 bra 	$L__BB236_20;
	setp.lt.s32 	%p2, %r31, 1;
	and.b32  	%r3, %r1, 15;
	@%p2 bra 	$L__BB236_20;
	not.b32 	%r32, %r3;
	add.s32 	%r4, %r30, %r32;
	shr.u32 	%r33, %r4, 4;
	add.s32 	%r34, %r33, 1;
	and.b32  	%r5, %r34, 15;
	add.s32 	%r6, %r5, -1;
	and.b32  	%r7, %r34, 7;
	add.s32 	%r8, %r7, -1;
	and.b32  	%r9, %r34, 3;
	and.b32  	%r35, %r34, 536870896;
	neg.s32 	%r10, %r35;
	add.s64 	%rd2, %rd1, 1024;
	cvta.to.global.u64 	%rd3, %rd5;
$L__BB236_3:
	mul.lo.s32 	%r12, %r42, %r31;
	mov.b32 	%r43, 0;
$L__BB236_4:
	setp.ge.s32 	%p3, %r3, %r30;
	mov.f64 	%fd85, 0d0000000000000000;
	@%p3 bra 	$L__BB236_18;
	setp.lt.u32 	%p4, %r4, 240;
	add.s32 	%r37, %r43, %r12;
	mul.lo.s32 	%r14, %r37, %r30;
	mov.f64 	%fd85, 0d0000000000000000;
	mov.u32 	%r47, %r3;
	@%p4 bra 	$L__BB236_8;
	add.s32 	%r44, %r3, %r14;
	mov.f64 	%fd85, 0d0000000000000000;
	mov.u32 	%r45, %r10;
	mov.u32 	%r47, %r3;
$L__BB236_7:
	.pragma "nounroll";
	mul.wide.s32 	%rd7, %r44, 8;
	add.s64 	%rd8, %rd2, %rd7;
	ld.global.f64 	%fd19, [%rd8+-1024];
	add.f64 	%fd20, %fd85, %fd19;
	ld.global.f64 	%fd21, [%rd8+-896];
	add.f64 	%fd22, %fd20, %fd21;
	ld.global.f64 	%fd23, [%rd8+-768];
	add.f64 	%fd24, %fd22, %fd23;
	ld.global.f64 	%fd25, [%rd8+-640];
	add.f64 	%fd26, %fd24, %fd25;
	ld.global.f64 	%fd27, [%rd8+-512];
	add.f64 	%fd28, %fd26, %fd27;
	ld.global.f64 	%fd29, [%rd8+-384];
	add.f64 	%fd30, %fd28, %fd29;
	ld.global.f64 	%fd31, [%rd8+-256];
	add.f64 	%fd32, %fd30, %fd31;
	ld.global.f64 	%fd33, [%rd8+-128];
	add.f64 	%fd34, %fd32, %fd33;
	ld.global.f64 	%fd35, [%rd8];
	add.f64 	%fd36, %fd34, %fd35;
	ld.global.f64 	%fd37, [%rd8+128];
	add.f64 	%fd38, %fd36, %fd37;
	ld.global.f64 	%fd39, [%rd8+256];
	add.f64 	%fd40, %fd38, %fd39;
	ld.global.f64 	%fd41, [%rd8+384];
	add.f64 	%fd42, %fd40, %fd41;
	ld.global.f64 	%fd43, [%rd8+512];
	add.f64 	%fd44, %fd42, %fd43;
	ld.global.f64 	%fd45, [%rd8+640];
	add.f64 	%fd46, %fd44, %fd45;
	ld.global.f64 	%fd47, [%rd8+768];
	add.f64 	%fd48, %fd46, %fd47;
	ld.global.f64 	%fd49, [%rd8+896];
	add.f64 	%fd85, %fd48, %fd49;
	add.s32 	%r47, %r47, 256;
	add.s32 	%r45, %r45, 16;
	add.s32 	%r44, %r44, 256;
	setp.ne.s32 	%p5, %r45, 0;
	@%p5 bra 	$L__BB236_7;
$L__BB236_8:
	setp.eq.s32 	%p6, %r5, 0;
	@%p6 bra 	$L__BB236_18;
	setp.lt.u32 	%p7, %r6, 7;
	@%p7 bra 	$L__BB236_11;
	add.s32 	%r38, %r47, %r14;
	mul.wide.s32 	%rd9, %r38, 8;
	add.s64 	%rd10, %rd1, %rd9;
	ld.global.f64 	%fd51, [%rd10];
	add.f64 	%fd52, %fd85, %fd51;
	ld.global.f64 	%fd53, [%rd10+128];
	add.f64 	%fd54, %fd52, %fd53;
	ld.global.f64 	%fd55, [%rd10+256];
	add.f64 	%fd56, %fd54, %fd55;
	ld.global.f64 	%fd57, [%rd10+384];
	add.f64 	%fd58, %fd56, %fd57;
	ld.global.f64 	%fd59, [%rd10+512];
	add.f64 	%fd60, %fd58, %fd59;
	ld.global.f64 	%fd61, [%rd10+640];
	add.f64 	%fd62, %fd60, %fd61;
	ld.global.f64 	%fd63, [%rd10+768];
	add.f64 	%fd64, %fd62, %fd63;
	ld.global.f64 	%fd65, [%rd10+896];
	add.f64 	%fd85, %fd64, %fd65;
	add.s32 	%r47, %r47, 128;
$L__BB236_11:
	setp.eq.s32 	%p8, %r7, 0;
	@%p8 bra 	$L__BB236_18;
	setp.lt.u32 	%p9, %r8, 3;
	@%p9 bra 	$L__BB236_14;
	add.s32 	%r39, %r47, %r14;
	mul.wide.s32 	%rd11, %r39, 8;
	add.s64 	%rd12, %rd1, %rd11;
	ld.global.f64 	%fd67, [%rd12];
	add.f64 	%fd68, %fd85, %fd67;
	ld.global.f64 	%fd69, [%rd12+128];
	add.f64 	%fd70, %fd68, %fd69;
	ld.global.f64 	%fd71, [%rd12+256];
	add.f64 	%fd72, %fd70, %fd71;
	ld.global.f64 	%fd73, [%rd12+384];
	add.f64 	%fd85, %fd72, %fd73;
	add.s32 	%r47, %r47, 64;
$L__BB236_14:
	setp.eq.s32 	%p10, %r9, 0;
	@%p10 bra 	$L__BB236_18;
	setp.eq.s32 	%p11, %r9, 1;
	add.s32 	%r40, %r47, %r14;
	mul.wide.s32 	%rd13, %r40, 8;
	add.s64 	%rd4, %rd1, %rd13;
	ld.global.f64 	%fd74, [%rd4];
	add.f64 	%fd85, %fd85, %fd74;
	@%p11 bra 	$L__BB236_18;
	setp.eq.s32 	%p12, %r9, 2;
	ld.global.f64 	%fd75, [%rd4+128];
	add.f64 	%fd85, %fd85, %fd75;
	@%p12 bra 	$L__BB236_18;
	ld.global.f64 	%fd76, [%rd4+256];
	add.f64 	%fd85, %fd85, %fd76;
$L__BB236_18:
	add.s32 	%r41, %r43, %r12;
	mul.wide.u32 	%rd14, %r41, 8;
	add.s64 	%rd15, %rd3, %rd14;
	atom.global.add.f64 	%fd77, [%rd15], %fd85;
	add.s32 	%r43, %r43, 1;
	setp.ne.s32 	%p13, %r43, %r31;
	@%p13 bra 	$L__BB236_4;
	add.s32 	%r42, %r42, 24;
	setp.lt.s32 	%p14, %r42, %r29;
	@%p14 bra 	$L__BB236_3;
$L__BB236_20:
	ret;

}
	// .globl	_Z15gpukernelBMWNr3ILi16ELi13EEvPdS0_S0_iii
.visible .entry _Z15gpukernelBMWNr3ILi16ELi13EEvPdS0_S0_iii(
	.param .u64 .ptr .align 1 _Z15gpukernelBMWNr3ILi16ELi13EEvPdS0_S0_iii_param_0,
	.param .u64 .ptr .align 1 _Z15gpukernelBMWNr3ILi16ELi13EEvPdS0_S0_iii_param_1,
	.param .u64 .ptr .align 1 _Z15gpukernelBMWNr3ILi16ELi13EEvPdS0_S0_iii_param_2,
	.param .u32 _Z15gpukernelBMWNr3ILi16ELi13EEvPdS0_S0_iii_param_3,
	.param .u32 _Z15gpukernelBMWNr3ILi16ELi13EEvPdS0_S0_iii_param_4,
	.param .u32 _Z15gpukernelBMWNr3ILi16ELi13EEvPdS0_S0_iii_param_5
)
{
	.reg .pred 	%p<15>;
	.reg .b32 	%r<50>;
	.reg .b64 	%rd<16>;
	.reg .b64 	%fd<86>;

	ld.param.u64 	%rd5, [_Z15gpukernelBMWNr3ILi16ELi13EEvPdS0_S0_iii_param_0];
	ld.param.u64 	%rd6, [_Z15gpukernelBMWNr3ILi16ELi13EEvPdS0_S0_iii_param_1];
	ld.param.u32 	%r29, [_Z15gpukernelBMWNr3ILi16ELi13EEvPdS0_S0_iii_param_3];
	ld.param.u32 	%r30, [_Z15gpukernelBMWNr3ILi16ELi13EEvPdS0_S0_iii_param_4];
	ld.param.u32 	%r31, [_Z15gpukernelBMWNr3ILi16ELi13EEvPdS0_S0_iii_param_5];
	cvta.to.global.u64 	%rd1, %rd6;
	mov.u32 	%r1, %tid.x;
	shr.u32 	%r42, %r1, 4;
	setp.ge.s32 	%p1, %r42, %r29;
	@%p1 bra 	$L__BB237_20;
	setp.lt.s32 	%p2, %r31, 1;
	and.b32  	%r3, %r1, 15;
	@%p2 bra 	$L__BB237_20;
	not.b32 	%r32, %r3;
	add.s32 	%r4, %r30, %r32;
	shr.u32 	%r33, %r4, 4;
	add.s32 	%r34, %r33, 1;
	and.b32  	%r5, %r34, 15;
	add.s32 	%r6, %r5, -1;
	and.b32  	%r7, %r34, 7;
	add.s32 	%r8, %r7, -1;
	and.b32  	%r9, %r34, 3;
	and.b32  	%r35, %r34, 536870896;
	neg.s32 	%r10, %r35;
	add.s64 	%rd2, %rd1, 1024;
	cvta.to.global.u64 	%rd3, %rd5;
$L__BB237_3:
	mul.lo.s32 	%r12, %r42, %r31;
	mov.b32 	%r43, 0;
$L__BB237_4:
	setp.ge.s32 	%p3, %r3, %r30;
	mov.f64 	%fd85, 0d0000000000000000;
	@%p3 bra 	$L__BB237_18;
	setp.lt.u32 	%p4, %r4, 240;
	add.s32 	%r37, %r43, %r12;
	mul.lo.s32 	%r14, %r37, %r30;
	mov.f64 	%fd85, 0d0000000000000000;
	mov.u32 	%r47, %r3;
	@%p4 bra 	$L__BB237_8;
	add.s32 	%r44, %r3, %r14;
	mov.f64 	%fd85, 0d0000000000000000;
	mov.u32 	%r45, %r10;
	mov.u32 	%r47, %r3;
$L__BB237_7:
	.pragma "nounroll";
	mul.wide.s32 	%rd7, %r44, 8;
	add.s64 	%rd8, %rd2, %rd7;
	ld.global.f64 	%fd19, [%rd8+-1024];
	add.f64 	%fd20, %fd85, %fd19;
	ld.global.f64 	%fd21, [%rd8+-896];
	add.f64 	%fd22, %fd20, %fd21;
	ld.global.f64 	%fd23, [%rd8+-768];
	add.f64 	%fd24, %fd22, %fd23;
	ld.global.f64 	%fd25, [%rd8+-640];
	add.f64 	%fd26, %fd24, %fd25;
	ld.global.f64 	%fd27, [%rd8+-512];
	add.f64 	%fd28, %fd26, %fd27;
	ld.global.f64 	%fd29, [%rd8+-384];
	add.f64 	%fd30, %fd28, %fd29;
	ld.global.f64 	%fd31, [%rd8+-256];
	add.f64 	%fd32, %fd30, %fd31;
	ld.global.f64 	%fd33, [%rd8+-128];
	add.f64 	%fd34, %fd32, %fd33;
	ld.global.f64 	%fd35, [%rd8];
	add.f64 	%fd36, %fd34, %fd35;
	ld.global.f64 	%fd37, [%rd8+128];
	add.f64 	%fd38, %fd36, %fd37;
	ld.global.f64 	%fd39, [%rd8+256];
	add.f64 	%fd40, %fd38, %fd39;
	ld.global.f64 	%fd41, [%rd8+384];
	add.f64 	%fd42, %fd40, %fd41;
	ld.global.f64 	%fd43, [%rd8+512];
	add.f64 	%fd44, %fd42, %fd43;
	ld.global.f64 	%fd45, [%rd8+640];
	add.f64 	%fd46, %fd44, %fd45;
	ld.global.f64 	%fd47, [%rd8+768];
	add.f64 	%fd48, %fd46, %fd47;
	ld.global.f64 	%fd49, [%rd8+896];
	add.f64 	%fd85, %fd48, %fd49;
	add.s32 	%r47, %r47, 256;
	add.s32 	%r45, %r45, 16;
	add.s32 	%r44, %r44, 256;
	setp.ne.s32 	%p5, %r45, 0;
	@%p5 bra 	$L__BB237_7;
$L__BB237_8:
	setp.eq.s32 	%p6, %r5, 0;
	@%p6 bra 	$L__BB237_18;
	setp.lt.u32 	%p7, %r6, 7;
	@%p7 bra 	$L__BB237_11;
	add.s32 	%r38, %r47, %r14;
	mul.wide.s32 	%rd9, %r38, 8;
	add.s64 	%rd10, %rd1, %rd9;
	ld.global.f64 	%fd51, [%rd10];
	add.f64 	%fd52, %fd85, %fd51;
	ld.global.f64 	%fd53, [%rd10+128];
	add.f64 	%fd54, %fd52, %fd53;
	ld.global.f64 	%fd55, [%rd10+256];
	add.f64 	%fd56, %fd54, %fd55;
	ld.global.f64 	%fd57, [%rd10+384];
	add.f64 	%fd58, %fd56, %fd57;
	ld.global.f64 	%fd59, [%rd10+512];
	add.f64 	%fd60, %fd58, %fd59;
	ld.global.f64 	%fd61, [%rd10+640];
	add.f64 	%fd62, %fd60, %fd61;
	ld.global.f64 	%fd63, [%rd10+768];
	add.f64 	%fd64, %fd62, %fd63;
	ld.global.f64 	%fd65, [%rd10+896];
	add.f64 	%fd85, %fd64, %fd65;
	add.s32 	%r47, %r47, 128;
$L__BB237_11:
	setp.eq.s32 	%p8, %r7, 0;
	@%p8 bra 	$L__BB237_18;
	setp.lt.u32 	%p9, %r8, 3;
	@%p9 bra 	$L__BB237_14;
	add.s32 	%r39, %r47, %r14;
	mul.wide.s32 	%rd11, %r39, 8;
	add.s64 	%rd12, %rd1, %rd11;
	ld.global.f64 	%fd67, [%rd12];
	add.f64 	%fd68, %fd85, %fd67;
	ld.global.f64 	%fd69, [%rd12+128];
	add.f64 	%fd70, %fd68, %fd69;
	ld.global.f64 	%fd71, [%rd12+256];
	add.f64 	%fd72, %fd70, %fd71;
	ld.global.f64 	%fd73, [%rd12+384];
	add.f64 	%fd85, %fd72, %fd73;
	add.s32 	%r47, %r47, 64;
$L__BB237_14:
	setp.eq.s32 	%p10, %r9, 0;
	@%p10 bra 	$L__BB237_18;
	setp.eq.s32 	%p11, %r9, 1;
	add.s32 	%r40, %r47, %r14;
	mul.wide.s32 	%rd13, %r40, 8;
	add.s64 	%rd4, %rd1, %rd13;
	ld.global.f64 	%fd74, [%rd4];
	add.f64 	%fd85, %fd85, %fd74;
	@%p11 bra 	$L__BB237_18;
	setp.eq.s32 	%p12, %r9, 2;
	ld.global.f64 	%fd75, [%rd4+128];
	add.f64 	%fd85, %fd85, %fd75;
	@%p12 bra 	$L__BB237_18;
	ld.global.f64 	%fd76, [%rd4+256];
	add.f64 	%fd85, %fd85, %fd76;
$L__BB237_18:
	add.s32 	%r41, %r43, %r12;
	mul.wide.u32 	%rd14, %r41, 8;
	add.s64 	%rd15, %rd3, %rd14;
	atom.global.add.f64 	%fd77, [%rd15], %fd85;
	add.s32 	%r43, %r43, 1;
	setp.ne.s32 	%p13, %r43, %r31;
	@%p13 bra 	$L__BB237_4;
	add.s32 	%r42, %r42, 26;
	setp.lt.s32 	%p14, %r42, %r29;
	@%p14 bra 	$L__BB237_3;
$L__BB237_20:
	ret;

}
	// .globl	_Z15gpukernelBMWNr3ILi16ELi14EEvPdS0_S0_iii
.visible .entry _Z15gpukernelBMWNr3ILi16ELi14EEvPdS0_S0_iii(
	.param .u64 .ptr .align 1 _Z15gpukernelBMWNr3ILi16ELi14EEvPdS0_S0_iii_param_0,
	.param .u64 .ptr .align 1 _Z15gpukernelBMWNr3ILi16ELi14EEvPdS0_S0_iii_param_1,
	.param .u64 .ptr .align 1 _Z15gpukernelBMWNr3ILi16ELi14EEvPdS0_S0_iii_param_2,
	.param .u32 _Z15gpukernelBMWNr3ILi16ELi14EEvPdS0_S0_iii_param_3,
	.param .u32 _Z15gpukernelBMWNr3ILi16ELi14EEvPdS0_S0_iii_param_4,
	.param .u32 _Z15gpukernelBMWNr3ILi16ELi14EEvPdS0_S0_iii_param_5
)
{
	.reg .pred 	%p<15>;
	.reg .b32 	%r<50>;
	.reg .b64 	%rd<16>;
	.reg .b64 	%fd<86>;

	ld.param.u64 	%rd5, [_Z15gpukernelBMWNr3ILi16ELi14EEvPdS0_S0_iii_param_0];
	ld.param.u64 	%rd6, [_Z15gpukernelBMWNr3ILi16ELi14EEvPdS0_S0_iii_param_1];
	ld.param.u32 	%r29, [_Z15gpukernelBMWNr3ILi16ELi14EEvPdS0_S0_iii_param_3];
	ld.param.u32 	%r30, [_Z15gpukernelBMWNr3ILi16ELi14EEvPdS0_S0_iii_param_4];
	ld.param.u32 	%r31, [_Z15gpukernelBMWNr3ILi16ELi14EEvPdS0_S0_iii_param_5];
	cvta.to.global.u64 	%rd1, %rd6;
	mov.u32 	%r1, %tid.x;
	shr.u32 	%r42, %r1, 4;
	setp.ge.s32 	%p1, %r42, %r29;
	@%p1 bra 	$L__BB238_20;
	setp.lt.s32 	%p2, %r31, 1;
	and.b32  	%r3, %r1, 15;
	@%p2 bra 	$L__BB238_20;
	not.b32 	%r32, %r3;
	add.s32 	%r4, %r30, %r32;
	shr.u32 	%r33, %r4, 4;
	add.s32 	%r34, %r33, 1;
	and.b32  	%r5, %r34, 15;
	add.s32 	%r6, %r5, -1;
	and.b32  	%r7, %r34, 7;
	add.s32 	%r8, %r7, -1;
	and.b32  	%r9, %r34, 3;
	and.b32  	%r35, %r34, 536870896;
	neg.s32 	%r10, %r35;
	add.s64 	%rd2, %rd1, 1024;
	cvta.to.global.u64 	%rd3, %rd5;
$L__BB238_3:
	mul.lo.s32 	%r12, %r42, %r31;
	mov.b32 	%r43, 0;
$L__BB238_4:
	setp.ge.s32 	%p3, %r3, %r30;
	mov.f64 	%fd85, 0d0000000000000000;
	@%p3 bra 	$L__BB238_18;
	setp.lt.u32 	%p4, %r4, 240;
	add.s32 	%r37, %r43, %r12;
	mul.lo.s32 	%r14, %r37, %r30;
	mov.f64 	%fd85, 0d0000000000000000;
	mov.u32 	%r47, %r3;
	@%p4 bra 	$L__BB238_8;
	add.s32 	%r44, %r3, %r14;
	mov.f64 	%fd85, 0d0000000000000000;
	mov.u32 	%r45, %r10;
	mov.u32 	%r47, %r3;
$L__BB238_7:
	.pragma "nounroll";
	mul.wide.s32 	%rd7, %r44, 8;
	add.s64 	%rd8, %rd2, %rd7;
	ld.global.f64 	%fd19, [%rd8+-1024];
	add.f64 	%fd20, %fd85, %fd19;
	ld.global.f64 	%fd21, [%rd8+-896];
	add.f64 	%fd22, %fd20, %fd21;
	ld.global.f64 	%fd23, [%rd8+-768];
	add.f64 	%fd24, %fd22, %fd23;
	ld.global.f64 	%fd25, [%rd8+-640];
	add.f64 	%fd26, %fd24, %fd25;
	ld.global.f64 	%fd27, [%rd8+-512];
	add.f64 	%fd28, %fd26, %fd27;
	ld.global.f64 	%fd29, [%rd8+-384];
	add.f64 	%fd30, %fd28, %fd29;
	ld.global.f64 	%fd31, [%rd8+-256];
	add.f64 	%fd32, %fd30, %fd31;
	ld.global.f64 	%fd33, [%rd8+-128];
	add.f64 	%fd34, %fd32, %fd33;
	ld.global.f64 	%fd35, [%rd8];
	add.f64 	%fd36, %fd34, %fd35;
	ld.global.f64 	%fd37, [%rd8+128];
	add.f64 	%fd38, %fd36, %fd37;
	ld.global.f64 	%fd39, [%rd8+256];
	add.f64 	%fd40, %fd38, %fd39;
	ld.global.f64 	%fd41, [%rd8+384];
	add.f64 	%fd42, %fd40, %fd41;
	ld.global.f64 	%fd43, [%rd8+512];
	add.f64 	%fd44, %fd42, %fd43;
	ld.global.f64 	%fd45, [%rd8+640];
	add.f64 	%fd46, %fd44, %fd45;
	ld.global.f64 	%fd47, [%rd8+768];
	add.f64 	%fd48, %fd46, %fd47;
	ld.global.f64 	%fd49, [%rd8+896];
	add.f64 	%fd85, %fd48, %fd49;
	add.s32 	%r47, %r47, 256;
	add.s32 	%r45, %r45, 16;
	add.s32 	%r44, %r44, 256;
	setp.ne.s32 	%p5, %r45, 0;
	@%p5 bra 	$L__BB238_7;
$L__BB238_8:
	setp.eq.s32 	%p6, %r5, 0;
	@%p6 bra 	$L__BB238_18;
	setp.lt.u32 	%p7, %r6, 7;
	@%p7 bra 	$L__BB238_11;
	add.s32 	%r38, %r47, %r14;
	mul.wide.s32 	%rd9, %r38, 8;
	add.s64 	%rd10, %rd1, %rd9;
	ld.global.f64 	%fd51, [%rd10];
	add.f64 	%fd52, %fd85, %fd51;
	ld.global.f64 	%fd53, [%rd10+128];
	add.f64 	%fd54, %fd52, %fd53;
	ld.global.f64 	%fd55, [%rd10+256];
	add.f64 	%fd56, %fd54, %fd55;
	ld.global.f64 	%fd57, [%rd10+384];
	add.f64 	%fd58, %fd56, %fd57;
	ld.global.f64 	%fd59, [%rd10+512];
	add.f64 	%fd60, %fd58, %fd59;
	ld.global.f64 	%fd61, [%rd10+640];
	add.f64 	%fd62, %fd60, %fd61;
	ld.global.f64 	%fd63, [%rd10+768];
	add.f64 	%fd64, %fd62, %fd63;
	ld.global.f64 	%fd65, [%rd10+896];
	add.f64 	%fd85, %fd64, %fd65;
	add.s32 	%r47, %r47, 128;
$L__BB238_11:
	setp.eq.s32 	%p8, %r7, 0;
	@%p8 bra 	$L__BB238_18;
	setp.lt.u32 	%p9, %r8, 3;
	@%p9 bra 	$L__BB238_14;
	add.s32 	%r39, %r47, %r14;
	mul.wide.s32 	%rd11, %r39, 8;
	add.s64 	%rd12, %rd1, %rd11;
	ld.global.f64 	%fd67, [%rd12];
	add.f64 	%fd68, %fd85, %fd67;
	ld.global.f64 	%fd69, [%rd12+128];
	add.f64 	%fd70, %fd68, %fd69;
	ld.global.f64 	%fd71, [%rd12+256];
	add.f64 	%fd72, %fd70, %fd71;
	ld.global.f64 	%fd73, [%rd12+384];
	add.f64 	%fd85, %fd72, %fd73;
	add.s32 	%r47, %r47, 64;
$L__BB238_14:
	setp.eq.s32 	%p10, %r9, 0;
	@%p10 bra 	$L__BB238_18;
	setp.eq.s32 	%p11, %r9, 1;
	add.s32 	%r40, %r47, %r14;
	mul.wide.s32 	%rd13, %r40, 8;
	add.s64 	%rd4, %rd1, %rd13;
	ld.global.f64 	%fd74, [%rd4];
	add.f64 	%fd85, %fd85, %fd74;
	@%p11 bra 	$L__BB238_18;
	setp.eq.s32 	%p12, %r9, 2;
	ld.global.f64 	%fd75, [%rd4+128];
	add.f64 	%fd85, %fd85, %fd75;
	@%p12 bra 	$L__BB238_18;
	ld.global.f64 	%fd76, [%rd4+256];
	add.f64 	%fd85, %fd85, %fd76;
$L__BB238_18:
	add.s32 	%r41, %r43, %r12;
	mul.wide.u32 	%rd14, %r41, 8;
	add.s64 	%rd15, %rd3, %rd14;
	atom.global.add.f64 	%fd77, [%rd15], %fd85;
	add.s32 	%r43, %r43, 1;
	setp.ne.s32 	%p13, %r43, %r31;
	@%p13 bra 	$L__BB238_4;
	add.s32 	%r42, %r42, 28;
	setp.lt.s32 	%p14, %r42, %r29;
	@%p14 bra 	$L__BB238_3;
$L__BB238_20:
	ret;

}
	// .globl	_Z15gpukernelBMWNr3ILi16ELi15EEvPdS0_S0_iii
.visible .entry _Z15gpukernelBMWNr3ILi16ELi15EEvPdS0_S0_iii(
	.param .u64 .ptr .align 1 _Z15gpukernelBMWNr3ILi16ELi15EEvPdS0_S0_iii_param_0,
	.param .u64 .ptr .align 1 _Z15gpukernelBMWNr3ILi16ELi15EEvPdS0_S0_iii_param_1,
	.param .u64 .ptr .align 1 _Z15gpukernelBMWNr3ILi16ELi15EEvPdS0_S0_iii_param_2,
	.param .u32 _Z15gpukernelBMWNr3ILi16ELi15EEvPdS0_S0_iii_param_3,
	.param .u32 _Z15gpukernelBMWNr3ILi16ELi15EEvPdS0_S0_iii_param_4,
	.param .u32 _Z15gpukernelBMWNr3ILi16ELi15EEvPdS0_S0_iii_param_5
)
{
	.reg .pred 	%p<15>;
	.reg .b32 	%r<50>;
	.reg .b64 	%rd<16>;
	.reg .b64 	%fd<86>;

	ld.param.u64 	%rd5, [_Z15gpukernelBMWNr3ILi16ELi15EEvPdS0_S0_iii_param_0];
	ld.param.u64 	%rd6, [_Z15gpukernelBMWNr3ILi16ELi15EEvPdS0_S0_iii_param_1];
	ld.param.u32 	%r29, [_Z15gpukernelBMWNr3ILi16ELi15EEvPdS0_S0_iii_param_3];
	ld.param.u32 	%r30, [_Z15gpukernelBMWNr3ILi16ELi15EEvPdS0_S0_iii_param_4];
	ld.param.u32 	%r31, [_Z15gpukernelBMWNr3ILi16ELi15EEvPdS0_S0_iii_param_5];
	cvta.to.global.u64 	%rd1, %rd6;
	mov.u32 	%r1, %tid.x;
	shr.u32 	%r42, %r1, 4;
	setp.ge.s32 	%p1, %r42, %r29;
	@%p1 bra 	$L__BB239_20;
	setp.lt.s32 	%p2, %r31, 1;
	and.b32  	%r3, %r1, 15;
	@%p2 bra 	$L__BB239_20;
	not.b32 	%r32, %r3;
	add.s32 	%r4, %r30, %r32;
	shr.u32 	%r33, %r4, 4;
	add.s32 	%r34, %r33, 1;
	and.b32  	%r5, %r34, 15;
	add.s32 	%r6, %r5, -1;
	and.b32  	%r7, %r34, 7;
	add.s32 	%r8, %r7, -1;
	and.b32  	%r9, %r34, 3;
	and.b32  	%r35, %r34, 536870896;
	neg.s32 	%r10, %r35;
	add.s64 	%rd2, %rd1, 1024;
	cvta.to.global.u64 	%rd3, %rd5;
$L__BB239_3:
	mul.lo.s32 	%r12, %r42, %r31;
	mov.b32 	%r43, 0;
$L__BB239_4:
	setp.ge.s32 	%p3, %r3, %r30;
	mov.f64 	%fd85, 0d0000000000000000;
	@%p3 bra 	$L__BB239_18;
	setp.lt.u32 	%p4, %r4, 240;
	add.s32 	%r37, %r43, %r12;
	mul.lo.s32 	%r14, %r37, %r30;
	mov.f64 	%fd85, 0d0000000000000000;
	mov.u32 	%r47, %r3;
	@%p4 bra 	$L__BB239_8;
	add.s32 	%r44, %r3, %r14;
	mov.f64 	%fd85, 0d0000000000000000;
	mov.u32 	%r45, %r10;
	mov.u32 	%r47, %r3;
$L__BB239_7:
	.pragma "nounroll";
	mul.wide.s32 	%rd7, %r44, 8;
	add.s64 	%rd8, %rd2, %rd7;
	ld.global.f64 	%fd19, [%rd8+-1024];
	add.f64 	%fd20, %fd85, %fd19;
	ld.global.f64 	%fd21, [%rd8+-896];
	add.f64 	%fd22, %fd20, %fd21;
	ld.global.f64 	%fd23, [%rd8+-768];
	add.f64 	%fd24, %fd22, %fd23;
	ld.global.f64 	%fd25, [%rd8+-640];
	add.f64 	%fd26, %fd24, %fd25;
	ld.global.f64 	%fd27, [%rd8+-512];
	add.f64 	%fd28, %fd26, %fd27;
	ld.global.f64 	%fd29, [%rd8+-384];
	add.f64 	%fd30, %fd28, %fd29;
	ld.global.f64 	%fd31, [%rd8+-256];
	add.f64 	%fd32, %fd30, %fd31;
	ld.global.f64 	%fd33, [%rd8+-128];
	add.f64 	%fd34, %fd32, %fd33;
	ld.global.f64 	%fd35, [%rd8];
	add.f64 	%fd36, %fd34, %fd35;
	ld.global.f64 	%fd37, [%rd8+128];
	add.f64 	%fd38, %fd36, %fd37;
	ld.global.f64 	%fd39, [%rd8+256];
	add.f64 	%fd40, %fd38, %fd39;
	ld.global.f64 	%fd41, [%rd8+384];
	add.f64 	%fd42, %fd40, %fd41;
	ld.global.f64 	%fd43, [%rd8+512];
	add.f64 	%fd44, %fd42, %fd43;
	ld.global.f64 	%fd45, [%rd8+640];
	add.f64 	%fd46, %fd44, %fd45;
	ld.global.f64 	%fd47, [%rd8+768];
	add.f64 	%fd48, %fd46, %fd47;
	ld.global.f64 	%fd49, [%rd8+896];
	add.f64 	%fd85, %fd48, %fd49;
	add.s32 	%r47, %r47, 256;
	add.s32 	%r45, %r45, 16;
	add.s32 	%r44, %r44, 256;
	setp.ne.s32 	%p5, %r45, 0;
	@%p5 bra 	$L__BB239_7;
$L__BB239_8:
	setp.eq.s32 	%p6, %r5, 0;
	@%p6 bra 	$L__BB239_18;
	setp.lt.u32 	%p7, %r6, 7;
	@%p7 bra 	$L__BB239_11;
	add.s32 	%r38, %r47, %r14;
	mul.wide.s32 	%rd9, %r38, 8;
	add.s64 	%rd10, %rd1, %rd9;
	ld.global.f64 	%fd51, [%rd10];
	add.f64 	%fd52, %fd85, %fd51;
	ld.global.f64 	%fd53, [%rd10+128];
	add.f64 	%fd54, %fd52, %fd53;
	ld.global.f64 	%fd55, [%rd10+256];
	add.f64 	%fd56, %fd54, %fd55;
	ld.global.f64 	%fd57, [%rd10+384];
	add.f64 	%fd58, %fd56, %fd57;
	ld.global.f64 	%fd59, [%rd10+512];
	add.f64 	%fd60, %fd58, %fd59;
	ld.global.f64 	%fd61, [%rd10+640];
	add.f64 	%fd62, %fd60, %fd61;
	ld.global.f64 	%fd63, [%rd10+768];
	add.f64 	%fd64, %fd62, %fd63;
	ld.global.f64 	%fd65, [%rd10+896];
	add.f64 	%fd85, %fd64, %fd65;
	add.s32 	%r47, %r47, 128;
$L__BB239_11:
	setp.eq.s32 	%p8, %r7, 0;
	@%p8 bra 	$L__BB239_18;
	setp.lt.u32 	%p9, %r8, 3;
	@%p9 bra 	$L__BB239_14;
	add.s32 	%r39, %r47, %r14;
	mul.wide.s32 	%rd11, %r39, 8;
	add.s64 	%rd12, %rd1, %rd11;
	ld.global.f64 	%fd67, [%rd12];
	add.f64 	%fd68, %fd85, %fd67;
	ld.global.f64 	%fd69, [%rd12+128];
	add.f64 	%fd70, %fd68, %fd69;
	ld.global.f64 	%fd71, [%rd12+256];
	add.f64 	%fd72, %fd70, %fd71;
	ld.global.f64 	%fd73, [%rd12+384];
	add.f64 	%fd85, %fd72, %fd73;
	add.s32 	%r47, %r47, 64;
$L__BB239_14:
	setp.eq.s32 	%p10, %r9, 0;
	@%p10 bra 	$L__BB239_18;
	setp.eq.s32 	%p11, %r9, 1;
	add.s32 	%r40, %r47, %r14;
	mul.wide.s32 	%rd13, %r40, 8;
	add.s64 	%rd4, %rd1, %rd13;
	ld.global.f64 	%fd74, [%rd4];
	add.f64 	%fd85, %fd85, %fd74;
	@%p11 bra 	$L__BB239_18;
	setp.eq.s32 	%p12, %r9, 2;
	ld.global.f64 	%fd75, [%rd4+128];
	add.f64 	%fd85, %fd85, %fd75;
	@%p12 bra 	$L__BB239_18;
	ld.global.f64 	%fd76, [%rd4+256];
	add.f64 	%fd85, %fd85, %fd76;
$L__BB239_18:
	add.s32 	%r41, %r43, %r12;
	mul.wide.u32 	%rd14, %r41, 8;
	add.s64 	%rd15, %rd3, %rd14;
	atom.global.add.f64 	%fd77, [%rd15], %fd85;
	add.s32 	%r43, %r43, 1;
	setp.ne.s32 	%p13, %r43, %r31;
	@%p13 bra 	$L__BB239_4;
	add.s32 	%r42, %r42, 30;
	setp.lt.s32 	%p14, %r42, %r29;
	@%p14 bra 	$L__BB239_3;
$L__BB239_20:
	ret;

}
	// .globl	_Z15gpukernelBMWNr3ILi16ELi16EEvPdS0_S0_iii
.visible .entry _Z15gpukernelBMWNr3ILi16ELi16EEvPdS0_S0_iii(
	.param .u64 .ptr .align 1 _Z15gpukernelBMWNr3ILi16ELi16EEvPdS0_S0_iii_param_0,
	.param .u64 .ptr .align 1 _Z15gpukernelBMWNr3ILi16ELi16EEvPdS0_S0_iii_param_1,
	.param .u64 .ptr .align 1 _Z15gpukernelBMWNr3ILi16ELi16EEvPdS0_S0_iii_param_2,
	.param .u32 _Z15gpukernelBMWNr3ILi16ELi16EEvPdS0_S0_iii_param_3,
	.param .u32 _Z15gpukernelBMWNr3ILi16ELi16EEvPdS0_S0_iii_param_4,
	.param .u32 _Z15gpukernelBMWNr3ILi16ELi16EEvPdS0_S0_iii_param_5
)
{
	.reg .pred 	%p<15>;
	.reg .b32 	%r<50>;
	.reg .b64 	%rd<16>;
	.reg .b64 	%fd<86>;

	ld.param.u64 	%rd5, [_Z15gpukernelBMWNr3ILi16ELi16EEvPdS0_S0_iii_param_0];
	ld.param.u64 	%rd6, [_Z15gpukernelBMWNr3ILi16ELi16EEvPdS0_S0_iii_param_1];
	ld.param.u32 	%r29, [_Z15gpukernelBMWNr3ILi16ELi16EEvPdS0_S0_iii_param_3];
	ld.param.u32 	%r30, [_Z15gpukernelBMWNr3ILi16ELi16EEvPdS0_S0_iii_param_4];
	ld.param.u32 	%r31, [_Z15gpukernelBMWNr3ILi16ELi16EEvPdS0_S0_iii_param_5];
	cvta.to.global.u64 	%rd1, %rd6;
	mov.u32 	%r1, %tid.x;
	shr.u32 	%r42, %r1, 4;
	setp.ge.s32 	%p1, %r42, %r29;
	@%p1 bra 	$L__BB240_20;
	setp.lt.s32 	%p2, %r31, 1;
	and.b32  	%r3, %r1, 15;
	@%p2 bra 	$L__BB240_20;
	not.b32 	%r32, %r3;
	add.s32 	%r4, %r30, %r32;
	shr.u32 	%r33, %r4, 4;
	add.s32 	%r34, %r33, 1;
	and.b32  	%r5, %r34, 15;
	add.s32 	%r6, %r5, -1;
	and.b32  	%r7, %r34, 7;
	add.s32 	%r8, %r7, -1;
	and.b32  	%r9, %r34, 3;
	and.b32  	%r35, %r34, 536870896;
	neg.s32 	%r10, %r35;
	add.s64 	%rd2, %rd1, 1024;
	cvta.to.global.u64 	%rd3, %rd5;
$L__BB240_3:
	mul.lo.s32 	%r12, %r42, %r31;
	mov.b32 	%r43, 0;
$L__BB240_4:
	setp.ge.s32 	%p3, %r3, %r30;
	mov.f64 	%fd85, 0d0000000000000000;
	@%p3 bra 	$L__BB240_18;
	setp.lt.u32 	%p4, %r4, 240;
	add.s32 	%r37, %r43, %r12;
	mul.lo.s32 	%r14, %r37, %r30;
	mov.f64 	%fd85, 0d0000000000000000;
	mov.u32 	%r47, %r3;
	@%p4 bra 	$L__BB240_8;
	add.s32 	%r44, %r3, %r14;
	mov.f64 	%fd85, 0d0000000000000000;
	mov.u32 	%r45, %r10;
	mov.u32 	%r47, %r3;
$L__BB240_7:
	.pragma "nounroll";
	mul.wide.s32 	%rd7, %r44, 8;
	add.s64 	%rd8, %rd2, %rd7;
	ld.global.f64 	%fd19, [%rd8+-1024];
	add.f64 	%fd20, %fd85, %fd19;
	ld.global.f64 	%fd21, [%rd8+-896];
	add.f64 	%fd22, %fd20, %fd21;
	ld.global.f64 	%fd23, [%rd8+-768];
	add.f64 	%fd24, %fd22, %fd23;
	ld.global.f64 	%fd25, [%rd8+-640];
	add.f64 	%fd26, %fd24, %fd25;
	ld.global.f64 	%fd27, [%rd8+-512];
	add.f64 	%fd28, %fd26, %fd27;
	ld.global.f64 	%fd29, [%rd8+-384];
	add.f64 	%fd30, %fd28, %fd29;
	ld.global.f64 	%fd31, [%rd8+-256];
	add.f64 	%fd32, %fd30, %fd31;
	ld.global.f64 	%fd33, [%rd8+-128];
	add.f64 	%fd34, %fd32, %fd33;
	ld.global.f64 	%fd35, [%rd8];
	add.f64 	%fd36, %fd34, %fd35;
	ld.global.f64 	%fd37, [%rd8+128];
	add.f64 	%fd38, %fd36, %fd37;
	ld.global.f64 	%fd39, [%rd8+256];
	add.f64 	%fd40, %fd38, %fd39;
	ld.global.f64 	%fd41, [%rd8+384];
	add.f64 	%fd42, %fd40, %fd41;
	ld.global.f64 	%fd43, [%rd8+512];
	add.f64 	%fd44, %fd42, %fd43;
	ld.global.f64 	%fd45, [%rd8+640];
	add.f64 	%fd46, %fd44, %fd45;
	ld.global.f64 	%fd47, [%rd8+768];
	add.f64 	%fd48, %fd46, %fd47;
	ld.global.f64 	%fd49, [%rd8+896];
	add.f64 	%fd85, %fd48, %fd49;
	add.s32 	%r47, %r47, 256;
	add.s32 	%r45, %r45, 16;
	add.s32 	%r44, %r44, 256;
	setp.ne.s32 	%p5, %r45, 0;
	@%p5 bra 	$L__BB240_7;
$L__BB240_8:
	setp.eq.s32 	%p6, %r5, 0;
	@%p6 bra 	$L__BB240_18;
	setp.lt.u32 	%p7, %r6, 7;
	@%p7 bra 	$L__BB240_11;
	add.s32 	%r38, %r47, %r14;
	mul.wide.s32 	%rd9, %r38, 8;
	add.s64 	%rd10, %rd1, %rd9;
	ld.global.f64 	%fd51, [%rd10];
	add.f64 	%fd52, %fd85, %fd51;
	ld.global.f64 	%fd53, [%rd10+128];
	add.f64 	%fd54, %fd52, %fd53;
	ld.global.f64 	%fd55, [%rd10+256];
	add.f64 	%fd56, %fd54, %fd55;
	ld.global.f64 	%fd57, [%rd10+384];
	add.f64 	%fd58, %fd56, %fd57;
	ld.global.f64 	%fd59, [%rd10+512];
	add.f64 	%fd60, %fd58, %fd59;
	ld.global.f64 	%fd61, [%rd10+640];
	add.f64 	%fd62, %fd60, %fd61;
	ld.global.f64 	%fd63, [%rd10+768];
	add.f64 	%fd64, %fd62, %fd63;
	ld.global.f64 	%fd65, [%rd10+896];
	add.f64 	%fd85, %fd64, %fd65;
	add.s32 	%r47, %r47, 128;
$L__BB240_11:
	setp.eq.s32 	%p8, %r7, 0;
	@%p8 bra 	$L__BB240_18;
	setp.lt.u32 	%p9, %r8, 3;
	@%p9 bra 	$L__BB240_14;
	add.s32 	%r39, %r47, %r14;
	mul.wide.s32 	%rd11, %r39, 8;
	add.s64 	%rd12, %rd1, %rd11;
	ld.global.f64 	%fd67, [%rd12];
	add.f64 	%fd68, %fd85, %fd67;
	ld.global.f64 	%fd69, [%rd12+128];
	add.f64 	%fd70, %fd68, %fd69;
	ld.global.f64 	%fd71, [%rd12+256];
	add.f64 	%fd72, %fd70, %fd71;
	ld.global.f64 	%fd73, [%rd12+384];
	add.f64 	%fd85, %fd72, %fd73;
	add.s32 	%r47, %r47, 64;
$L__BB240_14:
	setp.eq.s32 	%p10, %r9, 0;
	@%p10 bra 	$L__BB240_18;
	setp.eq.s32 	%p11, %r9, 1;
	add.s32 	%r40, %r47, %r14;
	mul.wide.s32 	%rd13, %r40, 8;
	add.s64 	%rd4, %rd1, %rd13;
	ld.global.f64 	%fd74, [%rd4];
	add.f64 	%fd85, %fd85, %fd74;
	@%p11 bra 	$L__BB240_18;
	setp.eq.s32 	%p12, %r9, 2;
	ld.global.f64 	%fd75, [%rd4+128];
	add.f64 	%fd85, %fd85, %fd75;
	@%p12 bra 	$L__BB240_18;
	ld.global.f64 	%fd76, [%rd4+256];
	add.f64 	%fd85, %fd85, %fd76;
$L__BB240_18:
	add.s32 	%r41, %r43, %r12;
	mul.wide.u32 	%rd14, %r41, 8;
	add.s64 	%rd15, %rd3, %rd14;
	atom.global.add.f64 	%fd77, [%rd15], %fd85;
	add.s32 	%r43, %r43, 1;
	setp.ne.s32 	%p13, %r43, %r31;
	@%p13 bra 	$L__BB240_4;
	add.s32 	%r42, %r42, 32;
	setp.lt.s32 	%p14, %r42, %r29;
	@%p14 bra 	$L__BB240_3;
$L__BB240_20:
	ret;

}
	// .globl	_Z15gpukernelBMWNr3ILi16ELi17EEvPdS0_S0_iii
.visible .entry _Z15gpukernelBMWNr3ILi16ELi17EEvPdS0_S0_iii(
	.param .u64 .ptr .align 1 _Z15gpukernelBMWNr3ILi16ELi17EEvPdS0_S0_iii_param_0,
	.param .u64 .ptr .align 1 _Z15gpukernelBMWNr3ILi16ELi17EEvPdS0_S0_iii_param_1,
	.param .u64 .ptr .align 1 _Z15gpukernelBMWNr3ILi16ELi17EEvPdS0_S0_iii_param_2,
	.param .u32 _Z15gpukernelBMWNr3ILi16ELi17EEvPdS0_S0_iii_param_3,
	.param .u32 _Z15gpukernelBMWNr3ILi16ELi17EEvPdS0_S0_iii_param_4,
	.param .u32 _Z15gpukernelBMWNr3ILi16ELi17EEvPdS0_S0_iii_param_5
)
{
	.reg .pred 	%p<15>;
	.reg .b32 	%r<50>;
	.reg .b64 	%rd<16>;
	.reg .b64 	%fd<86>;

	ld.param.u64 	%rd5, [_Z15gpukernelBMWNr3ILi16ELi17EEvPdS0_S0_iii_param_0];
	ld.param.u64 	%rd6, [_Z15gpukernelBMWNr3ILi16ELi17EEvPdS0_S0_iii_param_1];
	ld.param.u32 	%r29, [_Z15gpukernelBMWNr3ILi16ELi17EEvPdS0_S0_iii_param_3];
	ld.param.u32 	%r30, [_Z15gpukernelBMWNr3ILi16ELi17EEvPdS0_S0_iii_param_4];
	ld.param.u32 	%r31, [_Z15gpukernelBMWNr3ILi16ELi17EEvPdS0_S0_iii_param_5];
	cvta.to.global.u64 	%rd1, %rd6;
	mov.u32 	%r1, %tid.x;
	shr.u32 	%r42, %r1, 4;
	setp.ge.s32 	%p1, %r42, %r29;
	@%p1 bra 	$L__BB241_20;
	setp.lt.s32 	%p2, %r31, 1;
	and.b32  	%r3, %r1, 15;
	@%p2 bra 	$L__BB241_20;
	not.b32 	%r32, %r3;
	add.s32 	%r4, %r30, %r32;
	shr.u32 	%r33, %r4, 4;
	add.s32 	%r34, %r33, 1;
	and.b32  	%r5, %r34, 15;
	add.s32 	%r6, %r5, -1;
	and.b32  	%r7, %r34, 7;
	add.s32 	%r8, %r7, -1;
	and.b32  	%r9, %r34, 3;
	and.b32  	%r35, %r34, 536870896;
	neg.s32 	%r10, %r35;
	add.s64 	%rd2, %rd1, 1024;
	cvta.to.global.u64 	%rd3, %rd5;
$L__BB241_3:
	mul.lo.s32 	%r12, %r42, %r31;
	mov.b32 	%r43, 0;
$L__BB241_4:
	setp.ge.s32 	%p3, %r3, %r30;
	mov.f64 	%fd85, 0d0000000000000000;
	@%p3 bra 	$L__BB241_18;
	setp.lt.u32 	%p4, %r4, 240;
	add.s32 	%r37, %r43, %r12;
	mul.lo.s32 	%r14, %r37, %r30;
	mov.f64 	%fd85, 0d0000000000000000;
	mov.u32 	%r47, %r3;
	@%p4 bra 	$L__BB241_8;
	add.s32 	%r44, %r3, %r14;
	mov.f64 	%fd85, 0d0000000000000000;
	mov.u32 	%r45, %r10;
	mov.u32 	%r47, %r3;
$L__BB241_7:
	.pragma "nounroll";
	mul.wide.s32 	%rd7, %r44, 8;
	add.s64 	%rd8, %rd2, %rd7;
	ld.global.f64 	%fd19, [%rd8+-1024];
	add.f64 	%fd20, %fd85, %fd19;
	ld.global.f64 	%fd21, [%rd8+-896];
	add.f64 	%fd22, %fd20, %fd21;
	ld.global.f64 	%fd23, [%rd8+-768];
	add.f64 	%fd24, %fd22, %fd23;
	ld.global.f64 	%fd25, [%rd8+-640];
	add.f64 	%fd26, %fd24, %fd25;
	ld.global.f64 	%fd27, [%rd8+-512];
	add.f64 	%fd28, %fd26, %fd27;
	ld.global.f64 	%fd29, [%rd8+-384];
	add.f64 	%fd30, %fd28, %fd29;
	ld.global.f64 	%fd31, [%rd8+-256];
	add.f64 	%fd32, %fd30, %fd31;
	ld.global.f64 	%fd33, [%rd8+-128];
	add.f64 	%fd34, %fd32, %fd33;
	ld.global.f64 	%fd35, [%rd8];
	add.f64 	%fd36, %fd34, %fd35;
	ld.global.f64 	%fd37, [%rd8+128];
	add.f64 	%fd38, %fd36, %fd37;
	ld.global.f64 	%fd39, [%rd8+256];
	add.f64 	%fd40, %fd38, %fd39;
	ld.global.f64 	%fd41, [%rd8+384];
	add.f64 	%fd42, %fd40, %fd41;
	ld.global.f64 	%fd43, [%rd8+512];
	add.f64 	%fd44, %fd42, %fd43;
	ld.global.f64 	%fd45, [%rd8+640];
	add.f64 	%fd46, %fd44, %fd45;
	ld.global.f64 	%fd47, [%rd8+768];
	add.f64 	%fd48, %fd46, %fd47;
	ld.global.f64 	%fd49, [%rd8+896];
	add.f64 	%fd85, %fd48, %fd49;
	add.s32 	%r47, %r47, 256;
	add.s32 	%r45, %r45, 16;
	add.s32 	%r44, %r44, 256;
	setp.ne.s32 	%p5, %r45, 0;
	@%p5 bra 	$L__BB241_7;
$L__BB241_8:
	setp.eq.s32 	%p6, %r5, 0;
	@%p6 bra 	$L__BB241_18;
	setp.lt.u32 	%p7, %r6, 7;
	@%p7 bra 	$L__BB241_11;
	add.s32 	%r38, %r47, %r14;
	mul.wide.s32 	%rd9, %r38, 8;
	add.s64 	%rd10, %rd1, %rd9;
	ld.global.f64 	%fd51, [%rd10];
	add.f64 	%fd52, %fd85, %fd51;
	ld.global.f64 	%fd53, [%rd10+128];
	add.f64 	%fd54, %fd52, %fd53;
	ld.global.f64 	%fd55, [%rd10+256];
	add.f64 	%fd56, %fd54, %fd55;
	ld.global.f64 	%fd57, [%rd10+384];
	add.f64 	%fd58, %fd56, %fd57;
	ld.global.f64 	%fd59, [%rd10+512];
	add.f64 	%fd60, %fd58, %fd59;
	ld.global.f64 	%fd61, [%rd10+640];
	add.f64 	%fd62, %fd60, %fd61;
	ld.global.f64 	%fd63, [%rd10+768];
	add.f64 	%fd64, %fd62, %fd63;
	ld.global.f64 	%fd65, [%rd10+896];
	add.f64 	%fd85, %fd64, %fd65;
	add.s32 	%r47, %r47, 128;
$L__BB241_11:
	setp.eq.s32 	%p8, %r7, 0;
	@%p8 bra 	$L__BB241_18;
	setp.lt.u32 	%p9, %r8, 3;
	@%p9 bra 	$L__BB241_14;
	add.s32 	%r39, %r47, %r14;
	mul.wide.s32 	%rd11, %r39, 8;
	add.s64 	%rd12, %rd1, %rd11;
	ld.global.f64 	%fd67, [%rd12];
	add.f64 	%fd68, %fd85, %fd67;
	ld.global.f64 	%fd69, [%rd12+128];
	add.f64 	%fd70, %fd68, %fd69;
	ld.global.f64 	%fd71, [%rd12+256];
	add.f64 	%fd72, %fd70, %fd71;
	ld.global.f64 	%fd73, [%rd12+384];
	add.f64 	%fd85, %fd72, %fd73;
	add.s32 	%r47, %r47, 64;
$L__BB241_14:
	setp.eq.s32 	%p10, %r9, 0;
	@%p10 bra 	$L__BB241_18;
	setp.eq.s32 	%p11, %r9, 1;
	add.s32 	%r40, %r47, %r14;
	mul.wide.s32 	%rd13, %r40, 8;
	add.s64 	%rd4, %rd1, %rd13;
	ld.global.f64 	%fd74, [%rd4];
	add.f64 	%fd85, %fd85, %fd74;
	@%p11 bra 	$L__BB241_18;
	setp.eq.s32 	%p12, %r9, 2;
	ld.global.f64 	%fd75, [%rd4+128];
	add.f64 	%fd85, %fd85, %fd75;
	@%p12 bra 	$L__BB241_18;
	ld.global.f64 	%fd76, [%rd4+256];
	add.f64 	%fd85, %fd85, %fd76;
$L__BB241_18:
	add.s32 	%r41, %r43, %r12;
	mul.wide.u32 	%rd14, %r41, 8;
	add.s64 	%rd15, %rd3, %rd14;
	atom.global.add.f64 	%fd77, [%rd15], %fd85;
	add.s32 	%r43, %r43, 1;
	setp.ne.s32 	%p13, %r43, %r31;
	@%p13 bra 	$L__BB241_4;
	add.s32 	%r42, %r42, 34;
	setp.lt.s32 	%p14, %r42, %r29;
	@%p14 bra 	$L__BB241_3;
$L__BB241_20:
	ret;

}
	// .globl	_Z15gpukernelBMWNr3ILi16ELi18EEvPdS0_S0_iii
.visible .entry _Z15gpukernelBMWNr3ILi16ELi18EEvPdS0_S0_iii(
	.param .u64 .ptr .align 1 _Z15gpukernelBMWNr3ILi16ELi18EEvPdS0_S0_iii_param_0,
	.param .u64 .ptr .align 1 _Z15gpukernelBMWNr3ILi16ELi18EEvPdS0_S0_iii_param_1,
	.param .u64 .ptr .align 1 _Z15gpukernelBMWNr3ILi16ELi18EEvPdS0_S0_iii_param_2,
	.param .u32 _Z15gpukernelBMWNr3ILi16ELi18EEvPdS0_S0_iii_param_3,
	.param .u32 _Z15gpukernelBMWNr3ILi16ELi18EEvPdS0_S0_iii_param_4,
	.param .u32 _Z15gpukernelBMWNr3ILi16ELi18EEvPdS0_S0_iii_param_5
)
{
	.reg .pred 	%p<15>;
	.reg .b32 	%r<50>;
	.reg .b64 	%rd<16>;
	.reg .b64 	%fd<86>;

	ld.param.u64 	%rd5, [_Z15gpukernelBMWNr3ILi16ELi18EEvPdS0_S0_iii_param_0];
	ld.param.u64 	%rd6, [_Z15gpukernelBMWNr3ILi16ELi18EEvPdS0_S0_iii_param_1];
	ld.param.u32 	%r29, [_Z15gpukernelBMWNr3ILi16ELi18EEvPdS0_S0_iii_param_3];
	ld.param.u32 	%r30, [_Z15gpukernelBMWNr3ILi16ELi18EEvPdS0_S0_iii_param_4];
	ld.param.u32 	%r31, [_Z15gpukernelBMWNr3ILi16ELi18EEvPdS0_S0_iii_param_5];
	cvta.to.global.u64 	%rd1, %rd6;
	mov.u32 	%r1, %tid.x;
	shr.u32 	%r42, %r1, 4;
	setp.ge.s32 	%p1, %r42, %r29;
	@%p1 bra 	$L__BB242_20;
	setp.lt.s32 	%p2, %r31, 1;
	and.b32  	%r3, %r1, 15;
	@%p2 bra 	$L__BB242_20;
	not.b32 	%r32, %r3;
	add.s32 	%r4, %r30, %r32;
	shr.u32 	%r33, %r4, 4;
	add.s32 	%r34, %r33, 1;
	and.b32  	%r5, %r34, 15;
	add.s32 	%r6, %r5, -1;
	and.b32  	%r7, %r34, 7;
	add.s32 	%r8, %r7, -1;
	and.b32  	%r9, %r34, 3;
	and.b32  	%r35, %r34, 536870896;
	neg.s32 	%r10, %r35;
	add.s64 	%rd2, %rd1, 1024;
	cvta.to.global.u64 	%rd3, %rd5;
$L__BB242_3:
	mul.lo.s32 	%r12, %r42, %r31;
	mov.b32 	%r43, 0;
$L__BB242_4:
	setp.ge.s32 	%p3, %r3, %r30;
	mov.f64 	%fd85, 0d0000000000000000;
	@%p3 bra 	$L__BB242_18;
	setp.lt.u32 	%p4, %r4, 240;
	add.s32 	%r37, %r43, %r12;
	mul.lo.s32 	%r14, %r37, %r30;
	mov.f64 	%fd85, 0d0000000000000000;
	mov.u32 	%r47, %r3;
	@%p4 bra 	$L__BB242_8;
	add.s32 	%r44, %r3, %r14;
	mov.f64 	%fd85, 0d0000000000000000;
	mov.u32 	%r45, %r10;
	mov.u32 	%r47, %r3;
$L__BB242_7:
	.pragma "nounroll";
	mul.wide.s32 	%rd7, %r44, 8;
	add.s64 	%rd8, %rd2, %rd7;
	ld.global.f64 	%fd19, [%rd8+-1024];
	add.f64 	%fd20, %fd85, %fd19;
	ld.global.f64 	%fd21, [%rd8+-896];
	add.f64 	%fd22, %fd20, %fd21;
	ld.global.f64 	%fd23, [%rd8+-768];
	add.f64 	%fd24, %fd22, %fd23;
	ld.global.f64 	%fd25, [%rd8+-640];
	add.f64 	%fd26, %fd24, %fd25;
	ld.global.f64 	%fd27, [%rd8+-512];
	add.f64 	%fd28, %fd26, %fd27;
	ld.global.f64 	%fd29, [%rd8+-384];
	add.f64 	%fd30, %fd28, %fd29;
	ld.global.f64 	%fd31, [%rd8+-256];
	add.f64 	%fd32, %fd30, %fd31;
	ld.global.f64 	%fd33, [%rd8+-128];
	add.f64 	%fd34, %fd32, %fd33;
	ld.global.f64 	%fd35, [%rd8];
	add.f64 	%fd36, %fd34, %fd35;
	ld.global.f64 	%fd37, [%rd8+128];
	add.f64 	%fd38, %fd36, %fd37;
	ld.global.f64 	%fd39, [%rd8+256];
	add.f64 	%fd40, %fd38, %fd39;
	ld.global.f64 	%fd41, [%rd8+384];
	add.f64 	%fd42, %fd40, %fd41;
	ld.global.f64 	%fd43, [%rd8+512];
	add.f64 	%fd44, %fd42, %fd43;
	ld.global.f64 	%fd45, [%rd8+640];
	add.f64 	%fd46, %fd44, %fd45;
	ld.global.f64 	%fd47, [%rd8+768];
	add.f64 	%fd48, %fd46, %fd47;
	ld.global.f64 	%fd49, [%rd8+896];
	add.f64 	%fd85, %fd48, %fd49;
	add.s32 	%r47, %r47, 256;
	add.s32 	%r45, %r45, 16;
	add.s32 	%r44, %r44, 256;
	setp.ne.s32 	%p5, %r45, 0;
	@%p5 bra 	$L__BB242_7;
$L__BB242_8:
	setp.eq.s32 	%p6, %r5, 0;
	@%p6 bra 	$L__BB242_18;
	setp.lt.u32 	%p7, %r6, 7;
	@%p7 bra 	$L__BB242_11;
	add.s32 	%r38, %r47, %r14;
	mul.wide.s32 	%rd9, %r38, 8;
	add.s64 	%rd10, %rd1, %rd9;
	ld.global.f64 	%fd51, [%rd10];
	add.f64 	%fd52, %fd85, %fd51;
	ld.global.f64 	%fd53, [%rd10+128];
	add.f64 	%fd54, %fd52, %fd53;
	ld.global.f64 	%fd55, [%rd10+256];
	add.f64 	%fd56, %fd54, %fd55;
	ld.global.f64 	%fd57, [%rd10+384];
	add.f64 	%fd58, %fd56, %fd57;
	ld.global.f64 	%fd59, [%rd10+512];
	add.f64 	%fd60, %fd58, %fd59;
	ld.global.f64 	%fd61, [%rd10+640];
	add.f64 	%fd62, %fd60, %fd61;
	ld.global.f64 	%fd63, [%rd10+768];
	add.f64 	%fd64, %fd62, %fd63;
	ld.global.f64 	%fd65, [%rd10+896];
	add.f64 	%fd85, %fd64, %fd65;
	add.s32 	%r47, %r47, 128;
$L__BB242_11:
	setp.eq.s32 	%p8, %r7, 0;
	@%p8 bra 	$L__BB242_18;
	setp.lt.u32 	%p9, %r8, 3;
	@%p9 bra 	$L__BB242_14;
	add.s32 	%r39, %r47, %r14;
	mul.wide.s32 	%rd11, %r39, 8;
	add.s64 	%rd12, %rd1, %rd11;
	ld.global.f64 	%fd67, [%rd12];
	add.f64 	%fd68, %fd85, %fd67;
	ld.global.f64 	%fd69, [%rd12+128];
	add.f64 	%fd70, %fd68, %fd69;
	ld.global.f64 	%fd71, [%rd12+256];
	add.f64 	%fd72, %fd70, %fd71;
	ld.global.f64 	%fd73, [%rd12+384];
	add.f64 	%fd85, %fd72, %fd73;
	add.s32 	%r47, %r47, 64;
$L__BB242_14:
	setp.eq.s32 	%p10, %r9, 0;
	@%p10 bra 	$L__BB242_18;
	setp.eq.s32 	%p11, %r9, 1;
	add.s32 	%r40, %r47, %r14;
	mul.wide.s32 	%rd13, %r40, 8;
	add.s64 	%rd4, %rd1, %rd13;
	ld.global.f64 	%fd74, [%rd4];
	add.f64 	%fd85, %fd85, %fd74;
	@%p11 bra 	$L__BB242_18;
	setp.eq.s32 	%p12, %r9, 2;
	ld.global.f64 	%fd75, [%rd4+128];
	add.f64 	%fd85, %fd85, %fd75;
	@%p12 bra 	$L__BB242_18;
	ld.global.f64 	%fd76, [%rd4+256];
	add.f64 	%fd85, %fd85, %fd76;
$L__BB242_18:
	add.s32 	%r41, %r43, %r12;
	mul.wide.u32 	%rd14, %r41, 8;
	add.s64 	%rd15, %rd3, %rd14;
	atom.global.add.f64 	%fd77, [%rd15], %fd85;
	add.s32 	%r43, %r43, 1;
	setp.ne.s32 	%p13, %r43, %r31;
	@%p13 bra 	$L__BB242_4;
	add.s32 	%r42, %r42, 36;
	setp.lt.s32 	%p14, %r42, %r29;
	@%p14 bra 	$L__BB242_3;
$L__BB242_20:
	ret;

}
	// .globl	_Z15gpukernelBMWNr3ILi16ELi19EEvPdS0_S0_iii
.visible .entry _Z15gpukernelBMWNr3ILi16ELi19EEvPdS0_S0_iii(
	.param .u64 .ptr .align 1 _Z15gpukernelBMWNr3ILi16ELi19EEvPdS0_S0_iii_param_0,
	.param .u64 .ptr .align 1 _Z15gpukernelBMWNr3ILi16ELi19EEvPdS0_S0_iii_param_1,
	.param .u64 .ptr .align 1 _Z15gpukernelBMWNr3ILi16ELi19EEvPdS0_S0_iii_param_2,
	.param .u32 _Z15gpukernelBMWNr3ILi16ELi19EEvPdS0_S0_iii_param_3,
	.param .u32 _Z15gpukernelBMWNr3ILi16ELi19EEvPdS0_S0_iii_param_4,
	.param .u32 _Z15gpukernelBMWNr3ILi16ELi19EEvPdS0_S0_iii_param_5
)
{
	.reg .pred 	%p<15>;
	.reg .b32 	%r<50>;
	.reg .b64 	%rd<16>;
	.reg .b64 	%fd<86>;

	ld.param.u64 	%rd5, [_Z15gpukernelBMWNr3ILi16ELi19EEvPdS0_S0_iii_param_0];
	ld.param.u64 	%rd6, [_Z15gpukernelBMWNr3ILi16ELi19EEvPdS0_S0_iii_param_1];
	ld.param.u32 	%r29, [_Z15gpukernelBMWNr3ILi16ELi19EEvPdS0_S0_iii_param_3];
	ld.param.u32 	%r30, [_Z15gpukernelBMWNr3ILi16ELi19EEvPdS0_S0_iii_param_4];
	ld.param.u32 	%r31, [_Z15gpukernelBMWNr3ILi16ELi19EEvPdS0_S0_iii_param_5];
	cvta.to.global.u64 	%rd1, %rd6;
	mov.u32 	%r1, %tid.x;
	shr.u32 	%r42, %r1, 4;
	setp.ge.s32 	%p1, %r42, %r29;
	@%p1 bra 	$L__BB243_20;
	setp.lt.s32 	%p2, %r31, 1;
	and.b32  	%r3, %r1, 15;
	@%p2 bra 	$L__BB243_20;
	not.b32 	%r32, %r3;
	add.s32 	%r4, %r30, %r32;
	shr.u32 	%r33, %r4, 4;
	add.s32 	%r34, %r33, 1;
	and.b32  	%r5, %r34, 15;
	add.s32 	%r6, %r5, -1;
	and.b32  	%r7, %r34, 7;
	add.s32 	%r8, %r7, -1;
	and.b32  	%r9, %r34, 3;
	and.b32  	%r35, %r34, 536870896;
	neg.s32 	%r10, %r35;
	add.s64 	%rd2, %rd1, 1024;
	cvta.to.global.u64 	%rd3, %rd5;
$L__BB243_3:
	mul.lo.s32 	%r12, %r42, %r31;
	mov.b32 	%r43, 0;
$L__BB243_4:
	setp.ge.s32 	%p3, %r3, %r30;
	mov.f64 	%fd85, 0d0000000000000000;
	@%p3 bra 	$L__BB243_18;
	setp.lt.u32 	%p4, %r4, 240;
	add.s32 	%r37, %r43, %r12;
	mul.lo.s32 	%r14, %r37, %r30;
	mov.f64 	%fd85, 0d0000000000000000;
	mov.u32 	%r47, %r3;
	@%p4 bra 	$L__BB243_8;
	add.s32 	%r44, %r3, %r14;
	mov.f64 	%fd85, 0d0000000000000000;
	mov.u32 	%r45, %r10;
	mov.u32 	%r47, %r3;
$L__BB243_7:
	.pragma "nounroll";
	mul.wide.s32 	%rd7, %r44, 8;
	add.s64 	%rd8, %rd2, %rd7;
	ld.global.f64 	%fd19, [%rd8+-1024];
	add.f64 	%fd20, %fd85, %fd19;
	ld.global.f64 	%fd21, [%rd8+-896];
	add.f64 	%fd22, %fd20, %fd21;
	ld.global.f64 	%fd23, [%rd8+-768];
	add.f64 	%fd24, %fd22, %fd23;
	ld.global.f64 	%fd25, [%rd8+-640];
	add.f64 	%fd26, %fd24, %fd25;
	ld.global.f64 	%fd27, [%rd8+-512];
	add.f64 	%fd28, %fd26, %fd27;
	ld.global.f64 	%fd29, [%rd8+-384];
	add.f64 	%fd30, %fd28, %fd29;
	ld.global.f64 	%fd31, [%rd8+-256];
	add.f64 	%fd32, %fd30, %fd31;
	ld.global.f64 	%fd33, [%rd8+-128];
	add.f64 	%fd34, %fd32, %fd33;
	ld.global.f64 	%fd35, [%rd8];
	add.f64 	%fd36, %fd34, %fd35;
	ld.global.f64 	%fd37, [%rd8+128];
	add.f64 	%fd38, %fd36, %fd37;
	ld.global.f64 	%fd39, [%rd8+256];
	add.f64 	%fd40, %fd38, %fd39;
	ld.global.f64 	%fd41, [%rd8+384];
	add.f64 	%fd42, %fd40, %fd41;
	ld.global.f64 	%fd43, [%rd8+512];
	add.f64 	%fd44, %fd42, %fd43;
	ld.global.f64 	%fd45, [%rd8+640];
	add.f64 	%fd46, %fd44, %fd45;
	ld.global.f64 	%fd47, [%rd8+768];
	add.f64 	%fd48, %fd46, %fd47;
	ld.global.f64 	%fd49, [%rd8+896];
	add.f64 	%fd85, %fd48, %fd49;
	add.s32 	%r47, %r47, 256;
	add.s32 	%r45, %r45, 16;
	add.s32 	%r44, %r44, 256;
	setp.ne.s32 	%p5, %r45, 0;
	@%p5 bra 	$L__BB243_7;
$L__BB243_8:
	setp.eq.s32 	%p6, %r5, 0;
	@%p6 bra 	$L__BB243_18;
	setp.lt.u32 	%p7, %r6, 7;
	@%p7 bra 	$L__BB243_11;
	add.s32 	%r38, %r47, %r14;
	mul.wide.s32 	%rd9, %r38, 8;
	add.s64 	%rd10, %rd1, %rd9;
	ld.global.f64 	%fd51, [%rd10];
	add.f64 	%fd52, %fd85, %fd51;
	ld.global.f64 	%fd53, [%rd10+128];
	add.f64 	%fd54, %fd52, %fd53;
	ld.global.f64 	%fd55, [%rd10+256];
	add.f64 	%fd56, %fd54, %fd55;
	ld.global.f64 	%fd57, [%rd10+384];
	add.f64 	%fd58, %fd56, %fd57;
	ld.global.f64 	%fd59, [%rd10+512];
	add.f64 	%fd60, %fd58, %fd59;
	ld.global.f64 	%fd61, [%rd10+640];
	add.f64 	%fd62, %fd60, %fd61;
	ld.global.f64 	%fd63, [%rd10+768];
	add.f64 	%fd64, %fd62, %fd63;
	ld.global.f64 	%fd65, [%rd10+896];
	add.f64 	%fd85, %fd64, %fd65;
	add.s32 	%r47, %r47, 128;
$L__BB243_11:
	setp.eq.s32 	%p8, %r7, 0;
	@%p8 bra 	$L__BB243_18;
	setp.lt.u32 	%p9, %r8, 3;
	@%p9 bra 	$L__BB243_14;
	add.s32 	%r39, %r47, %r14;
	mul.wide.s32 	%rd11, %r39, 8;
	add.s64 	%rd12, %rd1, %rd11;
	ld.global.f64 	%fd67, [%rd12];
	add.f64 	%fd68, %fd85, %fd67;
	ld.global.f64 	%fd69, [%rd12+128];
	add.f64 	%fd70, %fd68, %fd69;
	ld.global.f64 	%fd71, [%rd12+256];
	add.f64 	%fd72, %fd70, %fd71;
	ld.global.f64 	%fd73, [%rd12+384];
	add.f64 	%fd85, %fd72, %fd73;
	add.s32 	%r47, %r47, 64;
$L__BB243_14:
	setp.eq.s32 	%p10, %r9, 0;
	@%p10 bra 	$L__BB243_18;
	setp.eq.s32 	%p11, %r9, 1;
	add.s32 	%r40, %r47, %r14;
	mul.wide.s32 	%rd13, %r40, 8;
	add.s64 	%rd4, %rd1, %rd13;
	ld.global.f64 	%fd74, [%rd4];
	add.f64 	%fd85, %fd85, %fd74;
	@%p11 bra 	$L__BB243_18;
	setp.eq.s32 	%p12, %r9, 2;
	ld.global.f64 	%fd75, [%rd4+128];
	add.f64 	%fd85, %fd85, %fd75;
	@%p12 bra 	$L__BB243_18;
	ld.global.f64 	%fd76, [%rd4+256];
	add.f64 	%fd85, %fd85, %fd76;
$L__BB243_18:
	add.s32 	%r41, %r43, %r12;
	mul.wide.u32 	%rd14, %r41, 8;
	add.s64 	%rd15, %rd3, %rd14;
	atom.global.add.f64 	%fd77, [%rd15], %fd85;
	add.s32 	%r43, %r43, 1;
	setp.ne.s32 	%p13, %r43, %r31;
	@%p13 bra 	$L__BB243_4;
	add.s32 	%r42, %r42, 38;
	setp.lt.s32 	%p14, %r42, %r29;
	@%p14 bra 	$L__BB243_3;
$L__BB243_20:
	ret;

}
	// .globl	_Z15gpukernelBMWNr3ILi16ELi20EEvPdS0_S0_iii
.visible .entry _Z15gpukernelBMWNr3ILi16ELi20EEvPdS0_S0_iii(
	.param .u64 .ptr .align 1 _Z15gpukernelBMWNr3ILi16ELi20EEvPdS0_S0_iii_param_0,
	.param .u64 .ptr .align 1 _Z15gpukernelBMWNr3ILi16ELi20EEvPdS0_S0_iii_param_1,
	.param .u64 .ptr .align 1 _Z15gpukernelBMWNr3ILi16ELi20EEvPdS0_S0_iii_param_2,
	.param .u32 _Z15gpukernelBMWNr3ILi16ELi20EEvPdS0_S0_iii_param_3,
	.param .u32 _Z15gpukernelBMWNr3ILi16ELi20EEvPdS0_S0_iii_param_4,
	.param .u32 _Z15gpukernelBMWNr3ILi16ELi20EEvPdS0_S0_iii_param_5
)
{
	.reg .pred 	%p<15>;
	.reg .b32 	%r<50>;
	.reg .b64 	%rd<16>;
	.reg .b64 	%fd<86>;

	ld.param.u64 	%rd5, [_Z15gpukernelBMWNr3ILi16ELi20EEvPdS0_S0_iii_param_0];
	ld.param.u64 	%rd6, [_Z15gpukernelBMWNr3ILi16ELi20EEvPdS0_S0_iii_param_1];
	ld.param.u32 	%r29, [_Z15gpukernelBMWNr3ILi16ELi20EEvPdS0_S0_iii_param_3];
	ld.param.u32 	%r30, [_Z15gpukernelBMWNr3ILi16ELi20EEvPdS0_S0_iii_param_4];
	ld.param.u32 	%r31, [_Z15gpukernelBMWNr3ILi16ELi20EEvPdS0_S0_iii_param_5];
	cvta.to.global.u64 	%rd1, %rd6;
	mov.u32 	%r1, %tid.x;
	shr.u32 	%r42, %r1, 4;
	setp.ge.s32 	%p1, %r42, %r29;
	@%p1 bra 	$L__BB244_20;
	setp.lt.s32 	%p2, %r31, 1;
	and.b32  	%r3, %r1, 15;
	@%p2 bra 	$L__BB244_20;
	not.b32 	%r32, %r3;
	add.s32 	%r4, %r30, %r32;
	shr.u32 	%r33, %r4, 4;
	add.s32 	%r34, %r33, 1;
	and.b32  	%r5, %r34, 15;
	add.s32 	%r6, %r5, -1;
	and.b32  	%r7, %r34, 7;
	add.s32 	%r8, %r7, -1;
	and.b32  	%r9, %r34, 3;
	and.b32  	%r35, %r34, 536870896;
	neg.s32 	%r10, %r35;
	add.s64 	%rd2, %rd1, 1024;
	cvta.to.global.u64 	%rd3, %rd5;
$L__BB244_3:
	mul.lo.s32 	%r12, %r42, %r31;
	mov.b32 	%r43, 0;
$L__BB244_4:
	setp.ge.s32 	%p3, %r3, %r30;
	mov.f64 	%fd85, 0d0000000000000000;
	@%p3 bra 	$L__BB244_18;
	setp.lt.u32 	%p4, %r4, 240;
	add.s32 	%r37, %r43, %r12;
	mul.lo.s32 	%r14, %r37, %r30;
	mov.f64 	%fd85, 0d0000000000000000;
	mov.u32 	%r47, %r3;
	@%p4 bra 	$L__BB244_8;
	add.s32 	%r44, %r3, %r14;
	mov.f64 	%fd85, 0d0000000000000000;
	mov.u32 	%r45, %r10;
	mov.u32 	%r47, %r3;
$L__BB244_7:
	.pragma "nounroll";
	mul.wide.s32 	%rd7, %r44, 8;
	add.s64 	%rd8, %rd2, %rd7;
	ld.global.f64 	%fd19, [%rd8+-1024];
	add.f64 	%fd20, %fd85, %fd19;
	ld.global.f64 	%fd21, [%rd8+-896];
	add.f64 	%fd22, %fd20, %fd21;
	ld.global.f64 	%fd23, [%rd8+-768];
	add.f64 	%fd24, %fd22, %fd23;
	ld.global.f64 	%fd25, [%rd8+-640];
	add.f64 	%fd26, %fd24, %fd25;
	ld.global.f64 	%fd27, [%rd8+-512];
	add.f64 	%fd28, %fd26, %fd27;
	ld.global.f64 	%fd29, [%rd8+-384];
	add.f64 	%fd30, %fd28, %fd29;
	ld.global.f64 	%fd31, [%rd8+-256];
	add.f64 	%fd32, %fd30, %fd31;
	ld.global.f64 	%fd33, [%rd8+-128];
	add.f64 	%fd34, %fd32, %fd33;
	ld.global.f64 	%fd35, [%rd8];
	add.f64 	%fd36, %fd34, %fd35;
	ld.global.f64 	%fd37, [%rd8+128];
	add.f64 	%fd38, %fd36, %fd37;
	ld.global.f64 	%fd39, [%rd8+256];
	add.f64 	%fd40, %fd38, %fd39;
	ld.global.f64 	%fd41, [%rd8+384];
	add.f64 	%fd42, %fd40, %fd41;
	ld.global.f64 	%fd43, [%rd8+512];
	add.f64 	%fd44, %fd42, %fd43;
	ld.global.f64 	%fd45, [%rd8+640];
	add.f64 	%fd46, %fd44, %fd45;
	ld.global.f64 	%fd47, [%rd8+768];
	add.f64 	%fd48, %fd46, %fd47;
	ld.global.f64 	%fd49, [%rd8+896];
	add.f64 	%fd85, %fd48, %fd49;
	add.s32 	%r47, %r47, 256;
	add.s32 	%r45, %r45, 16;
	add.s32 	%r44, %r44, 256;
	setp.ne.s32 	%p5, %r45, 0;
	@%p5 bra 	$L__BB244_7;
$L__BB244_8:
	setp.eq.s32 	%p6, %r5, 0;
	@%p6 bra 	$L__BB244_18;
	setp.lt.u32 	%p7, %r6, 7;
	@%p7 bra 	$L__BB244_11;
	add.s32 	%r38, %r47, %r14;
	mul.wide.s32 	%rd9, %r38, 8;
	add.s64 	%rd10, %rd1, %rd9;
	ld.global.f64 	%fd51, [%rd10];
	add.f64 	%fd52, %fd85, %fd51;
	ld.global.f64 	%fd53, [%rd10+128];
	add.f64 	%fd54, %fd52, %fd53;
	ld.global.f64 	%fd55, [%rd10+256];
	add.f64 	%fd56, %fd54, %fd55;
	ld.global.f64 	%fd57, [%rd10+384];
	add.f64 	%fd58, %fd56, %fd57;
	ld.global.f64 	%fd59, [%rd10+512];
	add.f64 	%fd60, %fd58, %fd59;
	ld.global.f64 	%fd61, [%rd10+640];
	add.f64 	%fd62, %fd60, %fd61;
	ld.global.f64 	%fd63, [%rd10+768];
	add.f64 	%fd64, %fd62, %fd63;
	ld.global.f64 	%fd65, [%rd10+896];
	add.f64 	%fd85, %fd64, %fd65;
	add.s32 	%r47, %r47, 128;
$L__BB244_11:
	setp.eq.s32 	%p8, %r7, 0;
	@%p8 bra 	$L__BB244_18;
	setp.lt.u32 	%p9, %r8, 3;
	@%p9 bra 	$L__BB244_14;
	add.s32 	%r39, %r47, %r14;
	mul.wide.s32 	%rd11, %r39, 8;
	add.s64 	%rd12, %rd1, %rd11;
	ld.global.f64 	%fd67, [%rd12];
	add.f64 	%fd68, %fd85, %fd67;
	ld.global.f64 	%fd69, [%rd12+128];
	add.f64 	%fd70, %fd68, %fd69;
	ld.global.f64 	%fd71, [%rd12+256];
	add.f64 	%fd72, %fd70, %fd71;
	ld.global.f64 	%fd73, [%rd12+384];
	add.f64 	%fd85, %fd72, %fd73;
	add.s32 	%r47, %r47, 64;
$L__BB244_14:
	setp.eq.s32 	%p10, %r9, 0;
	@%p10 bra 	$L__BB244_18;
	setp.eq.s32 	%p11, %r9, 1;
	add.s32 	%r40, %r47, %r14;
	mul.wide.s32 	%rd13, %r40, 8;
	add.s64 	%rd4, %rd1, %rd13;
	ld.global.f64 	%fd74, [%rd4];
	add.f64 	%fd85, %fd85, %fd74;
	@%p11 bra 	$L__BB244_18;
	setp.eq.s32 	%p12, %r9, 2;
	ld.global.f64 	%fd75, [%rd4+128];
	add.f64 	%fd85, %fd85, %fd75;
	@%p12 bra 	$L__BB244_18;
	ld.global.f64 	%fd76, [%rd4+256];
	add.f64 	%fd85, %fd85, %fd76;
$L__BB244_18:
	add.s32 	%r41, %r43, %r12;
	mul.wide.u32 	%rd14, %r41, 8;
	add.s64 	%rd15, %rd3, %rd14;
	atom.global.add.f64 	%fd77, [%rd15], %fd85;
	add.s32 	%r43, %r43, 1;
	setp.ne.s32 	%p13, %r43, %r31;
	@%p13 bra 	$L__BB244_4;
	add.s32 	%r42, %r42, 40;
	setp.lt.s32 	%p14, %r42, %r29;
	@%p14 bra 	$L__BB244_3;
$L__BB244_20:
	ret;

}
	// .globl	_Z15gpukernelBMWNr3ILi16ELi21EEvPdS0_S0_iii
.visible .entry _Z15gpukernelBMWNr3ILi16ELi21EEvPdS0_S0_iii(
	.param .u64 .ptr .align 1 _Z15gpukernelBMWNr3ILi16ELi21EEvPdS0_S0_iii_param_0,
	.param .u64 .ptr .align 1 _Z15gpukernelBMWNr3ILi16ELi21EEvPdS0_S0_iii_param_1,
	.param .u64 .ptr .align 1 _Z15gpukernelBMWNr3ILi16ELi21EEvPdS0_S0_iii_param_2,
	.param .u32 _Z15gpukernelBMWNr3ILi16ELi21EEvPdS0_S0_iii_param_3,
	.param .u32 _Z15gpukernelBMWNr3ILi16ELi21EEvPdS0_S0_iii_param_4,
	.param .u32 _Z15gpukernelBMWNr3ILi16ELi21EEvPdS0_S0_iii_param_5
)
{
	.reg .pred 	%p<15>;
	.reg .b32 	%r<50>;
	.reg .b64 	%rd<16>;
	.reg .b64 	%fd<86>;

	ld.param.u64 	%rd5, [_Z15gpukernelBMWNr3ILi16ELi21EEvPdS0_S0_iii_param_0];
	ld.param.u64 	%rd6, [_Z15gpukernelBMWNr3ILi16ELi21EEvPdS0_S0_iii_param_1];
	ld.param.u32 	%r29, [_Z15gpukernelBMWNr3ILi16ELi21EEvPdS0_S0_iii_param_3];
	ld.param.u32 	%r30, [_Z15gpukernelBMWNr3ILi16ELi21EEvPdS0_S0_iii_param_4];
	ld.param.u32 	%r31, [_Z15gpukernelBMWNr3ILi16ELi21EEvPdS0_S0_iii_param_5];
	cvta.to.global.u64 	%rd1, %rd6;
	mov.u32 	%r1, %tid.x;
	shr.u32 	%r42, %r1, 4;
	setp.ge.s32 	%p1, %r42, %r29;
	@%p1 bra 	$L__BB245_20;
	setp.lt.s32 	%p2, %r31, 1;
	and.b32  	%r3, %r1, 15;
	@%p2 bra 	$L__BB245_20;
	not.b32 	%r32, %r3;
	add.s32 	%r4, %r30, %r32;
	shr.u32 	%r33, %r4, 4;
	add.s32 	%r34, %r33, 1;
	and.b32  	%r5, %r34, 15;
	add.s32 	%r6, %r5, -1;
	and.b32  	%r7, %r34, 7;
	add.s32 	%r8, %r7, -1;
	and.b32  	%r9, %r34, 3;
	and.b32  	%r35, %r34, 536870896;
	neg.s32 	%r10, %r35;
	add.s64 	%rd2, %rd1, 1024;
	cvta.to.global.u64 	%rd3, %rd5;
$L__BB245_3:
	mul.lo.s32 	%r12, %r42, %r31;
	mov.b32 	%r43, 0;
$L__BB245_4:
	setp.ge.s32 	%p3, %r3, %r30;
	mov.f64 	%fd85, 0d0000000000000000;
	@%p3 bra 	$L__BB245_18;
	setp.lt.u32 	%p4, %r4, 240;
	add.s32 	%r37, %r43, %r12;
	mul.lo.s32 	%r14, %r37, %r30;
	mov.f64 	%fd85, 0d0000000000000000;
	mov.u32 	%r47, %r3;
	@%p4 bra 	$L__BB245_8;
	add.s32 	%r44, %r3, %r14;
	mov.f64 	%fd85, 0d0000000000000000;
	mov.u32 	%r45, %r10;
	mov.u32 	%r47, %r3;
$L__BB245_7:
	.pragma "nounroll";
	mul.wide.s32 	%rd7, %r44, 8;
	add.s64 	%rd8, %rd2, %rd7;
	ld.global.f64 	%fd19, [%rd8+-1024];
	add.f64 	%fd20, %fd85, %fd19;
	ld.global.f64 	%fd21, [%rd8+-896];
	add.f64 	%fd22, %fd20, %fd21;
	ld.global.f64 	%fd23, [%rd8+-768];
	add.f64 	%fd24, %fd22, %fd23;
	ld.global.f64 	%fd25, [%rd8+-640];
	add.f64 	%fd26, %fd24, %fd25;
	ld.global.f64 	%fd27, [%rd8+-512];
	add.f64 	%fd28, %fd26, %fd27;
	ld.global.f64 	%fd29, [%rd8+-384];
	add.f64 	%fd30, %fd28, %fd29;
	ld.global.f64 	%fd31, [%rd8+-256];
	add.f64 	%fd32, %fd30, %fd31;
	ld.global.f64 	%fd33, [%rd8+-128];
	add.f64 	%fd34, %fd32, %fd33;
	ld.global.f64 	%fd35, [%rd8];
	add.f64 	%fd36, %fd34, %fd35;
	ld.global.f64 	%fd37, [%rd8+128];
	add.f64 	%fd38, %fd36, %fd37;
	ld.global.f64 	%fd39, [%rd8+256];
	add.f64 	%fd40, %fd38, %fd39;
	ld.global.f64 	%fd41, [%rd8+384];
	add.f64 	%fd42, %fd40, %fd41;
	ld.global.f64 	%fd43, [%rd8+512];
	add.f64 	%fd44, %fd42, %fd43;
	ld.global.f64 	%fd45, [%rd8+640];
	add.f64 	%fd46, %fd44, %fd45;
	ld.global.f64 	%fd47, [%rd8+768];
	add.f64 	%fd48, %fd46, %fd47;
	ld.global.f64 	%fd49, [%rd8+896];
	add.f64 	%fd85, %fd48, %fd49;
	add.s32 	%r47, %r47, 256;
	add.s32 	%r45, %r45, 16;
	add.s32 	%r44, %r44, 256;
	setp.ne.s32 	%p5, %r45, 0;
	@%p5 bra 	$L__BB245_7;
$L__BB245_8:
	setp.eq.s32 	%p6, %r5, 0;
	@%p6 bra 	$L__BB245_18;
	setp.lt.u32 	%p7, %r6, 7;
	@%p7 bra 	$L__BB245_11;
	add.s32 	%r38, %r47, %r14;
	mul.wide.s32 	%rd9, %r38, 8;
	add.s64 	%rd10, %rd1, %rd9;
	ld.global.f64 	%fd51, [%rd10];
	add.f64 	%fd52, %fd85, %fd51;
	ld.global.f64 	%fd53, [%rd10+128];
	add.f64 	%fd54, %fd52, %fd53;
	ld.global.f64 	%fd55, [%rd10+256];
	add.f64 	%fd56, %fd54, %fd55;
	ld.global.f64 	%fd57, [%rd10+384];
	add.f64 	%fd58, %fd56, %fd57;
	ld.global.f64 	%fd59, [%rd10+512];
	add.f64 	%fd60, %fd58, %fd59;
	ld.global.f64 	%fd61, [%rd10+640];
	add.f64 	%fd62, %fd60, %fd61;
	ld.global.f64 	%fd63, [%rd10+768];
	add.f64 	%fd64, %fd62, %fd63;
	ld.global.f64 	%fd65, [%rd10+896];
	add.f64 	%fd85, %fd64, %fd65;
	add.s32 	%r47, %r47, 128;
$L__BB245_11:
	setp.eq.s32 	%p8, %r7, 0;
	@%p8 bra 	$L__BB245_18;
	setp.lt.u32 	%p9, %r8, 3;
	@%p9 bra 	$L__BB245_14;
	add.s32 	%r39, %r47, %r14;
	mul.wide.s32 	%rd11, %r39, 8;
	add.s64 	%rd12, %rd1, %rd11;
	ld.global.f64 	%fd67, [%rd12];
	add.f64 	%fd68, %fd85, %fd67;
	ld.global.f64 	%fd69, [%rd12+128];
	add.f64 	%fd70, %fd68, %fd69;
	ld.global.f64 	%fd71, [%rd12+256];
	add.f64 	%fd72, %fd70, %fd71;
	ld.global.f64 	%fd73, [%rd12+384];
	add.f64 	%fd85, %fd72, %fd73;
	add.s32 	%r47, %r47, 64;
$L__BB245_14:
	setp.eq.s32 	%p10, %r9, 0;
	@%p10 bra 	$L__BB245_18;
	setp.eq.s32 	%p11, %r9, 1;
	add.s32 	%r40, %r47, %r14;
	mul.wide.s32 	%rd13, %r40, 8;
	add.s64 	%rd4, %rd1, %rd13;
	ld.global.f64 	%fd74, [%rd4];
	add.f64 	%fd85, %fd85, %fd74;
	@%p11 bra 	$L__BB245_18;
	setp.eq.s32 	%p12, %r9, 2;
	ld.global.f64 	%fd75, [%rd4+128];
	add.f64 	%fd85, %fd85, %fd75;
	@%p12 bra 	$L__BB245_18;
	ld.global.f64 	%fd76, [%rd4+256];
	add.f64 	%fd85, %fd85, %fd76;
$L__BB245_18:
	add.s32 	%r41, %r43, %r12;
	mul.wide.u32 	%rd14, %r41, 8;
	add.s64 	%rd15, %rd3, %rd14;
	atom.global.add.f64 	%fd77, [%rd15], %fd85;
	add.s32 	%r43, %r43, 1;
	setp.ne.s32 	%p13, %r43, %r31;
	@%p13 bra 	$L__BB245_4;
	add.s32 	%r42, %r42, 42;
	setp.lt.s32 	%p14, %r42, %r29;
	@%p14 bra 	$L__BB245_3;
$L__BB245_20:
	ret;

}
	// .globl	_Z15gpukernelBMWNr3ILi16ELi22EEvPdS0_S0_iii
.visible .entry _Z15gpukernelBMWNr3ILi16ELi22EEvPdS0_S0_iii(
	.param .u64 .ptr .align 1 _Z15gpukernelBMWNr3ILi16ELi22EEvPdS0_S0_iii_param_0,
	.param .u64 .ptr .align 1 _Z15gpukernelBMWNr3ILi16ELi22EEvPdS0_S0_iii_param_1,
	.param .u64 .ptr .align 1 _Z15gpukernelBMWNr3ILi16ELi22EEvPdS0_S0_iii_param_2,
	.param .u32 _Z15gpukernelBMWNr3ILi16ELi22EEvPdS0_S0_iii_param_3,
	.param .u32 _Z15gpukernelBMWNr3ILi16ELi22EEvPdS0_S0_iii_param_4,
	.param .u32 _Z15gpukernelBMWNr3ILi16ELi22EEvPdS0_S0_iii_param_5
)
{
	.reg .pred 	%p<15>;
	.reg .b32 	%r<50>;
	.reg .b64 	%rd<16>;
	.reg .b64 	%fd<86>;

	ld.param.u64 	%rd5, [_Z15gpukernelBMWNr3ILi16ELi22EEvPdS0_S0_iii_param_0];
	ld.param.u64 	%rd6, [_Z15gpukernelBMWNr3ILi16ELi22EEvPdS0_S0_iii_param_1];
	ld.param.u32 	%r29, [_Z15gpukernelBMWNr3ILi16ELi22EEvPdS0_S0_iii_param_3];
	ld.param.u32 	%r30, [_Z15gpukernelBMWNr3ILi16ELi22EEvPdS0_S0_iii_param_4];
	ld.param.u32 	%r31, [_Z15gpukernelBMWNr3ILi16ELi22EEvPdS0_S0_iii_param_5];
	cvta.to.global.u64 	%rd1, %rd6;
	mov.u32 	%r1, %tid.x;
	shr.u32 	%r42, %r1, 4;
	setp.ge.s32 	%p1, %r42, %r29;
	@%p1 bra 	$L__BB246_20;
	setp.lt.s32 	%p2, %r31, 1;
	and.b32  	%r3, %r1, 15;
	@%p2 bra 	$L__BB246_20;
	not.b32 	%r32, %r3;
	add.s32 	%r4, %r30, %r32;
	shr.u32 	%r33, %r4, 4;
	add.s32 	%r34, %r33, 1;
	and.b32  	%r5, %r34, 15;
	add.s32 	%r6, %r5, -1;
	and.b32  	%r7, %r34, 7;
	add.s32 	%r8, %r7, -1;
	and.b32  	%r9, %r34, 3;
	and.b32  	%r35, %r34, 536870896;
	neg.s32 	%r10, %r35;
	add.s64 	%rd2, %rd1, 1024;
	cvta.to.global.u64 	%rd3, %rd5;
$L__BB246_3:
	mul.lo.s32 	%r12, %r42, %r31;
	mov.b32 	%r43, 0;
$L__BB246_4:
	setp.ge.s32 	%p3, %r3, %r30;
	mov.f64 	%fd85, 0d0000000000000000;
	@%p3 bra 	$L__BB246_18;
	setp.lt.u32 	%p4, %r4, 240;
	add.s32 	%r37, %r43, %r12;
	mul.lo.s32 	%r14, %r37, %r30;
	mov.f64 	%fd85, 0d0000000000000000;
	mov.u32 	%r47, %r3;
	@%p4 bra 	$L__BB246_8;
	add.s32 	%r44, %r3, %r14;
	mov.f64 	%fd85, 0d0000000000000000;
	mov.u32 	%r45, %r10;
	mov.u32 	%r47, %r3;
$L__BB246_7:
	.pragma "nounroll";
	mul.wide.s32 	%rd7, %r44, 8;
	add.s64 	%rd8, %rd2, %rd7;
	ld.global.f64 	%fd19, [%rd8+-1024];
	add.f64 	%fd20, %fd85, %fd19;
	ld.global.f64 	%fd21, [%rd8+-896];
	add.f64 	%fd22, %fd20, %fd21;
	ld.global.f64 	%fd23, [%rd8+-768];
	add.f64 	%fd24, %fd22, %fd23;
	ld.global.f64 	%fd25, [%rd8+-640];
	add.f64 	%fd26, %fd24, %fd25;
	ld.global.f64 	%fd27, [%rd8+-512];
	add.f64 	%fd28, %fd26, %fd27;
	ld.global.f64 	%fd29, [%rd8+-384];
	add.f64 	%fd30, %fd28, %fd29;
	ld.global.f64 	%fd31, [%rd8+-256];
	add.f64 	%fd32, %fd30, %fd31;
	ld.global.f64 	%fd33, [%rd8+-128];
	add.f64 	%fd34, %fd32, %fd33;
	ld.global.f64 	%fd35, [%rd8];
	add.f64 	%fd36, %fd34, %fd35;
	ld.global.f64 	%fd37, [%rd8+128];
	add.f64 	%fd38, %fd36, %fd37;
	ld.global.f64 	%fd39, [%rd8+256];
	add.f64 	%fd40, %fd38, %fd39;
	ld.global.f64 	%fd41, [%rd8+384];
	add.f64 	%fd42, %fd40, %fd41;
	ld.global.f64 	%fd43, [%rd8+512];
	add.f64 	%fd44, %fd42, %fd43;
	ld.global.f64 	%fd45, [%rd8+640];
	add.f64 	%fd46, %fd44, %fd45;
	ld.global.f64 	%fd47, [%rd8+768];
	add.f64 	%fd48, %fd46, %fd47;
	ld.global.f64 	%fd49, [%rd8+896];
	add.f64 	%fd85, %fd48, %fd49;
	add.s32 	%r47, %r47, 256;
	add.s32 	%r45, %r45, 16;
	add.s32 	%r44, %r44, 256;
	setp.ne.s32 	%p5, %r45, 0;
	@%p5 bra 	$L__BB246_7;
$L__BB246_8:
	setp.eq.s32 	%p6, %r5, 0;
	@%p6 bra 	$L__BB246_18;
	setp.lt.u32 	%p7, %r6, 7;
	@%p7 bra 	$L__BB246_11;
	add.s32 	%r38, %r47, %r14;
	mul.wide.s32 	%rd9, %r38, 8;
	add.s64 	%rd10, %rd1, %rd9;
	ld.global.f64 	%fd51, [%rd10];
	add.f64 	%fd52, %fd85, %fd51;
	ld.global.f64 	%fd53, [%rd10+128];
	add.f64 	%fd54, %fd52, %fd53;
	ld.global.f64 	%fd55, [%rd10+256];
	add.f64 	%fd56, %fd54, %fd55;
	ld.global.f64 	%fd57, [%rd10+384];
	add.f64 	%fd58, %fd56, %fd57;
	ld.global.f64 	%fd59, [%rd10+512];
	add.f64 	%fd60, %fd58, %fd59;
	ld.global.f64 	%fd61, [%rd10+640];
	add.f64 	%fd62, %fd60, %fd61;
	ld.global.f64 	%fd63, [%rd10+768];
	add.f64 	%fd64, %fd62, %fd63;
	ld.global.f64 	%fd65, [%rd10+896];
	add.f64 	%fd85, %fd64, %fd65;
	add.s32 	%r47, %r47, 128;
$L__BB246_11:
	setp.eq.s32 	%p8, %r7, 0;
	@%p8 bra 	$L__BB246_18;
	setp.lt.u32 	%p9, %r8, 3;
	@%p9 bra 	$L__BB246_14;
	add.s32 	%r39, %r47, %r14;
	mul.wide.s32 	%rd11, %r39, 8;
	add.s64 	%rd12, %rd1, %rd11;
	ld.global.f64 	%fd67, [%rd12];
	add.f64 	%fd68, %fd85, %fd67;
	ld.global.f64 	%fd69, [%rd12+128];
	add.f64 	%fd70, %fd68, %fd69;
	ld.global.f64 	%fd71, [%rd12+256];
	add.f64 	%fd72, %fd70, %fd71;
	ld.global.f64 	%fd73, [%rd12+384];
	add.f64 	%fd85, %fd72, %fd73;
	add.s32 	%r47, %r47, 64;
$L__BB246_14:
	setp.eq.s32 	%p10, %r9, 0;
	@%p10 bra 	$L__BB246_18;
	setp.eq.s32 	%p11, %r9, 1;
	add.s32 	%r40, %r47, %r14;
	mul.wide.s32 	%rd13, %r40, 8;
	add.s64 	%rd4, %rd1, %rd13;
	ld.global.f64 	%fd74, [%rd4];
	add.f64 	%fd85, %fd85, %fd74;
	@%p11 bra 	$L__BB246_18;
	setp.eq.s32 	%p12, %r9, 2;
	ld.global.f64 	%fd75, [%rd4+128];
	add.f64 	%fd85, %fd85, %fd75;
	@%p12 bra 	$L__BB246_18;
	ld.global.f64 	%fd76, [%rd4+256];
	add.f64 	%fd85, %fd85, %fd76;
$L__BB246_18:
	add.s32 	%r41, %r43, %r12;
	mul.wide.u32 	%rd14, %r41, 8;
	add.s64 	%rd15, %rd3, %rd14;
	atom.global.add.f64 	%fd77, [%rd15], %fd85;
	add.s32 	%r43, %r43, 1;
	setp.ne.s32 	%p13, %r43, %r31;
	@%p13 bra 	$L__BB246_4;
	add.s32 	%r42, %r42, 44;
	setp.lt.s32 	%p14, %r42, %r29;
	@%p14 bra 	$L__BB246_3;
$L__BB246_20:
	ret;

}
	// .globl	_Z15gpukernelBMWNr3ILi16ELi23EEvPdS0_S0_iii
.visible .entry _Z15gpukernelBMWNr3ILi16ELi23EEvPdS0_S0_iii(
	.param .u64 .ptr .align 1 _Z15gpukernelBMWNr3ILi16ELi23EEvPdS0_S0_iii_param_0,
	.param .u64 .ptr .align 1 _Z15gpukernelBMWNr3ILi16ELi23EEvPdS0_S0_iii_param_1,
	.param .u64 .ptr .align 1 _Z15gpukernelBMWNr3ILi16ELi23EEvPdS0_S0_iii_param_2,
	.param .u32 _Z15gpukernelBMWNr3ILi16ELi23EEvPdS0_S0_iii_param_3,
	.param .u32 _Z15gpukernelBMWNr3ILi16ELi23EEvPdS0_S0_iii_param_4,
	.param .u32 _Z15gpukernelBMWNr3ILi16ELi23EEvPdS0_S0_iii_param_5
)
{
	.reg .pred 	%p<15>;
	.reg .b32 	%r<50>;
	.reg .b64 	%rd<16>;
	.reg .b64 	%fd<86>;

	ld.param.u64 	%rd5, [_Z15gpukernelBMWNr3ILi16ELi23EEvPdS0_S0_iii_param_0];
	ld.param.u64 	%rd6, [_Z15gpukernelBMWNr3ILi16ELi23EEvPdS0_S0_iii_param_1];
	ld.param.u32 	%r29, [_Z15gpukernelBMWNr3ILi16ELi23EEvPdS0_S0_iii_param_3];
	ld.param.u32 	%r30, [_Z15gpukernelBMWNr3ILi16ELi23EEvPdS0_S0_iii_param_4];
	ld.param.u32 	%r31, [_Z15gpukernelBMWNr3ILi16ELi23EEvPdS0_S0_iii_param_5];
	cvta.to.global.u64 	%rd1, %rd6;
	mov.u32 	%r1, %tid.x;
	shr.u32 	%r42, %r1, 4;
	setp.ge.s32 	%p1, %r42, %r29;
	@%p1 bra 	$L__BB247_20;
	setp.lt.s32 	%p2, %r31, 1;
	and.b32  	%r3, %r1, 15;
	@%p2 bra 	$L__BB247_20;
	not.b32 	%r32, %r3;
	add.s32 	%r4, %r30, %r32;
	shr.u32 	%r33, %r4, 4;
	add.s32 	%r34, %r33, 1;
	and.b32  	%r5, %r34, 15;
	add.s32 	%r6, %r5, -1;
	and.b32  	%r7, %r34, 7;
	add.s32 	%r8, %r7, -1;
	and.b32  	%r9, %r34, 3;
	and.b32  	%r35, %r34, 536870896;
	neg.s32 	%r10, %r35;
	add.s64 	%rd2, %rd1, 1024;
	cvta.to.global.u64 	%rd3, %rd5;
$L__BB247_3:
	mul.lo.s32 	%r12, %r42, %r31;
	mov.b32 	%r43, 0;
$L__BB247_4:
	setp.ge.s32 	%p3, %r3, %r30;
	mov.f64 	%fd85, 0d0000000000000000;
	@%p3 bra 	$L__BB247_18;
	setp.lt.u32 	%p4, %r4, 240;
	add.s32 	%r37, %r43, %r12;
	mul.lo.s32 	%r14, %r37, %r30;
	mov.f64 	%fd85, 0d0000000000000000;
	mov.u32 	%r47, %r3;
	@%p4 bra 	$L__BB247_8;
	add.s32 	%r44, %r3, %r14;
	mov.f64 	%fd85, 0d0000000000000000;
	mov.u32 	%r45, %r10;
	mov.u32 	%r47, %r3;
$L__BB247_7:
	.pragma "nounroll";
	mul.wide.s32 	%rd7, %r44, 8;
	add.s64 	%rd8, %rd2, %rd7;
	ld.global.f64 	%fd19, [%rd8+-1024];
	add.f64 	%fd20, %fd85, %fd19;
	ld.global.f64 	%fd21, [%rd8+-896];
	add.f64 	%fd22, %fd20, %fd21;
	ld.global.f64 	%fd23, [%rd8+-768];
	add.f64 	%fd24, %fd22, %fd23;
	ld.global.f64 	%fd25, [%rd8+-640];
	add.f64 	%fd26, %fd24, %fd25;
	ld.global.f64 	%fd27, [%rd8+-512];
	add.f64 	%fd28, %fd26, %fd27;
	ld.global.f64 	%fd29, [%rd8+-384];
	add.f64 	%fd30, %fd28, %fd29;
	ld.global.f64 	%fd31, [%rd8+-256];
	add.f64 	%fd32, %fd30, %fd31;
	ld.global.f64 	%fd33, [%rd8+-128];
	add.f64 	%fd34, %fd32, %fd33;
	ld.global.f64 	%fd35, [%rd8];
	add.f64 	%fd36, %fd34, %fd35;
	ld.global.f64 	%fd37, [%rd8+128];
	add.f64 	%fd38, %fd36, %fd37;
	ld.global.f64 	%fd39, [%rd8+256];
	add.f64 	%fd40, %fd38, %fd39;
	ld.global.f64 	%fd41, [%rd8+384];
	add.f64 	%fd42, %fd40, %fd41;
	ld.global.f64 	%fd43, [%rd8+512];
	add.f64 	%fd44, %fd42, %fd43;
	ld.global.f64 	%fd45, [%rd8+640];
	add.f64 	%fd46, %fd44, %fd45;
	ld.global.f64 	%fd47, [%rd8+768];
	add.f64 	%fd48, %fd46, %fd47;
	ld.global.f64 	%fd49, [%rd8+896];
	add.f64 	%fd85, %fd48, %fd49;
	add.s32 	%r47, %r47, 256;
	add.s32 	%r45, %r45, 16;
	add.s32 	%r44, %r44, 256;
	setp.ne.s32 	%p5, %r45, 0;
	@%p5 bra 	$L__BB247_7;
$L__BB247_8:
	setp.eq.s32 	%p6, %r5, 0;
	@%p6 bra 	$L__BB247_18;
	setp.lt.u32 	%p7, %r6, 7;
	@%p7 bra 	$L__BB247_11;
	add.s32 	%r38, %r47, %r14;
	mul.wide.s32 	%rd9, %r38, 8;
	add.s64 	%rd10, %rd1, %rd9;
	ld.global.f64 	%fd51, [%rd10];
	add.f64 	%fd52, %fd85, %fd51;
	ld.global.f64 	%fd53, [%rd10+128];
	add.f64 	%fd54, %fd52, %fd53;
	ld.global.f64 	%fd55, [%rd10+256];
	add.f64 	%fd56, %fd54, %fd55;
	ld.global.f64 	%fd57, [%rd10+384];
	add.f64 	%fd58, %fd56, %fd57;
	ld.global.f64 	%fd59, [%rd10+512];
	add.f64 	%fd60, %fd58, %fd59;
	ld.global.f64 	%fd61, [%rd10+640];
	add.f64 	%fd62, %fd60, %fd61;
	ld.global.f64 	%fd63, [%rd10+768];
	add.f64 	%fd64, %fd62, %fd63;
	ld.global.f64 	%fd65, [%rd10+896];
	add.f64 	%fd85, %fd64, %fd65;
	add.s32 	%r47, %r47, 128;
$L__BB247_11:
	setp.eq.s32 	%p8, %r7, 0;
	@%p8 bra 	$L__BB247_18;
	setp.lt.u32 	%p9, %r8, 3;
	@%p9 bra 	$L__BB247_14;
	add.s32 	%r39, %r47, %r14;
	mul.wide.s32 	%rd11, %r39, 8;
	add.s64 	%rd12, %rd1, %rd11;
	ld.global.f64 	%fd67, [%rd12];
	add.f64 	%fd68, %fd85, %fd67;
	ld.global.f64 	%fd69, [%rd12+128];
	add.f64 	%fd70, %fd68, %fd69;
	ld.global.f64 	%fd71, [%rd12+256];
	add.f64 	%fd72, %fd70, %fd71;
	ld.global.f64 	%fd73, [%rd12+384];
	add.f64 	%fd85, %fd72, %fd73;
	add.s32 	%r47, %r47, 64;
$L__BB247_14:
	setp.eq.s32 	%p10, %r9, 0;
	@%p10 bra 	$L__BB247_18;
	setp.eq.s32 	%p11, %r9, 1;
	add.s32 	%r40, %r47, %r14;
	mul.wide.s32 	%rd13, %r40, 8;
	add.s64 	%rd4, %rd1, %rd13;
	ld.global.f64 	%fd74, [%rd4];
	add.f64 	%fd85, %fd85, %fd74;
	@%p11 bra 	$L__BB247_18;
	setp.eq.s32 	%p12, %r9, 2;
	ld.global.f64 	%fd75, [%rd4+128];
	add.f64 	%fd85, %fd85, %fd75;
	@%p12 bra 	$L__BB247_18;
	ld.global.f64 	%fd76, [%rd4+256];
	add.f64 	%fd85, %fd85, %fd76;
$L__BB247_18:
	add.s32 	%r41, %r43, %r12;
	mul.wide.u32 	%rd14, %r41, 8;
	add.s64 	%rd15, %rd3, %rd14;
	atom.global.add.f64 	%fd77, [%rd15], %fd85;
	add.s32 	%r43, %r43, 1;
	setp.ne.s32 	%p13, %r43, %r31;
	@%p13 bra 	$L__BB247_4;
	add.s32 	%r42, %r42, 46;
	setp.lt.s32 	%p14, %r42, %r29;
	@%p14 bra 	$L__BB247_3;
$L__BB247_20:
	ret;

}
	// .globl	_Z15gpukernelBMWNr3ILi16ELi24EEvPdS0_S0_iii
.visible .entry _Z15gpukernelBMWNr3ILi16ELi24EEvPdS0_S0_iii(
	.param .u64 .ptr .align 1 _Z15gpukernelBMWNr3ILi16ELi24EEvPdS0_S0_iii_param_0,
	.param .u64 .ptr .align 1 _Z15gpukernelBMWNr3ILi16ELi24EEvPdS0_S0_iii_param_1,
	.param .u64 .ptr .align 1 _Z15gpukernelBMWNr3ILi16ELi24EEvPdS0_S0_iii_param_2,
	.param .u32 _Z15gpukernelBMWNr3ILi16ELi24EEvPdS0_S0_iii_param_3,
	.param .u32 _Z15gpukernelBMWNr3ILi16ELi24EEvPdS0_S0_iii_param_4,
	.param .u32 _Z15gpukernelBMWNr3ILi16ELi24EEvPdS0_S0_iii_param_5
)
{
	.reg .pred 	%p<15>;
	.reg .b32 	%r<50>;
	.reg .b64 	%rd<16>;
	.reg .b64 	%fd<86>;

	ld.param.u64 	%rd5, [_Z15gpukernelBMWNr3ILi16ELi24EEvPdS0_S0_iii_param_0];
	ld.param.u64 	%rd6, [_Z15gpukernelBMWNr3ILi16ELi24EEvPdS0_S0_iii_param_1];
	ld.param.u32 	%r29, [_Z15gpukernelBMWNr3ILi16ELi24EEvPdS0_S0_iii_param_3];
	ld.param.u32 	%r30, [_Z15gpukernelBMWNr3ILi16ELi24EEvPdS0_S0_iii_param_4];
	ld.param.u32 	%r31, [_Z15gpukernelBMWNr3ILi16ELi24EEvPdS0_S0_iii_param_5];
	cvta.to.global.u64 	%rd1, %rd6;
	mov.u32 	%r1, %tid.x;
	shr.u32 	%r42, %r1, 4;
	setp.ge.s32 	%p1, %r42, %r29;
	@%p1 bra 	$L__BB248_20;
	setp.lt.s32 	%p2, %r31, 1;
	and.b32  	%r3, %r1, 15;
	@%p2 bra 	$L__BB248_20;
	not.b32 	%r32, %r3;
	add.s32 	%r4, %r30, %r32;
	shr.u32 	%r33, %r4, 4;
	add.s32 	%r34, %r33, 1;
	and.b32  	%r5, %r34, 15;
	add.s32 	%r6, %r5, -1;
	and.b32  	%r7, %r34, 7;
	add.s32 	%r8, %r7, -1;
	and.b32  	%r9, %r34, 3;
	and.b32  	%r35, %r34, 536870896;
	neg.s32 	%r10, %r35;
	add.s64 	%rd2, %rd1, 1024;
	cvta.to.global.u64 	%rd3, %rd5;
$L__BB248_3:
	mul.lo.s32 	%r12, %r42, %r31;
	mov.b32 	%r43, 0;
$L__BB248_4:
	setp.ge.s32 	%p3, %r3, %r30;
	mov.f64 	%fd85, 0d0000000000000000;
	@%p3 bra 	$L__BB248_18;
	setp.lt.u32 	%p4, %r4, 240;
	add.s32 	%r37, %r43, %r12;
	mul.lo.s32 	%r14, %r37, %r30;
	mov.f64 	%fd85, 0d0000000000000000;
	mov.u32 	%r47, %r3;
	@%p4 bra 	$L__BB248_8;
	add.s32 	%r44, %r3, %r14;
	mov.f64 	%fd85, 0d0000000000000000;
	mov.u32 	%r45, %r10;
	mov.u32 	%r47, %r3;
$L__BB248_7:
	.pragma "nounroll";
	mul.wide.s32 	%rd7, %r44, 8;
	add.s64 	%rd8, %rd2, %rd7;
	ld.global.f64 	%fd19, [%rd8+-1024];
	add.f64 	%fd20, %fd85, %fd19;
	ld.global.f64 	%fd21, [%rd8+-896];
	add.f64 	%fd22, %fd20, %fd21;
	ld.global.f64 	%fd23, [%rd8+-768];
	add.f64 	%fd24, %fd22, %fd23;
	ld.global.f64 	%fd25, [%rd8+-640];
	add.f64 	%fd26, %fd24, %fd25;
	ld.global.f64 	%fd27, [%rd8+-512];
	add.f64 	%fd28, %fd26, %fd27;
	ld.global.f64 	%fd29, [%rd8+-384];
	add.f64 	%fd30, %fd28, %fd29;
	ld.global.f64 	%fd31, [%rd8+-256];
	add.f64 	%fd32, %fd30, %fd31;
	ld.global.f64 	%fd33, [%rd8+-128];
	add.f64 	%fd34, %fd32, %fd33;
	ld.global.f64 	%fd35, [%rd8];
	add.f64 	%fd36, %fd34, %fd35;
	ld.global.f64 	%fd37, [%rd8+128];
	add.f64 	%fd38, %fd36, %fd37;
	ld.global.f64 	%fd39, [%rd8+256];
	add.f64 	%fd40, %fd38, %fd39;
	ld.global.f64 	%fd41, [%rd8+384];
	add.f64 	%fd42, %fd40, %fd41;
	ld.global.f64 	%fd43, [%rd8+512];
	add.f64 	%fd44, %fd42, %fd43;
	ld.global.f64 	%fd45, [%rd8+640];
	add.f64 	%fd46, %fd44, %fd45;
	ld.global.f64 	%fd47, [%rd8+768];
	add.f64 	%fd48, %fd46, %fd47;
	ld.global.f64 	%fd49, [%rd8+896];
	add.f64 	%fd85, %fd48, %fd49;
	add.s32 	%r47, %r47, 256;
	add.s32 	%r45, %r45, 16;
	add.s32 	%r44, %r44, 256;
	setp.ne.s32 	%p5, %r45, 0;
	@%p5 bra 	$L__BB248_7;
$L__BB248_8:
	setp.eq.s32 	%p6, %r5, 0;
	@%p6 bra 	$L__BB248_18;
	setp.lt.u32 	%p7, %r6, 7;
	@%p7 bra 	$L__BB248_11;
	add.s32 	%r38, %r47, %r14;
	mul.wide.s32 	%rd9, %r38, 8;
	add.s64 	%rd10, %rd1, %rd9;
	ld.global.f64 	%fd51, [%rd10];
	add.f64 	%fd52, %fd85, %fd51;
	ld.global.f64 	%fd53, [%rd10+128];
	add.f64 	%fd54, %fd52, %fd53;
	ld.global.f64 	%fd55, [%rd10+256];
	add.f64 	%fd56, %fd54, %fd55;
	ld.global.f64 	%fd57, [%rd10+384];
	add.f64 	%fd58, %fd56, %fd57;
	ld.global.f64 	%fd59, [%rd10+512];
	add.f64 	%fd60, %fd58, %fd59;
	ld.global.f64 	%fd61, [%rd10+640];
	add.f64 	%fd62, %fd60, %fd61;
	ld.global.f64 	%fd63, [%rd10+768];
	add.f64 	%fd64, %fd62, %fd63;
	ld.global.f64 	%fd65, [%rd10+896];
	add.f64 	%fd85, %fd64, %fd65;
	add.s32 	%r47, %r47, 128;
$L__BB248_11:
	setp.eq.s32 	%p8, %r7, 0;
	@%p8 bra 	$L__BB248_18;
	setp.lt.u32 	%p9, %r8, 3;
	@%p9 bra 	$L__BB248_14;
	add.s32 	%r39, %r47, %r14;
	mul.wide.s32 	%rd11, %r39, 8;
	add.s64 	%rd12, %rd1, %rd11;
	ld.global.f64 	%fd67, [%rd12];
	add.f64 	%fd68, %fd85, %fd67;
	ld.global.f64 	%fd69, [%rd12+128];
	add.f64 	%fd70, %fd68, %fd69;
	ld.global.f64 	%fd71, [%rd12+256];
	add.f64 	%fd72, %fd70, %fd71;
	ld.global.f64 	%fd73, [%rd12+384];
	add.f64 	%fd85, %fd72, %fd73;
	add.s32 	%r47, %r47, 64;
$L__BB248_14:
	setp.eq.s32 	%p10, %r9, 0;
	@%p10 bra 	$L__BB248_18;
	setp.eq.s32 	%p11, %r9, 1;
	add.s32 	%r40, %r47, %r14;
	mul.wide.s32 	%rd13, %r40, 8;
	add.s64 	%rd4, %rd1, %rd13;
	ld.global.f64 	%fd74, [%rd4];
	add.f64 	%fd85, %fd85, %fd74;
	@%p11 bra 	$L__BB248_18;
	setp.eq.s32 	%p12, %r9, 2;
	ld.global.f64 	%fd75, [%rd4+128];
	add.f64 	%fd85, %fd85, %fd75;
	@%p12 bra 	$L__BB248_18;
	ld.global.f64 	%fd76, [%rd4+256];
	add.f64 	%fd85, %fd85, %fd76;
$L__BB248_18:
	add.s32 	%r41, %r43, %r12;
	mul.wide.u32 	%rd14, %r41, 8;
	add.s64 	%rd15, %rd3, %rd14;
	atom.global.add.f64 	%fd77, [%rd15], %fd85;
	add.s32 	%r43, %r43, 1;
	setp.ne.s32 	%p13, %r43, %r31;
	@%p13 bra 	$L__BB248_4;
	add.s32 	%r42, %r42, 48;
	setp.lt.s32 	%p14, %r42, %r29;
	@%p14 bra 	$L__BB248_3;
$L__BB248_20:
	ret;

}
	// .globl	_Z15gpukernelBMWNr3ILi16ELi25EEvPdS0_S0_iii
.visible .entry _Z15gpukernelBMWNr3ILi16ELi25EEvPdS0_S0_iii(
	.param .u64 .ptr .align 1 _Z15gpukernelBMWNr3ILi16ELi25EEvPdS0_S0_iii_param_0,
	.param .u64 .ptr .align 1 _Z15gpukernelBMWNr3ILi16ELi25EEvPdS0_S0_iii_param_1,
	.param .u64 .ptr .align 1 _Z15gpukernelBMWNr3ILi16ELi25EEvPdS0_S0_iii_param_2,
	.param .u32 _Z15gpukernelBMWNr3ILi16ELi25EEvPdS0_S0_iii_param_3,
	.param .u32 _Z15gpukernelBMWNr3ILi16ELi25EEvPdS0_S0_iii_param_4,
	.param .u32 _Z15gpukernelBMWNr3ILi16ELi25EEvPdS0_S0_iii_param_5
)
{
	.reg .pred 	%p<15>;
	.reg .b32 	%r<50>;
	.reg .b64 	%rd<16>;
	.reg .b64 	%fd<86>;

	ld.param.u64 	%rd5, [_Z15gpukernelBMWNr3ILi16ELi25EEvPdS0_S0_iii_param_0];
	ld.param.u64 	%rd6, [_Z15gpukernelBMWNr3ILi16ELi25EEvPdS0_S0_iii_param_1];
	ld.param.u32 	%r29, [_Z15gpukernelBMWNr3ILi16ELi25EEvPdS0_S0_iii_param_3];
	ld.param.u32 	%r30, [_Z15gpukernelBMWNr3ILi16ELi25EEvPdS0_S0_iii_param_4];
	ld.param.u32 	%r31, [_Z15gpukernelBMWNr3ILi16ELi25EEvPdS0_S0_iii_param_5];
	cvta.to.global.u64 	%rd1, %rd6;
	mov.u32 	%r1, %tid.x;
	shr.u32 	%r42, %r1, 4;
	setp.ge.s32 	%p1, %r42, %r29;
	@%p1 bra 	$L__BB249_20;
	setp.lt.s32 	%p2, %r31, 1;
	and.b32  	%r3, %r1, 15;
	@%p2 bra 	$L__BB249_20;
	not.b32 	%r32, %r3;
	add.s32 	%r4, %r30, %r32;
	shr.u32 	%r33, %r4, 4;
	add.s32 	%r34, %r33, 1;
	and.b32  	%r5, %r34, 15;
	add.s32 	%r6, %r5, -1;
	and.b32  	%r7, %r34, 7;
	add.s32 	%r8, %r7, -1;
	and.b32  	%r9, %r34, 3;
	and.b32  	%r35, %r34, 536870896;
	neg.s32 	%r10, %r35;
	add.s64 	%rd2, %rd1, 1024;
	cvta.to.global.u64 	%rd3, %rd5;
$L__BB249_3:
	mul.lo.s32 	%r12, %r42, %r31;
	mov.b32 	%r43, 0;
$L__BB249_4:
	setp.ge.s32 	%p3, %r3, %r30;
	mov.f64 	%fd85, 0d0000000000000000;
	@%p3 bra 	$L__BB249_18;
	setp.lt.u32 	%p4, %r4, 240;
	add.s32 	%r37, %r43, %r12;
	mul.lo.s32 	%r14, %r37, %r30;
	mov.f64 	%fd85, 0d0000000000000000;
	mov.u32 	%r47, %r3;
	@%p4 bra 	$L__BB249_8;
	add.s32 	%r44, %r3, %r14;
	mov.f64 	%fd85, 0d0000000000000000;
	mov.u32 	%r45, %r10;
	mov.u32 	%r47, %r3;
$L__BB249_7:
	.pragma "nounroll";
	mul.wide.s32 	%rd7, %r44, 8;
	add.s64 	%rd8, %rd2, %rd7;
	ld.global.f64 	%fd19, [%rd8+-1024];
	add.f64 	%fd20, %fd85, %fd19;
	ld.global.f64 	%fd21, [%rd8+-896];
	add.f64 	%fd22, %fd20, %fd21;
	ld.global.f64 	%fd23, [%rd8+-768];
	add.f64 	%fd24, %fd22, %fd23;
	ld.global.f64 	%fd25, [%rd8+-640];
	add.f64 	%fd26, %fd24, %fd25;
	ld.global.f64 	%fd27, [%rd8+-512];
	add.f64 	%fd28, %fd26, %fd27;
	ld.global.f64 	%fd29, [%rd8+-384];
	add.f64 	%fd30, %fd28, %fd29;
	ld.global.f64 	%fd31, [%rd8+-256];
	add.f64 	%fd32, %fd30, %fd31;
	ld.global.f64 	%fd33, [%rd8+-128];
	add.f64 	%fd34, %fd32, %fd33;
	ld.global.f64 	%fd35, [%rd8];
	add.f64 	%fd36, %fd34, %fd35;
	ld.global.f64 	%fd37, [%rd8+128];
	add.f64 	%fd38, %fd36, %fd37;
	ld.global.f64 	%fd39, [%rd8+256];
	add.f64 	%fd40, %fd38, %fd39;
	ld.global.f64 	%fd41, [%rd8+384];
	add.f64 	%fd42, %fd40, %fd41;
	ld.global.f64 	%fd43, [%rd8+512];
	add.f64 	%fd44, %fd42, %fd43;
	ld.global.f64 	%fd45, [%rd8+640];
	add.f64 	%fd46, %fd44, %fd45;
	ld.global.f64 	%fd47, [%rd8+768];
	add.f64 	%fd48, %fd46, %fd47;
	ld.global.f64 	%fd49, [%rd8+896];
	add.f64 	%fd85, %fd48, %fd49;
	add.s32 	%r47, %r47, 256;
	add.s32 	%r45, %r45, 16;
	add.s32 	%r44, %r44, 256;
	setp.ne.s32 	%p5, %r45, 0;
	@%p5 bra 	$L__BB249_7;
$L__BB249_8:
	setp.eq.s32 	%p6, %r5, 0;
	@%p6 bra 	$L__BB249_18;
	setp.lt.u32 	%p7, %r6, 7;
	@%p7 bra 	$L__BB249_11;
	add.s32 	%r38, %r47, %r14;
	mul.wide.s32 	%rd9, %r38, 8;
	add.s64 	%rd10, %rd1, %rd9;
	ld.global.f64 	%fd51, [%rd10];
	add.f64 	%fd52, %fd85, %fd51;
	ld.global.f64 	%fd53, [%rd10+128];
	add.f64 	%fd54, %fd52, %fd53;
	ld.global.f64 	%fd55, [%rd10+256];
	add.f64 	%fd56, %fd54, %fd55;
	ld.global.f64 	%fd57, [%rd10+384];
	add.f64 	%fd58, %fd56, %fd57;
	ld.global.f64 	%fd59, [%rd10+512];
	add.f64 	%fd60, %fd58, %fd59;
	ld.global.f64 	%fd61, [%rd10+640];
	add.f64 	%fd62, %fd60, %fd61;
	ld.global.f64 	%fd63, [%rd10+768];
	add.f64 	%fd64, %fd62, %fd63;
	ld.global.f64 	%fd65, [%rd10+896];
	add.f64 	%fd85, %fd64, %fd65;
	add.s32 	%r47, %r47, 128;
$L__BB249_11:
	setp.eq.s32 	%p8, %r7, 0;
	@%p8 bra 	$L__BB249_18;
	setp.lt.u32 	%p9, %r8, 3;
	@%p9 bra 	$L__BB249_14;
	add.s32 	%r39, %r47, %r14;
	mul.wide.s32 	%rd11, %r39, 8;
	add.s64 	%rd12, %rd1, %rd11;
	ld.global.f64 	%fd67, [%rd12];
	add.f64 	%fd68, %fd85, %fd67;
	ld.global.f64 	%fd69, [%rd12+128];
	add.f64 	%fd70, %fd68, %fd69;
	ld.global.f64 	%fd71, [%rd12+256];
	add.f64 	%fd72, %fd70, %fd71;
	ld.global.f64 	%fd73, [%rd12+384];
	add.f64 	%fd85, %fd72, %fd73;
	add.s32 	%r47, %r47, 64;
$L__BB249_14:
	setp.eq.s32 	%p10, %r9, 0;
	@%p10 bra 	$L__BB249_18;
	setp.eq.s32 	%p11, %r9, 1;
	add.s32 	%r40, %r47, %r14;
	mul.wide.s32 	%rd13, %r40, 8;
	add.s64 	%rd4, %rd1, %rd13;
	ld.global.f64 	%fd74, [%rd4];
	add.f64 	%fd85, %fd85, %fd74;
	@%p11 bra 	$L__BB249_18;
	setp.eq.s32 	%p12, %r9, 2;
	ld.global.f64 	%fd75, [%rd4+128];
	add.f64 	%fd85, %fd85, %fd75;
	@%p12 bra 	$L__BB249_18;
	ld.global.f64 	%fd76, [%rd4+256];
	add.f64 	%fd85, %fd85, %fd76;
$L__BB249_18:
	add.s32 	%r41, %r43, %r12;
	mul.wide.u32 	%rd14, %r41, 8;
	add.s64 	%rd15, %rd3, %rd14;
	atom.global.add.f64 	%fd77, [%rd15], %fd85;
	add.s32 	%r43, %r43, 1;
	setp.ne.s32 	%p13, %r43, %r31;
	@%p13 bra 	$L__BB249_4;
	add.s32 	%r42, %r42, 50;
	setp.lt.s32 	%p14, %r42, %r29;
	@%p14 bra 	$L__BB249_3;
$L__BB249_20:
	ret;

}
	// .globl	_Z15gpukernelBMWNr3ILi16ELi26EEvPdS0_S0_iii
.visible .entry _Z15gpukernelBMWNr3ILi16ELi26EEvPdS0_S0_iii(
	.param .u64 .ptr .align 1 _Z15gpukernelBMWNr3ILi16ELi26EEvPdS0_S0_iii_param_0,
	.param .u64 .ptr .align 1 _Z15gpukernelBMWNr3ILi16ELi26EEvPdS0_S0_iii_param_1,
	.param .u64 .ptr .align 1 _Z15gpukernelBMWNr3ILi16ELi26EEvPdS0_S0_iii_param_2,
	.param .u32 _Z15gpukernelBMWNr3ILi16ELi26EEvPdS0_S0_iii_param_3,
	.param .u32 _Z15gpukernelBMWNr3ILi16ELi26EEvPdS0_S0_iii_param_4,
	.param .u32 _Z15gpukernelBMWNr3ILi16ELi26EEvPdS0_S0_iii_param_5
)
{
	.reg .pred 	%p<15>;
	.reg .b32 	%r<50>;
	.reg .b64 	%rd<16>;
	.reg .b64 	%fd<86>;

	ld.param.u64 	%rd5, [_Z15gpukernelBMWNr3ILi16ELi26EEvPdS0_S0_iii_param_0];
	ld.param.u64 	%rd6, [_Z15gpukernelBMWNr3ILi16ELi26EEvPdS0_S0_iii_param_1];
	ld.param.u32 	%r29, [_Z15gpukernelBMWNr3ILi16ELi26EEvPdS0_S0_iii_param_3];
	ld.param.u32 	%r30, [_Z15gpukernelBMWNr3ILi16ELi26EEvPdS0_S0_iii_param_4];
	ld.param.u32 	%r31, [_Z15gpukernelBMWNr3ILi16ELi26EEvPdS0_S0_iii_param_5];
	cvta.to.global.u64 	%rd1, %rd6;
	mov.u32 	%r1, %tid.x;
	shr.u32 	%r42, %r1, 4;
	setp.ge.s32 	%p1, %r42, %r29;
	@%p1 bra 	$L__BB250_20;
	setp.lt.s32 	%p2, %r31, 1;
	and.b32  	%r3, %r1, 15;
	@%p2 bra 	$L__BB250_20;
	not.b32 	%r32, %r3;
	add.s32 	%r4, %r30, %r32;
	shr.u32 	%r33, %r4, 4;
	add.s32 	%r34, %r33, 1;
	and.b32  	%r5, %r34, 15;
	add.s32 	%r6, %r5, -1;
	and.b32  	%r7, %r34, 7;
	add.s32 	%r8, %r7, -1;
	and.b32  	%r9, %r34, 3;
	and.b32  	%r35, %r34, 536870896;
	neg.s32 	%r10, %r35;
	add.s64 	%rd2, %rd1, 1024;
	cvta.to.global.u64 	%rd3, %rd5;
$L__BB250_3:
	mul.lo.s32 	%r12, %r42, %r31;
	mov.b32 	%r43, 0;
$L__BB250_4:
	setp.ge.s32 	%p3, %r3, %r30;
	mov.f64 	%fd85, 0d0000000000000000;
	@%p3 bra 	$L__BB250_18;
	setp.lt.u32 	%p4, %r4, 240;
	add.s32 	%r37, %r43, %r12;
	mul.lo.s32 	%r14, %r37, %r30;
	mov.f64 	%fd85, 0d0000000000000000;
	mov.u32 	%r47, %r3;
	@%p4 bra 	$L__BB250_8;
	add.s32 	%r44, %r3, %r14;
	mov.f64 	%fd85, 0d0000000000000000;
	mov.u32 	%r45, %r10;
	mov.u32 	%r47, %r3;
$L__BB250_7:
	.pragma "nounroll";
	mul.wide.s32 	%rd7, %r44, 8;
	add.s64 	%rd8, %rd2, %rd7;
	ld.global.f64 	%fd19, [%rd8+-1024];
	add.f64 	%fd20, %fd85, %fd19;
	ld.global.f64 	%fd21, [%rd8+-896];
	add.f64 	%fd22, %fd20, %fd21;
	ld.global.f64 	%fd23, [%rd8+-768];
	add.f64 	%fd24, %fd22, %fd23;
	ld.global.f64 	%fd25, [%rd8+-640];
	add.f64 	%fd26, %fd24, %fd25;
	ld.global.f64 	%fd27, [%rd8+-512];
	add.f64 	%fd28, %fd26, %fd27;
	ld.global.f64 	%fd29, [%rd8+-384];
	add.f64 	%fd30, %fd28, %fd29;
	ld.global.f64 	%fd31, [%rd8+-256];
	add.f64 	%fd32, %fd30, %fd31;
	ld.global.f64 	%fd33, [%rd8+-128];
	add.f64 	%fd34, %fd32, %fd33;
	ld.global.f64 	%fd35, [%rd8];
	add.f64 	%fd36, %fd34, %fd35;
	ld.global.f64 	%fd37, [%rd8+128];
	add.f64 	%fd38, %fd36, %fd37;
	ld.global.f64 	%fd39, [%rd8+256];
	add.f64 	%fd40, %fd38, %fd39;
	ld.global.f64 	%fd41, [%rd8+384];
	add.f64 	%fd42, %fd40, %fd41;
	ld.global.f64 	%fd43, [%rd8+512];
	add.f64 	%fd44, %fd42, %fd43;
	ld.global.f64 	%fd45, [%rd8+640];
	add.f64 	%fd46, %fd44, %fd45;
	ld.global.f64 	%fd47, [%rd8+768];
	add.f64 	%fd48, %fd46, %fd47;
	ld.global.f64 	%fd49, [%rd8+896];
	add.f64 	%fd85, %fd48, %fd49;
	add.s32 	%r47, %r47, 256;
	add.s32 	%r45, %r45, 16;
	add.s32 	%r44, %r44, 256;
	setp.ne.s32 	%p5, %r45, 0;
	@%p5 bra 	$L__BB250_7;
$L__BB250_8:
	setp.eq.s32 	%p6, %r5, 0;
	@%p6 bra 	$L__BB250_18;
	setp.lt.u32 	%p7, %r6, 7;
	@%p7 bra 	$L__BB250_11;
	add.s32 	%r38, %r47, %r14;
	mul.wide.s32 	%rd9, %r38, 8;
	add.s64 	%rd10, %rd1, %rd9;
	ld.global.f64 	%fd51, [%rd10];
	add.f64 	%fd52, %fd85, %fd51;
	ld.global.f64 	%fd53, [%rd10+128];
	add.f64 	%fd54, %fd52, %fd53;
	ld.global.f64 	%fd55, [%rd10+256];
	add.f64 	%fd56, %fd54, %fd55;
	ld.global.f64 	%fd57, [%rd10+384];
	add.f64 	%fd58, %fd56, %fd57;
	ld.global.f64 	%fd59, [%rd10+512];
	add.f64 	%fd60, %fd58, %fd59;
	ld.global.f64 	%fd61, [%rd10+640];
	add.f64 	%fd62, %fd60, %fd61;
	ld.global.f64 	%fd63, [%rd10+768];
	add.f64 	%fd64, %fd62, %fd63;
	ld.global.f64 	%fd65, [%rd10+896];
	add.f64 	%fd85, %fd64, %fd65;
	add.s32 	%r47, %r47, 128;
$L__BB250_11:
	setp.eq.s32 	%p8, %r7, 0;
	@%p8 bra 	$L__BB250_18;
	setp.lt.u32 	%p9, %r8, 3;
	@%p9 bra 	$L__BB250_14;
	add.s32 	%r39, %r47, %r14;
	mul.wide.s32 	%rd11, %r39, 8;
	add.s64 	%rd12, %rd1, %rd11;
	ld.global.f64 	%fd67, [%rd12];
	add.f64 	%fd68, %fd85, %fd67;
	ld.global.f64 	%fd69, [%rd12+128];
	add.f64 	%fd70, %fd68, %fd69;
	ld.global.f64 	%fd71, [%rd12+256];
	add.f64 	%fd72, %fd70, %fd71;
	ld.global.f64 	%fd73, [%rd12+384];
	add.f64 	%fd85, %fd72, %fd73;
	add.s32 	%r47, %r47, 64;
$L__BB250_14:
	setp.eq.s32 	%p10, %r9, 0;
	@%p10 bra 	$L__BB250_18;
	setp.eq.s32 	%p11, %r9, 1;
	add.s32 	%r40, %r47, %r14;
	mul.wide.s32 	%rd13, %r40, 8;
	add.s64 	%rd4, %rd1, %rd13;
	ld.global.f64 	%fd74, [%rd4];
	add.f64 	%fd85, %fd85, %fd74;
	@%p11 bra 	$L__BB250_18;
	setp.eq.s32 	%p12, %r9, 2;
	ld.global.f64 	%fd75, [%rd4+128];
	add.f64 	%fd85, %fd85, %fd75;
	@%p12 bra 	$L__BB250_18;
	ld.global.f64 	%fd76, [%rd4+256];
	add.f64 	%fd85, %fd85, %fd76;
$L__BB250_18:
	add.s32 	%r41, %r43, %r12;
	mul.wide.u32 	%rd14, %r41, 8;
	add.s64 	%rd15, %rd3, %rd14;
	atom.global.add.f64 	%fd77, [%rd15], %fd85;
	add.s32 	%r43, %r43, 1;
	setp.ne.s32 	%p13, %r43, %r31;
	@%p13 bra 	$L__BB250_4;
	add.s32 	%r42, %r42, 52;
	setp.lt.s32 	%p14, %r42, %r29;
	@%p14 bra 	$L__BB250_3;
$L__BB250_20:
	ret;

}
	// .globl	_Z15gpukernelBMWNr3ILi16ELi27EEvPdS0_S0_iii
.visible .entry _Z15gpukernelBMWNr3ILi16ELi27EEvPdS0_S0_iii(
	.param .u64 .ptr .align 1 _Z15gpukernelBMWNr3ILi16ELi27EEvPdS0_S0_iii_param_0,
	.param .u64 .ptr .align 1 _Z15gpukernelBMWNr3ILi16ELi27EEvPdS0_S0_iii_param_1,
	.param .u64 .ptr .align 1 _Z15gpukernelBMWNr3ILi16ELi27EEvPdS0_S0_iii_param_2,
	.param .u32 _Z15gpukernelBMWNr3ILi16ELi27EEvPdS0_S0_iii_param_3,
	.param .u32 _Z15gpukernelBMWNr3ILi16ELi27EEvPdS0_S0_iii_param_4,
	.param .u32 _Z15gpukernelBMWNr3ILi16ELi27EEvPdS0_S0_iii_param_5
)
{
	.reg .pred 	%p<15>;
	.reg .b32 	%r<50>;
	.reg .b64 	%rd<16>;
	.reg .b64 	%fd<86>;

	ld.param.u64 	%rd5, [_Z15gpukernelBMWNr3ILi16ELi27EEvPdS0_S0_iii_param_0];
	ld.param.u64 	%rd6, [_Z15gpukernelBMWNr3ILi16ELi27EEvPdS0_S0_iii_param_1];
	ld.param.u32 	%r29, [_Z15gpukernelBMWNr3ILi16ELi27EEvPdS0_S0_iii_param_3];
	ld.param.u32 	%r30, [_Z15gpukernelBMWNr3ILi16ELi27EEvPdS0_S0_iii_param_4];
	ld.param.u32 	%r31, [_Z15gpukernelBMWNr3ILi16ELi27EEvPdS0_S0_iii_param_5];
	cvta.to.global.u64 	%rd1, %rd6;
	mov.u32 	%r1, %tid.x;
	shr.u32 	%r42, %r1, 4;
	setp.ge.s32 	%p1, %r42, %r29;
	@%p1 bra 	$L__BB251_20;
	setp.lt.s32 	%p2, %r31, 1;
	and.b32  	%r3, %r1, 15;
	@%p2 bra 	$L__BB251_20;
	not.b32 	%r32, %r3;
	add.s32 	%r4, %r30, %r32;
	shr.u32 	%r33, %r4, 4;
	add.s32 	%r34, %r33, 1;
	and.b32  	%r5, %r34, 15;
	add.s32 	%r6, %r5, -1;
	and.b32  	%r7, %r34, 7;
	add.s32 	%r8, %r7, -1;
	and.b32  	%r9, %r34, 3;
	and.b32  	%r35, %r34, 536870896;
	neg.s32 	%r10, %r35;
	add.s64 	%rd2, %rd1, 1024;
	cvta.to.global.u64 	%rd3, %rd5;
$L__BB251_3:
	mul.lo.s32 	%r12, %r42, %r31;
	mov.b32 	%r43, 0;
$L__BB251_4:
	setp.ge.s32 	%p3, %r3, %r30;
	mov.f64 	%fd85, 0d0000000000000000;
	@%p3 bra 	$L__BB251_18;
	setp.lt.u32 	%p4, %r4, 240;
	add.s32 	%r37, %r43, %r12;
	mul.lo.s32 	%r14, %r37, %r30;
	mov.f64 	%fd85, 0d0000000000000000;
	mov.u32 	%r47, %r3;
	@%p4 bra 	$L__BB251_8;
	add.s32 	%r44, %r3, %r14;
	mov.f64 	%fd85, 0d0000000000000000;
	mov.u32 	%r45, %r10;
	mov.u32 	%r47, %r3;
$L__BB251_7:
	.pragma "nounroll";
	mul.wide.s32 	%rd7, %r44, 8;
	add.s64 	%rd8, %rd2, %rd7;
	ld.global.f64 	%fd19, [%rd8+-1024];
	add.f64 	%fd20, %fd85, %fd19;
	ld.global.f64 	%fd21, [%rd8+-896];
	add.f64 	%fd22, %fd20, %fd21;
	ld.global.f64 	%fd23, [%rd8+-768];
	add.f64 	%fd24, %fd22, %fd23;
	ld.global.f64 	%fd25, [%rd8+-640];
	add.f64 	%fd26, %fd24, %fd25;
	ld.global.f64 	%fd27, [%rd8+-512];
	add.f64 	%fd28, %fd26, %fd27;
	ld.global.f64 	%fd29, [%rd8+-384];
	add.f64 	%fd30, %fd28, %fd29;
	ld.global.f64 	%fd31, [%rd8+-256];
	add.f64 	%fd32, %fd30, %fd31;
	ld.global.f64 	%fd33, [%rd8+-128];
	add.f64 	%fd34, %fd32, %fd33;
	ld.global.f64 	%fd35, [%rd8];
	add.f64 	%fd36, %fd34, %fd35;
	ld.global.f64 	%fd37, [%rd8+128];
	add.f64 	%fd38, %fd36, %fd37;
	ld.global.f64 	%fd39, [%rd8+256];
	add.f64 	%fd40, %fd38, %fd39;
	ld.global.f64 	%fd41, [%rd8+384];
	add.f64 	%fd42, %fd40, %fd41;
	ld.global.f64 	%fd43, [%rd8+512];
	add.f64 	%fd44, %fd42, %fd43;
	ld.global.f64 	%fd45, [%rd8+640];
	add.f64 	%fd46, %fd44, %fd45;
	ld.global.f64 	%fd47, [%rd8+768];
	add.f64 	%fd48, %fd46, %fd47;
	ld.global.f64 	%fd49, [%rd8+896];
	add.f64 	%fd85, %fd48, %fd49;
	add.s32 	%r47, %r47, 256;
	add.s32 	%r45, %r45, 16;
	add.s32 	%r44, %r44, 256;
	setp.ne.s32 	%p5, %r45, 0;
	@%p5 bra 	$L__BB251_7;
$L__BB251_8:
	setp.eq.s32 	%p6, %r5, 0;
	@%p6 bra 	$L__BB251_18;
	setp.lt.u32 	%p7, %r6, 7;
	@%p7 bra 	$L__BB251_11;
	add.s32 	%r38, %r47, %r14;
	mul.wide.s32 	%rd9, %r38, 8;
	add.s64 	%rd10, %rd1, %rd9;
	ld.global.f64 	%fd51, [%rd10];
	add.f64 	%fd52, %fd85, %fd51;
	ld.global.f64 	%fd53, [%rd10+128];
	add.f64 	%fd54, %fd52, %fd53;
	ld.global.f64 	%fd55, [%rd10+256];
	add.f64 	%fd56, %fd54, %fd55;
	ld.global.f64 	%fd57, [%rd10+384];
	add.f64 	%fd58, %fd56, %fd57;
	ld.global.f64 	%fd59, [%rd10+512];
	add.f64 	%fd60, %fd58, %fd59;
	ld.global.f64 	%fd61, [%rd10+640];
	add.f64 	%fd62, %fd60, %fd61;
	ld.global.f64 	%fd63, [%rd10+768];
	add.f64 	%fd64, %fd62, %fd63;
	ld.global.f64 	%fd65, [%rd10+896];
	add.f64 	%fd85, %fd64, %fd65;
	add.s32 	%r47, %r47, 128;
$L__BB251_11:
	setp.eq.s32 	%p8, %r7, 0;
	@%p8 bra 	$L__BB251_18;
	setp.lt.u32 	%p9, %r8, 3;
	@%p9 bra 	$L__BB251_14;
	add.s32 	%r39, %r47, %r14;
	mul.wide.s32 	%rd11, %r39, 8;
	add.s64 	%rd12, %rd1, %rd11;
	ld.global.f64 	%fd67, [%rd12];
	add.f64 	%fd68, %fd85, %fd67;
	ld.global.f64 	%fd69, [%rd12+128];
	add.f64 	%fd70, %fd68, %fd69;
	ld.global.f64 	%fd71, [%rd12+256];
	add.f64 	%fd72, %fd70, %fd71;
	ld.global.f64 	%fd73, [%rd12+384];
	add.f64 	%fd85, %fd72, %fd73;
	add.s32 	%r47, %r47, 64;
$L__BB251_14:
	setp.eq.s32 	%p10, %r9, 0;
	@%p10 bra 	$L__BB251_18;
	setp.eq.s32 	%p11, %r9, 1;
	add.s32 	%r40, %r47, %r14;
	mul.wide.s32 	%rd13, %r40, 8;
	add.s64 	%rd4, %rd1, %rd13;
	ld.global.f64 	%fd74, [%rd4];
	add.f64 	%fd85, %fd85, %fd74;
	@%p11 bra 	$L__BB251_18;
	setp.eq.s32 	%p12, %r9, 2;
	ld.global.f64 	%fd75, [%rd4+128];
	add.f64 	%fd85, %fd85, %fd75;
	@%p12 bra 	$L__BB251_18;
	ld.global.f64 	%fd76, [%rd4+256];
	add.f64 	%fd85, %fd85, %fd76;
$L__BB251_18:
	add.s32 	%r41, %r43, %r12;
	mul.wide.u32 	%rd14, %r41, 8;
	add.s64 	%rd15, %rd3, %rd14;
	atom.global.add.f64 	%fd77, [%rd15], %fd85;
	add.s32 	%r43, %r43, 1;
	setp.ne.s32 	%p13, %r43, %r31;
	@%p13 bra 	$L__BB251_4;
	add.s32 	%r42, %r42, 54;
	setp.lt.s32 	%p14, %r42, %r29;
	@%p14 bra 	$L__BB251_3;
$L__BB251_20:
	ret;

}
	// .globl	_Z15gpukernelBMWNr3ILi16ELi28EEvPdS0_S0_iii
.visible .entry _Z15gpukernelBMWNr3ILi16ELi28EEvPdS0_S0_iii(
	.param .u64 .ptr .align 1 _Z15gpukernelBMWNr3ILi16ELi28EEvPdS0_S0_iii_param_0,
	.param .u64 .ptr .align 1 _Z15gpukernelBMWNr3ILi16ELi28EEvPdS0_S0_iii_param_1,
	.param .u64 .ptr .align 1 _Z15gpukernelBMWNr3ILi16ELi28EEvPdS0_S0_iii_param_2,
	.param .u32 _Z15gpukernelBMWNr3ILi16ELi28EEvPdS0_S0_iii_param_3,
	.param .u32 _Z15gpukernelBMWNr3ILi16ELi28EEvPdS0_S0_iii_param_4,
	.param .u32 _Z15gpukernelBMWNr3ILi16ELi28EEvPdS0_S0_iii_param_5
)
{
	.reg .pred 	%p<15>;
	.reg .b32 	%r<50>;
	.reg .b64 	%rd<16>;
	.reg .b64 	%fd<86>;

	ld.param.u64 	%rd5, [_Z15gpukernelBMWNr3ILi16ELi28EEvPdS0_S0_iii_param_0];
	ld.param.u64 	%rd6, [_Z15gpukernelBMWNr3ILi16ELi28EEvPdS0_S0_iii_param_1];
	ld.param.u32 	%r29, [_Z15gpukernelBMWNr3ILi16ELi28EEvPdS0_S0_iii_param_3];
	ld.param.u32 	%r30, [_Z15gpukernelBMWNr3ILi16ELi28EEvPdS0_S0_iii_param_4];
	ld.param.u32 	%r31, [_Z15gpukernelBMWNr3ILi16ELi28EEvPdS0_S0_iii_param_5];
	cvta.to.global.u64 	%rd1, %rd6;
	mov.u32 	%r1, %tid.x;
	shr.u32 	%r42, %r1, 4;
	setp.ge.s32 	%p1, %r42, %r29;
	@%p1 bra 	$L__BB252_20;
	setp.lt.s32 	%p2, %r31, 1;
	and.b32  	%r3, %r1, 15;
	@%p2 bra 	$L__BB252_20;
	not.b32 	%r32, %r3;
	add.s32 	%r4, %r30, %r32;
	shr.u32 	%r33, %r4, 4;
	add.s32 	%r34, %r33, 1;
	and.b32  	%r5, %r34, 15;
	add.s32 	%r6, %r5, -1;
	and.b32  	%r7, %r34, 7;
	add.s32 	%r8, %r7, -1;
	and.b32  	%r9, %r34, 3;
	and.b32  	%r35, %r34, 536870896;
	neg.s32 	%r10, %r35;
	add.s64 	%rd2, %rd1, 1024;
	cvta.to.global.u64 	%rd3, %rd5;
$L__BB252_3:
	mul.lo.s32 	%r12, %r42, %r31;
	mov.b32 	%r43, 0;
$L__BB252_4:
	setp.ge.s32 	%p3, %r3, %r30;
	mov.f64 	%fd85, 0d0000000000000000;
	@%p3 bra 	$L__BB252_18;
	setp.lt.u32 	%p4, %r4, 240;
	add.s32 	%r37, %r43, %r12;
	mul.lo.s32 	%r14, %r37, %r30;
	mov.f64 	%fd85, 0d0000000000000000;
	mov.u32 	%r47, %r3;
	@%p4 bra 	$L__BB252_8;
	add.s32 	%r44, %r3, %r14;
	mov.f64 	%fd85, 0d0000000000000000;
	mov.u32 	%r45, %r10;
	mov.u32 	%r47, %r3;
$L__BB252_7:
	.pragma "nounroll";
	mul.wide.s32 	%rd7, %r44, 8;
	add.s64 	%rd8, %rd2, %rd7;
	ld.global.f64 	%fd19, [%rd8+-1024];
	add.f64 	%fd20, %fd85, %fd19;
	ld.global.f64 	%fd21, [%rd8+-896];
	add.f64 	%fd22, %fd20, %fd21;
	ld.global.f64 	%fd23, [%rd8+-768];
	add.f64 	%fd24, %fd22, %fd23;
	ld.global.f64 	%fd25, [%rd8+-640];
	add.f64 	%fd26, %fd24, %fd25;
	ld.global.f64 	%fd27, [%rd8+-512];
	add.f64 	%fd28, %fd26, %fd27;
	ld.global.f64 	%fd29, [%rd8+-384];
	add.f64 	%fd30, %fd28, %fd29;
	ld.global.f64 	%fd31, [%rd8+-256];
	add.f64 	%fd32, %fd30, %fd31;
	ld.global.f64 	%fd33, [%rd8+-128];
	add.f64 	%fd34, %fd32, %fd33;
	ld.global.f64 	%fd35, [%rd8];
	add.f64 	%fd36, %fd34, %fd35;
	ld.global.f64 	%fd37, [%rd8+128];
	add.f64 	%fd38, %fd36, %fd37;
	ld.global.f64 	%fd39, [%rd8+256];
	add.f64 	%fd40, %fd38, %fd39;
	ld.global.f64 	%fd41, [%rd8+384];
	add.f64 	%fd42, %fd40, %fd41;
	ld.global.f64 	%fd43, [%rd8+512];
	add.f64 	%fd44, %fd42, %fd43;
	ld.global.f64 	%fd45, [%rd8+640];
	add.f64 	%fd46, %fd44, %fd45;
	ld.global.f64 	%fd47, [%rd8+768];
	add.f64 	%fd48, %fd46, %fd47;
	ld.global.f64 	%fd49, [%rd8+896];
	add.f64 	%fd85, %fd48, %fd49;
	add.s32 	%r47, %r47, 256;
	add.s32 	%r45, %r45, 16;
	add.s32 	%r44, %r44, 256;
	setp.ne.s32 	%p5, %r45, 0;
	@%p5 bra 	$L__BB252_7;
$L__BB252_8:
	setp.eq.s32 	%p6, %r5, 0;
	@%p6 bra 	$L__BB252_18;
	setp.lt.u32 	%p7, %r6, 7;
	@%p7 bra 	$L__BB252_11;
	add.s32 	%r38, %r47, %r14;
	mul.wide.s32 	%rd9, %r38, 8;
	add.s64 	%rd10, %rd1, %rd9;
	ld.global.f64 	%fd51, [%rd10];
	add.f64 	%fd52, %fd85, %fd51;
	ld.global.f64 	%fd53, [%rd10+128];
	add.f64 	%fd54, %fd52, %fd53;
	ld.global.f64 	%fd55, [%rd10+256];
	add.f64 	%fd56, %fd54, %fd55;
	ld.global.f64 	%fd57, [%rd10+384];
	add.f64 	%fd58, %fd56, %fd57;
	ld.global.f64 	%fd59, [%rd10+512];
	add.f64 	%fd60, %fd58, %fd59;
	ld.global.f64 	%fd61, [%rd10+640];
	add.f64 	%fd62, %fd60, %fd61;
	ld.global.f64 	%fd63, [%rd10+768];
	add.f64 	%fd64, %fd62, %fd63;
	ld.global.f64 	%fd65, [%rd10+896];
	add.f64 	%fd85, %fd64, %fd65;
	add.s32 	%r47, %r47, 128;
$L__BB252_11:
	setp.eq.s32 	%p8, %r7, 0;
	@%p8 bra 	$L__BB252_18;
	setp.lt.u32 	%p9, %r8, 3;
	@%p9 bra 	$L__BB252_14;
	add.s32 	%r39, %r47, %r14;
	mul.wide.s32 	%rd11, %r39, 8;
	add.s64 	%rd12, %rd1, %rd11;
	ld.global.f64 	%fd67, [%rd12];
	add.f64 	%fd68, %fd85, %fd67;
	ld.global.f64 	%fd69, [%rd12+128];
	add.f64 	%fd70, %fd68, %fd69;
	ld.global.f64 	%fd71, [%rd12+256];
	add.f64 	%fd72, %fd70, %fd71;
	ld.global.f64 	%fd73, [%rd12+384];
	add.f64 	%fd85, %fd72, %fd73;
	add.s32 	%r47, %r47, 64;
$L__BB252_14:
	setp.eq.s32 	%p10, %r9, 0;
	@%p10 bra 	$L__BB252_18;
	setp.eq.s32 	%p11, %r9, 1;
	add.s32 	%r40, %r47, %r14;
	mul.wide.s32 	%rd13, %r40, 8;
	add.s64 	%rd4, %rd1, %rd13;
	ld.global.f64 	%fd74, [%rd4];
	add.f64 	%fd85, %fd85, %fd74;
	@%p11 bra 	$L__BB252_18;
	setp.eq.s32 	%p12, %r9, 2;
	ld.global.f64 	%fd75, [%rd4+128];
	add.f64 	%fd85, %fd85, %fd75;
	@%p12 bra 	$L__BB252_18;
	ld.global.f64 	%fd76, [%rd4+256];
	add.f64 	%fd85, %fd85, %fd76;
$L__BB252_18:
	add.s32 	%r41, %r43, %r12;
	mul.wide.u32 	%rd14, %r41, 8;
	add.s64 	%rd15, %rd3, %rd14;
	atom.global.add.f64 	%fd77, [%rd15], %fd85;
	add.s32 	%r43, %r43, 1;
	setp.ne.s32 	%p13, %r43, %r31;
	@%p13 bra 	$L__BB252_4;
	add.s32 	%r42, %r42, 56;
	setp.lt.s32 	%p14, %r42, %r29;
	@%p14 bra 	$L__BB252_3;
$L__BB252_20:
	ret;

}
	// .globl	_Z15gpukernelBMWNr3ILi16ELi29EEvPdS0_S0_iii
.visible .entry _Z15gpukernelBMWNr3ILi16ELi29EEvPdS0_S0_iii(
	.param .u64 .ptr .align 1 _Z15gpukernelBMWNr3ILi16ELi29EEvPdS0_S0_iii_param_0,
	.param .u64 .ptr .align 1 _Z15gpukernelBMWNr3ILi16ELi29EEvPdS0_S0_iii_param_1,
	.param .u64 .ptr .align 1 _Z15gpukernelBMWNr3ILi16ELi29EEvPdS0_S0_iii_param_2,
	.param .u32 _Z15gpukernelBMWNr3ILi16ELi29EEvPdS0_S0_iii_param_3,
	.param .u32 _Z15gpukernelBMWNr3ILi16ELi29EEvPdS0_S0_iii_param_4,
	.param .u32 _Z15gpukernelBMWNr3ILi16ELi29EEvPdS0_S0_iii_param_5
)
{
	.reg .pred 	%p<15>;
	.reg .b32 	%r<50>;
	.reg .b64 	%rd<16>;
	.reg .b64 	%fd<86>;

	ld.param.u64 	%rd5, [_Z15gpukernelBMWNr3ILi16ELi29EEvPdS0_S0_iii_param_0];
	ld.param.u64 	%rd6, [_Z15gpukernelBMWNr3ILi16ELi29EEvPdS0_S0_iii_param_1];
	ld.param.u32 	%r29, [_Z15gpukernelBMWNr3ILi16ELi29EEvPdS0_S0_iii_param_3];
	ld.param.u32 	%r30, [_Z15gpukernelBMWNr3ILi16ELi29EEvPdS0_S0_iii_param_4];
	ld.param.u32 	%r31, [_Z15gpukernelBMWNr3ILi16ELi29EEvPdS0_S0_iii_param_5];
	cvta.to.global.u64 	%rd1, %rd6;
	mov.u32 	%r1, %tid.x;
	shr.u32 	%r42, %r1, 4;
	setp.ge.s32 	%p1, %r42, %r29;
	@%p1 bra 	$L__BB253_20;
	setp.lt.s32 	%p2, %r31, 1;
	and.b32  	%r3, %r1, 15;
	@%p2 bra 	$L__BB253_20;
	not.b32 	%r32, %r3;
	add.s32 	%r4, %r30, %r32;
	shr.u32 	%r33, %r4, 4;
	add.s32 	%r34, %r33, 1;
	and.b32  	%r5, %r34, 15;
	add.s32 	%r6, %r5, -1;
	and.b32  	%r7, %r34, 7;
	add.s32 	%r8, %r7, -1;
	and.b32  	%r9, %r34, 3;
	and.b32  	%r35, %r34, 536870896;
	neg.s32 	%r10, %r35;
	add.s64 	%rd2, %rd1, 1024;
	cvta.to.global.u64 	%rd3, %rd5;
$L__BB253_3:
	mul.lo.s32 	%r12, %r42, %r31;
	mov.b32 	%r43, 0;
$L__BB253_4:
	setp.ge.s32 	%p3, %r3, %r30;
	mov.f64 	%fd85, 0d0000000000000000;
	@%p3 bra 	$L__BB253_18;
	setp.lt.u32 	%p4, %r4, 240;
	add.s32 	%r37, %r43, %r12;
	mul.lo.s32 	%r14, %r37, %r30;
	mov.f64 	%fd85, 0d0000000000000000;
	mov.u32 	%r47, %r3;
	@%p4 bra 	$L__BB253_8;
	add.s32 	%r44, %r3, %r14;
	mov.f64 	%fd85, 0d0000000000000000;
	mov.u32 	%r45, %r10;
	mov.u32 	%r47, %r3;
$L__BB253_7:
	.pragma "nounroll";
	mul.wide.s32 	%rd7, %r44, 8;
	add.s64 	%rd8, %rd2, %rd7;
	ld.global.f64 	%fd19, [%rd8+-1024];
	add.f64 	%fd20, %fd85, %fd19;
	ld.global.f64 	%fd21, [%rd8+-896];
	add.f64 	%fd22, %fd20, %fd21;
	ld.global.f64 	%fd23, [%rd8+-768];
	add.f64 	%fd24, %fd22, %fd23;
	ld.global.f64 	%fd25, [%rd8+-640];
	add.f64 	%fd26, %fd24, %fd25;
	ld.global.f64 	%fd27, [%rd8+-512];
	add.f64 	%fd28, %fd26, %fd27;
	ld.global.f64 	%fd29, [%rd8+-384];
	add.f64 	%fd30, %fd28, %fd29;
	ld.global.f64 	%fd31, [%rd8+-256];
	add.f64 	%fd32, %fd30, %fd31;
	ld.global.f64 	%fd33, [%rd8+-128];
	add.f64 	%fd34, %fd32, %fd33;
	ld.global.f64 	%fd35, [%rd8];
	add.f64 	%fd36, %fd34, %fd35;
	ld.global.f64 	%fd37, [%rd8+128];
	add.f64 	%fd38, %fd36, %fd37;
	ld.global.f64 	%fd39, [%rd8+256];
	add.f64 	%fd40, %fd38, %fd39;
	ld.global.f64 	%fd41, [%rd8+384];
	add.f64 	%fd42, %fd40, %fd41;
	ld.global.f64 	%fd43, [%rd8+512];
	add.f64 	%fd44, %fd42, %fd43;
	ld.global.f64 	%fd45, [%rd8+640];
	add.f64 	%fd46, %fd44, %fd45;
	ld.global.f64 	%fd47, [%rd8+768];
	add.f64 	%fd48, %fd46, %fd47;
	ld.global.f64 	%fd49, [%rd8+896];
	add.f64 	%fd85, %fd48, %fd49;
	add.s32 	%r47, %r47, 256;
	add.s32 	%r45, %r45, 16;
	add.s32 	%r44, %r44, 256;
	setp.ne.s32 	%p5, %r45, 0;
	@%p5 bra 	$L__BB253_7;
$L__BB253_8:
	setp.eq.s32 	%p6, %r5, 0;
	@%p6 bra 	$L__BB253_18;
	setp.lt.u32 	%p7, %r6, 7;
	@%p7 bra 	$L__BB253_11;
	add.s32 	%r38, %r47, %r14;
	mul.wide.s32 	%rd9, %r38, 8;
	add.s64 	%rd10, %rd1, %rd9;
	ld.global.f64 	%fd51, [%rd10];
	add.f64 	%fd52, %fd85, %fd51;
	ld.global.f64 	%fd53, [%rd10+128];
	add.f64 	%fd54, %fd52, %fd53;
	ld.global.f64 	%fd55, [%rd10+256];
	add.f64 	%fd56, %fd54, %fd55;
	ld.global.f64 	%fd57, [%rd10+384];
	add.f64 	%fd58, %fd56, %fd57;
	ld.global.f64 	%fd59, [%rd10+512];
	add.f64 	%fd60, %fd58, %fd59;
	ld.global.f64 	%fd61, [%rd10+640];
	add.f64 	%fd62, %fd60, %fd61;
	ld.global.f64 	%fd63, [%rd10+768];
	add.f64 	%fd64, %fd62, %fd63;
	ld.global.f64 	%fd65, [%rd10+896];
	add.f64 	%fd85, %fd64, %fd65;
	add.s32 	%r47, %r47, 128;
$L__BB253_11:
	setp.eq.s32 	%p8, %r7, 0;
	@%p8 bra 	$L__BB253_18;
	setp.lt.u32 	%p9, %r8, 3;
	@%p9 bra 	$L__BB253_14;
	add.s32 	%r39, %r47, %r14;
	mul.wide.s32 	%rd11, %r39, 8;
	add.s64 	%rd12, %rd1, %rd11;
	ld.global.f64 	%fd67, [%rd12];
	add.f64 	%fd68, %fd85, %fd67;
	ld.global.f64 	%fd69, [%rd12+128];
	add.f64 	%fd70, %fd68, %fd69;
	ld.global.f64 	%fd71, [%rd12+256];
	add.f64 	%fd72, %fd70, %fd71;
	ld.global.f64 	%fd73, [%rd12+384];
	add.f64 	%fd85, %fd72, %fd73;
	add.s32 	%r47, %r47, 64;
$L__BB253_14:
	setp.eq.s32 	%p10, %r9, 0;
	@%p10 bra 	$L__BB253_18;
	setp.eq.s32 	%p11, %r9, 1;
	add.s32 	%r40, %r47, %r14;
	mul.wide.s32 	%rd13, %r40, 8;
	add.s64 	%rd4, %rd1, %rd13;
	ld.global.f64 	%fd74, [%rd4];
	add.f64 	%fd85, %fd85, %fd74;
	@%p11 bra 	$L__BB253_18;
	setp.eq.s32 	%p12, %r9, 2;
	ld.global.f64 	%fd75, [%rd4+128];
	add.f64 	%fd85, %fd85, %fd75;
	@%p12 bra 	$L__BB253_18;
	ld.global.f64 	%fd76, [%rd4+256];
	add.f64 	%fd85, %fd85, %fd76;
$L__BB253_18:
	add.s32 	%r41, %r43, %r12;
	mul.wide.u32 	%rd14, %r41, 8;
	add.s64 	%rd15, %rd3, %rd14;
	atom.global.add.f64 	%fd77, [%rd15], %fd85;
	add.s32 	%r43, %r43, 1;
	setp.ne.s32 	%p13, %r43, %r31;
	@%p13 bra 	$L__BB253_4;
	add.s32 	%r42, %r42, 58;
	setp.lt.s32 	%p14, %r42, %r29;
	@%p14 bra 	$L__BB253_3;
$L__BB253_20:
	ret;

}
	// .globl	_Z15gpukernelBMWNr3ILi16ELi30EEvPdS0_S0_iii
.visible .entry _Z15gpukernelBMWNr3ILi16ELi30EEvPdS0_S0_iii(
	.param .u64 .ptr .align 1 _Z15gpukernelBMWNr3ILi16ELi30EEvPdS0_S0_iii_param_0,
	.param .u64 .ptr .align 1 _Z15gpukernelBMWNr3ILi16ELi30EEvPdS0_S0_iii_param_1,
	.param .u64 .ptr .align 1 _Z15gpukernelBMWNr3ILi16ELi30EEvPdS0_S0_iii_param_2,
	.param .u32 _Z15gpukernelBMWNr3ILi16ELi30EEvPdS0_S0_iii_param_3,
	.param .u32 _Z15gpukernelBMWNr3ILi16ELi30EEvPdS0_S0_iii_param_4,
	.param .u32 _Z15gpukernelBMWNr3ILi16ELi30EEvPdS0_S0_iii_param_5
)
{
	.reg .pred 	%p<15>;
	.reg .b32 	%r<50>;
	.reg .b64 	%rd<16>;
	.reg .b64 	%fd<86>;

	ld.param.u64 	%rd5, [_Z15gpukernelBMWNr3ILi16ELi30EEvPdS0_S0_iii_param_0];
	ld.param.u64 	%rd6, [_Z15gpukernelBMWNr3ILi16ELi30EEvPdS0_S0_iii_param_1];
	ld.param.u32 	%r29, [_Z15gpukernelBMWNr3ILi16ELi30EEvPdS0_S0_iii_param_3];
	ld.param.u32 	%r30, [_Z15gpukernelBMWNr3ILi16ELi30EEvPdS0_S0_iii_param_4];
	ld.param.u32 	%r31, [_Z15gpukernelBMWNr3ILi16ELi30EEvPdS0_S0_iii_param_5];
	cvta.to.global.u64 	%rd1, %rd6;
	mov.u32 	%r1, %tid.x;
	shr.u32 	%r42, %r1, 4;
	setp.ge.s32 	%p1, %r42, %r29;
	@%p1 bra 	$L__BB254_20;
	setp.lt.s32 	%p2, %r31, 1;
	and.b32  	%r3, %r1, 15;
	@%p2 bra 	$L__BB254_20;
	not.b32 	%r32, %r3;
	add.s32 	%r4, %r30, %r32;
	shr.u32 	%r33, %r4, 4;
	add.s32 	%r34, %r33, 1;
	and.b32  	%r5, %r34, 15;
	add.s32 	%r6, %r5, -1;
	and.b32  	%r7, %r34, 7;
	add.s32 	%r8, %r7, -1;
	and.b32  	%r9, %r34, 3;
	and.b32  	%r35, %r34, 536870896;
	neg.s32 	%r10, %r35;
	add.s64 	%rd2, %rd1, 1024;
	cvta.to.global.u64 	%rd3, %rd5;
$L__BB254_3:
	mul.lo.s32 	%r12, %r42, %r31;
	mov.b32 	%r43, 0;
$L__BB254_4:
	setp.ge.s32 	%p3, %r3, %r30;
	mov.f64 	%fd85, 0d0000000000000000;
	@%p3 bra 	$L__BB254_18;
	setp.lt.u32 	%p4, %r4, 240;
	add.s32 	%r37, %r43, %r12;
	mul.lo.s32 	%r14, %r37, %r30;
	mov.f64 	%fd85, 0d0000000000000000;
	mov.u32 	%r47, %r3;
	@%p4 bra 	$L__BB254_8;
	add.s32 	%r44, %r3, %r14;
	mov.f64 	%fd85, 0d0000000000000000;
	mov.u32 	%r45, %r10;
	mov.u32 	%r47, %r3;
$L__BB254_7:
	.pragma "nounroll";
	mul.wide.s32 	%rd7, %r44, 8;
	add.s64 	%rd8, %rd2, %rd7;
	ld.global.f64 	%fd19, [%rd8+-1024];
	add.f64 	%fd20, %fd85, %fd19;
	ld.global.f64 	%fd21, [%rd8+-896];
	add.f64 	%fd22, %fd20, %fd21;
	ld.global.f64 	%fd23, [%rd8+-768];
	add.f64 	%fd24, %fd22, %fd23;
	ld.global.f64 	%fd25, [%rd8+-640];
	add.f64 	%fd26, %fd24, %fd25;
	ld.global.f64 	%fd27, [%rd8+-512];
	add.f64 	%fd28, %fd26, %fd27;
	ld.global.f64 	%fd29, [%rd8+-384];
	add.f64 	%fd30, %fd28, %fd29;
	ld.global.f64 	%fd31, [%rd8+-256];
	add.f64 	%fd32, %fd30, %fd31;
	ld.global.f64 	%fd33, [%rd8+-128];
	add.f64 	%fd34, %fd32, %fd33;
	ld.global.f64 	%fd35, [%rd8];
	add.f64 	%fd36, %fd34, %fd35;
	ld.global.f64 	%fd37, [%rd8+128];
	add.f64 	%fd38, %fd36, %fd37;
	ld.global.f64 	%fd39, [%rd8+256];
	add.f64 	%fd40, %fd38, %fd39;
	ld.global.f64 	%fd41, [%rd8+384];
	add.f64 	%fd42, %fd40, %fd41;
	ld.global.f64 	%fd43, [%rd8+512];
	add.f64 	%fd44, %fd42, %fd43;
	ld.global.f64 	%fd45, [%rd8+640];
	add.f64 	%fd46, %fd44, %fd45;
	ld.global.f64 	%fd47, [%rd8+768];
	add.f64 	%fd48, %fd46, %fd47;
	ld.global.f64 	%fd49, [%rd8+896];
	add.f64 	%fd85, %fd48, %fd49;
	add.s32 	%r47, %r47, 256;
	add.s32 	%r45, %r45, 16;
	add.s32 	%r44, %r44, 256;
	setp.ne.s32 	%p5, %r45, 0;
	@%p5 bra 	$L__BB254_7;
$L__BB254_8:
	setp.eq.s32 	%p6, %r5, 0;
	@%p6 bra 	$L__BB254_18;
	setp.lt.u32 	%p7, %r6, 7;
	@%p7 bra 	$L__BB254_11;
	add.s32 	%r38, %r47, %r14;
	mul.wide.s32 	%rd9, %r38, 8;
	add.s64 	%rd10, %rd1, %rd9;
	ld.global.f64 	%fd51, [%rd10];
	add.f64 	%fd52, %fd85, %fd51;
	ld.global.f64 	%fd53, [%rd10+128];
	add.f64 	%fd54, %fd52, %fd53;
	ld.global.f64 	%fd55, [%rd10+256];
	add.f64 	%fd56, %fd54, %fd55;
	ld.global.f64 	%fd57, [%rd10+384];
	add.f64 	%fd58, %fd56, %fd57;
	ld.global.f64 	%fd59, [%rd10+512];
	add.f64 	%fd60, %fd58, %fd59;
	ld.global.f64 	%fd61, [%rd10+640];
	add.f64 	%fd62, %fd60, %fd61;
	ld.global.f64 	%fd63, [%rd10+768];
	add.f64 	%fd64, %fd62, %fd63;
	ld.global.f64 	%fd65, [%rd10+896];
	add.f64 	%fd85, %fd64, %fd65;
	add.s32 	%r47, %r47, 128;
$L__BB254_11:
	setp.eq.s32 	%p8, %r7, 0;
	@%p8 bra 	$L__BB254_18;
	setp.lt.u32 	%p9, %r8, 3;
	@%p9 bra 	$L__BB254_14;
	add.s32 	%r39, %r47, %r14;
	mul.wide.s32 	%rd11, %r39, 8;
	add.s64 	%rd12, %rd1, %rd11;
	ld.global.f64 	%fd67, [%rd12];
	add.f64 	%fd68, %fd85, %fd67;
	ld.global.f64 	%fd69, [%rd12+128];
	add.f64 	%fd70, %fd68, %fd69;
	ld.global.f64 	%fd71, [%rd12+256];
	add.f64 	%fd72, %fd70, %fd71;
	ld.global.f64 	%fd73, [%rd12+384];
	add.f64 	%fd85, %fd72, %fd73;
	add.s32 	%r47, %r47, 64;
$L__BB254_14:
	setp.eq.s32 	%p10, %r9, 0;
	@%p10 bra 	$L__BB254_18;
	setp.eq.s32 	%p11, %r9, 1;
	add.s32 	%r40, %r47, %r14;
	mul.wide.s32 	%rd13, %r40, 8;
	add.s64 	%rd4, %rd1, %rd13;
	ld.global.f64 	%fd74, [%rd4];
	add.f64 	%fd85, %fd85, %fd74;
	@%p11 bra 	$L__BB254_18;
	setp.eq.s32 	%p12, %r9, 2;
	ld.global.f64 	%fd75, [%rd4+128];
	add.f64 	%fd85, %fd85, %fd75;
	@%p12 bra 	$L__BB254_18;
	ld.global.f64 	%fd76, [%rd4+256];
	add.f64 	%fd85, %fd85, %fd76;
$L__BB254_18:
	add.s32 	%r41, %r43, %r12;
	mul.wide.u32 	%rd14, %r41, 8;
	add.s64 	%rd15, %rd3, %rd14;
	atom.global.add.f64 	%fd77, [%rd15], %fd85;
	add.s32 	%r43, %r43, 1;
	setp.ne.s32 	%p13, %r43, %r31;
	@%p13 bra 	$L__BB254_4;
	add.s32 	%r42, %r42, 60;
	setp.lt.s32 	%p14, %r42, %r29;
	@%p14 bra 	$L__BB254_3;
$L__BB254_20:
	ret;

}
	// .globl	_Z15gpukernelBMWNr3ILi16ELi31EEvPdS0_S0_iii
.visible .entry _Z15gpukernelBMWNr3ILi16ELi31EEvPdS0_S0_iii(
	.param .u64 .ptr .align 1 _Z15gpukernelBMWNr3ILi16ELi31EEvPdS0_S0_iii_param_0,
	.param .u64 .ptr .align 1 _Z15gpukernelBMWNr3ILi16ELi31EEvPdS0_S0_iii_param_1,
	.param .u64 .ptr .align 1 _Z15gpukernelBMWNr3ILi16ELi31EEvPdS0_S0_iii_param_2,
	.param .u32 _Z15gpukernelBMWNr3ILi16ELi31EEvPdS0_S0_iii_param_3,
	.param .u32 _Z15gpukernelBMWNr3ILi16ELi31EEvPdS0_S0_iii_param_4,
	.param .u32 _Z15gpukernelBMWNr3ILi16ELi31EEvPdS0_S0_iii_param_5
)
{
	.reg .pred 	%p<15>;
	.reg .b32 	%r<50>;
	.reg .b64 	%rd<16>;
	.reg .b64 	%fd<86>;

	ld.param.u64 	%rd5, [_Z15gpukernelBMWNr3ILi16ELi31EEvPdS0_S0_iii_param_0];
	ld.param.u64 	%rd6, [_Z15gpukernelBMWNr3ILi16ELi31EEvPdS0_S0_iii_param_1];
	ld.param.u32 	%r29, [_Z15gpukernelBMWNr3ILi16ELi31EEvPdS0_S0_iii_param_3];
	ld.param.u32 	%r30, [_Z15gpukernelBMWNr3ILi16ELi31EEvPdS0_S0_iii_param_4];
	ld.param.u32 	%r31, [_Z15gpukernelBMWNr3ILi16ELi31EEvPdS0_S0_iii_param_5];
	cvta.to.global.u64 	%rd1, %rd6;
	mov.u32 	%r1, %tid.x;
	shr.u32 	%r42, %r1, 4;
	setp.ge.s32 	%p1, %r42, %r29;
	@%p1 bra 	$L__BB255_20;
	setp.lt.s32 	%p2, %r31, 1;
	and.b32  	%r3, %r1, 15;
	@%p2 bra 	$L__BB255_20;
	not.b32 	%r32, %r3;
	add.s32 	%r4, %r30, %r32;
	shr.u32 	%r33, %r4, 4;
	add.s32 	%r34, %r33, 1;
	and.b32  	%r5, %r34, 15;
	add.s32 	%r6, %r5, -1;
	and.b32  	%r7, %r34, 7;
	add.s32 	%r8, %r7, -1;
	and.b32  	%r9, %r34, 3;
	and.b32  	%r35, %r34, 536870896;
	neg.s32 	%r10, %r35;
	add.s64 	%rd2, %rd1, 1024;
	cvta.to.global.u64 	%rd3, %rd5;
$L__BB255_3:
	mul.lo.s32 	%r12, %r42, %r31;
	mov.b32 	%r43, 0;
$L__BB255_4:
	setp.ge.s32 	%p3, %r3, %r30;
	mov.f64 	%fd85, 0d0000000000000000;
	@%p3 bra 	$L__BB255_18;
	setp.lt.u32 	%p4, %r4, 240;
	add.s32 	%r37, %r43, %r12;
	mul.lo.s32 	%r14, %r37, %r30;
	mov.f64 	%fd85, 0d0000000000000000;
	mov.u32 	%r47, %r3;
	@%p4 bra 	$L__BB255_8;
	add.s32 	%r44, %r3, %r14;
	mov.f64 	%fd85, 0d0000000000000000;
	mov.u32 	%r45, %r10;
	mov.u32 	%r47, %r3;
$L__BB255_7:
	.pragma "nounroll";
	mul.wide.s32 	%rd7, %r44, 8;
	add.s64 	%rd8, %rd2, %rd7;
	ld.global.f64 	%fd19, [%rd8+-1024];
	add.f64 	%fd20, %fd85, %fd19;
	ld.global.f64 	%fd21, [%rd8+-896];
	add.f64 	%fd22, %fd20, %fd21;
	ld.global.f64 	%fd23, [%rd8+-768];
	add.f64 	%fd24, %fd22, %fd23;
	ld.global.f64 	%fd25, [%rd8+-640];
	add.f64 	%fd26, %fd24, %fd25;
	ld.global.f64 	%fd27, [%rd8+-512];
	add.f64 	%fd28, %fd26, %fd27;
	ld.global.f64 	%fd29, [%rd8+-384];
	add.f64 	%fd30, %fd28, %fd29;
	ld.global.f64 	%fd31, [%rd8+-256];
	add.f64 	%fd32, %fd30, %fd31;
	ld.global.f64 	%fd33, [%rd8+-128];
	add.f64 	%fd34, %fd32, %fd33;
	ld.global.f64 	%fd35, [%rd8];
	add.f64 	%fd36, %fd34, %fd35;
	ld.global.f64 	%fd37, [%rd8+128];
	add.f64 	%fd38, %fd36, %fd37;
	ld.global.f64 	%fd39, [%rd8+256];
	add.f64 	%fd40, %fd38, %fd39;
	ld.global.f64 	%fd41, [%rd8+384];
	add.f64 	%fd42, %fd40, %fd41;
	ld.global.f64 	%fd43, [%rd8+512];
	add.f64 	%fd44, %fd42, %fd43;
	ld.global.f64 	%fd45, [%rd8+640];
	add.f64 	%fd46, %fd44, %fd45;
	ld.global.f64 	%fd47, [%rd8+768];
	add.f64 	%fd48, %fd46, %fd47;
	ld.global.f64 	%fd49, [%rd8+896];
	add.f64 	%fd85, %fd48, %fd49;
	add.s32 	%r47, %r47, 256;
	add.s32 	%r45, %r45, 16;
	add.s32 	%r44, %r44, 256;
	setp.ne.s32 	%p5, %r45, 0;
	@%p5 bra 	$L__BB255_7;
$L__BB255_8:
	setp.eq.s32 	%p6, %r5, 0;
	@%p6 bra 	$L__BB255_18;
	setp.lt.u32 	%p7, %r6, 7;
	@%p7 bra 	$L__BB255_11;
	add.s32 	%r38, %r47, %r14;
	mul.wide.s32 	%rd9, %r38, 8;
	add.s64 	%rd10, %rd1, %rd9;
	ld.global.f64 	%fd51, [%rd10];
	add.f64 	%fd52, %fd85, %fd51;
	ld.global.f64 	%fd53, [%rd10+128];
	add.f64 	%fd54, %fd52, %fd53;
	ld.global.f64 	%fd55, [%rd10+256];
	add.f64 	%fd56, %fd54, %fd55;
	ld.global.f64 	%fd57, [%rd10+384];
	add.f64 	%fd58, %fd56, %fd57;
	ld.global.f64 	%fd59, [%rd10+512];
	add.f64 	%fd60, %fd58, %fd59;
	ld.global.f64 	%fd61, [%rd10+640];
	add.f64 	%fd62, %fd60, %fd61;
	ld.global.f64 	%fd63, [%rd10+768];
	add.f64 	%fd64, %fd62, %fd63;
	ld.global.f64 	%fd65, [%rd10+896];
	add.f64 	%fd85, %fd64, %fd65;
	add.s32 	%r47, %r47, 128;
$L__BB255_11:
	setp.eq.s32 	%p8, %r7, 0;
	@%p8 bra 	$L__BB255_18;
	setp.lt.u32 	%p9, %r8, 3;
	@%p9 bra 	$L__BB255_14;
	add.s32 	%r39, %r47, %r14;
	mul.wide.s32 	%rd11, %r39, 8;
	add.s64 	%rd12, %rd1, %rd11;
	ld.global.f64 	%fd67, [%rd12];
	add.f64 	%fd68, %fd85, %fd67;
	ld.global.f64 	%fd69, [%rd12+128];
	add.f64 	%fd70, %fd68, %fd69;
	ld.global.f64 	%fd71, [%rd12+256];
	add.f64 	%fd72, %fd70, %fd71;
	ld.global.f64 	%fd73, [%rd12+384];
	add.f64 	%fd85, %fd72, %fd73;
	add.s32 	%r47, %r47, 64;
$L__BB255_14:
	setp.eq.s32 	%p10, %r9, 0;
	@%p10 bra 	$L__BB255_18;
	setp.eq.s32 	%p11, %r9, 1;
	add.s32 	%r40, %r47, %r14;
	mul.wide.s32 	%rd13, %r40, 8;
	add.s64 	%rd4, %rd1, %rd13;
	ld.global.f64 	%fd74, [%rd4];
	add.f64 	%fd85, %fd85, %fd74;
	@%p11 bra 	$L__BB255_18;
	setp.eq.s32 	%p12, %r9, 2;
	ld.global.f64 	%fd75, [%rd4+128];
	add.f64 	%fd85, %fd85, %fd75;
	@%p12 bra 	$L__BB255_18;
	ld.global.f64 	%fd76, [%rd4+256];
	add.f64 	%fd85, %fd85, %fd76;
$L__BB255_18:
	add.s32 	%r41, %r43, %r12;
	mul.wide.u32 	%rd14, %r41, 8;
	add.s64 	%rd15, %rd3, %rd14;
	atom.global.add.f64 	%fd77, [%rd15], %fd85;
	add.s32 	%r43, %r43, 1;
	setp.ne.s32 	%p13, %r43, %r31;
	@%p13 bra 	$L__BB255_4;
	add.s32 	%r42, %r42, 62;
	setp.lt.s32 	%p14, %r42, %r29;
	@%p14 bra 	$L__BB255_3;
$L__BB255_20:
	ret;

}
	// .globl	_Z15gpukernelBMWNr3ILi16ELi32EEvPdS0_S0_iii
.visible .entry _Z15gpukernelBMWNr3ILi16ELi32EEvPdS0_S0_iii(
	.param .u64 .ptr .align 1 _Z15gpukernelBMWNr3ILi16ELi32EEvPdS0_S0_iii_param_0,
	.param .u64 .ptr .align 1 _Z15gpukernelBMWNr3ILi16ELi32EEvPdS0_S0_iii_param_1,
	.param .u64 .ptr .align 1 _Z15gpukernelBMWNr3ILi16ELi32EEvPdS0_S0_iii_param_2,
	.param .u32 _Z15gpukernelBMWNr3ILi16ELi32EEvPdS0_S0_iii_param_3,
	.param .u32 _Z15gpukernelBMWNr3ILi16ELi32EEvPdS0_S0_iii_param_4,
	.param .u32 _Z15gpukernelBMWNr3ILi16ELi32EEvPdS0_S0_iii_param_5
)
{
	.reg .pred 	%p<15>;
	.reg .b32 	%r<50>;
	.reg .b64 	%rd<16>;
	.reg .b64 	%fd<86>;

	ld.param.u64 	%rd5, [_Z15gpukernelBMWNr3ILi16ELi32EEvPdS0_S0_iii_param_0];
	ld.param.u64 	%rd6, [_Z15gpukernelBMWNr3ILi16ELi32EEvPdS0_S0_iii_param_1];
	ld.param.u32 	%r29, [_Z15gpukernelBMWNr3ILi16ELi32EEvPdS0_S0_iii_param_3];
	ld.param.u32 	%r30, [_Z15gpukernelBMWNr3ILi16ELi32EEvPdS0_S0_iii_param_4];
	ld.param.u32 	%r31, [_Z15gpukernelBMWNr3ILi16ELi32EEvPdS0_S0_iii_param_5];
	cvta.to.global.u64 	%rd1, %rd6;
	mov.u32 	%r1, %tid.x;
	shr.u32 	%r42, %r1, 4;
	setp.ge.s32 	%p1, %r42, %r29;
	@%p1 bra 	$L__BB256_20;
	setp.lt.s32 	%p2, %r31, 1;
	and.b32  	%r3, %r1, 15;
	@%p2 bra 	$L__BB256_20;
	not.b32 	%r32, %r3;
	add.s32 	%r4, %r30, %r32;
	shr.u32 	%r33, %r4, 4;
	add.s32 	%r34, %r33, 1;
	and.b32  	%r5, %r34, 15;
	add.s32 	%r6, %r5, -1;
	and.b32  	%r7, %r34, 7;
	add.s32 	%r8, %r7, -1;
	and.b32  	%r9, %r34, 3;
	and.b32  	%r35, %r34, 536870896;
	neg.s32 	%r10, %r35;
	add.s64 	%rd2, %rd1, 1024;
	cvta.to.global.u64 	%rd3, %rd5;
$L__BB256_3:
	mul.lo.s32 	%r12, %r42, %r31;
	mov.b32 	%r43, 0;
$L__BB256_4:
	setp.ge.s32 	%p3, %r3, %r30;
	mov.f64 	%fd85, 0d0000000000000000;
	@%p3 bra 	$L__BB256_18;
	setp.lt.u32 	%p4, %r4, 240;
	add.s32 	%r37, %r43, %r12;
	mul.lo.s32 	%r14, %r37, %r30;
	mov.f64 	%fd85, 0d0000000000000000;
	mov.u32 	%r47, %r3;
	@%p4 bra 	$L__BB256_8;
	add.s32 	%r44, %r3, %r14;
	mov.f64 	%fd85, 0d0000000000000000;
	mov.u32 	%r45, %r10;
	mov.u32 	%r47, %r3;
$L__BB256_7:
	.pragma "nounroll";
	mul.wide.s32 	%rd7, %r44, 8;
	add.s64 	%rd8, %rd2, %rd7;
	ld.global.f64 	%fd19, [%rd8+-1024];
	add.f64 	%fd20, %fd85, %fd19;
	ld.global.f64 	%fd21, [%rd8+-896];
	add.f64 	%fd22, %fd20, %fd21;
	ld.global.f64 	%fd23, [%rd8+-768];
	add.f64 	%fd24, %fd22, %fd23;
	ld.global.f64 	%fd25, [%rd8+-640];
	add.f64 	%fd26, %fd24, %fd25;
	ld.global.f64 	%fd27, [%rd8+-512];
	add.f64 	%fd28, %fd26, %fd27;
	ld.global.f64 	%fd29, [%rd8+-384];
	add.f64 	%fd30, %fd28, %fd29;
	ld.global.f64 	%fd31, [%rd8+-256];
	add.f64 	%fd32, %fd30, %fd31;
	ld.global.f64 	%fd33, [%rd8+-128];
	add.f64 	%fd34, %fd32, %fd33;
	ld.global.f64 	%fd35, [%rd8];
	add.f64 	%fd36, %fd34, %fd35;
	ld.global.f64 	%fd37, [%rd8+128];
	add.f64 	%fd38, %fd36, %fd37;
	ld.global.f64 	%fd39, [%rd8+256];
	add.f64 	%fd40, %fd38, %fd39;
	ld.global.f64 	%fd41, [%rd8+384];
	add.f64 	%fd42, %fd40, %fd41;
	ld.global.f64 	%fd43, [%rd8+512];
	add.f64 	%fd44, %fd42, %fd43;
	ld.global.f64 	%fd45, [%rd8+640];
	add.f64 	%fd46, %fd44, %fd45;
	ld.global.f64 	%fd47, [%rd8+768];
	add.f64 	%fd48, %fd46, %fd47;
	ld.global.f64 	%fd49, [%rd8+896];
	add.f64 	%fd85, %fd48, %fd49;
	add.s32 	%r47, %r47, 256;
	add.s32 	%r45, %r45, 16;
	add.s32 	%r44, %r44, 256;
	setp.ne.s32 	%p5, %r45, 0;
	@%p5 bra 	$L__BB256_7;
$L__BB256_8:
	setp.eq.s32 	%p6, %r5, 0;
	@%p6 bra 	$L__BB256_18;
	setp.lt.u32 	%p7, %r6, 7;
	@%p7 bra 	$L__BB256_11;
	add.s32 	%r38, %r47, %r14;
	mul.wide.s32 	%rd9, %r38, 8;
	add.s64 	%rd10, %rd1, %rd9;
	ld.global.f64 	%fd51, [%rd10];
	add.f64 	%fd52, %fd85, %fd51;
	ld.global.f64 	%fd53, [%rd10+128];
	add.f64 	%fd54, %fd52, %fd53;
	ld.global.f64 	%fd55, [%rd10+256];
	add.f64 	%fd56, %fd54, %fd55;
	ld.global.f64 	%fd57, [%rd10+384];
	add.f64 	%fd58, %fd56, %fd57;
	ld.global.f64 	%fd59, [%rd10+512];
	add.f64 	%fd60, %fd58, %fd59;
	ld.global.f64 	%fd61, [%rd10+640];
	add.f64 	%fd62, %fd60, %fd61;
	ld.global.f64 	%fd63, [%rd10+768];
	add.f64 	%fd64, %fd62, %fd63;
	ld.global.f64 	%fd65, [%rd10+896];
	add.f64 	%fd85, %fd64, %fd65;
	add.s32 	%r47, %r47, 128;
$L__BB256_11:
	setp.eq.s32 	%p8, %r7, 0;
	@%p8 bra 	$L__BB256_18;
	setp.lt.u32 	%p9, %r8, 3;
	@%p9 bra 	$L__BB256_14;
	add.s32 	%r39, %r47, %r14;
	mul.wide.s32 	%rd11, %r39, 8;
	add.s64 	%rd12, %rd1, %rd11;
	ld.global.f64 	%fd67, [%rd12];
	add.f64 	%fd68, %fd85, %fd67;
	ld.global.f64 	%fd69, [%rd12+128];
	add.f64 	%fd70, %fd68, %fd69;
	ld.global.f64 	%fd71, [%rd12+256];
	add.f64 	%fd72, %fd70, %fd71;
	ld.global.f64 	%fd73, [%rd12+384];
	add.f64 	%fd85, %fd72, %fd73;
	add.s32 	%r47, %r47, 64;
$L__BB256_14:
	setp.eq.s32 	%p10, %r9, 0;
	@%p10 bra 	$L__BB256_18;
	setp.eq.s32 	%p11, %r9, 1;
	add.s32 	%r40, %r47, %r14;
	mul.wide.s32 	%rd13, %r40, 8;
	add.s64 	%rd4, %rd1, %rd13;
	ld.global.f64 	%fd74, [%rd4];
	add.f64 	%fd85, %fd85, %fd74;
	@%p11 bra 	$L__BB256_18;
	setp.eq.s32 	%p12, %r9, 2;
	ld.global.f64 	%fd75, [%rd4+128];
	add.f64 	%fd85, %fd85, %fd75;
	@%p12 bra 	$L__BB256_18;
	ld.global.f64 	%fd76, [%rd4+256];
	add.f64 	%fd85, %fd85, %fd76;
$L__BB256_18:
	add.s32 	%r41, %r43, %r12;
	mul.wide.u32 	%rd14, %r41, 8;
	add.s64 	%rd15, %rd3, %rd14;
	atom.global.add.f64 	%fd77, [%rd15], %fd85;
	add.s32 	%r43, %r43, 1;
	setp.ne.s32 	%p13, %r43, %r31;
	@%p13 bra 	$L__BB256_4;
	add.s32 	%r42, %r42, 64;
	setp.lt.s32 	%p14, %r42, %r29;
	@%p14 bra 	$L__BB256_3;
$L__BB256_20:
	ret;

}
	// .globl	_Z15gpukernelBMWNr3ILi8ELi1EEvPdS0_S0_iii
.visible .entry _Z15gpukernelBMWNr3ILi8ELi1EEvPdS0_S0_iii(
	.param .u64 .ptr .align 1 _Z15gpukernelBMWNr3ILi8ELi1EEvPdS0_S0_iii_param_0,
	.param .u64 .ptr .align 1 _Z15gpukernelBMWNr3ILi8ELi1EEvPdS0_S0_iii_param_1,
	.param .u64 .ptr .align 1 _Z15gpukernelBMWNr3ILi8ELi1EEvPdS0_S0_iii_param_2,
	.param .u32 _Z15gpukernelBMWNr3ILi8ELi1EEvPdS0_S0_iii_param_3,
	.param .u32 _Z15gpukernelBMWNr3ILi8ELi1EEvPdS0_S0_iii_param_4,
	.param .u32 _Z15gpukernelBMWNr3ILi8ELi1EEvPdS0_S0_iii_param_5
)
{
	.reg .pred 	%p<15>;
	.reg .b32 	%r<50>;
	.reg .b64 	%rd<16>;
	.reg .b64 	%fd<86>;

	ld.param.u64 	%rd5, [_Z15gpukernelBMWNr3ILi8ELi1EEvPdS0_S0_iii_param_0];
	ld.param.u64 	%rd6, [_Z15gpukernelBMWNr3ILi8ELi1EEvPdS0_S0_iii_param_1];
	ld.param.u32 	%r29, [_Z15gpukernelBMWNr3ILi8ELi1EEvPdS0_S0_iii_param_3];
	ld.param.u32 	%r30, [_Z15gpukernelBMWNr3ILi8ELi1EEvPdS0_S0_iii_param_4];
	ld.param.u32 	%r31, [_Z15gpukernelBMWNr3ILi8ELi1EEvPdS0_S0_iii_param_5];
	cvta.to.global.u64 	%rd1, %rd6;
	mov.u32 	%r1, %tid.x;
	shr.u32 	%r42, %r1, 3;
	setp.ge.s32 	%p1, %r42, %r29;
	@%p1 bra 	$L__BB257_20;
	setp.lt.s32 	%p2, %r31, 1;
	and.b32  	%r3, %r1, 7;
	@%p2 bra 	$L__BB257_20;
	not.b32 	%r32, %r3;
	add.s32 	%r4, %r30, %r32;
	shr.u32 	%r33, %r4, 3;
	add.s32 	%r34, %r33, 1;
	and.b32  	%r5, %r34, 15;
	add.s32 	%r6, %r5, -1;
	and.b32  	%r7, %r34, 7;
	add.s32 	%r8, %r7, -1;
	and.b32  	%r9, %r34, 3;
	and.b32  	%r35, %r34, 1073741808;
	neg.s32 	%r10, %r35;
	add.s64 	%rd2, %rd1, 512;
	cvta.to.global.u64 	%rd3, %rd5;
$L__BB257_3:
	mul.lo.s32 	%r12, %r42, %r31;
	mov.b32 	%r43, 0;
$L__BB257_4:
	setp.ge.s32 	%p3, %r3, %r30;
	mov.f64 	%fd85, 0d0000000000000000;
	@%p3 bra 	$L__BB257_18;
	setp.lt.u32 	%p4, %r4, 120;
	add.s32 	%r37, %r43, %r12;
	mul.lo.s32 	%r14, %r37, %r30;
	mov.f64 	%fd85, 0d0000000000000000;
	mov.u32 	%r47, %r3;
	@%p4 bra 	$L__BB257_8;
	add.s32 	%r44, %r3, %r14;
	mov.f64 	%fd85, 0d0000000000000000;
	mov.u32 	%r45, %r10;
	mov.u32 	%r47, %r3;
$L__BB257_7:
	.pragma "nounroll";
	mul.wide.s32 	%rd7, %r44, 8;
	add.s64 	%rd8, %rd2, %rd7;
	ld.global.f64 	%fd19, [%rd8+-512];
	add.f64 	%fd20, %fd85, %fd19;
	ld.global.f64 	%fd21, [%rd8+-448];
	add.f64 	%fd22, %fd20, %fd21;
	ld.global.f64 	%fd23, [%rd8+-384];
	add.f64 	%fd24, %fd22, %fd23;
	ld.global.f64 	%fd25, [%rd8+-320];
	add.f64 	%fd26, %fd24, %fd25;
	ld.global.f64 	%fd27, [%rd8+-256];
	add.f64 	%fd28, %fd26, %fd27;
	ld.global.f64 	%fd29, [%rd8+-192];
	add.f64 	%fd30, %fd28, %fd29;
	ld.global.f64 	%fd31, [%rd8+-128];
	add.f64 	%fd32, %fd30, %fd31;
	ld.global.f64 	%fd33, [%rd8+-64];
	add.f64 	%fd34, %fd32, %fd33;
	ld.global.f64 	%fd35, [%rd8];
	add.f64 	%fd36, %fd34, %fd35;
	ld.global.f64 	%fd37, [%rd8+64];
	add.f64 	%fd38, %fd36, %fd37;
	ld.global.f64 	%fd39, [%rd8+128];
	add.f64 	%fd40, %fd38, %fd39;
	ld.global.f64 	%fd41, [%rd8+192];
	add.f64 	%fd42, %fd40, %fd41;
	ld.global.f64 	%fd43, [%rd8+256];
	add.f64 	%fd44, %fd42, %fd43;
	ld.global.f64 	%fd45, [%rd8+320];
	add.f64 	%fd46, %fd44, %fd45;
	ld.global.f64 	%fd47, [%rd8+384];
	add.f64 	%fd48, %fd46, %fd47;
	ld.global.f64 	%fd49, [%rd8+448];
	add.f64 	%fd85, %fd48, %fd49;
	add.s32 	%r47, %r47, 128;
	add.s32 	%r45, %r45, 16;
	add.s32 	%r44, %r44, 128;
	setp.ne.s32 	%p5, %r45, 0;
	@%p5 bra 	$L__BB257_7;
$L__BB257_8:
	setp.eq.s32 	%p6, %r5, 0;
	@%p6 bra 	$L__BB257_18;
	setp.lt.u32 	%p7, %r6, 7;
	@%p7 bra 	$L__BB257_11;
	add.s32 	%r38, %r47, %r14;
	mul.wide.s32 	%rd9, %r38, 8;
	add.s64 	%rd10, %rd1, %rd9;
	ld.global.f64 	%fd51, [%rd10];
	add.f64 	%fd52, %fd85, %fd51;
	ld.global.f64 	%fd53, [%rd10+64];
	add.f64 	%fd54, %fd52, %fd53;
	ld.global.f64 	%fd55, [%rd10+128];
	add.f64 	%fd56, %fd54, %fd55;
	ld.global.f64 	%fd57, [%rd10+192];
	add.f64 	%fd58, %fd56, %fd57;
	ld.global.f64 	%fd59, [%rd10+256];
	add.f64 	%fd60, %fd58, %fd59;
	ld.global.f64 	%fd61, [%rd10+320];
	add.f64 	%fd62, %fd60, %fd61;
	ld.global.f64 	%fd63, [%rd10+384];
	add.f64 	%fd64, %fd62, %fd63;
	ld.global.f64 	%fd65, [%rd10+448];
	add.f64 	%fd85, %fd64, %fd65;
	add.s32 	%r47, %r47, 64;
$L__BB257_11:
	setp.eq.s32 	%p8, %r7, 0;
	@%p8 bra 	$L__BB257_18;
	setp.lt.u32 	%p9, %r8, 3;
	@%p9 bra 	$L__BB257_14;
	add.s32 	%r39, %r47, %r14;
	mul.wide.s32 	%rd11, %r39, 8;
	add.s64 	%rd12, %rd1, %rd11;
	ld.global.f64 	%fd67, [%rd12];
	add.f64 	%fd68, %fd85, %fd67;
	ld.global.f64 	%fd69, [%rd12+64];
	add.f64 	%fd70, %fd68, %fd69;
	ld.global.f64 	%fd71, [%rd12+128];
	add.f64 	%fd72, %fd70, %fd71;
	ld.global.f64 	%fd73, [%rd12+192];
	add.f64 	%fd85, %fd72, %fd73;
	add.s32 	%r47, %r47, 32;
$L__BB257_14:
	setp.eq.s32 	%p10, %r9, 0;
	@%p10 bra 	$L__BB257_18;
	setp.eq.s32 	%p11, %r9, 1;
	add.s32 	%r40, %r47, %r14;
	mul.wide.s32 	%rd13, %r40, 8;
	add.s64 	%rd4, %rd1, %rd13;
	ld.global.f64 	%fd74, [%rd4];
	add.f64 	%fd85, %fd85, %fd74;
	@%p11 bra 	$L__BB257_18;
	setp.eq.s32 	%p12, %r9, 2;
	ld.global.f64 	%fd75, [%rd4+64];
	add.f64 	%fd85, %fd85, %fd75;
	@%p12 bra 	$L__BB257_18;
	ld.global.f64 	%fd76, [%rd4+128];
	add.f64 	%fd85, %fd85, %fd76;
$L__BB257_18:
	add.s32 	%r41, %r43, %r12;
	mul.wide.u32 	%rd14, %r41, 8;
	add.s64 	%rd15, %rd3, %rd14;
	atom.global.add.f64 	%fd77, [%rd15], %fd85;
	add.s32 	%r43, %r43, 1;
	setp.ne.s32 	%p13, %r43, %r31;
	@%p13 bra 	$L__BB257_4;
	add.s32 	%r42, %r42, 4;
	setp.lt.s32 	%p14, %r42, %r29;
	@%p14 bra 	$L__BB257_3;
$L__BB257_20:
	ret;

}
	// .globl	_Z15gpukernelBMWNr3ILi8ELi2EEvPdS0_S0_iii
.visible .entry _Z15gpukernelBMWNr3ILi8ELi2EEvPdS0_S0_iii(
	.param .u64 .ptr .align 1 _Z15gpukernelBMWNr3ILi8ELi2EEvPdS0_S0_iii_param_0,
	.param .u64 .ptr .align 1 _Z15gpukernelBMWNr3ILi8ELi2EEvPdS0_S0_iii_param_1,
	.param .u64 .ptr .align 1 _Z15gpukernelBMWNr3ILi8ELi2EEvPdS0_S0_iii_param_2,
	.param .u32 _Z15gpukernelBMWNr3ILi8ELi2EEvPdS0_S0_iii_param_3,
	.param .u32 _Z15gpukernelBMWNr3ILi8ELi2EEvPdS0_S0_iii_param_4,
	.param .u32 _Z15gpukernelBMWNr3ILi8ELi2EEvPdS0_S0_iii_param_5
)
{
	.reg .pred 	%p<15>;
	.reg .b32 	%r<50>;
	.reg .b64 	%rd<16>;
	.reg .b64 	%fd<86>;

	ld.param.u64 	%rd5, [_Z15gpukernelBMWNr3ILi8ELi2EEvPdS0_S0_iii_param_0];
	ld.param.u64 	%rd6, [_Z15gpukernelBMWNr3ILi8ELi2EEvPdS0_S0_iii_param_1];
	ld.param.u32 	%r29, [_Z15gpukernelBMWNr3ILi8ELi2EEvPdS0_S0_iii_param_3];
	ld.param.u32 	%r30, [_Z15gpukernelBMWNr3ILi8ELi2EEvPdS0_S0_iii_param_4];
	ld.param.u32 	%r31, [_Z15gpukernelBMWNr3ILi8ELi2EEvPdS0_S0_iii_param_5];
	cvta.to.global.u64 	%rd1, %rd6;
	mov.u32 	%r1, %tid.x;
	shr.u32 	%r42, %r1, 3;
	setp.ge.s32 	%p1, %r42, %r29;
	@%p1 bra 	$L__BB258_20;
	setp.lt.s32 	%p2, %r31, 1;
	and.b32  	%r3, %r1, 7;
	@%p2 bra 	$L__BB258_20;
	not.b32 	%r32, %r3;
	add.s32 	%r4, %r30, %r32;
	shr.u32 	%r33, %r4, 3;
	add.s32 	%r34, %r33, 1;
	and.b32  	%r5, %r34, 15;
	add.s32 	%r6, %r5, -1;
	and.b32  	%r7, %r34, 7;
	add.s32 	%r8, %r7, -1;
	and.b32  	%r9, %r34, 3;
	and.b32  	%r35, %r34, 1073741808;
	neg.s32 	%r10, %r35;
	add.s64 	%rd2, %rd1, 512;
	cvta.to.global.u64 	%rd3, %rd5;
$L__BB258_3:
	mul.lo.s32 	%r12, %r42, %r31;
	mov.b32 	%r43, 0;
$L__BB258_4:
	setp.ge.s32 	%p3, %r3, %r30;
	mov.f64 	%fd85, 0d0000000000000000;
	@%p3 bra 	$L__BB258_18;
	setp.lt.u32 	%p4, %r4, 120;
	add.s32 	%r37, %r43, %r12;
	mul.lo.s32 	%r14, %r37, %r30;
	mov.f64 	%fd85, 0d0000000000000000;
	mov.u32 	%r47, %r3;
	@%p4 bra 	$L__BB258_8;
	add.s32 	%r44, %r3, %r14;
	mov.f64 	%fd85, 0d0000000000000000;
	mov.u32 	%r45, %r10;
	mov.u32 	%r47, %r3;
$L__BB258_7:
	.pragma "nounroll";
	mul.wide.s32 	%rd7, %r44, 8;
	add.s64 	%rd8, %rd2, %rd7;
	ld.global.f64 	%fd19, [%rd8+-512];
	add.f64 	%fd20, %fd85, %fd19;
	ld.global.f64 	%fd21, [%rd8+-448];
	add.f64 	%fd22, %fd20, %fd21;
	ld.global.f64 	%fd23, [%rd8+-384];
	add.f64 	%fd24, %fd22, %fd23;
	ld.global.f64 	%fd25, [%rd8+-320];
	add.f64 	%fd26, %fd24, %fd25;
	ld.global.f64 	%fd27, [%rd8+-256];
	add.f64 	%fd28, %fd26, %fd27;
	ld.global.f64 	%fd29, [%rd8+-192];
	add.f64 	%fd30, %fd28, %fd29;
	ld.global.f64 	%fd31, [%rd8+-128];
	add.f64 	%fd32, %fd30, %fd31;
	ld.global.f64 	%fd33, [%rd8+-64];
	add.f64 	%fd34, %fd32, %fd33;
	ld.global.f64 	%fd35, [%rd8];
	add.f64 	%fd36, %fd34, %fd35;
	ld.global.f64 	%fd37, [%rd8+64];
	add.f64 	%fd38, %fd36, %fd37;
	ld.global.f64 	%fd39, [%rd8+128];
	add.f64 	%fd40, %fd38, %fd39;
	ld.global.f64 	%fd41, [%rd8+192];
	add.f64 	%fd42, %fd40, %fd41;
	ld.global.f64 	%fd43, [%rd8+256];
	add.f64 	%fd44, %fd42, %fd43;
	ld.global.f64 	%fd45, [%rd8+320];
	add.f64 	%fd46, %fd44, %fd45;
	ld.global.f64 	%fd47, [%rd8+384];
	add.f64 	%fd48, %fd46, %fd47;
	ld.global.f64 	%fd49, [%rd8+448];
	add.f64 	%fd85, %fd48, %fd49;
	add.s32 	%r47, %r47, 128;
	add.s32 	%r45, %r45, 16;
	add.s32 	%r44, %r44, 128;
	setp.ne.s32 	%p5, %r45, 0;
	@%p5 bra 	$L__BB258_7;
$L__BB258_8:
	setp.eq.s32 	%p6, %r5, 0;
	@%p6 bra 	$L__BB258_18;
	setp.lt.u32 	%p7, %r6, 7;
	@%p7 bra 	$L__BB258_11;
	add.s32 	%r38, %r47, %r14;
	mul.wide.s32 	%rd9, %r38, 8;
	add.s64 	%rd10, %rd1, %rd9;
	ld.global.f64 	%fd51, [%rd10];
	add.f64 	%fd52, %fd85, %fd51;
	ld.global.f64 	%fd53, [%rd10+64];
	add.f64 	%fd54, %fd52, %fd53;
	ld.global.f64 	%fd55, [%rd10+128];
	add.f64 	%fd56, %fd54, %fd55;
	ld.global.f64 	%fd57, [%rd10+192];
	add.f64 	%fd58, %fd56, %fd57;
	ld.global.f64 	%fd59, [%rd10+256];
	add.f64 	%fd60, %fd58, %fd59;
	ld.global.f64 	%fd61, [%rd10+320];
	add.f64 	%fd62, %fd60, %fd61;
	ld.global.f64 	%fd63, [%rd10+384];
	add.f64 	%fd64, %fd62, %fd63;
	ld.global.f64 	%fd65, [%rd10+448];
	add.f64 	%fd85, %fd64, %fd65;
	add.s32 	%r47, %r47, 64;
$L__BB258_11:
	setp.eq.s32 	%p8, %r7, 0;
	@%p8 bra 	$L__BB258_18;
	setp.lt.u32 	%p9, %r8, 3;
	@%p9 bra 	$L__BB258_14;
	add.s32 	%r39, %r47, %r14;
	mul.wide.s32 	%rd11, %r39, 8;
	add.s64 	%rd12, %rd1, %rd11;
	ld.global.f64 	%fd67, [%rd12];
	add.f64 	%fd68, %fd85, %fd67;
	ld.global.f64 	%fd69, [%rd12+64];
	add.f64 	%fd70, %fd68, %fd69;
	ld.global.f64 	%fd71, [%rd12+128];
	add.f64 	%fd72, %fd70, %fd71;
	ld.global.f64 	%fd73, [%rd12+192];
	add.f64 	%fd85, %fd72, %fd73;
	add.s32 	%r47, %r47, 32;
$L__BB258_14:
	setp.eq.s32 	%p10, %r9, 0;
	@%p10 bra 	$L__BB258_18;
	setp.eq.s32 	%p11, %r9, 1;
	add.s32 	%r40, %r47, %r14;
	mul.wide.s32 	%rd13, %r40, 8;
	add.s64 	%rd4, %rd1, %rd13;
	ld.global.f64 	%fd74, [%rd4];
	add.f64 	%fd85, %fd85, %fd74;
	@%p11 bra 	$L__BB258_18;
	setp.eq.s32 	%p12, %r9, 2;
	ld.global.f64 	%fd75, [%rd4+64];
	add.f64 	%fd85, %fd85, %fd75;
	@%p12 bra 	$L__BB258_18;
	ld.global.f64 	%fd76, [%rd4+128];
	add.f64 	%fd85, %fd85, %fd76;
$L__BB258_18:
	add.s32 	%r41, %r43, %r12;
	mul.wide.u32 	%rd14, %r41, 8;
	add.s64 	%rd15, %rd3, %rd14;
	atom.global.add.f64 	%fd77, [%rd15], %fd85;
	add.s32 	%r43, %r43, 1;
	setp.ne.s32 	%p13, %r43, %r31;
	@%p13 bra 	$L__BB258_4;
	add.s32 	%r42, %r42, 8;
	setp.lt.s32 	%p14, %r42, %r29;
	@%p14 bra 	$L__BB258_3;
$L__BB258_20:
	ret;

}
	// .globl	_Z15gpukernelBMWNr3ILi8ELi3EEvPdS0_S0_iii
.visible .entry _Z15gpukernelBMWNr3ILi8ELi3EEvPdS0_S0_iii(
	.param .u64 .ptr .align 1 _Z15gpukernelBMWNr3ILi8ELi3EEvPdS0_S0_iii_param_0,
	.param .u64 .ptr .align 1 _Z15gpukernelBMWNr3ILi8ELi3EEvPdS0_S0_iii_param_1,
	.param .u64 .ptr .align 1 _Z15gpukernelBMWNr3ILi8ELi3EEvPdS0_S0_iii_param_2,
	.param .u32 _Z15gpukernelBMWNr3ILi8ELi3EEvPdS0_S0_iii_param_3,
	.param .u32 _Z15gpukernelBMWNr3ILi8ELi3EEvPdS0_S0_iii_param_4,
	.param .u32 _Z15gpukernelBMWNr3ILi8ELi3EEvPdS0_S0_iii_param_5
)
{
	.reg .pred 	%p<15>;
	.reg .b32 	%r<50>;
	.reg .b64 	%rd<16>;
	.reg .b64 	%fd<86>;

	ld.param.u64 	%rd5, [_Z15gpukernelBMWNr3ILi8ELi3EEvPdS0_S0_iii_param_0];
	ld.param.u64 	%rd6, [_Z15gpukernelBMWNr3ILi8ELi3EEvPdS0_S0_iii_param_1];
	ld.param.u32 	%r29, [_Z15gpukernelBMWNr3ILi8ELi3EEvPdS0_S0_iii_param_3];
	ld.param.u32 	%r30, [_Z15gpukernelBMWNr3ILi8ELi3EEvPdS0_S0_iii_param_4];
	ld.param.u32 	%r31, [_Z15gpukernelBMWNr3ILi8ELi3EEvPdS0_S0_iii_param_5];
	cvta.to.global.u64 	%rd1, %rd6;
	mov.u32 	%r1, %tid.x;
	shr.u32 	%r42, %r1, 3;
	setp.ge.s32 	%p1, %r42, %r29;
	@%p1 bra 	$L__BB259_20;
	setp.lt.s32 	%p2, %r31, 1;
	and.b32  	%r3, %r1, 7;
	@%p2 bra 	$L__BB259_20;
	not.b32 	%r32, %r3;
	add.s32 	%r4, %r30, %r32;
	shr.u32 	%r33, %r4, 3;
	add.s32 	%r34, %r33, 1;
	and.b32  	%r5, %r34, 15;
	add.s32 	%r6, %r5, -1;
	and.b32  	%r7, %r34, 7;
	add.s32 	%r8, %r7, -1;
	and.b32  	%r9, %r34, 3;
	and.b32  	%r35, %r34, 1073741808;
	neg.s32 	%r10, %r35;
	add.s64 	%rd2, %rd1, 512;
	cvta.to.global.u64 	%rd3, %rd5;
$L__BB259_3:
	mul.lo.s32 	%r12, %r42, %r31;
	mov.b32 	%r43, 0;
$L__BB259_4:
	setp.ge.s32 	%p3, %r3, %r30;
	mov.f64 	%fd85, 0d0000000000000000;
	@%p3 bra 	$L__BB259_18;
	setp.lt.u32 	%p4, %r4, 120;
	add.s32 	%r37, %r43, %r12;
	mul.lo.s32 	%r14, %r37, %r30;
	mov.f64 	%fd85, 0d0000000000000000;
	mov.u32 	%r47, %r3;
	@%p4 bra 	$L__BB259_8;
	add.s32 	%r44, %r3, %r14;
	mov.f64 	%fd85, 0d0000000000000000;
	mov.u32 	%r45, %r10;
	mov.u32 	%r47, %r3;
$L__BB259_7:
	.pragma "nounroll";
	mul.wide.s32 	%rd7, %r44, 8;
	add.s64 	%rd8, %rd2, %rd7;
	ld.global.f64 	%fd19, [%rd8+-512];
	add.f64 	%fd20, %fd85, %fd19;
	ld.global.f64 	%fd21, [%rd8+-448];
	add.f64 	%fd22, %fd20, %fd21;
	ld.global.f64 	%fd23, [%rd8+-384];
	add.f64 	%fd24, %fd22, %fd23;
	ld.global.f64 	%fd25, [%rd8+-320];
	add.f64 	%fd26, %fd24, %fd25;
	ld.global.f64 	%fd27, [%rd8+-256];
	add.f64 	%fd28, %fd26, %fd27;
	ld.global.f64 	%fd29, [%rd8+-192];
	add.f64 	%fd30, %fd28, %fd29;
	ld.global.f64 	%fd31, [%rd8+-128];
	add.f64 	%fd32, %fd30, %fd31;
	ld.global.f64 	%fd33, [%rd8+-64];
	add.f64 	%fd34, %fd32, %fd33;
	ld.global.f64 	%fd35, [%rd8];
	add.f64 	%fd36, %fd34, %fd35;
	ld.global.f64 	%fd37, [%rd8+64];
	add.f64 	%fd38, %fd36, %fd37;
	ld.global.f64 	%fd39, [%rd8+128];
	add.f64 	%fd40, %fd38, %fd39;
	ld.global.f64 	%fd41, [%rd8+192];
	add.f64 	%fd42, %fd40, %fd41;
	ld.global.f64 	%fd43, [%rd8+256];
	add.f64 	%fd44, %fd42, %fd43;
	ld.global.f64 	%fd45, [%rd8+320];
	add.f64 	%fd46, %fd44, %fd45;
	ld.global.f64 	%fd47, [%rd8+384];
	add.f64 	%fd48, %fd46, %fd47;
	ld.global.f64 	%fd49, [%rd8+448];
	add.f64 	%fd85, %fd48, %fd49;
	add.s32 	%r47, %r47, 128;
	add.s32 	%r45, %r45, 16;
	add.s32 	%r44, %r44, 128;
	setp.ne.s32 	%p5, %r45, 0;
	@%p5 bra 	$L__BB259_7;
$L__BB259_8:
	setp.eq.s32 	%p6, %r5, 0;
	@%p6 bra 	$L__BB259_18;
	setp.lt.u32 	%p7, %r6, 7;
	@%p7 bra 	$L__BB259_11;
	add.s32 	%r38, %r47, %r14;
	mul.wide.s32 	%rd9, %r38, 8;
	add.s64 	%rd10, %rd1, %rd9;
	ld.global.f64 	%fd51, [%rd10];
	add.f64 	%fd52, %fd85, %fd51;
	ld.global.f64 	%fd53, [%rd10+64];
	add.f64 	%fd54, %fd52, %fd53;
	ld.global.f64 	%fd55, [%rd10+128];
	add.f64 	%fd56, %fd54, %fd55;
	ld.global.f64 	%fd57, [%rd10+192];
	add.f64 	%fd58, %fd56, %fd57;
	ld.global.f64 	%fd59, [%rd10+256];
	add.f64 	%fd60, %fd58, %fd59;
	ld.global.f64 	%fd61, [%rd10+320];
	add.f64 	%fd62, %fd60, %fd61;
	ld.global.f64 	%fd63, [%rd10+384];
	add.f64 	%fd64, %fd62, %fd63;
	ld.global.f64 	%fd65, [%rd10+448];
	add.f64 	%fd85, %fd64, %fd65;
	add.s32 	%r47, %r47, 64;
$L__BB259_11:
	setp.eq.s32 	%p8, %r7, 0;
	@%p8 bra 	$L__BB259_18;
	setp.lt.u32 	%p9, %r8, 3;
	@%p9 bra 	$L__BB259_14;
	add.s32 	%r39, %r47, %r14;
	mul.wide.s32 	%rd11, %r39, 8;
	add.s64 	%rd12, %rd1, %rd11;
	ld.global.f64 	%fd67, [%rd12];
	add.f64 	%fd68, %fd85, %fd67;
	ld.global.f64 	%fd69, [%rd12+64];
	add.f64 	%fd70, %fd68, %fd69;
	ld.global.f64 	%fd71, [%rd12+128];
	add.f64 	%fd72, %fd70, %fd71;
	ld.global.f64 	%fd73, [%rd12+192];
	add.f64 	%fd85, %fd72, %fd73;
	add.s32 	%r47, %r47, 32;
$L__BB259_14:
	setp.eq.s32 	%p10, %r9, 0;
	@%p10 bra 	$L__BB259_18;
	setp.eq.s32 	%p11, %r9, 1;
	add.s32 	%r40, %r47, %r14;
	mul.wide.s32 	%rd13, %r40, 8;
	add.s64 	%rd4, %rd1, %rd13;
	ld.global.f64 	%fd74, [%rd4];
	add.f64 	%fd85, %fd85, %fd74;
	@%p11 bra 	$L__BB259_18;
	setp.eq.s32 	%p12, %r9, 2;
	ld.global.f64 	%fd75, [%rd4+64];
	add.f64 	%fd85, %fd85, %fd75;
	@%p12 bra 	$L__BB259_18;
	ld.global.f64 	%fd76, [%rd4+128];
	add.f64 	%fd85, %fd85, %fd76;
$L__BB259_18:
	add.s32 	%r41, %r43, %r12;
	mul.wide.u32 	%rd14, %r41, 8;
	add.s64 	%rd15, %rd3, %rd14;
	atom.global.add.f64 	%fd77, [%rd15], %fd85;
	add.s32 	%r43, %r43, 1;
	setp.ne.s32 	%p13, %r43, %r31;
	@%p13 bra 	$L__BB259_4;
	add.s32 	%r42, %r42, 12;
	setp.lt.s32 	%p14, %r42, %r29;
	@%p14 bra 	$L__BB259_3;
$L__BB259_20:
	ret;

}
	// .globl	_Z15gpukernelBMWNr3ILi8ELi4EEvPdS0_S0_iii
.visible .entry _Z15gpukernelBMWNr3ILi8ELi4EEvPdS0_S0_iii(
	.param .u64 .ptr .align 1 _Z15gpukernelBMWNr3ILi8ELi4EEvPdS0_S0_iii_param_0,
	.param .u64 .ptr .align 1 _Z15gpukernelBMWNr3ILi8ELi4EEvPdS0_S0_iii_param_1,
	.param .u64 .ptr .align 1 _Z15gpukernelBMWNr3ILi8ELi4EEvPdS0_S0_iii_param_2,
	.param .u32 _Z15gpukernelBMWNr3ILi8ELi4EEvPdS0_S0_iii_param_3,
	.param .u32 _Z15gpukernelBMWNr3ILi8ELi4EEvPdS0_S0_iii_param_4,
	.param .u32 _Z15gpukernelBMWNr3ILi8ELi4EEvPdS0_S0_iii_param_5
)
{
	.reg .pred 	%p<15>;
	.reg .b32 	%r<50>;
	.reg .b64 	%rd<16>;
	.reg .b64 	%fd<86>;

	ld.param.u64 	%rd5, [_Z15gpukernelBMWNr3ILi8ELi4EEvPdS0_S0_iii_param_0];
	ld.param.u64 	%rd6, [_Z15gpukernelBMWNr3ILi8ELi4EEvPdS0_S0_iii_param_1];
	ld.param.u32 	%r29, [_Z15gpukernelBMWNr3ILi8ELi4EEvPdS0_S0_iii_param_3];
	ld.param.u32 	%r30, [_Z15gpukernelBMWNr3ILi8ELi4EEvPdS0_S0_iii_param_4];
	ld.param.u32 	%r31, [_Z15gpukernelBMWNr3ILi8ELi4EEvPdS0_S0_iii_param_5];
	cvta.to.global.u64 	%rd1, %rd6;
	mov.u32 	%r1, %tid.x;
	shr.u32 	%r42, %r1, 3;
	setp.ge.s32 	%p1, %r42, %r29;
	@%p1 bra 	$L__BB260_20;
	setp.lt.s32 	%p2, %r31, 1;
	and.b32  	%r3, %r1, 7;
	@%p2 bra 	$L__BB260_20;
	not.b32 	%r32, %r3;
	add.s32 	%r4, %r30, %r32;
	shr.u32 	%r33, %r4, 3;
	add.s32 	%r34, %r33, 1;
	and.b32  	%r5, %r34, 15;
	add.s32 	%r6, %r5, -1;
	and.b32  	%r7, %r34, 7;
	add.s32 	%r8, %r7, -1;
	and.b32  	%r9, %r34, 3;
	and.b32  	%r35, %r34, 1073741808;
	neg.s32 	%r10, %r35;
	add.s64 	%rd2, %rd1, 512;
	cvta.to.global.u64 	%rd3, %rd5;
$L__BB260_3:
	mul.lo.s32 	%r12, %r42, %r31;
	mov.b32 	%r43, 0;
$L__BB260_4:
	setp.ge.s32 	%p3, %r3, %r30;
	mov.f64 	%fd85, 0d0000000000000000;
	@%p3 bra 	$L__BB260_18;
	setp.lt.u32 	%p4, %r4, 120;
	add.s32 	%r37, %r43, %r12;
	mul.lo.s32 	%r14, %r37, %r30;
	mov.f64 	%fd85, 0d0000000000000000;
	mov.u32 	%r47, %r3;
	@%p4 bra 	$L__BB260_8;
	add.s32 	%r44, %r3, %r14;
	mov.f64 	%fd85, 0d0000000000000000;
	mov.u32 	%r45, %r10;
	mov.u32 	%r47, %r3;
$L__BB260_7:
	.pragma "nounroll";
	mul.wide.s32 	%rd7, %r44, 8;
	add.s64 	%rd8, %rd2, %rd7;
	ld.global.f64 	%fd19, [%rd8+-512];
	add.f64 	%fd20, %fd85, %fd19;
	ld.global.f64 	%fd21, [%rd8+-448];
	add.f64 	%fd22, %fd20, %fd21;
	ld.global.f64 	%fd23, [%rd8+-384];
	add.f64 	%fd24, %fd22, %fd23;
	ld.global.f64 	%fd25, [%rd8+-320];
	add.f64 	%fd26, %fd24, %fd25;
	ld.global.f64 	%fd27, [%rd8+-256];
	add.f64 	%fd28, %fd26, %fd27;
	ld.global.f64 	%fd29, [%rd8+-192];
	add.f64 	%fd30, %fd28, %fd29;
	ld.global.f64 	%fd31, [%rd8+-128];
	add.f64 	%fd32, %fd30, %fd31;
	ld.global.f64 	%fd33, [%rd8+-64];
	add.f64 	%fd34, %fd32, %fd33;
	ld.global.f64 	%fd35, [%rd8];
	add.f64 	%fd36, %fd34, %fd35;
	ld.global.f64 	%fd37, [%rd8+64];
	add.f64 	%fd38, %fd36, %fd37;
	ld.global.f64 	%fd39, [%rd8+128];
	add.f64 	%fd40, %fd38, %fd39;
	ld.global.f64 	%fd41, [%rd8+192];
	add.f64 	%fd42, %fd40, %fd41;
	ld.global.f64 	%fd43, [%rd8+256];
	add.f64 	%fd44, %fd42, %fd43;
	ld.global.f64 	%fd45, [%rd8+320];
	add.f64 	%fd46, %fd44, %fd45;
	ld.global.f64 	%fd47, [%rd8+384];
	add.f64 	%fd48, %fd46, %fd47;
	ld.global.f64 	%fd49, [%rd8+448];
	add.f64 	%fd85, %fd48, %fd49;
	add.s32 	%r47, %r47, 128;
	add.s32 	%r45, %r45, 16;
	add.s32 	%r44, %r44, 128;
	setp.ne.s32 	%p5, %r45, 0;
	@%p5 bra 	$L__BB260_7;
$L__BB260_8:
	setp.eq.s32 	%p6, %r5, 0;
	@%p6 bra 	$L__BB260_18;
	setp.lt.u32 	%p7, %r6, 7;
	@%p7 bra 	$L__BB260_11;
	add.s32 	%r38, %r47, %r14;
	mul.wide.s32 	%rd9, %r38, 8;
	add.s64 	%rd10, %rd1, %rd9;
	ld.global.f64 	%fd51, [%rd10];
	add.f64 	%fd52, %fd85, %fd51;
	ld.global.f64 	%fd53, [%rd10+64];
	add.f64 	%fd54, %fd52, %fd53;
	ld.global.f64 	%fd55, [%rd10+128];
	add.f64 	%fd56, %fd54, %fd55;
	ld.global.f64 	%fd57, [%rd10+192];
	add.f64 	%fd58, %fd56, %fd57;
	ld.global.f64 	%fd59, [%rd10+256];
	add.f64 	%fd60, %fd58, %fd59;
	ld.global.f64 	%fd61, [%rd10+320];
	add.f64 	%fd62, %fd60, %fd61;
	ld.global.f64 	%fd63, [%rd10+384];
	add.f64 	%fd64, %fd62, %fd63;
	ld.global.f64 	%fd65, [%rd10+448];
	add.f64 	%fd85, %fd64, %fd65;
	add.s32 	%r47, %r47, 64;
$L__BB260_11:
	setp.eq.s32 	%p8, %r7, 0;
	@%p8 bra 	$L__BB260_18;
	setp.lt.u32 	%p9, %r8, 3;
	@%p9 bra 	$L__BB260_14;
	add.s32 	%r39, %r47, %r14;
	mul.wide.s32 	%rd11, %r39, 8;
	add.s64 	%rd12, %rd1, %rd11;
	ld.global.f64 	%fd67, [%rd12];
	add.f64 	%fd68, %fd85, %fd67;
	ld.global.f64 	%fd69, [%rd12+64];
	add.f64 	%fd70, %fd68, %fd69;
	ld.global.f64 	%fd71, [%rd12+128];
	add.f64 	%fd72, %fd70, %fd71;
	ld.global.f64 	%fd73, [%rd12+192];
	add.f64 	%fd85, %fd72, %fd73;
	add.s32 	%r47, %r47, 32;
$L__BB260_14:
	setp.eq.s32 	%p10, %r9, 0;
	@%p10 bra 	$L__BB260_18;
	setp.eq.s32 	%p11, %r9, 1;
	add.s32 	%r40, %r47, %r14;
	mul.wide.s32 	%rd13, %r40, 8;
	add.s64 	%rd4, %rd1, %rd13;
	ld.global.f64 	%fd74, [%rd4];
	add.f64 	%fd85, %fd85, %fd74;
	@%p11 bra 	$L__BB260_18;
	setp.eq.s32 	%p12, %r9, 2;
	ld.global.f64 	%fd75, [%rd4+64];
	add.f64 	%fd85, %fd85, %fd75;
	@%p12 bra 	$L__BB260_18;
	ld.global.f64 	%fd76, [%rd4+128];
	add.f64 	%fd85, %fd85, %fd76;
$L__BB260_18:
	add.s32 	%r41, %r43, %r12;
	mul.wide.u32 	%rd14, %r41, 8;
	add.s64 	%rd15, %rd3, %rd14;
	atom.global.add.f64 	%fd77, [%rd15], %fd85;
	add.s32 	%r43, %r43, 1;
	setp.ne.s32 	%p13, %r43, %r31;
	@%p13 bra 	$L__BB260_4;
	add.s32 	%r42, %r42, 16;
	setp.lt.s32 	%p14, %r42, %r29;
	@%p14 bra 	$L__BB260_3;
$L__BB260_20:
	ret;

}
	// .globl	_Z15gpukernelBMWNr3ILi8ELi5EEvPdS0_S0_iii
.visible .entry _Z15gpukernelBMWNr3ILi8ELi5EEvPdS0_S0_iii(
	.param .u64 .ptr .align 1 _Z15gpukernelBMWNr3ILi8ELi5EEvPdS0_S0_iii_param_0,
	.param .u64 .ptr .align 1 _Z15gpukernelBMWNr3ILi8ELi5EEvPdS0_S0_iii_param_1,
	.param .u64 .ptr .align 1 _Z15gpukernelBMWNr3ILi8ELi5EEvPdS0_S0_iii_param_2,
	.param .u32 _Z15gpukernelBMWNr3ILi8ELi5EEvPdS0_S0_iii_param_3,
	.param .u32 _Z15gpukernelBMWNr3ILi8ELi5EEvPdS0_S0_iii_param_4,
	.param .u32 _Z15gpukernelBMWNr3ILi8ELi5EEvPdS0_S0_iii_param_5
)
{
	.reg .pred 	%p<15>;
	.reg .b32 	%r<50>;
	.reg .b64 	%rd<16>;
	.reg .b64 	%fd<86>;

	ld.param.u64 	%rd5, [_Z15gpukernelBMWNr3ILi8ELi5EEvPdS0_S0_iii_param_0];
	ld.param.u64 	%rd6, [_Z15gpukernelBMWNr3ILi8ELi5EEvPdS0_S0_iii_param_1];
	ld.param.u32 	%r29, [_Z15gpukernelBMWNr3ILi8ELi5EEvPdS0_S0_iii_param_3];
	ld.param.u32 	%r30, [_Z15gpukernelBMWNr3ILi8ELi5EEvPdS0_S0_iii_param_4];
	ld.param.u32 	%r31, [_Z15gpukernelBMWNr3ILi8ELi5EEvPdS0_S0_iii_param_5];
	cvta.to.global.u64 	%rd1, %rd6;
	mov.u32 	%r1, %tid.x;
	shr.u32 	%r42, %r1, 3;
	setp.ge.s32 	%p1, %r42, %r29;
	@%p1 bra 	$L__BB261_20;
	setp.lt.s32 	%p2, %r31, 1;
	and.b32  	%r3, %r1, 7;
	@%p2 bra 	$L__BB261_20;
	not.b32 	%r32, %r3;
	add.s32 	%r4, %r30, %r32;
	shr.u32 	%r33, %r4, 3;
	add.s32 	%r34, %r33, 1;
	and.b32  	%r5, %r34, 15;
	add.s32 	%r6, %r5, -1;
	and.b32  	%r7, %r34, 7;
	add.s32 	%r8, %r7, -1;
	and.b32  	%r9, %r34, 3;
	and.b32  	%r35, %r34, 1073741808;
	neg.s32 	%r10, %r35;
	add.s64 	%rd2, %rd1, 512;
	cvta.to.global.u64 	%rd3, %rd5;
$L__BB261_3:
	mul.lo.s32 	%r12, %r42, %r31;
	mov.b32 	%r43, 0;
$L__BB261_4:
	setp.ge.s32 	%p3, %r3, %r30;
	mov.f64 	%fd85, 0d0000000000000000;
	@%p3 bra 	$L__BB261_18;
	setp.lt.u32 	%p4, %r4, 120;
	add.s32 	%r37, %r43, %r12;
	mul.lo.s32 	%r14, %r37, %r30;
	mov.f64 	%fd85, 0d0000000000000000;
	mov.u32 	%r47, %r3;
	@%p4 bra 	$L__BB261_8;
	add.s32 	%r44, %r3, %r14;
	mov.f64 	%fd85, 0d0000000000000000;
	mov.u32 	%r45, %r10;
	mov.u32 	%r47, %r3;
$L__BB261_7:
	.pragma "nounroll";
	mul.wide.s32 	%rd7, %r44, 8;
	add.s64 	%rd8, %rd2, %rd7;
	ld.global.f64 	%fd19, [%rd8+-512];
	add.f64 	%fd20, %fd85, %fd19;
	ld.global.f64 	%fd21, [%rd8+-448];
	add.f64 	%fd22, %fd20, %fd21;
	ld.global.f64 	%fd23, [%rd8+-384];
	add.f64 	%fd24, %fd22, %fd23;
	ld.global.f64 	%fd25, [%rd8+-320];
	add.f64 	%fd26, %fd24, %fd25;
	ld.global.f64 	%fd27, [%rd8+-256];
	add.f64 	%fd28, %fd26, %fd27;
	ld.global.f64 	%fd29, [%rd8+-192];
	add.f64 	%fd30, %fd28, %fd29;
	ld.global.f64 	%fd31, [%rd8+-128];
	add.f64 	%fd32, %fd30, %fd31;
	ld.global.f64 	%fd33, [%rd8+-64];
	add.f64 	%fd34, %fd32, %fd33;
	ld.global.f64 	%fd35, [%rd8];
	add.f64 	%fd36, %fd34, %fd35;
	ld.global.f64 	%fd37, [%rd8+64];
	add.f64 	%fd38, %fd36, %fd37;
	ld.global.f64 	%fd39, [%rd8+128];
	add.f64 	%fd40, %fd38, %fd39;
	ld.global.f64 	%fd41, [%rd8+192];
	add.f64 	%fd42, %fd40, %fd41;
	ld.global.f64 	%fd43, [%rd8+256];
	add.f64 	%fd44, %fd42, %fd43;
	ld.global.f64 	%fd45, [%rd8+320];
	add.f64 	%fd46, %fd44, %fd45;
	ld.global.f64 	%fd47, [%rd8+384];
	add.f64 	%fd48, %fd46, %fd47;
	ld.global.f64 	%fd49, [%rd8+448];
	add.f64 	%fd85, %fd48, %fd49;
	add.s32 	%r47, %r47, 128;
	add.s32 	%r45, %r45, 16;
	add.s32 	%r44, %r44, 128;
	setp.ne.s32 	%p5, %r45, 0;
	@%p5 bra 	$L__BB261_7;
$L__BB261_8:
	setp.eq.s32 	%p6, %r5, 0;
	@%p6 bra 	$L__BB261_18;
	setp.lt.u32 	%p7, %r6, 7;
	@%p7 bra 	$L__BB261_11;
	add.s32 	%r38, %r47, %r14;
	mul.wide.s32 	%rd9, %r38, 8;
	add.s64 	%rd10, %rd1, %rd9;
	ld.global.f64 	%fd51, [%rd10];
	add.f64 	%fd52, %fd85, %fd51;
	ld.global.f64 	%fd53, [%rd10+64];
	add.f64 	%fd54, %fd52, %fd53;
	ld.global.f64 	%fd55, [%rd10+128];
	add.f64 	%fd56, %fd54, %fd55;
	ld.global.f64 	%fd57, [%rd10+192];
	add.f64 	%fd58, %fd56, %fd57;
	ld.global.f64 	%fd59, [%rd10+256];
	add.f64 	%fd60, %fd58, %fd59;
	ld.global.f64 	%fd61, [%rd10+320];
	add.f64 	%fd62, %fd60, %fd61;
	ld.global.f64 	%fd63, [%rd10+384];
	add.f64 	%fd64, %fd62, %fd63;
	ld.global.f64 	%fd65, [%rd10+448];
	add.f64 	%fd85, %fd64, %fd65;
	add.s32 	%r47, %r47, 64;
$L__BB261_11:
	setp.eq.s32 	%p8, %r7, 0;
	@%p8 bra 	$L__BB261_18;
	setp.lt.u32 	%p9, %r8, 3;
	@%p9 bra 	$L__BB261_14;
	add.s32 	%r39, %r47, %r14;
	mul.wide.s32 	%rd11, %r39, 8;
	add.s64 	%rd12, %rd1, %rd11;
	ld.global.f64 	%fd67, [%rd12];
	add.f64 	%fd68, %fd85, %fd67;
	ld.global.f64 	%fd69, [%rd12+64];
	add.f64 	%fd70, %fd68, %fd69;
	ld.global.f64 	%fd71, [%rd12+128];
	add.f64 	%fd72, %fd70, %fd71;
	ld.global.f64 	%fd73, [%rd12+192];
	add.f64 	%fd85, %fd72, %fd73;
	add.s32 	%r47, %r47, 32;
$L__BB261_14:
	setp.eq.s32 	%p10, %r9, 0;
	@%p10 bra 	$L__BB261_18;
	setp.eq.s32 	%p11, %r9, 1;
	add.s32 	%r40, %r47, %r14;
	mul.wide.s32 	%rd13, %r40, 8;
	add.s64 	%rd4, %rd1, %rd13;
	ld.global.f64 	%fd74, [%rd4];
	add.f64 	%fd85, %fd85, %fd74;
	@%p11 bra 	$L__BB261_18;
	setp.eq.s32 	%p12, %r9, 2;
	ld.global.f64 	%fd75, [%rd4+64];
	add.f64 	%fd85, %fd85, %fd75;
	@%p12 bra 	$L__BB261_18;
	ld.global.f64 	%fd76, [%rd4+128];
	add.f64 	%fd85, %fd85, %fd76;
$L__BB261_18:
	add.s32 	%r41, %r43, %r12;
	mul.wide.u32 	%rd14, %r41, 8;
	add.s64 	%rd15, %rd3, %rd14;
	atom.global.add.f64 	%fd77, [%rd15], %fd85;
	add.s32 	%r43, %r43, 1;
	setp.ne.s32 	%p13, %r43, %r31;
	@%p13 bra 	$L__BB261_4;
	add.s32 	%r42, %r42, 20;
	setp.lt.s32 	%p14, %r42, %r29;
	@%p14 bra 	$L__BB261_3;
$L__BB261_20:
	ret;

}
	// .globl	_Z15gpukernelBMWNr3ILi8ELi6EEvPdS0_S0_iii
.visible .entry _Z15gpukernelBMWNr3ILi8ELi6EEvPdS0_S0_iii(
	.param .u64 .ptr .align 1 _Z15gpukernelBMWNr3ILi8ELi6EEvPdS0_S0_iii_param_0,
	.param .u64 .ptr .align 1 _Z15gpukernelBMWNr3ILi8ELi6EEvPdS0_S0_iii_param_1,
	.param .u64 .ptr .align 1 _Z15gpukernelBMWNr3ILi8ELi6EEvPdS0_S0_iii_param_2,
	.param .u32 _Z15gpukernelBMWNr3ILi8ELi6EEvPdS0_S0_iii_param_3,
	.param .u32 _Z15gpukernelBMWNr3ILi8ELi6EEvPdS0_S0_iii_param_4,
	.param .u32 _Z15gpukernelBMWNr3ILi8ELi6EEvPdS0_S0_iii_param_5
)
{
	.reg .pred 	%p<15>;
	.reg .b32 	%r<50>;
	.reg .b64 	%rd<16>;
	.reg .b64 	%fd<86>;

	ld.param.u64 	%rd5, [_Z15gpukernelBMWNr3ILi8ELi6EEvPdS0_S0_iii_param_0];
	ld.param.u64 	%rd6, [_Z15gpukernelBMWNr3ILi8ELi6EEvPdS0_S0_iii_param_1];
	ld.param.u32 	%r29, [_Z15gpukernelBMWNr3ILi8ELi6EEvPdS0_S0_iii_param_3];
	ld.param.u32 	%r30, [_Z15gpukernelBMWNr3ILi8ELi6EEvPdS0_S0_iii_param_4];
	ld.param.u32 	%r31, [_Z15gpukernelBMWNr3ILi8ELi6EEvPdS0_S0_iii_param_5];
	cvta.to.global.u64 	%rd1, %rd6;
	mov.u32 	%r1, %tid.x;
	shr.u32 	%r42, %r1, 3;
	setp.ge.s32 	%p1, %r42, %r29;
	@%p1 bra 	$L__BB262_20;
	setp.lt.s32 	%p2, %r31, 1;
	and.b32  	%r3, %r1, 7;
	@%p2 bra 	$L__BB262_20;
	not.b32 	%r32, %r3;
	add.s32 	%r4, %r30, %r32;
	shr.u32 	%r33, %r4, 3;
	add.s32 	%r34, %r33, 1;
	and.b32  	%r5, %r34, 15;
	add.s32 	%r6, %r5, -1;
	and.b32  	%r7, %r34, 7;
	add.s32 	%r8, %r7, -1;
	and.b32  	%r9, %r34, 3;
	and.b32  	%r35, %r34, 1073741808;
	neg.s32 	%r10, %r35;
	add.s64 	%rd2, %rd1, 512;
	cvta.to.global.u64 	%rd3, %rd5;
$L__BB262_3:
	mul.lo.s32 	%r12, %r42, %r31;
	mov.b32 	%r43, 0;
$L__BB262_4:
	setp.ge.s32 	%p3, %r3, %r30;
	mov.f64 	%fd85, 0d0000000000000000;
	@%p3 bra 	$L__BB262_18;
	setp.lt.u32 	%p4, %r4, 120;
	add.s32 	%r37, %r43, %r12;
	mul.lo.s32 	%r14, %r37, %r30;
	mov.f64 	%fd85, 0d0000000000000000;
	mov.u32 	%r47, %r3;
	@%p4 bra 	$L__BB262_8;
	add.s32 	%r44, %r3, %r14;
	mov.f64 	%fd85, 0d0000000000000000;
	mov.u32 	%r45, %r10;
	mov.u32 	%r47, %r3;
$L__BB262_7:
	.pragma "nounroll";
	mul.wide.s32 	%rd7, %r44, 8;
	add.s64 	%rd8, %rd2, %rd7;
	ld.global.f64 	%fd19, [%rd8+-512];
	add.f64 	%fd20, %fd85, %fd19;
	ld.global.f64 	%fd21, [%rd8+-448];
	add.f64 	%fd22, %fd20, %fd21;
	ld.global.f64 	%fd23, [%rd8+-384];
	add.f64 	%fd24, %fd22, %fd23;
	ld.global.f64 	%fd25, [%rd8+-320];
	add.f64 	%fd26, %fd24, %fd25;
	ld.global.f64 	%fd27, [%rd8+-256];
	add.f64 	%fd28, %fd26, %fd27;
	ld.global.f64 	%fd29, [%rd8+-192];
	add.f64 	%fd30, %fd28, %fd29;
	ld.global.f64 	%fd31, [%rd8+-128];
	add.f64 	%fd32, %fd30, %fd31;
	ld.global.f64 	%fd33, [%rd8+-64];
	add.f64 	%fd34, %fd32, %fd33;
	ld.global.f64 	%fd35, [%rd8];
	add.f64 	%fd36, %fd34, %fd35;
	ld.global.f64 	%fd37, [%rd8+64];
	add.f64 	%fd38, %fd36, %fd37;
	ld.global.f64 	%fd39, [%rd8+128];
	add.f64 	%fd40, %fd38, %fd39;
	ld.global.f64 	%fd41, [%rd8+192];
	add.f64 	%fd42, %fd40, %fd41;
	ld.global.f64 	%fd43, [%rd8+256];
	add.f64 	%fd44, %fd42, %fd43;
	ld.global.f64 	%fd45, [%rd8+320];
	add.f64 	%fd46, %fd44, %fd45;
	ld.global.f64 	%fd47, [%rd8+384];
	add.f64 	%fd48, %fd46, %fd47;
	ld.global.f64 	%fd49, [%rd8+448];
	add.f64 	%fd85, %fd48, %fd49;
	add.s32 	%r47, %r47, 128;
	add.s32 	%r45, %r45, 16;
	add.s32 	%r44, %r44, 128;
	setp.ne.s32 	%p5, %r45, 0;
	@%p5 bra 	$L__BB262_7;
$L__BB262_8:
	setp.eq.s32 	%p6, %r5, 0;
	@%p6 bra 	$L__BB262_18;
	setp.lt.u32 	%p7, %r6, 7;
	@%p7 bra 	$L__BB262_11;
	add.s32 	%r38, %r47, %r14;
	mul.wide.s32 	%rd9, %r38, 8;
	add.s64 	%rd10, %rd1, %rd9;
	ld.global.f64 	%fd51, [%rd10];
	add.f64 	%fd52, %fd85, %fd51;
	ld.global.f64 	%fd53, [%rd10+64];
	add.f64 	%fd54, %fd52, %fd53;
	ld.global.f64 	%fd55, [%rd10+128];
	add.f64 	%fd56, %fd54, %fd55;
	ld.global.f64 	%fd57, [%rd10+192];
	add.f64 	%fd58, %fd56, %fd57;
	ld.global.f64 	%fd59, [%rd10+256];
	add.f64 	%fd60, %fd58, %fd59;
	ld.global.f64 	%fd61, [%rd10+320];
	add.f64 	%fd62, %fd60, %fd61;
	ld.global.f64 	%fd63, [%rd10+384];
	add.f64 	%fd64, %fd62, %fd63;
	ld.global.f64 	%fd65, [%rd10+448];
	add.f64 	%fd85, %fd64, %fd65;
	add.s32 	%r47, %r47, 64;
$L__BB262_11:
	setp.eq.s32 	%p8, %r7, 0;
	@%p8 bra 	$L__BB262_18;
	setp.lt.u32 	%p9, %r8, 3;
	@%p9 bra 	$L__BB262_14;
	add.s32 	%r39, %r47, %r14;
	mul.wide.s32 	%rd11, %r39, 8;
	add.s64 	%rd12, %rd1, %rd11;
	ld.global.f64 	%fd67, [%rd12];
	add.f64 	%fd68, %fd85, %fd67;
	ld.global.f64 	%fd69, [%rd12+64];
	add.f64 	%fd70, %fd68, %fd69;
	ld.global.f64 	%fd71, [%rd12+128];
	add.f64 	%fd72, %fd70, %fd71;
	ld.global.f64 	%fd73, [%rd12+192];
	add.f64 	%fd85, %fd72, %fd73;
	add.s32 	%r47, %r47, 32;
$L__BB262_14:
	setp.eq.s32 	%p10, %r9, 0;
	@%p10 bra 	$L__BB262_18;
	setp.eq.s32 	%p11, %r9, 1;
	add.s32 	%r40, %r47, %r14;
	mul.wide.s32 	%rd13, %r40, 8;
	add.s64 	%rd4, %rd1, %rd13;
	ld.global.f64 	%fd74, [%rd4];
	add.f64 	%fd85, %fd85, %fd74;
	@%p11 bra 	$L__BB262_18;
	setp.eq.s32 	%p12, %r9, 2;
	ld.global.f64 	%fd75, [%rd4+64];
	add.f64 	%fd85, %fd85, %fd75;
	@%p12 bra 	$L__BB262_18;
	ld.global.f64 	%fd76, [%rd4+128];
	add.f64 	%fd85, %fd85, %fd76;
$L__BB262_18:
	add.s32 	%r41, %r43, %r12;
	mul.wide.u32 	%rd14, %r41, 8;
	add.s64 	%rd15, %rd3, %rd14;
	atom.global.add.f64 	%fd77, [%rd15], %fd85;
	add.s32 	%r43, %r43, 1;
	setp.ne.s32 	%p13, %r43, %r31;
	@%p13 bra 	$L__BB262_4;
	add.s32 	%r42, %r42, 24;
	setp.lt.s32 	%p14, %r42, %r29;
	@%p14 bra 	$L__BB262_3;
$L__BB262_20:
	ret;

}
	// .globl	_Z15gpukernelBMWNr3ILi8ELi7EEvPdS0_S0_iii
.visible .entry _Z15gpukernelBMWNr3ILi8ELi7EEvPdS0_S0_iii(
	.param .u64 .ptr .align 1 _Z15gpukernelBMWNr3ILi8ELi7EEvPdS0_S0_iii_param_0,
	.param .u64 .ptr .align 1 _Z15gpukernelBMWNr3ILi8ELi7EEvPdS0_S0_iii_param_1,
	.param .u64 .ptr .align 1 _Z15gpukernelBMWNr3ILi8ELi7EEvPdS0_S0_iii_param_2,
	.param .u32 _Z15gpukernelBMWNr3ILi8ELi7EEvPdS0_S0_iii_param_3,
	.param .u32 _Z15gpukernelBMWNr3ILi8ELi7EEvPdS0_S0_iii_param_4,
	.param .u32 _Z15gpukernelBMWNr3ILi8ELi7EEvPdS0_S0_iii_param_5
)
{
	.reg .pred 	%p<15>;
	.reg .b32 	%r<50>;
	.reg .b64 	%rd<16>;
	.reg .b64 	%fd<86>;

	ld.param.u64 	%rd5, [_Z15gpukernelBMWNr3ILi8ELi7EEvPdS0_S0_iii_param_0];
	ld.param.u64 	%rd6, [_Z15gpukernelBMWNr3ILi8ELi7EEvPdS0_S0_iii_param_1];
	ld.param.u32 	%r29, [_Z15gpukernelBMWNr3ILi8ELi7EEvPdS0_S0_iii_param_3];
	ld.param.u32 	%r30, [_Z15gpukernelBMWNr3ILi8ELi7EEvPdS0_S0_iii_param_4];
	ld.param.u32 	%r31, [_Z15gpukernelBMWNr3ILi8ELi7EEvPdS0_S0_iii_param_5];
	cvta.to.global.u64 	%rd1, %rd6;
	mov.u32 	%r1, %tid.x;
	shr.u32 	%r42, %r1, 3;
	setp.ge.s32 	%p1, %r42, %r29;
	@%p1 bra 	$L__BB263_20;
	setp.lt.s32 	%p2, %r31, 1;
	and.b32  	%r3, %r1, 7;
	@%p2 bra 	$L__BB263_20;
	not.b32 	%r32, %r3;
	add.s32 	%r4, %r30, %r32;
	shr.u32 	%r33, %r4, 3;
	add.s32 	%r34, %r33, 1;
	and.b32  	%r5, %r34, 15;
	add.s32 	%r6, %r5, -1;
	and.b32  	%r7, %r34, 7;
	add.s32 	%r8, %r7, -1;
	and.b32  	%r9, %r34, 3;
	and.b32  	%r35, %r34, 1073741808;
	neg.s32 	%r10, %r35;
	add.s64 	%rd2, %rd1, 512;
	cvta.to.global.u64 	%rd3, %rd5;
$L__BB263_3:
	mul.lo.s32 	%r12, %r42, %r31;
	mov.b32 	%r43, 0;
$L__BB263_4:
	setp.ge.s32 	%p3, %r3, %r30;
	mov.f64 	%fd85, 0d0000000000000000;
	@%p3 bra 	$L__BB263_18;
	setp.lt.u32 	%p4, %r4, 120;
	add.s32 	%r37, %r43, %r12;
	mul.lo.s32 	%r14, %r37, %r30;
	mov.f64 	%fd85, 0d0000000000000000;
	mov.u32 	%r47, %r3;
	@%p4 bra 	$L__BB263_8;
	add.s32 	%r44, %r3, %r14;
	mov.f64 	%fd85, 0d0000000000000000;
	mov.u32 	%r45, %r10;
	mov.u32 	%r47, %r3;
$L__BB263_7:
	.pragma "nounroll";
	mul.wide.s32 	%rd7, %r44, 8;
	add.s64 	%rd8, %rd2, %rd7;
	ld.global.f64 	%fd19, [%rd8+-512];
	add.f64 	%fd20, %fd85, %fd19;
	ld.global.f64 	%fd21, [%rd8+-448];
	add.f64 	%fd22, %fd20, %fd21;
	ld.global.f64 	%fd23, [%rd8+-384];
	add.f64 	%fd24, %fd22, %fd23;
	ld.global.f64 	%fd25, [%rd8+-320];
	add.f64 	%fd26, %fd24, %fd25;
	ld.global.f64 	%fd27, [%rd8+-256];
	add.f64 	%fd28, %fd26, %fd27;
	ld.global.f64 	%fd29, [%rd8+-192];
	add.f64 	%fd30, %fd28, %fd29;
	ld.global.f64 	%fd31, [%rd8+-128];
	add.f64 	%fd32, %fd30, %fd31;
	ld.global.f64 	%fd33, [%rd8+-64];
	add.f64 	%fd34, %fd32, %fd33;
	ld.global.f64 	%fd35, [%rd8];
	add.f64 	%fd36, %fd34, %fd35;
	ld.global.f64 	%fd37, [%rd8+64];
	add.f64 	%fd38, %fd36, %fd37;
	ld.global.f64 	%fd39, [%rd8+128];
	add.f64 	%fd40, %fd38, %fd39;
	ld.global.f64 	%fd41, [%rd8+192];
	add.f64 	%fd42, %fd40, %fd41;
	ld.global.f64 	%fd43, [%rd8+256];
	add.f64 	%fd44, %fd42, %fd43;
	ld.global.f64 	%fd45, [%rd8+320];
	add.f64 	%fd46, %fd44, %fd45;
	ld.global.f64 	%fd47, [%rd8+384];
	add.f64 	%fd48, %fd46, %fd47;
	ld.global.f64 	%fd49, [%rd8+448];
	add.f64 	%fd85, %fd48, %fd49;
	add.s32 	%r47, %r47, 128;
	add.s32 	%r45, %r45, 16;
	add.s32 	%r44, %r44, 128;
	setp.ne.s32 	%p5, %r45, 0;
	@%p5 bra 	$L__BB263_7;
$L__BB263_8:
	setp.eq.s32 	%p6, %r5, 0;
	@%p6 bra 	$L__BB263_18;
	setp.lt.u32 	%p7, %r6, 7;
	@%p7 bra 	$L__BB263_11;
	add.s32 	%r38, %r47, %r14;
	mul.wide.s32 	%rd9, %r38, 8;
	add.s64 	%rd10, %rd1, %rd9;
	ld.global.f64 	%fd51, [%rd10];
	add.f64 	%fd52, %fd85, %fd51;
	ld.global.f64 	%fd53, [%rd10+64];
	add.f64 	%fd54, %fd52, %fd53;
	ld.global.f64 	%fd55, [%rd10+128];
	add.f64 	%fd56, %fd54, %fd55;
	ld.global.f64 	%fd57, [%rd10+192];
	add.f64 	%fd58, %fd56, %fd57;
	ld.global.f64 	%fd59, [%rd10+256];
	add.f64 	%fd60, %fd58, %fd59;
	ld.global.f64 	%fd61, [%rd10+320];
	add.f64 	%fd62, %fd60, %fd61;
	ld.global.f64 	%fd63, [%rd10+384];
	add.f64 	%fd64, %fd62, %fd63;
	ld.global.f64 	%fd65, [%rd10+448];
	add.f64 	%fd85, %fd64, %fd65;
	add.s32 	%r47, %r47, 64;
$L__BB263_11:
	setp.eq.s32 	%p8, %r7, 0;
	@%p8 bra 	$L__BB263_18;
	setp.lt.u32 	%p9, %r8, 3;
	@%p9 bra 	$L__BB263_14;
	add.s32 	%r39, %r47, %r14;
	mul.wide.s32 	%rd11, %r39, 8;
	add.s64 	%rd12, %rd1, %rd11;
	ld.global.f64 	%fd67, [%rd12];
	add.f64 	%fd68, %fd85, %fd67;
	ld.global.f64 	%fd69, [%rd12+64];
	add.f64 	%fd70, %fd68, %fd69;
	ld.global.f64 	%fd71, [%rd12+128];
	add.f64 	%fd72, %fd70, %fd71;
	ld.global.f64 	%fd73, [%rd12+192];
	add.f64 	%fd85, %fd72, %fd73;
	add.s32 	%r47, %r47, 32;
$L__BB263_14:
	setp.eq.s32 	%p10, %r9, 0;
	@%p10 bra 	$L__BB263_18;
	setp.eq.s32 	%p11, %r9, 1;
	add.s32 	%r40, %r47, %r14;
	mul.wide.s32 	%rd13, %r40, 8;
	add.s64 	%rd4, %rd1, %rd13;
	ld.global.f64 	%fd74, [%rd4];
	add.f64 	%fd85, %fd85, %fd74;
	@%p11 bra 	$L__BB263_18;
	setp.eq.s32 	%p12, %r9, 2;
	ld.global.f64 	%fd75, [%rd4+64];
	add.f64 	%fd85, %fd85, %fd75;
	@%p12 bra 	$L__BB263_18;
	ld.global.f64 	%fd76, [%rd4+128];
	add.f64 	%fd85, %fd85, %fd76;
$L__BB263_18:
	add.s32 	%r41, %r43, %r12;
	mul.wide.u32 	%rd14, %r41, 8;
	add.s64 	%rd15, %rd3, %rd14;
	atom.global.add.f64 	%fd77, [%rd15], %fd85;
	add.s32 	%r43, %r43, 1;
	setp.ne.s32 	%p13, %r43, %r31;
	@%p13 bra 	$L__BB263_4;
	add.s32 	%r42, %r42, 28;
	setp.lt.s32 	%p14, %r42, %r29;
	@%p14 bra 	$L__BB263_3;
$L__BB263_20:
	ret;

}
	// .globl	_Z15gpukernelBMWNr3ILi8ELi8EEvPdS0_S0_iii
.visible .entry _Z15gpukernelBMWNr3ILi8ELi8EEvPdS0_S0_iii(
	.param .u64 .ptr .align 1 _Z15gpukernelBMWNr3ILi8ELi8EEvPdS0_S0_iii_param_0,
	.param .u64 .ptr .align 1 _Z15gpukernelBMWNr3ILi8ELi8EEvPdS0_S0_iii_param_1,
	.param .u64 .ptr .align 1 _Z15gpukernelBMWNr3ILi8ELi8EEvPdS0_S0_iii_param_2,
	.param .u32 _Z15gpukernelBMWNr3ILi8ELi8EEvPdS0_S0_iii_param_3,
	.param .u32 _Z15gpukernelBMWNr3ILi8ELi8EEvPdS0_S0_iii_param_4,
	.param .u32 _Z15gpukernelBMWNr3ILi8ELi8EEvPdS0_S0_iii_param_5
)
{
	.reg .pred 	%p<15>;
	.reg .b32 	%r<50>;
	.reg .b64 	%rd<16>;
	.reg .b64 	%fd<86>;

	ld.param.u64 	%rd5, [_Z15gpukernelBMWNr3ILi8ELi8EEvPdS0_S0_iii_param_0];
	ld.param.u64 	%rd6, [_Z15gpukernelBMWNr3ILi8ELi8EEvPdS0_S0_iii_param_1];
	ld.param.u32 	%r29, [_Z15gpukernelBMWNr3ILi8ELi8EEvPdS0_S0_iii_param_3];
	ld.param.u32 	%r30, [_Z15gpukernelBMWNr3ILi8ELi8EEvPdS0_S0_iii_param_4];
	ld.param.u32 	%r31, [_Z15gpukernelBMWNr3ILi8ELi8EEvPdS0_S0_iii_param_5];
	cvta.to.global.u64 	%rd1, %rd6;
	mov.u32 	%r1, %tid.x;
	shr.u32 	%r42, %r1, 3;
	setp.ge.s32 	%p1, %r42, %r29;
	@%p1 bra 	$L__BB264_20;
	setp.lt.s32 	%p2, %r31, 1;
	and.b32  	%r3, %r1, 7;
	@%p2 bra 	$L__BB264_20;
	not.b32 	%r32, %r3;
	add.s32 	%r4, %r30, %r32;
	shr.u32 	%r33, %r4, 3;
	add.s32 	%r34, %r33, 1;
	and.b32  	%r5, %r34, 15;
	add.s32 	%r6, %r5, -1;
	and.b32  	%r7, %r34, 7;
	add.s32 	%r8, %r7, -1;
	and.b32  	%r9, %r34, 3;
	and.b32  	%r35, %r34, 1073741808;
	neg.s32 	%r10, %r35;
	add.s64 	%rd2, %rd1, 512;
	cvta.to.global.u64 	%rd3, %rd5;
$L__BB264_3:
	mul.lo.s32 	%r12, %r42, %r31;
	mov.b32 	%r43, 0;
$L__BB264_4:
	setp.ge.s32 	%p3, %r3, %r30;
	mov.f64 	%fd85, 0d0000000000000000;
	@%p3 bra 	$L__BB264_18;
	setp.lt.u32 	%p4, %r4, 120;
	add.s32 	%r37, %r43, %r12;
	mul.lo.s32 	%r14, %r37, %r30;
	mov.f64 	%fd85, 0d0000000000000000;
	mov.u32 	%r47, %r3;
	@%p4 bra 	$L__BB264_8;
	add.s32 	%r44, %r3, %r14;
	mov.f64 	%fd85, 0d0000000000000000;
	mov.u32 	%r45, %r10;
	mov.u32 	%r47, %r3;
$L__BB264_7:
	.pragma "nounroll";
	mul.wide.s32 	%rd7, %r44, 8;
	add.s64 	%rd8, %rd2, %rd7;
	ld.global.f64 	%fd19, [%rd8+-512];
	add.f64 	%fd20, %fd85, %fd19;
	ld.global.f64 	%fd21, [%rd8+-448];
	add.f64 	%fd22, %fd20, %fd21;
	ld.global.f64 	%fd23, [%rd8+-384];
	add.f64 	%fd24, %fd22, %fd23;
	ld.global.f64 	%fd25, [%rd8+-320];
	add.f64 	%fd26, %fd24, %fd25;
	ld.global.f64 	%fd27, [%rd8+-256];
	add.f64 	%fd28, %fd26, %fd27;
	ld.global.f64 	%fd29, [%rd8+-192];
	add.f64 	%fd30, %fd28, %fd29;
	ld.global.f64 	%fd31, [%rd8+-128];
	add.f64 	%fd32, %fd30, %fd31;
	ld.global.f64 	%fd33, [%rd8+-64];
	add.f64 	%fd34, %fd32, %fd33;
	ld.global.f64 	%fd35, [%rd8];
	add.f64 	%fd36, %fd34, %fd35;
	ld.global.f64 	%fd37, [%rd8+64];
	add.f64 	%fd38, %fd36, %fd37;
	ld.global.f64 	%fd39, [%rd8+128];
	add.f64 	%fd40, %fd38, %fd39;
	ld.global.f64 	%fd41, [%rd8+192];
	add.f64 	%fd42, %fd40, %fd41;
	ld.global.f64 	%fd43, [%rd8+256];
	add.f64 	%fd44, %fd42, %fd43;
	ld.global.f64 	%fd45, [%rd8+320];
	add.f64 	%fd46, %fd44, %fd45;
	ld.global.f64 	%fd47, [%rd8+384];
	add.f64 	%fd48, %fd46, %fd47;
	ld.global.f64 	%fd49, [%rd8+448];
	add.f64 	%fd85, %fd48, %fd49;
	add.s32 	%r47, %r47, 128;
	add.s32 	%r45, %r45, 16;
	add.s32 	%r44, %r44, 128;
	setp.ne.s32 	%p5, %r45, 0;
	@%p5 bra 	$L__BB264_7;
$L__BB264_8:
	setp.eq.s32 	%p6, %r5, 0;
	@%p6 bra 	$L__BB264_18;
	setp.lt.u32 	%p7, %r6, 7;
	@%p7 bra 	$L__BB264_11;
	add.s32 	%r38, %r47, %r14;
	mul.wide.s32 	%rd9, %r38, 8;
	add.s64 	%rd10, %rd1, %rd9;
	ld.global.f64 	%fd51, [%rd10];
	add.f64 	%fd52, %fd85, %fd51;
	ld.global.f64 	%fd53, [%rd10+64];
	add.f64 	%fd54, %fd52, %fd53;
	ld.global.f64 	%fd55, [%rd10+128];
	add.f64 	%fd56, %fd54, %fd55;
	ld.global.f64 	%fd57, [%rd10+192];
	add.f64 	%fd58, %fd56, %fd57;
	ld.global.f64 	%fd59, [%rd10+256];
	add.f64 	%fd60, %fd58, %fd59;
	ld.global.f64 	%fd61, [%rd10+320];
	add.f64 	%fd62, %fd60, %fd61;
	ld.global.f64 	%fd63, [%rd10+384];
	add.f64 	%fd64, %fd62, %fd63;
	ld.global.f64 	%fd65, [%rd10+448];
	add.f64 	%fd85, %fd64, %fd65;
	add.s32 	%r47, %r47, 64;
$L__BB264_11:
	setp.eq.s32 	%p8, %r7, 0;
	@%p8 bra 	$L__BB264_18;
	setp.lt.u32 	%p9, %r8, 3;
	@%p9 bra 	$L__BB264_14;
	add.s32 	%r39, %r47, %r14;
	mul.wide.s32 	%rd11, %r39, 8;
	add.s64 	%rd12, %rd1, %rd11;
	ld.global.f64 	%fd67, [%rd12];
	add.f64 	%fd68, %fd85, %fd67;
	ld.global.f64 	%fd69, [%rd12+64];
	add.f64 	%fd70, %fd68, %fd69;
	ld.global.f64 	%fd71, [%rd12+128];
	add.f64 	%fd72, %fd70, %fd71;
	ld.global.f64 	%fd73, [%rd12+192];
	add.f64 	%fd85, %fd72, %fd73;
	add.s32 	%r47, %r47, 32;
$L__BB264_14:
	setp.eq.s32 	%p10, %r9, 0;
	@%p10 bra 	$L__BB264_18;
	setp.eq.s32 	%p11, %r9, 1;
	add.s32 	%r40, %r47, %r14;
	mul.wide.s32 	%rd13, %r40, 8;
	add.s64 	%rd4, %rd1, %rd13;
	ld.global.f64 	%fd74, [%rd4];
	add.f64 	%fd85, %fd85, %fd74;
	@%p11 bra 	$L__BB264_18;
	setp.eq.s32 	%p12, %r9, 2;
	ld.global.f64 	%fd75, [%rd4+64];
	add.f64 	%fd85, %fd85, %fd75;
	@%p12 bra 	$L__BB264_18;
	ld.global.f64 	%fd76, [%rd4+128];
	add.f64 	%fd85, %fd85, %fd76;
$L__BB264_18:
	add.s32 	%r41, %r43, %r12;
	mul.wide.u32 	%rd14, %r41, 8;
	add.s64 	%rd15, %rd3, %rd14;
	atom.global.add.f64 	%fd77, [%rd15], %fd85;
	add.s32 	%r43, %r43, 1;
	setp.ne.s32 	%p13, %r43, %r31;
	@%p13 bra 	$L__BB264_4;
	add.s32 	%r42, %r42, 32;
	setp.lt.s32 	%p14, %r42, %r29;
	@%p14 bra 	$L__BB264_3;
$L__BB264_20:
	ret;

}
	// .globl	_Z15gpukernelBMWNr3ILi8ELi9EEvPdS0_S0_iii
.visible .entry _Z15gpukernelBMWNr3ILi8ELi9EEvPdS0_S0_iii(
	.param .u64 .ptr .align 1 _Z15gpukernelBMWNr3ILi8ELi9EEvPdS0_S0_iii_param_0,
	.param .u64 .ptr .align 1 _Z15gpukernelBMWNr3ILi8ELi9EEvPdS0_S0_iii_param_1,
	.param .u64 .ptr .align 1 _Z15gpukernelBMWNr3ILi8ELi9EEvPdS0_S0_iii_param_2,
	.param .u32 _Z15gpukernelBMWNr3ILi8ELi9EEvPdS0_S0_iii_param_3,
	.param .u32 _Z15gpukernelBMWNr3ILi8ELi9EEvPdS0_S0_iii_param_4,
	.param .u32 _Z15gpukernelBMWNr3ILi8ELi9EEvPdS0_S0_iii_param_5
)
{
	.reg .pred 	%p<15>;
	.reg .b32 	%r<50>;
	.reg .b64 	%rd<16>;
	.reg .b64 	%fd<86>;

	ld.param.u64 	%rd5, [_Z15gpukernelBMWNr3ILi8ELi9EEvPdS0_S0_iii_param_0];
	ld.param.u64 	%rd6, [_Z15gpukernelBMWNr3ILi8ELi9EEvPdS0_S0_iii_param_1];
	ld.param.u32 	%r29, [_Z15gpukernelBMWNr3ILi8ELi9EEvPdS0_S0_iii_param_3];
	ld.param.u32 	%r30, [_Z15gpukernelBMWNr3ILi8ELi9EEvPdS0_S0_iii_param_4];
	ld.param.u32 	%r31, [_Z15gpukernelBMWNr3ILi8ELi9EEvPdS0_S0_iii_param_5];
	cvta.to.global.u64 	%rd1, %rd6;
	mov.u32 	%r1, %tid.x;
	shr.u32 	%r42, %r1, 3;
	setp.ge.s32 	%p1, %r42, %r29;
	@%p1 bra 	$L__BB265_20;
	setp.lt.s32 	%p2, %r31, 1;
	and.b32  	%r3, %r1, 7;
	@%p2 bra 	$L__BB265_20;
	not.b32 	%r32, %r3;
	add.s32 	%r4, %r30, %r32;
	shr.u32 	%r33, %r4, 3;
	add.s32 	%r34, %r33, 1;
	and.b32  	%r5, %r34, 15;
	add.s32 	%r6, %r5, -1;
	and.b32  	%r7, %r34, 7;
	add.s32 	%r8, %r7, -1;
	and.b32  	%r9, %r34, 3;
	and.b32  	%r35, %r34, 1073741808;
	neg.s32 	%r10, %r35;
	add.s64 	%rd2, %rd1, 512;
	cvta.to.global.u64 	%rd3, %rd5;
$L__BB265_3:
	mul.lo.s32 	%r12, %r42, %r31;
	mov.b32 	%r43, 0;
$L__BB265_4:
	setp.ge.s32 	%p3, %r3, %r30;
	mov.f64 	%fd85, 0d0000000000000000;
	@%p3 bra 	$L__BB265_18;
	setp.lt.u32 	%p4, %r4, 120;
	add.s32 	%r37, %r43, %r12;
	mul.lo.s32 	%r14, %r37, %r30;
	mov.f64 	%fd85, 0d0000000000000000;
	mov.u32 	%r47, %r3;
	@%p4 bra 	$L__BB265_8;
	add.s32 	%r44, %r3, %r14;
	mov.f64 	%fd85, 0d0000000000000000;
	mov.u32 	%r45, %r10;
	mov.u32 	%r47, %r3;
$L__BB265_7:
	.pragma "nounroll";
	mul.wide.s32 	%rd7, %r44, 8;
	add.s64 	%rd8, %rd2, %rd7;
	ld.global.f64 	%fd19, [%rd8+-512];
	add.f64 	%fd20, %fd85, %fd19;
	ld.global.f64 	%fd21, [%rd8+-448];
	add.f64 	%fd22, %fd20, %fd21;
	ld.global.f64 	%fd23, [%rd8+-384];
	add.f64 	%fd24, %fd22, %fd23;
	ld.global.f64 	%fd25, [%rd8+-320];
	add.f64 	%fd26, %fd24, %fd25;
	ld.global.f64 	%fd27, [%rd8+-256];
	add.f64 	%fd28, %fd26, %fd27;
	ld.global.f64 	%fd29, [%rd8+-192];
	add.f64 	%fd30, %fd28, %fd29;
	ld.global.f64 	%fd31, [%rd8+-128];
	add.f64 	%fd32, %fd30, %fd31;
	ld.global.f64 	%fd33, [%rd8+-64];
	add.f64 	%fd34, %fd32, %fd33;
	ld.global.f64 	%fd35, [%rd8];
	add.f64 	%fd36, %fd34, %fd35;
	ld.global.f64 	%fd37, [%rd8+64];
	add.f64 	%fd38, %fd36, %fd37;
	ld.global.f64 	%fd39, [%rd8+128];
	add.f64 	%fd40, %fd38, %fd39;
	ld.global.f64 	%fd41, [%rd8+192];
	add.f64 	%fd42, %fd40, %fd41;
	ld.global.f64 	%fd43, [%rd8+256];
	add.f64 	%fd44, %fd42, %fd43;
	ld.global.f64 	%fd45, [%rd8+320];
	add.f64 	%fd46, %fd44, %fd45;
	ld.global.f64 	%fd47, [%rd8+384];
	add.f64 	%fd48, %fd46, %fd47;
	ld.global.f64 	%fd49, [%rd8+448];
	add.f64 	%fd85, %fd48, %fd49;
	add.s32 	%r47, %r47, 128;
	add.s32 	%r45, %r45, 16;
	add.s32 	%r44, %r44, 128;
	setp.ne.s32 	%p5, %r45, 0;
	@%p5 bra 	$L__BB265_7;
$L__BB265_8:
	setp.eq.s32 	%p6, %r5, 0;
	@%p6 bra 	$L__BB265_18;
	setp.lt.u32 	%p7, %r6, 7;
	@%p7 bra 	$L__BB265_11;
	add.s32 	%r38, %r47, %r14;
	mul.wide.s32 	%rd9, %r38, 8;
	add.s64 	%rd10, %rd1, %rd9;
	ld.global.f64 	%fd51, [%rd10];
	add.f64 	%fd52, %fd85, %fd51;
	ld.global.f64 	%fd53, [%rd10+64];
	add.f64 	%fd54, %fd52, %fd53;
	ld.global.f64 	%fd55, [%rd10+128];
	add.f64 	%fd56, %fd54, %fd55;
	ld.global.f64 	%fd57, [%rd10+192];
	add.f64 	%fd58, %fd56, %fd57;
	ld.global.f64 	%fd59, [%rd10+256];
	add.f64 	%fd60, %fd58, %fd59;
	ld.global.f64 	%fd61, [%rd10+320];
	add.f64 	%fd62, %fd60, %fd61;
	ld.global.f64 	%fd63, [%rd10+384];
	add.f64 	%fd64, %fd62, %fd63;
	ld.global.f64 	%fd65, [%rd10+448];
	add.f64 	%fd85, %fd64, %fd65;
	add.s32 	%r47, %r47, 64;
$L__BB265_11:
	setp.eq.s32 	%p8, %r7, 0;
	@%p8 bra 	$L__BB265_18;
	setp.lt.u32 	%p9, %r8, 3;
	@%p9 bra 	$L__BB265_14;
	add.s32 	%r39, %r47, %r14;
	mul.wide.s32 	%rd11, %r39, 8;
	add.s64 	%rd12, %rd1, %rd11;
	ld.global.f64 	%fd67, [%rd12];
	add.f64 	%fd68, %fd85, %fd67;
	ld.global.f64 	%fd69, [%rd12+64];
	add.f64 	%fd70, %fd68, %fd69;
	ld.global.f64 	%fd71, [%rd12+128];
	add.f64 	%fd72, %fd70, %fd71;
	ld.global.f64 	%fd73, [%rd12+192];
	add.f64 	%fd85, %fd72, %fd73;
	add.s32 	%r47, %r47, 32;
$L__BB265_14:
	setp.eq.s32 	%p10, %r9, 0;
	@%p10 bra 	$L__BB265_18;
	setp.eq.s32 	%p11, %r9, 1;
	add.s32 	%r40, %r47, %r14;
	mul.wide.s32 	%rd13, %r40, 8;
	add.s64 	%rd4, %rd1, %rd13;
	ld.global.f64 	%fd74, [%rd4];
	add.f64 	%fd85, %fd85, %fd74;
	@%p11 bra 	$L__BB265_18;
	setp.eq.s32 	%p12, %r9, 2;
	ld.global.f64 	%fd75, [%rd4+64];
	add.f64 	%fd85, %fd85, %fd75;
	@%p12 bra 	$L__BB265_18;
	ld.global.f64 	%fd76, [%rd4+128];
	add.f64 	%fd85, %fd85, %fd76;
$L__BB265_18:
	add.s32 	%r41, %r43, %r12;
	mul.wide.u32 	%rd14, %r41, 8;
	add.s64 	%rd15, %rd3, %rd14;
	atom.global.add.f64 	%fd77, [%rd15], %fd85;
	add.s32 	%r43, %r43, 1;
	setp.ne.s32 	%p13, %r43, %r31;
	@%p13 bra 	$L__BB265_4;
	add.s32 	%r42, %r42, 36;
	setp.lt.s32 	%p14, %r42, %r29;
	@%p14 bra 	$L__BB265_3;
$L__BB265_20:
	ret;

}
	// .globl	_Z15gpukernelBMWNr3ILi8ELi10EEvPdS0_S0_iii
.visible .entry _Z15gpukernelBMWNr3ILi8ELi10EEvPdS0_S0_iii(
	.param .u64 .ptr .align 1 _Z15gpukernelBMWNr3ILi8ELi10EEvPdS0_S0_iii_param_0,
	.param .u64 .ptr .align 1 _Z15gpukernelBMWNr3ILi8ELi10EEvPdS0_S0_iii_param_1,
	.param .u64 .ptr .align 1 _Z15gpukernelBMWNr3ILi8ELi10EEvPdS0_S0_iii_param_2,
	.param .u32 _Z15gpukernelBMWNr3ILi8ELi10EEvPdS0_S0_iii_param_3,
	.param .u32 _Z15gpukernelBMWNr3ILi8ELi10EEvPdS0_S0_iii_param_4,
	.param .u32 _Z15gpukernelBMWNr3ILi8ELi10EEvPdS0_S0_iii_param_5
)
{
	.reg .pred 	%p<15>;
	.reg .b32 	%r<50>;
	.reg .b64 	%rd<16>;
	.reg .b64 	%fd<86>;

	ld.param.u64 	%rd5, [_Z15gpukernelBMWNr3ILi8ELi10EEvPdS0_S0_iii_param_0];
	ld.param.u64 	%rd6, [_Z15gpukernelBMWNr3ILi8ELi10EEvPdS0_S0_iii_param_1];
	ld.param.u32 	%r29, [_Z15gpukernelBMWNr3ILi8ELi10EEvPdS0_S0_iii_param_3];
	ld.param.u32 	%r30, [_Z15gpukernelBMWNr3ILi8ELi10EEvPdS0_S0_iii_param_4];
	ld.param.u32 	%r31, [_Z15gpukernelBMWNr3ILi8ELi10EEvPdS0_S0_iii_param_5];
	cvta.to.global.u64 	%rd1, %rd6;
	mov.u32 	%r1, %tid.x;
	shr.u32 	%r42, %r1, 3;
	setp.ge.s32 	%p1, %r42, %r29;
	@%p1 bra 	$L__BB266_20;
	setp.lt.s32 	%p2, %r31, 1;
	and.b32  	%r3, %r1, 7;
	@%p2 bra 	$L__BB266_20;
	not.b32 	%r32, %r3;
	add.s32 	%r4, %r30, %r32;
	shr.u32 	%r33, %r4, 3;
	add.s32 	%r34, %r33, 1;
	and.b32  	%r5, %r34, 15;
	add.s32 	%r6, %r5, -1;
	and.b32  	%r7, %r34, 7;
	add.s32 	%r8, %r7, -1;
	and.b32  	%r9, %r34, 3;
	and.b32  	%r35, %r34, 1073741808;
	neg.s32 	%r10, %r35;
	add.s64 	%rd2, %rd1, 512;
	cvta.to.global.u64 	%rd3, %rd5;
$L__BB266_3:
	mul.lo.s32 	%r12, %r42, %r31;
	mov.b32 	%r43, 0;
$L__BB266_4:
	setp.ge.s32 	%p3, %r3, %r30;
	mov.f64 	%fd85, 0d0000000000000000;
	@%p3 bra 	$L__BB266_18;
	setp.lt.u32 	%p4, %r4, 120;
	add.s32 	%r37, %r43, %r12;
	mul.lo.s32 	%r14, %r37, %r30;
	mov.f64 	%fd85, 0d0000000000000000;
	mov.u32 	%r47, %r3;
	@%p4 bra 	$L__BB266_8;
	add.s32 	%r44, %r3, %r14;
	mov.f64 	%fd85, 0d0000000000000000;
	mov.u32 	%r45, %r10;
	mov.u32 	%r47, %r3;
$L__BB266_7:
	.pragma "nounroll";
	mul.wide.s32 	%rd7, %r44, 8;
	add.s64 	%rd8, %rd2, %rd7;
	ld.global.f64 	%fd19, [%rd8+-512];
	add.f64 	%fd20, %fd85, %fd19;
	ld.global.f64 	%fd21, [%rd8+-448];
	add.f64 	%fd22, %fd20, %fd21;
	ld.global.f64 	%fd23, [%rd8+-384];
	add.f64 	%fd24, %fd22, %fd23;
	ld.global.f64 	%fd25, [%rd8+-320];
	add.f64 	%fd26, %fd24, %fd25;
	ld.global.f64 	%fd27, [%rd8+-256];
	add.f64 	%fd28, %fd26, %fd27;
	ld.global.f64 	%fd29, [%rd8+-192];
	add.f64 	%fd30, %fd28, %fd29;
	ld.global.f64 	%fd31, [%rd8+-128];
	add.f64 	%fd32, %fd30, %fd31;
	ld.global.f64 	%fd33, [%rd8+-64];
	add.f64 	%fd34, %fd32, %fd33;
	ld.global.f64 	%fd35, [%rd8];
	add.f64 	%fd36, %fd34, %fd35;
	ld.global.f64 	%fd37, [%rd8+64];
	add.f64 	%fd38, %fd36, %fd37;
	ld.global.f64 	%fd39, [%rd8+128];
	add.f64 	%fd40, %fd38, %fd39;
	ld.global.f64 	%fd41, [%rd8+192];
	add.f64 	%fd42, %fd40, %fd41;
	ld.global.f64 	%fd43, [%rd8+256];
	add.f64 	%fd44, %fd42, %fd43;
	ld.global.f64 	%fd45, [%rd8+320];
	add.f64 	%fd46, %fd44, %fd45;
	ld.global.f64 	%fd47, [%rd8+384];
	add.f64 	%fd48, %fd46, %fd47;
	ld.global.f64 	%fd49, [%rd8+448];
	add.f64 	%fd85, %fd48, %fd49;
	add.s32 	%r47, %r47, 128;
	add.s32 	%r45, %r45, 16;
	add.s32 	%r44, %r44, 128;
	setp.ne.s32 	%p5, %r45, 0;
	@%p5 bra 	$L__BB266_7;
$L__BB266_8:
	setp.eq.s32 	%p6, %r5, 0;
	@%p6 bra 	$L__BB266_18;
	setp.lt.u32 	%p7, %r6, 7;
	@%p7 bra 	$L__BB266_11;
	add.s32 	%r38, %r47, %r14;
	mul.wide.s32 	%rd9, %r38, 8;
	add.s64 	%rd10, %rd1, %rd9;
	ld.global.f64 	%fd51, [%rd10];
	add.f64 	%fd52, %fd85, %fd51;
	ld.global.f64 	%fd53, [%rd10+64];
	add.f64 	%fd54, %fd52, %fd53;
	ld.global.f64 	%fd55, [%rd10+128];
	add.f64 	%fd56, %fd54, %fd55;
	ld.global.f64 	%fd57, [%rd10+192];
	add.f64 	%fd58, %fd56, %fd57;
	ld.global.f64 	%fd59, [%rd10+256];
	add.f64 	%fd60, %fd58, %fd59;
	ld.global.f64 	%fd61, [%rd10+320];
	add.f64 	%fd62, %fd60, %fd61;
	ld.global.f64 	%fd63, [%rd10+384];
	add.f64 	%fd64, %fd62, %fd63;
	ld.global.f64 	%fd65, [%rd10+448];
	add.f64 	%fd85, %fd64, %fd65;
	add.s32 	%r47, %r47, 64;
$L__BB266_11:
	setp.eq.s32 	%p8, %r7, 0;
	@%p8 bra 	$L__BB266_18;
	setp.lt.u32 	%p9, %r8, 3;
	@%p9 bra 	$L__BB266_14;
	add.s32 	%r39, %r47, %r14;
	mul.wide.s32 	%rd11, %r39, 8;
	add.s64 	%rd12, %rd1, %rd11;
	ld.global.f64 	%fd67, [%rd12];
	add.f64 	%fd68, %fd85, %fd67;
	ld.global.f64 	%fd69, [%rd12+64];
	add.f64 	%fd70, %fd68, %fd69;
	ld.global.f64 	%fd71, [%rd12+128];
	add.f64 	%fd72, %fd70, %fd71;
	ld.global.f64 	%fd73, [%rd12+192];
	add.f64 	%fd85, %fd72, %fd73;
	add.s32 	%r47, %r47, 32;
$L__BB266_14:
	setp.eq.s32 	%p10, %r9, 0;
	@%p10 bra 	$L__BB266_18;
	setp.eq.s32 	%p11, %r9, 1;
	add.s32 	%r40, %r47, %r14;
	mul.wide.s32 	%rd13, %r40, 8;
	add.s64 	%rd4, %rd1, %rd13;
	ld.global.f64 	%fd74, [%rd4];
	add.f64 	%fd85, %fd85, %fd74;
	@%p11 bra 	$L__BB266_18;
	setp.eq.s32 	%p12, %r9, 2;
	ld.global.f64 	%fd75, [%rd4+64];
	add.f64 	%fd85, %fd85, %fd75;
	@%p12 bra 	$L__BB266_18;
	ld.global.f64 	%fd76, [%rd4+128];
	add.f64 	%fd85, %fd85, %fd76;
$L__BB266_18:
	add.s32 	%r41, %r43, %r12;
	mul.wide.u32 	%rd14, %r41, 8;
	add.s64 	%rd15, %rd3, %rd14;
	atom.global.add.f64 	%fd77, [%rd15], %fd85;
	add.s32 	%r43, %r43, 1;
	setp.ne.s32 	%p13, %r43, %r31;
	@%p13 bra 	$L__BB266_4;
	add.s32 	%r42, %r42, 40;
	setp.lt.s32 	%p14, %r42, %r29;
	@%p14 bra 	$L__BB266_3;
$L__BB266_20:
	ret;

}
	// .globl	_Z15gpukernelBMWNr3ILi8ELi11EEvPdS0_S0_iii
.visible .entry _Z15gpukernelBMWNr3ILi8ELi11EEvPdS0_S0_iii(
	.param .u64 .ptr .align 1 _Z15gpukernelBMWNr3ILi8ELi11EEvPdS0_S0_iii_param_0,
	.param .u64 .ptr .align 1 _Z15gpukernelBMWNr3ILi8ELi11EEvPdS0_S0_iii_param_1,
	.param .u64 .ptr .align 1 _Z15gpukernelBMWNr3ILi8ELi11EEvPdS0_S0_iii_param_2,
	.param .u32 _Z15gpukernelBMWNr3ILi8ELi11EEvPdS0_S0_iii_param_3,
	.param .u32 _Z15gpukernelBMWNr3ILi8ELi11EEvPdS0_S0_iii_param_4,
	.param .u32 _Z15gpukernelBMWNr3ILi8ELi11EEvPdS0_S0_iii_param_5
)
{
	.reg .pred 	%p<15>;
	.reg .b32 	%r<50>;
	.reg .b64 	%rd<16>;
	.reg .b64 	%fd<86>;

	ld.param.u64 	%rd5, [_Z15gpukernelBMWNr3ILi8ELi11EEvPdS0_S0_iii_param_0];
	ld.param.u64 	%rd6, [_Z15gpukernelBMWNr3ILi8ELi11EEvPdS0_S0_iii_param_1];
	ld.param.u32 	%r29, [_Z15gpukernelBMWNr3ILi8ELi11EEvPdS0_S0_iii_param_3];
	ld.param.u32 	%r30, [_Z15gpukernelBMWNr3ILi8ELi11EEvPdS0_S0_iii_param_4];
	ld.param.u32 	%r31, [_Z15gpukernelBMWNr3ILi8ELi11EEvPdS0_S0_iii_param_5];
	cvta.to.global.u64 	%rd1, %rd6;
	mov.u32 	%r1, %tid.x;
	shr.u32 	%r42, %r1, 3;
	setp.ge.s32 	%p1, %r42, %r29;
	@%p1 bra 	$L__BB267_20;
	setp.lt.s32 	%p2, %r31, 1;
	and.b32  	%r3, %r1, 7;
	@%p2 bra 	$L__BB267_20;
	not.b32 	%r32, %r3;
	add.s32 	%r4, %r30, %r32;
	shr.u32 	%r33, %r4, 3;
	add.s32 	%r34, %r33, 1;
	and.b32  	%r5, %r34, 15;
	add.s32 	%r6, %r5, -1;
	and.b32  	%r7, %r34, 7;
	add.s32 	%r8, %r7, -1;
	and.b32  	%r9, %r34, 3;
	and.b32  	%r35, %r34, 1073741808;
	neg.s32 	%r10, %r35;
	add.s64 	%rd2, %rd1, 512;
	cvta.to.global.u64 	%rd3, %rd5;
$L__BB267_3:
	mul.lo.s32 	%r12, %r42, %r31;
	mov.b32 	%r43, 0;
$L__BB267_4:
	setp.ge.s32 	%p3, %r3, %r30;
	mov.f64 	%fd85, 0d0000000000000000;
	@%p3 bra 	$L__BB267_18;
	setp.lt.u32 	%p4, %r4, 120;
	add.s32 	%r37, %r43, %r12;
	mul.lo.s32 	%r14, %r37, %r30;
	mov.f64 	%fd85, 0d0000000000000000;
	mov.u32 	%r47, %r3;
	@%p4 bra 	$L__BB267_8;
	add.s32 	%r44, %r3, %r14;
	mov.f64 	%fd85, 0d0000000000000000;
	mov.u32 	%r45, %r10;
	mov.u32 	%r47, %r3;
$L__BB267_7:
	.pragma "nounroll";
	mul.wide.s32 	%rd7, %r44, 8;
	add.s64 	%rd8, %rd2, %rd7;
	ld.global.f64 	%fd19, [%rd8+-512];
	add.f64 	%fd20, %fd85, %fd19;
	ld.global.f64 	%fd21, [%rd8+-448];
	add.f64 	%fd22, %fd20, %fd21;
	ld.global.f64 	%fd23, [%rd8+-384];
	add.f64 	%fd24, %fd22, %fd23;
	ld.global.f64 	%fd25, [%rd8+-320];
	add.f64 	%fd26, %fd24, %fd25;
	ld.global.f64 	%fd27, [%rd8+-256];
	add.f64 	%fd28, %fd26, %fd27;
	ld.global.f64 	%fd29, [%rd8+-192];
	add.f64 	%fd30, %fd28, %fd29;
	ld.global.f64 	%fd31, [%rd8+-128];
	add.f64 	%fd32, %fd30, %fd31;
	ld.global.f64 	%fd33, [%rd8+-64];
	add.f64 	%fd34, %fd32, %fd33;
	ld.global.f64 	%fd35, [%rd8];
	add.f64 	%fd36, %fd34, %fd35;
	ld.global.f64 	%fd37, [%rd8+64];
	add.f64 	%fd38, %fd36, %fd37;
	ld.global.f64 	%fd39, [%rd8+128];
	add.f64 	%fd40, %fd38, %fd39;
	ld.global.f64 	%fd41, [%rd8+192];
	add.f64 	%fd42, %fd40, %fd41;
	ld.global.f64 	%fd43, [%rd8+256];
	add.f64 	%fd44, %fd42, %fd43;
	ld.global.f64 	%fd45, [%rd8+320];
	add.f64 	%fd46, %fd44, %fd45;
	ld.global.f64 	%fd47, [%rd8+384];
	add.f64 	%fd48, %fd46, %fd47;
	ld.global.f64 	%fd49, [%rd8+448];
	add.f64 	%fd85, %fd48, %fd49;
	add.s32 	%r47, %r47, 128;
	add.s32 	%r45, %r45, 16;
	add.s32 	%r44, %r44, 128;
	setp.ne.s32 	%p5, %r45, 0;
	@%p5 bra 	$L__BB267_7;
$L__BB267_8:
	setp.eq.s32 	%p6, %r5, 0;
	@%p6 bra 	$L__BB267_18;
	setp.lt.u32 	%p7, %r6, 7;
	@%p7 bra 	$L__BB267_11;
	add.s32 	%r38, %r47, %r14;
	mul.wide.s32 	%rd9, %r38, 8;
	add.s64 	%rd10, %rd1, %rd9;
	ld.global.f64 	%fd51, [%rd10];
	add.f64 	%fd52, %fd85, %fd51;
	ld.global.f64 	%fd53, [%rd10+64];
	add.f64 	%fd54, %fd52, %fd53;
	ld.global.f64 	%fd55, [%rd10+128];
	add.f64 	%fd56, %fd54, %fd55;
	ld.global.f64 	%fd57, [%rd10+192];
	add.f64 	%fd58, %fd56, %fd57;
	ld.global.f64 	%fd59, [%rd10+256];
	add.f64 	%fd60, %fd58, %fd59;
	ld.global.f64 	%fd61, [%rd10+320];
	add.f64 	%fd62, %fd60, %fd61;
	ld.global.f64 	%fd63, [%rd10+384];
	add.f64 	%fd64, %fd62, %fd63;
	ld.global.f64 	%fd65, [%rd10+448];
	add.f64 	%fd85, %fd64, %fd65;
	add.s32 	%r47, %r47, 64;
$L__BB267_11:
	setp.eq.s32 	%p8, %r7, 0;
	@%p8 bra 	$L__BB267_18;
	setp.lt.u32 	%p9, %r8, 3;
	@%p9 bra 	$L__BB267_14;
	add.s32 	%r39, %r47, %r14;
	mul.wide.s32 	%rd11, %r39, 8;
	add.s64 	%rd12, %rd1, %rd11;
	ld.global.f64 	%fd67, [%rd12];
	add.f64 	%fd68, %fd85, %fd67;
	ld.global.f64 	%fd69, [%rd12+64];
	add.f64 	%fd70, %fd68, %fd69;
	ld.global.f64 	%fd71, [%rd12+128];
	add.f64 	%fd72, %fd70, %fd71;
	ld.global.f64 	%fd73, [%rd12+192];
	add.f64 	%fd85, %fd72, %fd73;
	add.s32 	%r47, %r47, 32;
$L__BB267_14:
	setp.eq.s32 	%p10, %r9, 0;
	@%p10 bra 	$L__BB267_18;
	setp.eq.s32 	%p11, %r9, 1;
	add.s32 	%r40, %r47, %r14;
	mul.wide.s32 	%rd13, %r40, 8;
	add.s64 	%rd4, %rd1, %rd13;
	ld.global.f64 	%fd74, [%rd4];
	add.f64 	%fd85, %fd85, %fd74;
	@%p11 bra 	$L__BB267_18;
	setp.eq.s32 	%p12, %r9, 2;
	ld.global.f64 	%fd75, [%rd4+64];
	add.f64 	%fd85, %fd85, %fd75;
	@%p12 bra 	$L__BB267_18;
	ld.global.f64 	%fd76, [%rd4+128];
	add.f64 	%fd85, %fd85, %fd76;
$L__BB267_18:
	add.s32 	%r41, %r43, %r12;
	mul.wide.u32 	%rd14, %r41, 8;
	add.s64 	%rd15, %rd3, %rd14;
	atom.global.add.f64 	%fd77, [%rd15], %fd85;
	add.s32 	%r43, %r43, 1;
	setp.ne.s32 	%p13, %r43, %r31;
	@%p13 bra 	$L__BB267_4;
	add.s32 	%r42, %r42, 44;
	setp.lt.s32 	%p14, %r42, %r29;
	@%p14 bra 	$L__BB267_3;
$L__BB267_20:
	ret;

}
	// .globl	_Z15gpukernelBMWNr3ILi8ELi12EEvPdS0_S0_iii
.visible .entry _Z15gpukernelBMWNr3ILi8ELi12EEvPdS0_S0_iii(
	.param .u64 .ptr .align 1 _Z15gpukernelBMWNr3ILi8ELi12EEvPdS0_S0_iii_param_0,
	.param .u64 .ptr .align 1 _Z15gpukernelBMWNr3ILi8ELi12EEvPdS0_S0_iii_param_1,
	.param .u64 .ptr .align 1 _Z15gpukernelBMWNr3ILi8ELi12EEvPdS0_S0_iii_param_2,
	.param .u32 _Z15gpukernelBMWNr3ILi8ELi12EEvPdS0_S0_iii_param_3,
	.param .u32 _Z15gpukernelBMWNr3ILi8ELi12EEvPdS0_S0_iii_param_4,
	.param .u32 _Z15gpukernelBMWNr3ILi8ELi12EEvPdS0_S0_iii_param_5
)
{
	.reg .pred 	%p<15>;
	.reg .b32 	%r<50>;
	.reg .b64 	%rd<16>;
	.reg .b64 	%fd<86>;

	ld.param.u64 	%rd5, [_Z15gpukernelBMWNr3ILi8ELi12EEvPdS0_S0_iii_param_0];
	ld.param.u64 	%rd6, [_Z15gpukernelBMWNr3ILi8ELi12EEvPdS0_S0_iii_param_1];
	ld.param.u32 	%r29, [_Z15gpukernelBMWNr3ILi8ELi12EEvPdS0_S0_iii_param_3];
	ld.param.u32 	%r30, [_Z15gpukernelBMWNr3ILi8ELi12EEvPdS0_S0_iii_param_4];
	ld.param.u32 	%r31, [_Z15gpukernelBMWNr3ILi8ELi12EEvPdS0_S0_iii_param_5];
	cvta.to.global.u64 	%rd1, %rd6;
	mov.u32 	%r1, %tid.x;
	shr.u32 	%r42, %r1, 3;
	setp.ge.s32 	%p1, %r42, %r29;
	@%p1 bra 	$L__BB268_20;
	setp.lt.s32 	%p2, %r31, 1;
	and.b32  	%r3, %r1, 7;
	@%p2 bra 	$L__BB268_20;
	not.b32 	%r32, %r3;
	add.s32 	%r4, %r30, %r32;
	shr.u32 	%r33, %r4, 3;
	add.s32 	%r34, %r33, 1;
	and.b32  	%r5, %r34, 15;
	add.s32 	%r6, %r5, -1;
	and.b32  	%r7, %r34, 7;
	add.s32 	%r8, %r7, -1;
	and.b32  	%r9, %r34, 3;
	and.b32  	%r35, %r34, 1073741808;
	neg.s32 	%r10, %r35;
	add.s64 	%rd2, %rd1, 512;
	cvta.to.global.u64 	%rd3, %rd5;
$L__BB268_3:
	mul.lo.s32 	%r12, %r42, %r31;
	mov.b32 	%r43, 0;
$L__BB268_4:
	setp.ge.s32 	%p3, %r3, %r30;
	mov.f64 	%fd85, 0d0000000000000000;
	@%p3 bra 	$L__BB268_18;
	setp.lt.u32 	%p4, %r4, 120;
	add.s32 	%r37, %r43, %r12;
	mul.lo.s32 	%r14, %r37, %r30;
	mov.f64 	%fd85, 0d0000000000000000;
	mov.u32 	%r47, %r3;
	@%p4 bra 	$L__BB268_8;
	add.s32 	%r44, %r3, %r14;
	mov.f64 	%fd85, 0d0000000000000000;
	mov.u32 	%r45, %r10;
	mov.u32 	%r47, %r3;
$L__BB268_7:
	.pragma "nounroll";
	mul.wide.s32 	%rd7, %r44, 8;
	add.s64 	%rd8, %rd2, %rd7;
	ld.global.f64 	%fd19, [%rd8+-512];
	add.f64 	%fd20, %fd85, %fd19;
	ld.global.f64 	%fd21, [%rd8+-448];
	add.f64 	%fd22, %fd20, %fd21;
	ld.global.f64 	%fd23, [%rd8+-384];
	add.f64 	%fd24, %fd22, %fd23;
	ld.global.f64 	%fd25, [%rd8+-320];
	add.f64 	%fd26, %fd24, %fd25;
	ld.global.f64 	%fd27, [%rd8+-256];
	add.f64 	%fd28, %fd26, %fd27;
	ld.global.f64 	%fd29, [%rd8+-192];
	add.f64 	%fd30, %fd28, %fd29;
	ld.global.f64 	%fd31, [%rd8+-128];
	add.f64 	%fd32, %fd30, %fd31;
	ld.global.f64 	%fd33, [%rd8+-64];
	add.f64 	%fd34, %fd32, %fd33;
	ld.global.f64 	%fd35, [%rd8];
	add.f64 	%fd36, %fd34, %fd35;
	ld.global.f64 	%fd37, [%rd8+64];
	add.f64 	%fd38, %fd36, %fd37;
	ld.global.f64 	%fd39, [%rd8+128];
	add.f64 	%fd40, %fd38, %fd39;
	ld.global.f64 	%fd41, [%rd8+192];
	add.f64 	%fd42, %fd40, %fd41;
	ld.global.f64 	%fd43, [%rd8+256];
	add.f64 	%fd44, %fd42, %fd43;
	ld.global.f64 	%fd45, [%rd8+320];
	add.f64 	%fd46, %fd44, %fd45;
	ld.global.f64 	%fd47, [%rd8+384];
	add.f64 	%fd48, %fd46, %fd47;
	ld.global.f64 	%fd49, [%rd8+448];
	add.f64 	%fd85, %fd48, %fd49;
	add.s32 	%r47, %r47, 128;
	add.s32 	%r45, %r45, 16;
	add.s32 	%r44, %r44, 128;
	setp.ne.s32 	%p5, %r45, 0;
	@%p5 bra 	$L__BB268_7;
$L__BB268_8:
	setp.eq.s32 	%p6, %r5, 0;
	@%p6 bra 	$L__BB268_18;
	setp.lt.u32 	%p7, %r6, 7;
	@%p7 bra 	$L__BB268_11;
	add.s32 	%r38, %r47, %r14;
	mul.wide.s32 	%rd9, %r38, 8;
	add.s64 	%rd10, %rd1, %rd9;
	ld.global.f64 	%fd51, [%rd10];
	add.f64 	%fd52, %fd85, %fd51;
	ld.global.f64 	%fd53, [%rd10+64];
	add.f64 	%fd54, %fd52, %fd53;
	ld.global.f64 	%fd55, [%rd10+128];
	add.f64 	%fd56, %fd54, %fd55;
	ld.global.f64 	%fd57, [%rd10+192];
	add.f64 	%fd58, %fd56, %fd57;
	ld.global.f64 	%fd59, [%rd10+256];
	add.f64 	%fd60, %fd58, %fd59;
	ld.global.f64 	%fd61, [%rd10+320];
	add.f64 	%fd62, %fd60, %fd61;
	ld.global.f64 	%fd63, [%rd10+384];
	add.f64 	%fd64, %fd62, %fd63;
	ld.global.f64 	%fd65, [%rd10+448];
	add.f64 	%fd85, %fd64, %fd65;
	add.s32 	%r47, %r47, 64;
$L__BB268_11:
	setp.eq.s32 	%p8, %r7, 0;
	@%p8 bra 	$L__BB268_18;
	setp.lt.u32 	%p9, %r8, 3;
	@%p9 bra 	$L__BB268_14;
	add.s32 	%r39, %r47, %r14;
	mul.wide.s32 	%rd11, %r39, 8;
	add.s64 	%rd12, %rd1, %rd11;
	ld.global.f64 	%fd67, [%rd12];
	add.f64 	%fd68, %fd85, %fd67;
	ld.global.f64 	%fd69, [%rd12+64];
	add.f64 	%fd70, %fd68, %fd69;
	ld.global.f64 	%fd71, [%rd12+128];
	add.f64 	%fd72, %fd70, %fd71;
	ld.global.f64 	%fd73, [%rd12+192];
	add.f64 	%fd85, %fd72, %fd73;
	add.s32 	%r47, %r47, 32;
$L__BB268_14:
	setp.eq.s32 	%p10, %r9, 0;
	@%p10 bra 	$L__BB268_18;
	setp.eq.s32 	%p11, %r9, 1;
	add.s32 	%r40, %r47, %r14;
	mul.wide.s32 	%rd13, %r40, 8;
	add.s64 	%rd4, %rd1, %rd13;
	ld.global.f64 	%fd74, [%rd4];
	add.f64 	%fd85, %fd85, %fd74;
	@%p11 bra 	$L__BB268_18;
	setp.eq.s32 	%p12, %r9, 2;
	ld.global.f64 	%fd75, [%rd4+64];
	add.f64 	%fd85, %fd85, %fd75;
	@%p12 bra 	$L__BB268_18;
	ld.global.f64 	%fd76, [%rd4+128];
	add.f64 	%fd85, %fd85, %fd76;
$L__BB268_18:
	add.s32 	%r41, %r43, %r12;
	mul.wide.u32 	%rd14, %r41, 8;
	add.s64 	%rd15, %rd3, %rd14;
	atom.global.add.f64 	%fd77, [%rd15], %fd85;
	add.s32 	%r43, %r43, 1;
	setp.ne.s32 	%p13, %r43, %r31;
	@%p13 bra 	$L__BB268_4;
	add.s32 	%r42, %r42, 48;
	setp.lt.s32 	%p14, %r42, %r29;
	@%p14 bra 	$L__BB268_3;
$L__BB268_20:
	ret;

}
	// .globl	_Z15gpukernelBMWNr3ILi8ELi13EEvPdS0_S0_iii
.visible .entry _Z15gpukernelBMWNr3ILi8ELi13EEvPdS0_S0_iii(
	.param .u64 .ptr .align 1 _Z15gpukernelBMWNr3ILi8ELi13EEvPdS0_S0_iii_param_0,
	.param .u64 .ptr .align 1 _Z15gpukernelBMWNr3ILi8ELi13EEvPdS0_S0_iii_param_1,
	.param .u64 .ptr .align 1 _Z15gpukernelBMWNr3ILi8ELi13EEvPdS0_S0_iii_param_2,
	.param .u32 _Z15gpukernelBMWNr3ILi8ELi13EEvPdS0_S0_iii_param_3,
	.param .u32 _Z15gpukernelBMWNr3ILi8ELi13EEvPdS0_S0_iii_param_4,
	.param .u32 _Z15gpukernelBMWNr3ILi8ELi13EEvPdS0_S0_iii_param_5
)
{
	.reg .pred 	%p<15>;
	.reg .b32 	%r<50>;
	.reg .b64 	%rd<16>;
	.reg .b64 	%fd<86>;

	ld.param.u64 	%rd5, [_Z15gpukernelBMWNr3ILi8ELi13EEvPdS0_S0_iii_param_0];
	ld.param.u64 	%rd6, [_Z15gpukernelBMWNr3ILi8ELi13EEvPdS0_S0_iii_param_1];
	ld.param.u32 	%r29, [_Z15gpukernelBMWNr3ILi8ELi13EEvPdS0_S0_iii_param_3];
	ld.param.u32 	%r30, [_Z15gpukernelBMWNr3ILi8ELi13EEvPdS0_S0_iii_param_4];
	ld.param.u32 	%r31, [_Z15gpukernelBMWNr3ILi8ELi13EEvPdS0_S0_iii_param_5];
	cvta.to.global.u64 	%rd1, %rd6;
	mov.u32 	%r1, %tid.x;
	shr.u32 	%r42, %r1, 3;
	setp.ge.s32 	%p1, %r42, %r29;
	@%p1 bra 	$L__BB269_20;
	setp.lt.s32 	%p2, %r31, 1;
	and.b32  	%r3, %r1, 7;
	@%p2 bra 	$L__BB269_20;
	not.b32 	%r32, %r3;
	add.s32 	%r4, %r30, %r32;
	shr.u32 	%r33, %r4, 3;
	add.s32 	%r34, %r33, 1;
	and.b32  	%r5, %r34, 15;
	add.s32 	%r6, %r5, -1;
	and.b32  	%r7, %r34, 7;
	add.s32 	%r8, %r7, -1;
	and.b32  	%r9, %r34, 3;
	and.b32  	%r35, %r34, 1073741808;
	neg.s32 	%r10, %r35;
	add.s64 	%rd2, %rd1, 512;
	cvta.to.global.u64 	%rd3, %rd5;
$L__BB269_3:
	mul.lo.s32 	%r12, %r42, %r31;
	mov.b32 	%r43, 0;
$L__BB269_4:
	setp.ge.s32 	%p3, %r3, %r30;
	mov.f64 	%fd85, 0d0000000000000000;
	@%p3 bra 	$L__BB269_18;
	setp.lt.u32 	%p4, %r4, 120;
	add.s32 	%r37, %r43, %r12;
	mul.lo.s32 	%r14, %r37, %r30;
	mov.f64 	%fd85, 0d0000000000000000;
	mov.u32 	%r47, %r3;
	@%p4 bra 	$L__BB269_8;
	add.s32 	%r44, %r3, %r14;
	mov.f64 	%fd85, 0d0000000000000000;
	mov.u32 	%r45, %r10;
	mov.u32 	%r47, %r3;
$L__BB269_7:
	.pragma "nounroll";
	mul.wide.s32 	%rd7, %r44, 8;
	add.s64 	%rd8, %rd2, %rd7;
	ld.global.f64 	%fd19, [%rd8+-512];
	add.f64 	%fd20, %fd85, %fd19;
	ld.global.f64 	%fd21, [%rd8+-448];
	add.f64 	%fd22, %fd20, %fd21;
	ld.global.f64 	%fd23, [%rd8+-384];
	add.f64 	%fd24, %fd22, %fd23;
	ld.global.f64 	%fd25, [%rd8+-320];
	add.f64 	%fd26, %fd24, %fd25;
	ld.global.f64 	%fd27, [%rd8+-256];
	add.f64 	%fd28, %fd26, %fd27;
	ld.global.f64 	%fd29, [%rd8+-192];
	add.f64 	%fd30, %fd28, %fd29;
	ld.global.f64 	%fd31, [%rd8+-128];
	add.f64 	%fd32, %fd30, %fd31;
	ld.global.f64 	%fd33, [%rd8+-64];
	add.f64 	%fd34, %fd32, %fd33;
	ld.global.f64 	%fd35, [%rd8];
	add.f64 	%fd36, %fd34, %fd35;
	ld.global.f64 	%fd37, [%rd8+64];
	add.f64 	%fd38, %fd36, %fd37;
	ld.global.f64 	%fd39, [%rd8+128];
	add.f64 	%fd40, %fd38, %fd39;
	ld.global.f64 	%fd41, [%rd8+192];
	add.f64 	%fd42, %fd40, %fd41;
	ld.global.f64 	%fd43, [%rd8+256];
	add.f64 	%fd44, %fd42, %fd43;
	ld.global.f64 	%fd45, [%rd8+320];
	add.f64 	%fd46, %fd44, %fd45;
	ld.global.f64 	%fd47, [%rd8+384];
	add.f64 	%fd48, %fd46, %fd47;
	ld.global.f64 	%fd49, [%rd8+448];
	add.f64 	%fd85, %fd48, %fd49;
	add.s32 	%r47, %r47, 128;
	add.s32 	%r45, %r45, 16;
	add.s32 	%r44, %r44, 128;
	setp.ne.s32 	%p5, %r45, 0;
	@%p5 bra 	$L__BB269_7;
$L__BB269_8:
	setp.eq.s32 	%p6, %r5, 0;
	@%p6 bra 	$L__BB269_18;
	setp.lt.u32 	%p7, %r6, 7;
	@%p7 bra 	$L__BB269_11;
	add.s32 	%r38, %r47, %r14;
	mul.wide.s32 	%rd9, %r38, 8;
	add.s64 	%rd10, %rd1, %rd9;
	ld.global.f64 	%fd51, [%rd10];
	add.f64 	%fd52, %fd85, %fd51;
	ld.global.f64 	%fd53, [%rd10+64];
	add.f64 	%fd54, %fd52, %fd53;
	ld.global.f64 	%fd55, [%rd10+128];
	add.f64 	%fd56, %fd54, %fd55;
	ld.global.f64 	%fd57, [%rd10+192];
	add.f64 	%fd58, %fd56, %fd57;
	ld.global.f64 	%fd59, [%rd10+256];
	add.f64 	%fd60, %fd58, %fd59;
	ld.global.f64 	%fd61, [%rd10+320];
	add.f64 	%fd62, %fd60, %fd61;
	ld.global.f64 	%fd63, [%rd10+384];
	add.f64 	%fd64, %fd62, %fd63;
	ld.global.f64 	%fd65, [%rd10+448];
	add.f64 	%fd85, %fd64, %fd65;
	add.s32 	%r47, %r47, 64;
$L__BB269_11:
	setp.eq.s32 	%p8, %r7, 0;
	@%p8 bra 	$L__BB269_18;
	setp.lt.u32 	%p9, %r8, 3;
	@%p9 bra 	$L__BB269_14;
	add.s32 	%r39, %r47, %r14;
	mul.wide.s32 	%rd11, %r39, 8;
	add.s64 	%rd12, %rd1, %rd11;
	ld.global.f64 	%fd67, [%rd12];
	add.f64 	%fd68, %fd85, %fd67;
	ld.global.f64 	%fd69, [%rd12+64];
	add.f64 	%fd70, %fd68, %fd69;
	ld.global.f64 	%fd71, [%rd12+128];
	add.f64 	%fd72, %fd70, %fd71;
	ld.global.f64 	%fd73, [%rd12+192];
	add.f64 	%fd85, %fd72, %fd73;
	add.s32 	%r47, %r47, 32;
$L__BB269_14:
	setp.eq.s32 	%p10, %r9, 0;
	@%p10 bra 	$L__BB269_18;
	setp.eq.s32 	%p11, %r9, 1;
	add.s32 	%r40, %r47, %r14;
	mul.wide.s32 	%rd13, %r40, 8;
	add.s64 	%rd4, %rd1, %rd13;
	ld.global.f64 	%fd74, [%rd4];
	add.f64 	%fd85, %fd85, %fd74;
	@%p11 bra 	$L__BB269_18;
	setp.eq.s32 	%p12, %r9, 2;
	ld.global.f64 	%fd75, [%rd4+64];
	add.f64 	%fd85, %fd85, %fd75;
	@%p12 bra 	$L__BB269_18;
	ld.global.f64 	%fd76, [%rd4+128];
	add.f64 	%fd85, %fd85, %fd76;
$L__BB269_18:
	add.s32 	%r41, %r43, %r12;
	mul.wide.u32 	%rd14, %r41, 8;
	add.s64 	%rd15, %rd3, %rd14;
	atom.global.add.f64 	%fd77, [%rd15], %fd85;
	add.s32 	%r43, %r43, 1;
	setp.ne.s32 	%p13, %r43, %r31;
	@%p13 bra 	$L__BB269_4;
	add.s32 	%r42, %r42, 52;
	setp.lt.s32 	%p14, %r42, %r29;
	@%p14 bra 	$L__BB269_3;
$L__BB269_20:
	ret;

}
	// .globl	_Z15gpukernelBMWNr3ILi8ELi14EEvPdS0_S0_iii
.visible .entry _Z15gpukernelBMWNr3ILi8ELi14EEvPdS0_S0_iii(
	.param .u64 .ptr .align 1 _Z15gpukernelBMWNr3ILi8ELi14EEvPdS0_S0_iii_param_0,
	.param .u64 .ptr .align 1 _Z15gpukernelBMWNr3ILi8ELi14EEvPdS0_S0_iii_param_1,
	.param .u64 .ptr .align 1 _Z15gpukernelBMWNr3ILi8ELi14EEvPdS0_S0_iii_param_2,
	.param .u32 _Z15gpukernelBMWNr3ILi8ELi14EEvPdS0_S0_iii_param_3,
	.param .u32 _Z15gpukernelBMWNr3ILi8ELi14EEvPdS0_S0_iii_param_4,
	.param .u32 _Z15gpukernelBMWNr3ILi8ELi14EEvPdS0_S0_iii_param_5
)
{
	.reg .pred 	%p<15>;
	.reg .b32 	%r<50>;
	.reg .b64 	%rd<16>;
	.reg .b64 	%fd<86>;

	ld.param.u64 	%rd5, [_Z15gpukernelBMWNr3ILi8ELi14EEvPdS0_S0_iii_param_0];
	ld.param.u64 	%rd6, [_Z15gpukernelBMWNr3ILi8ELi14EEvPdS0_S0_iii_param_1];
	ld.param.u32 	%r29, [_Z15gpukernelBMWNr3ILi8ELi14EEvPdS0_S0_iii_param_3];
	ld.param.u32 	%r30, [_Z15gpukernelBMWNr3ILi8ELi14EEvPdS0_S0_iii_param_4];
	ld.param.u32 	%r31, [_Z15gpukernelBMWNr3ILi8ELi14EEvPdS0_S0_iii_param_5];
	cvta.to.global.u64 	%rd1, %rd6;
	mov.u32 	%r1, %tid.x;
	shr.u32 	%r42, %r1, 3;
	setp.ge.s32 	%p1, %r42, %r29;
	@%p1 bra 	$L__BB270_20;
	setp.lt.s32 	%p2, %r31, 1;
	and.b32  	%r3, %r1, 7;
	@%p2 bra 	$L__BB270_20;
	not.b32 	%r32, %r3;
	add.s32 	%r4, %r30, %r32;
	shr.u32 	%r33, %r4, 3;
	add.s32 	%r34, %r33, 1;
	and.b32  	%r5, %r34, 15;
	add.s32 	%r6, %r5, -1;
	and.b32  	%r7, %r34, 7;
	add.s32 	%r8, %r7, -1;
	and.b32  	%r9, %r34, 3;
	and.b32  	%r35, %r34, 1073741808;
	neg.s32 	%r10, %r35;
	add.s64 	%rd2, %rd1, 512;
	cvta.to.global.u64 	%rd3, %rd5;
$L__BB270_3:
	mul.lo.s32 	%r12, %r42, %r31;
	mov.b32 	%r43, 0;
$L__BB270_4:
	setp.ge.s32 	%p3, %r3, %r30;
	mov.f64 	%fd85, 0d0000000000000000;
	@%p3 bra 	$L__BB270_18;
	setp.lt.u32 	%p4, %r4, 120;
	add.s32 	%r37, %r43, %r12;
	mul.lo.s32 	%r14, %r37, %r30;
	mov.f64 	%fd85, 0d0000000000000000;
	mov.u32 	%r47, %r3;
	@%p4 bra 	$L__BB270_8;
	add.s32 	%r44, %r3, %r14;
	mov.f64 	%fd85, 0d0000000000000000;
	mov.u32 	%r45, %r10;
	mov.u32 	%r47, %r3;
$L__BB270_7:
	.pragma "nounroll";
	mul.wide.s32 	%rd7, %r44, 8;
	add.s64 	%rd8, %rd2, %rd7;
	ld.global.f64 	%fd19, [%rd8+-512];
	add.f64 	%fd20, %fd85, %fd19;
	ld.global.f64 	%fd21, [%rd8+-448];
	add.f64 	%fd22, %fd20, %fd21;
	ld.global.f64 	%fd23, [%rd8+-384];
	add.f64 	%fd24, %fd22, %fd23;
	ld.global.f64 	%fd25, [%rd8+-320];
	add.f64 	%fd26, %fd24, %fd25;
	ld.global.f64 	%fd27, [%rd8+-256];
	add.f64 	%fd28, %fd26, %fd27;
	ld.global.f64 	%fd29, [%rd8+-192];
	add.f64 	%fd30, %fd28, %fd29;
	ld.global.f64 	%fd31, [%rd8+-128];
	add.f64 	%fd32, %fd30, %fd31;
	ld.global.f64 	%fd33, [%rd8+-64];
	add.f64 	%fd34, %fd32, %fd33;
	ld.global.f64 	%fd35, [%rd8];
	add.f64 	%fd36, %fd34, %fd35;
	ld.global.f64 	%fd37, [%rd8+64];
	add.f64 	%fd38, %fd36, %fd37;
	ld.global.f64 	%fd39, [%rd8+128];
	add.f64 	%fd40, %fd38, %fd39;
	ld.global.f64 	%fd41, [%rd8+192];
	add.f64 	%fd42, %fd40, %fd41;
	ld.global.f64 	%fd43, [%rd8+256];
	add.f64 	%fd44, %fd42, %fd43;
	ld.global.f64 	%fd45, [%rd8+320];
	add.f64 	%fd46, %fd44, %fd45;
	ld.global.f64 	%fd47, [%rd8+384];
	add.f64 	%fd48, %fd46, %fd47;
	ld.global.f64 	%fd49, [%rd8+448];
	add.f64 	%fd85, %fd48, %fd49;
	add.s32 	%r47, %r47, 128;
	add.s32 	%r45, %r45, 16;
	add.s32 	%r44, %r44, 128;
	setp.ne.s32 	%p5, %r45, 0;
	@%p5 bra 	$L__BB270_7;
$L__BB270_8:
	setp.eq.s32 	%p6, %r5, 0;
	@%p6 bra 	$L__BB270_18;
	setp.lt.u32 	%p7, %r6, 7;
	@%p7 bra 	$L__BB270_11;
	add.s32 	%r38, %r47, %r14;
	mul.wide.s32 	%rd9, %r38, 8;
	add.s64 	%rd10, %rd1, %rd9;
	ld.global.f64 	%fd51, [%rd10];
	add.f64 	%fd52, %fd85, %fd51;
	ld.global.f64 	%fd53, [%rd10+64];
	add.f64 	%fd54, %fd52, %fd53;
	ld.global.f64 	%fd55, [%rd10+128];
	add.f64 	%fd56, %fd54, %fd55;
	ld.global.f64 	%fd57, [%rd10+192];
	add.f64 	%fd58, %fd56, %fd57;
	ld.global.f64 	%fd59, [%rd10+256];
	add.f64 	%fd60, %fd58, %fd59;
	ld.global.f64 	%fd61, [%rd10+320];
	add.f64 	%fd62, %fd60, %fd61;
	ld.global.f64 	%fd63, [%rd10+384];
	add.f64 	%fd64, %fd62, %fd63;
	ld.global.f64 	%fd65, [%rd10+448];
	add.f64 	%fd85, %fd64, %fd65;
	add.s32 	%r47, %r47, 64;
$L__BB270_11:
	setp.eq.s32 	%p8, %r7, 0;
	@%p8 bra 	$L__BB270_18;
	setp.lt.u32 	%p9, %r8, 3;
	@%p9 bra 	$L__BB270_14;
	add.s32 	%r39, %r47, %r14;
	mul.wide.s32 	%rd11, %r39, 8;
	add.s64 	%rd12, %rd1, %rd11;
	ld.global.f64 	%fd67, [%rd12];
	add.f64 	%fd68, %fd85, %fd67;
	ld.global.f64 	%fd69, [%rd12+64];
	add.f64 	%fd70, %fd68, %fd69;
	ld.global.f64 	%fd71, [%rd12+128];
	add.f64 	%fd72, %fd70, %fd71;
	ld.global.f64 	%fd73, [%rd12+192];
	add.f64 	%fd85, %fd72, %fd73;
	add.s32 	%r47, %r47, 32;
$L__BB270_14:
	setp.eq.s32 	%p10, %r9, 0;
	@%p10 bra 	$L__BB270_18;
	setp.eq.s32 	%p11, %r9, 1;
	add.s32 	%r40, %r47, %r14;
	mul.wide.s32 	%rd13, %r40, 8;
	add.s64 	%rd4, %rd1, %rd13;
	ld.global.f64 	%fd74, [%rd4];
	add.f64 	%fd85, %fd85, %fd74;
	@%p11 bra 	$L__BB270_18;
	setp.eq.s32 	%p12, %r9, 2;
	ld.global.f64 	%fd75, [%rd4+64];
	add.f64 	%fd85, %fd85, %fd75;
	@%p12 bra 	$L__BB270_18;
	ld.global.f64 	%fd76, [%rd4+128];
	add.f64 	%fd85, %fd85, %fd76;
$L__BB270_18:
	add.s32 	%r41, %r43, %r12;
	mul.wide.u32 	%rd14, %r41, 8;
	add.s64 	%rd15, %rd3, %rd14;
	atom.global.add.f64 	%fd77, [%rd15], %fd85;
	add.s32 	%r43, %r43, 1;
	setp.ne.s32 	%p13, %r43, %r31;
	@%p13 bra 	$L__BB270_4;
	add.s32 	%r42, %r42, 56;
	setp.lt.s32 	%p14, %r42, %r29;
	@%p14 bra 	$L__BB270_3;
$L__BB270_20:
	ret;

}
	// .globl	_Z15gpukernelBMWNr3ILi8ELi15EEvPdS0_S0_iii
.visible .entry _Z15gpukernelBMWNr3ILi8ELi15EEvPdS0_S0_iii(
	.param .u64 .ptr .align 1 _Z15gpukernelBMWNr3ILi8ELi15EEvPdS0_S0_iii_param_0,
	.param .u64 .ptr .align 1 _Z15gpukernelBMWNr3ILi8ELi15EEvPdS0_S0_iii_param_1,
	.param .u64 .ptr .align 1 _Z15gpukernelBMWNr3ILi8ELi15EEvPdS0_S0_iii_param_2,
	.param .u32 _Z15gpukernelBMWNr3ILi8ELi15EEvPdS0_S0_iii_param_3,
	.param .u32 _Z15gpukernelBMWNr3ILi8ELi15EEvPdS0_S0_iii_param_4,
	.param .u32 _Z15gpukernelBMWNr3ILi8ELi15EEvPdS0_S0_iii_param_5
)
{
	.reg .pred 	%p<15>;
	.reg .b32 	%r<50>;
	.reg .b64 	%rd<16>;
	.reg .b64 	%fd<86>;

	ld.param.u64 	%rd5, [_Z15gpukernelBMWNr3ILi8ELi15EEvPdS0_S0_iii_param_0];
	ld.param.u64 	%rd6, [_Z15gpukernelBMWNr3ILi8ELi15EEvPdS0_S0_iii_param_1];
	ld.param.u32 	%r29, [_Z15gpukernelBMWNr3ILi8ELi15EEvPdS0_S0_iii_param_3];
	ld.param.u32 	%r30, [_Z15gpukernelBMWNr3ILi8ELi15EEvPdS0_S0_iii_param_4];
	ld.param.u32 	%r31, [_Z15gpukernelBMWNr3ILi8ELi15EEvPdS0_S0_iii_param_5];
	cvta.to.global.u64 	%rd1, %rd6;
	mov.u32 	%r1, %tid.x;
	shr.u32 	%r42, %r1, 3;
	setp.ge.s32 	%p1, %r42, %r29;
	@%p1 bra 	$L__BB271_20;
	setp.lt.s32 	%p2, %r31, 1;
	and.b32  	%r3, %r1, 7;
	@%p2 bra 	$L__BB271_20;
	not.b32 	%r32, %r3;
	add.s32 	%r4, %r30, %r32;
	shr.u32 	%r33, %r4, 3;
	add.s32 	%r34, %r33, 1;
	and.b32  	%r5, %r34, 15;
	add.s32 	%r6, %r5, -1;
	and.b32  	%r7, %r34, 7;
	add.s32 	%r8, %r7, -1;
	and.b32  	%r9, %r34, 3;
	and.b32  	%r35, %r34, 1073741808;
	neg.s32 	%r10, %r35;
	add.s64 	%rd2, %rd1, 512;
	cvta.to.global.u64 	%rd3, %rd5;
$L__BB271_3:
	mul.lo.s32 	%r12, %r42, %r31;
	mov.b32 	%r43, 0;
$L__BB271_4:
	setp.ge.s32 	%p3, %r3, %r30;
	mov.f64 	%fd85, 0d0000000000000000;
	@%p3 bra 	$L__BB271_18;
	setp.lt.u32 	%p4, %r4, 120;
	add.s32 	%r37, %r43, %r12;
	mul.lo.s32 	%r14, %r37, %r30;
	mov.f64 	%fd85, 0d0000000000000000;
	mov.u32 	%r47, %r3;
	@%p4 bra 	$L__BB271_8;
	add.s32 	%r44, %r3, %r14;
	mov.f64 	%fd85, 0d0000000000000000;
	mov.u32 	%r45, %r10;
	mov.u32 	%r47, %r3;
$L__BB271_7:
	.pragma "nounroll";
	mul.wide.s32 	%rd7, %r44, 8;
	add.s64 	%rd8, %rd2, %rd7;
	ld.global.f64 	%fd19, [%rd8+-512];
	add.f64 	%fd20, %fd85, %fd19;
	ld.global.f64 	%fd21, [%rd8+-448];
	add.f64 	%fd22, %fd20, %fd21;
	ld.global.f64 	%fd23, [%rd8+-384];
	add.f64 	%fd24, %fd22, %fd23;
	ld.global.f64 	%fd25, [%rd8+-320];
	add.f64 	%fd26, %fd24, %fd25;
	ld.global.f64 	%fd27, [%rd8+-256];
	add.f64 	%fd28, %fd26, %fd27;
	ld.global.f64 	%fd29, [%rd8+-192];
	add.f64 	%fd30, %fd28, %fd29;
	ld.global.f64 	%fd31, [%rd8+-128];
	add.f64 	%fd32, %fd30, %fd31;
	ld.global.f64 	%fd33, [%rd8+-64];
	add.f64 	%fd34, %fd32, %fd33;
	ld.global.f64 	%fd35, [%rd8];
	add.f64 	%fd36, %fd34, %fd35;
	ld.global.f64 	%fd37, [%rd8+64];
	add.f64 	%fd38, %fd36, %fd37;
	ld.global.f64 	%fd39, [%rd8+128];
	add.f64 	%fd40, %fd38, %fd39;
	ld.global.f64 	%fd41, [%rd8+192];
	add.f64 	%fd42, %fd40, %fd41;
	ld.global.f64 	%fd43, [%rd8+256];
	add.f64 	%fd44, %fd42, %fd43;
	ld.global.f64 	%fd45, [%rd8+320];
	add.f64 	%fd46, %fd44, %fd45;
	ld.global.f64 	%fd47, [%rd8+384];
	add.f64 	%fd48, %fd46, %fd47;
	ld.global.f64 	%fd49, [%rd8+448];
	add.f64 	%fd85, %fd48, %fd49;
	add.s32 	%r47, %r47, 128;
	add.s32 	%r45, %r45, 16;
	add.s32 	%r44, %r44, 128;
	setp.ne.s32 	%p5, %r45, 0;
	@%p5 bra 	$L__BB271_7;
$L__BB271_8:
	setp.eq.s32 	%p6, %r5, 0;
	@%p6 bra 	$L__BB271_18;
	setp.lt.u32 	%p7, %r6, 7;
	@%p7 bra 	$L__BB271_11;
	add.s32 	%r38, %r47, %r14;
	mul.wide.s32 	%rd9, %r38, 8;
	add.s64 	%rd10, %rd1, %rd9;
	ld.global.f64 	%fd51, [%rd10];
	add.f64 	%fd52, %fd85, %fd51;
	ld.global.f64 	%fd53, [%rd10+64];
	add.f64 	%fd54, %fd52, %fd53;
	ld.global.f64 	%fd55, [%rd10+128];
	add.f64 	%fd56, %fd54, %fd55;
	ld.global.f64 	%fd57, [%rd10+192];
	add.f64 	%fd58, %fd56, %fd57;
	ld.global.f64 	%fd59, [%rd10+256];
	add.f64 	%fd60, %fd58, %fd59;
	ld.global.f64 	%fd61, [%rd10+320];
	add.f64 	%fd62, %fd60, %fd61;
	ld.global.f64 	%fd63, [%rd10+384];
	add.f64 	%fd64, %fd62, %fd63;
	ld.global.f64 	%fd65, [%rd10+448];
	add.f64 	%fd85, %fd64, %fd65;
	add.s32 	%r47, %r47, 64;
$L__BB271_11:
	setp.eq.s32 	%p8, %r7, 0;
	@%p8 bra 	$L__BB271_18;
	setp.lt.u32 	%p9, %r8, 3;
	@%p9 bra 	$L__BB271_14;
	add.s32 	%r39, %r47, %r14;
	mul.wide.s32 	%rd11, %r39, 8;
	add.s64 	%rd12, %rd1, %rd11;
	ld.global.f64 	%fd67, [%rd12];
	add.f64 	%fd68, %fd85, %fd67;
	ld.global.f64 	%fd69, [%rd12+64];
	add.f64 	%fd70, %fd68, %fd69;
	ld.global.f64 	%fd71, [%rd12+128];
	add.f64 	%fd72, %fd70, %fd71;
	ld.global.f64 	%fd73, [%rd12+192];
	add.f64 	%fd85, %fd72, %fd73;
	add.s32 	%r47, %r47, 32;
$L__BB271_14:
	setp.eq.s32 	%p10, %r9, 0;
	@%p10 bra 	$L__BB271_18;
	setp.eq.s32 	%p11, %r9, 1;
	add.s32 	%r40, %r47, %r14;
	mul.wide.s32 	%rd13, %r40, 8;
	add.s64 	%rd4, %rd1, %rd13;
	ld.global.f64 	%fd74, [%rd4];
	add.f64 	%fd85, %fd85, %fd74;
	@%p11 bra 	$L__BB271_18;
	setp.eq.s32 	%p12, %r9, 2;
	ld.global.f64 	%fd75, [%rd4+64];
	add.f64 	%fd85, %fd85, %fd75;
	@%p12 bra 	$L__BB271_18;
	ld.global.f64 	%fd76, [%rd4+128];
	add.f64 	%fd85, %fd85, %fd76;
$L__BB271_18:
	add.s32 	%r41, %r43, %r12;
	mul.wide.u32 	%rd14, %r41, 8;
	add.s64 	%rd15, %rd3, %rd14;
	atom.global.add.f64 	%fd77, [%rd15], %fd85;
	add.s32 	%r43, %r43, 1;
	setp.ne.s32 	%p13, %r43, %r31;
	@%p13 bra 	$L__BB271_4;
	add.s32 	%r42, %r42, 60;
	setp.lt.s32 	%p14, %r42, %r29;
	@%p14 bra 	$L__BB271_3;
$L__BB271_20:
	ret;

}
	// .globl	_Z15gpukernelBMWNr3ILi8ELi16EEvPdS0_S0_iii
.visible .entry _Z15gpukernelBMWNr3ILi8ELi16EEvPdS0_S0_iii(
	.param .u64 .ptr .align 1 _Z15gpukernelBMWNr3ILi8ELi16EEvPdS0_S0_iii_param_0,
	.param .u64 .ptr .align 1 _Z15gpukernelBMWNr3ILi8ELi16EEvPdS0_S0_iii_param_1,
	.param .u64 .ptr .align 1 _Z15gpukernelBMWNr3ILi8ELi16EEvPdS0_S0_iii_param_2,
	.param .u32 _Z15gpukernelBMWNr3ILi8ELi16EEvPdS0_S0_iii_param_3,
	.param .u32 _Z15gpukernelBMWNr3ILi8ELi16EEvPdS0_S0_iii_param_4,
	.param .u32 _Z15gpukernelBMWNr3ILi8ELi16EEvPdS0_S0_iii_param_5
)
{
	.reg .pred 	%p<15>;
	.reg .b32 	%r<50>;
	.reg .b64 	%rd<16>;
	.reg .b64 	%fd<86>;

	ld.param.u64 	%rd5, [_Z15gpukernelBMWNr3ILi8ELi16EEvPdS0_S0_iii_param_0];
	ld.param.u64 	%rd6, [_Z15gpukernelBMWNr3ILi8ELi16EEvPdS0_S0_iii_param_1];
	ld.param.u32 	%r29, [_Z15gpukernelBMWNr3ILi8ELi16EEvPdS0_S0_iii_param_3];
	ld.param.u32 	%r30, [_Z15gpukernelBMWNr3ILi8ELi16EEvPdS0_S0_iii_param_4];
	ld.param.u32 	%r31, [_Z15gpukernelBMWNr3ILi8ELi16EEvPdS0_S0_iii_param_5];
	cvta.to.global.u64 	%rd1, %rd6;
	mov.u32 	%r1, %tid.x;
	shr.u32 	%r42, %r1, 3;
	setp.ge.s32 	%p1, %r42, %r29;
	@%p1 bra 	$L__BB272_20;
	setp.lt.s32 	%p2, %r31, 1;
	and.b32  	%r3, %r1, 7;
	@%p2 bra 	$L__BB272_20;
	not.b32 	%r32, %r3;
	add.s32 	%r4, %r30, %r32;
	shr.u32 	%r33, %r4, 3;
	add.s32 	%r34, %r33, 1;
	and.b32  	%r5, %r34, 15;
	add.s32 	%r6, %r5, -1;
	and.b32  	%r7, %r34, 7;
	add.s32 	%r8, %r7, -1;
	and.b32  	%r9, %r34, 3;
	and.b32  	%r35, %r34, 1073741808;
	neg.s32 	%r10, %r35;
	add.s64 	%rd2, %rd1, 512;
	cvta.to.global.u64 	%rd3, %rd5;
$L__BB272_3:
	mul.lo.s32 	%r12, %r42, %r31;
	mov.b32 	%r43, 0;
$L__BB272_4:
	setp.ge.s32 	%p3, %r3, %r30;
	mov.f64 	%fd85, 0d0000000000000000;
	@%p3 bra 	$L__BB272_18;
	setp.lt.u32 	%p4, %r4, 120;
	add.s32 	%r37, %r43, %r12;
	mul.lo.s32 	%r14, %r37, %r30;
	mov.f64 	%fd85, 0d0000000000000000;
	mov.u32 	%r47, %r3;
	@%p4 bra 	$L__BB272_8;
	add.s32 	%r44, %r3, %r14;
	mov.f64 	%fd85, 0d0000000000000000;
	mov.u32 	%r45, %r10;
	mov.u32 	%r47, %r3;
$L__BB272_7:
	.pragma "nounroll";
	mul.wide.s32 	%rd7, %r44, 8;
	add.s64 	%rd8, %rd2, %rd7;
	ld.global.f64 	%fd19, [%rd8+-512];
	add.f64 	%fd20, %fd85, %fd19;
	ld.global.f64 	%fd21, [%rd8+-448];
	add.f64 	%fd22, %fd20, %fd21;
	ld.global.f64 	%fd23, [%rd8+-384];
	add.f64 	%fd24, %fd22, %fd23;
	ld.global.f64 	%fd25, [%rd8+-320];
	add.f64 	%fd26, %fd24, %fd25;
	ld.global.f64 	%fd27, [%rd8+-256];
	add.f64 	%fd28, %fd26, %fd27;
	ld.global.f64 	%fd29, [%rd8+-192];
	add.f64 	%fd30, %fd28, %fd29;
	ld.global.f64 	%fd31, [%rd8+-128];
	add.f64 	%fd32, %fd30, %fd31;
	ld.global.f64 	%fd33, [%rd8+-64];
	add.f64 	%fd34, %fd32, %fd33;
	ld.global.f64 	%fd35, [%rd8];
	add.f64 	%fd36, %fd34, %fd35;
	ld.global.f64 	%fd37, [%rd8+64];
	add.f64 	%fd38, %fd36, %fd37;
	ld.global.f64 	%fd39, [%rd8+128];
	add.f64 	%fd40, %fd38, %fd39;
	ld.global.f64 	%fd41, [%rd8+192];
	add.f64 	%fd42, %fd40, %fd41;
	ld.global.f64 	%fd43, [%rd8+256];
	add.f64 	%fd44, %fd42, %fd43;
	ld.global.f64 	%fd45, [%rd8+320];
	add.f64 	%fd46, %fd44, %fd45;
	ld.global.f64 	%fd47, [%rd8+384];
	add.f64 	%fd48, %fd46, %fd47;
	ld.global.f64 	%fd49, [%rd8+448];
	add.f64 	%fd85, %fd48, %fd49;
	add.s32 	%r47, %r47, 128;
	add.s32 	%r45, %r45, 16;
	add.s32 	%r44, %r44, 128;
	setp.ne.s32 	%p5, %r45, 0;
	@%p5 bra 	$L__BB272_7;
$L__BB272_8:
	setp.eq.s32 	%p6, %r5, 0;
	@%p6 bra 	$L__BB272_18;
	setp.lt.u32 	%p7, %r6, 7;
	@%p7 bra 	$L__BB272_11;
	add.s32 	%r38, %r47, %r14;
	mul.wide.s32 	%rd9, %r38, 8;
	add.s64 	%rd10, %rd1, %rd9;
	ld.global.f64 	%fd51, [%rd10];
	add.f64 	%fd52, %fd85, %fd51;
	ld.global.f64 	%fd53, [%rd10+64];
	add.f64 	%fd54, %fd52, %fd53;
	ld.global.f64 	%fd55, [%rd10+128];
	add.f64 	%fd56, %fd54, %fd55;
	ld.global.f64 	%fd57, [%rd10+192];
	add.f64 	%fd58, %fd56, %fd57;
	ld.global.f64 	%fd59, [%rd10+256];
	add.f64 	%fd60, %fd58, %fd59;
	ld.global.f64 	%fd61, [%rd10+320];
	add.f64 	%fd62, %fd60, %fd61;
	ld.global.f64 	%fd63, [%rd10+384];
	add.f64 	%fd64, %fd62, %fd63;
	ld.global.f64 	%fd65, [%rd10+448];
	add.f64 	%fd85, %fd64, %fd65;
	add.s32 	%r47, %r47, 64;
$L__BB272_11:
	setp.eq.s32 	%p8, %r7, 0;
	@%p8 bra 	$L__BB272_18;
	setp.lt.u32 	%p9, %r8, 3;
	@%p9 bra 	$L__BB272_14;
	add.s32 	%r39, %r47, %r14;
	mul.wide.s32 	%rd11, %r39, 8;
	add.s64 	%rd12, %rd1, %rd11;
	ld.global.f64 	%fd67, [%rd12];
	add.f64 	%fd68, %fd85, %fd67;
	ld.global.f64 	%fd69, [%rd12+64];
	add.f64 	%fd70, %fd68, %fd69;
	ld.global.f64 	%fd71, [%rd12+128];
	add.f64 	%fd72, %fd70, %fd71;
	ld.global.f64 	%fd73, [%rd12+192];
	add.f64 	%fd85, %fd72, %fd73;
	add.s32 	%r47, %r47, 32;
$L__BB272_14:
	setp.eq.s32 	%p10, %r9, 0;
	@%p10 bra 	$L__BB272_18;
	setp.eq.s32 	%p11, %r9, 1;
	add.s32 	%r40, %r47, %r14;
	mul.wide.s32 	%rd13, %r40, 8;
	add.s64 	%rd4, %rd1, %rd13;
	ld.global.f64 	%fd74, [%rd4];
	add.f64 	%fd85, %fd85, %fd74;
	@%p11 bra 	$L__BB272_18;
	setp.eq.s32 	%p12, %r9, 2;
	ld.global.f64 	%fd75, [%rd4+64];
	add.f64 	%fd85, %fd85, %fd75;
	@%p12 bra 	$L__BB272_18;
	ld.global.f64 	%fd76, [%rd4+128];
	add.f64 	%fd85, %fd85, %fd76;
$L__BB272_18:
	add.s32 	%r41, %r43, %r12;
	mul.wide.u32 	%rd14, %r41, 8;
	add.s64 	%rd15, %rd3, %rd14;
	atom.global.add.f64 	%fd77, [%rd15], %fd85;
	add.s32 	%r43, %r43, 1;
	setp.ne.s32 	%p13, %r43, %r31;
	@%p13 bra 	$L__BB272_4;
	add.s32 	%r42, %r42, 64;
	setp.lt.s32 	%p14, %r42, %r29;
	@%p14 bra 	$L__BB272_3;
$L__BB272_20:
	ret;

}
	// .globl	_Z15gpukernelBMWNr3ILi8ELi17EEvPdS0_S0_iii
.visible .entry _Z15gpukernelBMWNr3ILi8ELi17EEvPdS0_S0_iii(
	.param .u64 .ptr .align 1 _Z15gpukernelBMWNr3ILi8ELi17EEvPdS0_S0_iii_param_0,
	.param .u64 .ptr .align 1 _Z15gpukernelBMWNr3ILi8ELi17EEvPdS0_S0_iii_param_1,
	.param .u64 .ptr .align 1 _Z15gpukernelBMWNr3ILi8ELi17EEvPdS0_S0_iii_param_2,
	.param .u32 _Z15gpukernelBMWNr3ILi8ELi17EEvPdS0_S0_iii_param_3,
	.param .u32 _Z15gpukernelBMWNr3ILi8ELi17EEvPdS0_S0_iii_param_4,
	.param .u32 _Z15gpukernelBMWNr3ILi8ELi17EEvPdS0_S0_iii_param_5
)
{
	.reg .pred 	%p<15>;
	.reg .b32 	%r<50>;
	.reg .b64 	%rd<16>;
	.reg .b64 	%fd<86>;

	ld.param.u64 	%rd5, [_Z15gpukernelBMWNr3ILi8ELi17EEvPdS0_S0_iii_param_0];
	ld.param.u64 	%rd6, [_Z15gpukernelBMWNr3ILi8ELi17EEvPdS0_S0_iii_param_1];
	ld.param.u32 	%r29, [_Z15gpukernelBMWNr3ILi8ELi17EEvPdS0_S0_iii_param_3];
	ld.param.u32 	%r30, [_Z15gpukernelBMWNr3ILi8ELi17EEvPdS0_S0_iii_param_4];
	ld.param.u32 	%r31, [_Z15gpukernelBMWNr3ILi8ELi17EEvPdS0_S0_iii_param_5];
	cvta.to.global.u64 	%rd1, %rd6;
	mov.u32 	%r1, %tid.x;
	shr.u32 	%r42, %r1, 3;
	setp.ge.s32 	%p1, %r42, %r29;
	@%p1 bra 	$L__BB273_20;
	setp.lt.s32 	%p2, %r31, 1;
	and.b32  	%r3, %r1, 7;
	@%p2 bra 	$L__BB273_20;
	not.b32 	%r32, %r3;
	add.s32 	%r4, %r30, %r32;
	shr.u32 	%r33, %r4, 3;
	add.s32 	%r34, %r33, 1;
	and.b32  	%r5, %r34, 15;
	add.s32 	%r6, %r5, -1;
	and.b32  	%r7, %r34, 7;
	add.s32 	%r8, %r7, -1;
	and.b32  	%r9, %r34, 3;
	and.b32  	%r35, %r34, 1073741808;
	neg.s32 	%r10, %r35;
	add.s64 	%rd2, %rd1, 512;
	cvta.to.global.u64 	%rd3, %rd5;
$L__BB273_3:
	mul.lo.s32 	%r12, %r42, %r31;
	mov.b32 	%r43, 0;
$L__BB273_4:
	setp.ge.s32 	%p3, %r3, %r30;
	mov.f64 	%fd85, 0d0000000000000000;
	@%p3 bra 	$L__BB273_18;
	setp.lt.u32 	%p4, %r4, 120;
	add.s32 	%r37, %r43, %r12;
	mul.lo.s32 	%r14, %r37, %r30;
	mov.f64 	%fd85, 0d0000000000000000;
	mov.u32 	%r47, %r3;
	@%p4 bra 	$L__BB273_8;
	add.s32 	%r44, %r3, %r14;
	mov.f64 	%fd85, 0d0000000000000000;
	mov.u32 	%r45, %r10;
	mov.u32 	%r47, %r3;
$L__BB273_7:
	.pragma "nounroll";
	mul.wide.s32 	%rd7, %r44, 8;
	add.s64 	%rd8, %rd2, %rd7;
	ld.global.f64 	%fd19, [%rd8+-512];
	add.f64 	%fd20, %fd85, %fd19;
	ld.global.f64 	%fd21, [%rd8+-448];
	add.f64 	%fd22, %fd20, %fd21;
	ld.global.f64 	%fd23, [%rd8+-384];
	add.f64 	%fd24, %fd22, %fd23;
	ld.global.f64 	%fd25, [%rd8+-320];
	add.f64 	%fd26, %fd24, %fd25;
	ld.global.f64 	%fd27, [%rd8+-256];
	add.f64 	%fd28, %fd26, %fd27;
	ld.global.f64 	%fd29, [%rd8+-192];
	add.f64 	%fd30, %fd28, %fd29;
	ld.global.f64 	%fd31, [%rd8+-128];
	add.f64 	%fd32, %fd30, %fd31;
	ld.global.f64 	%fd33, [%rd8+-64];
	add.f64 	%fd34, %fd32, %fd33;
	ld.global.f64 	%fd35, [%rd8];
	add.f64 	%fd36, %fd34, %fd35;
	ld.global.f64 	%fd37, [%rd8+64];
	add.f64 	%fd38, %fd36, %fd37;
	ld.global.f64 	%fd39, [%rd8+128];
	add.f64 	%fd40, %fd38, %fd39;
	ld.global.f64 	%fd41, [%rd8+192];
	add.f64 	%fd42, %fd40, %fd41;
	ld.global.f64 	%fd43, [%rd8+256];
	add.f64 	%fd44, %fd42, %fd43;
	ld.global.f64 	%fd45, [%rd8+320];
	add.f64 	%fd46, %fd44, %fd45;
	ld.global.f64 	%fd47, [%rd8+384];
	add.f64 	%fd48, %fd46, %fd47;
	ld.global.f64 	%fd49, [%rd8+448];
	add.f64 	%fd85, %fd48, %fd49;
	add.s32 	%r47, %r47, 128;
	add.s32 	%r45, %r45, 16;
	add.s32 	%r44, %r44, 128;
	setp.ne.s32 	%p5, %r45, 0;
	@%p5 bra 	$L__BB273_7;
$L__BB273_8:
	setp.eq.s32 	%p6, %r5, 0;
	@%p6 bra 	$L__BB273_18;
	setp.lt.u32 	%p7, %r6, 7;
	@%p7 bra 	$L__BB273_11;
	add.s32 	%r38, %r47, %r14;
	mul.wide.s32 	%rd9, %r38, 8;
	add.s64 	%rd10, %rd1, %rd9;
	ld.global.f64 	%fd51, [%rd10];
	add.f64 	%fd52, %fd85, %fd51;
	ld.global.f64 	%fd53, [%rd10+64];
	add.f64 	%fd54, %fd52, %fd53;
	ld.global.f64 	%fd55, [%rd10+128];
	add.f64 	%fd56, %fd54, %fd55;
	ld.global.f64 	%fd57, [%rd10+192];
	add.f64 	%fd58, %fd56, %fd57;
	ld.global.f64 	%fd59, [%rd10+256];
	add.f64 	%fd60, %fd58, %fd59;
	ld.global.f64 	%fd61, [%rd10+320];
	add.f64 	%fd62, %fd60, %fd61;
	ld.global.f64 	%fd63, [%rd10+384];
	add.f64 	%fd64, %fd62, %fd63;
	ld.global.f64 	%fd65, [%rd10+448];
	add.f64 	%fd85, %fd64, %fd65;
	add.s32 	%r47, %r47, 64;
$L__BB273_11:
	setp.eq.s32 	%p8, %r7, 0;
	@%p8 bra 	$L__BB273_18;
	setp.lt.u32 	%p9, %r8, 3;
	@%p9 bra 	$L__BB273_14;
	add.s32 	%r39, %r47, %r14;
	mul.wide.s32 	%rd11, %r39, 8;
	add.s64 	%rd12, %rd1, %rd11;
	ld.global.f64 	%fd67, [%rd12];
	add.f64 	%fd68, %fd85, %fd67;
	ld.global.f64 	%fd69, [%rd12+64];
	add.f64 	%fd70, %fd68, %fd69;
	ld.global.f64 	%fd71, [%rd12+128];
	add.f64 	%fd72, %fd70, %fd71;
	ld.global.f64 	%fd73, [%rd12+192];
	add.f64 	%fd85, %fd72, %fd73;
	add.s32 	%r47, %r47, 32;
$L__BB273_14:
	setp.eq.s32 	%p10, %r9, 0;
	@%p10 bra 	$L__BB273_18;
	setp.eq.s32 	%p11, %r9, 1;
	add.s32 	%r40, %r47, %r14;
	mul.wide.s32 	%rd13, %r40, 8;
	add.s64 	%rd4, %rd1, %rd13;
	ld.global.f64 	%fd74, [%rd4];
	add.f64 	%fd85, %fd85, %fd74;
	@%p11 bra 	$L__BB273_18;
	setp.eq.s32 	%p12, %r9, 2;
	ld.global.f64 	%fd75, [%rd4+64];
	add.f64 	%fd85, %fd85, %fd75;
	@%p12 bra 	$L__BB273_18;
	ld.global.f64 	%fd76, [%rd4+128];
	add.f64 	%fd85, %fd85, %fd76;
$L__BB273_18:
	add.s32 	%r41, %r43, %r12;
	mul.wide.u32 	%rd14, %r41, 8;
	add.s64 	%rd15, %rd3, %rd14;
	atom.global.add.f64 	%fd77, [%rd15], %fd85;
	add.s32 	%r43, %r43, 1;
	setp.ne.s32 	%p13, %r43, %r31;
	@%p13 bra 	$L__BB273_4;
	add.s32 	%r42, %r42, 68;
	setp.lt.s32 	%p14, %r42, %r29;
	@%p14 bra 	$L__BB273_3;
$L__BB273_20:
	ret;

}
	// .globl	_Z15gpukernelBMWNr3ILi8ELi18EEvPdS0_S0_iii
.visible .entry _Z15gpukernelBMWNr3ILi8ELi18EEvPdS0_S0_iii(
	.param .u64 .ptr .align 1 _Z15gpukernelBMWNr3ILi8ELi18EEvPdS0_S0_iii_param_0,
	.param .u64 .ptr .align 1 _Z15gpukernelBMWNr3ILi8ELi18EEvPdS0_S0_iii_param_1,
	.param .u64 .ptr .align 1 _Z15gpukernelBMWNr3ILi8ELi18EEvPdS0_S0_iii_param_2,
	.param .u32 _Z15gpukernelBMWNr3ILi8ELi18EEvPdS0_S0_iii_param_3,
	.param .u32 _Z15gpukernelBMWNr3ILi8ELi18EEvPdS0_S0_iii_param_4,
	.param .u32 _Z15gpukernelBMWNr3ILi8ELi18EEvPdS0_S0_iii_param_5
)
{
	.reg .pred 	%p<15>;
	.reg .b32 	%r<50>;
	.reg .b64 	%rd<16>;
	.reg .b64 	%fd<86>;

	ld.param.u64 	%rd5, [_Z15gpukernelBMWNr3ILi8ELi18EEvPdS0_S0_iii_param_0];
	ld.param.u64 	%rd6, [_Z15gpukernelBMWNr3ILi8ELi18EEvPdS0_S0_iii_param_1];
	ld.param.u32 	%r29, [_Z15gpukernelBMWNr3ILi8ELi18EEvPdS0_S0_iii_param_3];
	ld.param.u32 	%r30, [_Z15gpukernelBMWNr3ILi8ELi18EEvPdS0_S0_iii_param_4];
	ld.param.u32 	%r31, [_Z15gpukernelBMWNr3ILi8ELi18EEvPdS0_S0_iii_param_5];
	cvta.to.global.u64 	%rd1, %rd6;
	mov.u32 	%r1, %tid.x;
	shr.u32 	%r42, %r1, 3;
	setp.ge.s32 	%p1, %r42, %r29;
	@%p1 bra 	$L__BB274_20;
	setp.lt.s32 	%p2, %r31, 1;
	and.b32  	%r3, %r1, 7;
	@%p2 bra 	$L__BB274_20;
	not.b32 	%r32, %r3;
	add.s32 	%r4, %r30, %r32;
	shr.u32 	%r33, %r4, 3;
	add.s32 	%r34, %r33, 1;
	and.b32  	%r5, %r34, 15;
	add.s32 	%r6, %r5, -1;
	and.b32  	%r7, %r34, 7;
	add.s32 	%r8, %r7, -1;
	and.b32  	%r9, %r34, 3;
	and.b32  	%r35, %r34, 1073741808;
	neg.s32 	%r10, %r35;
	add.s64 	%rd2, %rd1, 512;
	cvta.to.global.u64 	%rd3, %rd5;
$L__BB274_3:
	mul.lo.s32 	%r12, %r42, %r31;
	mov.b32 	%r43, 0;
$L__BB274_4:
	setp.ge.s32 	%p3, %r3, %r30;
	mov.f64 	%fd85, 0d0000000000000000;
	@%p3 bra 	$L__BB274_18;
	setp.lt.u32 	%p4, %r4, 120;
	add.s32 	%r37, %r43, %r12;
	mul.lo.s32 	%r14, %r37, %r30;
	mov.f64 	%fd85, 0d0000000000000000;
	mov.u32 	%r47, %r3;
	@%p4 bra 	$L__BB274_8;
	add.s32 	%r44, %r3, %r14;
	mov.f64 	%fd85, 0d0000000000000000;
	mov.u32 	%r45, %r10;
	mov.u32 	%r47, %r3;
$L__BB274_7:
	.pragma "nounroll";
	mul.wide.s32 	%rd7, %r44, 8;
	add.s64 	%rd8, %rd2, %rd7;
	ld.global.f64 	%fd19, [%rd8+-512];
	add.f64 	%fd20, %fd85, %fd19;
	ld.global.f64 	%fd21, [%rd8+-448];
	add.f64 	%fd22, %fd20, %fd21;
	ld.global.f64 	%fd23, [%rd8+-384];
	add.f64 	%fd24, %fd22, %fd23;
	ld.global.f64 	%fd25, [%rd8+-320];
	add.f64 	%fd26, %fd24, %fd25;
	ld.global.f64 	%fd27, [%rd8+-256];
	add.f64 	%fd28, %fd26, %fd27;
	ld.global.f64 	%fd29, [%rd8+-192];
	add.f64 	%fd30, %fd28, %fd29;
	ld.global.f64 	%fd31, [%rd8+-128];
	add.f64 	%fd32, %fd30, %fd31;
	ld.global.f64 	%fd33, [%rd8+-64];
	add.f64 	%fd34, %fd32, %fd33;
	ld.global.f64 	%fd35, [%rd8];
	add.f64 	%fd36, %fd34, %fd35;
	ld.global.f64 	%fd37, [%rd8+64];
	add.f64 	%fd38, %fd36, %fd37;
	ld.global.f64 	%fd39, [%rd8+128];
	add.f64 	%fd40, %fd38, %fd39;
	ld.global.f64 	%fd41, [%rd8+192];
	add.f64 	%fd42, %fd40, %fd41;
	ld.global.f64 	%fd43, [%rd8+256];
	add.f64 	%fd44, %fd42, %fd43;
	ld.global.f64 	%fd45, [%rd8+320];
	add.f64 	%fd46, %fd44, %fd45;
	ld.global.f64 	%fd47, [%rd8+384];
	add.f64 	%fd48, %fd46, %fd47;
	ld.global.f64 	%fd49, [%rd8+448];
	add.f64 	%fd85, %fd48, %fd49;
	add.s32 	%r47, %r47, 128;
	add.s32 	%r45, %r45, 16;
	add.s32 	%r44, %r44, 128;
	setp.ne.s32 	%p5, %r45, 0;
	@%p5 bra 	$L__BB274_7;
$L__BB274_8:
	setp.eq.s32 	%p6, %r5, 0;
	@%p6 bra 	$L__BB274_18;
	setp.lt.u32 	%p7, %r6, 7;
	@%p7 bra 	$L__BB274_11;
	add.s32 	%r38, %r47, %r14;
	mul.wide.s32 	%rd9, %r38, 8;
	add.s64 	%rd10, %rd1, %rd9;
	ld.global.f64 	%fd51, [%rd10];
	add.f64 	%fd52, %fd85, %fd51;
	ld.global.f64 	%fd53, [%rd10+64];
	add.f64 	%fd54, %fd52, %fd53;
	ld.global.f64 	%fd55, [%rd10+128];
	add.f64 	%fd56, %fd54, %fd55;
	ld.global.f64 	%fd57, [%rd10+192];
	add.f64 	%fd58, %fd56, %fd57;
	ld.global.f64 	%fd59, [%rd10+256];
	add.f64 	%fd60, %fd58, %fd59;
	ld.global.f64 	%fd61, [%rd10+320];
	add.f64 	%fd62, %fd60, %fd61;
	ld.global.f64 	%fd63, [%rd10+384];
	add.f64 	%fd64, %fd62, %fd63;
	ld.global.f64 	%fd65, [%rd10+448];
	add.f64 	%fd85, %fd64, %fd65;
	add.s32 	%r47, %r47, 64;
$L__BB274_11:
	setp.eq.s32 	%p8, %r7, 0;
	@%p8 bra 	$L__BB274_18;
	setp.lt.u32 	%p9, %r8, 3;
	@%p9 bra 	$L__BB274_14;
	add.s32 	%r39, %r47, %r14;
	mul.wide.s32 	%rd11, %r39, 8;
	add.s64 	%rd12, %rd1, %rd11;
	ld.global.f64 	%fd67, [%rd12];
	add.f64 	%fd68, %fd85, %fd67;
	ld.global.f64 	%fd69, [%rd12+64];
	add.f64 	%fd70, %fd68, %fd69;
	ld.global.f64 	%fd71, [%rd12+128];
	add.f64 	%fd72, %fd70, %fd71;
	ld.global.f64 	%fd73, [%rd12+192];
	add.f64 	%fd85, %fd72, %fd73;
	add.s32 	%r47, %r47, 32;
$L__BB274_14:
	setp.eq.s32 	%p10, %r9, 0;
	@%p10 bra 	$L__BB274_18;
	setp.eq.s32 	%p11, %r9, 1;
	add.s32 	%r40, %r47, %r14;
	mul.wide.s32 	%rd13, %r40, 8;
	add.s64 	%rd4, %rd1, %rd13;
	ld.global.f64 	%fd74, [%rd4];
	add.f64 	%fd85, %fd85, %fd74;
	@%p11 bra 	$L__BB274_18;
	setp.eq.s32 	%p12, %r9, 2;
	ld.global.f64 	%fd75, [%rd4+64];
	add.f64 	%fd85, %fd85, %fd75;
	@%p12 bra 	$L__BB274_18;
	ld.global.f64 	%fd76, [%rd4+128];
	add.f64 	%fd85, %fd85, %fd76;
$L__BB274_18:
	add.s32 	%r41, %r43, %r12;
	mul.wide.u32 	%rd14, %r41, 8;
	add.s64 	%rd15, %rd3, %rd14;
	atom.global.add.f64 	%fd77, [%rd15], %fd85;
	add.s32 	%r43, %r43, 1;
	setp.ne.s32 	%p13, %r43, %r31;
	@%p13 bra 	$L__BB274_4;
	add.s32 	%r42, %r42, 72;
	setp.lt.s32 	%p14, %r42, %r29;
	@%p14 bra 	$L__BB274_3;
$L__BB274_20:
	ret;

}
	// .globl	_Z15gpukernelBMWNr3ILi8ELi19EEvPdS0_S0_iii
.visible .entry _Z15gpukernelBMWNr3ILi8ELi19EEvPdS0_S0_iii(
	.param .u64 .ptr .align 1 _Z15gpukernelBMWNr3ILi8ELi19EEvPdS0_S0_iii_param_0,
	.param .u64 .ptr .align 1 _Z15gpukernelBMWNr3ILi8ELi19EEvPdS0_S0_iii_param_1,
	.param .u64 .ptr .align 1 _Z15gpukernelBMWNr3ILi8ELi19EEvPdS0_S0_iii_param_2,
	.param .u32 _Z15gpukernelBMWNr3ILi8ELi19EEvPdS0_S0_iii_param_3,
	.param .u32 _Z15gpukernelBMWNr3ILi8ELi19EEvPdS0_S0_iii_param_4,
	.param .u32 _Z15gpukernelBMWNr3ILi8ELi19EEvPdS0_S0_iii_param_5
)
{
	.reg .pred 	%p<15>;
	.reg .b32 	%r<50>;
	.reg .b64 	%rd<16>;
	.reg .b64 	%fd<86>;

	ld.param.u64 	%rd5, [_Z15gpukernelBMWNr3ILi8ELi19EEvPdS0_S0_iii_param_0];
	ld.param.u64 	%rd6, [_Z15gpukernelBMWNr3ILi8ELi19EEvPdS0_S0_iii_param_1];
	ld.param.u32 	%r29, [_Z15gpukernelBMWNr3ILi8ELi19EEvPdS0_S0_iii_param_3];
	ld.param.u32 	%r30, [_Z15gpukernelBMWNr3ILi8ELi19EEvPdS0_S0_iii_param_4];
	ld.param.u32 	%r31, [_Z15gpukernelBMWNr3ILi8ELi19EEvPdS0_S0_iii_param_5];
	cvta.to.global.u64 	%rd1, %rd6;
	mov.u32 	%r1, %tid.x;
	shr.u32 	%r42, %r1, 3;
	setp.ge.s32 	%p1, %r42, %r29;
	@%p1 bra 	$L__BB275_20;
	setp.lt.s32 	%p2, %r31, 1;
	and.b32  	%r3, %r1, 7;
	@%p2 bra 	$L__BB275_20;
	not.b32 	%r32, %r3;
	add.s32 	%r4, %r30, %r32;
	shr.u32 	%r33, %r4, 3;
	add.s32 	%r34, %r33, 1;
	and.b32  	%r5, %r34, 15;
	add.s32 	%r6, %r5, -1;
	and.b32  	%r7, %r34, 7;
	add.s32 	%r8, %r7, -1;
	and.b32  	%r9, %r34, 3;
	and.b32  	%r35, %r34, 1073741808;
	neg.s32 	%r10, %r35;
	add.s64 	%rd2, %rd1, 512;
	cvta.to.global.u64 	%rd3, %rd5;
$L__BB275_3:
	mul.lo.s32 	%r12, %r42, %r31;
	mov.b32 	%r43, 0;
$L__BB275_4:
	setp.ge.s32 	%p3, %r3, %r30;
	mov.f64 	%fd85, 0d0000000000000000;
	@%p3 bra 	$L__BB275_18;
	setp.lt.u32 	%p4, %r4, 120;
	add.s32 	%r37, %r43, %r12;
	mul.lo.s32 	%r14, %r37, %r30;
	mov.f64 	%fd85, 0d0000000000000000;
	mov.u32 	%r47, %r3;
	@%p4 bra 	$L__BB275_8;
	add.s32 	%r44, %r3, %r14;
	mov.f64 	%fd85, 0d0000000000000000;
	mov.u32 	%r45, %r10;
	mov.u32 	%r47, %r3;
$L__BB275_7:
	.pragma "nounroll";
	mul.wide.s32 	%rd7, %r44, 8;
	add.s64 	%rd8, %rd2, %rd7;
	ld.global.f64 	%fd19, [%rd8+-512];
	add.f64 	%fd20, %fd85, %fd19;
	ld.global.f64 	%fd21, [%rd8+-448];
	add.f64 	%fd22, %fd20, %fd21;
	ld.global.f64 	%fd23, [%rd8+-384];
	add.f64 	%fd24, %fd22, %fd23;
	ld.global.f64 	%fd25, [%rd8+-320];
	add.f64 	%fd26, %fd24, %fd25;
	ld.global.f64 	%fd27, [%rd8+-256];
	add.f64 	%fd28, %fd26, %fd27;
	ld.global.f64 	%fd29, [%rd8+-192];
	add.f64 	%fd30, %fd28, %fd29;
	ld.global.f64 	%fd31, [%rd8+-128];
	add.f64 	%fd32, %fd30, %fd31;
	ld.global.f64 	%fd33, [%rd8+-64];
	add.f64 	%fd34, %fd32, %fd33;
	ld.global.f64 	%fd35, [%rd8];
	add.f64 	%fd36, %fd34, %fd35;
	ld.global.f64 	%fd37, [%rd8+64];
	add.f64 	%fd38, %fd36, %fd37;
	ld.global.f64 	%fd39, [%rd8+128];
	add.f64 	%fd40, %fd38, %fd39;
	ld.global.f64 	%fd41, [%rd8+192];
	add.f64 	%fd42, %fd40, %fd41;
	ld.global.f64 	%fd43, [%rd8+256];
	add.f64 	%fd44, %fd42, %fd43;
	ld.global.f64 	%fd45, [%rd8+320];
	add.f64 	%fd46, %fd44, %fd45;
	ld.global.f64 	%fd47, [%rd8+384];
	add.f64 	%fd48, %fd46, %fd47;
	ld.global.f64 	%fd49, [%rd8+448];
	add.f64 	%fd85, %fd48, %fd49;
	add.s32 	%r47, %r47, 128;
	add.s32 	%r45, %r45, 16;
	add.s32 	%r44, %r44, 128;
	setp.ne.s32 	%p5, %r45, 0;
	@%p5 bra 	$L__BB275_7;
$L__BB275_8:
	setp.eq.s32 	%p6, %r5, 0;
	@%p6 bra 	$L__BB275_18;
	setp.lt.u32 	%p7, %r6, 7;
	@%p7 bra 	$L__BB275_11;
	add.s32 	%r38, %r47, %r14;
	mul.wide.s32 	%rd9, %r38, 8;
	add.s64 	%rd10, %rd1, %rd9;
	ld.global.f64 	%fd51, [%rd10];
	add.f64 	%fd52, %fd85, %fd51;
	ld.global.f64 	%fd53, [%rd10+64];
	add.f64 	%fd54, %fd52, %fd53;
	ld.global.f64 	%fd55, [%rd10+128];
	add.f64 	%fd56, %fd54, %fd55;
	ld.global.f64 	%fd57, [%rd10+192];
	add.f64 	%fd58, %fd56, %fd57;
	ld.global.f64 	%fd59, [%rd10+256];
	add.f64 	%fd60, %fd58, %fd59;
	ld.global.f64 	%fd61, [%rd10+320];
	add.f64 	%fd62, %fd60, %fd61;
	ld.global.f64 	%fd63, [%rd10+384];
	add.f64 	%fd64, %fd62, %fd63;
	ld.global.f64 	%fd65, [%rd10+448];
	add.f64 	%fd85, %fd64, %fd65;
	add.s32 	%r47, %r47, 64;
$L__BB275_11:
	setp.eq.s32 	%p8, %r7, 0;
	@%p8 bra 	$L__BB275_18;
	setp.lt.u32 	%p9, %r8, 3;
	@%p9 bra 	$L__BB275_14;
	add.s32 	%r39, %r47, %r14;
	mul.wide.s32 	%rd11, %r39, 8;
	add.s64 	%rd12, %rd1, %rd11;
	ld.global.f64 	%fd67, [%rd12];
	add.f64 	%fd68, %fd85, %fd67;
	ld.global.f64 	%fd69, [%rd12+64];
	add.f64 	%fd70, %fd68, %fd69;
	ld.global.f64 	%fd71, [%rd12+128];
	add.f64 	%fd72, %fd70, %fd71;
	ld.global.f64 	%fd73, [%rd12+192];
	add.f64 	%fd85, %fd72, %fd73;
	add.s32 	%r47, %r47, 32;
$L__BB275_14:
	setp.eq.s32 	%p10, %r9, 0;
	@%p10 bra 	$L__BB275_18;
	setp.eq.s32 	%p11, %r9, 1;
	add.s32 	%r40, %r47, %r14;
	mul.wide.s32 	%rd13, %r40, 8;
	add.s64 	%rd4, %rd1, %rd13;
	ld.global.f64 	%fd74, [%rd4];
	add.f64 	%fd85, %fd85, %fd74;
	@%p11 bra 	$L__BB275_18;
	setp.eq.s32 	%p12, %r9, 2;
	ld.global.f64 	%fd75, [%rd4+64];
	add.f64 	%fd85, %fd85, %fd75;
	@%p12 bra 	$L__BB275_18;
	ld.global.f64 	%fd76, [%rd4+128];
	add.f64 	%fd85, %fd85, %fd76;
$L__BB275_18:
	add.s32 	%r41, %r43, %r12;
	mul.wide.u32 	%rd14, %r41, 8;
	add.s64 	%rd15, %rd3, %rd14;
	atom.global.add.f64 	%fd77, [%rd15], %fd85;
	add.s32 	%r43, %r43, 1;
	setp.ne.s32 	%p13, %r43, %r31;
	@%p13 bra 	$L__BB275_4;
	add.s32 	%r42, %r42, 76;
	setp.lt.s32 	%p14, %r42, %r29;
	@%p14 bra 	$L__BB275_3;
$L__BB275_20:
	ret;

}
	// .globl	_Z15gpukernelBMWNr3ILi8ELi20EEvPdS0_S0_iii
.visible .entry _Z15gpukernelBMWNr3ILi8ELi20EEvPdS0_S0_iii(
	.param .u64 .ptr .align 1 _Z15gpukernelBMWNr3ILi8ELi20EEvPdS0_S0_iii_param_0,
	.param .u64 .ptr .align 1 _Z15gpukernelBMWNr3ILi8ELi20EEvPdS0_S0_iii_param_1,
	.param .u64 .ptr .align 1 _Z15gpukernelBMWNr3ILi8ELi20EEvPdS0_S0_iii_param_2,
	.param .u32 _Z15gpukernelBMWNr3ILi8ELi20EEvPdS0_S0_iii_param_3,
	.param .u32 _Z15gpukernelBMWNr3ILi8ELi20EEvPdS0_S0_iii_param_4,
	.param .u32 _Z15gpukernelBMWNr3ILi8ELi20EEvPdS0_S0_iii_param_5
)
{
	.reg .pred 	%p<15>;
	.reg .b32 	%r<50>;
	.reg .b64 	%rd<16>;
	.reg .b64 	%fd<86>;

	ld.param.u64 	%rd5, [_Z15gpukernelBMWNr3ILi8ELi20EEvPdS0_S0_iii_param_0];
	ld.param.u64 	%rd6, [_Z15gpukernelBMWNr3ILi8ELi20EEvPdS0_S0_iii_param_1];
	ld.param.u32 	%r29, [_Z15gpukernelBMWNr3ILi8ELi20EEvPdS0_S0_iii_param_3];
	ld.param.u32 	%r30, [_Z15gpukernelBMWNr3ILi8ELi20EEvPdS0_S0_iii_param_4];
	ld.param.u32 	%r31, [_Z15gpukernelBMWNr3ILi8ELi20EEvPdS0_S0_iii_param_5];
	cvta.to.global.u64 	%rd1, %rd6;
	mov.u32 	%r1, %tid.x;
	shr.u32 	%r42, %r1, 3;
	setp.ge.s32 	%p1, %r42, %r29;
	@%p1 bra 	$L__BB276_20;
	setp.lt.s32 	%p2, %r31, 1;
	and.b32  	%r3, %r1, 7;
	@%p2 bra 	$L__BB276_20;
	not.b32 	%r32, %r3;
	add.s32 	%r4, %r30, %r32;
	shr.u32 	%r33, %r4, 3;
	add.s32 	%r34, %r33, 1;
	and.b32  	%r5, %r34, 15;
	add.s32 	%r6, %r5, -1;
	and.b32  	%r7, %r34, 7;
	add.s32 	%r8, %r7, -1;
	and.b32  	%r9, %r34, 3;
	and.b32  	%r35, %r34, 1073741808;
	neg.s32 	%r10, %r35;
	add.s64 	%rd2, %rd1, 512;
	cvta.to.global.u64 	%rd3, %rd5;
$L__BB276_3:
	mul.lo.s32 	%r12, %r42, %r31;
	mov.b32 	%r43, 0;
$L__BB276_4:
	setp.ge.s32 	%p3, %r3, %r30;
	mov.f64 	%fd85, 0d0000000000000000;
	@%p3 bra 	$L__BB276_18;
	setp.lt.u32 	%p4, %r4, 120;
	add.s32 	%r37, %r43, %r12;
	mul.lo.s32 	%r14, %r37, %r30;
	mov.f64 	%fd85, 0d0000000000000000;
	mov.u32 	%r47, %r3;
	@%p4 bra 	$L__BB276_8;
	add.s32 	%r44, %r3, %r14;
	mov.f64 	%fd85, 0d0000000000000000;
	mov.u32 	%r45, %r10;
	mov.u32 	%r47, %r3;
$L__BB276_7:
	.pragma "nounroll";
	mul.wide.s32 	%rd7, %r44, 8;
	add.s64 	%rd8, %rd2, %rd7;
	ld.global.f64 	%fd19, [%rd8+-512];
	add.f64 	%fd20, %fd85, %fd19;
	ld.global.f64 	%fd21, [%rd8+-448];
	add.f64 	%fd22, %fd20, %fd21;
	ld.global.f64 	%fd23, [%rd8+-384];
	add.f64 	%fd24, %fd22, %fd23;
	ld.global.f64 	%fd25, [%rd8+-320];
	add.f64 	%fd26, %fd24, %fd25;
	ld.global.f64 	%fd27, [%rd8+-256];
	add.f64 	%fd28, %fd26, %fd27;
	ld.global.f64 	%fd29, [%rd8+-192];
	add.f64 	%fd30, %fd28, %fd29;
	ld.global.f64 	%fd31, [%rd8+-128];
	add.f64 	%fd32, %fd30, %fd31;
	ld.global.f64 	%fd33, [%rd8+-64];
	add.f64 	%fd34, %fd32, %fd33;
	ld.global.f64 	%fd35, [%rd8];
	add.f64 	%fd36, %fd34, %fd35;
	ld.global.f64 	%fd37, [%rd8+64];
	add.f64 	%fd38, %fd36, %fd37;
	ld.global.f64 	%fd39, [%rd8+128];
	add.f64 	%fd40, %fd38, %fd39;
	ld.global.f64 	%fd41, [%rd8+192];
	add.f64 	%fd42, %fd40, %fd41;
	ld.global.f64 	%fd43, [%rd8+256];
	add.f64 	%fd44, %fd42, %fd43;
	ld.global.f64 	%fd45, [%rd8+320];
	add.f64 	%fd46, %fd44, %fd45;
	ld.global.f64 	%fd47, [%rd8+384];
	add.f64 	%fd48, %fd46, %fd47;
	ld.global.f64 	%fd49, [%rd8+448];
	add.f64 	%fd85, %fd48, %fd49;
	add.s32 	%r47, %r47, 128;
	add.s32 	%r45, %r45, 16;
	add.s32 	%r44, %r44, 128;
	setp.ne.s32 	%p5, %r45, 0;
	@%p5 bra 	$L__BB276_7;
$L__BB276_8:
	setp.eq.s32 	%p6, %r5, 0;
	@%p6 bra 	$L__BB276_18;
	setp.lt.u32 	%p7, %r6, 7;
	@%p7 bra 	$L__BB276_11;
	add.s32 	%r38, %r47, %r14;
	mul.wide.s32 	%rd9, %r38, 8;
	add.s64 	%rd10, %rd1, %rd9;
	ld.global.f64 	%fd51, [%rd10];
	add.f64 	%fd52, %fd85, %fd51;
	ld.global.f64 	%fd53, [%rd10+64];
	add.f64 	%fd54, %fd52, %fd53;
	ld.global.f64 	%fd55, [%rd10+128];
	add.f64 	%fd56, %fd54, %fd55;
	ld.global.f64 	%fd57, [%rd10+192];
	add.f64 	%fd58, %fd56, %fd57;
	ld.global.f64 	%fd59, [%rd10+256];
	add.f64 	%fd60, %fd58, %fd59;
	ld.global.f64 	%fd61, [%rd10+320];
	add.f64 	%fd62, %fd60, %fd61;
	ld.global.f64 	%fd63, [%rd10+384];
	add.f64 	%fd64, %fd62, %fd63;
	ld.global.f64 	%fd65, [%rd10+448];
	add.f64 	%fd85, %fd64, %fd65;
	add.s32 	%r47, %r47, 64;
$L__BB276_11:
	setp.eq.s32 	%p8, %r7, 0;
	@%p8 bra 	$L__BB276_18;
	setp.lt.u32 	%p9, %r8, 3;
	@%p9 bra 	$L__BB276_14;
	add.s32 	%r39, %r47, %r14;
	mul.wide.s32 	%rd11, %r39, 8;
	add.s64 	%rd12, %rd1, %rd11;
	ld.global.f64 	%fd67, [%rd12];
	add.f64 	%fd68, %fd85, %fd67;
	ld.global.f64 	%fd69, [%rd12+64];
	add.f64 	%fd70, %fd68, %fd69;
	ld.global.f64 	%fd71, [%rd12+128];
	add.f64 	%fd72, %fd70, %fd71;
	ld.global.f64 	%fd73, [%rd12+192];
	add.f64 	%fd85, %fd72, %fd73;
	add.s32 	%r47, %r47, 32;
$L__BB276_14:
	setp.eq.s32 	%p10, %r9, 0;
	@%p10 bra 	$L__BB276_18;
	setp.eq.s32 	%p11, %r9, 1;
	add.s32 	%r40, %r47, %r14;
	mul.wide.s32 	%rd13, %r40, 8;
	add.s64 	%rd4, %rd1, %rd13;
	ld.global.f64 	%fd74, [%rd4];
	add.f64 	%fd85, %fd85, %fd74;
	@%p11 bra 	$L__BB276_18;
	setp.eq.s32 	%p12, %r9, 2;
	ld.global.f64 	%fd75, [%rd4+64];
	add.f64 	%fd85, %fd85, %fd75;
	@%p12 bra 	$L__BB276_18;
	ld.global.f64 	%fd76, [%rd4+128];
	add.f64 	%fd85, %fd85, %fd76;
$L__BB276_18:
	add.s32 	%r41, %r43, %r12;
	mul.wide.u32 	%rd14, %r41, 8;
	add.s64 	%rd15, %rd3, %rd14;
	atom.global.add.f64 	%fd77, [%rd15], %fd85;
	add.s32 	%r43, %r43, 1;
	setp.ne.s32 	%p13, %r43, %r31;
	@%p13 bra 	$L__BB276_4;
	add.s32 	%r42, %r42, 80;
	setp.lt.s32 	%p14, %r42, %r29;
	@%p14 bra 	$L__BB276_3;
$L__BB276_20:
	ret;

}
	// .globl	_Z15gpukernelBMWNr3ILi8ELi21EEvPdS0_S0_iii
.visible .entry _Z15gpukernelBMWNr3ILi8ELi21EEvPdS0_S0_iii(
	.param .u64 .ptr .align 1 _Z15gpukernelBMWNr3ILi8ELi21EEvPdS0_S0_iii_param_0,
	.param .u64 .ptr .align 1 _Z15gpukernelBMWNr3ILi8ELi21EEvPdS0_S0_iii_param_1,
	.param .u64 .ptr .align 1 _Z15gpukernelBMWNr3ILi8ELi21EEvPdS0_S0_iii_param_2,
	.param .u32 _Z15gpukernelBMWNr3ILi8ELi21EEvPdS0_S0_iii_param_3,
	.param .u32 _Z15gpukernelBMWNr3ILi8ELi21EEvPdS0_S0_iii_param_4,
	.param .u32 _Z15gpukernelBMWNr3ILi8ELi21EEvPdS0_S0_iii_param_5
)
{
	.reg .pred 	%p<15>;
	.reg .b32 	%r<50>;
	.reg .b64 	%rd<16>;
	.reg .b64 	%fd<86>;

	ld.param.u64 	%rd5, [_Z15gpukernelBMWNr3ILi8ELi21EEvPdS0_S0_iii_param_0];
	ld.param.u64 	%rd6, [_Z15gpukernelBMWNr3ILi8ELi21EEvPdS0_S0_iii_param_1];
	ld.param.u32 	%r29, [_Z15gpukernelBMWNr3ILi8ELi21EEvPdS0_S0_iii_param_3];
	ld.param.u32 	%r30, [_Z15gpukernelBMWNr3ILi8ELi21EEvPdS0_S0_iii_param_4];
	ld.param.u32 	%r31, [_Z15gpukernelBMWNr3ILi8ELi21EEvPdS0_S0_iii_param_5];
	cvta.to.global.u64 	%rd1, %rd6;
	mov.u32 	%r1, %tid.x;
	shr.u32 	%r42, %r1, 3;
	setp.ge.s32 	%p1, %r42, %r29;
	@%p1 bra 	$L__BB277_20;
	setp.lt.s32 	%p2, %r31, 1;
	and.b32  	%r3, %r1, 7;
	@%p2 bra 	$L__BB277_20;
	not.b32 	%r32, %r3;
	add.s32 	%r4, %r30, %r32;
	shr.u32 	%r33, %r4, 3;
	add.s32 	%r34, %r33, 1;
	and.b32  	%r5, %r34, 15;
	add.s32 	%r6, %r5, -1;
	and.b32  	%r7, %r34, 7;
	add.s32 	%r8, %r7, -1;
	and.b32  	%r9, %r34, 3;
	and.b32  	%r35, %r34, 1073741808;
	neg.s32 	%r10, %r35;
	add.s64 	%rd2, %rd1, 512;
	cvta.to.global.u64 	%rd3, %rd5;
$L__BB277_3:
	mul.lo.s32 	%r12, %r42, %r31;
	mov.b32 	%r43, 0;
$L__BB277_4:
	setp.ge.s32 	%p3, %r3, %r30;
	mov.f64 	%fd85, 0d0000000000000000;
	@%p3 bra 	$L__BB277_18;
	setp.lt.u32 	%p4, %r4, 120;
	add.s32 	%r37, %r43, %r12;
	mul.lo.s32 	%r14, %r37, %r30;
	mov.f64 	%fd85, 0d0000000000000000;
	mov.u32 	%r47, %r3;
	@%p4 bra 	$L__BB277_8;
	add.s32 	%r44, %r3, %r14;
	mov.f64 	%fd85, 0d0000000000000000;
	mov.u32 	%r45, %r10;
	mov.u32 	%r47, %r3;
$L__BB277_7:
	.pragma "nounroll";
	mul.wide.s32 	%rd7, %r44, 8;
	add.s64 	%rd8, %rd2, %rd7;
	ld.global.f64 	%fd19, [%rd8+-512];
	add.f64 	%fd20, %fd85, %fd19;
	ld.global.f64 	%fd21, [%rd8+-448];
	add.f64 	%fd22, %fd20, %fd21;
	ld.global.f64 	%fd23, [%rd8+-384];
	add.f64 	%fd24, %fd22, %fd23;
	ld.global.f64 	%fd25, [%rd8+-320];
	add.f64 	%fd26, %fd24, %fd25;
	ld.global.f64 	%fd27, [%rd8+-256];
	add.f64 	%fd28, %fd26, %fd27;
	ld.global.f64 	%fd29, [%rd8+-192];
	add.f64 	%fd30, %fd28, %fd29;
	ld.global.f64 	%fd31, [%rd8+-128];
	add.f64 	%fd32, %fd30, %fd31;
	ld.global.f64 	%fd33, [%rd8+-64];
	add.f64 	%fd34, %fd32, %fd33;
	ld.global.f64 	%fd35, [%rd8];
	add.f64 	%fd36, %fd34, %fd35;
	ld.global.f64 	%fd37, [%rd8+64];
	add.f64 	%fd38, %fd36, %fd37;
	ld.global.f64 	%fd39, [%rd8+128];
	add.f64 	%fd40, %fd38, %fd39;
	ld.global.f64 	%fd41, [%rd8+192];
	add.f64 	%fd42, %fd40, %fd41;
	ld.global.f64 	%fd43, [%rd8+256];
	add.f64 	%fd44, %fd42, %fd43;
	ld.global.f64 	%fd45, [%rd8+320];
	add.f64 	%fd46, %fd44, %fd45;
	ld.global.f64 	%fd47, [%rd8+384];
	add.f64 	%fd48, %fd46, %fd47;
	ld.global.f64 	%fd49, [%rd8+448];
	add.f64 	%fd85, %fd48, %fd49;
	add.s32 	%r47, %r47, 128;
	add.s32 	%r45, %r45, 16;
	add.s32 	%r44, %r44, 128;
	setp.ne.s32 	%p5, %r45, 0;
	@%p5 bra 	$L__BB277_7;
$L__BB277_8:
	setp.eq.s32 	%p6, %r5, 0;
	@%p6 bra 	$L__BB277_18;
	setp.lt.u32 	%p7, %r6, 7;
	@%p7 bra 	$L__BB277_11;
	add.s32 	%r38, %r47, %r14;
	mul.wide.s32 	%rd9, %r38, 8;
	add.s64 	%rd10, %rd1, %rd9;
	ld.global.f64 	%fd51, [%rd10];
	add.f64 	%fd52, %fd85, %fd51;
	ld.global.f64 	%fd53, [%rd10+64];
	add.f64 	%fd54, %fd52, %fd53;
	ld.global.f64 	%fd55, [%rd10+128];
	add.f64 	%fd56, %fd54, %fd55;
	ld.global.f64 	%fd57, [%rd10+192];
	add.f64 	%fd58, %fd56, %fd57;
	ld.global.f64 	%fd59, [%rd10+256];
	add.f64 	%fd60, %fd58, %fd59;
	ld.global.f64 	%fd61, [%rd10+320];
	add.f64 	%fd62, %fd60, %fd61;
	ld.global.f64 	%fd63, [%rd10+384];
	add.f64 	%fd64, %fd62, %fd63;
	ld.global.f64 	%fd65, [%rd10+448];
	add.f64 	%fd85, %fd64, %fd65;
	add.s32 	%r47, %r47, 64;
$L__BB277_11:
	setp.eq.s32 	%p8, %r7, 0;
	@%p8 bra 	$L__BB277_18;
	setp.lt.u32 	%p9, %r8, 3;
	@%p9 bra 	$L__BB277_14;
	add.s32 	%r39, %r47, %r14;
	mul.wide.s32 	%rd11, %r39, 8;
	add.s64 	%rd12, %rd1, %rd11;
	ld.global.f64 	%fd67, [%rd12];
	add.f64 	%fd68, %fd85, %fd67;
	ld.global.f64 	%fd69, [%rd12+64];
	add.f64 	%fd70, %fd68, %fd69;
	ld.global.f64 	%fd71, [%rd12+128];
	add.f64 	%fd72, %fd70, %fd71;
	ld.global.f64 	%fd73, [%rd12+192];
	add.f64 	%fd85, %fd72, %fd73;
	add.s32 	%r47, %r47, 32;
$L__BB277_14:
	setp.eq.s32 	%p10, %r9, 0;
	@%p10 bra 	$L__BB277_18;
	setp.eq.s32 	%p11, %r9, 1;
	add.s32 	%r40, %r47, %r14;
	mul.wide.s32 	%rd13, %r40, 8;
	add.s64 	%rd4, %rd1, %rd13;
	ld.global.f64 	%fd74, [%rd4];
	add.f64 	%fd85, %fd85, %fd74;
	@%p11 bra 	$L__BB277_18;
	setp.eq.s32 	%p12, %r9, 2;
	ld.global.f64 	%fd75, [%rd4+64];
	add.f64 	%fd85, %fd85, %fd75;
	@%p12 bra 	$L__BB277_18;
	ld.global.f64 	%fd76, [%rd4+128];
	add.f64 	%fd85, %fd85, %fd76;
$L__BB277_18:
	add.s32 	%r41, %r43, %r12;
	mul.wide.u32 	%rd14, %r41, 8;
	add.s64 	%rd15, %rd3, %rd14;
	atom.global.add.f64 	%fd77, [%rd15], %fd85;
	add.s32 	%r43, %r43, 1;
	setp.ne.s32 	%p13, %r43, %r31;
	@%p13 bra 	$L__BB277_4;
	add.s32 	%r42, %r42, 84;
	setp.lt.s32 	%p14, %r42, %r29;
	@%p14 bra 	$L__BB277_3;
$L__BB277_20:
	ret;

}
	// .globl	_Z15gpukernelBMWNr3ILi8ELi22EEvPdS0_S0_iii
.visible .entry _Z15gpukernelBMWNr3ILi8ELi22EEvPdS0_S0_iii(
	.param .u64 .ptr .align 1 _Z15gpukernelBMWNr3ILi8ELi22EEvPdS0_S0_iii_param_0,
	.param .u64 .ptr .align 1 _Z15gpukernelBMWNr3ILi8ELi22EEvPdS0_S0_iii_param_1,
	.param .u64 .ptr .align 1 _Z15gpukernelBMWNr3ILi8ELi22EEvPdS0_S0_iii_param_2,
	.param .u32 _Z15gpukernelBMWNr3ILi8ELi22EEvPdS0_S0_iii_param_3,
	.param .u32 _Z15gpukernelBMWNr3ILi8ELi22EEvPdS0_S0_iii_param_4,
	.param .u32 _Z15gpukernelBMWNr3ILi8ELi22EEvPdS0_S0_iii_param_5
)
{
	.reg .pred 	%p<15>;
	.reg .b32 	%r<50>;
	.reg .b64 	%rd<16>;
	.reg .b64 	%fd<86>;

	ld.param.u64 	%rd5, [_Z15gpukernelBMWNr3ILi8ELi22EEvPdS0_S0_iii_param_0];
	ld.param.u64 	%rd6, [_Z15gpukernelBMWNr3ILi8ELi22EEvPdS0_S0_iii_param_1];
	ld.param.u32 	%r29, [_Z15gpukernelBMWNr3ILi8ELi22EEvPdS0_S0_iii_param_3];
	ld.param.u32 	%r30, [_Z15gpukernelBMWNr3ILi8ELi22EEvPdS0_S0_iii_param_4];
	ld.param.u32 	%r31, [_Z15gpukernelBMWNr3ILi8ELi22EEvPdS0_S0_iii_param_5];
	cvta.to.global.u64 	%rd1, %rd6;
	mov.u32 	%r1, %tid.x;
	shr.u32 	%r42, %r1, 3;
	setp.ge.s32 	%p1, %r42, %r29;
	@%p1 bra 	$L__BB278_20;
	setp.lt.s32 	%p2, %r31, 1;
	and.b32  	%r3, %r1, 7;
	@%p2 bra 	$L__BB278_20;
	not.b32 	%r32, %r3;
	add.s32 	%r4, %r30, %r32;
	shr.u32 	%r33, %r4, 3;
	add.s32 	%r34, %r33, 1;
	and.b32  	%r5, %r34, 15;
	add.s32 	%r6, %r5, -1;
	and.b32  	%r7, %r34, 7;
	add.s32 	%r8, %r7, -1;
	and.b32  	%r9, %r34, 3;
	and.b32  	%r35, %r34, 1073741808;
	neg.s32 	%r10, %r35;
	add.s64 	%rd2, %rd1, 512;
	cvta.to.global.u64 	%rd3, %rd5;
$L__BB278_3:
	mul.lo.s32 	%r12, %r42, %r31;
	mov.b32 	%r43, 0;
$L__BB278_4:
	setp.ge.s32 	%p3, %r3, %r30;
	mov.f64 	%fd85, 0d0000000000000000;
	@%p3 bra 	$L__BB278_18;
	setp.lt.u32 	%p4, %r4, 120;
	add.s32 	%r37, %r43, %r12;
	mul.lo.s32 	%r14, %r37, %r30;
	mov.f64 	%fd85, 0d0000000000000000;
	mov.u32 	%r47, %r3;
	@%p4 bra 	$L__BB278_8;
	add.s32 	%r44, %r3, %r14;
	mov.f64 	%fd85, 0d0000000000000000;
	mov.u32 	%r45, %r10;
	mov.u32 	%r47, %r3;
$L__BB278_7:
	.pragma "nounroll";
	mul.wide.s32 	%rd7, %r44, 8;
	add.s64 	%rd8, %rd2, %rd7;
	ld.global.f64 	%fd19, [%rd8+-512];
	add.f64 	%fd20, %fd85, %fd19;
	ld.global.f64 	%fd21, [%rd8+-448];
	add.f64 	%fd22, %fd20, %fd21;
	ld.global.f64 	%fd23, [%rd8+-384];
	add.f64 	%fd24, %fd22, %fd23;
	ld.global.f64 	%fd25, [%rd8+-320];
	add.f64 	%fd26, %fd24, %fd25;
	ld.global.f64 	%fd27, [%rd8+-256];
	add.f64 	%fd28, %fd26, %fd27;
	ld.global.f64 	%fd29, [%rd8+-192];
	add.f64 	%fd30, %fd28, %fd29;
	ld.global.f64 	%fd31, [%rd8+-128];
	add.f64 	%fd32, %fd30, %fd31;
	ld.global.f64 	%fd33, [%rd8+-64];
	add.f64 	%fd34, %fd32, %fd33;
	ld.global.f64 	%fd35, [%rd8];
	add.f64 	%fd36, %fd34, %fd35;
	ld.global.f64 	%fd37, [%rd8+64];
	add.f64 	%fd38, %fd36, %fd37;
	ld.global.f64 	%fd39, [%rd8+128];
	add.f64 	%fd40, %fd38, %fd39;
	ld.global.f64 	%fd41, [%rd8+192];
	add.f64 	%fd42, %fd40, %fd41;
	ld.global.f64 	%fd43, [%rd8+256];
	add.f64 	%fd44, %fd42, %fd43;
	ld.global.f64 	%fd45, [%rd8+320];
	add.f64 	%fd46, %fd44, %fd45;
	ld.global.f64 	%fd47, [%rd8+384];
	add.f64 	%fd48, %fd46, %fd47;
	ld.global.f64 	%fd49, [%rd8+448];
	add.f64 	%fd85, %fd48, %fd49;
	add.s32 	%r47, %r47, 128;
	add.s32 	%r45, %r45, 16;
	add.s32 	%r44, %r44, 128;
	setp.ne.s32 	%p5, %r45, 0;
	@%p5 bra 	$L__BB278_7;
$L__BB278_8:
	setp.eq.s32 	%p6, %r5, 0;
	@%p6 bra 	$L__BB278_18;
	setp.lt.u32 	%p7, %r6, 7;
	@%p7 bra 	$L__BB278_11;
	add.s32 	%r38, %r47, %r14;
	mul.wide.s32 	%rd9, %r38, 8;
	add.s64 	%rd10, %rd1, %rd9;
	ld.global.f64 	%fd51, [%rd10];
	add.f64 	%fd52, %fd85, %fd51;
	ld.global.f64 	%fd53, [%rd10+64];
	add.f64 	%fd54, %fd52, %fd53;
	ld.global.f64 	%fd55, [%rd10+128];
	add.f64 	%fd56, %fd54, %fd55;
	ld.global.f64 	%fd57, [%rd10+192];
	add.f64 	%fd58, %fd56, %fd57;
	ld.global.f64 	%fd59, [%rd10+256];
	add.f64 	%fd60, %fd58, %fd59;
	ld.global.f64 	%fd61, [%rd10+320];
	add.f64 	%fd62, %fd60, %fd61;
	ld.global.f64 	%fd63, [%rd10+384];
	add.f64 	%fd64, %fd62, %fd63;
	ld.global.f64 	%fd65, [%rd10+448];
	add.f64 	%fd85, %fd64, %fd65;
	add.s32 	%r47, %r47, 64;
$L__BB278_11:
	setp.eq.s32 	%p8, %r7, 0;
	@%p8 bra 	$L__BB278_18;
	setp.lt.u32 	%p9, %r8, 3;
	@%p9 bra 	$L__BB278_14;
	add.s32 	%r39, %r47, %r14;
	mul.wide.s32 	%rd11, %r39, 8;
	add.s64 	%rd12, %rd1, %rd11;
	ld.global.f64 	%fd67, [%rd12];
	add.f64 	%fd68, %fd85, %fd67;
	ld.global.f64 	%fd69, [%rd12+64];
	add.f64 	%fd70, %fd68, %fd69;
	ld.global.f64 	%fd71, [%rd12+128];
	add.f64 	%fd72, %fd70, %fd71;
	ld.global.f64 	%fd73, [%rd12+192];
	add.f64 	%fd85, %fd72, %fd73;
	add.s32 	%r47, %r47, 32;
$L__BB278_14:
	setp.eq.s32 	%p10, %r9, 0;
	@%p10 bra 	$L__BB278_18;
	setp.eq.s32 	%p11, %r9, 1;
	add.s32 	%r40, %r47, %r14;
	mul.wide.s32 	%rd13, %r40, 8;
	add.s64 	%rd4, %rd1, %rd13;
	ld.global.f64 	%fd74, [%rd4];
	add.f64 	%fd85, %fd85, %fd74;
	@%p11 bra 	$L__BB278_18;
	setp.eq.s32 	%p12, %r9, 2;
	ld.global.f64 	%fd75, [%rd4+64];
	add.f64 	%fd85, %fd85, %fd75;
	@%p12 bra 	$L__BB278_18;
	ld.global.f64 	%fd76, [%rd4+128];
	add.f64 	%fd85, %fd85, %fd76;
$L__BB278_18:
	add.s32 	%r41, %r43, %r12;
	mul.wide.u32 	%rd14, %r41, 8;
	add.s64 	%rd15, %rd3, %rd14;
	atom.global.add.f64 	%fd77, [%rd15], %fd85;
	add.s32 	%r43, %r43, 1;
	setp.ne.s32 	%p13, %r43, %r31;
	@%p13 bra 	$L__BB278_4;
	add.s32 	%r42, %r42, 88;
	setp.lt.s32 	%p14, %r42, %r29;
	@%p14 bra 	$L__BB278_3;
$L__BB278_20:
	ret;

}
	// .globl	_Z15gpukernelBMWNr3ILi8ELi23EEvPdS0_S0_iii
.visible .entry _Z15gpukernelBMWNr3ILi8ELi23EEvPdS0_S0_iii(
	.param .u64 .ptr .align 1 _Z15gpukernelBMWNr3ILi8ELi23EEvPdS0_S0_iii_param_0,
	.param .u64 .ptr .align 1 _Z15gpukernelBMWNr3ILi8ELi23EEvPdS0_S0_iii_param_1,
	.param .u64 .ptr .align 1 _Z15gpukernelBMWNr3ILi8ELi23EEvPdS0_S0_iii_param_2,
	.param .u32 _Z15gpukernelBMWNr3ILi8ELi23EEvPdS0_S0_iii_param_3,
	.param .u32 _Z15gpukernelBMWNr3ILi8ELi23EEvPdS0_S0_iii_param_4,
	.param .u32 _Z15gpukernelBMWNr3ILi8ELi23EEvPdS0_S0_iii_param_5
)
{
	.reg .pred 	%p<15>;
	.reg .b32 	%r<50>;
	.reg .b64 	%rd<16>;
	.reg .b64 	%fd<86>;

	ld.param.u64 	%rd5, [_Z15gpukernelBMWNr3ILi8ELi23EEvPdS0_S0_iii_param_0];
	ld.param.u64 	%rd6, [_Z15gpukernelBMWNr3ILi8ELi23EEvPdS0_S0_iii_param_1];
	ld.param.u32 	%r29, [_Z15gpukernelBMWNr3ILi8ELi23EEvPdS0_S0_iii_param_3];
	ld.param.u32 	%r30, [_Z15gpukernelBMWNr3ILi8ELi23EEvPdS0_S0_iii_param_4];
	ld.param.u32 	%r31, [_Z15gpukernelBMWNr3ILi8ELi23EEvPdS0_S0_iii_param_5];
	cvta.to.global.u64 	%rd1, %rd6;
	mov.u32 	%r1, %tid.x;
	shr.u32 	%r42, %r1, 3;
	setp.ge.s32 	%p1, %r42, %r29;
	@%p1 bra 	$L__BB279_20;
	setp.lt.s32 	%p2, %r31, 1;
	and.b32  	%r3, %r1, 7;
	@%p2 bra 	$L__BB279_20;
	not.b32 	%r32, %r3;
	add.s32 	%r4, %r30, %r32;
	shr.u32 	%r33, %r4, 3;
	add.s32 	%r34, %r33, 1;
	and.b32  	%r5, %r34, 15;
	add.s32 	%r6, %r5, -1;
	and.b32  	%r7, %r34, 7;
	add.s32 	%r8, %r7, -1;
	and.b32  	%r9, %r34, 3;
	and.b32  	%r35, %r34, 1073741808;
	neg.s32 	%r10, %r35;
	add.s64 	%rd2, %rd1, 512;
	cvta.to.global.u64 	%rd3, %rd5;
$L__BB279_3:
	mul.lo.s32 	%r12, %r42, %r31;
	mov.b32 	%r43, 0;
$L__BB279_4:
	setp.ge.s32 	%p3, %r3, %r30;
	mov.f64 	%fd85, 0d0000000000000000;
	@%p3 bra 	$L__BB279_18;
	setp.lt.u32 	%p4, %r4, 120;
	add.s32 	%r37, %r43, %r12;
	mul.lo.s32 	%r14, %r37, %r30;
	mov.f64 	%fd85, 0d0000000000000000;
	mov.u32 	%r47, %r3;
	@%p4 bra 	$L__BB279_8;
	add.s32 	%r44, %r3, %r14;
	mov.f64 	%fd85, 0d0000000000000000;
	mov.u32 	%r45, %r10;
	mov.u32 	%r47, %r3;
$L__BB279_7:
	.pragma "nounroll";
	mul.wide.s32 	%rd7, %r44, 8;
	add.s64 	%rd8, %rd2, %rd7;
	ld.global.f64 	%fd19, [%rd8+-512];
	add.f64 	%fd20, %fd85, %fd19;
	ld.global.f64 	%fd21, [%rd8+-448];
	add.f64 	%fd22, %fd20, %fd21;
	ld.global.f64 	%fd23, [%rd8+-384];
	add.f64 	%fd24, %fd22, %fd23;
	ld.global.f64 	%fd25, [%rd8+-320];
	add.f64 	%fd26, %fd24, %fd25;
	ld.global.f64 	%fd27, [%rd8+-256];
	add.f64 	%fd28, %fd26, %fd27;
	ld.global.f64 	%fd29, [%rd8+-192];
	add.f64 	%fd30, %fd28, %fd29;
	ld.global.f64 	%fd31, [%rd8+-128];
	add.f64 	%fd32, %fd30, %fd31;
	ld.global.f64 	%fd33, [%rd8+-64];
	add.f64 	%fd34, %fd32, %fd33;
	ld.global.f64 	%fd35, [%rd8];
	add.f64 	%fd36, %fd34, %fd35;
	ld.global.f64 	%fd37, [%rd8+64];
	add.f64 	%fd38, %fd36, %fd37;
	ld.global.f64 	%fd39, [%rd8+128];
	add.f64 	%fd40, %fd38, %fd39;
	ld.global.f64 	%fd41, [%rd8+192];
	add.f64 	%fd42, %fd40, %fd41;
	ld.global.f64 	%fd43, [%rd8+256];
	add.f64 	%fd44, %fd42, %fd43;
	ld.global.f64 	%fd45, [%rd8+320];
	add.f64 	%fd46, %fd44, %fd45;
	ld.global.f64 	%fd47, [%rd8+384];
	add.f64 	%fd48, %fd46, %fd47;
	ld.global.f64 	%fd49, [%rd8+448];
	add.f64 	%fd85, %fd48, %fd49;
	add.s32 	%r47, %r47, 128;
	add.s32 	%r45, %r45, 16;
	add.s32 	%r44, %r44, 128;
	setp.ne.s32 	%p5, %r45, 0;
	@%p5 bra 	$L__BB279_7;
$L__BB279_8:
	setp.eq.s32 	%p6, %r5, 0;
	@%p6 bra 	$L__BB279_18;
	setp.lt.u32 	%p7, %r6, 7;
	@%p7 bra 	$L__BB279_11;
	add.s32 	%r38, %r47, %r14;
	mul.wide.s32 	%rd9, %r38, 8;
	add.s64 	%rd10, %rd1, %rd9;
	ld.global.f64 	%fd51, [%rd10];
	add.f64 	%fd52, %fd85, %fd51;
	ld.global.f64 	%fd53, [%rd10+64];
	add.f64 	%fd54, %fd52, %fd53;
	ld.global.f64 	%fd55, [%rd10+128];
	add.f64 	%fd56, %fd54, %fd55;
	ld.global.f64 	%fd57, [%rd10+192];
	add.f64 	%fd58, %fd56, %fd57;
	ld.global.f64 	%fd59, [%rd10+256];
	add.f64 	%fd60, %fd58, %fd59;
	ld.global.f64 	%fd61, [%rd10+320];
	add.f64 	%fd62, %fd60, %fd61;
	ld.global.f64 	%fd63, [%rd10+384];
	add.f64 	%fd64, %fd62, %fd63;
	ld.global.f64 	%fd65, [%rd10+448];
	add.f64 	%fd85, %fd64, %fd65;
	add.s32 	%r47, %r47, 64;
$L__BB279_11:
	setp.eq.s32 	%p8, %r7, 0;
	@%p8 bra 	$L__BB279_18;
	setp.lt.u32 	%p9, %r8, 3;
	@%p9 bra 	$L__BB279_14;
	add.s32 	%r39, %r47, %r14;
	mul.wide.s32 	%rd11, %r39, 8;
	add.s64 	%rd12, %rd1, %rd11;
	ld.global.f64 	%fd67, [%rd12];
	add.f64 	%fd68, %fd85, %fd67;
	ld.global.f64 	%fd69, [%rd12+64];
	add.f64 	%fd70, %fd68, %fd69;
	ld.global.f64 	%fd71, [%rd12+128];
	add.f64 	%fd72, %fd70, %fd71;
	ld.global.f64 	%fd73, [%rd12+192];
	add.f64 	%fd85, %fd72, %fd73;
	add.s32 	%r47, %r47, 32;
$L__BB279_14:
	setp.eq.s32 	%p10, %r9, 0;
	@%p10 bra 	$L__BB279_18;
	setp.eq.s32 	%p11, %r9, 1;
	add.s32 	%r40, %r47, %r14;
	mul.wide.s32 	%rd13, %r40, 8;
	add.s64 	%rd4, %rd1, %rd13;
	ld.global.f64 	%fd74, [%rd4];
	add.f64 	%fd85, %fd85, %fd74;
	@%p11 bra 	$L__BB279_18;
	setp.eq.s32 	%p12, %r9, 2;
	ld.global.f64 	%fd75, [%rd4+64];
	add.f64 	%fd85, %fd85, %fd75;
	@%p12 bra 	$L__BB279_18;
	ld.global.f64 	%fd76, [%rd4+128];
	add.f64 	%fd85, %fd85, %fd76;
$L__BB279_18:
	add.s32 	%r41, %r43, %r12;
	mul.wide.u32 	%rd14, %r41, 8;
	add.s64 	%rd15, %rd3, %rd14;
	atom.global.add.f64 	%fd77, [%rd15], %fd85;
	add.s32 	%r43, %r43, 1;
	setp.ne.s32 	%p13, %r43, %r31;
	@%p13 bra 	$L__BB279_4;
	add.s32 	%r42, %r42, 92;
	setp.lt.s32 	%p14, %r42, %r29;
	@%p14 bra 	$L__BB279_3;
$L__BB279_20:
	ret;

}
	// .globl	_Z15gpukernelBMWNr3ILi8ELi24EEvPdS0_S0_iii
.visible .entry _Z15gpukernelBMWNr3ILi8ELi24EEvPdS0_S0_iii(
	.param .u64 .ptr .align 1 _Z15gpukernelBMWNr3ILi8ELi24EEvPdS0_S0_iii_param_0,
	.param .u64 .ptr .align 1 _Z15gpukernelBMWNr3ILi8ELi24EEvPdS0_S0_iii_param_1,
	.param .u64 .ptr .align 1 _Z15gpukernelBMWNr3ILi8ELi24EEvPdS0_S0_iii_param_2,
	.param .u32 _Z15gpukernelBMWNr3ILi8ELi24EEvPdS0_S0_iii_param_3,
	.param .u32 _Z15gpukernelBMWNr3ILi8ELi24EEvPdS0_S0_iii_param_4,
	.param .u32 _Z15gpukernelBMWNr3ILi8ELi24EEvPdS0_S0_iii_param_5
)
{
	.reg .pred 	%p<15>;
	.reg .b32 	%r<50>;
	.reg .b64 	%rd<16>;
	.reg .b64 	%fd<86>;

	ld.param.u64 	%rd5, [_Z15gpukernelBMWNr3ILi8ELi24EEvPdS0_S0_iii_param_0];
	ld.param.u64 	%rd6, [_Z15gpukernelBMWNr3ILi8ELi24EEvPdS0_S0_iii_param_1];
	ld.param.u32 	%r29, [_Z15gpukernelBMWNr3ILi8ELi24EEvPdS0_S0_iii_param_3];
	ld.param.u32 	%r30, [_Z15gpukernelBMWNr3ILi8ELi24EEvPdS0_S0_iii_param_4];
	ld.param.u32 	%r31, [_Z15gpukernelBMWNr3ILi8ELi24EEvPdS0_S0_iii_param_5];
	cvta.to.global.u64 	%rd1, %rd6;
	mov.u32 	%r1, %tid.x;
	shr.u32 	%r42, %r1, 3;
	setp.ge.s32 	%p1, %r42, %r29;
	@%p1 bra 	$L__BB280_20;
	setp.lt.s32 	%p2, %r31, 1;
	and.b32  	%r3, %r1, 7;
	@%p2 bra 	$L__BB280_20;
	not.b32 	%r32, %r3;
	add.s32 	%r4, %r30, %r32;
	shr.u32 	%r33, %r4, 3;
	add.s32 	%r34, %r33, 1;
	and.b32  	%r5, %r34, 15;
	add.s32 	%r6, %r5, -1;
	and.b32  	%r7, %r34, 7;
	add.s32 	%r8, %r7, -1;
	and.b32  	%r9, %r34, 3;
	and.b32  	%r35, %r34, 1073741808;
	neg.s32 	%r10, %r35;
	add.s64 	%rd2, %rd1, 512;
	cvta.to.global.u64 	%rd3, %rd5;
$L__BB280_3:
	mul.lo.s32 	%r12, %r42, %r31;
	mov.b32 	%r43, 0;
$L__BB280_4:
	setp.ge.s32 	%p3, %r3, %r30;
	mov.f64 	%fd85, 0d0000000000000000;
	@%p3 bra 	$L__BB280_18;
	setp.lt.u32 	%p4, %r4, 120;
	add.s32 	%r37, %r43, %r12;
	mul.lo.s32 	%r14, %r37, %r30;
	mov.f64 	%fd85, 0d0000000000000000;
	mov.u32 	%r47, %r3;
	@%p4 bra 	$L__BB280_8;
	add.s32 	%r44, %r3, %r14;
	mov.f64 	%fd85, 0d0000000000000000;
	mov.u32 	%r45, %r10;
	mov.u32 	%r47, %r3;
$L__BB280_7:
	.pragma "nounroll";
	mul.wide.s32 	%rd7, %r44, 8;
	add.s64 	%rd8, %rd2, %rd7;
	ld.global.f64 	%fd19, [%rd8+-512];
	add.f64 	%fd20, %fd85, %fd19;
	ld.global.f64 	%fd21, [%rd8+-448];
	add.f64 	%fd22, %fd20, %fd21;
	ld.global.f64 	%fd23, [%rd8+-384];
	add.f64 	%fd24, %fd22, %fd23;
	ld.global.f64 	%fd25, [%rd8+-320];
	add.f64 	%fd26, %fd24, %fd25;
	ld.global.f64 	%fd27, [%rd8+-256];
	add.f64 	%fd28, %fd26, %fd27;
	ld.global.f64 	%fd29, [%rd8+-192];
	add.f64 	%fd30, %fd28, %fd29;
	ld.global.f64 	%fd31, [%rd8+-128];
	add.f64 	%fd32, %fd30, %fd31;
	ld.global.f64 	%fd33, [%rd8+-64];
	add.f64 	%fd34, %fd32, %fd33;
	ld.global.f64 	%fd35, [%rd8];
	add.f64 	%fd36, %fd34, %fd35;
	ld.global.f64 	%fd37, [%rd8+64];
	add.f64 	%fd38, %fd36, %fd37;
	ld.global.f64 	%fd39, [%rd8+128];
	add.f64 	%fd40, %fd38, %fd39;
	ld.global.f64 	%fd41, [%rd8+192];
	add.f64 	%fd42, %fd40, %fd41;
	ld.global.f64 	%fd43, [%rd8+256];
	add.f64 	%fd44, %fd42, %fd43;
	ld.global.f64 	%fd45, [%rd8+320];
	add.f64 	%fd46, %fd44, %fd45;
	ld.global.f64 	%fd47, [%rd8+384];
	add.f64 	%fd48, %fd46, %fd47;
	ld.global.f64 	%fd49, [%rd8+448];
	add.f64 	%fd85, %fd48, %fd49;
	add.s32 	%r47, %r47, 128;
	add.s32 	%r45, %r45, 16;
	add.s32 	%r44, %r44, 128;
	setp.ne.s32 	%p5, %r45, 0;
	@%p5 bra 	$L__BB280_7;
$L__BB280_8:
	setp.eq.s32 	%p6, %r5, 0;
	@%p6 bra 	$L__BB280_18;
	setp.lt.u32 	%p7, %r6, 7;
	@%p7 bra 	$L__BB280_11;
	add.s32 	%r38, %r47, %r14;
	mul.wide.s32 	%rd9, %r38, 8;
	add.s64 	%rd10, %rd1, %rd9;
	ld.global.f64 	%fd51, [%rd10];
	add.f64 	%fd52, %fd85, %fd51;
	ld.global.f64 	%fd53, [%rd10+64];
	add.f64 	%fd54, %fd52, %fd53;
	ld.global.f64 	%fd55, [%rd10+128];
	add.f64 	%fd56, %fd54, %fd55;
	ld.global.f64 	%fd57, [%rd10+192];
	add.f64 	%fd58, %fd56, %fd57;
	ld.global.f64 	%fd59, [%rd10+256];
	add.f64 	%fd60, %fd58, %fd59;
	ld.global.f64 	%fd61, [%rd10+320];
	add.f64 	%fd62, %fd60, %fd61;
	ld.global.f64 	%fd63, [%rd10+384];
	add.f64 	%fd64, %fd62, %fd63;
	ld.global.f64 	%fd65, [%rd10+448];
	add.f64 	%fd85, %fd64, %fd65;
	add.s32 	%r47, %r47, 64;
$L__BB280_11:
	setp.eq.s32 	%p8, %r7, 0;
	@%p8 bra 	$L__BB280_18;
	setp.lt.u32 	%p9, %r8, 3;
	@%p9 bra 	$L__BB280_14;
	add.s32 	%r39, %r47, %r14;
	mul.wide.s32 	%rd11, %r39, 8;
	add.s64 	%rd12, %rd1, %rd11;
	ld.global.f64 	%fd67, [%rd12];
	add.f64 	%fd68, %fd85, %fd67;
	ld.global.f64 	%fd69, [%rd12+64];
	add.f64 	%fd70, %fd68, %fd69;
	ld.global.f64 	%fd71, [%rd12+128];
	add.f64 	%fd72, %fd70, %fd71;
	ld.global.f64 	%fd73, [%rd12+192];
	add.f64 	%fd85, %fd72, %fd73;
	add.s32 	%r47, %r47, 32;
$L__BB280_14:
	setp.eq.s32 	%p10, %r9, 0;
	@%p10 bra 	$L__BB280_18;
	setp.eq.s32 	%p11, %r9, 1;
	add.s32 	%r40, %r47, %r14;
	mul.wide.s32 	%rd13, %r40, 8;
	add.s64 	%rd4, %rd1, %rd13;
	ld.global.f64 	%fd74, [%rd4];
	add.f64 	%fd85, %fd85, %fd74;
	@%p11 bra 	$L__BB280_18;
	setp.eq.s32 	%p12, %r9, 2;
	ld.global.f64 	%fd75, [%rd4+64];
	add.f64 	%fd85, %fd85, %fd75;
	@%p12 bra 	$L__BB280_18;
	ld.global.f64 	%fd76, [%rd4+128];
	add.f64 	%fd85, %fd85, %fd76;
$L__BB280_18:
	add.s32 	%r41, %r43, %r12;
	mul.wide.u32 	%rd14, %r41, 8;
	add.s64 	%rd15, %rd3, %rd14;
	atom.global.add.f64 	%fd77, [%rd15], %fd85;
	add.s32 	%r43, %r43, 1;
	setp.ne.s32 	%p13, %r43, %r31;
	@%p13 bra 	$L__BB280_4;
	add.s32 	%r42, %r42, 96;
	setp.lt.s32 	%p14, %r42, %r29;
	@%p14 bra 	$L__BB280_3;
$L__BB280_20:
	ret;

}
	// .globl	_Z15gpukernelBMWNr3ILi8ELi25EEvPdS0_S0_iii
.visible .entry _Z15gpukernelBMWNr3ILi8ELi25EEvPdS0_S0_iii(
	.param .u64 .ptr .align 1 _Z15gpukernelBMWNr3ILi8ELi25EEvPdS0_S0_iii_param_0,
	.param .u64 .ptr .align 1 _Z15gpukernelBMWNr3ILi8ELi25EEvPdS0_S0_iii_param_1,
	.param .u64 .ptr .align 1 _Z15gpukernelBMWNr3ILi8ELi25EEvPdS0_S0_iii_param_2,
	.param .u32 _Z15gpukernelBMWNr3ILi8ELi25EEvPdS0_S0_iii_param_3,
	.param .u32 _Z15gpukernelBMWNr3ILi8ELi25EEvPdS0_S0_iii_param_4,
	.param .u32 _Z15gpukernelBMWNr3ILi8ELi25EEvPdS0_S0_iii_param_5
)
{
	.reg .pred 	%p<15>;
	.reg .b32 	%r<50>;
	.reg .b64 	%rd<16>;
	.reg .b64 	%fd<86>;

	ld.param.u64 	%rd5, [_Z15gpukernelBMWNr3ILi8ELi25EEvPdS0_S0_iii_param_0];
	ld.param.u64 	%rd6, [_Z15gpukernelBMWNr3ILi8ELi25EEvPdS0_S0_iii_param_1];
	ld.param.u32 	%r29, [_Z15gpukernelBMWNr3ILi8ELi25EEvPdS0_S0_iii_param_3];
	ld.param.u32 	%r30, [_Z15gpukernelBMWNr3ILi8ELi25EEvPdS0_S0_iii_param_4];
	ld.param.u32 	%r31, [_Z15gpukernelBMWNr3ILi8ELi25EEvPdS0_S0_iii_param_5];
	cvta.to.global.u64 	%rd1, %rd6;
	mov.u32 	%r1, %tid.x;
	shr.u32 	%r42, %r1, 3;
	setp.ge.s32 	%p1, %r42, %r29;
	@%p1 bra 	$L__BB281_20;
	setp.lt.s32 	%p2, %r31, 1;
	and.b32  	%r3, %r1, 7;
	@%p2 bra 	$L__BB281_20;
	not.b32 	%r32, %r3;
	add.s32 	%r4, %r30, %r32;
	shr.u32 	%r33, %r4, 3;
	add.s32 	%r34, %r33, 1;
	and.b32  	%r5, %r34, 15;
	add.s32 	%r6, %r5, -1;
	and.b32  	%r7, %r34, 7;
	add.s32 	%r8, %r7, -1;
	and.b32  	%r9, %r34, 3;
	and.b32  	%r35, %r34, 1073741808;
	neg.s32 	%r10, %r35;
	add.s64 	%rd2, %rd1, 512;
	cvta.to.global.u64 	%rd3, %rd5;
$L__BB281_3:
	mul.lo.s32 	%r12, %r42, %r31;
	mov.b32 	%r43, 0;
$L__BB281_4:
	setp.ge.s32 	%p3, %r3, %r30;
	mov.f64 	%fd85, 0d0000000000000000;
	@%p3 bra 	$L__BB281_18;
	setp.lt.u32 	%p4, %r4, 120;
	add.s32 	%r37, %r43, %r12;
	mul.lo.s32 	%r14, %r37, %r30;
	mov.f64 	%fd85, 0d0000000000000000;
	mov.u32 	%r47, %r3;
	@%p4 bra 	$L__BB281_8;
	add.s32 	%r44, %r3, %r14;
	mov.f64 	%fd85, 0d0000000000000000;
	mov.u32 	%r45, %r10;
	mov.u32 	%r47, %r3;
$L__BB281_7:
	.pragma "nounroll";
	mul.wide.s32 	%rd7, %r44, 8;
	add.s64 	%rd8, %rd2, %rd7;
	ld.global.f64 	%fd19, [%rd8+-512];
	add.f64 	%fd20, %fd85, %fd19;
	ld.global.f64 	%fd21, [%rd8+-448];
	add.f64 	%fd22, %fd20, %fd21;
	ld.global.f64 	%fd23, [%rd8+-384];
	add.f64 	%fd24, %fd22, %fd23;
	ld.global.f64 	%fd25, [%rd8+-320];
	add.f64 	%fd26, %fd24, %fd25;
	ld.global.f64 	%fd27, [%rd8+-256];
	add.f64 	%fd28, %fd26, %fd27;
	ld.global.f64 	%fd29, [%rd8+-192];
	add.f64 	%fd30, %fd28, %fd29;
	ld.global.f64 	%fd31, [%rd8+-128];
	add.f64 	%fd32, %fd30, %fd31;
	ld.global.f64 	%fd33, [%rd8+-64];
	add.f64 	%fd34, %fd32, %fd33;
	ld.global.f64 	%fd35, [%rd8];
	add.f64 	%fd36, %fd34, %fd35;
	ld.global.f64 	%fd37, [%rd8+64];
	add.f64 	%fd38, %fd36, %fd37;
	ld.global.f64 	%fd39, [%rd8+128];
	add.f64 	%fd40, %fd38, %fd39;
	ld.global.f64 	%fd41, [%rd8+192];
	add.f64 	%fd42, %fd40, %fd41;
	ld.global.f64 	%fd43, [%rd8+256];
	add.f64 	%fd44, %fd42, %fd43;
	ld.global.f64 	%fd45, [%rd8+320];
	add.f64 	%fd46, %fd44, %fd45;
	ld.global.f64 	%fd47, [%rd8+384];
	add.f64 	%fd48, %fd46, %fd47;
	ld.global.f64 	%fd49, [%rd8+448];
	add.f64 	%fd85, %fd48, %fd49;
	add.s32 	%r47, %r47, 128;
	add.s32 	%r45, %r45, 16;
	add.s32 	%r44, %r44, 128;
	setp.ne.s32 	%p5, %r45, 0;
	@%p5 bra 	$L__BB281_7;
$L__BB281_8:
	setp.eq.s32 	%p6, %r5, 0;
	@%p6 bra 	$L__BB281_18;
	setp.lt.u32 	%p7, %r6, 7;
	@%p7 bra 	$L__BB281_11;
	add.s32 	%r38, %r47, %r14;
	mul.wide.s32 	%rd9, %r38, 8;
	add.s64 	%rd10, %rd1, %rd9;
	ld.global.f64 	%fd51, [%rd10];
	add.f64 	%fd52, %fd85, %fd51;
	ld.global.f64 	%fd53, [%rd10+64];
	add.f64 	%fd54, %fd52, %fd53;
	ld.global.f64 	%fd55, [%rd10+128];
	add.f64 	%fd56, %fd54, %fd55;
	ld.global.f64 	%fd57, [%rd10+192];
	add.f64 	%fd58, %fd56, %fd57;
	ld.global.f64 	%fd59, [%rd10+256];
	add.f64 	%fd60, %fd58, %fd59;
	ld.global.f64 	%fd61, [%rd10+320];
	add.f64 	%fd62, %fd60, %fd61;
	ld.global.f64 	%fd63, [%rd10+384];
	add.f64 	%fd64, %fd62, %fd63;
	ld.global.f64 	%fd65, [%rd10+448];
	add.f64 	%fd85, %fd64, %fd65;
	add.s32 	%r47, %r47, 64;
$L__BB281_11:
	setp.eq.s32 	%p8, %r7, 0;
	@%p8 bra 	$L__BB281_18;
	setp.lt.u32 	%p9, %r8, 3;
	@%p9 bra 	$L__BB281_14;
	add.s32 	%r39, %r47, %r14;
	mul.wide.s32 	%rd11, %r39, 8;
	add.s64 	%rd12, %rd1, %rd11;
	ld.global.f64 	%fd67, [%rd12];
	add.f64 	%fd68, %fd85, %fd67;
	ld.global.f64 	%fd69, [%rd12+64];
	add.f64 	%fd70, %fd68, %fd69;
	ld.global.f64 	%fd71, [%rd12+128];
	add.f64 	%fd72, %fd70, %fd71;
	ld.global.f64 	%fd73, [%rd12+192];
	add.f64 	%fd85, %fd72, %fd73;
	add.s32 	%r47, %r47, 32;
$L__BB281_14:
	setp.eq.s32 	%p10, %r9, 0;
	@%p10 bra 	$L__BB281_18;
	setp.eq.s32 	%p11, %r9, 1;
	add.s32 	%r40, %r47, %r14;
	mul.wide.s32 	%rd13, %r40, 8;
	add.s64 	%rd4, %rd1, %rd13;
	ld.global.f64 	%fd74, [%rd4];
	add.f64 	%fd85, %fd85, %fd74;
	@%p11 bra 	$L__BB281_18;
	setp.eq.s32 	%p12, %r9, 2;
	ld.global.f64 	%fd75, [%rd4+64];
	add.f64 	%fd85, %fd85, %fd75;
	@%p12 bra 	$L__BB281_18;
	ld.global.f64 	%fd76, [%rd4+128];
	add.f64 	%fd85, %fd85, %fd76;
$L__BB281_18:
	add.s32 	%r41, %r43, %r12;
	mul.wide.u32 	%rd14, %r41, 8;
	add.s64 	%rd15, %rd3, %rd14;
	atom.global.add.f64 	%fd77, [%rd15], %fd85;
	add.s32 	%r43, %r43, 1;
	setp.ne.s32 	%p13, %r43, %r31;
	@%p13 bra 	$L__BB281_4;
	add.s32 	%r42, %r42, 100;
	setp.lt.s32 	%p14, %r42, %r29;
	@%p14 bra 	$L__BB281_3;
$L__BB281_20:
	ret;

}
	// .globl	_Z15gpukernelBMWNr3ILi8ELi26EEvPdS0_S0_iii
.visible .entry _Z15gpukernelBMWNr3ILi8ELi26EEvPdS0_S0_iii(
	.param .u64 .ptr .align 1 _Z15gpukernelBMWNr3ILi8ELi26EEvPdS0_S0_iii_param_0,
	.param .u64 .ptr .align 1 _Z15gpukernelBMWNr3ILi8ELi26EEvPdS0_S0_iii_param_1,
	.param .u64 .ptr .align 1 _Z15gpukernelBMWNr3ILi8ELi26EEvPdS0_S0_iii_param_2,
	.param .u32 _Z15gpukernelBMWNr3ILi8ELi26EEvPdS0_S0_iii_param_3,
	.param .u32 _Z15gpukernelBMWNr3ILi8ELi26EEvPdS0_S0_iii_param_4,
	.param .u32 _Z15gpukernelBMWNr3ILi8ELi26EEvPdS0_S0_iii_param_5
)
{
	.reg .pred 	%p<15>;
	.reg .b32 	%r<50>;
	.reg .b64 	%rd<16>;
	.reg .b64 	%fd<86>;

	ld.param.u64 	%rd5, [_Z15gpukernelBMWNr3ILi8ELi26EEvPdS0_S0_iii_param_0];
	ld.param.u64 	%rd6, [_Z15gpukernelBMWNr3ILi8ELi26EEvPdS0_S0_iii_param_1];
	ld.param.u32 	%r29, [_Z15gpukernelBMWNr3ILi8ELi26EEvPdS0_S0_iii_param_3];
	ld.param.u32 	%r30, [_Z15gpukernelBMWNr3ILi8ELi26EEvPdS0_S0_iii_param_4];
	ld.param.u32 	%r31, [_Z15gpukernelBMWNr3ILi8ELi26EEvPdS0_S0_iii_param_5];
	cvta.to.global.u64 	%rd1, %rd6;
	mov.u32 	%r1, %tid.x;
	shr.u32 	%r42, %r1, 3;
	setp.ge.s32 	%p1, %r42, %r29;
	@%p1 bra 	$L__BB282_20;
	setp.lt.s32 	%p2, %r31, 1;
	and.b32  	%r3, %r1, 7;
	@%p2 bra 	$L__BB282_20;
	not.b32 	%r32, %r3;
	add.s32 	%r4, %r30, %r32;
	shr.u32 	%r33, %r4, 3;
	add.s32 	%r34, %r33, 1;
	and.b32  	%r5, %r34, 15;
	add.s32 	%r6, %r5, -1;
	and.b32  	%r7, %r34, 7;
	add.s32 	%r8, %r7, -1;
	and.b32  	%r9, %r34, 3;
	and.b32  	%r35, %r34, 1073741808;
	neg.s32 	%r10, %r35;
	add.s64 	%rd2, %rd1, 512;
	cvta.to.global.u64 	%rd3, %rd5;
$L__BB282_3:
	mul.lo.s32 	%r12, %r42, %r31;
	mov.b32 	%r43, 0;
$L__BB282_4:
	setp.ge.s32 	%p3, %r3, %r30;
	mov.f64 	%fd85, 0d0000000000000000;
	@%p3 bra 	$L__BB282_18;
	setp.lt.u32 	%p4, %r4, 120;
	add.s32 	%r37, %r43, %r12;
	mul.lo.s32 	%r14, %r37, %r30;
	mov.f64 	%fd85, 0d0000000000000000;
	mov.u32 	%r47, %r3;
	@%p4 bra 	$L__BB282_8;
	add.s32 	%r44, %r3, %r14;
	mov.f64 	%fd85, 0d0000000000000000;
	mov.u32 	%r45, %r10;
	mov.u32 	%r47, %r3;
$L__BB282_7:
	.pragma "nounroll";
	mul.wide.s32 	%rd7, %r44, 8;
	add.s64 	%rd8, %rd2, %rd7;
	ld.global.f64 	%fd19, [%rd8+-512];
	add.f64 	%fd20, %fd85, %fd19;
	ld.global.f64 	%fd21, [%rd8+-448];
	add.f64 	%fd22, %fd20, %fd21;
	ld.global.f64 	%fd23, [%rd8+-384];
	add.f64 	%fd24, %fd22, %fd23;
	ld.global.f64 	%fd25, [%rd8+-320];
	add.f64 	%fd26, %fd24, %fd25;
	ld.global.f64 	%fd27, [%rd8+-256];
	add.f64 	%fd28, %fd26, %fd27;
	ld.global.f64 	%fd29, [%rd8+-192];
	add.f64 	%fd30, %fd28, %fd29;
	ld.global.f64 	%fd31, [%rd8+-128];
	add.f64 	%fd32, %fd30, %fd31;
	ld.global.f64 	%fd33, [%rd8+-64];
	add.f64 	%fd34, %fd32, %fd33;
	ld.global.f64 	%fd35, [%rd8];
	add.f64 	%fd36, %fd34, %fd35;
	ld.global.f64 	%fd37, [%rd8+64];
	add.f64 	%fd38, %fd36, %fd37;
	ld.global.f64 	%fd39, [%rd8+128];
	add.f64 	%fd40, %fd38, %fd39;
	ld.global.f64 	%fd41, [%rd8+192];
	add.f64 	%fd42, %fd40, %fd41;
	ld.global.f64 	%fd43, [%rd8+256];
	add.f64 	%fd44, %fd42, %fd43;
	ld.global.f64 	%fd45, [%rd8+320];
	add.f64 	%fd46, %fd44, %fd45;
	ld.global.f64 	%fd47, [%rd8+384];
	add.f64 	%fd48, %fd46, %fd47;
	ld.global.f64 	%fd49, [%rd8+448];
	add.f64 	%fd85, %fd48, %fd49;
	add.s32 	%r47, %r47, 128;
	add.s32 	%r45, %r45, 16;
	add.s32 	%r44, %r44, 128;
	setp.ne.s32 	%p5, %r45, 0;
	@%p5 bra 	$L__BB282_7;
$L__BB282_8:
	setp.eq.s32 	%p6, %r5, 0;
	@%p6 bra 	$L__BB282_18;
	setp.lt.u32 	%p7, %r6, 7;
	@%p7 bra 	$L__BB282_11;
	add.s32 	%r38, %r47, %r14;
	mul.wide.s32 	%rd9, %r38, 8;
	add.s64 	%rd10, %rd1, %rd9;
	ld.global.f64 	%fd51, [%rd10];
	add.f64 	%fd52, %fd85, %fd51;
	ld.global.f64 	%fd53, [%rd10+64];
	add.f64 	%fd54, %fd52, %fd53;
	ld.global.f64 	%fd55, [%rd10+128];
	add.f64 	%fd56, %fd54, %fd55;
	ld.global.f64 	%fd57, [%rd10+192];
	add.f64 	%fd58, %fd56, %fd57;
	ld.global.f64 	%fd59, [%rd10+256];
	add.f64 	%fd60, %fd58, %fd59;
	ld.global.f64 	%fd61, [%rd10+320];
	add.f64 	%fd62, %fd60, %fd61;
	ld.global.f64 	%fd63, [%rd10+384];
	add.f64 	%fd64, %fd62, %fd63;
	ld.global.f64 	%fd65, [%rd10+448];
	add.f64 	%fd85, %fd64, %fd65;
	add.s32 	%r47, %r47, 64;
$L__BB282_11:
	setp.eq.s32 	%p8, %r7, 0;
	@%p8 bra 	$L__BB282_18;
	setp.lt.u32 	%p9, %r8, 3;
	@%p9 bra 	$L__BB282_14;
	add.s32 	%r39, %r47, %r14;
	mul.wide.s32 	%rd11, %r39, 8;
	add.s64 	%rd12, %rd1, %rd11;
	ld.global.f64 	%fd67, [%rd12];
	add.f64 	%fd68, %fd85, %fd67;
	ld.global.f64 	%fd69, [%rd12+64];
	add.f64 	%fd70, %fd68, %fd69;
	ld.global.f64 	%fd71, [%rd12+128];
	add.f64 	%fd72, %fd70, %fd71;
	ld.global.f64 	%fd73, [%rd12+192];
	add.f64 	%fd85, %fd72, %fd73;
	add.s32 	%r47, %r47, 32;
$L__BB282_14:
	setp.eq.s32 	%p10, %r9, 0;
	@%p10 bra 	$L__BB282_18;
	setp.eq.s32 	%p11, %r9, 1;
	add.s32 	%r40, %r47, %r14;
	mul.wide.s32 	%rd13, %r40, 8;
	add.s64 	%rd4, %rd1, %rd13;
	ld.global.f64 	%fd74, [%rd4];
	add.f64 	%fd85, %fd85, %fd74;
	@%p11 bra 	$L__BB282_18;
	setp.eq.s32 	%p12, %r9, 2;
	ld.global.f64 	%fd75, [%rd4+64];
	add.f64 	%fd85, %fd85, %fd75;
	@%p12 bra 	$L__BB282_18;
	ld.global.f64 	%fd76, [%rd4+128];
	add.f64 	%fd85, %fd85, %fd76;
$L__BB282_18:
	add.s32 	%r41, %r43, %r12;
	mul.wide.u32 	%rd14, %r41, 8;
	add.s64 	%rd15, %rd3, %rd14;
	atom.global.add.f64 	%fd77, [%rd15], %fd85;
	add.s32 	%r43, %r43, 1;
	setp.ne.s32 	%p13, %r43, %r31;
	@%p13 bra 	$L__BB282_4;
	add.s32 	%r42, %r42, 104;
	setp.lt.s32 	%p14, %r42, %r29;
	@%p14 bra 	$L__BB282_3;
$L__BB282_20:
	ret;

}
	// .globl	_Z15gpukernelBMWNr3ILi8ELi27EEvPdS0_S0_iii
.visible .entry _Z15gpukernelBMWNr3ILi8ELi27EEvPdS0_S0_iii(
	.param .u64 .ptr .align 1 _Z15gpukernelBMWNr3ILi8ELi27EEvPdS0_S0_iii_param_0,
	.param .u64 .ptr .align 1 _Z15gpukernelBMWNr3ILi8ELi27EEvPdS0_S0_iii_param_1,
	.param .u64 .ptr .align 1 _Z15gpukernelBMWNr3ILi8ELi27EEvPdS0_S0_iii_param_2,
	.param .u32 _Z15gpukernelBMWNr3ILi8ELi27EEvPdS0_S0_iii_param_3,
	.param .u32 _Z15gpukernelBMWNr3ILi8ELi27EEvPdS0_S0_iii_param_4,
	.param .u32 _Z15gpukernelBMWNr3ILi8ELi27EEvPdS0_S0_iii_param_5
)
{
	.reg .pred 	%p<15>;
	.reg .b32 	%r<50>;
	.reg .b64 	%rd<16>;
	.reg .b64 	%fd<86>;

	ld.param.u64 	%rd5, [_Z15gpukernelBMWNr3ILi8ELi27EEvPdS0_S0_iii_param_0];
	ld.param.u64 	%rd6, [_Z15gpukernelBMWNr3ILi8ELi27EEvPdS0_S0_iii_param_1];
	ld.param.u32 	%r29, [_Z15gpukernelBMWNr3ILi8ELi27EEvPdS0_S0_iii_param_3];
	ld.param.u32 	%r30, [_Z15gpukernelBMWNr3ILi8ELi27EEvPdS0_S0_iii_param_4];
	ld.param.u32 	%r31, [_Z15gpukernelBMWNr3ILi8ELi27EEvPdS0_S0_iii_param_5];
	cvta.to.global.u64 	%rd1, %rd6;
	mov.u32 	%r1, %tid.x;
	shr.u32 	%r42, %r1, 3;
	setp.ge.s32 	%p1, %r42, %r29;
	@%p1 bra 	$L__BB283_20;
	setp.lt.s32 	%p2, %r31, 1;
	and.b32  	%r3, %r1, 7;
	@%p2 bra 	$L__BB283_20;
	not.b32 	%r32, %r3;
	add.s32 	%r4, %r30, %r32;
	shr.u32 	%r33, %r4, 3;
	add.s32 	%r34, %r33, 1;
	and.b32  	%r5, %r34, 15;
	add.s32 	%r6, %r5, -1;
	and.b32  	%r7, %r34, 7;
	add.s32 	%r8, %r7, -1;
	and.b32  	%r9, %r34, 3;
	and.b32  	%r35, %r34, 1073741808;
	neg.s32 	%r10, %r35;
	add.s64 	%rd2, %rd1, 512;
	cvta.to.global.u64 	%rd3, %rd5;
$L__BB283_3:
	mul.lo.s32 	%r12, %r42, %r31;
	mov.b32 	%r43, 0;
$L__BB283_4:
	setp.ge.s32 	%p3, %r3, %r30;
	mov.f64 	%fd85, 0d0000000000000000;
	@%p3 bra 	$L__BB283_18;
	setp.lt.u32 	%p4, %r4, 120;
	add.s32 	%r37, %r43, %r12;
	mul.lo.s32 	%r14, %r37, %r30;
	mov.f64 	%fd85, 0d0000000000000000;
	mov.u32 	%r47, %r3;
	@%p4 bra 	$L__BB283_8;
	add.s32 	%r44, %r3, %r14;
	mov.f64 	%fd85, 0d0000000000000000;
	mov.u32 	%r45, %r10;
	mov.u32 	%r47, %r3;
$L__BB283_7:
	.pragma "nounroll";
	mul.wide.s32 	%rd7, %r44, 8;
	add.s64 	%rd8, %rd2, %rd7;
	ld.global.f64 	%fd19, [%rd8+-512];
	add.f64 	%fd20, %fd85, %fd19;
	ld.global.f64 	%fd21, [%rd8+-448];
	add.f64 	%fd22, %fd20, %fd21;
	ld.global.f64 	%fd23, [%rd8+-384];
	add.f64 	%fd24, %fd22, %fd23;
	ld.global.f64 	%fd25, [%rd8+-320];
	add.f64 	%fd26, %fd24, %fd25;
	ld.global.f64 	%fd27, [%rd8+-256];
	add.f64 	%fd28, %fd26, %fd27;
	ld.global.f64 	%fd29, [%rd8+-192];
	add.f64 	%fd30, %fd28, %fd29;
	ld.global.f64 	%fd31, [%rd8+-128];
	add.f64 	%fd32, %fd30, %fd31;
	ld.global.f64 	%fd33, [%rd8+-64];
	add.f64 	%fd34, %fd32, %fd33;
	ld.global.f64 	%fd35, [%rd8];
	add.f64 	%fd36, %fd34, %fd35;
	ld.global.f64 	%fd37, [%rd8+64];
	add.f64 	%fd38, %fd36, %fd37;
	ld.global.f64 	%fd39, [%rd8+128];
	add.f64 	%fd40, %fd38, %fd39;
	ld.global.f64 	%fd41, [%rd8+192];
	add.f64 	%fd42, %fd40, %fd41;
	ld.global.f64 	%fd43, [%rd8+256];
	add.f64 	%fd44, %fd42, %fd43;
	ld.global.f64 	%fd45, [%rd8+320];
	add.f64 	%fd46, %fd44, %fd45;
	ld.global.f64 	%fd47, [%rd8+384];
	add.f64 	%fd48, %fd46, %fd47;
	ld.global.f64 	%fd49, [%rd8+448];
	add.f64 	%fd85, %fd48, %fd49;
	add.s32 	%r47, %r47, 128;
	add.s32 	%r45, %r45, 16;
	add.s32 	%r44, %r44, 128;
	setp.ne.s32 	%p5, %r45, 0;
	@%p5 bra 	$L__BB283_7;
$L__BB283_8:
	setp.eq.s32 	%p6, %r5, 0;
	@%p6 bra 	$L__BB283_18;
	setp.lt.u32 	%p7, %r6, 7;
	@%p7 bra 	$L__BB283_11;
	add.s32 	%r38, %r47, %r14;
	mul.wide.s32 	%rd9, %r38, 8;
	add.s64 	%rd10, %rd1, %rd9;
	ld.global.f64 	%fd51, [%rd10];
	add.f64 	%fd52, %fd85, %fd51;
	ld.global.f64 	%fd53, [%rd10+64];
	add.f64 	%fd54, %fd52, %fd53;
	ld.global.f64 	%fd55, [%rd10+128];
	add.f64 	%fd56, %fd54, %fd55;
	ld.global.f64 	%fd57, [%rd10+192];
	add.f64 	%fd58, %fd56, %fd57;
	ld.global.f64 	%fd59, [%rd10+256];
	add.f64 	%fd60, %fd58, %fd59;
	ld.global.f64 	%fd61, [%rd10+320];
	add.f64 	%fd62, %fd60, %fd61;
	ld.global.f64 	%fd63, [%rd10+384];
	add.f64 	%fd64, %fd62, %fd63;
	ld.global.f64 	%fd65, [%rd10+448];
	add.f64 	%fd85, %fd64, %fd65;
	add.s32 	%r47, %r47, 64;
$L__BB283_11:
	setp.eq.s32 	%p8, %r7, 0;
	@%p8 bra 	$L__BB283_18;
	setp.lt.u32 	%p9, %r8, 3;
	@%p9 bra 	$L__BB283_14;
	add.s32 	%r39, %r47, %r14;
	mul.wide.s32 	%rd11, %r39, 8;
	add.s64 	%rd12, %rd1, %rd11;
	ld.global.f64 	%fd67, [%rd12];
	add.f64 	%fd68, %fd85, %fd67;
	ld.global.f64 	%fd69, [%rd12+64];
	add.f64 	%fd70, %fd68, %fd69;
	ld.global.f64 	%fd71, [%rd12+128];
	add.f64 	%fd72, %fd70, %fd71;
	ld.global.f64 	%fd73, [%rd12+192];
	add.f64 	%fd85, %fd72, %fd73;
	add.s32 	%r47, %r47, 32;
$L__BB283_14:
	setp.eq.s32 	%p10, %r9, 0;
	@%p10 bra 	$L__BB283_18;
	setp.eq.s32 	%p11, %r9, 1;
	add.s32 	%r40, %r47, %r14;
	mul.wide.s32 	%rd13, %r40, 8;
	add.s64 	%rd4, %rd1, %rd13;
	ld.global.f64 	%fd74, [%rd4];
	add.f64 	%fd85, %fd85, %fd74;
	@%p11 bra 	$L__BB283_18;
	setp.eq.s32 	%p12, %r9, 2;
	ld.global.f64 	%fd75, [%rd4+64];
	add.f64 	%fd85, %fd85, %fd75;
	@%p12 bra 	$L__BB283_18;
	ld.global.f64 	%fd76, [%rd4+128];
	add.f64 	%fd85, %fd85, %fd76;
$L__BB283_18:
	add.s32 	%r41, %r43, %r12;
	mul.wide.u32 	%rd14, %r41, 8;
	add.s64 	%rd15, %rd3, %rd14;
	atom.global.add.f64 	%fd77, [%rd15], %fd85;
	add.s32 	%r43, %r43, 1;
	setp.ne.s32 	%p13, %r43, %r31;
	@%p13 bra 	$L__BB283_4;
	add.s32 	%r42, %r42, 108;
	setp.lt.s32 	%p14, %r42, %r29;
	@%p14 bra 	$L__BB283_3;
$L__BB283_20:
	ret;

}
	// .globl	_Z15gpukernelBMWNr3ILi8ELi28EEvPdS0_S0_iii
.visible .entry _Z15gpukernelBMWNr3ILi8ELi28EEvPdS0_S0_iii(
	.param .u64 .ptr .align 1 _Z15gpukernelBMWNr3ILi8ELi28EEvPdS0_S0_iii_param_0,
	.param .u64 .ptr .align 1 _Z15gpukernelBMWNr3ILi8ELi28EEvPdS0_S0_iii_param_1,
	.param .u64 .ptr .align 1 _Z15gpukernelBMWNr3ILi8ELi28EEvPdS0_S0_iii_param_2,
	.param .u32 _Z15gpukernelBMWNr3ILi8ELi28EEvPdS0_S0_iii_param_3,
	.param .u32 _Z15gpukernelBMWNr3ILi8ELi28EEvPdS0_S0_iii_param_4,
	.param .u32 _Z15gpukernelBMWNr3ILi8ELi28EEvPdS0_S0_iii_param_5
)
{
	.reg .pred 	%p<15>;
	.reg .b32 	%r<50>;
	.reg .b64 	%rd<16>;
	.reg .b64 	%fd<86>;

	ld.param.u64 	%rd5, [_Z15gpukernelBMWNr3ILi8ELi28EEvPdS0_S0_iii_param_0];
	ld.param.u64 	%rd6, [_Z15gpukernelBMWNr3ILi8ELi28EEvPdS0_S0_iii_param_1];
	ld.param.u32 	%r29, [_Z15gpukernelBMWNr3ILi8ELi28EEvPdS0_S0_iii_param_3];
	ld.param.u32 	%r30, [_Z15gpukernelBMWNr3ILi8ELi28EEvPdS0_S0_iii_param_4];
	ld.param.u32 	%r31, [_Z15gpukernelBMWNr3ILi8ELi28EEvPdS0_S0_iii_param_5];
	cvta.to.global.u64 	%rd1, %rd6;
	mov.u32 	%r1, %tid.x;
	shr.u32 	%r42, %r1, 3;
	setp.ge.s32 	%p1, %r42, %r29;
	@%p1 bra 	$L__BB284_20;
	setp.lt.s32 	%p2, %r31, 1;
	and.b32  	%r3, %r1, 7;
	@%p2 bra 	$L__BB284_20;
	not.b32 	%r32, %r3;
	add.s32 	%r4, %r30, %r32;
	shr.u32 	%r33, %r4, 3;
	add.s32 	%r34, %r33, 1;
	and.b32  	%r5, %r34, 15;
	add.s32 	%r6, %r5, -1;
	and.b32  	%r7, %r34, 7;
	add.s32 	%r8, %r7, -1;
	and.b32  	%r9, %r34, 3;
	and.b32  	%r35, %r34, 1073741808;
	neg.s32 	%r10, %r35;
	add.s64 	%rd2, %rd1, 512;
	cvta.to.global.u64 	%rd3, %rd5;
$L__BB284_3:
	mul.lo.s32 	%r12, %r42, %r31;
	mov.b32 	%r43, 0;
$L__BB284_4:
	setp.ge.s32 	%p3, %r3, %r30;
	mov.f64 	%fd85, 0d0000000000000000;
	@%p3 bra 	$L__BB284_18;
	setp.lt.u32 	%p4, %r4, 120;
	add.s32 	%r37, %r43, %r12;
	mul.lo.s32 	%r14, %r37, %r30;
	mov.f64 	%fd85, 0d0000000000000000;
	mov.u32 	%r47, %r3;
	@%p4 bra 	$L__BB284_8;
	add.s32 	%r44, %r3, %r14;
	mov.f64 	%fd85, 0d0000000000000000;
	mov.u32 	%r45, %r10;
	mov.u32 	%r47, %r3;
$L__BB284_7:
	.pragma "nounroll";
	mul.wide.s32 	%rd7, %r44, 8;
	add.s64 	%rd8, %rd2, %rd7;
	ld.global.f64 	%fd19, [%rd8+-512];
	add.f64 	%fd20, %fd85, %fd19;
	ld.global.f64 	%fd21, [%rd8+-448];
	add.f64 	%fd22, %fd20, %fd21;
	ld.global.f64 	%fd23, [%rd8+-384];
	add.f64 	%fd24, %fd22, %fd23;
	ld.global.f64 	%fd25, [%rd8+-320];
	add.f64 	%fd26, %fd24, %fd25;
	ld.global.f64 	%fd27, [%rd8+-256];
	add.f64 	%fd28, %fd26, %fd27;
	ld.global.f64 	%fd29, [%rd8+-192];
	add.f64 	%fd30, %fd28, %fd29;
	ld.global.f64 	%fd31, [%rd8+-128];
	add.f64 	%fd32, %fd30, %fd31;
	ld.global.f64 	%fd33, [%rd8+-64];
	add.f64 	%fd34, %fd32, %fd33;
	ld.global.f64 	%fd35, [%rd8];
	add.f64 	%fd36, %fd34, %fd35;
	ld.global.f64 	%fd37, [%rd8+64];
	add.f64 	%fd38, %fd36, %fd37;
	ld.global.f64 	%fd39, [%rd8+128];
	add.f64 	%fd40, %fd38, %fd39;
	ld.global.f64 	%fd41, [%rd8+192];
	add.f64 	%fd42, %fd40, %fd41;
	ld.global.f64 	%fd43, [%rd8+256];
	add.f64 	%fd44, %fd42, %fd43;
	ld.global.f64 	%fd45, [%rd8+320];
	add.f64 	%fd46, %fd44, %fd45;
	ld.global.f64 	%fd47, [%rd8+384];
	add.f64 	%fd48, %fd46, %fd47;
	ld.global.f64 	%fd49, [%rd8+448];
	add.f64 	%fd85, %fd48, %fd49;
	add.s32 	%r47, %r47, 128;
	add.s32 	%r45, %r45, 16;
	add.s32 	%r44, %r44, 128;
	setp.ne.s32 	%p5, %r45, 0;
	@%p5 bra 	$L__BB284_7;
$L__BB284_8:
	setp.eq.s32 	%p6, %r5, 0;
	@%p6 bra 	$L__BB284_18;
	setp.lt.u32 	%p7, %r6, 7;
	@%p7 bra 	$L__BB284_11;
	add.s32 	%r38, %r47, %r14;
	mul.wide.s32 	%rd9, %r38, 8;
	add.s64 	%rd10, %rd1, %rd9;
	ld.global.f64 	%fd51, [%rd10];
	add.f64 	%fd52, %fd85, %fd51;
	ld.global.f64 	%fd53, [%rd10+64];
	add.f64 	%fd54, %fd52, %fd53;
	ld.global.f64 	%fd55, [%rd10+128];
	add.f64 	%fd56, %fd54, %fd55;
	ld.global.f64 	%fd57, [%rd10+192];
	add.f64 	%fd58, %fd56, %fd57;
	ld.global.f64 	%fd59, [%rd10+256];
	add.f64 	%fd60, %fd58, %fd59;
	ld.global.f64 	%fd61, [%rd10+320];
	add.f64 	%fd62, %fd60, %fd61;
	ld.global.f64 	%fd63, [%rd10+384];
	add.f64 	%fd64, %fd62, %fd63;
	ld.global.f64 	%fd65, [%rd10+448];
	add.f64 	%fd85, %fd64, %fd65;
	add.s32 	%r47, %r47, 64;
$L__BB284_11:
	setp.eq.s32 	%p8, %r7, 0;
	@%p8 bra 	$L__BB284_18;
	setp.lt.u32 	%p9, %r8, 3;
	@%p9 bra 	$L__BB284_14;
	add.s32 	%r39, %r47, %r14;
	mul.wide.s32 	%rd11, %r39, 8;
	add.s64 	%rd12, %rd1, %rd11;
	ld.global.f64 	%fd67, [%rd12];
	add.f64 	%fd68, %fd85, %fd67;
	ld.global.f64 	%fd69, [%rd12+64];
	add.f64 	%fd70, %fd68, %fd69;
	ld.global.f64 	%fd71, [%rd12+128];
	add.f64 	%fd72, %fd70, %fd71;
	ld.global.f64 	%fd73, [%rd12+192];
	add.f64 	%fd85, %fd72, %fd73;
	add.s32 	%r47, %r47, 32;
$L__BB284_14:
	setp.eq.s32 	%p10, %r9, 0;
	@%p10 bra 	$L__BB284_18;
	setp.eq.s32 	%p11, %r9, 1;
	add.s32 	%r40, %r47, %r14;
	mul.wide.s32 	%rd13, %r40, 8;
	add.s64 	%rd4, %rd1, %rd13;
	ld.global.f64 	%fd74, [%rd4];
	add.f64 	%fd85, %fd85, %fd74;
	@%p11 bra 	$L__BB284_18;
	setp.eq.s32 	%p12, %r9, 2;
	ld.global.f64 	%fd75, [%rd4+64];
	add.f64 	%fd85, %fd85, %fd75;
	@%p12 bra 	$L__BB284_18;
	ld.global.f64 	%fd76, [%rd4+128];
	add.f64 	%fd85, %fd85, %fd76;
$L__BB284_18:
	add.s32 	%r41, %r43, %r12;
	mul.wide.u32 	%rd14, %r41, 8;
	add.s64 	%rd15, %rd3, %rd14;
	atom.global.add.f64 	%fd77, [%rd15], %fd85;
	add.s32 	%r43, %r43, 1;
	setp.ne.s32 	%p13, %r43, %r31;
	@%p13 bra 	$L__BB284_4;
	add.s32 	%r42, %r42, 112;
	setp.lt.s32 	%p14, %r42, %r29;
	@%p14 bra 	$L__BB284_3;
$L__BB284_20:
	ret;

}
	// .globl	_Z15gpukernelBMWNr3ILi8ELi29EEvPdS0_S0_iii
.visible .entry _Z15gpukernelBMWNr3ILi8ELi29EEvPdS0_S0_iii(
	.param .u64 .ptr .align 1 _Z15gpukernelBMWNr3ILi8ELi29EEvPdS0_S0_iii_param_0,
	.param .u64 .ptr .align 1 _Z15gpukernelBMWNr3ILi8ELi29EEvPdS0_S0_iii_param_1,
	.param .u64 .ptr .align 1 _Z15gpukernelBMWNr3ILi8ELi29EEvPdS0_S0_iii_param_2,
	.param .u32 _Z15gpukernelBMWNr3ILi8ELi29EEvPdS0_S0_iii_param_3,
	.param .u32 _Z15gpukernelBMWNr3ILi8ELi29EEvPdS0_S0_iii_param_4,
	.param .u32 _Z15gpukernelBMWNr3ILi8ELi29EEvPdS0_S0_iii_param_5
)
{
	.reg .pred 	%p<15>;
	.reg .b32 	%r<50>;
	.reg .b64 	%rd<16>;
	.reg .b64 	%fd<86>;

	ld.param.u64 	%rd5, [_Z15gpukernelBMWNr3ILi8ELi29EEvPdS0_S0_iii_param_0];
	ld.param.u64 	%rd6, [_Z15gpukernelBMWNr3ILi8ELi29EEvPdS0_S0_iii_param_1];
	ld.param.u32 	%r29, [_Z15gpukernelBMWNr3ILi8ELi29EEvPdS0_S0_iii_param_3];
	ld.param.u32 	%r30, [_Z15gpukernelBMWNr3ILi8ELi29EEvPdS0_S0_iii_param_4];
	ld.param.u32 	%r31, [_Z15gpukernelBMWNr3ILi8ELi29EEvPdS0_S0_iii_param_5];
	cvta.to.global.u64 	%rd1, %rd6;
	mov.u32 	%r1, %tid.x;
	shr.u32 	%r42, %r1, 3;
	setp.ge.s32 	%p1, %r42, %r29;
	@%p1 bra 	$L__BB285_20;
	setp.lt.s32 	%p2, %r31, 1;
	and.b32  	%r3, %r1, 7;
	@%p2 bra 	$L__BB285_20;
	not.b32 	%r32, %r3;
	add.s32 	%r4, %r30, %r32;
	shr.u32 	%r33, %r4, 3;
	add.s32 	%r34, %r33, 1;
	and.b32  	%r5, %r34, 15;
	add.s32 	%r6, %r5, -1;
	and.b32  	%r7, %r34, 7;
	add.s32 	%r8, %r7, -1;
	and.b32  	%r9, %r34, 3;
	and.b32  	%r35, %r34, 1073741808;
	neg.s32 	%r10, %r35;
	add.s64 	%rd2, %rd1, 512;
	cvta.to.global.u64 	%rd3, %rd5;
$L__BB285_3:
	mul.lo.s32 	%r12, %r42, %r31;
	mov.b32 	%r43, 0;
$L__BB285_4:
	setp.ge.s32 	%p3, %r3, %r30;
	mov.f64 	%fd85, 0d0000000000000000;
	@%p3 bra 	$L__BB285_18;
	setp.lt.u32 	%p4, %r4, 120;
	add.s32 	%r37, %r43, %r12;
	mul.lo.s32 	%r14, %r37, %r30;
	mov.f64 	%fd85, 0d0000000000000000;
	mov.u32 	%r47, %r3;
	@%p4 bra 	$L__BB285_8;
	add.s32 	%r44, %r3, %r14;
	mov.f64 	%fd85, 0d0000000000000000;
	mov.u32 	%r45, %r10;
	mov.u32 	%r47, %r3;
$L__BB285_7:
	.pragma "nounroll";
	mul.wide.s32 	%rd7, %r44, 8;
	add.s64 	%rd8, %rd2, %rd7;
	ld.global.f64 	%fd19, [%rd8+-512];
	add.f64 	%fd20, %fd85, %fd19;
	ld.global.f64 	%fd21, [%rd8+-448];
	add.f64 	%fd22, %fd20, %fd21;
	ld.global.f64 	%fd23, [%rd8+-384];
	add.f64 	%fd24, %fd22, %fd23;
	ld.global.f64 	%fd25, [%rd8+-320];
	add.f64 	%fd26, %fd24, %fd25;
	ld.global.f64 	%fd27, [%rd8+-256];
	add.f64 	%fd28, %fd26, %fd27;
	ld.global.f64 	%fd29, [%rd8+-192];
	add.f64 	%fd30, %fd28, %fd29;
	ld.global.f64 	%fd31, [%rd8+-128];
	add.f64 	%fd32, %fd30, %fd31;
	ld.global.f64 	%fd33, [%rd8+-64];
	add.f64 	%fd34, %fd32, %fd33;
	ld.global.f64 	%fd35, [%rd8];
	add.f64 	%fd36, %fd34, %fd35;
	ld.global.f64 	%fd37, [%rd8+64];
	add.f64 	%fd38, %fd36, %fd37;
	ld.global.f64 	%fd39, [%rd8+128];
	add.f64 	%fd40, %fd38, %fd39;
	ld.global.f64 	%fd41, [%rd8+192];
	add.f64 	%fd42, %fd40, %fd41;
	ld.global.f64 	%fd43, [%rd8+256];
	add.f64 	%fd44, %fd42, %fd43;
	ld.global.f64 	%fd45, [%rd8+320];
	add.f64 	%fd46, %fd44, %fd45;
	ld.global.f64 	%fd47, [%rd8+384];
	add.f64 	%fd48, %fd46, %fd47;
	ld.global.f64 	%fd49, [%rd8+448];
	add.f64 	%fd85, %fd48, %fd49;
	add.s32 	%r47, %r47, 128;
	add.s32 	%r45, %r45, 16;
	add.s32 	%r44, %r44, 128;
	setp.ne.s32 	%p5, %r45, 0;
	@%p5 bra 	$L__BB285_7;
$L__BB285_8:
	setp.eq.s32 	%p6, %r5, 0;
	@%p6 bra 	$L__BB285_18;
	setp.lt.u32 	%p7, %r6, 7;
	@%p7 bra 	$L__BB285_11;
	add.s32 	%r38, %r47, %r14;
	mul.wide.s32 	%rd9, %r38, 8;
	add.s64 	%rd10, %rd1, %rd9;
	ld.global.f64 	%fd51, [%rd10];
	add.f64 	%fd52, %fd85, %fd51;
	ld.global.f64 	%fd53, [%rd10+64];
	add.f64 	%fd54, %fd52, %fd53;
	ld.global.f64 	%fd55, [%rd10+128];
	add.f64 	%fd56, %fd54, %fd55;
	ld.global.f64 	%fd57, [%rd10+192];
	add.f64 	%fd58, %fd56, %fd57;
	ld.global.f64 	%fd59, [%rd10+256];
	add.f64 	%fd60, %fd58, %fd59;
	ld.global.f64 	%fd61, [%rd10+320];
	add.f64 	%fd62, %fd60, %fd61;
	ld.global.f64 	%fd63, [%rd10+384];
	add.f64 	%fd64, %fd62, %fd63;
	ld.global.f64 	%fd65, [%rd10+448];
	add.f64 	%fd85, %fd64, %fd65;
	add.s32 	%r47, %r47, 64;
$L__BB285_11:
	setp.eq.s32 	%p8, %r7, 0;
	@%p8 bra 	$L__BB285_18;
	setp.lt.u32 	%p9, %r8, 3;
	@%p9 bra 	$L__BB285_14;
	add.s32 	%r39, %r47, %r14;
	mul.wide.s32 	%rd11, %r39, 8;
	add.s64 	%rd12, %rd1, %rd11;
	ld.global.f64 	%fd67, [%rd12];
	add.f64 	%fd68, %fd85, %fd67;
	ld.global.f64 	%fd69, [%rd12+64];
	add.f64 	%fd70, %fd68, %fd69;
	ld.global.f64 	%fd71, [%rd12+128];
	add.f64 	%fd72, %fd70, %fd71;
	ld.global.f64 	%fd73, [%rd12+192];
	add.f64 	%fd85, %fd72, %fd73;
	add.s32 	%r47, %r47, 32;
$L__BB285_14:
	setp.eq.s32 	%p10, %r9, 0;
	@%p10 bra 	$L__BB285_18;
	setp.eq.s32 	%p11, %r9, 1;
	add.s32 	%r40, %r47, %r14;
	mul.wide.s32 	%rd13, %r40, 8;
	add.s64 	%rd4, %rd1, %rd13;
	ld.global.f64 	%fd74, [%rd4];
	add.f64 	%fd85, %fd85, %fd74;
	@%p11 bra 	$L__BB285_18;
	setp.eq.s32 	%p12, %r9, 2;
	ld.global.f64 	%fd75, [%rd4+64];
	add.f64 	%fd85, %fd85, %fd75;
	@%p12 bra 	$L__BB285_18;
	ld.global.f64 	%fd76, [%rd4+128];
	add.f64 	%fd85, %fd85, %fd76;
$L__BB285_18:
	add.s32 	%r41, %r43, %r12;
	mul.wide.u32 	%rd14, %r41, 8;
	add.s64 	%rd15, %rd3, %rd14;
	atom.global.add.f64 	%fd77, [%rd15], %fd85;
	add.s32 	%r43, %r43, 1;
	setp.ne.s32 	%p13, %r43, %r31;
	@%p13 bra 	$L__BB285_4;
	add.s32 	%r42, %r42, 116;
	setp.lt.s32 	%p14, %r42, %r29;
	@%p14 bra 	$L__BB285_3;
$L__BB285_20:
	ret;

}
	// .globl	_Z15gpukernelBMWNr3ILi8ELi30EEvPdS0_S0_iii
.visible .entry _Z15gpukernelBMWNr3ILi8ELi30EEvPdS0_S0_iii(
	.param .u64 .ptr .align 1 _Z15gpukernelBMWNr3ILi8ELi30EEvPdS0_S0_iii_param_0,
	.param .u64 .ptr .align 1 _Z15gpukernelBMWNr3ILi8ELi30EEvPdS0_S0_iii_param_1,
	.param .u64 .ptr .align 1 _Z15gpukernelBMWNr3ILi8ELi30EEvPdS0_S0_iii_param_2,
	.param .u32 _Z15gpukernelBMWNr3ILi8ELi30EEvPdS0_S0_iii_param_3,
	.param .u32 _Z15gpukernelBMWNr3ILi8ELi30EEvPdS0_S0_iii_param_4,
	.param .u32 _Z15gpukernelBMWNr3ILi8ELi30EEvPdS0_S0_iii_param_5
)
{
	.reg .pred 	%p<15>;
	.reg .b32 	%r<50>;
	.reg .b64 	%rd<16>;
	.reg .b64 	%fd<86>;

	ld.param.u64 	%rd5, [_Z15gpukernelBMWNr3ILi8ELi30EEvPdS0_S0_iii_param_0];
	ld.param.u64 	%rd6, [_Z15gpukernelBMWNr3ILi8ELi30EEvPdS0_S0_iii_param_1];
	ld.param.u32 	%r29, [_Z15gpukernelBMWNr3ILi8ELi30EEvPdS0_S0_iii_param_3];
	ld.param.u32 	%r30, [_Z15gpukernelBMWNr3ILi8ELi30EEvPdS0_S0_iii_param_4];
	ld.param.u32 	%r31, [_Z15gpukernelBMWNr3ILi8ELi30EEvPdS0_S0_iii_param_5];
	cvta.to.global.u64 	%rd1, %rd6;
	mov.u32 	%r1, %tid.x;
	shr.u32 	%r42, %r1, 3;
	setp.ge.s32 	%p1, %r42, %r29;
	@%p1 bra 	$L__BB286_20;
	setp.lt.s32 	%p2, %r31, 1;
	and.b32  	%r3, %r1, 7;
	@%p2 bra 	$L__BB286_20;
	not.b32 	%r32, %r3;
	add.s32 	%r4, %r30, %r32;
	shr.u32 	%r33, %r4, 3;
	add.s32 	%r34, %r33, 1;
	and.b32  	%r5, %r34, 15;
	add.s32 	%r6, %r5, -1;
	and.b32  	%r7, %r34, 7;
	add.s32 	%r8, %r7, -1;
	and.b32  	%r9, %r34, 3;
	and.b32  	%r35, %r34, 1073741808;
	neg.s32 	%r10, %r35;
	add.s64 	%rd2, %rd1, 512;
	cvta.to.global.u64 	%rd3, %rd5;
$L__BB286_3:
	mul.lo.s32 	%r12, %r42, %r31;
	mov.b32 	%r43, 0;
$L__BB286_4:
	setp.ge.s32 	%p3, %r3, %r30;
	mov.f64 	%fd85, 0d0000000000000000;
	@%p3 bra 	$L__BB286_18;
	setp.lt.u32 	%p4, %r4, 120;
	add.s32 	%r37, %r43, %r12;
	mul.lo.s32 	%r14, %r37, %r30;
	mov.f64 	%fd85, 0d0000000000000000;
	mov.u32 	%r47, %r3;
	@%p4 bra 	$L__BB286_8;
	add.s32 	%r44, %r3, %r14;
	mov.f64 	%fd85, 0d0000000000000000;
	mov.u32 	%r45, %r10;
	mov.u32 	%r47, %r3;
$L__BB286_7:
	.pragma "nounroll";
	mul.wide.s32 	%rd7, %r44, 8;
	add.s64 	%rd8, %rd2, %rd7;
	ld.global.f64 	%fd19, [%rd8+-512];
	add.f64 	%fd20, %fd85, %fd19;
	ld.global.f64 	%fd21, [%rd8+-448];
	add.f64 	%fd22, %fd20, %fd21;
	ld.global.f64 	%fd23, [%rd8+-384];
	add.f64 	%fd24, %fd22, %fd23;
	ld.global.f64 	%fd25, [%rd8+-320];
	add.f64 	%fd26, %fd24, %fd25;
	ld.global.f64 	%fd27, [%rd8+-256];
	add.f64 	%fd28, %fd26, %fd27;
	ld.global.f64 	%fd29, [%rd8+-192];
	add.f64 	%fd30, %fd28, %fd29;
	ld.global.f64 	%fd31, [%rd8+-128];
	add.f64 	%fd32, %fd30, %fd31;
	ld.global.f64 	%fd33, [%rd8+-64];
	add.f64 	%fd34, %fd32, %fd33;
	ld.global.f64 	%fd35, [%rd8];
	add.f64 	%fd36, %fd34, %fd35;
	ld.global.f64 	%fd37, [%rd8+64];
	add.f64 	%fd38, %fd36, %fd37;
	ld.global.f64 	%fd39, [%rd8+128];
	add.f64 	%fd40, %fd38, %fd39;
	ld.global.f64 	%fd41, [%rd8+192];
	add.f64 	%fd42, %fd40, %fd41;
	ld.global.f64 	%fd43, [%rd8+256];
	add.f64 	%fd44, %fd42, %fd43;
	ld.global.f64 	%fd45, [%rd8+320];
	add.f64 	%fd46, %fd44, %fd45;
	ld.global.f64 	%fd47, [%rd8+384];
	add.f64 	%fd48, %fd46, %fd47;
	ld.global.f64 	%fd49, [%rd8+448];
	add.f64 	%fd85, %fd48, %fd49;
	add.s32 	%r47, %r47, 128;
	add.s32 	%r45, %r45, 16;
	add.s32 	%r44, %r44, 128;
	setp.ne.s32 	%p5, %r45, 0;
	@%p5 bra 	$L__BB286_7;
$L__BB286_8:
	setp.eq.s32 	%p6, %r5, 0;
	@%p6 bra 	$L__BB286_18;
	setp.lt.u32 	%p7, %r6, 7;
	@%p7 bra 	$L__BB286_11;
	add.s32 	%r38, %r47, %r14;
	mul.wide.s32 	%rd9, %r38, 8;
	add.s64 	%rd10, %rd1, %rd9;
	ld.global.f64 	%fd51, [%rd10];
	add.f64 	%fd52, %fd85, %fd51;
	ld.global.f64 	%fd53, [%rd10+64];
	add.f64 	%fd54, %fd52, %fd53;
	ld.global.f64 	%fd55, [%rd10+128];
	add.f64 	%fd56, %fd54, %fd55;
	ld.global.f64 	%fd57, [%rd10+192];
	add.f64 	%fd58, %fd56, %fd57;
	ld.global.f64 	%fd59, [%rd10+256];
	add.f64 	%fd60, %fd58, %fd59;
	ld.global.f64 	%fd61, [%rd10+320];
	add.f64 	%fd62, %fd60, %fd61;
	ld.global.f64 	%fd63, [%rd10+384];
	add.f64 	%fd64, %fd62, %fd63;
	ld.global.f64 	%fd65, [%rd10+448];
	add.f64 	%fd85, %fd64, %fd65;
	add.s32 	%r47, %r47, 64;
$L__BB286_11:
	setp.eq.s32 	%p8, %r7, 0;
	@%p8 bra 	$L__BB286_18;
	setp.lt.u32 	%p9, %r8, 3;
	@%p9 bra 	$L__BB286_14;
	add.s32 	%r39, %r47, %r14;
	mul.wide.s32 	%rd11, %r39, 8;
	add.s64 	%rd12, %rd1, %rd11;
	ld.global.f64 	%fd67, [%rd12];
	add.f64 	%fd68, %fd85, %fd67;
	ld.global.f64 	%fd69, [%rd12+64];
	add.f64 	%fd70, %fd68, %fd69;
	ld.global.f64 	%fd71, [%rd12+128];
	add.f64 	%fd72, %fd70, %fd71;
	ld.global.f64 	%fd73, [%rd12+192];
	add.f64 	%fd85, %fd72, %fd73;
	add.s32 	%r47, %r47, 32;
$L__BB286_14:
	setp.eq.s32 	%p10, %r9, 0;
	@%p10 bra 	$L__BB286_18;
	setp.eq.s32 	%p11, %r9, 1;
	add.s32 	%r40, %r47, %r14;
	mul.wide.s32 	%rd13, %r40, 8;
	add.s64 	%rd4, %rd1, %rd13;
	ld.global.f64 	%fd74, [%rd4];
	add.f64 	%fd85, %fd85, %fd74;
	@%p11 bra 	$L__BB286_18;
	setp.eq.s32 	%p12, %r9, 2;
	ld.global.f64 	%fd75, [%rd4+64];
	add.f64 	%fd85, %fd85, %fd75;
	@%p12 bra 	$L__BB286_18;
	ld.global.f64 	%fd76, [%rd4+128];
	add.f64 	%fd85, %fd85, %fd76;
$L__BB286_18:
	add.s32 	%r41, %r43, %r12;
	mul.wide.u32 	%rd14, %r41, 8;
	add.s64 	%rd15, %rd3, %rd14;
	atom.global.add.f64 	%fd77, [%rd15], %fd85;
	add.s32 	%r43, %r43, 1;
	setp.ne.s32 	%p13, %r43, %r31;
	@%p13 bra 	$L__BB286_4;
	add.s32 	%r42, %r42, 120;
	setp.lt.s32 	%p14, %r42, %r29;
	@%p14 bra 	$L__BB286_3;
$L__BB286_20:
	ret;

}
	// .globl	_Z15gpukernelBMWNr3ILi8ELi31EEvPdS0_S0_iii
.visible .entry _Z15gpukernelBMWNr3ILi8ELi31EEvPdS0_S0_iii(
	.param .u64 .ptr .align 1 _Z15gpukernelBMWNr3ILi8ELi31EEvPdS0_S0_iii_param_0,
	.param .u64 .ptr .align 1 _Z15gpukernelBMWNr3ILi8ELi31EEvPdS0_S0_iii_param_1,
	.param .u64 .ptr .align 1 _Z15gpukernelBMWNr3ILi8ELi31EEvPdS0_S0_iii_param_2,
	.param .u32 _Z15gpukernelBMWNr3ILi8ELi31EEvPdS0_S0_iii_param_3,
	.param .u32 _Z15gpukernelBMWNr3ILi8ELi31EEvPdS0_S0_iii_param_4,
	.param .u32 _Z15gpukernelBMWNr3ILi8ELi31EEvPdS0_S0_iii_param_5
)
{
	.reg .pred 	%p<15>;
	.reg .b32 	%r<50>;
	.reg .b64 	%rd<16>;
	.reg .b64 	%fd<86>;

	ld.param.u64 	%rd5, [_Z15gpukernelBMWNr3ILi8ELi31EEvPdS0_S0_iii_param_0];
	ld.param.u64 	%rd6, [_Z15gpukernelBMWNr3ILi8ELi31EEvPdS0_S0_iii_param_1];
	ld.param.u32 	%r29, [_Z15gpukernelBMWNr3ILi8ELi31EEvPdS0_S0_iii_param_3];
	ld.param.u32 	%r30, [_Z15gpukernelBMWNr3ILi8ELi31EEvPdS0_S0_iii_param_4];
	ld.param.u32 	%r31, [_Z15gpukernelBMWNr3ILi8ELi31EEvPdS0_S0_iii_param_5];
	cvta.to.global.u64 	%rd1, %rd6;
	mov.u32 	%r1, %tid.x;
	shr.u32 	%r42, %r1, 3;
	setp.ge.s32 	%p1, %r42, %r29;
	@%p1 bra 	$L__BB287_20;
	setp.lt.s32 	%p2, %r31, 1;
	and.b32  	%r3, %r1, 7;
	@%p2 bra 	$L__BB287_20;
	not.b32 	%r32, %r3;
	add.s32 	%r4, %r30, %r32;
	shr.u32 	%r33, %r4, 3;
	add.s32 	%r34, %r33, 1;
	and.b32  	%r5, %r34, 15;
	add.s32 	%r6, %r5, -1;
	and.b32  	%r7, %r34, 7;
	add.s32 	%r8, %r7, -1;
	and.b32  	%r9, %r34, 3;
	and.b32  	%r35, %r34, 1073741808;
	neg.s32 	%r10, %r35;
	add.s64 	%rd2, %rd1, 512;
	cvta.to.global.u64 	%rd3, %rd5;
$L__BB287_3:
	mul.lo.s32 	%r12, %r42, %r31;
	mov.b32 	%r43, 0;
$L__BB287_4:
	setp.ge.s32 	%p3, %r3, %r30;
	mov.f64 	%fd85, 0d0000000000000000;
	@%p3 bra 	$L__BB287_18;
	setp.lt.u32 	%p4, %r4, 120;
	add.s32 	%r37, %r43, %r12;
	mul.lo.s32 	%r14, %r37, %r30;
	mov.f64 	%fd85, 0d0000000000000000;
	mov.u32 	%r47, %r3;
	@%p4 bra 	$L__BB287_8;
	add.s32 	%r44, %r3, %r14;
	mov.f64 	%fd85, 0d0000000000000000;
	mov.u32 	%r45, %r10;
	mov.u32 	%r47, %r3;
$L__BB287_7:
	.pragma "nounroll";
	mul.wide.s32 	%rd7, %r44, 8;
	add.s64 	%rd8, %rd2, %rd7;
	ld.global.f64 	%fd19, [%rd8+-512];
	add.f64 	%fd20, %fd85, %fd19;
	ld.global.f64 	%fd21, [%rd8+-448];
	add.f64 	%fd22, %fd20, %fd21;
	ld.global.f64 	%fd23, [%rd8+-384];
	add.f64 	%fd24, %fd22, %fd23;
	ld.global.f64 	%fd25, [%rd8+-320];
	add.f64 	%fd26, %fd24, %fd25;
	ld.global.f64 	%fd27, [%rd8+-256];
	add.f64 	%fd28, %fd26, %fd27;
	ld.global.f64 	%fd29, [%rd8+-192];
	add.f64 	%fd30, %fd28, %fd29;
	ld.global.f64 	%fd31, [%rd8+-128];
	add.f64 	%fd32, %fd30, %fd31;
	ld.global.f64 	%fd33, [%rd8+-64];
	add.f64 	%fd34, %fd32, %fd33;
	ld.global.f64 	%fd35, [%rd8];
	add.f64 	%fd36, %fd34, %fd35;
	ld.global.f64 	%fd37, [%rd8+64];
	add.f64 	%fd38, %fd36, %fd37;
	ld.global.f64 	%fd39, [%rd8+128];
	add.f64 	%fd40, %fd38, %fd39;
	ld.global.f64 	%fd41, [%rd8+192];
	add.f64 	%fd42, %fd40, %fd41;
	ld.global.f64 	%fd43, [%rd8+256];
	add.f64 	%fd44, %fd42, %fd43;
	ld.global.f64 	%fd45, [%rd8+320];
	add.f64 	%fd46, %fd44, %fd45;
	ld.global.f64 	%fd47, [%rd8+384];
	add.f64 	%fd48, %fd46, %fd47;
	ld.global.f64 	%fd49, [%rd8+448];
	add.f64 	%fd85, %fd48, %fd49;
	add.s32 	%r47, %r47, 128;
	add.s32 	%r45, %r45, 16;
	add.s32 	%r44, %r44, 128;
	setp.ne.s32 	%p5, %r45, 0;
	@%p5 bra 	$L__BB287_7;
$L__BB287_8:
	setp.eq.s32 	%p6, %r5, 0;
	@%p6 bra 	$L__BB287_18;
	setp.lt.u32 	%p7, %r6, 7;
	@%p7 bra 	$L__BB287_11;
	add.s32 	%r38, %r47, %r14;
	mul.wide.s32 	%rd9, %r38, 8;
	add.s64 	%rd10, %rd1, %rd9;
	ld.global.f64 	%fd51, [%rd10];
	add.f64 	%fd52, %fd85, %fd51;
	ld.global.f64 	%fd53, [%rd10+64];
	add.f64 	%fd54, %fd52, %fd53;
	ld.global.f64 	%fd55, [%rd10+128];
	add.f64 	%fd56, %fd54, %fd55;
	ld.global.f64 	%fd57, [%rd10+192];
	add.f64 	%fd58, %fd56, %fd57;
	ld.global.f64 	%fd59, [%rd10+256];
	add.f64 	%fd60, %fd58, %fd59;
	ld.global.f64 	%fd61, [%rd10+320];
	add.f64 	%fd62, %fd60, %fd61;
	ld.global.f64 	%fd63, [%rd10+384];
	add.f64 	%fd64, %fd62, %fd63;
	ld.global.f64 	%fd65, [%rd10+448];
	add.f64 	%fd85, %fd64, %fd65;
	add.s32 	%r47, %r47, 64;
$L__BB287_11:
	setp.eq.s32 	%p8, %r7, 0;
	@%p8 bra 	$L__BB287_18;
	setp.lt.u32 	%p9, %r8, 3;
	@%p9 bra 	$L__BB287_14;
	add.s32 	%r39, %r47, %r14;
	mul.wide.s32 	%rd11, %r39, 8;
	add.s64 	%rd12, %rd1, %rd11;
	ld.global.f64 	%fd67, [%rd12];
	add.f64 	%fd68, %fd85, %fd67;
	ld.global.f64 	%fd69, [%rd12+64];
	add.f64 	%fd70, %fd68, %fd69;
	ld.global.f64 	%fd71, [%rd12+128];
	add.f64 	%fd72, %fd70, %fd71;
	ld.global.f64 	%fd73, [%rd12+192];
	add.f64 	%fd85, %fd72, %fd73;
	add.s32 	%r47, %r47, 32;
$L__BB287_14:
	setp.eq.s32 	%p10, %r9, 0;
	@%p10 bra 	$L__BB287_18;
	setp.eq.s32 	%p11, %r9, 1;
	add.s32 	%r40, %r47, %r14;
	mul.wide.s32 	%rd13, %r40, 8;
	add.s64 	%rd4, %rd1, %rd13;
	ld.global.f64 	%fd74, [%rd4];
	add.f64 	%fd85, %fd85, %fd74;
	@%p11 bra 	$L__BB287_18;
	setp.eq.s32 	%p12, %r9, 2;
	ld.global.f64 	%fd75, [%rd4+64];
	add.f64 	%fd85, %fd85, %fd75;
	@%p12 bra 	$L__BB287_18;
	ld.global.f64 	%fd76, [%rd4+128];
	add.f64 	%fd85, %fd85, %fd76;
$L__BB287_18:
	add.s32 	%r41, %r43, %r12;
	mul.wide.u32 	%rd14, %r41, 8;
	add.s64 	%rd15, %rd3, %rd14;
	atom.global.add.f64 	%fd77, [%rd15], %fd85;
	add.s32 	%r43, %r43, 1;
	setp.ne.s32 	%p13, %r43, %r31;
	@%p13 bra 	$L__BB287_4;
	add.s32 	%r42, %r42, 124;
	setp.lt.s32 	%p14, %r42, %r29;
	@%p14 bra 	$L__BB287_3;
$L__BB287_20:
	ret;

}
	// .globl	_Z15gpukernelBMWNr3ILi8ELi32EEvPdS0_S0_iii
.visible .entry _Z15gpukernelBMWNr3ILi8ELi32EEvPdS0_S0_iii(
	.param .u64 .ptr .align 1 _Z15gpukernelBMWNr3ILi8ELi32EEvPdS0_S0_iii_param_0,
	.param .u64 .ptr .align 1 _Z15gpukernelBMWNr3ILi8ELi32EEvPdS0_S0_iii_param_1,
	.param .u64 .ptr .align 1 _Z15gpukernelBMWNr3ILi8ELi32EEvPdS0_S0_iii_param_2,
	.param .u32 _Z15gpukernelBMWNr3ILi8ELi32EEvPdS0_S0_iii_param_3,
	.param .u32 _Z15gpukernelBMWNr3ILi8ELi32EEvPdS0_S0_iii_param_4,
	.param .u32 _Z15gpukernelBMWNr3ILi8ELi32EEvPdS0_S0_iii_param_5
)
{
	.reg .pred 	%p<15>;
	.reg .b32 	%r<50>;
	.reg .b64 	%rd<16>;
	.reg .b64 	%fd<86>;

	ld.param.u64 	%rd5, [_Z15gpukernelBMWNr3ILi8ELi32EEvPdS0_S0_iii_param_0];
	ld.param.u64 	%rd6, [_Z15gpukernelBMWNr3ILi8ELi32EEvPdS0_S0_iii_param_1];
	ld.param.u32 	%r29, [_Z15gpukernelBMWNr3ILi8ELi32EEvPdS0_S0_iii_param_3];
	ld.param.u32 	%r30, [_Z15gpukernelBMWNr3ILi8ELi32EEvPdS0_S0_iii_param_4];
	ld.param.u32 	%r31, [_Z15gpukernelBMWNr3ILi8ELi32EEvPdS0_S0_iii_param_5];
	cvta.to.global.u64 	%rd1, %rd6;
	mov.u32 	%r1, %tid.x;
	shr.u32 	%r42, %r1, 3;
	setp.ge.s32 	%p1, %r42, %r29;
	@%p1 bra 	$L__BB288_20;
	setp.lt.s32 	%p2, %r31, 1;
	and.b32  	%r3, %r1, 7;
	@%p2 bra 	$L__BB288_20;
	not.b32 	%r32, %r3;
	add.s32 	%r4, %r30, %r32;
	shr.u32 	%r33, %r4, 3;
	add.s32 	%r34, %r33, 1;
	and.b32  	%r5, %r34, 15;
	add.s32 	%r6, %r5, -1;
	and.b32  	%r7, %r34, 7;
	add.s32 	%r8, %r7, -1;
	and.b32  	%r9, %r34, 3;
	and.b32  	%r35, %r34, 1073741808;
	neg.s32 	%r10, %r35;
	add.s64 	%rd2, %rd1, 512;
	cvta.to.global.u64 	%rd3, %rd5;
$L__BB288_3:
	mul.lo.s32 	%r12, %r42, %r31;
	mov.b32 	%r43, 0;
$L__BB288_4:
	setp.ge.s32 	%p3, %r3, %r30;
	mov.f64 	%fd85, 0d0000000000000000;
	@%p3 bra 	$L__BB288_18;
	setp.lt.u32 	%p4, %r4, 120;
	add.s32 	%r37, %r43, %r12;
	mul.lo.s32 	%r14, %r37, %r30;
	mov.f64 	%fd85, 0d0000000000000000;
	mov.u32 	%r47, %r3;
	@%p4 bra 	$L__BB288_8;
	add.s32 	%r44, %r3, %r14;
	mov.f64 	%fd85, 0d0000000000000000;
	mov.u32 	%r45, %r10;
	mov.u32 	%r47, %r3;
$L__BB288_7:
	.pragma "nounroll";
	mul.wide.s32 	%rd7, %r44, 8;
	add.s64 	%rd8, %rd2, %rd7;
	ld.global.f64 	%fd19, [%rd8+-512];
	add.f64 	%fd20, %fd85, %fd19;
	ld.global.f64 	%fd21, [%rd8+-448];
	add.f64 	%fd22, %fd20, %fd21;
	ld.global.f64 	%fd23, [%rd8+-384];
	add.f64 	%fd24, %fd22, %fd23;
	ld.global.f64 	%fd25, [%rd8+-320];
	add.f64 	%fd26, %fd24, %fd25;
	ld.global.f64 	%fd27, [%rd8+-256];
	add.f64 	%fd28, %fd26, %fd27;
	ld.global.f64 	%fd29, [%rd8+-192];
	add.f64 	%fd30, %fd28, %fd29;
	ld.global.f64 	%fd31, [%rd8+-128];
	add.f64 	%fd32, %fd30, %fd31;
	ld.global.f64 	%fd33, [%rd8+-64];
	add.f64 	%fd34, %fd32, %fd33;
	ld.global.f64 	%fd35, [%rd8];
	add.f64 	%fd36, %fd34, %fd35;
	ld.global.f64 	%fd37, [%rd8+64];
	add.f64 	%fd38, %fd36, %fd37;
	ld.global.f64 	%fd39, [%rd8+128];
	add.f64 	%fd40, %fd38, %fd39;
	ld.global.f64 	%fd41, [%rd8+192];
	add.f64 	%fd42, %fd40, %fd41;
	ld.global.f64 	%fd43, [%rd8+256];
	add.f64 	%fd44, %fd42, %fd43;
	ld.global.f64 	%fd45, [%rd8+320];
	add.f64 	%fd46, %fd44, %fd45;
	ld.global.f64 	%fd47, [%rd8+384];
	add.f64 	%fd48, %fd46, %fd47;
	ld.global.f64 	%fd49, [%rd8+448];
	add.f64 	%fd85, %fd48, %fd49;
	add.s32 	%r47, %r47, 128;
	add.s32 	%r45, %r45, 16;
	add.s32 	%r44, %r44, 128;
	setp.ne.s32 	%p5, %r45, 0;
	@%p5 bra 	$L__BB288_7;
$L__BB288_8:
	setp.eq.s32 	%p6, %r5, 0;
	@%p6 bra 	$L__BB288_18;
	setp.lt.u32 	%p7, %r6, 7;
	@%p7 bra 	$L__BB288_11;
	add.s32 	%r38, %r47, %r14;
	mul.wide.s32 	%rd9, %r38, 8;
	add.s64 	%rd10, %rd1, %rd9;
	ld.global.f64 	%fd51, [%rd10];
	add.f64 	%fd52, %fd85, %fd51;
	ld.global.f64 	%fd53, [%rd10+64];
	add.f64 	%fd54, %fd52, %fd53;
	ld.global.f64 	%fd55, [%rd10+128];
	add.f64 	%fd56, %fd54, %fd55;
	ld.global.f64 	%fd57, [%rd10+192];
	add.f64 	%fd58, %fd56, %fd57;
	ld.global.f64 	%fd59, [%rd10+256];
	add.f64 	%fd60, %fd58, %fd59;
	ld.global.f64 	%fd61, [%rd10+320];
	add.f64 	%fd62, %fd60, %fd61;
	ld.global.f64 	%fd63, [%rd10+384];
	add.f64 	%fd64, %fd62, %fd63;
	ld.global.f64 	%fd65, [%rd10+448];
	add.f64 	%fd85, %fd64, %fd65;
	add.s32 	%r47, %r47, 64;
$L__BB288_11:
	setp.eq.s32 	%p8, %r7, 0;
	@%p8 bra 	$L__BB288_18;
	setp.lt.u32 	%p9, %r8, 3;
	@%p9 bra 	$L__BB288_14;
	add.s32 	%r39, %r47, %r14;
	mul.wide.s32 	%rd11, %r39, 8;
	add.s64 	%rd12, %rd1, %rd11;
	ld.global.f64 	%fd67, [%rd12];
	add.f64 	%fd68, %fd85, %fd67;
	ld.global.f64 	%fd69, [%rd12+64];
	add.f64 	%fd70, %fd68, %fd69;
	ld.global.f64 	%fd71, [%rd12+128];
	add.f64 	%fd72, %fd70, %fd71;
	ld.global.f64 	%fd73, [%rd12+192];
	add.f64 	%fd85, %fd72, %fd73;
	add.s32 	%r47, %r47, 32;
$L__BB288_14:
	setp.eq.s32 	%p10, %r9, 0;
	@%p10 bra 	$L__BB288_18;
	setp.eq.s32 	%p11, %r9, 1;
	add.s32 	%r40, %r47, %r14;
	mul.wide.s32 	%rd13, %r40, 8;
	add.s64 	%rd4, %rd1, %rd13;
	ld.global.f64 	%fd74, [%rd4];
	add.f64 	%fd85, %fd85, %fd74;
	@%p11 bra 	$L__BB288_18;
	setp.eq.s32 	%p12, %r9, 2;
	ld.global.f64 	%fd75, [%rd4+64];
	add.f64 	%fd85, %fd85, %fd75;
	@%p12 bra 	$L__BB288_18;
	ld.global.f64 	%fd76, [%rd4+128];
	add.f64 	%fd85, %fd85, %fd76;
$L__BB288_18:
	add.s32 	%r41, %r43, %r12;
	mul.wide.u32 	%rd14, %r41, 8;
	add.s64 	%rd15, %rd3, %rd14;
	atom.global.add.f64 	%fd77, [%rd15], %fd85;
	add.s32 	%r43, %r43, 1;
	setp.ne.s32 	%p13, %r43, %r31;
	@%p13 bra 	$L__BB288_4;
	add.s32 	%r42, %r42, 128;
	setp.lt.s32 	%p14, %r42, %r29;
	@%p14 bra 	$L__BB288_3;
$L__BB288_20:
	ret;

}
	// .globl	_Z15gpukernelBMWNr3ILi4ELi1EEvPdS0_S0_iii
.visible .entry _Z15gpukernelBMWNr3ILi4ELi1EEvPdS0_S0_iii(
	.param .u64 .ptr .align 1 _Z15gpukernelBMWNr3ILi4ELi1EEvPdS0_S0_iii_param_0,
	.param .u64 .ptr .align 1 _Z15gpukernelBMWNr3ILi4ELi1EEvPdS0_S0_iii_param_1,
	.param .u64 .ptr .align 1 _Z15gpukernelBMWNr3ILi4ELi1EEvPdS0_S0_iii_param_2,
	.param .u32 _Z15gpukernelBMWNr3ILi4ELi1EEvPdS0_S0_iii_param_3,
	.param .u32 _Z15gpukernelBMWNr3ILi4ELi1EEvPdS0_S0_iii_param_4,
	.param .u32 _Z15gpukernelBMWNr3ILi4ELi1EEvPdS0_S0_iii_param_5
)
{
	.reg .pred 	%p<15>;
	.reg .b32 	%r<50>;
	.reg .b64 	%rd<16>;
	.reg .b64 	%fd<86>;

	ld.param.u64 	%rd5, [_Z15gpukernelBMWNr3ILi4ELi1EEvPdS0_S0_iii_param_0];
	ld.param.u64 	%rd6, [_Z15gpukernelBMWNr3ILi4ELi1EEvPdS0_S0_iii_param_1];
	ld.param.u32 	%r29, [_Z15gpukernelBMWNr3ILi4ELi1EEvPdS0_S0_iii_param_3];
	ld.param.u32 	%r30, [_Z15gpukernelBMWNr3ILi4ELi1EEvPdS0_S0_iii_param_4];
	ld.param.u32 	%r31, [_Z15gpukernelBMWNr3ILi4ELi1EEvPdS0_S0_iii_param_5];
	cvta.to.global.u64 	%rd1, %rd6;
	mov.u32 	%r1, %tid.x;
	shr.u32 	%r42, %r1, 2;
	setp.ge.s32 	%p1, %r42, %r29;
	@%p1 bra 	$L__BB289_20;
	setp.lt.s32 	%p2, %r31, 1;
	and.b32  	%r3, %r1, 3;
	@%p2 bra 	$L__BB289_20;
	not.b32 	%r32, %r3;
	add.s32 	%r4, %r30, %r32;
	shr.u32 	%r33, %r4, 2;
	add.s32 	%r34, %r33, 1;
	and.b32  	%r5, %r34, 15;
	add.s32 	%r6, %r5, -1;
	and.b32  	%r7, %r34, 7;
	add.s32 	%r8, %r7, -1;
	and.b32  	%r9, %r34, 3;
	and.b32  	%r35, %r34, 2147483632;
	neg.s32 	%r10, %r35;
	add.s64 	%rd2, %rd1, 256;
	cvta.to.global.u64 	%rd3, %rd5;
$L__BB289_3:
	mul.lo.s32 	%r12, %r42, %r31;
	mov.b32 	%r43, 0;
$L__BB289_4:
	setp.ge.s32 	%p3, %r3, %r30;
	mov.f64 	%fd85, 0d0000000000000000;
	@%p3 bra 	$L__BB289_18;
	setp.lt.u32 	%p4, %r4, 60;
	add.s32 	%r37, %r43, %r12;
	mul.lo.s32 	%r14, %r37, %r30;
	mov.f64 	%fd85, 0d0000000000000000;
	mov.u32 	%r47, %r3;
	@%p4 bra 	$L__BB289_8;
	add.s32 	%r44, %r3, %r14;
	mov.f64 	%fd85, 0d0000000000000000;
	mov.u32 	%r45, %r10;
	mov.u32 	%r47, %r3;
$L__BB289_7:
	.pragma "nounroll";
	mul.wide.s32 	%rd7, %r44, 8;
	add.s64 	%rd8, %rd2, %rd7;
	ld.global.f64 	%fd19, [%rd8+-256];
	add.f64 	%fd20, %fd85, %fd19;
	ld.global.f64 	%fd21, [%rd8+-224];
	add.f64 	%fd22, %fd20, %fd21;
	ld.global.f64 	%fd23, [%rd8+-192];
	add.f64 	%fd24, %fd22, %fd23;
	ld.global.f64 	%fd25, [%rd8+-160];
	add.f64 	%fd26, %fd24, %fd25;
	ld.global.f64 	%fd27, [%rd8+-128];
	add.f64 	%fd28, %fd26, %fd27;
	ld.global.f64 	%fd29, [%rd8+-96];
	add.f64 	%fd30, %fd28, %fd29;
	ld.global.f64 	%fd31, [%rd8+-64];
	add.f64 	%fd32, %fd30, %fd31;
	ld.global.f64 	%fd33, [%rd8+-32];
	add.f64 	%fd34, %fd32, %fd33;
	ld.global.f64 	%fd35, [%rd8];
	add.f64 	%fd36, %fd34, %fd35;
	ld.global.f64 	%fd37, [%rd8+32];
	add.f64 	%fd38, %fd36, %fd37;
	ld.global.f64 	%fd39, [%rd8+64];
	add.f64 	%fd40, %fd38, %fd39;
	ld.global.f64 	%fd41, [%rd8+96];
	add.f64 	%fd42, %fd40, %fd41;
	ld.global.f64 	%fd43, [%rd8+128];
	add.f64 	%fd44, %fd42, %fd43;
	ld.global.f64 	%fd45, [%rd8+160];
	add.f64 	%fd46, %fd44, %fd45;
	ld.global.f64 	%fd47, [%rd8+192];
	add.f64 	%fd48, %fd46, %fd47;
	ld.global.f64 	%fd49, [%rd8+224];
	add.f64 	%fd85, %fd48, %fd49;
	add.s32 	%r47, %r47, 64;
	add.s32 	%r45, %r45, 16;
	add.s32 	%r44, %r44, 64;
	setp.ne.s32 	%p5, %r45, 0;
	@%p5 bra 	$L__BB289_7;
$L__BB289_8:
	setp.eq.s32 	%p6, %r5, 0;
	@%p6 bra 	$L__BB289_18;
	setp.lt.u32 	%p7, %r6, 7;
	@%p7 bra 	$L__BB289_11;
	add.s32 	%r38, %r47, %r14;
	mul.wide.s32 	%rd9, %r38, 8;
	add.s64 	%rd10, %rd1, %rd9;
	ld.global.f64 	%fd51, [%rd10];
	add.f64 	%fd52, %fd85, %fd51;
	ld.global.f64 	%fd53, [%rd10+32];
	add.f64 	%fd54, %fd52, %fd53;
	ld.global.f64 	%fd55, [%rd10+64];
	add.f64 	%fd56, %fd54, %fd55;
	ld.global.f64 	%fd57, [%rd10+96];
	add.f64 	%fd58, %fd56, %fd57;
	ld.global.f64 	%fd59, [%rd10+128];
	add.f64 	%fd60, %fd58, %fd59;
	ld.global.f64 	%fd61, [%rd10+160];
	add.f64 	%fd62, %fd60, %fd61;
	ld.global.f64 	%fd63, [%rd10+192];
	add.f64 	%fd64, %fd62, %fd63;
	ld.global.f64 	%fd65, [%rd10+224];
	add.f64 	%fd85, %fd64, %fd65;
	add.s32 	%r47, %r47, 32;
$L__BB289_11:
	setp.eq.s32 	%p8, %r7, 0;
	@%p8 bra 	$L__BB289_18;
	setp.lt.u32 	%p9, %r8, 3;
	@%p9 bra 	$L__BB289_14;
	add.s32 	%r39, %r47, %r14;
	mul.wide.s32 	%rd11, %r39, 8;
	add.s64 	%rd12, %rd1, %rd11;
	ld.global.f64 	%fd67, [%rd12];
	add.f64 	%fd68, %fd85, %fd67;
	ld.global.f64 	%fd69, [%rd12+32];
	add.f64 	%fd70, %fd68, %fd69;
	ld.global.f64 	%fd71, [%rd12+64];
	add.f64 	%fd72, %fd70, %fd71;
	ld.global.f64 	%fd73, [%rd12+96];
	add.f64 	%fd85, %fd72, %fd73;
	add.s32 	%r47, %r47, 16;
$L__BB289_14:
	setp.eq.s32 	%p10, %r9, 0;
	@%p10 bra 	$L__BB289_18;
	setp.eq.s32 	%p11, %r9, 1;
	add.s32 	%r40, %r47, %r14;
	mul.wide.s32 	%rd13, %r40, 8;
	add.s64 	%rd4, %rd1, %rd13;
	ld.global.f64 	%fd74, [%rd4];
	add.f64 	%fd85, %fd85, %fd74;
	@%p11 bra 	$L__BB289_18;
	setp.eq.s32 	%p12, %r9, 2;
	ld.global.f64 	%fd75, [%rd4+32];
	add.f64 	%fd85, %fd85, %fd75;
	@%p12 bra 	$L__BB289_18;
	ld.global.f64 	%fd76, [%rd4+64];
	add.f64 	%fd85, %fd85, %fd76;
$L__BB289_18:
	add.s32 	%r41, %r43, %r12;
	mul.wide.u32 	%rd14, %r41, 8;
	add.s64 	%rd15, %rd3, %rd14;
	atom.global.add.f64 	%fd77, [%rd15], %fd85;
	add.s32 	%r43, %r43, 1;
	setp.ne.s32 	%p13, %r43, %r31;
	@%p13 bra 	$L__BB289_4;
	add.s32 	%r42, %r42, 8;
	setp.lt.s32 	%p14, %r42, %r29;
	@%p14 bra 	$L__BB289_3;
$L__BB289_20:
	ret;

}
	// .globl	_Z15gpukernelBMWNr3ILi4ELi2EEvPdS0_S0_iii
.visible .entry _Z15gpukernelBMWNr3ILi4ELi2EEvPdS0_S0_iii(
	.param .u64 .ptr .align 1 _Z15gpukernelBMWNr3ILi4ELi2EEvPdS0_S0_iii_param_0,
	.param .u64 .ptr .align 1 _Z15gpukernelBMWNr3ILi4ELi2EEvPdS0_S0_iii_param_1,
	.param .u64 .ptr .align 1 _Z15gpukernelBMWNr3ILi4ELi2EEvPdS0_S0_iii_param_2,
	.param .u32 _Z15gpukernelBMWNr3ILi4ELi2EEvPdS0_S0_iii_param_3,
	.param .u32 _Z15gpukernelBMWNr3ILi4ELi2EEvPdS0_S0_iii_param_4,
	.param .u32 _Z15gpukernelBMWNr3ILi4ELi2EEvPdS0_S0_iii_param_5
)
{
	.reg .pred 	%p<15>;
	.reg .b32 	%r<50>;
	.reg .b64 	%rd<16>;
	.reg .b64 	%fd<86>;

	ld.param.u64 	%rd5, [_Z15gpukernelBMWNr3ILi4ELi2EEvPdS0_S0_iii_param_0];
	ld.param.u64 	%rd6, [_Z15gpukernelBMWNr3ILi4ELi2EEvPdS0_S0_iii_param_1];
	ld.param.u32 	%r29, [_Z15gpukernelBMWNr3ILi4ELi2EEvPdS0_S0_iii_param_3];
	ld.param.u32 	%r30, [_Z15gpukernelBMWNr3ILi4ELi2EEvPdS0_S0_iii_param_4];
	ld.param.u32 	%r31, [_Z15gpukernelBMWNr3ILi4ELi2EEvPdS0_S0_iii_param_5];
	cvta.to.global.u64 	%rd1, %rd6;
	mov.u32 	%r1, %tid.x;
	shr.u32 	%r42, %r1, 2;
	setp.ge.s32 	%p1, %r42, %r29;
	@%p1 bra 	$L__BB290_20;
	setp.lt.s32 	%p2, %r31, 1;
	and.b32  	%r3, %r1, 3;
	@%p2 bra 	$L__BB290_20;
	not.b32 	%r32, %r3;
	add.s32 	%r4, %r30, %r32;
	shr.u32 	%r33, %r4, 2;
	add.s32 	%r34, %r33, 1;
	and.b32  	%r5, %r34, 15;
	add.s32 	%r6, %r5, -1;
	and.b32  	%r7, %r34, 7;
	add.s32 	%r8, %r7, -1;
	and.b32  	%r9, %r34, 3;
	and.b32  	%r35, %r34, 2147483632;
	neg.s32 	%r10, %r35;
	add.s64 	%rd2, %rd1, 256;
	cvta.to.global.u64 	%rd3, %rd5;
$L__BB290_3:
	mul.lo.s32 	%r12, %r42, %r31;
	mov.b32 	%r43, 0;
$L__BB290_4:
	setp.ge.s32 	%p3, %r3, %r30;
	mov.f64 	%fd85, 0d0000000000000000;
	@%p3 bra 	$L__BB290_18;
	setp.lt.u32 	%p4, %r4, 60;
	add.s32 	%r37, %r43, %r12;
	mul.lo.s32 	%r14, %r37, %r30;
	mov.f64 	%fd85, 0d0000000000000000;
	mov.u32 	%r47, %r3;
	@%p4 bra 	$L__BB290_8;
	add.s32 	%r44, %r3, %r14;
	mov.f64 	%fd85, 0d0000000000000000;
	mov.u32 	%r45, %r10;
	mov.u32 	%r47, %r3;
$L__BB290_7:
	.pragma "nounroll";
	mul.wide.s32 	%rd7, %r44, 8;
	add.s64 	%rd8, %rd2, %rd7;
	ld.global.f64 	%fd19, [%rd8+-256];
	add.f64 	%fd20, %fd85, %fd19;
	ld.global.f64 	%fd21, [%rd8+-224];
	add.f64 	%fd22, %fd20, %fd21;
	ld.global.f64 	%fd23, [%rd8+-192];
	add.f64 	%fd24, %fd22, %fd23;
	ld.global.f64 	%fd25, [%rd8+-160];
	add.f64 	%fd26, %fd24, %fd25;
	ld.global.f64 	%fd27, [%rd8+-128];
	add.f64 	%fd28, %fd26, %fd27;
	ld.global.f64 	%fd29, [%rd8+-96];
	add.f64 	%fd30, %fd28, %fd29;
	ld.global.f64 	%fd31, [%rd8+-64];
	add.f64 	%fd32, %fd30, %fd31;
	ld.global.f64 	%fd33, [%rd8+-32];
	add.f64 	%fd34, %fd32, %fd33;
	ld.global.f64 	%fd35, [%rd8];
	add.f64 	%fd36, %fd34, %fd35;
	ld.global.f64 	%fd37, [%rd8+32];
	add.f64 	%fd38, %fd36, %fd37;
	ld.global.f64 	%fd39, [%rd8+64];
	add.f64 	%fd40, %fd38, %fd39;
	ld.global.f64 	%fd41, [%rd8+96];
	add.f64 	%fd42, %fd40, %fd41;
	ld.global.f64 	%fd43, [%rd8+128];
	add.f64 	%fd44, %fd42, %fd43;
	ld.global.f64 	%fd45, [%rd8+160];
	add.f64 	%fd46, %fd44, %fd45;
	ld.global.f64 	%fd47, [%rd8+192];
	add.f64 	%fd48, %fd46, %fd47;
	ld.global.f64 	%fd49, [%rd8+224];
	add.f64 	%fd85, %fd48, %fd49;
	add.s32 	%r47, %r47, 64;
	add.s32 	%r45, %r45, 16;
	add.s32 	%r44, %r44, 64;
	setp.ne.s32 	%p5, %r45, 0;
	@%p5 bra 	$L__BB290_7;
$L__BB290_8:
	setp.eq.s32 	%p6, %r5, 0;
	@%p6 bra 	$L__BB290_18;
	setp.lt.u32 	%p7, %r6, 7;
	@%p7 bra 	$L__BB290_11;
	add.s32 	%r38, %r47, %r14;
	mul.wide.s32 	%rd9, %r38, 8;
	add.s64 	%rd10, %rd1, %rd9;
	ld.global.f64 	%fd51, [%rd10];
	add.f64 	%fd52, %fd85, %fd51;
	ld.global.f64 	%fd53, [%rd10+32];
	add.f64 	%fd54, %fd52, %fd53;
	ld.global.f64 	%fd55, [%rd10+64];
	add.f64 	%fd56, %fd54, %fd55;
	ld.global.f64 	%fd57, [%rd10+96];
	add.f64 	%fd58, %fd56, %fd57;
	ld.global.f64 	%fd59, [%rd10+128];
	add.f64 	%fd60, %fd58, %fd59;
	ld.global.f64 	%fd61, [%rd10+160];
	add.f64 	%fd62, %fd60, %fd61;
	ld.global.f64 	%fd63, [%rd10+192];
	add.f64 	%fd64, %fd62, %fd63;
	ld.global.f64 	%fd65, [%rd10+224];
	add.f64 	%fd85, %fd64, %fd65;
	add.s32 	%r47, %r47, 32;
$L__BB290_11:
	setp.eq.s32 	%p8, %r7, 0;
	@%p8 bra 	$L__BB290_18;
	setp.lt.u32 	%p9, %r8, 3;
	@%p9 bra 	$L__BB290_14;
	add.s32 	%r39, %r47, %r14;
	mul.wide.s32 	%rd11, %r39, 8;
	add.s64 	%rd12, %rd1, %rd11;
	ld.global.f64 	%fd67, [%rd12];
	add.f64 	%fd68, %fd85, %fd67;
	ld.global.f64 	%fd69, [%rd12+32];
	add.f64 	%fd70, %fd68, %fd69;
	ld.global.f64 	%fd71, [%rd12+64];
	add.f64 	%fd72, %fd70, %fd71;
	ld.global.f64 	%fd73, [%rd12+96];
	add.f64 	%fd85, %fd72, %fd73;
	add.s32 	%r47, %r47, 16;
$L__BB290_14:
	setp.eq.s32 	%p10, %r9, 0;
	@%p10 bra 	$L__BB290_18;
	setp.eq.s32 	%p11, %r9, 1;
	add.s32 	%r40, %r47, %r14;
	mul.wide.s32 	%rd13, %r40, 8;
	add.s64 	%rd4, %rd1, %rd13;
	ld.global.f64 	%fd74, [%rd4];
	add.f64 	%fd85, %fd85, %fd74;
	@%p11 bra 	$L__BB290_18;
	setp.eq.s32 	%p12, %r9, 2;
	ld.global.f64 	%fd75, [%rd4+32];
	add.f64 	%fd85, %fd85, %fd75;
	@%p12 bra 	$L__BB290_18;
	ld.global.f64 	%fd76, [%rd4+64];
	add.f64 	%fd85, %fd85, %fd76;
$L__BB290_18:
	add.s32 	%r41, %r43, %r12;
	mul.wide.u32 	%rd14, %r41, 8;
	add.s64 	%rd15, %rd3, %rd14;
	atom.global.add.f64 	%fd77, [%rd15], %fd85;
	add.s32 	%r43, %r43, 1;
	setp.ne.s32 	%p13, %r43, %r31;
	@%p13 bra 	$L__BB290_4;
	add.s32 	%r42, %r42, 16;
	setp.lt.s32 	%p14, %r42, %r29;
	@%p14 bra 	$L__BB290_3;
$L__BB290_20:
	ret;

}
	// .globl	_Z15gpukernelBMWNr3ILi4ELi3EEvPdS0_S0_iii
.visible .entry _Z15gpukernelBMWNr3ILi4ELi3EEvPdS0_S0_iii(
	.param .u64 .ptr .align 1 _Z15gpukernelBMWNr3ILi4ELi3EEvPdS0_S0_iii_param_0,
	.param .u64 .ptr .align 1 _Z15gpukernelBMWNr3ILi4ELi3EEvPdS0_S0_iii_param_1,
	.param .u64 .ptr .align 1 _Z15gpukernelBMWNr3ILi4ELi3EEvPdS0_S0_iii_param_2,
	.param .u32 _Z15gpukernelBMWNr3ILi4ELi3EEvPdS0_S0_iii_param_3,
	.param .u32 _Z15gpukernelBMWNr3ILi4ELi3EEvPdS0_S0_iii_param_4,
	.param .u32 _Z15gpukernelBMWNr3ILi4ELi3EEvPdS0_S0_iii_param_5
)
{
	.reg .pred 	%p<15>;
	.reg .b32 	%r<50>;
	.reg .b64 	%rd<16>;
	.reg .b64 	%fd<86>;

	ld.param.u64 	%rd5, [_Z15gpukernelBMWNr3ILi4ELi3EEvPdS0_S0_iii_param_0];
	ld.param.u64 	%rd6, [_Z15gpukernelBMWNr3ILi4ELi3EEvPdS0_S0_iii_param_1];
	ld.param.u32 	%r29, [_Z15gpukernelBMWNr3ILi4ELi3EEvPdS0_S0_iii_param_3];
	ld.param.u32 	%r30, [_Z15gpukernelBMWNr3ILi4ELi3EEvPdS0_S0_iii_param_4];
	ld.param.u32 	%r31, [_Z15gpukernelBMWNr3ILi4ELi3EEvPdS0_S0_iii_param_5];
	cvta.to.global.u64 	%rd1, %rd6;
	mov.u32 	%r1, %tid.x;
	shr.u32 	%r42, %r1, 2;
	setp.ge.s32 	%p1, %r42, %r29;
	@%p1 bra 	$L__BB291_20;
	setp.lt.s32 	%p2, %r31, 1;
	and.b32  	%r3, %r1, 3;
	@%p2 bra 	$L__BB291_20;
	not.b32 	%r32, %r3;
	add.s32 	%r4, %r30, %r32;
	shr.u32 	%r33, %r4, 2;
	add.s32 	%r34, %r33, 1;
	and.b32  	%r5, %r34, 15;
	add.s32 	%r6, %r5, -1;
	and.b32  	%r7, %r34, 7;
	add.s32 	%r8, %r7, -1;
	and.b32  	%r9, %r34, 3;
	and.b32  	%r35, %r34, 2147483632;
	neg.s32 	%r10, %r35;
	add.s64 	%rd2, %rd1, 256;
	cvta.to.global.u64 	%rd3, %rd5;
$L__BB291_3:
	mul.lo.s32 	%r12, %r42, %r31;
	mov.b32 	%r43, 0;
$L__BB291_4:
	setp.ge.s32 	%p3, %r3, %r30;
	mov.f64 	%fd85, 0d0000000000000000;
	@%p3 bra 	$L__BB291_18;
	setp.lt.u32 	%p4, %r4, 60;
	add.s32 	%r37, %r43, %r12;
	mul.lo.s32 	%r14, %r37, %r30;
	mov.f64 	%fd85, 0d0000000000000000;
	mov.u32 	%r47, %r3;
	@%p4 bra 	$L__BB291_8;
	add.s32 	%r44, %r3, %r14;
	mov.f64 	%fd85, 0d0000000000000000;
	mov.u32 	%r45, %r10;
	mov.u32 	%r47, %r3;
$L__BB291_7:
	.pragma "nounroll";
	mul.wide.s32 	%rd7, %r44, 8;
	add.s64 	%rd8, %rd2, %rd7;
	ld.global.f64 	%fd19, [%rd8+-256];
	add.f64 	%fd20, %fd85, %fd19;
	ld.global.f64 	%fd21, [%rd8+-224];
	add.f64 	%fd22, %fd20, %fd21;
	ld.global.f64 	%fd23, [%rd8+-192];
	add.f64 	%fd24, %fd22, %fd23;
	ld.global.f64 	%fd25, [%rd8+-160];
	add.f64 	%fd26, %fd24, %fd25;
	ld.global.f64 	%fd27, [%rd8+-128];
	add.f64 	%fd28, %fd26, %fd27;
	ld.global.f64 	%fd29, [%rd8+-96];
	add.f64 	%fd30, %fd28, %fd29;
	ld.global.f64 	%fd31, [%rd8+-64];
	add.f64 	%fd32, %fd30, %fd31;
	ld.global.f64 	%fd33, [%rd8+-32];
	add.f64 	%fd34, %fd32, %fd33;
	ld.global.f64 	%fd35, [%rd8];
	add.f64 	%fd36, %fd34, %fd35;
	ld.global.f64 	%fd37, [%rd8+32];
	add.f64 	%fd38, %fd36, %fd37;
	ld.global.f64 	%fd39, [%rd8+64];
	add.f64 	%fd40, %fd38, %fd39;
	ld.global.f64 	%fd41, [%rd8+96];
	add.f64 	%fd42, %fd40, %fd41;
	ld.global.f64 	%fd43, [%rd8+128];
	add.f64 	%fd44, %fd42, %fd43;
	ld.global.f64 	%fd45, [%rd8+160];
	add.f64 	%fd46, %fd44, %fd45;
	ld.global.f64 	%fd47, [%rd8+192];
	add.f64 	%fd48, %fd46, %fd47;
	ld.global.f64 	%fd49, [%rd8+224];
	add.f64 	%fd85, %fd48, %fd49;
	add.s32 	%r47, %r47, 64;
	add.s32 	%r45, %r45, 16;
	add.s32 	%r44, %r44, 64;
	setp.ne.s32 	%p5, %r45, 0;
	@%p5 bra 	$L__BB291_7;
$L__BB291_8:
	setp.eq.s32 	%p6, %r5, 0;
	@%p6 bra 	$L__BB291_18;
	setp.lt.u32 	%p7, %r6, 7;
	@%p7 bra 	$L__BB291_11;
	add.s32 	%r38, %r47, %r14;
	mul.wide.s32 	%rd9, %r38, 8;
	add.s64 	%rd10, %rd1, %rd9;
	ld.global.f64 	%fd51, [%rd10];
	add.f64 	%fd52, %fd85, %fd51;
	ld.global.f64 	%fd53, [%rd10+32];
	add.f64 	%fd54, %fd52, %fd53;
	ld.global.f64 	%fd55, [%rd10+64];
	add.f64 	%fd56, %fd54, %fd55;
	ld.global.f64 	%fd57, [%rd10+96];
	add.f64 	%fd58, %fd56, %fd57;
	ld.global.f64 	%fd59, [%rd10+128];
	add.f64 	%fd60, %fd58, %fd59;
	ld.global.f64 	%fd61, [%rd10+160];
	add.f64 	%fd62, %fd60, %fd61;
	ld.global.f64 	%fd63, [%rd10+192];
	add.f64 	%fd64, %fd62, %fd63;
	ld.global.f64 	%fd65, [%rd10+224];
	add.f64 	%fd85, %fd64, %fd65;
	add.s32 	%r47, %r47, 32;
$L__BB291_11:
	setp.eq.s32 	%p8, %r7, 0;
	@%p8 bra 	$L__BB291_18;
	setp.lt.u32 	%p9, %r8, 3;
	@%p9 bra 	$L__BB291_14;
	add.s32 	%r39, %r47, %r14;
	mul.wide.s32 	%rd11, %r39, 8;
	add.s64 	%rd12, %rd1, %rd11;
	ld.global.f64 	%fd67, [%rd12];
	add.f64 	%fd68, %fd85, %fd67;
	ld.global.f64 	%fd69, [%rd12+32];
	add.f64 	%fd70, %fd68, %fd69;
	ld.global.f64 	%fd71, [%rd12+64];
	add.f64 	%fd72, %fd70, %fd71;
	ld.global.f64 	%fd73, [%rd12+96];
	add.f64 	%fd85, %fd72, %fd73;
	add.s32 	%r47, %r47, 16;
$L__BB291_14:
	setp.eq.s32 	%p10, %r9, 0;
	@%p10 bra 	$L__BB291_18;
	setp.eq.s32 	%p11, %r9, 1;
	add.s32 	%r40, %r47, %r14;
	mul.wide.s32 	%rd13, %r40, 8;
	add.s64 	%rd4, %rd1, %rd13;
	ld.global.f64 	%fd74, [%rd4];
	add.f64 	%fd85, %fd85, %fd74;
	@%p11 bra 	$L__BB291_18;
	setp.eq.s32 	%p12, %r9, 2;
	ld.global.f64 	%fd75, [%rd4+32];
	add.f64 	%fd85, %fd85, %fd75;
	@%p12 bra 	$L__BB291_18;
	ld.global.f64 	%fd76, [%rd4+64];
	add.f64 	%fd85, %fd85, %fd76;
$L__BB291_18:
	add.s32 	%r41, %r43, %r12;
	mul.wide.u32 	%rd14, %r41, 8;
	add.s64 	%rd15, %rd3, %rd14;
	atom.global.add.f64 	%fd77, [%rd15], %fd85;
	add.s32 	%r43, %r43, 1;
	setp.ne.s32 	%p13, %r43, %r31;
	@%p13 bra 	$L__BB291_4;
	add.s32 	%r42, %r42, 24;
	setp.lt.s32 	%p14, %r42, %r29;
	@%p14 bra 	$L__BB291_3;
$L__BB291_20:
	ret;

}
	// .globl	_Z15gpukernelBMWNr3ILi4ELi4EEvPdS0_S0_iii
.visible .entry _Z15gpukernelBMWNr3ILi4ELi4EEvPdS0_S0_iii(
	.param .u64 .ptr .align 1 _Z15gpukernelBMWNr3ILi4ELi4EEvPdS0_S0_iii_param_0,
	.param .u64 .ptr .align 1 _Z15gpukernelBMWNr3ILi4ELi4EEvPdS0_S0_iii_param_1,
	.param .u64 .ptr .align 1 _Z15gpukernelBMWNr3ILi4ELi4EEvPdS0_S0_iii_param_2,
	.param .u32 _Z15gpukernelBMWNr3ILi4ELi4EEvPdS0_S0_iii_param_3,
	.param .u32 _Z15gpukernelBMWNr3ILi4ELi4EEvPdS0_S0_iii_param_4,
	.param .u32 _Z15gpukernelBMWNr3ILi4ELi4EEvPdS0_S0_iii_param_5
)
{
	.reg .pred 	%p<15>;
	.reg .b32 	%r<50>;
	.reg .b64 	%rd<16>;
	.reg .b64 	%fd<86>;

	ld.param.u64 	%rd5, [_Z15gpukernelBMWNr3ILi4ELi4EEvPdS0_S0_iii_param_0];
	ld.param.u64 	%rd6, [_Z15gpukernelBMWNr3ILi4ELi4EEvPdS0_S0_iii_param_1];
	ld.param.u32 	%r29, [_Z15gpukernelBMWNr3ILi4ELi4EEvPdS0_S0_iii_param_3];
	ld.param.u32 	%r30, [_Z15gpukernelBMWNr3ILi4ELi4EEvPdS0_S0_iii_param_4];
	ld.param.u32 	%r31, [_Z15gpukernelBMWNr3ILi4ELi4EEvPdS0_S0_iii_param_5];
	cvta.to.global.u64 	%rd1, %rd6;
	mov.u32 	%r1, %tid.x;
	shr.u32 	%r42, %r1, 2;
	setp.ge.s32 	%p1, %r42, %r29;
	@%p1 bra 	$L__BB292_20;
	setp.lt.s32 	%p2, %r31, 1;
	and.b32  	%r3, %r1, 3;
	@%p2 bra 	$L__BB292_20;
	not.b32 	%r32, %r3;
	add.s32 	%r4, %r30, %r32;
	shr.u32 	%r33, %r4, 2;
	add.s32 	%r34, %r33, 1;
	and.b32  	%r5, %r34, 15;
	add.s32 	%r6, %r5, -1;
	and.b32  	%r7, %r34, 7;
	add.s32 	%r8, %r7, -1;
	and.b32  	%r9, %r34, 3;
	and.b32  	%r35, %r34, 2147483632;
	neg.s32 	%r10, %r35;
	add.s64 	%rd2, %rd1, 256;
	cvta.to.global.u64 	%rd3, %rd5;
$L__BB292_3:
	mul.lo.s32 	%r12, %r42, %r31;
	mov.b32 	%r43, 0;
$L__BB292_4:
	setp.ge.s32 	%p3, %r3, %r30;
	mov.f64 	%fd85, 0d0000000000000000;
	@%p3 bra 	$L__BB292_18;
	setp.lt.u32 	%p4, %r4, 60;
	add.s32 	%r37, %r43, %r12;
	mul.lo.s32 	%r14, %r37, %r30;
	mov.f64 	%fd85, 0d0000000000000000;
	mov.u32 	%r47, %r3;
	@%p4 bra 	$L__BB292_8;
	add.s32 	%r44, %r3, %r14;
	mov.f64 	%fd85, 0d0000000000000000;
	mov.u32 	%r45, %r10;
	mov.u32 	%r47, %r3;
$L__BB292_7:
	.pragma "nounroll";
	mul.wide.s32 	%rd7, %r44, 8;
	add.s64 	%rd8, %rd2, %rd7;
	ld.global.f64 	%fd19, [%rd8+-256];
	add.f64 	%fd20, %fd85, %fd19;
	ld.global.f64 	%fd21, [%rd8+-224];
	add.f64 	%fd22, %fd20, %fd21;
	ld.global.f64 	%fd23, [%rd8+-192];
	add.f64 	%fd24, %fd22, %fd23;
	ld.global.f64 	%fd25, [%rd8+-160];
	add.f64 	%fd26, %fd24, %fd25;
	ld.global.f64 	%fd27, [%rd8+-128];
	add.f64 	%fd28, %fd26, %fd27;
	ld.global.f64 	%fd29, [%rd8+-96];
	add.f64 	%fd30, %fd28, %fd29;
	ld.global.f64 	%fd31, [%rd8+-64];
	add.f64 	%fd32, %fd30, %fd31;
	ld.global.f64 	%fd33, [%rd8+-32];
	add.f64 	%fd34, %fd32, %fd33;
	ld.global.f64 	%fd35, [%rd8];
	add.f64 	%fd36, %fd34, %fd35;
	ld.global.f64 	%fd37, [%rd8+32];
	add.f64 	%fd38, %fd36, %fd37;
	ld.global.f64 	%fd39, [%rd8+64];
	add.f64 	%fd40, %fd38, %fd39;
	ld.global.f64 	%fd41, [%rd8+96];
	add.f64 	%fd42, %fd40, %fd41;
	ld.global.f64 	%fd43, [%rd8+128];
	add.f64 	%fd44, %fd42, %fd43;
	ld.global.f64 	%fd45, [%rd8+160];
	add.f64 	%fd46, %fd44, %fd45;
	ld.global.f64 	%fd47, [%rd8+192];
	add.f64 	%fd48, %fd46, %fd47;
	ld.global.f64 	%fd49, [%rd8+224];
	add.f64 	%fd85, %fd48, %fd49;
	add.s32 	%r47, %r47, 64;
	add.s32 	%r45, %r45, 16;
	add.s32 	%r44, %r44, 64;
	setp.ne.s32 	%p5, %r45, 0;
	@%p5 bra 	$L__BB292_7;
$L__BB292_8:
	setp.eq.s32 	%p6, %r5, 0;
	@%p6 bra 	$L__BB292_18;
	setp.lt.u32 	%p7, %r6, 7;
	@%p7 bra 	$L__BB292_11;
	add.s32 	%r38, %r47, %r14;
	mul.wide.s32 	%rd9, %r38, 8;
	add.s64 	%rd10, %rd1, %rd9;
	ld.global.f64 	%fd51, [%rd10];
	add.f64 	%fd52, %fd85, %fd51;
	ld.global.f64 	%fd53, [%rd10+32];
	add.f64 	%fd54, %fd52, %fd53;
	ld.global.f64 	%fd55, [%rd10+64];
	add.f64 	%fd56, %fd54, %fd55;
	ld.global.f64 	%fd57, [%rd10+96];
	add.f64 	%fd58, %fd56, %fd57;
	ld.global.f64 	%fd59, [%rd10+128];
	add.f64 	%fd60, %fd58, %fd59;
	ld.global.f64 	%fd61, [%rd10+160];
	add.f64 	%fd62, %fd60, %fd61;
	ld.global.f64 	%fd63, [%rd10+192];
	add.f64 	%fd64, %fd62, %fd63;
	ld.global.f64 	%fd65, [%rd10+224];
	add.f64 	%fd85, %fd64, %fd65;
	add.s32 	%r47, %r47, 32;
$L__BB292_11:
	setp.eq.s32 	%p8, %r7, 0;
	@%p8 bra 	$L__BB292_18;
	setp.lt.u32 	%p9, %r8, 3;
	@%p9 bra 	$L__BB292_14;
	add.s32 	%r39, %r47, %r14;
	mul.wide.s32 	%rd11, %r39, 8;
	add.s64 	%rd12, %rd1, %rd11;
	ld.global.f64 	%fd67, [%rd12];
	add.f64 	%fd68, %fd85, %fd67;
	ld.global.f64 	%fd69, [%rd12+32];
	add.f64 	%fd70, %fd68, %fd69;
	ld.global.f64 	%fd71, [%rd12+64];
	add.f64 	%fd72, %fd70, %fd71;
	ld.global.f64 	%fd73, [%rd12+96];
	add.f64 	%fd85, %fd72, %fd73;
	add.s32 	%r47, %r47, 16;
$L__BB292_14:
	setp.eq.s32 	%p10, %r9, 0;
	@%p10 bra 	$L__BB292_18;
	setp.eq.s32 	%p11, %r9, 1;
	add.s32 	%r40, %r47, %r14;
	mul.wide.s32 	%rd13, %r40, 8;
	add.s64 	%rd4, %rd1, %rd13;
	ld.global.f64 	%fd74, [%rd4];
	add.f64 	%fd85, %fd85, %fd74;
	@%p11 bra 	$L__BB292_18;
	setp.eq.s32 	%p12, %r9, 2;
	ld.global.f64 	%fd75, [%rd4+32];
	add.f64 	%fd85, %fd85, %fd75;
	@%p12 bra 	$L__BB292_18;
	ld.global.f64 	%fd76, [%rd4+64];
	add.f64 	%fd85, %fd85, %fd76;
$L__BB292_18:
	add.s32 	%r41, %r43, %r12;
	mul.wide.u32 	%rd14, %r41, 8;
	add.s64 	%rd15, %rd3, %rd14;
	atom.global.add.f64 	%fd77, [%rd15], %fd85;
	add.s32 	%r43, %r43, 1;
	setp.ne.s32 	%p13, %r43, %r31;
	@%p13 bra 	$L__BB292_4;
	add.s32 	%r42, %r42, 32;
	setp.lt.s32 	%p14, %r42, %r29;
	@%p14 bra 	$L__BB292_3;
$L__BB292_20:
	ret;

}
	// .globl	_Z15gpukernelBMWNr3ILi4ELi5EEvPdS0_S0_iii
.visible .entry _Z15gpukernelBMWNr3ILi4ELi5EEvPdS0_S0_iii(
	.param .u64 .ptr .align 1 _Z15gpukernelBMWNr3ILi4ELi5EEvPdS0_S0_iii_param_0,
	.param .u64 .ptr .align 1 _Z15gpukernelBMWNr3ILi4ELi5EEvPdS0_S0_iii_param_1,
	.param .u64 .ptr .align 1 _Z15gpukernelBMWNr3ILi4ELi5EEvPdS0_S0_iii_param_2,
	.param .u32 _Z15gpukernelBMWNr3ILi4ELi5EEvPdS0_S0_iii_param_3,
	.param .u32 _Z15gpukernelBMWNr3ILi4ELi5EEvPdS0_S0_iii_param_4,
	.param .u32 _Z15gpukernelBMWNr3ILi4ELi5EEvPdS0_S0_iii_param_5
)
{
	.reg .pred 	%p<15>;
	.reg .b32 	%r<50>;
	.reg .b64 	%rd<16>;
	.reg .b64 	%fd<86>;

	ld.param.u64 	%rd5, [_Z15gpukernelBMWNr3ILi4ELi5EEvPdS0_S0_iii_param_0];
	ld.param.u64 	%rd6, [_Z15gpukernelBMWNr3ILi4ELi5EEvPdS0_S0_iii_param_1];
	ld.param.u32 	%r29, [_Z15gpukernelBMWNr3ILi4ELi5EEvPdS0_S0_iii_param_3];
	ld.param.u32 	%r30, [_Z15gpukernelBMWNr3ILi4ELi5EEvPdS0_S0_iii_param_4];
	ld.param.u32 	%r31, [_Z15gpukernelBMWNr3ILi4ELi5EEvPdS0_S0_iii_param_5];
	cvta.to.global.u64 	%rd1, %rd6;
	mov.u32 	%r1, %tid.x;
	shr.u32 	%r42, %r1, 2;
	setp.ge.s32 	%p1, %r42, %r29;
	@%p1 bra 	$L__BB293_20;
	setp.lt.s32 	%p2, %r31, 1;
	and.b32  	%r3, %r1, 3;
	@%p2 bra 	$L__BB293_20;
	not.b32 	%r32, %r3;
	add.s32 	%r4, %r30, %r32;
	shr.u32 	%r33, %r4, 2;
	add.s32 	%r34, %r33, 1;
	and.b32  	%r5, %r34, 15;
	add.s32 	%r6, %r5, -1;
	and.b32  	%r7, %r34, 7;
	add.s32 	%r8, %r7, -1;
	and.b32  	%r9, %r34, 3;
	and.b32  	%r35, %r34, 2147483632;
	neg.s32 	%r10, %r35;
	add.s64 	%rd2, %rd1, 256;
	cvta.to.global.u64 	%rd3, %rd5;
$L__BB293_3:
	mul.lo.s32 	%r12, %r42, %r31;
	mov.b32 	%r43, 0;
$L__BB293_4:
	setp.ge.s32 	%p3, %r3, %r30;
	mov.f64 	%fd85, 0d0000000000000000;
	@%p3 bra 	$L__BB293_18;
	setp.lt.u32 	%p4, %r4, 60;
	add.s32 	%r37, %r43, %r12;
	mul.lo.s32 	%r14, %r37, %r30;
	mov.f64 	%fd85, 0d0000000000000000;
	mov.u32 	%r47, %r3;
	@%p4 bra 	$L__BB293_8;
	add.s32 	%r44, %r3, %r14;
	mov.f64 	%fd85, 0d0000000000000000;
	mov.u32 	%r45, %r10;
	mov.u32 	%r47, %r3;
$L__BB293_7:
	.pragma "nounroll";
	mul.wide.s32 	%rd7, %r44, 8;
	add.s64 	%rd8, %rd2, %rd7;
	ld.global.f64 	%fd19, [%rd8+-256];
	add.f64 	%fd20, %fd85, %fd19;
	ld.global.f64 	%fd21, [%rd8+-224];
	add.f64 	%fd22, %fd20, %fd21;
	ld.global.f64 	%fd23, [%rd8+-192];
	add.f64 	%fd24, %fd22, %fd23;
	ld.global.f64 	%fd25, [%rd8+-160];
	add.f64 	%fd26, %fd24, %fd25;
	ld.global.f64 	%fd27, [%rd8+-128];
	add.f64 	%fd28, %fd26, %fd27;
	ld.global.f64 	%fd29, [%rd8+-96];
	add.f64 	%fd30, %fd28, %fd29;
	ld.global.f64 	%fd31, [%rd8+-64];
	add.f64 	%fd32, %fd30, %fd31;
	ld.global.f64 	%fd33, [%rd8+-32];
	add.f64 	%fd34, %fd32, %fd33;
	ld.global.f64 	%fd35, [%rd8];
	add.f64 	%fd36, %fd34, %fd35;
	ld.global.f64 	%fd37, [%rd8+32];
	add.f64 	%fd38, %fd36, %fd37;
	ld.global.f64 	%fd39, [%rd8+64];
	add.f64 	%fd40, %fd38, %fd39;
	ld.global.f64 	%fd41, [%rd8+96];
	add.f64 	%fd42, %fd40, %fd41;
	ld.global.f64 	%fd43, [%rd8+128];
	add.f64 	%fd44, %fd42, %fd43;
	ld.global.f64 	%fd45, [%rd8+160];
	add.f64 	%fd46, %fd44, %fd45;
	ld.global.f64 	%fd47, [%rd8+192];
	add.f64 	%fd48, %fd46, %fd47;
	ld.global.f64 	%fd49, [%rd8+224];
	add.f64 	%fd85, %fd48, %fd49;
	add.s32 	%r47, %r47, 64;
	add.s32 	%r45, %r45, 16;
	add.s32 	%r44, %r44, 64;
	setp.ne.s32 	%p5, %r45, 0;
	@%p5 bra 	$L__BB293_7;
$L__BB293_8:
	setp.eq.s32 	%p6, %r5, 0;
	@%p6 bra 	$L__BB293_18;
	setp.lt.u32 	%p7, %r6, 7;
	@%p7 bra 	$L__BB293_11;
	add.s32 	%r38, %r47, %r14;
	mul.wide.s32 	%rd9, %r38, 8;
	add.s64 	%rd10, %rd1, %rd9;
	ld.global.f64 	%fd51, [%rd10];
	add.f64 	%fd52, %fd85, %fd51;
	ld.global.f64 	%fd53, [%rd10+32];
	add.f64 	%fd54, %fd52, %fd53;
	ld.global.f64 	%fd55, [%rd10+64];
	add.f64 	%fd56, %fd54, %fd55;
	ld.global.f64 	%fd57, [%rd10+96];
	add.f64 	%fd58, %fd56, %fd57;
	ld.global.f64 	%fd59, [%rd10+128];
	add.f64 	%fd60, %fd58, %fd59;
	ld.global.f64 	%fd61, [%rd10+160];
	add.f64 	%fd62, %fd60, %fd61;
	ld.global.f64 	%fd63, [%rd10+192];
	add.f64 	%fd64, %fd62, %fd63;
	ld.global.f64 	%fd65, [%rd10+224];
	add.f64 	%fd85, %fd64, %fd65;
	add.s32 	%r47, %r47, 32;
$L__BB293_11:
	setp.eq.s32 	%p8, %r7, 0;
	@%p8 bra 	$L__BB293_18;
	setp.lt.u32 	%p9, %r8, 3;
	@%p9 bra 	$L__BB293_14;
	add.s32 	%r39, %r47, %r14;
	mul.wide.s32 	%rd11, %r39, 8;
	add.s64 	%rd12, %rd1, %rd11;
	ld.global.f64 	%fd67, [%rd12];
	add.f64 	%fd68, %fd85, %fd67;
	ld.global.f64 	%fd69, [%rd12+32];
	add.f64 	%fd70, %fd68, %fd69;
	ld.global.f64 	%fd71, [%rd12+64];
	add.f64 	%fd72, %fd70, %fd71;
	ld.global.f64 	%fd73, [%rd12+96];
	add.f64 	%fd85, %fd72, %fd73;
	add.s32 	%r47, %r47, 16;
$L__BB293_14:
	setp.eq.s32 	%p10, %r9, 0;
	@%p10 bra 	$L__BB293_18;
	setp.eq.s32 	%p11, %r9, 1;
	add.s32 	%r40, %r47, %r14;
	mul.wide.s32 	%rd13, %r40, 8;
	add.s64 	%rd4, %rd1, %rd13;
	ld.global.f64 	%fd74, [%rd4];
	add.f64 	%fd85, %fd85, %fd74;
	@%p11 bra 	$L__BB293_18;
	setp.eq.s32 	%p12, %r9, 2;
	ld.global.f64 	%fd75, [%rd4+32];
	add.f64 	%fd85, %fd85, %fd75;
	@%p12 bra 	$L__BB293_18;
	ld.global.f64 	%fd76, [%rd4+64];
	add.f64 	%fd85, %fd85, %fd76;
$L__BB293_18:
	add.s32 	%r41, %r43, %r12;
	mul.wide.u32 	%rd14, %r41, 8;
	add.s64 	%rd15, %rd3, %rd14;
	atom.global.add.f64 	%fd77, [%rd15], %fd85;
	add.s32 	%r43, %r43, 1;
	setp.ne.s32 	%p13, %r43, %r31;
	@%p13 bra 	$L__BB293_4;
	add.s32 	%r42, %r42, 40;
	setp.lt.s32 	%p14, %r42, %r29;
	@%p14 bra 	$L__BB293_3;
$L__BB293_20:
	ret;

}
	// .globl	_Z15gpukernelBMWNr3ILi4ELi6EEvPdS0_S0_iii
.visible .entry _Z15gpukernelBMWNr3ILi4ELi6EEvPdS0_S0_iii(
	.param .u64 .ptr .align 1 _Z15gpukernelBMWNr3ILi4ELi6EEvPdS0_S0_iii_param_0,
	.param .u64 .ptr .align 1 _Z15gpukernelBMWNr3ILi4ELi6EEvPdS0_S0_iii_param_1,
	.param .u64 .ptr .align 1 _Z15gpukernelBMWNr3ILi4ELi6EEvPdS0_S0_iii_param_2,
	.param .u32 _Z15gpukernelBMWNr3ILi4ELi6EEvPdS0_S0_iii_param_3,
	.param .u32 _Z15gpukernelBMWNr3ILi4ELi6EEvPdS0_S0_iii_param_4,
	.param .u32 _Z15gpukernelBMWNr3ILi4ELi6EEvPdS0_S0_iii_param_5
)
{
	.reg .pred 	%p<15>;
	.reg .b32 	%r<50>;
	.reg .b64 	%rd<16>;
	.reg .b64 	%fd<86>;

	ld.param.u64 	%rd5, [_Z15gpukernelBMWNr3ILi4ELi6EEvPdS0_S0_iii_param_0];
	ld.param.u64 	%rd6, [_Z15gpukernelBMWNr3ILi4ELi6EEvPdS0_S0_iii_param_1];
	ld.param.u32 	%r29, [_Z15gpukernelBMWNr3ILi4ELi6EEvPdS0_S0_iii_param_3];
	ld.param.u32 	%r30, [_Z15gpukernelBMWNr3ILi4ELi6EEvPdS0_S0_iii_param_4];
	ld.param.u32 	%r31, [_Z15gpukernelBMWNr3ILi4ELi6EEvPdS0_S0_iii_param_5];
	cvta.to.global.u64 	%rd1, %rd6;
	mov.u32 	%r1, %tid.x;
	shr.u32 	%r42, %r1, 2;
	setp.ge.s32 	%p1, %r42, %r29;
	@%p1 bra 	$L__BB294_20;
	setp.lt.s32 	%p2, %r31, 1;
	and.b32  	%r3, %r1, 3;
	@%p2 bra 	$L__BB294_20;
	not.b32 	%r32, %r3;
	add.s32 	%r4, %r30, %r32;
	shr.u32 	%r33, %r4, 2;
	add.s32 	%r34, %r33, 1;
	and.b32  	%r5, %r34, 15;
	add.s32 	%r6, %r5, -1;
	and.b32  	%r7, %r34, 7;
	add.s32 	%r8, %r7, -1;
	and.b32  	%r9, %r34, 3;
	and.b32  	%r35, %r34, 2147483632;
	neg.s32 	%r10, %r35;
	add.s64 	%rd2, %rd1, 256;
	cvta.to.global.u64 	%rd3, %rd5;
$L__BB294_3:
	mul.lo.s32 	%r12, %r42, %r31;
	mov.b32 	%r43, 0;
$L__BB294_4:
	setp.ge.s32 	%p3, %r3, %r30;
	mov.f64 	%fd85, 0d0000000000000000;
	@%p3 bra 	$L__BB294_18;
	setp.lt.u32 	%p4, %r4, 60;
	add.s32 	%r37, %r43, %r12;
	mul.lo.s32 	%r14, %r37, %r30;
	mov.f64 	%fd85, 0d0000000000000000;
	mov.u32 	%r47, %r3;
	@%p4 bra 	$L__BB294_8;
	add.s32 	%r44, %r3, %r14;
	mov.f64 	%fd85, 0d0000000000000000;
	mov.u32 	%r45, %r10;
	mov.u32 	%r47, %r3;
$L__BB294_7:
	.pragma "nounroll";
	mul.wide.s32 	%rd7, %r44, 8;
	add.s64 	%rd8, %rd2, %rd7;
	ld.global.f64 	%fd19, [%rd8+-256];
	add.f64 	%fd20, %fd85, %fd19;
	ld.global.f64 	%fd21, [%rd8+-224];
	add.f64 	%fd22, %fd20, %fd21;
	ld.global.f64 	%fd23, [%rd8+-192];
	add.f64 	%fd24, %fd22, %fd23;
	ld.global.f64 	%fd25, [%rd8+-160];
	add.f64 	%fd26, %fd24, %fd25;
	ld.global.f64 	%fd27, [%rd8+-128];
	add.f64 	%fd28, %fd26, %fd27;
	ld.global.f64 	%fd29, [%rd8+-96];
	add.f64 	%fd30, %fd28, %fd29;
	ld.global.f64 	%fd31, [%rd8+-64];
	add.f64 	%fd32, %fd30, %fd31;
	ld.global.f64 	%fd33, [%rd8+-32];
	add.f64 	%fd34, %fd32, %fd33;
	ld.global.f64 	%fd35, [%rd8];
	add.f64 	%fd36, %fd34, %fd35;
	ld.global.f64 	%fd37, [%rd8+32];
	add.f64 	%fd38, %fd36, %fd37;
	ld.global.f64 	%fd39, [%rd8+64];
	add.f64 	%fd40, %fd38, %fd39;
	ld.global.f64 	%fd41, [%rd8+96];
	add.f64 	%fd42, %fd40, %fd41;
	ld.global.f64 	%fd43, [%rd8+128];
	add.f64 	%fd44, %fd42, %fd43;
	ld.global.f64 	%fd45, [%rd8+160];
	add.f64 	%fd46, %fd44, %fd45;
	ld.global.f64 	%fd47, [%rd8+192];
	add.f64 	%fd48, %fd46, %fd47;
	ld.global.f64 	%fd49, [%rd8+224];
	add.f64 	%fd85, %fd48, %fd49;
	add.s32 	%r47, %r47, 64;
	add.s32 	%r45, %r45, 16;
	add.s32 	%r44, %r44, 64;
	setp.ne.s32 	%p5, %r45, 0;
	@%p5 bra 	$L__BB294_7;
$L__BB294_8:
	setp.eq.s32 	%p6, %r5, 0;
	@%p6 bra 	$L__BB294_18;
	setp.lt.u32 	%p7, %r6, 7;
	@%p7 bra 	$L__BB294_11;
	add.s32 	%r38, %r47, %r14;
	mul.wide.s32 	%rd9, %r38, 8;
	add.s64 	%rd10, %rd1, %rd9;
	ld.global.f64 	%fd51, [%rd10];
	add.f64 	%fd52, %fd85, %fd51;
	ld.global.f64 	%fd53, [%rd10+32];
	add.f64 	%fd54, %fd52, %fd53;
	ld.global.f64 	%fd55, [%rd10+64];
	add.f64 	%fd56, %fd54, %fd55;
	ld.global.f64 	%fd57, [%rd10+96];
	add.f64 	%fd58, %fd56, %fd57;
	ld.global.f64 	%fd59, [%rd10+128];
	add.f64 	%fd60, %fd58, %fd59;
	ld.global.f64 	%fd61, [%rd10+160];
	add.f64 	%fd62, %fd60, %fd61;
	ld.global.f64 	%fd63, [%rd10+192];
	add.f64 	%fd64, %fd62, %fd63;
	ld.global.f64 	%fd65, [%rd10+224];
	add.f64 	%fd85, %fd64, %fd65;
	add.s32 	%r47, %r47, 32;
$L__BB294_11:
	setp.eq.s32 	%p8, %r7, 0;
	@%p8 bra 	$L__BB294_18;
	setp.lt.u32 	%p9, %r8, 3;
	@%p9 bra 	$L__BB294_14;
	add.s32 	%r39, %r47, %r14;
	mul.wide.s32 	%rd11, %r39, 8;
	add.s64 	%rd12, %rd1, %rd11;
	ld.global.f64 	%fd67, [%rd12];
	add.f64 	%fd68, %fd85, %fd67;
	ld.global.f64 	%fd69, [%rd12+32];
	add.f64 	%fd70, %fd68, %fd69;
	ld.global.f64 	%fd71, [%rd12+64];
	add.f64 	%fd72, %fd70, %fd71;
	ld.global.f64 	%fd73, [%rd12+96];
	add.f64 	%fd85, %fd72, %fd73;
	add.s32 	%r47, %r47, 16;
$L__BB294_14:
	setp.eq.s32 	%p10, %r9, 0;
	@%p10 bra 	$L__BB294_18;
	setp.eq.s32 	%p11, %r9, 1;
	add.s32 	%r40, %r47, %r14;
	mul.wide.s32 	%rd13, %r40, 8;
	add.s64 	%rd4, %rd1, %rd13;
	ld.global.f64 	%fd74, [%rd4];
	add.f64 	%fd85, %fd85, %fd74;
	@%p11 bra 	$L__BB294_18;
	setp.eq.s32 	%p12, %r9, 2;
	ld.global.f64 	%fd75, [%rd4+32];
	add.f64 	%fd85, %fd85, %fd75;
	@%p12 bra 	$L__BB294_18;
	ld.global.f64 	%fd76, [%rd4+64];
	add.f64 	%fd85, %fd85, %fd76;
$L__BB294_18:
	add.s32 	%r41, %r43, %r12;
	mul.wide.u32 	%rd14, %r41, 8;
	add.s64 	%rd15, %rd3, %rd14;
	atom.global.add.f64 	%fd77, [%rd15], %fd85;
	add.s32 	%r43, %r43, 1;
	setp.ne.s32 	%p13, %r43, %r31;
	@%p13 bra 	$L__BB294_4;
	add.s32 	%r42, %r42, 48;
	setp.lt.s32 	%p14, %r42, %r29;
	@%p14 bra 	$L__BB294_3;
$L__BB294_20:
	ret;

}
	// .globl	_Z15gpukernelBMWNr3ILi4ELi7EEvPdS0_S0_iii
.visible .entry _Z15gpukernelBMWNr3ILi4ELi7EEvPdS0_S0_iii(
	.param .u64 .ptr .align 1 _Z15gpukernelBMWNr3ILi4ELi7EEvPdS0_S0_iii_param_0,
	.param .u64 .ptr .align 1 _Z15gpukernelBMWNr3ILi4ELi7EEvPdS0_S0_iii_param_1,
	.param .u64 .ptr .align 1 _Z15gpukernelBMWNr3ILi4ELi7EEvPdS0_S0_iii_param_2,
	.param .u32 _Z15gpukernelBMWNr3ILi4ELi7EEvPdS0_S0_iii_param_3,
	.param .u32 _Z15gpukernelBMWNr3ILi4ELi7EEvPdS0_S0_iii_param_4,
	.param .u32 _Z15gpukernelBMWNr3ILi4ELi7EEvPdS0_S0_iii_param_5
)
{
	.reg .pred 	%p<15>;
	.reg .b32 	%r<50>;
	.reg .b64 	%rd<16>;
	.reg .b64 	%fd<86>;

	ld.param.u64 	%rd5, [_Z15gpukernelBMWNr3ILi4ELi7EEvPdS0_S0_iii_param_0];
	ld.param.u64 	%rd6, [_Z15gpukernelBMWNr3ILi4ELi7EEvPdS0_S0_iii_param_1];
	ld.param.u32 	%r29, [_Z15gpukernelBMWNr3ILi4ELi7EEvPdS0_S0_iii_param_3];
	ld.param.u32 	%r30, [_Z15gpukernelBMWNr3ILi4ELi7EEvPdS0_S0_iii_param_4];
	ld.param.u32 	%r31, [_Z15gpukernelBMWNr3ILi4ELi7EEvPdS0_S0_iii_param_5];
	cvta.to.global.u64 	%rd1, %rd6;
	mov.u32 	%r1, %tid.x;
	shr.u32 	%r42, %r1, 2;
	setp.ge.s32 	%p1, %r42, %r29;
	@%p1 bra 	$L__BB295_20;
	setp.lt.s32 	%p2, %r31, 1;
	and.b32  	%r3, %r1, 3;
	@%p2 bra 	$L__BB295_20;
	not.b32 	%r32, %r3;
	add.s32 	%r4, %r30, %r32;
	shr.u32 	%r33, %r4, 2;
	add.s32 	%r34, %r33, 1;
	and.b32  	%r5, %r34, 15;
	add.s32 	%r6, %r5, -1;
	and.b32  	%r7, %r34, 7;
	add.s32 	%r8, %r7, -1;
	and.b32  	%r9, %r34, 3;
	and.b32  	%r35, %r34, 2147483632;
	neg.s32 	%r10, %r35;
	add.s64 	%rd2, %rd1, 256;
	cvta.to.global.u64 	%rd3, %rd5;
$L__BB295_3:
	mul.lo.s32 	%r12, %r42, %r31;
	mov.b32 	%r43, 0;
$L__BB295_4:
	setp.ge.s32 	%p3, %r3, %r30;
	mov.f64 	%fd85, 0d0000000000000000;
	@%p3 bra 	$L__BB295_18;
	setp.lt.u32 	%p4, %r4, 60;
	add.s32 	%r37, %r43, %r12;
	mul.lo.s32 	%r14, %r37, %r30;
	mov.f64 	%fd85, 0d0000000000000000;
	mov.u32 	%r47, %r3;
	@%p4 bra 	$L__BB295_8;
	add.s32 	%r44, %r3, %r14;
	mov.f64 	%fd85, 0d0000000000000000;
	mov.u32 	%r45, %r10;
	mov.u32 	%r47, %r3;
$L__BB295_7:
	.pragma "nounroll";
	mul.wide.s32 	%rd7, %r44, 8;
	add.s64 	%rd8, %rd2, %rd7;
	ld.global.f64 	%fd19, [%rd8+-256];
	add.f64 	%fd20, %fd85, %fd19;
	ld.global.f64 	%fd21, [%rd8+-224];
	add.f64 	%fd22, %fd20, %fd21;
	ld.global.f64 	%fd23, [%rd8+-192];
	add.f64 	%fd24, %fd22, %fd23;
	ld.global.f64 	%fd25, [%rd8+-160];
	add.f64 	%fd26, %fd24, %fd25;
	ld.global.f64 	%fd27, [%rd8+-128];
	add.f64 	%fd28, %fd26, %fd27;
	ld.global.f64 	%fd29, [%rd8+-96];
	add.f64 	%fd30, %fd28, %fd29;
	ld.global.f64 	%fd31, [%rd8+-64];
	add.f64 	%fd32, %fd30, %fd31;
	ld.global.f64 	%fd33, [%rd8+-32];
	add.f64 	%fd34, %fd32, %fd33;
	ld.global.f64 	%fd35, [%rd8];
	add.f64 	%fd36, %fd34, %fd35;
	ld.global.f64 	%fd37, [%rd8+32];
	add.f64 	%fd38, %fd36, %fd37;
	ld.global.f64 	%fd39, [%rd8+64];
	add.f64 	%fd40, %fd38, %fd39;
	ld.global.f64 	%fd41, [%rd8+96];
	add.f64 	%fd42, %fd40, %fd41;
	ld.global.f64 	%fd43, [%rd8+128];
	add.f64 	%fd44, %fd42, %fd43;
	ld.global.f64 	%fd45, [%rd8+160];
	add.f64 	%fd46, %fd44, %fd45;
	ld.global.f64 	%fd47, [%rd8+192];
	add.f64 	%fd48, %fd46, %fd47;
	ld.global.f64 	%fd49, [%rd8+224];
	add.f64 	%fd85, %fd48, %fd49;
	add.s32 	%r47, %r47, 64;
	add.s32 	%r45, %r45, 16;
	add.s32 	%r44, %r44, 64;
	setp.ne.s32 	%p5, %r45, 0;
	@%p5 bra 	$L__BB295_7;
$L__BB295_8:
	setp.eq.s32 	%p6, %r5, 0;
	@%p6 bra 	$L__BB295_18;
	setp.lt.u32 	%p7, %r6, 7;
	@%p7 bra 	$L__BB295_11;
	add.s32 	%r38, %r47, %r14;
	mul.wide.s32 	%rd9, %r38, 8;
	add.s64 	%rd10, %rd1, %rd9;
	ld.global.f64 	%fd51, [%rd10];
	add.f64 	%fd52, %fd85, %fd51;
	ld.global.f64 	%fd53, [%rd10+32];
	add.f64 	%fd54, %fd52, %fd53;
	ld.global.f64 	%fd55, [%rd10+64];
	add.f64 	%fd56, %fd54, %fd55;
	ld.global.f64 	%fd57, [%rd10+96];
	add.f64 	%fd58, %fd56, %fd57;
	ld.global.f64 	%fd59, [%rd10+128];
	add.f64 	%fd60, %fd58, %fd59;
	ld.global.f64 	%fd61, [%rd10+160];
	add.f64 	%fd62, %fd60, %fd61;
	ld.global.f64 	%fd63, [%rd10+192];
	add.f64 	%fd64, %fd62, %fd63;
	ld.global.f64 	%fd65, [%rd10+224];
	add.f64 	%fd85, %fd64, %fd65;
	add.s32 	%r47, %r47, 32;
$L__BB295_11:
	setp.eq.s32 	%p8, %r7, 0;
	@%p8 bra 	$L__BB295_18;
	setp.lt.u32 	%p9, %r8, 3;
	@%p9 bra 	$L__BB295_14;
	add.s32 	%r39, %r47, %r14;
	mul.wide.s32 	%rd11, %r39, 8;
	add.s64 	%rd12, %rd1, %rd11;
	ld.global.f64 	%fd67, [%rd12];
	add.f64 	%fd68, %fd85, %fd67;
	ld.global.f64 	%fd69, [%rd12+32];
	add.f64 	%fd70, %fd68, %fd69;
	ld.global.f64 	%fd71, [%rd12+64];
	add.f64 	%fd72, %fd70, %fd71;
	ld.global.f64 	%fd73, [%rd12+96];
	add.f64 	%fd85, %fd72, %fd73;
	add.s32 	%r47, %r47, 16;
$L__BB295_14:
	setp.eq.s32 	%p10, %r9, 0;
	@%p10 bra 	$L__BB295_18;
	setp.eq.s32 	%p11, %r9, 1;
	add.s32 	%r40, %r47, %r14;
	mul.wide.s32 	%rd13, %r40, 8;
	add.s64 	%rd4, %rd1, %rd13;
	ld.global.f64 	%fd74, [%rd4];
	add.f64 	%fd85, %fd85, %fd74;
	@%p11 bra 	$L__BB295_18;
	setp.eq.s32 	%p12, %r9, 2;
	ld.global.f64 	%fd75, [%rd4+32];
	add.f64 	%fd85, %fd85, %fd75;
	@%p12 bra 	$L__BB295_18;
	ld.global.f64 	%fd76, [%rd4+64];
	add.f64 	%fd85, %fd85, %fd76;
$L__BB295_18:
	add.s32 	%r41, %r43, %r12;
	mul.wide.u32 	%rd14, %r41, 8;
	add.s64 	%rd15, %rd3, %rd14;
	atom.global.add.f64 	%fd77, [%rd15], %fd85;
	add.s32 	%r43, %r43, 1;
	setp.ne.s32 	%p13, %r43, %r31;
	@%p13 bra 	$L__BB295_4;
	add.s32 	%r42, %r42, 56;
	setp.lt.s32 	%p14, %r42, %r29;
	@%p14 bra 	$L__BB295_3;
$L__BB295_20:
	ret;

}
	// .globl	_Z15gpukernelBMWNr3ILi4ELi8EEvPdS0_S0_iii
.visible .entry _Z15gpukernelBMWNr3ILi4ELi8EEvPdS0_S0_iii(
	.param .u64 .ptr .align 1 _Z15gpukernelBMWNr3ILi4ELi8EEvPdS0_S0_iii_param_0,
	.param .u64 .ptr .align 1 _Z15gpukernelBMWNr3ILi4ELi8EEvPdS0_S0_iii_param_1,
	.param .u64 .ptr .align 1 _Z15gpukernelBMWNr3ILi4ELi8EEvPdS0_S0_iii_param_2,
	.param .u32 _Z15gpukernelBMWNr3ILi4ELi8EEvPdS0_S0_iii_param_3,
	.param .u32 _Z15gpukernelBMWNr3ILi4ELi8EEvPdS0_S0_iii_param_4,
	.param .u32 _Z15gpukernelBMWNr3ILi4ELi8EEvPdS0_S0_iii_param_5
)
{
	.reg .pred 	%p<15>;
	.reg .b32 	%r<50>;
	.reg .b64 	%rd<16>;
	.reg .b64 	%fd<86>;

	ld.param.u64 	%rd5, [_Z15gpukernelBMWNr3ILi4ELi8EEvPdS0_S0_iii_param_0];
	ld.param.u64 	%rd6, [_Z15gpukernelBMWNr3ILi4ELi8EEvPdS0_S0_iii_param_1];
	ld.param.u32 	%r29, [_Z15gpukernelBMWNr3ILi4ELi8EEvPdS0_S0_iii_param_3];
	ld.param.u32 	%r30, [_Z15gpukernelBMWNr3ILi4ELi8EEvPdS0_S0_iii_param_4];
	ld.param.u32 	%r31, [_Z15gpukernelBMWNr3ILi4ELi8EEvPdS0_S0_iii_param_5];
	cvta.to.global.u64 	%rd1, %rd6;
	mov.u32 	%r1, %tid.x;
	shr.u32 	%r42, %r1, 2;
	setp.ge.s32 	%p1, %r42, %r29;
	@%p1 bra 	$L__BB296_20;
	setp.lt.s32 	%p2, %r31, 1;
	and.b32  	%r3, %r1, 3;
	@%p2 bra 	$L__BB296_20;
	not.b32 	%r32, %r3;
	add.s32 	%r4, %r30, %r32;
	shr.u32 	%r33, %r4, 2;
	add.s32 	%r34, %r33, 1;
	and.b32  	%r5, %r34, 15;
	add.s32 	%r6, %r5, -1;
	and.b32  	%r7, %r34, 7;
	add.s32 	%r8, %r7, -1;
	and.b32  	%r9, %r34, 3;
	and.b32  	%r35, %r34, 2147483632;
	neg.s32 	%r10, %r35;
	add.s64 	%rd2, %rd1, 256;
	cvta.to.global.u64 	%rd3, %rd5;
$L__BB296_3:
	mul.lo.s32 	%r12, %r42, %r31;
	mov.b32 	%r43, 0;
$L__BB296_4:
	setp.ge.s32 	%p3, %r3, %r30;
	mov.f64 	%fd85, 0d0000000000000000;
	@%p3 bra 	$L__BB296_18;
	setp.lt.u32 	%p4, %r4, 60;
	add.s32 	%r37, %r43, %r12;
	mul.lo.s32 	%r14, %r37, %r30;
	mov.f64 	%fd85, 0d0000000000000000;
	mov.u32 	%r47, %r3;
	@%p4 bra 	$L__BB296_8;
	add.s32 	%r44, %r3, %r14;
	mov.f64 	%fd85, 0d0000000000000000;
	mov.u32 	%r45, %r10;
	mov.u32 	%r47, %r3;
$L__BB296_7:
	.pragma "nounroll";
	mul.wide.s32 	%rd7, %r44, 8;
	add.s64 	%rd8, %rd2, %rd7;
	ld.global.f64 	%fd19, [%rd8+-256];
	add.f64 	%fd20, %fd85, %fd19;
	ld.global.f64 	%fd21, [%rd8+-224];
	add.f64 	%fd22, %fd20, %fd21;
	ld.global.f64 	%fd23, [%rd8+-192];
	add.f64 	%fd24, %fd22, %fd23;
	ld.global.f64 	%fd25, [%rd8+-160];
	add.f64 	%fd26, %fd24, %fd25;
	ld.global.f64 	%fd27, [%rd8+-128];
	add.f64 	%fd28, %fd26, %fd27;
	ld.global.f64 	%fd29, [%rd8+-96];
	add.f64 	%fd30, %fd28, %fd29;
	ld.global.f64 	%fd31, [%rd8+-64];
	add.f64 	%fd32, %fd30, %fd31;
	ld.global.f64 	%fd33, [%rd8+-32];
	add.f64 	%fd34, %fd32, %fd33;
	ld.global.f64 	%fd35, [%rd8];
	add.f64 	%fd36, %fd34, %fd35;
	ld.global.f64 	%fd37, [%rd8+32];
	add.f64 	%fd38, %fd36, %fd37;
	ld.global.f64 	%fd39, [%rd8+64];
	add.f64 	%fd40, %fd38, %fd39;
	ld.global.f64 	%fd41, [%rd8+96];
	add.f64 	%fd42, %fd40, %fd41;
	ld.global.f64 	%fd43, [%rd8+128];
	add.f64 	%fd44, %fd42, %fd43;
	ld.global.f64 	%fd45, [%rd8+160];
	add.f64 	%fd46, %fd44, %fd45;
	ld.global.f64 	%fd47, [%rd8+192];
	add.f64 	%fd48, %fd46, %fd47;
	ld.global.f64 	%fd49, [%rd8+224];
	add.f64 	%fd85, %fd48, %fd49;
	add.s32 	%r47, %r47, 64;
	add.s32 	%r45, %r45, 16;
	add.s32 	%r44, %r44, 64;
	setp.ne.s32 	%p5, %r45, 0;
	@%p5 bra 	$L__BB296_7;
$L__BB296_8:
	setp.eq.s32 	%p6, %r5, 0;
	@%p6 bra 	$L__BB296_18;
	setp.lt.u32 	%p7, %r6, 7;
	@%p7 bra 	$L__BB296_11;
	add.s32 	%r38, %r47, %r14;
	mul.wide.s32 	%rd9, %r38, 8;
	add.s64 	%rd10, %rd1, %rd9;
	ld.global.f64 	%fd51, [%rd10];
	add.f64 	%fd52, %fd85, %fd51;
	ld.global.f64 	%fd53, [%rd10+32];
	add.f64 	%fd54, %fd52, %fd53;
	ld.global.f64 	%fd55, [%rd10+64];
	add.f64 	%fd56, %fd54, %fd55;
	ld.global.f64 	%fd57, [%rd10+96];
	add.f64 	%fd58, %fd56, %fd57;
	ld.global.f64 	%fd59, [%rd10+128];
	add.f64 	%fd60, %fd58, %fd59;
	ld.global.f64 	%fd61, [%rd10+160];
	add.f64 	%fd62, %fd60, %fd61;
	ld.global.f64 	%fd63, [%rd10+192];
	add.f64 	%fd64, %fd62, %fd63;
	ld.global.f64 	%fd65, [%rd10+224];
	add.f64 	%fd85, %fd64, %fd65;
	add.s32 	%r47, %r47, 32;
$L__BB296_11:
	setp.eq.s32 	%p8, %r7, 0;
	@%p8 bra 	$L__BB296_18;
	setp.lt.u32 	%p9, %r8, 3;
	@%p9 bra 	$L__BB296_14;
	add.s32 	%r39, %r47, %r14;
	mul.wide.s32 	%rd11, %r39, 8;
	add.s64 	%rd12, %rd1, %rd11;
	ld.global.f64 	%fd67, [%rd12];
	add.f64 	%fd68, %fd85, %fd67;
	ld.global.f64 	%fd69, [%rd12+32];
	add.f64 	%fd70, %fd68, %fd69;
	ld.global.f64 	%fd71, [%rd12+64];
	add.f64 	%fd72, %fd70, %fd71;
	ld.global.f64 	%fd73, [%rd12+96];
	add.f64 	%fd85, %fd72, %fd73;
	add.s32 	%r47, %r47, 16;
$L__BB296_14:
	setp.eq.s32 	%p10, %r9, 0;
	@%p10 bra 	$L__BB296_18;
	setp.eq.s32 	%p11, %r9, 1;
	add.s32 	%r40, %r47, %r14;
	mul.wide.s32 	%rd13, %r40, 8;
	add.s64 	%rd4, %rd1, %rd13;
	ld.global.f64 	%fd74, [%rd4];
	add.f64 	%fd85, %fd85, %fd74;
	@%p11 bra 	$L__BB296_18;
	setp.eq.s32 	%p12, %r9, 2;
	ld.global.f64 	%fd75, [%rd4+32];
	add.f64 	%fd85, %fd85, %fd75;
	@%p12 bra 	$L__BB296_18;
	ld.global.f64 	%fd76, [%rd4+64];
	add.f64 	%fd85, %fd85, %fd76;
$L__BB296_18:
	add.s32 	%r41, %r43, %r12;
	mul.wide.u32 	%rd14, %r41, 8;
	add.s64 	%rd15, %rd3, %rd14;
	atom.global.add.f64 	%fd77, [%rd15], %fd85;
	add.s32 	%r43, %r43, 1;
	setp.ne.s32 	%p13, %r43, %r31;
	@%p13 bra 	$L__BB296_4;
	add.s32 	%r42, %r42, 64;
	setp.lt.s32 	%p14, %r42, %r29;
	@%p14 bra 	$L__BB296_3;
$L__BB296_20:
	ret;

}
	// .globl	_Z15gpukernelBMWNr3ILi4ELi9EEvPdS0_S0_iii
.visible .entry _Z15gpukernelBMWNr3ILi4ELi9EEvPdS0_S0_iii(
	.param .u64 .ptr .align 1 _Z15gpukernelBMWNr3ILi4ELi9EEvPdS0_S0_iii_param_0,
	.param .u64 .ptr .align 1 _Z15gpukernelBMWNr3ILi4ELi9EEvPdS0_S0_iii_param_1,
	.param .u64 .ptr .align 1 _Z15gpukernelBMWNr3ILi4ELi9EEvPdS0_S0_iii_param_2,
	.param .u32 _Z15gpukernelBMWNr3ILi4ELi9EEvPdS0_S0_iii_param_3,
	.param .u32 _Z15gpukernelBMWNr3ILi4ELi9EEvPdS0_S0_iii_param_4,
	.param .u32 _Z15gpukernelBMWNr3ILi4ELi9EEvPdS0_S0_iii_param_5
)
{
	.reg .pred 	%p<15>;
	.reg .b32 	%r<50>;
	.reg .b64 	%rd<16>;
	.reg .b64 	%fd<86>;

	ld.param.u64 	%rd5, [_Z15gpukernelBMWNr3ILi4ELi9EEvPdS0_S0_iii_param_0];
	ld.param.u64 	%rd6, [_Z15gpukernelBMWNr3ILi4ELi9EEvPdS0_S0_iii_param_1];
	ld.param.u32 	%r29, [_Z15gpukernelBMWNr3ILi4ELi9EEvPdS0_S0_iii_param_3];
	ld.param.u32 	%r30, [_Z15gpukernelBMWNr3ILi4ELi9EEvPdS0_S0_iii_param_4];
	ld.param.u32 	%r31, [_Z15gpukernelBMWNr3ILi4ELi9EEvPdS0_S0_iii_param_5];
	cvta.to.global.u64 	%rd1, %rd6;
	mov.u32 	%r1, %tid.x;
	shr.u32 	%r42, %r1, 2;
	setp.ge.s32 	%p1, %r42, %r29;
	@%p1 bra 	$L__BB297_20;
	setp.lt.s32 	%p2, %r31, 1;
	and.b32  	%r3, %r1, 3;
	@%p2 bra 	$L__BB297_20;
	not.b32 	%r32, %r3;
	add.s32 	%r4, %r30, %r32;
	shr.u32 	%r33, %r4, 2;
	add.s32 	%r34, %r33, 1;
	and.b32  	%r5, %r34, 15;
	add.s32 	%r6, %r5, -1;
	and.b32  	%r7, %r34, 7;
	add.s32 	%r8, %r7, -1;
	and.b32  	%r9, %r34, 3;
	and.b32  	%r35, %r34, 2147483632;
	neg.s32 	%r10, %r35;
	add.s64 	%rd2, %rd1, 256;
	cvta.to.global.u64 	%rd3, %rd5;
$L__BB297_3:
	mul.lo.s32 	%r12, %r42, %r31;
	mov.b32 	%r43, 0;
$L__BB297_4:
	setp.ge.s32 	%p3, %r3, %r30;
	mov.f64 	%fd85, 0d0000000000000000;
	@%p3 bra 	$L__BB297_18;
	setp.lt.u32 	%p4, %r4, 60;
	add.s32 	%r37, %r43, %r12;
	mul.lo.s32 	%r14, %r37, %r30;
	mov.f64 	%fd85, 0d0000000000000000;
	mov.u32 	%r47, %r3;
	@%p4 bra 	$L__BB297_8;
	add.s32 	%r44, %r3, %r14;
	mov.f64 	%fd85, 0d0000000000000000;
	mov.u32 	%r45, %r10;
	mov.u32 	%r47, %r3;
$L__BB297_7:
	.pragma "nounroll";
	mul.wide.s32 	%rd7, %r44, 8;
	add.s64 	%rd8, %rd2, %rd7;
	ld.global.f64 	%fd19, [%rd8+-256];
	add.f64 	%fd20, %fd85, %fd19;
	ld.global.f64 	%fd21, [%rd8+-224];
	add.f64 	%fd22, %fd20, %fd21;
	ld.global.f64 	%fd23, [%rd8+-192];
	add.f64 	%fd24, %fd22, %fd23;
	ld.global.f64 	%fd25, [%rd8+-160];
	add.f64 	%fd26, %fd24, %fd25;
	ld.global.f64 	%fd27, [%rd8+-128];
	add.f64 	%fd28, %fd26, %fd27;
	ld.global.f64 	%fd29, [%rd8+-96];
	add.f64 	%fd30, %fd28, %fd29;
	ld.global.f64 	%fd31, [%rd8+-64];
	add.f64 	%fd32, %fd30, %fd31;
	ld.global.f64 	%fd33, [%rd8+-32];
	add.f64 	%fd34, %fd32, %fd33;
	ld.global.f64 	%fd35, [%rd8];
	add.f64 	%fd36, %fd34, %fd35;
	ld.global.f64 	%fd37, [%rd8+32];
	add.f64 	%fd38, %fd36, %fd37;
	ld.global.f64 	%fd39, [%rd8+64];
	add.f64 	%fd40, %fd38, %fd39;
	ld.global.f64 	%fd41, [%rd8+96];
	add.f64 	%fd42, %fd40, %fd41;
	ld.global.f64 	%fd43, [%rd8+128];
	add.f64 	%fd44, %fd42, %fd43;
	ld.global.f64 	%fd45, [%rd8+160];
	add.f64 	%fd46, %fd44, %fd45;
	ld.global.f64 	%fd47, [%rd8+192];
	add.f64 	%fd48, %fd46, %fd47;
	ld.global.f64 	%fd49, [%rd8+224];
	add.f64 	%fd85, %fd48, %fd49;
	add.s32 	%r47, %r47, 64;
	add.s32 	%r45, %r45, 16;
	add.s32 	%r44, %r44, 64;
	setp.ne.s32 	%p5, %r45, 0;
	@%p5 bra 	$L__BB297_7;
$L__BB297_8:
	setp.eq.s32 	%p6, %r5, 0;
	@%p6 bra 	$L__BB297_18;
	setp.lt.u32 	%p7, %r6, 7;
	@%p7 bra 	$L__BB297_11;
	add.s32 	%r38, %r47, %r14;
	mul.wide.s32 	%rd9, %r38, 8;
	add.s64 	%rd10, %rd1, %rd9;
	ld.global.f64 	%fd51, [%rd10];
	add.f64 	%fd52, %fd85, %fd51;
	ld.global.f64 	%fd53, [%rd10+32];
	add.f64 	%fd54, %fd52, %fd53;
	ld.global.f64 	%fd55, [%rd10+64];
	add.f64 	%fd56, %fd54, %fd55;
	ld.global.f64 	%fd57, [%rd10+96];
	add.f64 	%fd58, %fd56, %fd57;
	ld.global.f64 	%fd59, [%rd10+128];
	add.f64 	%fd60, %fd58, %fd59;
	ld.global.f64 	%fd61, [%rd10+160];
	add.f64 	%fd62, %fd60, %fd61;
	ld.global.f64 	%fd63, [%rd10+192];
	add.f64 	%fd64, %fd62, %fd63;
	ld.global.f64 	%fd65, [%rd10+224];
	add.f64 	%fd85, %fd64, %fd65;
	add.s32 	%r47, %r47, 32;
$L__BB297_11:
	setp.eq.s32 	%p8, %r7, 0;
	@%p8 bra 	$L__BB297_18;
	setp.lt.u32 	%p9, %r8, 3;
	@%p9 bra 	$L__BB297_14;
	add.s32 	%r39, %r47, %r14;
	mul.wide.s32 	%rd11, %r39, 8;
	add.s64 	%rd12, %rd1, %rd11;
	ld.global.f64 	%fd67, [%rd12];
	add.f64 	%fd68, %fd85, %fd67;
	ld.global.f64 	%fd69, [%rd12+32];
	add.f64 	%fd70, %fd68, %fd69;
	ld.global.f64 	%fd71, [%rd12+64];
	add.f64 	%fd72, %fd70, %fd71;
	ld.global.f64 	%fd73, [%rd12+96];
	add.f64 	%fd85, %fd72, %fd73;
	add.s32 	%r47, %r47, 16;
$L__BB297_14:
	setp.eq.s32 	%p10, %r9, 0;
	@%p10 bra 	$L__BB297_18;
	setp.eq.s32 	%p11, %r9, 1;
	add.s32 	%r40, %r47, %r14;
	mul.wide.s32 	%rd13, %r40, 8;
	add.s64 	%rd4, %rd1, %rd13;
	ld.global.f64 	%fd74, [%rd4];
	add.f64 	%fd85, %fd85, %fd74;
	@%p11 bra 	$L__BB297_18;
	setp.eq.s32 	%p12, %r9, 2;
	ld.global.f64 	%fd75, [%rd4+32];
	add.f64 	%fd85, %fd85, %fd75;
	@%p12 bra 	$L__BB297_18;
	ld.global.f64 	%fd76, [%rd4+64];
	add.f64 	%fd85, %fd85, %fd76;
$L__BB297_18:
	add.s32 	%r41, %r43, %r12;
	mul.wide.u32 	%rd14, %r41, 8;
	add.s64 	%rd15, %rd3, %rd14;
	atom.global.add.f64 	%fd77, [%rd15], %fd85;
	add.s32 	%r43, %r43, 1;
	setp.ne.s32 	%p13, %r43, %r31;
	@%p13 bra 	$L__BB297_4;
	add.s32 	%r42, %r42, 72;
	setp.lt.s32 	%p14, %r42, %r29;
	@%p14 bra 	$L__BB297_3;
$L__BB297_20:
	ret;

}
	// .globl	_Z15gpukernelBMWNr3ILi4ELi10EEvPdS0_S0_iii
.visible .entry _Z15gpukernelBMWNr3ILi4ELi10EEvPdS0_S0_iii(
	.param .u64 .ptr .align 1 _Z15gpukernelBMWNr3ILi4ELi10EEvPdS0_S0_iii_param_0,
	.param .u64 .ptr .align 1 _Z15gpukernelBMWNr3ILi4ELi10EEvPdS0_S0_iii_param_1,
	.param .u64 .ptr .align 1 _Z15gpukernelBMWNr3ILi4ELi10EEvPdS0_S0_iii_param_2,
	.param .u32 _Z15gpukernelBMWNr3ILi4ELi10EEvPdS0_S0_iii_param_3,
	.param .u32 _Z15gpukernelBMWNr3ILi4ELi10EEvPdS0_S0_iii_param_4,
	.param .u32 _Z15gpukernelBMWNr3ILi4ELi10EEvPdS0_S0_iii_param_5
)
{
	.reg .pred 	%p<15>;
	.reg .b32 	%r<50>;
	.reg .b64 	%rd<16>;
	.reg .b64 	%fd<86>;

	ld.param.u64 	%rd5, [_Z15gpukernelBMWNr3ILi4ELi10EEvPdS0_S0_iii_param_0];
	ld.param.u64 	%rd6, [_Z15gpukernelBMWNr3ILi4ELi10EEvPdS0_S0_iii_param_1];
	ld.param.u32 	%r29, [_Z15gpukernelBMWNr3ILi4ELi10EEvPdS0_S0_iii_param_3];
	ld.param.u32 	%r30, [_Z15gpukernelBMWNr3ILi4ELi10EEvPdS0_S0_iii_param_4];
	ld.param.u32 	%r31, [_Z15gpukernelBMWNr3ILi4ELi10EEvPdS0_S0_iii_param_5];
	cvta.to.global.u64 	%rd1, %rd6;
	mov.u32 	%r1, %tid.x;
	shr.u32 	%r42, %r1, 2;
	setp.ge.s32 	%p1, %r42, %r29;
	@%p1 bra 	$L__BB298_20;
	setp.lt.s32 	%p2, %r31, 1;
	and.b32  	%r3, %r1, 3;
	@%p2 bra 	$L__BB298_20;
	not.b32 	%r32, %r3;
	add.s32 	%r4, %r30, %r32;
	shr.u32 	%r33, %r4, 2;
	add.s32 	%r34, %r33, 1;
	and.b32  	%r5, %r34, 15;
	add.s32 	%r6, %r5, -1;
	and.b32  	%r7, %r34, 7;
	add.s32 	%r8, %r7, -1;
	and.b32  	%r9, %r34, 3;
	and.b32  	%r35, %r34, 2147483632;
	neg.s32 	%r10, %r35;
	add.s64 	%rd2, %rd1, 256;
	cvta.to.global.u64 	%rd3, %rd5;
$L__BB298_3:
	mul.lo.s32 	%r12, %r42, %r31;
	mov.b32 	%r43, 0;
$L__BB298_4:
	setp.ge.s32 	%p3, %r3, %r30;
	mov.f64 	%fd85, 0d0000000000000000;
	@%p3 bra 	$L__BB298_18;
	setp.lt.u32 	%p4, %r4, 60;
	add.s32 	%r37, %r43, %r12;
	mul.lo.s32 	%r14, %r37, %r30;
	mov.f64 	%fd85, 0d0000000000000000;
	mov.u32 	%r47, %r3;
	@%p4 bra 	$L__BB298_8;
	add.s32 	%r44, %r3, %r14;
	mov.f64 	%fd85, 0d0000000000000000;
	mov.u32 	%r45, %r10;
	mov.u32 	%r47, %r3;
$L__BB298_7:
	.pragma "nounroll";
	mul.wide.s32 	%rd7, %r44, 8;
	add.s64 	%rd8, %rd2, %rd7;
	ld.global.f64 	%fd19, [%rd8+-256];
	add.f64 	%fd20, %fd85, %fd19;
	ld.global.f64 	%fd21, [%rd8+-224];
	add.f64 	%fd22, %fd20, %fd21;
	ld.global.f64 	%fd23, [%rd8+-192];
	add.f64 	%fd24, %fd22, %fd23;
	ld.global.f64 	%fd25, [%rd8+-160];
	add.f64 	%fd26, %fd24, %fd25;
	ld.global.f64 	%fd27, [%rd8+-128];
	add.f64 	%fd28, %fd26, %fd27;
	ld.global.f64 	%fd29, [%rd8+-96];
	add.f64 	%fd30, %fd28, %fd29;
	ld.global.f64 	%fd31, [%rd8+-64];
	add.f64 	%fd32, %fd30, %fd31;
	ld.global.f64 	%fd33, [%rd8+-32];
	add.f64 	%fd34, %fd32, %fd33;
	ld.global.f64 	%fd35, [%rd8];
	add.f64 	%fd36, %fd34, %fd35;
	ld.global.f64 	%fd37, [%rd8+32];
	add.f64 	%fd38, %fd36, %fd37;
	ld.global.f64 	%fd39, [%rd8+64];
	add.f64 	%fd40, %fd38, %fd39;
	ld.global.f64 	%fd41, [%rd8+96];
	add.f64 	%fd42, %fd40, %fd41;
	ld.global.f64 	%fd43, [%rd8+128];
	add.f64 	%fd44, %fd42, %fd43;
	ld.global.f64 	%fd45, [%rd8+160];
	add.f64 	%fd46, %fd44, %fd45;
	ld.global.f64 	%fd47, [%rd8+192];
	add.f64 	%fd48, %fd46, %fd47;
	ld.global.f64 	%fd49, [%rd8+224];
	add.f64 	%fd85, %fd48, %fd49;
	add.s32 	%r47, %r47, 64;
	add.s32 	%r45, %r45, 16;
	add.s32 	%r44, %r44, 64;
	setp.ne.s32 	%p5, %r45, 0;
	@%p5 bra 	$L__BB298_7;
$L__BB298_8:
	setp.eq.s32 	%p6, %r5, 0;
	@%p6 bra 	$L__BB298_18;
	setp.lt.u32 	%p7, %r6, 7;
	@%p7 bra 	$L__BB298_11;
	add.s32 	%r38, %r47, %r14;
	mul.wide.s32 	%rd9, %r38, 8;
	add.s64 	%rd10, %rd1, %rd9;
	ld.global.f64 	%fd51, [%rd10];
	add.f64 	%fd52, %fd85, %fd51;
	ld.global.f64 	%fd53, [%rd10+32];
	add.f64 	%fd54, %fd52, %fd53;
	ld.global.f64 	%fd55, [%rd10+64];
	add.f64 	%fd56, %fd54, %fd55;
	ld.global.f64 	%fd57, [%rd10+96];
	add.f64 	%fd58, %fd56, %fd57;
	ld.global.f64 	%fd59, [%rd10+128];
	add.f64 	%fd60, %fd58, %fd59;
	ld.global.f64 	%fd61, [%rd10+160];
	add.f64 	%fd62, %fd60, %fd61;
	ld.global.f64 	%fd63, [%rd10+192];
	add.f64 	%fd64, %fd62, %fd63;
	ld.global.f64 	%fd65, [%rd10+224];
	add.f64 	%fd85, %fd64, %fd65;
	add.s32 	%r47, %r47, 32;
$L__BB298_11:
	setp.eq.s32 	%p8, %r7, 0;
	@%p8 bra 	$L__BB298_18;
	setp.lt.u32 	%p9, %r8, 3;
	@%p9 bra 	$L__BB298_14;
	add.s32 	%r39, %r47, %r14;
	mul.wide.s32 	%rd11, %r39, 8;
	add.s64 	%rd12, %rd1, %rd11;
	ld.global.f64 	%fd67, [%rd12];
	add.f64 	%fd68, %fd85, %fd67;
	ld.global.f64 	%fd69, [%rd12+32];
	add.f64 	%fd70, %fd68, %fd69;
	ld.global.f64 	%fd71, [%rd12+64];
	add.f64 	%fd72, %fd70, %fd71;
	ld.global.f64 	%fd73, [%rd12+96];
	add.f64 	%fd85, %fd72, %fd73;
	add.s32 	%r47, %r47, 16;
$L__BB298_14:
	setp.eq.s32 	%p10, %r9, 0;
	@%p10 bra 	$L__BB298_18;
	setp.eq.s32 	%p11, %r9, 1;
	add.s32 	%r40, %r47, %r14;
	mul.wide.s32 	%rd13, %r40, 8;
	add.s64 	%rd4, %rd1, %rd13;
	ld.global.f64 	%fd74, [%rd4];
	add.f64 	%fd85, %fd85, %fd74;
	@%p11 bra 	$L__BB298_18;
	setp.eq.s32 	%p12, %r9, 2;
	ld.global.f64 	%fd75, [%rd4+32];
	add.f64 	%fd85, %fd85, %fd75;
	@%p12 bra 	$L__BB298_18;
	ld.global.f64 	%fd76, [%rd4+64];
	add.f64 	%fd85, %fd85, %fd76;
$L__BB298_18:
	add.s32 	%r41, %r43, %r12;
	mul.wide.u32 	%rd14, %r41, 8;
	add.s64 	%rd15, %rd3, %rd14;
	atom.global.add.f64 	%fd77, [%rd15], %fd85;
	add.s32 	%r43, %r43, 1;
	setp.ne.s32 	%p13, %r43, %r31;
	@%p13 bra 	$L__BB298_4;
	add.s32 	%r42, %r42, 80;
	setp.lt.s32 	%p14, %r42, %r29;
	@%p14 bra 	$L__BB298_3;
$L__BB298_20:
	ret;

}
	// .globl	_Z15gpukernelBMWNr3ILi4ELi11EEvPdS0_S0_iii
.visible .entry _Z15gpukernelBMWNr3ILi4ELi11EEvPdS0_S0_iii(
	.param .u64 .ptr .align 1 _Z15gpukernelBMWNr3ILi4ELi11EEvPdS0_S0_iii_param_0,
	.param .u64 .ptr .align 1 _Z15gpukernelBMWNr3ILi4ELi11EEvPdS0_S0_iii_param_1,
	.param .u64 .ptr .align 1 _Z15gpukernelBMWNr3ILi4ELi11EEvPdS0_S0_iii_param_2,
	.param .u32 _Z15gpukernelBMWNr3ILi4ELi11EEvPdS0_S0_iii_param_3,
	.param .u32 _Z15gpukernelBMWNr3ILi4ELi11EEvPdS0_S0_iii_param_4,
	.param .u32 _Z15gpukernelBMWNr3ILi4ELi11EEvPdS0_S0_iii_param_5
)
{
	.reg .pred 	%p<15>;
	.reg .b32 	%r<50>;
	.reg .b64 	%rd<16>;
	.reg .b64 	%fd<86>;

	ld.param.u64 	%rd5, [_Z15gpukernelBMWNr3ILi4ELi11EEvPdS0_S0_iii_param_0];
	ld.param.u64 	%rd6, [_Z15gpukernelBMWNr3ILi4ELi11EEvPdS0_S0_iii_param_1];
	ld.param.u32 	%r29, [_Z15gpukernelBMWNr3ILi4ELi11EEvPdS0_S0_iii_param_3];
	ld.param.u32 	%r30, [_Z15gpukernelBMWNr3ILi4ELi11EEvPdS0_S0_iii_param_4];
	ld.param.u32 	%r31, [_Z15gpukernelBMWNr3ILi4ELi11EEvPdS0_S0_iii_param_5];
	cvta.to.global.u64 	%rd1, %rd6;
	mov.u32 	%r1, %tid.x;
	shr.u32 	%r42, %r1, 2;
	setp.ge.s32 	%p1, %r42, %r29;
	@%p1 bra 	$L__BB299_20;
	setp.lt.s32 	%p2, %r31, 1;
	and.b32  	%r3, %r1, 3;
	@%p2 bra 	$L__BB299_20;
	not.b32 	%r32, %r3;
	add.s32 	%r4, %r30, %r32;
	shr.u32 	%r33, %r4, 2;
	add.s32 	%r34, %r33, 1;
	and.b32  	%r5, %r34, 15;
	add.s32 	%r6, %r5, -1;
	and.b32  	%r7, %r34, 7;
	add.s32 	%r8, %r7, -1;
	and.b32  	%r9, %r34, 3;
	and.b32  	%r35, %r34, 2147483632;
	neg.s32 	%r10, %r35;
	add.s64 	%rd2, %rd1, 256;
	cvta.to.global.u64 	%rd3, %rd5;
$L__BB299_3:
	mul.lo.s32 	%r12, %r42, %r31;
	mov.b32 	%r43, 0;
$L__BB299_4:
	setp.ge.s32 	%p3, %r3, %r30;
	mov.f64 	%fd85, 0d0000000000000000;
	@%p3 bra 	$L__BB299_18;
	setp.lt.u32 	%p4, %r4, 60;
	add.s32 	%r37, %r43, %r12;
	mul.lo.s32 	%r14, %r37, %r30;
	mov.f64 	%fd85, 0d0000000000000000;
	mov.u32 	%r47, %r3;
	@%p4 bra 	$L__BB299_8;
	add.s32 	%r44, %r3, %r14;
	mov.f64 	%fd85, 0d0000000000000000;
	mov.u32 	%r45, %r10;
	mov.u32 	%r47, %r3;
$L__BB299_7:
	.pragma "nounroll";
	mul.wide.s32 	%rd7, %r44, 8;
	add.s64 	%rd8, %rd2, %rd7;
	ld.global.f64 	%fd19, [%rd8+-256];
	add.f64 	%fd20, %fd85, %fd19;
	ld.global.f64 	%fd21, [%rd8+-224];
	add.f64 	%fd22, %fd20, %fd21;
	ld.global.f64 	%fd23, [%rd8+-192];
	add.f64 	%fd24, %fd22, %fd23;
	ld.global.f64 	%fd25, [%rd8+-160];
	add.f64 	%fd26, %fd24, %fd25;
	ld.global.f64 	%fd27, [%rd8+-128];
	add.f64 	%fd28, %fd26, %fd27;
	ld.global.f64 	%fd29, [%rd8+-96];
	add.f64 	%fd30, %fd28, %fd29;
	ld.global.f64 	%fd31, [%rd8+-64];
	add.f64 	%fd32, %fd30, %fd31;
	ld.global.f64 	%fd33, [%rd8+-32];
	add.f64 	%fd34, %fd32, %fd33;
	ld.global.f64 	%fd35, [%rd8];
	add.f64 	%fd36, %fd34, %fd35;
	ld.global.f64 	%fd37, [%rd8+32];
	add.f64 	%fd38, %fd36, %fd37;
	ld.global.f64 	%fd39, [%rd8+64];
	add.f64 	%fd40, %fd38, %fd39;
	ld.global.f64 	%fd41, [%rd8+96];
	add.f64 	%fd42, %fd40, %fd41;
	ld.global.f64 	%fd43, [%rd8+128];
	add.f64 	%fd44, %fd42, %fd43;
	ld.global.f64 	%fd45, [%rd8+160];
	add.f64 	%fd46, %fd44, %fd45;
	ld.global.f64 	%fd47, [%rd8+192];
	add.f64 	%fd48, %fd46, %fd47;
	ld.global.f64 	%fd49, [%rd8+224];
	add.f64 	%fd85, %fd48, %fd49;
	add.s32 	%r47, %r47, 64;
	add.s32 	%r45, %r45, 16;
	add.s32 	%r44, %r44, 64;
	setp.ne.s32 	%p5, %r45, 0;
	@%p5 bra 	$L__BB299_7;
$L__BB299_8:
	setp.eq.s32 	%p6, %r5, 0;
	@%p6 bra 	$L__BB299_18;
	setp.lt.u32 	%p7, %r6, 7;
	@%p7 bra 	$L__BB299_11;
	add.s32 	%r38, %r47, %r14;
	mul.wide.s32 	%rd9, %r38, 8;
	add.s64 	%rd10, %rd1, %rd9;
	ld.global.f64 	%fd51, [%rd10];
	add.f64 	%fd52, %fd85, %fd51;
	ld.global.f64 	%fd53, [%rd10+32];
	add.f64 	%fd54, %fd52, %fd53;
	ld.global.f64 	%fd55, [%rd10+64];
	add.f64 	%fd56, %fd54, %fd55;
	ld.global.f64 	%fd57, [%rd10+96];
	add.f64 	%fd58, %fd56, %fd57;
	ld.global.f64 	%fd59, [%rd10+128];
	add.f64 	%fd60, %fd58, %fd59;
	ld.global.f64 	%fd61, [%rd10+160];
	add.f64 	%fd62, %fd60, %fd61;
	ld.global.f64 	%fd63, [%rd10+192];
	add.f64 	%fd64, %fd62, %fd63;
	ld.global.f64 	%fd65, [%rd10+224];
	add.f64 	%fd85, %fd64, %fd65;
	add.s32 	%r47, %r47, 32;
$L__BB299_11:
	setp.eq.s32 	%p8, %r7, 0;
	@%p8 bra 	$L__BB299_18;
	setp.lt.u32 	%p9, %r8, 3;
	@%p9 bra 	$L__BB299_14;
	add.s32 	%r39, %r47, %r14;
	mul.wide.s32 	%rd11, %r39, 8;
	add.s64 	%rd12, %rd1, %rd11;
	ld.global.f64 	%fd67, [%rd12];
	add.f64 	%fd68, %fd85, %fd67;
	ld.global.f64 	%fd69, [%rd12+32];
	add.f64 	%fd70, %fd68, %fd69;
	ld.global.f64 	%fd71, [%rd12+64];
	add.f64 	%fd72, %fd70, %fd71;
	ld.global.f64 	%fd73, [%rd12+96];
	add.f64 	%fd85, %fd72, %fd73;
	add.s32 	%r47, %r47, 16;
$L__BB299_14:
	setp.eq.s32 	%p10, %r9, 0;
	@%p10 bra 	$L__BB299_18;
	setp.eq.s32 	%p11, %r9, 1;
	add.s32 	%r40, %r47, %r14;
	mul.wide.s32 	%rd13, %r40, 8;
	add.s64 	%rd4, %rd1, %rd13;
	ld.global.f64 	%fd74, [%rd4];
	add.f64 	%fd85, %fd85, %fd74;
	@%p11 bra 	$L__BB299_18;
	setp.eq.s32 	%p12, %r9, 2;
	ld.global.f64 	%fd75, [%rd4+32];
	add.f64 	%fd85, %fd85, %fd75;
	@%p12 bra 	$L__BB299_18;
	ld.global.f64 	%fd76, [%rd4+64];
	add.f64 	%fd85, %fd85, %fd76;
$L__BB299_18:
	add.s32 	%r41, %r43, %r12;
	mul.wide.u32 	%rd14, %r41, 8;
	add.s64 	%rd15, %rd3, %rd14;
	atom.global.add.f64 	%fd77, [%rd15], %fd85;
	add.s32 	%r43, %r43, 1;
	setp.ne.s32 	%p13, %r43, %r31;
	@%p13 bra 	$L__BB299_4;
	add.s32 	%r42, %r42, 88;
	setp.lt.s32 	%p14, %r42, %r29;
	@%p14 bra 	$L__BB299_3;
$L__BB299_20:
	ret;

}
	// .globl	_Z15gpukernelBMWNr3ILi4ELi12EEvPdS0_S0_iii
.visible .entry _Z15gpukernelBMWNr3ILi4ELi12EEvPdS0_S0_iii(
	.param .u64 .ptr .align 1 _Z15gpukernelBMWNr3ILi4ELi12EEvPdS0_S0_iii_param_0,
	.param .u64 .ptr .align 1 _Z15gpukernelBMWNr3ILi4ELi12EEvPdS0_S0_iii_param_1,
	.param .u64 .ptr .align 1 _Z15gpukernelBMWNr3ILi4ELi12EEvPdS0_S0_iii_param_2,
	.param .u32 _Z15gpukernelBMWNr3ILi4ELi12EEvPdS0_S0_iii_param_3,
	.param .u32 _Z15gpukernelBMWNr3ILi4ELi12EEvPdS0_S0_iii_param_4,
	.param .u32 _Z15gpukernelBMWNr3ILi4ELi12EEvPdS0_S0_iii_param_5
)
{
	.reg .pred 	%p<15>;
	.reg .b32 	%r<50>;
	.reg .b64 	%rd<16>;
	.reg .b64 	%fd<86>;

	ld.param.u64 	%rd5, [_Z15gpukernelBMWNr3ILi4ELi12EEvPdS0_S0_iii_param_0];
	ld.param.u64 	%rd6, [_Z15gpukernelBMWNr3ILi4ELi12EEvPdS0_S0_iii_param_1];
	ld.param.u32 	%r29, [_Z15gpukernelBMWNr3ILi4ELi12EEvPdS0_S0_iii_param_3];
	ld.param.u32 	%r30, [_Z15gpukernelBMWNr3ILi4ELi12EEvPdS0_S0_iii_param_4];
	ld.param.u32 	%r31, [_Z15gpukernelBMWNr3ILi4ELi12EEvPdS0_S0_iii_param_5];
	cvta.to.global.u64 	%rd1, %rd6;
	mov.u32 	%r1, %tid.x;
	shr.u32 	%r42, %r1, 2;
	setp.ge.s32 	%p1, %r42, %r29;
	@%p1 bra 	$L__BB300_20;
	setp.lt.s32 	%p2, %r31, 1;
	and.b32  	%r3, %r1, 3;
	@%p2 bra 	$L__BB300_20;
	not.b32 	%r32, %r3;
	add.s32 	%r4, %r30, %r32;
	shr.u32 	%r33, %r4, 2;
	add.s32 	%r34, %r33, 1;
	and.b32  	%r5, %r34, 15;
	add.s32 	%r6, %r5, -1;
	and.b32  	%r7, %r34, 7;
	add.s32 	%r8, %r7, -1;
	and.b32  	%r9, %r34, 3;
	and.b32  	%r35, %r34, 2147483632;
	neg.s32 	%r10, %r35;
	add.s64 	%rd2, %rd1, 256;
	cvta.to.global.u64 	%rd3, %rd5;
$L__BB300_3:
	mul.lo.s32 	%r12, %r42, %r31;
	mov.b32 	%r43, 0;
$L__BB300_4:
	setp.ge.s32 	%p3, %r3, %r30;
	mov.f64 	%fd85, 0d0000000000000000;
	@%p3 bra 	$L__BB300_18;
	setp.lt.u32 	%p4, %r4, 60;
	add.s32 	%r37, %r43, %r12;
	mul.lo.s32 	%r14, %r37, %r30;
	mov.f64 	%fd85, 0d0000000000000000;
	mov.u32 	%r47, %r3;
	@%p4 bra 	$L__BB300_8;
	add.s32 	%r44, %r3, %r14;
	mov.f64 	%fd85, 0d0000000000000000;
	mov.u32 	%r45, %r10;
	mov.u32 	%r47, %r3;
$L__BB300_7:
	.pragma "nounroll";
	mul.wide.s32 	%rd7, %r44, 8;
	add.s64 	%rd8, %rd2, %rd7;
	ld.global.f64 	%fd19, [%rd8+-256];
	add.f64 	%fd20, %fd85, %fd19;
	ld.global.f64 	%fd21, [%rd8+-224];
	add.f64 	%fd22, %fd20, %fd21;
	ld.global.f64 	%fd23, [%rd8+-192];
	add.f64 	%fd24, %fd22, %fd23;
	ld.global.f64 	%fd25, [%rd8+-160];
	add.f64 	%fd26, %fd24, %fd25;
	ld.global.f64 	%fd27, [%rd8+-128];
	add.f64 	%fd28, %fd26, %fd27;
	ld.global.f64 	%fd29, [%rd8+-96];
	add.f64 	%fd30, %fd28, %fd29;
	ld.global.f64 	%fd31, [%rd8+-64];
	add.f64 	%fd32, %fd30, %fd31;
	ld.global.f64 	%fd33, [%rd8+-32];
	add.f64 	%fd34, %fd32, %fd33;
	ld.global.f64 	%fd35, [%rd8];
	add.f64 	%fd36, %fd34, %fd35;
	ld.global.f64 	%fd37, [%rd8+32];
	add.f64 	%fd38, %fd36, %fd37;
	ld.global.f64 	%fd39, [%rd8+64];
	add.f64 	%fd40, %fd38, %fd39;
	ld.global.f64 	%fd41, [%rd8+96];
	add.f64 	%fd42, %fd40, %fd41;
	ld.global.f64 	%fd43, [%rd8+128];
	add.f64 	%fd44, %fd42, %fd43;
	ld.global.f64 	%fd45, [%rd8+160];
	add.f64 	%fd46, %fd44, %fd45;
	ld.global.f64 	%fd47, [%rd8+192];
	add.f64 	%fd48, %fd46, %fd47;
	ld.global.f64 	%fd49, [%rd8+224];
	add.f64 	%fd85, %fd48, %fd49;
	add.s32 	%r47, %r47, 64;
	add.s32 	%r45, %r45, 16;
	add.s32 	%r44, %r44, 64;
	setp.ne.s32 	%p5, %r45, 0;
	@%p5 bra 	$L__BB300_7;
$L__BB300_8:
	setp.eq.s32 	%p6, %r5, 0;
	@%p6 bra 	$L__BB300_18;
	setp.lt.u32 	%p7, %r6, 7;
	@%p7 bra 	$L__BB300_11;
	add.s32 	%r38, %r47, %r14;
	mul.wide.s32 	%rd9, %r38, 8;
	add.s64 	%rd10, %rd1, %rd9;
	ld.global.f64 	%fd51, [%rd10];
	add.f64 	%fd52, %fd85, %fd51;
	ld.global.f64 	%fd53, [%rd10+32];
	add.f64 	%fd54, %fd52, %fd53;
	ld.global.f64 	%fd55, [%rd10+64];
	add.f64 	%fd56, %fd54, %fd55;
	ld.global.f64 	%fd57, [%rd10+96];
	add.f64 	%fd58, %fd56, %fd57;
	ld.global.f64 	%fd59, [%rd10+128];
	add.f64 	%fd60, %fd58, %fd59;
	ld.global.f64 	%fd61, [%rd10+160];
	add.f64 	%fd62, %fd60, %fd61;
	ld.global.f64 	%fd63, [%rd10+192];
	add.f64 	%fd64, %fd62, %fd63;
	ld.global.f64 	%fd65, [%rd10+224];
	add.f64 	%fd85, %fd64, %fd65;
	add.s32 	%r47, %r47, 32;
$L__BB300_11:
	setp.eq.s32 	%p8, %r7, 0;
	@%p8 bra 	$L__BB300_18;
	setp.lt.u32 	%p9, %r8, 3;
	@%p9 bra 	$L__BB300_14;
	add.s32 	%r39, %r47, %r14;
	mul.wide.s32 	%rd11, %r39, 8;
	add.s64 	%rd12, %rd1, %rd11;
	ld.global.f64 	%fd67, [%rd12];
	add.f64 	%fd68, %fd85, %fd67;
	ld.global.f64 	%fd69, [%rd12+32];
	add.f64 	%fd70, %fd68, %fd69;
	ld.global.f64 	%fd71, [%rd12+64];
	add.f64 	%fd72, %fd70, %fd71;
	ld.global.f64 	%fd73, [%rd12+96];
	add.f64 	%fd85, %fd72, %fd73;
	add.s32 	%r47, %r47, 16;
$L__BB300_14:
	setp.eq.s32 	%p10, %r9, 0;
	@%p10 bra 	$L__BB300_18;
	setp.eq.s32 	%p11, %r9, 1;
	add.s32 	%r40, %r47, %r14;
	mul.wide.s32 	%rd13, %r40, 8;
	add.s64 	%rd4, %rd1, %rd13;
	ld.global.f64 	%fd74, [%rd4];
	add.f64 	%fd85, %fd85, %fd74;
	@%p11 bra 	$L__BB300_18;
	setp.eq.s32 	%p12, %r9, 2;
	ld.global.f64 	%fd75, [%rd4+32];
	add.f64 	%fd85, %fd85, %fd75;
	@%p12 bra 	$L__BB300_18;
	ld.global.f64 	%fd76, [%rd4+64];
	add.f64 	%fd85, %fd85, %fd76;
$L__BB300_18:
	add.s32 	%r41, %r43, %r12;
	mul.wide.u32 	%rd14, %r41, 8;
	add.s64 	%rd15, %rd3, %rd14;
	atom.global.add.f64 	%fd77, [%rd15], %fd85;
	add.s32 	%r43, %r43, 1;
	setp.ne.s32 	%p13, %r43, %r31;
	@%p13 bra 	$L__BB300_4;
	add.s32 	%r42, %r42, 96;
	setp.lt.s32 	%p14, %r42, %r29;
	@%p14 bra 	$L__BB300_3;
$L__BB300_20:
	ret;

}
	// .globl	_Z15gpukernelBMWNr3ILi4ELi13EEvPdS0_S0_iii
.visible .entry _Z15gpukernelBMWNr3ILi4ELi13EEvPdS0_S0_iii(
	.param .u64 .ptr .align 1 _Z15gpukernelBMWNr3ILi4ELi13EEvPdS0_S0_iii_param_0,
	.param .u64 .ptr .align 1 _Z15gpukernelBMWNr3ILi4ELi13EEvPdS0_S0_iii_param_1,
	.param .u64 .ptr .align 1 _Z15gpukernelBMWNr3ILi4ELi13EEvPdS0_S0_iii_param_2,
	.param .u32 _Z15gpukernelBMWNr3ILi4ELi13EEvPdS0_S0_iii_param_3,
	.param .u32 _Z15gpukernelBMWNr3ILi4ELi13EEvPdS0_S0_iii_param_4,
	.param .u32 _Z15gpukernelBMWNr3ILi4ELi13EEvPdS0_S0_iii_param_5
)
{
	.reg .pred 	%p<15>;
	.reg .b32 	%r<50>;
	.reg .b64 	%rd<16>;
	.reg .b64 	%fd<86>;

	ld.param.u64 	%rd5, [_Z15gpukernelBMWNr3ILi4ELi13EEvPdS0_S0_iii_param_0];
	ld.param.u64 	%rd6, [_Z15gpukernelBMWNr3ILi4ELi13EEvPdS0_S0_iii_param_1];
	ld.param.u32 	%r29, [_Z15gpukernelBMWNr3ILi4ELi13EEvPdS0_S0_iii_param_3];
	ld.param.u32 	%r30, [_Z15gpukernelBMWNr3ILi4ELi13EEvPdS0_S0_iii_param_4];
	ld.param.u32 	%r31, [_Z15gpukernelBMWNr3ILi4ELi13EEvPdS0_S0_iii_param_5];
	cvta.to.global.u64 	%rd1, %rd6;
	mov.u32 	%r1, %tid.x;
	shr.u32 	%r42, %r1, 2;
	setp.ge.s32 	%p1, %r42, %r29;
	@%p1 bra 	$L__BB301_20;
	setp.lt.s32 	%p2, %r31, 1;
	and.b32  	%r3, %r1, 3;
	@%p2 bra 	$L__BB301_20;
	not.b32 	%r32, %r3;
	add.s32 	%r4, %r30, %r32;
	shr.u32 	%r33, %r4, 2;
	add.s32 	%r34, %r33, 1;
	and.b32  	%r5, %r34, 15;
	add.s32 	%r6, %r5, -1;
	and.b32  	%r7, %r34, 7;
	add.s32 	%r8, %r7, -1;
	and.b32  	%r9, %r34, 3;
	and.b32  	%r35, %r34, 2147483632;
	neg.s32 	%r10, %r35;
	add.s64 	%rd2, %rd1, 256;
	cvta.to.global.u64 	%rd3, %rd5;
$L__BB301_3:
	mul.lo.s32 	%r12, %r42, %r31;
	mov.b32 	%r43, 0;
$L__BB301_4:
	setp.ge.s32 	%p3, %r3, %r30;
	mov.f64 	%fd85, 0d0000000000000000;
	@%p3 bra 	$L__BB301_18;
	setp.lt.u32 	%p4, %r4, 60;
	add.s32 	%r37, %r43, %r12;
	mul.lo.s32 	%r14, %r37, %r30;
	mov.f64 	%fd85, 0d0000000000000000;
	mov.u32 	%r47, %r3;
	@%p4 bra 	$L__BB301_8;
	add.s32 	%r44, %r3, %r14;
	mov.f64 	%fd85, 0d0000000000000000;
	mov.u32 	%r45, %r10;
	mov.u32 	%r47, %r3;
$L__BB301_7:
	.pragma "nounroll";
	mul.wide.s32 	%rd7, %r44, 8;
	add.s64 	%rd8, %rd2, %rd7;
	ld.global.f64 	%fd19, [%rd8+-256];
	add.f64 	%fd20, %fd85, %fd19;
	ld.global.f64 	%fd21, [%rd8+-224];
	add.f64 	%fd22, %fd20, %fd21;
	ld.global.f64 	%fd23, [%rd8+-192];
	add.f64 	%fd24, %fd22, %fd23;
	ld.global.f64 	%fd25, [%rd8+-160];
	add.f64 	%fd26, %fd24, %fd25;
	ld.global.f64 	%fd27, [%rd8+-128];
	add.f64 	%fd28, %fd26, %fd27;
	ld.global.f64 	%fd29, [%rd8+-96];
	add.f64 	%fd30, %fd28, %fd29;
	ld.global.f64 	%fd31, [%rd8+-64];
	add.f64 	%fd32, %fd30, %fd31;
	ld.global.f64 	%fd33, [%rd8+-32];
	add.f64 	%fd34, %fd32, %fd33;
	ld.global.f64 	%fd35, [%rd8];
	add.f64 	%fd36, %fd34, %fd35;
	ld.global.f64 	%fd37, [%rd8+32];
	add.f64 	%fd38, %fd36, %fd37;
	ld.global.f64 	%fd39, [%rd8+64];
	add.f64 	%fd40, %fd38, %fd39;
	ld.global.f64 	%fd41, [%rd8+96];
	add.f64 	%fd42, %fd40, %fd41;
	ld.global.f64 	%fd43, [%rd8+128];
	add.f64 	%fd44, %fd42, %fd43;
	ld.global.f64 	%fd45, [%rd8+160];
	add.f64 	%fd46, %fd44, %fd45;
	ld.global.f64 	%fd47, [%rd8+192];
	add.f64 	%fd48, %fd46, %fd47;
	ld.global.f64 	%fd49, [%rd8+224];
	add.f64 	%fd85, %fd48, %fd49;
	add.s32 	%r47, %r47, 64;
	add.s32 	%r45, %r45, 16;
	add.s32 	%r44, %r44, 64;
	setp.ne.s32 	%p5, %r45, 0;
	@%p5 bra 	$L__BB301_7;
$L__BB301_8:
	setp.eq.s32 	%p6, %r5, 0;
	@%p6 bra 	$L__BB301_18;
	setp.lt.u32 	%p7, %r6, 7;
	@%p7 bra 	$L__BB301_11;
	add.s32 	%r38, %r47, %r14;
	mul.wide.s32 	%rd9, %r38, 8;
	add.s64 	%rd10, %rd1, %rd9;
	ld.global.f64 	%fd51, [%rd10];
	add.f64 	%fd52, %fd85, %fd51;
	ld.global.f64 	%fd53, [%rd10+32];
	add.f64 	%fd54, %fd52, %fd53;
	ld.global.f64 	%fd55, [%rd10+64];
	add.f64 	%fd56, %fd54, %fd55;
	ld.global.f64 	%fd57, [%rd10+96];
	add.f64 	%fd58, %fd56, %fd57;
	ld.global.f64 	%fd59, [%rd10+128];
	add.f64 	%fd60, %fd58, %fd59;
	ld.global.f64 	%fd61, [%rd10+160];
	add.f64 	%fd62, %fd60, %fd61;
	ld.global.f64 	%fd63, [%rd10+192];
	add.f64 	%fd64, %fd62, %fd63;
	ld.global.f64 	%fd65, [%rd10+224];
	add.f64 	%fd85, %fd64, %fd65;
	add.s32 	%r47, %r47, 32;
$L__BB301_11:
	setp.eq.s32 	%p8, %r7, 0;
	@%p8 bra 	$L__BB301_18;
	setp.lt.u32 	%p9, %r8, 3;
	@%p9 bra 	$L__BB301_14;
	add.s32 	%r39, %r47, %r14;
	mul.wide.s32 	%rd11, %r39, 8;
	add.s64 	%rd12, %rd1, %rd11;
	ld.global.f64 	%fd67, [%rd12];
	add.f64 	%fd68, %fd85, %fd67;
	ld.global.f64 	%fd69, [%rd12+32];
	add.f64 	%fd70, %fd68, %fd69;
	ld.global.f64 	%fd71, [%rd12+64];
	add.f64 	%fd72, %fd70, %fd71;
	ld.global.f64 	%fd73, [%rd12+96];
	add.f64 	%fd85, %fd72, %fd73;
	add.s32 	%r47, %r47, 16;
$L__BB301_14:
	setp.eq.s32 	%p10, %r9, 0;
	@%p10 bra 	$L__BB301_18;
	setp.eq.s32 	%p11, %r9, 1;
	add.s32 	%r40, %r47, %r14;
	mul.wide.s32 	%rd13, %r40, 8;
	add.s64 	%rd4, %rd1, %rd13;
	ld.global.f64 	%fd74, [%rd4];
	add.f64 	%fd85, %fd85, %fd74;
	@%p11 bra 	$L__BB301_18;
	setp.eq.s32 	%p12, %r9, 2;
	ld.global.f64 	%fd75, [%rd4+32];
	add.f64 	%fd85, %fd85, %fd75;
	@%p12 bra 	$L__BB301_18;
	ld.global.f64 	%fd76, [%rd4+64];
	add.f64 	%fd85, %fd85, %fd76;
$L__BB301_18:
	add.s32 	%r41, %r43, %r12;
	mul.wide.u32 	%rd14, %r41, 8;
	add.s64 	%rd15, %rd3, %rd14;
	atom.global.add.f64 	%fd77, [%rd15], %fd85;
	add.s32 	%r43, %r43, 1;
	setp.ne.s32 	%p13, %r43, %r31;
	@%p13 bra 	$L__BB301_4;
	add.s32 	%r42, %r42, 104;
	setp.lt.s32 	%p14, %r42, %r29;
	@%p14 bra 	$L__BB301_3;
$L__BB301_20:
	ret;

}
	// .globl	_Z15gpukernelBMWNr3ILi4ELi14EEvPdS0_S0_iii
.visible .entry _Z15gpukernelBMWNr3ILi4ELi14EEvPdS0_S0_iii(
	.param .u64 .ptr .align 1 _Z15gpukernelBMWNr3ILi4ELi14EEvPdS0_S0_iii_param_0,
	.param .u64 .ptr .align 1 _Z15gpukernelBMWNr3ILi4ELi14EEvPdS0_S0_iii_param_1,
	.param .u64 .ptr .align 1 _Z15gpukernelBMWNr3ILi4ELi14EEvPdS0_S0_iii_param_2,
	.param .u32 _Z15gpukernelBMWNr3ILi4ELi14EEvPdS0_S0_iii_param_3,
	.param .u32 _Z15gpukernelBMWNr3ILi4ELi14EEvPdS0_S0_iii_param_4,
	.param .u32 _Z15gpukernelBMWNr3ILi4ELi14EEvPdS0_S0_iii_param_5
)
{
	.reg .pred 	%p<15>;
	.reg .b32 	%r<50>;
	.reg .b64 	%rd<16>;
	.reg .b64 	%fd<86>;

	ld.param.u64 	%rd5, [_Z15gpukernelBMWNr3ILi4ELi14EEvPdS0_S0_iii_param_0];
	ld.param.u64 	%rd6, [_Z15gpukernelBMWNr3ILi4ELi14EEvPdS0_S0_iii_param_1];
	ld.param.u32 	%r29, [_Z15gpukernelBMWNr3ILi4ELi14EEvPdS0_S0_iii_param_3];
	ld.param.u32 	%r30, [_Z15gpukernelBMWNr3ILi4ELi14EEvPdS0_S0_iii_param_4];
	ld.param.u32 	%r31, [_Z15gpukernelBMWNr3ILi4ELi14EEvPdS0_S0_iii_param_5];
	cvta.to.global.u64 	%rd1, %rd6;
	mov.u32 	%r1, %tid.x;
	shr.u32 	%r42, %r1, 2;
	setp.ge.s32 	%p1, %r42, %r29;
	@%p1 bra 	$L__BB302_20;
	setp.lt.s32 	%p2, %r31, 1;
	and.b32  	%r3, %r1, 3;
	@%p2 bra 	$L__BB302_20;
	not.b32 	%r32, %r3;
	add.s32 	%r4, %r30, %r32;
	shr.u32 	%r33, %r4, 2;
	add.s32 	%r34, %r33, 1;
	and.b32  	%r5, %r34, 15;
	add.s32 	%r6, %r5, -1;
	and.b32  	%r7, %r34, 7;
	add.s32 	%r8, %r7, -1;
	and.b32  	%r9, %r34, 3;
	and.b32  	%r35, %r34, 2147483632;
	neg.s32 	%r10, %r35;
	add.s64 	%rd2, %rd1, 256;
	cvta.to.global.u64 	%rd3, %rd5;
$L__BB302_3:
	mul.lo.s32 	%r12, %r42, %r31;
	mov.b32 	%r43, 0;
$L__BB302_4:
	setp.ge.s32 	%p3, %r3, %r30;
	mov.f64 	%fd85, 0d0000000000000000;
	@%p3 bra 	$L__BB302_18;
	setp.lt.u32 	%p4, %r4, 60;
	add.s32 	%r37, %r43, %r12;
	mul.lo.s32 	%r14, %r37, %r30;
	mov.f64 	%fd85, 0d0000000000000000;
	mov.u32 	%r47, %r3;
	@%p4 bra 	$L__BB302_8;
	add.s32 	%r44, %r3, %r14;
	mov.f64 	%fd85, 0d0000000000000000;
	mov.u32 	%r45, %r10;
	mov.u32 	%r47, %r3;
$L__BB302_7:
	.pragma "nounroll";
	mul.wide.s32 	%rd7, %r44, 8;
	add.s64 	%rd8, %rd2, %rd7;
	ld.global.f64 	%fd19, [%rd8+-256];
	add.f64 	%fd20, %fd85, %fd19;
	ld.global.f64 	%fd21, [%rd8+-224];
	add.f64 	%fd22, %fd20, %fd21;
	ld.global.f64 	%fd23, [%rd8+-192];
	add.f64 	%fd24, %fd22, %fd23;
	ld.global.f64 	%fd25, [%rd8+-160];
	add.f64 	%fd26, %fd24, %fd25;
	ld.global.f64 	%fd27, [%rd8+-128];
	add.f64 	%fd28, %fd26, %fd27;
	ld.global.f64 	%fd29, [%rd8+-96];
	add.f64 	%fd30, %fd28, %fd29;
	ld.global.f64 	%fd31, [%rd8+-64];
	add.f64 	%fd32, %fd30, %fd31;
	ld.global.f64 	%fd33, [%rd8+-32];
	add.f64 	%fd34, %fd32, %fd33;
	ld.global.f64 	%fd35, [%rd8];
	add.f64 	%fd36, %fd34, %fd35;
	ld.global.f64 	%fd37, [%rd8+32];
	add.f64 	%fd38, %fd36, %fd37;
	ld.global.f64 	%fd39, [%rd8+64];
	add.f64 	%fd40, %fd38, %fd39;
	ld.global.f64 	%fd41, [%rd8+96];
	add.f64 	%fd42, %fd40, %fd41;
	ld.global.f64 	%fd43, [%rd8+128];
	add.f64 	%fd44, %fd42, %fd43;
	ld.global.f64 	%fd45, [%rd8+160];
	add.f64 	%fd46, %fd44, %fd45;
	ld.global.f64 	%fd47, [%rd8+192];
	add.f64 	%fd48, %fd46, %fd47;
	ld.global.f64 	%fd49, [%rd8+224];
	add.f64 	%fd85, %fd48, %fd49;
	add.s32 	%r47, %r47, 64;
	add.s32 	%r45, %r45, 16;
	add.s32 	%r44, %r44, 64;
	setp.ne.s32 	%p5, %r45, 0;
	@%p5 bra 	$L__BB302_7;
$L__BB302_8:
	setp.eq.s32 	%p6, %r5, 0;
	@%p6 bra 	$L__BB302_18;
	setp.lt.u32 	%p7, %r6, 7;
	@%p7 bra 	$L__BB302_11;
	add.s32 	%r38, %r47, %r14;
	mul.wide.s32 	%rd9, %r38, 8;
	add.s64 	%rd10, %rd1, %rd9;
	ld.global.f64 	%fd51, [%rd10];
	add.f64 	%fd52, %fd85, %fd51;
	ld.global.f64 	%fd53, [%rd10+32];
	add.f64 	%fd54, %fd52, %fd53;
	ld.global.f64 	%fd55, [%rd10+64];
	add.f64 	%fd56, %fd54, %fd55;
	ld.global.f64 	%fd57, [%rd10+96];
	add.f64 	%fd58, %fd56, %fd57;
	ld.global.f64 	%fd59, [%rd10+128];
	add.f64 	%fd60, %fd58, %fd59;
	ld.global.f64 	%fd61, [%rd10+160];
	add.f64 	%fd62, %fd60, %fd61;
	ld.global.f64 	%fd63, [%rd10+192];
	add.f64 	%fd64, %fd62, %fd63;
	ld.global.f64 	%fd65, [%rd10+224];
	add.f64 	%fd85, %fd64, %fd65;
	add.s32 	%r47, %r47, 32;
$L__BB302_11:
	setp.eq.s32 	%p8, %r7, 0;
	@%p8 bra 	$L__BB302_18;
	setp.lt.u32 	%p9, %r8, 3;
	@%p9 bra 	$L__BB302_14;
	add.s32 	%r39, %r47, %r14;
	mul.wide.s32 	%rd11, %r39, 8;
	add.s64 	%rd12, %rd1, %rd11;
	ld.global.f64 	%fd67, [%rd12];
	add.f64 	%fd68, %fd85, %fd67;
	ld.global.f64 	%fd69, [%rd12+32];
	add.f64 	%fd70, %fd68, %fd69;
	ld.global.f64 	%fd71, [%rd12+64];
	add.f64 	%fd72, %fd70, %fd71;
	ld.global.f64 	%fd73, [%rd12+96];
	add.f64 	%fd85, %fd72, %fd73;
	add.s32 	%r47, %r47, 16;
$L__BB302_14:
	setp.eq.s32 	%p10, %r9, 0;
	@%p10 bra 	$L__BB302_18;
	setp.eq.s32 	%p11, %r9, 1;
	add.s32 	%r40, %r47, %r14;
	mul.wide.s32 	%rd13, %r40, 8;
	add.s64 	%rd4, %rd1, %rd13;
	ld.global.f64 	%fd74, [%rd4];
	add.f64 	%fd85, %fd85, %fd74;
	@%p11 bra 	$L__BB302_18;
	setp.eq.s32 	%p12, %r9, 2;
	ld.global.f64 	%fd75, [%rd4+32];
	add.f64 	%fd85, %fd85, %fd75;
	@%p12 bra 	$L__BB302_18;
	ld.global.f64 	%fd76, [%rd4+64];
	add.f64 	%fd85, %fd85, %fd76;
$L__BB302_18:
	add.s32 	%r41, %r43, %r12;
	mul.wide.u32 	%rd14, %r41, 8;
	add.s64 	%rd15, %rd3, %rd14;
	atom.global.add.f64 	%fd77, [%rd15], %fd85;
	add.s32 	%r43, %r43, 1;
	setp.ne.s32 	%p13, %r43, %r31;
	@%p13 bra 	$L__BB302_4;
	add.s32 	%r42, %r42, 112;
	setp.lt.s32 	%p14, %r42, %r29;
	@%p14 bra 	$L__BB302_3;
$L__BB302_20:
	ret;

}
	// .globl	_Z15gpukernelBMWNr3ILi4ELi15EEvPdS0_S0_iii
.visible .entry _Z15gpukernelBMWNr3ILi4ELi15EEvPdS0_S0_iii(
	.param .u64 .ptr .align 1 _Z15gpukernelBMWNr3ILi4ELi15EEvPdS0_S0_iii_param_0,
	.param .u64 .ptr .align 1 _Z15gpukernelBMWNr3ILi4ELi15EEvPdS0_S0_iii_param_1,
	.param .u64 .ptr .align 1 _Z15gpukernelBMWNr3ILi4ELi15EEvPdS0_S0_iii_param_2,
	.param .u32 _Z15gpukernelBMWNr3ILi4ELi15EEvPdS0_S0_iii_param_3,
	.param .u32 _Z15gpukernelBMWNr3ILi4ELi15EEvPdS0_S0_iii_param_4,
	.param .u32 _Z15gpukernelBMWNr3ILi4ELi15EEvPdS0_S0_iii_param_5
)
{
	.reg .pred 	%p<15>;
	.reg .b32 	%r<50>;
	.reg .b64 	%rd<16>;
	.reg .b64 	%fd<86>;

	ld.param.u64 	%rd5, [_Z15gpukernelBMWNr3ILi4ELi15EEvPdS0_S0_iii_param_0];
	ld.param.u64 	%rd6, [_Z15gpukernelBMWNr3ILi4ELi15EEvPdS0_S0_iii_param_1];
	ld.param.u32 	%r29, [_Z15gpukernelBMWNr3ILi4ELi15EEvPdS0_S0_iii_param_3];
	ld.param.u32 	%r30, [_Z15gpukernelBMWNr3ILi4ELi15EEvPdS0_S0_iii_param_4];
	ld.param.u32 	%r31, [_Z15gpukernelBMWNr3ILi4ELi15EEvPdS0_S0_iii_param_5];
	cvta.to.global.u64 	%rd1, %rd6;
	mov.u32 	%r1, %tid.x;
	shr.u32 	%r42, %r1, 2;
	setp.ge.s32 	%p1, %r42, %r29;
	@%p1 bra 	$L__BB303_20;
	setp.lt.s32 	%p2, %r31, 1;
	and.b32  	%r3, %r1, 3;
	@%p2 bra 	$L__BB303_20;
	not.b32 	%r32, %r3;
	add.s32 	%r4, %r30, %r32;
	shr.u32 	%r33, %r4, 2;
	add.s32 	%r34, %r33, 1;
	and.b32  	%r5, %r34, 15;
	add.s32 	%r6, %r5, -1;
	and.b32  	%r7, %r34, 7;
	add.s32 	%r8, %r7, -1;
	and.b32  	%r9, %r34, 3;
	and.b32  	%r35, %r34, 2147483632;
	neg.s32 	%r10, %r35;
	add.s64 	%rd2, %rd1, 256;
	cvta.to.global.u64 	%rd3, %rd5;
$L__BB303_3:
	mul.lo.s32 	%r12, %r42, %r31;
	mov.b32 	%r43, 0;
$L__BB303_4:
	setp.ge.s32 	%p3, %r3, %r30;
	mov.f64 	%fd85, 0d0000000000000000;
	@%p3 bra 	$L__BB303_18;
	setp.lt.u32 	%p4, %r4, 60;
	add.s32 	%r37, %r43, %r12;
	mul.lo.s32 	%r14, %r37, %r30;
	mov.f64 	%fd85, 0d0000000000000000;
	mov.u32 	%r47, %r3;
	@%p4 bra 	$L__BB303_8;
	add.s32 	%r44, %r3, %r14;
	mov.f64 	%fd85, 0d0000000000000000;
	mov.u32 	%r45, %r10;
	mov.u32 	%r47, %r3;
$L__BB303_7:
	.pragma "nounroll";
	mul.wide.s32 	%rd7, %r44, 8;
	add.s64 	%rd8, %rd2, %rd7;
	ld.global.f64 	%fd19, [%rd8+-256];
	add.f64 	%fd20, %fd85, %fd19;
	ld.global.f64 	%fd21, [%rd8+-224];
	add.f64 	%fd22, %fd20, %fd21;
	ld.global.f64 	%fd23, [%rd8+-192];
	add.f64 	%fd24, %fd22, %fd23;
	ld.global.f64 	%fd25, [%rd8+-160];
	add.f64 	%fd26, %fd24, %fd25;
	ld.global.f64 	%fd27, [%rd8+-128];
	add.f64 	%fd28, %fd26, %fd27;
	ld.global.f64 	%fd29, [%rd8+-96];
	add.f64 	%fd30, %fd28, %fd29;
	ld.global.f64 	%fd31, [%rd8+-64];
	add.f64 	%fd32, %fd30, %fd31;
	ld.global.f64 	%fd33, [%rd8+-32];
	add.f64 	%fd34, %fd32, %fd33;
	ld.global.f64 	%fd35, [%rd8];
	add.f64 	%fd36, %fd34, %fd35;
	ld.global.f64 	%fd37, [%rd8+32];
	add.f64 	%fd38, %fd36, %fd37;
	ld.global.f64 	%fd39, [%rd8+64];
	add.f64 	%fd40, %fd38, %fd39;
	ld.global.f64 	%fd41, [%rd8+96];
	add.f64 	%fd42, %fd40, %fd41;
	ld.global.f64 	%fd43, [%rd8+128];
	add.f64 	%fd44, %fd42, %fd43;
	ld.global.f64 	%fd45, [%rd8+160];
	add.f64 	%fd46, %fd44, %fd45;
	ld.global.f64 	%fd47, [%rd8+192];
	add.f64 	%fd48, %fd46, %fd47;
	ld.global.f64 	%fd49, [%rd8+224];
	add.f64 	%fd85, %fd48, %fd49;
	add.s32 	%r47, %r47, 64;
	add.s32 	%r45, %r45, 16;
	add.s32 	%r44, %r44, 64;
	setp.ne.s32 	%p5, %r45, 0;
	@%p5 bra 	$L__BB303_7;
$L__BB303_8:
	setp.eq.s32 	%p6, %r5, 0;
	@%p6 bra 	$L__BB303_18;
	setp.lt.u32 	%p7, %r6, 7;
	@%p7 bra 	$L__BB303_11;
	add.s32 	%r38, %r47, %r14;
	mul.wide.s32 	%rd9, %r38, 8;
	add.s64 	%rd10, %rd1, %rd9;
	ld.global.f64 	%fd51, [%rd10];
	add.f64 	%fd52, %fd85, %fd51;
	ld.global.f64 	%fd53, [%rd10+32];
	add.f64 	%fd54, %fd52, %fd53;
	ld.global.f64 	%fd55, [%rd10+64];
	add.f64 	%fd56, %fd54, %fd55;
	ld.global.f64 	%fd57, [%rd10+96];
	add.f64 	%fd58, %fd56, %fd57;
	ld.global.f64 	%fd59, [%rd10+128];
	add.f64 	%fd60, %fd58, %fd59;
	ld.global.f64 	%fd61, [%rd10+160];
	add.f64 	%fd62, %fd60, %fd61;
	ld.global.f64 	%fd63, [%rd10+192];
	add.f64 	%fd64, %fd62, %fd63;
	ld.global.f64 	%fd65, [%rd10+224];
	add.f64 	%fd85, %fd64, %fd65;
	add.s32 	%r47, %r47, 32;
$L__BB303_11:
	setp.eq.s32 	%p8, %r7, 0;
	@%p8 bra 	$L__BB303_18;
	setp.lt.u32 	%p9, %r8, 3;
	@%p9 bra 	$L__BB303_14;
	add.s32 	%r39, %r47, %r14;
	mul.wide.s32 	%rd11, %r39, 8;
	add.s64 	%rd12, %rd1, %rd11;
	ld.global.f64 	%fd67, [%rd12];
	add.f64 	%fd68, %fd85, %fd67;
	ld.global.f64 	%fd69, [%rd12+32];
	add.f64 	%fd70, %fd68, %fd69;
	ld.global.f64 	%fd71, [%rd12+64];
	add.f64 	%fd72, %fd70, %fd71;
	ld.global.f64 	%fd73, [%rd12+96];
	add.f64 	%fd85, %fd72, %fd73;
	add.s32 	%r47, %r47, 16;
$L__BB303_14:
	setp.eq.s32 	%p10, %r9, 0;
	@%p10 bra 	$L__BB303_18;
	setp.eq.s32 	%p11, %r9, 1;
	add.s32 	%r40, %r47, %r14;
	mul.wide.s32 	%rd13, %r40, 8;
	add.s64 	%rd4, %rd1, %rd13;
	ld.global.f64 	%fd74, [%rd4];
	add.f64 	%fd85, %fd85, %fd74;
	@%p11 bra 	$L__BB303_18;
	setp.eq.s32 	%p12, %r9, 2;
	ld.global.f64 	%fd75, [%rd4+32];
	add.f64 	%fd85, %fd85, %fd75;
	@%p12 bra 	$L__BB303_18;
	ld.global.f64 	%fd76, [%rd4+64];
	add.f64 	%fd85, %fd85, %fd76;
$L__BB303_18:
	add.s32 	%r41, %r43, %r12;
	mul.wide.u32 	%rd14, %r41, 8;
	add.s64 	%rd15, %rd3, %rd14;
	atom.global.add.f64 	%fd77, [%rd15], %fd85;
	add.s32 	%r43, %r43, 1;
	setp.ne.s32 	%p13, %r43, %r31;
	@%p13 bra 	$L__BB303_4;
	add.s32 	%r42, %r42, 120;
	setp.lt.s32 	%p14, %r42, %r29;
	@%p14 bra 	$L__BB303_3;
$L__BB303_20:
	ret;

}
	// .globl	_Z15gpukernelBMWNr3ILi4ELi16EEvPdS0_S0_iii
.visible .entry _Z15gpukernelBMWNr3ILi4ELi16EEvPdS0_S0_iii(
	.param .u64 .ptr .align 1 _Z15gpukernelBMWNr3ILi4ELi16EEvPdS0_S0_iii_param_0,
	.param .u64 .ptr .align 1 _Z15gpukernelBMWNr3ILi4ELi16EEvPdS0_S0_iii_param_1,
	.param .u64 .ptr .align 1 _Z15gpukernelBMWNr3ILi4ELi16EEvPdS0_S0_iii_param_2,
	.param .u32 _Z15gpukernelBMWNr3ILi4ELi16EEvPdS0_S0_iii_param_3,
	.param .u32 _Z15gpukernelBMWNr3ILi4ELi16EEvPdS0_S0_iii_param_4,
	.param .u32 _Z15gpukernelBMWNr3ILi4ELi16EEvPdS0_S0_iii_param_5
)
{
	.reg .pred 	%p<15>;
	.reg .b32 	%r<50>;
	.reg .b64 	%rd<16>;
	.reg .b64 	%fd<86>;

	ld.param.u64 	%rd5, [_Z15gpukernelBMWNr3ILi4ELi16EEvPdS0_S0_iii_param_0];
	ld.param.u64 	%rd6, [_Z15gpukernelBMWNr3ILi4ELi16EEvPdS0_S0_iii_param_1];
	ld.param.u32 	%r29, [_Z15gpukernelBMWNr3ILi4ELi16EEvPdS0_S0_iii_param_3];
	ld.param.u32 	%r30, [_Z15gpukernelBMWNr3ILi4ELi16EEvPdS0_S0_iii_param_4];
	ld.param.u32 	%r31, [_Z15gpukernelBMWNr3ILi4ELi16EEvPdS0_S0_iii_param_5];
	cvta.to.global.u64 	%rd1, %rd6;
	mov.u32 	%r1, %tid.x;
	shr.u32 	%r42, %r1, 2;
	setp.ge.s32 	%p1, %r42, %r29;
	@%p1 bra 	$L__BB304_20;
	setp.lt.s32 	%p2, %r31, 1;
	and.b32  	%r3, %r1, 3;
	@%p2 bra 	$L__BB304_20;
	not.b32 	%r32, %r3;
	add.s32 	%r4, %r30, %r32;
	shr.u32 	%r33, %r4, 2;
	add.s32 	%r34, %r33, 1;
	and.b32  	%r5, %r34, 15;
	add.s32 	%r6, %r5, -1;
	and.b32  	%r7, %r34, 7;
	add.s32 	%r8, %r7, -1;
	and.b32  	%r9, %r34, 3;
	and.b32  	%r35, %r34, 2147483632;
	neg.s32 	%r10, %r35;
	add.s64 	%rd2, %rd1, 256;
	cvta.to.global.u64 	%rd3, %rd5;
$L__BB304_3:
	mul.lo.s32 	%r12, %r42, %r31;
	mov.b32 	%r43, 0;
$L__BB304_4:
	setp.ge.s32 	%p3, %r3, %r30;
	mov.f64 	%fd85, 0d0000000000000000;
	@%p3 bra 	$L__BB304_18;
	setp.lt.u32 	%p4, %r4, 60;
	add.s32 	%r37, %r43, %r12;
	mul.lo.s32 	%r14, %r37, %r30;
	mov.f64 	%fd85, 0d0000000000000000;
	mov.u32 	%r47, %r3;
	@%p4 bra 	$L__BB304_8;
	add.s32 	%r44, %r3, %r14;
	mov.f64 	%fd85, 0d0000000000000000;
	mov.u32 	%r45, %r10;
	mov.u32 	%r47, %r3;
$L__BB304_7:
	.pragma "nounroll";
	mul.wide.s32 	%rd7, %r44, 8;
	add.s64 	%rd8, %rd2, %rd7;
	ld.global.f64 	%fd19, [%rd8+-256];
	add.f64 	%fd20, %fd85, %fd19;
	ld.global.f64 	%fd21, [%rd8+-224];
	add.f64 	%fd22, %fd20, %fd21;
	ld.global.f64 	%fd23, [%rd8+-192];
	add.f64 	%fd24, %fd22, %fd23;
	ld.global.f64 	%fd25, [%rd8+-160];
	add.f64 	%fd26, %fd24, %fd25;
	ld.global.f64 	%fd27, [%rd8+-128];
	add.f64 	%fd28, %fd26, %fd27;
	ld.global.f64 	%fd29, [%rd8+-96];
	add.f64 	%fd30, %fd28, %fd29;
	ld.global.f64 	%fd31, [%rd8+-64];
	add.f64 	%fd32, %fd30, %fd31;
	ld.global.f64 	%fd33, [%rd8+-32];
	add.f64 	%fd34, %fd32, %fd33;
	ld.global.f64 	%fd35, [%rd8];
	add.f64 	%fd36, %fd34, %fd35;
	ld.global.f64 	%fd37, [%rd8+32];
	add.f64 	%fd38, %fd36, %fd37;
	ld.global.f64 	%fd39, [%rd8+64];
	add.f64 	%fd40, %fd38, %fd39;
	ld.global.f64 	%fd41, [%rd8+96];
	add.f64 	%fd42, %fd40, %fd41;
	ld.global.f64 	%fd43, [%rd8+128];
	add.f64 	%fd44, %fd42, %fd43;
	ld.global.f64 	%fd45, [%rd8+160];
	add.f64 	%fd46, %fd44, %fd45;
	ld.global.f64 	%fd47, [%rd8+192];
	add.f64 	%fd48, %fd46, %fd47;
	ld.global.f64 	%fd49, [%rd8+224];
	add.f64 	%fd85, %fd48, %fd49;
	add.s32 	%r47, %r47, 64;
	add.s32 	%r45, %r45, 16;
	add.s32 	%r44, %r44, 64;
	setp.ne.s32 	%p5, %r45, 0;
	@%p5 bra 	$L__BB304_7;
$L__BB304_8:
	setp.eq.s32 	%p6, %r5, 0;
	@%p6 bra 	$L__BB304_18;
	setp.lt.u32 	%p7, %r6, 7;
	@%p7 bra 	$L__BB304_11;
	add.s32 	%r38, %r47, %r14;
	mul.wide.s32 	%rd9, %r38, 8;
	add.s64 	%rd10, %rd1, %rd9;
	ld.global.f64 	%fd51, [%rd10];
	add.f64 	%fd52, %fd85, %fd51;
	ld.global.f64 	%fd53, [%rd10+32];
	add.f64 	%fd54, %fd52, %fd53;
	ld.global.f64 	%fd55, [%rd10+64];
	add.f64 	%fd56, %fd54, %fd55;
	ld.global.f64 	%fd57, [%rd10+96];
	add.f64 	%fd58, %fd56, %fd57;
	ld.global.f64 	%fd59, [%rd10+128];
	add.f64 	%fd60, %fd58, %fd59;
	ld.global.f64 	%fd61, [%rd10+160];
	add.f64 	%fd62, %fd60, %fd61;
	ld.global.f64 	%fd63, [%rd10+192];
	add.f64 	%fd64, %fd62, %fd63;
	ld.global.f64 	%fd65, [%rd10+224];
	add.f64 	%fd85, %fd64, %fd65;
	add.s32 	%r47, %r47, 32;
$L__BB304_11:
	setp.eq.s32 	%p8, %r7, 0;
	@%p8 bra 	$L__BB304_18;
	setp.lt.u32 	%p9, %r8, 3;
	@%p9 bra 	$L__BB304_14;
	add.s32 	%r39, %r47, %r14;
	mul.wide.s32 	%rd11, %r39, 8;
	add.s64 	%rd12, %rd1, %rd11;
	ld.global.f64 	%fd67, [%rd12];
	add.f64 	%fd68, %fd85, %fd67;
	ld.global.f64 	%fd69, [%rd12+32];
	add.f64 	%fd70, %fd68, %fd69;
	ld.global.f64 	%fd71, [%rd12+64];
	add.f64 	%fd72, %fd70, %fd71;
	ld.global.f64 	%fd73, [%rd12+96];
	add.f64 	%fd85, %fd72, %fd73;
	add.s32 	%r47, %r47, 16;
$L__BB304_14:
	setp.eq.s32 	%p10, %r9, 0;
	@%p10 bra 	$L__BB304_18;
	setp.eq.s32 	%p11, %r9, 1;
	add.s32 	%r40, %r47, %r14;
	mul.wide.s32 	%rd13, %r40, 8;
	add.s64 	%rd4, %rd1, %rd13;
	ld.global.f64 	%fd74, [%rd4];
	add.f64 	%fd85, %fd85, %fd74;
	@%p11 bra 	$L__BB304_18;
	setp.eq.s32 	%p12, %r9, 2;
	ld.global.f64 	%fd75, [%rd4+32];
	add.f64 	%fd85, %fd85, %fd75;
	@%p12 bra 	$L__BB304_18;
	ld.global.f64 	%fd76, [%rd4+64];
	add.f64 	%fd85, %fd85, %fd76;
$L__BB304_18:
	add.s32 	%r41, %r43, %r12;
	mul.wide.u32 	%rd14, %r41, 8;
	add.s64 	%rd15, %rd3, %rd14;
	atom.global.add.f64 	%fd77, [%rd15], %fd85;
	add.s32 	%r43, %r43, 1;
	setp.ne.s32 	%p13, %r43, %r31;
	@%p13 bra 	$L__BB304_4;
	add.s32 	%r42, %r42, 128;
	setp.lt.s32 	%p14, %r42, %r29;
	@%p14 bra 	$L__BB304_3;
$L__BB304_20:
	ret;

}
	// .globl	_Z15gpukernelBMWNr3ILi4ELi17EEvPdS0_S0_iii
.visible .entry _Z15gpukernelBMWNr3ILi4ELi17EEvPdS0_S0_iii(
	.param .u64 .ptr .align 1 _Z15gpukernelBMWNr3ILi4ELi17EEvPdS0_S0_iii_param_0,
	.param .u64 .ptr .align 1 _Z15gpukernelBMWNr3ILi4ELi17EEvPdS0_S0_iii_param_1,
	.param .u64 .ptr .align 1 _Z15gpukernelBMWNr3ILi4ELi17EEvPdS0_S0_iii_param_2,
	.param .u32 _Z15gpukernelBMWNr3ILi4ELi17EEvPdS0_S0_iii_param_3,
	.param .u32 _Z15gpukernelBMWNr3ILi4ELi17EEvPdS0_S0_iii_param_4,
	.param .u32 _Z15gpukernelBMWNr3ILi4ELi17EEvPdS0_S0_iii_param_5
)
{
	.reg .pred 	%p<15>;
	.reg .b32 	%r<50>;
	.reg .b64 	%rd<16>;
	.reg .b64 	%fd<86>;

	ld.param.u64 	%rd5, [_Z15gpukernelBMWNr3ILi4ELi17EEvPdS0_S0_iii_param_0];
	ld.param.u64 	%rd6, [_Z15gpukernelBMWNr3ILi4ELi17EEvPdS0_S0_iii_param_1];
	ld.param.u32 	%r29, [_Z15gpukernelBMWNr3ILi4ELi17EEvPdS0_S0_iii_param_3];
	ld.param.u32 	%r30, [_Z15gpukernelBMWNr3ILi4ELi17EEvPdS0_S0_iii_param_4];
	ld.param.u32 	%r31, [_Z15gpukernelBMWNr3ILi4ELi17EEvPdS0_S0_iii_param_5];
	cvta.to.global.u64 	%rd1, %rd6;
	mov.u32 	%r1, %tid.x;
	shr.u32 	%r42, %r1, 2;
	setp.ge.s32 	%p1, %r42, %r29;
	@%p1 bra 	$L__BB305_20;
	setp.lt.s32 	%p2, %r31, 1;
	and.b32  	%r3, %r1, 3;
	@%p2 bra 	$L__BB305_20;
	not.b32 	%r32, %r3;
	add.s32 	%r4, %r30, %r32;
	shr.u32 	%r33, %r4, 2;
	add.s32 	%r34, %r33, 1;
	and.b32  	%r5, %r34, 15;
	add.s32 	%r6, %r5, -1;
	and.b32  	%r7, %r34, 7;
	add.s32 	%r8, %r7, -1;
	and.b32  	%r9, %r34, 3;
	and.b32  	%r35, %r34, 2147483632;
	neg.s32 	%r10, %r35;
	add.s64 	%rd2, %rd1, 256;
	cvta.to.global.u64 	%rd3, %rd5;
$L__BB305_3:
	mul.lo.s32 	%r12, %r42, %r31;
	mov.b32 	%r43, 0;
$L__BB305_4:
	setp.ge.s32 	%p3, %r3, %r30;
	mov.f64 	%fd85, 0d0000000000000000;
	@%p3 bra 	$L__BB305_18;
	setp.lt.u32 	%p4, %r4, 60;
	add.s32 	%r37, %r43, %r12;
	mul.lo.s32 	%r14, %r37, %r30;
	mov.f64 	%fd85, 0d0000000000000000;
	mov.u32 	%r47, %r3;
	@%p4 bra 	$L__BB305_8;
	add.s32 	%r44, %r3, %r14;
	mov.f64 	%fd85, 0d0000000000000000;
	mov.u32 	%r45, %r10;
	mov.u32 	%r47, %r3;
$L__BB305_7:
	.pragma "nounroll";
	mul.wide.s32 	%rd7, %r44, 8;
	add.s64 	%rd8, %rd2, %rd7;
	ld.global.f64 	%fd19, [%rd8+-256];
	add.f64 	%fd20, %fd85, %fd19;
	ld.global.f64 	%fd21, [%rd8+-224];
	add.f64 	%fd22, %fd20, %fd21;
	ld.global.f64 	%fd23, [%rd8+-192];
	add.f64 	%fd24, %fd22, %fd23;
	ld.global.f64 	%fd25, [%rd8+-160];
	add.f64 	%fd26, %fd24, %fd25;
	ld.global.f64 	%fd27, [%rd8+-128];
	add.f64 	%fd28, %fd26, %fd27;
	ld.global.f64 	%fd29, [%rd8+-96];
	add.f64 	%fd30, %fd28, %fd29;
	ld.global.f64 	%fd31, [%rd8+-64];
	add.f64 	%fd32, %fd30, %fd31;
	ld.global.f64 	%fd33, [%rd8+-32];
	add.f64 	%fd34, %fd32, %fd33;
	ld.global.f64 	%fd35, [%rd8];
	add.f64 	%fd36, %fd34, %fd35;
	ld.global.f64 	%fd37, [%rd8+32];
	add.f64 	%fd38, %fd36, %fd37;
	ld.global.f64 	%fd39, [%rd8+64];
	add.f64 	%fd40, %fd38, %fd39;
	ld.global.f64 	%fd41, [%rd8+96];
	add.f64 	%fd42, %fd40, %fd41;
	ld.global.f64 	%fd43, [%rd8+128];
	add.f64 	%fd44, %fd42, %fd43;
	ld.global.f64 	%fd45, [%rd8+160];
	add.f64 	%fd46, %fd44, %fd45;
	ld.global.f64 	%fd47, [%rd8+192];
	add.f64 	%fd48, %fd46, %fd47;
	ld.global.f64 	%fd49, [%rd8+224];
	add.f64 	%fd85, %fd48, %fd49;
	add.s32 	%r47, %r47, 64;
	add.s32 	%r45, %r45, 16;
	add.s32 	%r44, %r44, 64;
	setp.ne.s32 	%p5, %r45, 0;
	@%p5 bra 	$L__BB305_7;
$L__BB305_8:
	setp.eq.s32 	%p6, %r5, 0;
	@%p6 bra 	$L__BB305_18;
	setp.lt.u32 	%p7, %r6, 7;
	@%p7 bra 	$L__BB305_11;
	add.s32 	%r38, %r47, %r14;
	mul.wide.s32 	%rd9, %r38, 8;
	add.s64 	%rd10, %rd1, %rd9;
	ld.global.f64 	%fd51, [%rd10];
	add.f64 	%fd52, %fd85, %fd51;
	ld.global.f64 	%fd53, [%rd10+32];
	add.f64 	%fd54, %fd52, %fd53;
	ld.global.f64 	%fd55, [%rd10+64];
	add.f64 	%fd56, %fd54, %fd55;
	ld.global.f64 	%fd57, [%rd10+96];
	add.f64 	%fd58, %fd56, %fd57;
	ld.global.f64 	%fd59, [%rd10+128];
	add.f64 	%fd60, %fd58, %fd59;
	ld.global.f64 	%fd61, [%rd10+160];
	add.f64 	%fd62, %fd60, %fd61;
	ld.global.f64 	%fd63, [%rd10+192];
	add.f64 	%fd64, %fd62, %fd63;
	ld.global.f64 	%fd65, [%rd10+224];
	add.f64 	%fd85, %fd64, %fd65;
	add.s32 	%r47, %r47, 32;
$L__BB305_11:
	setp.eq.s32 	%p8, %r7, 0;
	@%p8 bra 	$L__BB305_18;
	setp.lt.u32 	%p9, %r8, 3;
	@%p9 bra 	$L__BB305_14;
	add.s32 	%r39, %r47, %r14;
	mul.wide.s32 	%rd11, %r39, 8;
	add.s64 	%rd12, %rd1, %rd11;
	ld.global.f64 	%fd67, [%rd12];
	add.f64 	%fd68, %fd85, %fd67;
	ld.global.f64 	%fd69, [%rd12+32];
	add.f64 	%fd70, %fd68, %fd69;
	ld.global.f64 	%fd71, [%rd12+64];
	add.f64 	%fd72, %fd70, %fd71;
	ld.global.f64 	%fd73, [%rd12+96];
	add.f64 	%fd85, %fd72, %fd73;
	add.s32 	%r47, %r47, 16;
$L__BB305_14:
	setp.eq.s32 	%p10, %r9, 0;
	@%p10 bra 	$L__BB305_18;
	setp.eq.s32 	%p11, %r9, 1;
	add.s32 	%r40, %r47, %r14;
	mul.wide.s32 	%rd13, %r40, 8;
	add.s64 	%rd4, %rd1, %rd13;
	ld.global.f64 	%fd74, [%rd4];
	add.f64 	%fd85, %fd85, %fd74;
	@%p11 bra 	$L__BB305_18;
	setp.eq.s32 	%p12, %r9, 2;
	ld.global.f64 	%fd75, [%rd4+32];
	add.f64 	%fd85, %fd85, %fd75;
	@%p12 bra 	$L__BB305_18;
	ld.global.f64 	%fd76, [%rd4+64];
	add.f64 	%fd85, %fd85, %fd76;
$L__BB305_18:
	add.s32 	%r41, %r43, %r12;
	mul.wide.u32 	%rd14, %r41, 8;
	add.s64 	%rd15, %rd3, %rd14;
	atom.global.add.f64 	%fd77, [%rd15], %fd85;
	add.s32 	%r43, %r43, 1;
	setp.ne.s32 	%p13, %r43, %r31;
	@%p13 bra 	$L__BB305_4;
	add.s32 	%r42, %r42, 136;
	setp.lt.s32 	%p14, %r42, %r29;
	@%p14 bra 	$L__BB305_3;
$L__BB305_20:
	ret;

}
	// .globl	_Z15gpukernelBMWNr3ILi4ELi18EEvPdS0_S0_iii
.visible .entry _Z15gpukernelBMWNr3ILi4ELi18EEvPdS0_S0_iii(
	.param .u64 .ptr .align 1 _Z15gpukernelBMWNr3ILi4ELi18EEvPdS0_S0_iii_param_0,
	.param .u64 .ptr .align 1 _Z15gpukernelBMWNr3ILi4ELi18EEvPdS0_S0_iii_param_1,
	.param .u64 .ptr .align 1 _Z15gpukernelBMWNr3ILi4ELi18EEvPdS0_S0_iii_param_2,
	.param .u32 _Z15gpukernelBMWNr3ILi4ELi18EEvPdS0_S0_iii_param_3,
	.param .u32 _Z15gpukernelBMWNr3ILi4ELi18EEvPdS0_S0_iii_param_4,
	.param .u32 _Z15gpukernelBMWNr3ILi4ELi18EEvPdS0_S0_iii_param_5
)
{
	.reg .pred 	%p<15>;
	.reg .b32 	%r<50>;
	.reg .b64 	%rd<16>;
	.reg .b64 	%fd<86>;

	ld.param.u64 	%rd5, [_Z15gpukernelBMWNr3ILi4ELi18EEvPdS0_S0_iii_param_0];
	ld.param.u64 	%rd6, [_Z15gpukernelBMWNr3ILi4ELi18EEvPdS0_S0_iii_param_1];
	ld.param.u32 	%r29, [_Z15gpukernelBMWNr3ILi4ELi18EEvPdS0_S0_iii_param_3];
	ld.param.u32 	%r30, [_Z15gpukernelBMWNr3ILi4ELi18EEvPdS0_S0_iii_param_4];
	ld.param.u32 	%r31, [_Z15gpukernelBMWNr3ILi4ELi18EEvPdS0_S0_iii_param_5];
	cvta.to.global.u64 	%rd1, %rd6;
	mov.u32 	%r1, %tid.x;
	shr.u32 	%r42, %r1, 2;
	setp.ge.s32 	%p1, %r42, %r29;
	@%p1 bra 	$L__BB306_20;
	setp.lt.s32 	%p2, %r31, 1;
	and.b32  	%r3, %r1, 3;
	@%p2 bra 	$L__BB306_20;
	not.b32 	%r32, %r3;
	add.s32 	%r4, %r30, %r32;
	shr.u32 	%r33, %r4, 2;
	add.s32 	%r34, %r33, 1;
	and.b32  	%r5, %r34, 15;
	add.s32 	%r6, %r5, -1;
	and.b32  	%r7, %r34, 7;
	add.s32 	%r8, %r7, -1;
	and.b32  	%r9, %r34, 3;
	and.b32  	%r35, %r34, 2147483632;
	neg.s32 	%r10, %r35;
	add.s64 	%rd2, %rd1, 256;
	cvta.to.global.u64 	%rd3, %rd5;
$L__BB306_3:
	mul.lo.s32 	%r12, %r42, %r31;
	mov.b32 	%r43, 0;
$L__BB306_4:
	setp.ge.s32 	%p3, %r3, %r30;
	mov.f64 	%fd85, 0d0000000000000000;
	@%p3 bra 	$L__BB306_18;
	setp.lt.u32 	%p4, %r4, 60;
	add.s32 	%r37, %r43, %r12;
	mul.lo.s32 	%r14, %r37, %r30;
	mov.f64 	%fd85, 0d0000000000000000;
	mov.u32 	%r47, %r3;
	@%p4 bra 	$L__BB306_8;
	add.s32 	%r44, %r3, %r14;
	mov.f64 	%fd85, 0d0000000000000000;
	mov.u32 	%r45, %r10;
	mov.u32 	%r47, %r3;
$L__BB306_7:
	.pragma "nounroll";
	mul.wide.s32 	%rd7, %r44, 8;
	add.s64 	%rd8, %rd2, %rd7;
	ld.global.f64 	%fd19, [%rd8+-256];
	add.f64 	%fd20, %fd85, %fd19;
	ld.global.f64 	%fd21, [%rd8+-224];
	add.f64 	%fd22, %fd20, %fd21;
	ld.global.f64 	%fd23, [%rd8+-192];
	add.f64 	%fd24, %fd22, %fd23;
	ld.global.f64 	%fd25, [%rd8+-160];
	add.f64 	%fd26, %fd24, %fd25;
	ld.global.f64 	%fd27, [%rd8+-128];
	add.f64 	%fd28, %fd26, %fd27;
	ld.global.f64 	%fd29, [%rd8+-96];
	add.f64 	%fd30, %fd28, %fd29;
	ld.global.f64 	%fd31, [%rd8+-64];
	add.f64 	%fd32, %fd30, %fd31;
	ld.global.f64 	%fd33, [%rd8+-32];
	add.f64 	%fd34, %fd32, %fd33;
	ld.global.f64 	%fd35, [%rd8];
	add.f64 	%fd36, %fd34, %fd35;
	ld.global.f64 	%fd37, [%rd8+32];
	add.f64 	%fd38, %fd36, %fd37;
	ld.global.f64 	%fd39, [%rd8+64];
	add.f64 	%fd40, %fd38, %fd39;
	ld.global.f64 	%fd41, [%rd8+96];
	add.f64 	%fd42, %fd40, %fd41;
	ld.global.f64 	%fd43, [%rd8+128];
	add.f64 	%fd44, %fd42, %fd43;
	ld.global.f64 	%fd45, [%rd8+160];
	add.f64 	%fd46, %fd44, %fd45;
	ld.global.f64 	%fd47, [%rd8+192];
	add.f64 	%fd48, %fd46, %fd47;
	ld.global.f64 	%fd49, [%rd8+224];
	add.f64 	%fd85, %fd48, %fd49;
	add.s32 	%r47, %r47, 64;
	add.s32 	%r45, %r45, 16;
	add.s32 	%r44, %r44, 64;
	setp.ne.s32 	%p5, %r45, 0;
	@%p5 bra 	$L__BB306_7;
$L__BB306_8:
	setp.eq.s32 	%p6, %r5, 0;
	@%p6 bra 	$L__BB306_18;
	setp.lt.u32 	%p7, %r6, 7;
	@%p7 bra 	$L__BB306_11;
	add.s32 	%r38, %r47, %r14;
	mul.wide.s32 	%rd9, %r38, 8;
	add.s64 	%rd10, %rd1, %rd9;
	ld.global.f64 	%fd51, [%rd10];
	add.f64 	%fd52, %fd85, %fd51;
	ld.global.f64 	%fd53, [%rd10+32];
	add.f64 	%fd54, %fd52, %fd53;
	ld.global.f64 	%fd55, [%rd10+64];
	add.f64 	%fd56, %fd54, %fd55;
	ld.global.f64 	%fd57, [%rd10+96];
	add.f64 	%fd58, %fd56, %fd57;
	ld.global.f64 	%fd59, [%rd10+128];
	add.f64 	%fd60, %fd58, %fd59;
	ld.global.f64 	%fd61, [%rd10+160];
	add.f64 	%fd62, %fd60, %fd61;
	ld.global.f64 	%fd63, [%rd10+192];
	add.f64 	%fd64, %fd62, %fd63;
	ld.global.f64 	%fd65, [%rd10+224];
	add.f64 	%fd85, %fd64, %fd65;
	add.s32 	%r47, %r47, 32;
$L__BB306_11:
	setp.eq.s32 	%p8, %r7, 0;
	@%p8 bra 	$L__BB306_18;
	setp.lt.u32 	%p9, %r8, 3;
	@%p9 bra 	$L__BB306_14;
	add.s32 	%r39, %r47, %r14;
	mul.wide.s32 	%rd11, %r39, 8;
	add.s64 	%rd12, %rd1, %rd11;
	ld.global.f64 	%fd67, [%rd12];
	add.f64 	%fd68, %fd85, %fd67;
	ld.global.f64 	%fd69, [%rd12+32];
	add.f64 	%fd70, %fd68, %fd69;
	ld.global.f64 	%fd71, [%rd12+64];
	add.f64 	%fd72, %fd70, %fd71;
	ld.global.f64 	%fd73, [%rd12+96];
	add.f64 	%fd85, %fd72, %fd73;
	add.s32 	%r47, %r47, 16;
$L__BB306_14:
	setp.eq.s32 	%p10, %r9, 0;
	@%p10 bra 	$L__BB306_18;
	setp.eq.s32 	%p11, %r9, 1;
	add.s32 	%r40, %r47, %r14;
	mul.wide.s32 	%rd13, %r40, 8;
	add.s64 	%rd4, %rd1, %rd13;
	ld.global.f64 	%fd74, [%rd4];
	add.f64 	%fd85, %fd85, %fd74;
	@%p11 bra 	$L__BB306_18;
	setp.eq.s32 	%p12, %r9, 2;
	ld.global.f64 	%fd75, [%rd4+32];
	add.f64 	%fd85, %fd85, %fd75;
	@%p12 bra 	$L__BB306_18;
	ld.global.f64 	%fd76, [%rd4+64];
	add.f64 	%fd85, %fd85, %fd76;
$L__BB306_18:
	add.s32 	%r41, %r43, %r12;
	mul.wide.u32 	%rd14, %r41, 8;
	add.s64 	%rd15, %rd3, %rd14;
	atom.global.add.f64 	%fd77, [%rd15], %fd85;
	add.s32 	%r43, %r43, 1;
	setp.ne.s32 	%p13, %r43, %r31;
	@%p13 bra 	$L__BB306_4;
	add.s32 	%r42, %r42, 144;
	setp.lt.s32 	%p14, %r42, %r29;
	@%p14 bra 	$L__BB306_3;
$L__BB306_20:
	ret;

}
	// .globl	_Z15gpukernelBMWNr3ILi4ELi19EEvPdS0_S0_iii
.visible .entry _Z15gpukernelBMWNr3ILi4ELi19EEvPdS0_S0_iii(
	.param .u64 .ptr .align 1 _Z15gpukernelBMWNr3ILi4ELi19EEvPdS0_S0_iii_param_0,
	.param .u64 .ptr .align 1 _Z15gpukernelBMWNr3ILi4ELi19EEvPdS0_S0_iii_param_1,
	.param .u64 .ptr .align 1 _Z15gpukernelBMWNr3ILi4ELi19EEvPdS0_S0_iii_param_2,
	.param .u32 _Z15gpukernelBMWNr3ILi4ELi19EEvPdS0_S0_iii_param_3,
	.param .u32 _Z15gpukernelBMWNr3ILi4ELi19EEvPdS0_S0_iii_param_4,
	.param .u32 _Z15gpukernelBMWNr3ILi4ELi19EEvPdS0_S0_iii_param_5
)
{
	.reg .pred 	%p<15>;
	.reg .b32 	%r<50>;
	.reg .b64 	%rd<16>;
	.reg .b64 	%fd<86>;

	ld.param.u64 	%rd5, [_Z15gpukernelBMWNr3ILi4ELi19EEvPdS0_S0_iii_param_0];
	ld.param.u64 	%rd6, [_Z15gpukernelBMWNr3ILi4ELi19EEvPdS0_S0_iii_param_1];
	ld.param.u32 	%r29, [_Z15gpukernelBMWNr3ILi4ELi19EEvPdS0_S0_iii_param_3];
	ld.param.u32 	%r30, [_Z15gpukernelBMWNr3ILi4ELi19EEvPdS0_S0_iii_param_4];
	ld.param.u32 	%r31, [_Z15gpukernelBMWNr3ILi4ELi19EEvPdS0_S0_iii_param_5];
	cvta.to.global.u64 	%rd1, %rd6;
	mov.u32 	%r1, %tid.x;
	shr.u32 	%r42, %r1, 2;
	setp.ge.s32 	%p1, %r42, %r29;
	@%p1 bra 	$L__BB307_20;
	setp.lt.s32 	%p2, %r31, 1;
	and.b32  	%r3, %r1, 3;
	@%p2 bra 	$L__BB307_20;
	not.b32 	%r32, %r3;
	add.s32 	%r4, %r30, %r32;
	shr.u32 	%r33, %r4, 2;
	add.s32 	%r34, %r33, 1;
	and.b32  	%r5, %r34, 15;
	add.s32 	%r6, %r5, -1;
	and.b32  	%r7, %r34, 7;
	add.s32 	%r8, %r7, -1;
	and.b32  	%r9, %r34, 3;
	and.b32  	%r35, %r34, 2147483632;
	neg.s32 	%r10, %r35;
	add.s64 	%rd2, %rd1, 256;
	cvta.to.global.u64 	%rd3, %rd5;
$L__BB307_3:
	mul.lo.s32 	%r12, %r42, %r31;
	mov.b32 	%r43, 0;
$L__BB307_4:
	setp.ge.s32 	%p3, %r3, %r30;
	mov.f64 	%fd85, 0d0000000000000000;
	@%p3 bra 	$L__BB307_18;
	setp.lt.u32 	%p4, %r4, 60;
	add.s32 	%r37, %r43, %r12;
	mul.lo.s32 	%r14, %r37, %r30;
	mov.f64 	%fd85, 0d0000000000000000;
	mov.u32 	%r47, %r3;
	@%p4 bra 	$L__BB307_8;
	add.s32 	%r44, %r3, %r14;
	mov.f64 	%fd85, 0d0000000000000000;
	mov.u32 	%r45, %r10;
	mov.u32 	%r47, %r3;
$L__BB307_7:
	.pragma "nounroll";
	mul.wide.s32 	%rd7, %r44, 8;
	add.s64 	%rd8, %rd2, %rd7;
	ld.global.f64 	%fd19, [%rd8+-256];
	add.f64 	%fd20, %fd85, %fd19;
	ld.global.f64 	%fd21, [%rd8+-224];
	add.f64 	%fd22, %fd20, %fd21;
	ld.global.f64 	%fd23, [%rd8+-192];
	add.f64 	%fd24, %fd22, %fd23;
	ld.global.f64 	%fd25, [%rd8+-160];
	add.f64 	%fd26, %fd24, %fd25;
	ld.global.f64 	%fd27, [%rd8+-128];
	add.f64 	%fd28, %fd26, %fd27;
	ld.global.f64 	%fd29, [%rd8+-96];
	add.f64 	%fd30, %fd28, %fd29;
	ld.global.f64 	%fd31, [%rd8+-64];
	add.f64 	%fd32, %fd30, %fd31;
	ld.global.f64 	%fd33, [%rd8+-32];
	add.f64 	%fd34, %fd32, %fd33;
	ld.global.f64 	%fd35, [%rd8];
	add.f64 	%fd36, %fd34, %fd35;
	ld.global.f64 	%fd37, [%rd8+32];
	add.f64 	%fd38, %fd36, %fd37;
	ld.global.f64 	%fd39, [%rd8+64];
	add.f64 	%fd40, %fd38, %fd39;
	ld.global.f64 	%fd41, [%rd8+96];
	add.f64 	%fd42, %fd40, %fd41;
	ld.global.f64 	%fd43, [%rd8+128];
	add.f64 	%fd44, %fd42, %fd43;
	ld.global.f64 	%fd45, [%rd8+160];
	add.f64 	%fd46, %fd44, %fd45;
	ld.global.f64 	%fd47, [%rd8+192];
	add.f64 	%fd48, %fd46, %fd47;
	ld.global.f64 	%fd49, [%rd8+224];
	add.f64 	%fd85, %fd48, %fd49;
	add.s32 	%r47, %r47, 64;
	add.s32 	%r45, %r45, 16;
	add.s32 	%r44, %r44, 64;
	setp.ne.s32 	%p5, %r45, 0;
	@%p5 bra 	$L__BB307_7;
$L__BB307_8:
	setp.eq.s32 	%p6, %r5, 0;
	@%p6 bra 	$L__BB307_18;
	setp.lt.u32 	%p7, %r6, 7;
	@%p7 bra 	$L__BB307_11;
	add.s32 	%r38, %r47, %r14;
	mul.wide.s32 	%rd9, %r38, 8;
	add.s64 	%rd10, %rd1, %rd9;
	ld.global.f64 	%fd51, [%rd10];
	add.f64 	%fd52, %fd85, %fd51;
	ld.global.f64 	%fd53, [%rd10+32];
	add.f64 	%fd54, %fd52, %fd53;
	ld.global.f64 	%fd55, [%rd10+64];
	add.f64 	%fd56, %fd54, %fd55;
	ld.global.f64 	%fd57, [%rd10+96];
	add.f64 	%fd58, %fd56, %fd57;
	ld.global.f64 	%fd59, [%rd10+128];
	add.f64 	%fd60, %fd58, %fd59;
	ld.global.f64 	%fd61, [%rd10+160];
	add.f64 	%fd62, %fd60, %fd61;
	ld.global.f64 	%fd63, [%rd10+192];
	add.f64 	%fd64, %fd62, %fd63;
	ld.global.f64 	%fd65, [%rd10+224];
	add.f64 	%fd85, %fd64, %fd65;
	add.s32 	%r47, %r47, 32;
$L__BB307_11:
	setp.eq.s32 	%p8, %r7, 0;
	@%p8 bra 	$L__BB307_18;
	setp.lt.u32 	%p9, %r8, 3;
	@%p9 bra 	$L__BB307_14;
	add.s32 	%r39, %r47, %r14;
	mul.wide.s32 	%rd11, %r39, 8;
	add.s64 	%rd12, %rd1, %rd11;
	ld.global.f64 	%fd67, [%rd12];
	add.f64 	%fd68, %fd85, %fd67;
	ld.global.f64 	%fd69, [%rd12+32];
	add.f64 	%fd70, %fd68, %fd69;
	ld.global.f64 	%fd71, [%rd12+64];
	add.f64 	%fd72, %fd70, %fd71;
	ld.global.f64 	%fd73, [%rd12+96];
	add.f64 	%fd85, %fd72, %fd73;
	add.s32 	%r47, %r47, 16;
$L__BB307_14:
	setp.eq.s32 	%p10, %r9, 0;
	@%p10 bra 	$L__BB307_18;
	setp.eq.s32 	%p11, %r9, 1;
	add.s32 	%r40, %r47, %r14;
	mul.wide.s32 	%rd13, %r40, 8;
	add.s64 	%rd4, %rd1, %rd13;
	ld.global.f64 	%fd74, [%rd4];
	add.f64 	%fd85, %fd85, %fd74;
	@%p11 bra 	$L__BB307_18;
	setp.eq.s32 	%p12, %r9, 2;
	ld.global.f64 	%fd75, [%rd4+32];
	add.f64 	%fd85, %fd85, %fd75;
	@%p12 bra 	$L__BB307_18;
	ld.global.f64 	%fd76, [%rd4+64];
	add.f64 	%fd85, %fd85, %fd76;
$L__BB307_18:
	add.s32 	%r41, %r43, %r12;
	mul.wide.u32 	%rd14, %r41, 8;
	add.s64 	%rd15, %rd3, %rd14;
	atom.global.add.f64 	%fd77, [%rd15], %fd85;
	add.s32 	%r43, %r43, 1;
	setp.ne.s32 	%p13, %r43, %r31;
	@%p13 bra 	$L__BB307_4;
	add.s32 	%r42, %r42, 152;
	setp.lt.s32 	%p14, %r42, %r29;
	@%p14 bra 	$L__BB307_3;
$L__BB307_20:
	ret;

}
	// .globl	_Z15gpukernelBMWNr3ILi4ELi20EEvPdS0_S0_iii
.visible .entry _Z15gpukernelBMWNr3ILi4ELi20EEvPdS0_S0_iii(
	.param .u64 .ptr .align 1 _Z15gpukernelBMWNr3ILi4ELi20EEvPdS0_S0_iii_param_0,
	.param .u64 .ptr .align 1 _Z15gpukernelBMWNr3ILi4ELi20EEvPdS0_S0_iii_param_1,
	.param .u64 .ptr .align 1 _Z15gpukernelBMWNr3ILi4ELi20EEvPdS0_S0_iii_param_2,
	.param .u32 _Z15gpukernelBMWNr3ILi4ELi20EEvPdS0_S0_iii_param_3,
	.param .u32 _Z15gpukernelBMWNr3ILi4ELi20EEvPdS0_S0_iii_param_4,
	.param .u32 _Z15gpukernelBMWNr3ILi4ELi20EEvPdS0_S0_iii_param_5
)
{
	.reg .pred 	%p<15>;
	.reg .b32 	%r<50>;
	.reg .b64 	%rd<16>;
	.reg .b64 	%fd<86>;

	ld.param.u64 	%rd5, [_Z15gpukernelBMWNr3ILi4ELi20EEvPdS0_S0_iii_param_0];
	ld.param.u64 	%rd6, [_Z15gpukernelBMWNr3ILi4ELi20EEvPdS0_S0_iii_param_1];
	ld.param.u32 	%r29, [_Z15gpukernelBMWNr3ILi4ELi20EEvPdS0_S0_iii_param_3];
	ld.param.u32 	%r30, [_Z15gpukernelBMWNr3ILi4ELi20EEvPdS0_S0_iii_param_4];
	ld.param.u32 	%r31, [_Z15gpukernelBMWNr3ILi4ELi20EEvPdS0_S0_iii_param_5];
	cvta.to.global.u64 	%rd1, %rd6;
	mov.u32 	%r1, %tid.x;
	shr.u32 	%r42, %r1, 2;
	setp.ge.s32 	%p1, %r42, %r29;
	@%p1 bra 	$L__BB308_20;
	setp.lt.s32 	%p2, %r31, 1;
	and.b32  	%r3, %r1, 3;
	@%p2 bra 	$L__BB308_20;
	not.b32 	%r32, %r3;
	add.s32 	%r4, %r30, %r32;
	shr.u32 	%r33, %r4, 2;
	add.s32 	%r34, %r33, 1;
	and.b32  	%r5, %r34, 15;
	add.s32 	%r6, %r5, -1;
	and.b32  	%r7, %r34, 7;
	add.s32 	%r8, %r7, -1;
	and.b32  	%r9, %r34, 3;
	and.b32  	%r35, %r34, 2147483632;
	neg.s32 	%r10, %r35;
	add.s64 	%rd2, %rd1, 256;
	cvta.to.global.u64 	%rd3, %rd5;
$L__BB308_3:
	mul.lo.s32 	%r12, %r42, %r31;
	mov.b32 	%r43, 0;
$L__BB308_4:
	setp.ge.s32 	%p3, %r3, %r30;
	mov.f64 	%fd85, 0d0000000000000000;
	@%p3 bra 	$L__BB308_18;
	setp.lt.u32 	%p4, %r4, 60;
	add.s32 	%r37, %r43, %r12;
	mul.lo.s32 	%r14, %r37, %r30;
	mov.f64 	%fd85, 0d0000000000000000;
	mov.u32 	%r47, %r3;
	@%p4 bra 	$L__BB308_8;
	add.s32 	%r44, %r3, %r14;
	mov.f64 	%fd85, 0d0000000000000000;
	mov.u32 	%r45, %r10;
	mov.u32 	%r47, %r3;
$L__BB308_7:
	.pragma "nounroll";
	mul.wide.s32 	%rd7, %r44, 8;
	add.s64 	%rd8, %rd2, %rd7;
	ld.global.f64 	%fd19, [%rd8+-256];
	add.f64 	%fd20, %fd85, %fd19;
	ld.global.f64 	%fd21, [%rd8+-224];
	add.f64 	%fd22, %fd20, %fd21;
	ld.global.f64 	%fd23, [%rd8+-192];
	add.f64 	%fd24, %fd22, %fd23;
	ld.global.f64 	%fd25, [%rd8+-160];
	add.f64 	%fd26, %fd24, %fd25;
	ld.global.f64 	%fd27, [%rd8+-128];
	add.f64 	%fd28, %fd26, %fd27;
	ld.global.f64 	%fd29, [%rd8+-96];
	add.f64 	%fd30, %fd28, %fd29;
	ld.global.f64 	%fd31, [%rd8+-64];
	add.f64 	%fd32, %fd30, %fd31;
	ld.global.f64 	%fd33, [%rd8+-32];
	add.f64 	%fd34, %fd32, %fd33;
	ld.global.f64 	%fd35, [%rd8];
	add.f64 	%fd36, %fd34, %fd35;
	ld.global.f64 	%fd37, [%rd8+32];
	add.f64 	%fd38, %fd36, %fd37;
	ld.global.f64 	%fd39, [%rd8+64];
	add.f64 	%fd40, %fd38, %fd39;
	ld.global.f64 	%fd41, [%rd8+96];
	add.f64 	%fd42, %fd40, %fd41;
	ld.global.f64 	%fd43, [%rd8+128];
	add.f64 	%fd44, %fd42, %fd43;
	ld.global.f64 	%fd45, [%rd8+160];
	add.f64 	%fd46, %fd44, %fd45;
	ld.global.f64 	%fd47, [%rd8+192];
	add.f64 	%fd48, %fd46, %fd47;
	ld.global.f64 	%fd49, [%rd8+224];
	add.f64 	%fd85, %fd48, %fd49;
	add.s32 	%r47, %r47, 64;
	add.s32 	%r45, %r45, 16;
	add.s32 	%r44, %r44, 64;
	setp.ne.s32 	%p5, %r45, 0;
	@%p5 bra 	$L__BB308_7;
$L__BB308_8:
	setp.eq.s32 	%p6, %r5, 0;
	@%p6 bra 	$L__BB308_18;
	setp.lt.u32 	%p7, %r6, 7;
	@%p7 bra 	$L__BB308_11;
	add.s32 	%r38, %r47, %r14;
	mul.wide.s32 	%rd9, %r38, 8;
	add.s64 	%rd10, %rd1, %rd9;
	ld.global.f64 	%fd51, [%rd10];
	add.f64 	%fd52, %fd85, %fd51;
	ld.global.f64 	%fd53, [%rd10+32];
	add.f64 	%fd54, %fd52, %fd53;
	ld.global.f64 	%fd55, [%rd10+64];
	add.f64 	%fd56, %fd54, %fd55;
	ld.global.f64 	%fd57, [%rd10+96];
	add.f64 	%fd58, %fd56, %fd57;
	ld.global.f64 	%fd59, [%rd10+128];
	add.f64 	%fd60, %fd58, %fd59;
	ld.global.f64 	%fd61, [%rd10+160];
	add.f64 	%fd62, %fd60, %fd61;
	ld.global.f64 	%fd63, [%rd10+192];
	add.f64 	%fd64, %fd62, %fd63;
	ld.global.f64 	%fd65, [%rd10+224];
	add.f64 	%fd85, %fd64, %fd65;
	add.s32 	%r47, %r47, 32;
$L__BB308_11:
	setp.eq.s32 	%p8, %r7, 0;
	@%p8 bra 	$L__BB308_18;
	setp.lt.u32 	%p9, %r8, 3;
	@%p9 bra 	$L__BB308_14;
	add.s32 	%r39, %r47, %r14;
	mul.wide.s32 	%rd11, %r39, 8;
	add.s64 	%rd12, %rd1, %rd11;
	ld.global.f64 	%fd67, [%rd12];
	add.f64 	%fd68, %fd85, %fd67;
	ld.global.f64 	%fd69, [%rd12+32];
	add.f64 	%fd70, %fd68, %fd69;
	ld.global.f64 	%fd71, [%rd12+64];
	add.f64 	%fd72, %fd70, %fd71;
	ld.global.f64 	%fd73, [%rd12+96];
	add.f64 	%fd85, %fd72, %fd73;
	add.s32 	%r47, %r47, 16;
$L__BB308_14:
	setp.eq.s32 	%p10, %r9, 0;
	@%p10 bra 	$L__BB308_18;
	setp.eq.s32 	%p11, %r9, 1;
	add.s32 	%r40, %r47, %r14;
	mul.wide.s32 	%rd13, %r40, 8;
	add.s64 	%rd4, %rd1, %rd13;
	ld.global.f64 	%fd74, [%rd4];
	add.f64 	%fd85, %fd85, %fd74;
	@%p11 bra 	$L__BB308_18;
	setp.eq.s32 	%p12, %r9, 2;
	ld.global.f64 	%fd75, [%rd4+32];
	add.f64 	%fd85, %fd85, %fd75;
	@%p12 bra 	$L__BB308_18;
	ld.global.f64 	%fd76, [%rd4+64];
	add.f64 	%fd85, %fd85, %fd76;
$L__BB308_18:
	add.s32 	%r41, %r43, %r12;
	mul.wide.u32 	%rd14, %r41, 8;
	add.s64 	%rd15, %rd3, %rd14;
	atom.global.add.f64 	%fd77, [%rd15], %fd85;
	add.s32 	%r43, %r43, 1;
	setp.ne.s32 	%p13, %r43, %r31;
	@%p13 bra 	$L__BB308_4;
	add.s32 	%r42, %r42, 160;
	setp.lt.s32 	%p14, %r42, %r29;
	@%p14 bra 	$L__BB308_3;
$L__BB308_20:
	ret;

}
	// .globl	_Z15gpukernelBMWNr3ILi4ELi21EEvPdS0_S0_iii
.visible .entry _Z15gpukernelBMWNr3ILi4ELi21EEvPdS0_S0_iii(
	.param .u64 .ptr .align 1 _Z15gpukernelBMWNr3ILi4ELi21EEvPdS0_S0_iii_param_0,
	.param .u64 .ptr .align 1 _Z15gpukernelBMWNr3ILi4ELi21EEvPdS0_S0_iii_param_1,
	.param .u64 .ptr .align 1 _Z15gpukernelBMWNr3ILi4ELi21EEvPdS0_S0_iii_param_2,
	.param .u32 _Z15gpukernelBMWNr3ILi4ELi21EEvPdS0_S0_iii_param_3,
	.param .u32 _Z15gpukernelBMWNr3ILi4ELi21EEvPdS0_S0_iii_param_4,
	.param .u32 _Z15gpukernelBMWNr3ILi4ELi21EEvPdS0_S0_iii_param_5
)
{
	.reg .pred 	%p<15>;
	.reg .b32 	%r<50>;
	.reg .b64 	%rd<16>;
	.reg .b64 	%fd<86>;

	ld.param.u64 	%rd5, [_Z15gpukernelBMWNr3ILi4ELi21EEvPdS0_S0_iii_param_0];
	ld.param.u64 	%rd6, [_Z15gpukernelBMWNr3ILi4ELi21EEvPdS0_S0_iii_param_1];
	ld.param.u32 	%r29, [_Z15gpukernelBMWNr3ILi4ELi21EEvPdS0_S0_iii_param_3];
	ld.param.u32 	%r30, [_Z15gpukernelBMWNr3ILi4ELi21EEvPdS0_S0_iii_param_4];
	ld.param.u32 	%r31, [_Z15gpukernelBMWNr3ILi4ELi21EEvPdS0_S0_iii_param_5];
	cvta.to.global.u64 	%rd1, %rd6;
	mov.u32 	%r1, %tid.x;
	shr.u32 	%r42, %r1, 2;
	setp.ge.s32 	%p1, %r42, %r29;
	@%p1 bra 	$L__BB309_20;
	setp.lt.s32 	%p2, %r31, 1;
	and.b32  	%r3, %r1, 3;
	@%p2 bra 	$L__BB309_20;
	not.b32 	%r32, %r3;
	add.s32 	%r4, %r30, %r32;
	shr.u32 	%r33, %r4, 2;
	add.s32 	%r34, %r33, 1;
	and.b32  	%r5, %r34, 15;
	add.s32 	%r6, %r5, -1;
	and.b32  	%r7, %r34, 7;
	add.s32 	%r8, %r7, -1;
	and.b32  	%r9, %r34, 3;
	and.b32  	%r35, %r34, 2147483632;
	neg.s32 	%r10, %r35;
	add.s64 	%rd2, %rd1, 256;
	cvta.to.global.u64 	%rd3, %rd5;
$L__BB309_3:
	mul.lo.s32 	%r12, %r42, %r31;
	mov.b32 	%r43, 0;
$L__BB309_4:
	setp.ge.s32 	%p3, %r3, %r30;
	mov.f64 	%fd85, 0d0000000000000000;
	@%p3 bra 	$L__BB309_18;
	setp.lt.u32 	%p4, %r4, 60;
	add.s32 	%r37, %r43, %r12;
	mul.lo.s32 	%r14, %r37, %r30;
	mov.f64 	%fd85, 0d0000000000000000;
	mov.u32 	%r47, %r3;
	@%p4 bra 	$L__BB309_8;
	add.s32 	%r44, %r3, %r14;
	mov.f64 	%fd85, 0d0000000000000000;
	mov.u32 	%r45, %r10;
	mov.u32 	%r47, %r3;
$L__BB309_7:
	.pragma "nounroll";
	mul.wide.s32 	%rd7, %r44, 8;
	add.s64 	%rd8, %rd2, %rd7;
	ld.global.f64 	%fd19, [%rd8+-256];
	add.f64 	%fd20, %fd85, %fd19;
	ld.global.f64 	%fd21, [%rd8+-224];
	add.f64 	%fd22, %fd20, %fd21;
	ld.global.f64 	%fd23, [%rd8+-192];
	add.f64 	%fd24, %fd22, %fd23;
	ld.global.f64 	%fd25, [%rd8+-160];
	add.f64 	%fd26, %fd24, %fd25;
	ld.global.f64 	%fd27, [%rd8+-128];
	add.f64 	%fd28, %fd26, %fd27;
	ld.global.f64 	%fd29, [%rd8+-96];
	add.f64 	%fd30, %fd28, %fd29;
	ld.global.f64 	%fd31, [%rd8+-64];
	add.f64 	%fd32, %fd30, %fd31;
	ld.global.f64 	%fd33, [%rd8+-32];
	add.f64 	%fd34, %fd32, %fd33;
	ld.global.f64 	%fd35, [%rd8];
	add.f64 	%fd36, %fd34, %fd35;
	ld.global.f64 	%fd37, [%rd8+32];
	add.f64 	%fd38, %fd36, %fd37;
	ld.global.f64 	%fd39, [%rd8+64];
	add.f64 	%fd40, %fd38, %fd39;
	ld.global.f64 	%fd41, [%rd8+96];
	add.f64 	%fd42, %fd40, %fd41;
	ld.global.f64 	%fd43, [%rd8+128];
	add.f64 	%fd44, %fd42, %fd43;
	ld.global.f64 	%fd45, [%rd8+160];
	add.f64 	%fd46, %fd44, %fd45;
	ld.global.f64 	%fd47, [%rd8+192];
	add.f64 	%fd48, %fd46, %fd47;
	ld.global.f64 	%fd49, [%rd8+224];
	add.f64 	%fd85, %fd48, %fd49;
	add.s32 	%r47, %r47, 64;
	add.s32 	%r45, %r45, 16;
	add.s32 	%r44, %r44, 64;
	setp.ne.s32 	%p5, %r45, 0;
	@%p5 bra 	$L__BB309_7;
$L__BB309_8:
	setp.eq.s32 	%p6, %r5, 0;
	@%p6 bra 	$L__BB309_18;
	setp.lt.u32 	%p7, %r6, 7;
	@%p7 bra 	$L__BB309_11;
	add.s32 	%r38, %r47, %r14;
	mul.wide.s32 	%rd9, %r38, 8;
	add.s64 	%rd10, %rd1, %rd9;
	ld.global.f64 	%fd51, [%rd10];
	add.f64 	%fd52, %fd85, %fd51;
	ld.global.f64 	%fd53, [%rd10+32];
	add.f64 	%fd54, %fd52, %fd53;
	ld.global.f64 	%fd55, [%rd10+64];
	add.f64 	%fd56, %fd54, %fd55;
	ld.global.f64 	%fd57, [%rd10+96];
	add.f64 	%fd58, %fd56, %fd57;
	ld.global.f64 	%fd59, [%rd10+128];
	add.f64 	%fd60, %fd58, %fd59;
	ld.global.f64 	%fd61, [%rd10+160];
	add.f64 	%fd62, %fd60, %fd61;
	ld.global.f64 	%fd63, [%rd10+192];
	add.f64 	%fd64, %fd62, %fd63;
	ld.global.f64 	%fd65, [%rd10+224];
	add.f64 	%fd85, %fd64, %fd65;
	add.s32 	%r47, %r47, 32;
$L__BB309_11:
	setp.eq.s32 	%p8, %r7, 0;
	@%p8 bra 	$L__BB309_18;
	setp.lt.u32 	%p9, %r8, 3;
	@%p9 bra 	$L__BB309_14;
	add.s32 	%r39, %r47, %r14;
	mul.wide.s32 	%rd11, %r39, 8;
	add.s64 	%rd12, %rd1, %rd11;
	ld.global.f64 	%fd67, [%rd12];
	add.f64 	%fd68, %fd85, %fd67;
	ld.global.f64 	%fd69, [%rd12+32];
	add.f64 	%fd70, %fd68, %fd69;
	ld.global.f64 	%fd71, [%rd12+64];
	add.f64 	%fd72, %fd70, %fd71;
	ld.global.f64 	%fd73, [%rd12+96];
	add.f64 	%fd85, %fd72, %fd73;
	add.s32 	%r47, %r47, 16;
$L__BB309_14:
	setp.eq.s32 	%p10, %r9, 0;
	@%p10 bra 	$L__BB309_18;
	setp.eq.s32 	%p11, %r9, 1;
	add.s32 	%r40, %r47, %r14;
	mul.wide.s32 	%rd13, %r40, 8;
	add.s64 	%rd4, %rd1, %rd13;
	ld.global.f64 	%fd74, [%rd4];
	add.f64 	%fd85, %fd85, %fd74;
	@%p11 bra 	$L__BB309_18;
	setp.eq.s32 	%p12, %r9, 2;
	ld.global.f64 	%fd75, [%rd4+32];
	add.f64 	%fd85, %fd85, %fd75;
	@%p12 bra 	$L__BB309_18;
	ld.global.f64 	%fd76, [%rd4+64];
	add.f64 	%fd85, %fd85, %fd76;
$L__BB309_18:
	add.s32 	%r41, %r43, %r12;
	mul.wide.u32 	%rd14, %r41, 8;
	add.s64 	%rd15, %rd3, %rd14;
	atom.global.add.f64 	%fd77, [%rd15], %fd85;
	add.s32 	%r43, %r43, 1;
	setp.ne.s32 	%p13, %r43, %r31;
	@%p13 bra 	$L__BB309_4;
	add.s32 	%r42, %r42, 168;
	setp.lt.s32 	%p14, %r42, %r29;
	@%p14 bra 	$L__BB309_3;
$L__BB309_20:
	ret;

}
	// .globl	_Z15gpukernelBMWNr3ILi4ELi22EEvPdS0_S0_iii
.visible .entry _Z15gpukernelBMWNr3ILi4ELi22EEvPdS0_S0_iii(
	.param .u64 .ptr .align 1 _Z15gpukernelBMWNr3ILi4ELi22EEvPdS0_S0_iii_param_0,
	.param .u64 .ptr .align 1 _Z15gpukernelBMWNr3ILi4ELi22EEvPdS0_S0_iii_param_1,
	.param .u64 .ptr .align 1 _Z15gpukernelBMWNr3ILi4ELi22EEvPdS0_S0_iii_param_2,
	.param .u32 _Z15gpukernelBMWNr3ILi4ELi22EEvPdS0_S0_iii_param_3,
	.param .u32 _Z15gpukernelBMWNr3ILi4ELi22EEvPdS0_S0_iii_param_4,
	.param .u32 _Z15gpukernelBMWNr3ILi4ELi22EEvPdS0_S0_iii_param_5
)
{
	.reg .pred 	%p<15>;
	.reg .b32 	%r<50>;
	.reg .b64 	%rd<16>;
	.reg .b64 	%fd<86>;

	ld.param.u64 	%rd5, [_Z15gpukernelBMWNr3ILi4ELi22EEvPdS0_S0_iii_param_0];
	ld.param.u64 	%rd6, [_Z15gpukernelBMWNr3ILi4ELi22EEvPdS0_S0_iii_param_1];
	ld.param.u32 	%r29, [_Z15gpukernelBMWNr3ILi4ELi22EEvPdS0_S0_iii_param_3];
	ld.param.u32 	%r30, [_Z15gpukernelBMWNr3ILi4ELi22EEvPdS0_S0_iii_param_4];
	ld.param.u32 	%r31, [_Z15gpukernelBMWNr3ILi4ELi22EEvPdS0_S0_iii_param_5];
	cvta.to.global.u64 	%rd1, %rd6;
	mov.u32 	%r1, %tid.x;
	shr.u32 	%r42, %r1, 2;
	setp.ge.s32 	%p1, %r42, %r29;
	@%p1 bra 	$L__BB310_20;
	setp.lt.s32 	%p2, %r31, 1;
	and.b32  	%r3, %r1, 3;
	@%p2 bra 	$L__BB310_20;
	not.b32 	%r32, %r3;
	add.s32 	%r4, %r30, %r32;
	shr.u32 	%r33, %r4, 2;
	add.s32 	%r34, %r33, 1;
	and.b32  	%r5, %r34, 15;
	add.s32 	%r6, %r5, -1;
	and.b32  	%r7, %r34, 7;
	add.s32 	%r8, %r7, -1;
	and.b32  	%r9, %r34, 3;
	and.b32  	%r35, %r34, 2147483632;
	neg.s32 	%r10, %r35;
	add.s64 	%rd2, %rd1, 256;
	cvta.to.global.u64 	%rd3, %rd5;
$L__BB310_3:
	mul.lo.s32 	%r12, %r42, %r31;
	mov.b32 	%r43, 0;
$L__BB310_4:
	setp.ge.s32 	%p3, %r3, %r30;
	mov.f64 	%fd85, 0d0000000000000000;
	@%p3 bra 	$L__BB310_18;
	setp.lt.u32 	%p4, %r4, 60;
	add.s32 	%r37, %r43, %r12;
	mul.lo.s32 	%r14, %r37, %r30;
	mov.f64 	%fd85, 0d0000000000000000;
	mov.u32 	%r47, %r3;
	@%p4 bra 	$L__BB310_8;
	add.s32 	%r44, %r3, %r14;
	mov.f64 	%fd85, 0d0000000000000000;
	mov.u32 	%r45, %r10;
	mov.u32 	%r47, %r3;
$L__BB310_7:
	.pragma "nounroll";
	mul.wide.s32 	%rd7, %r44, 8;
	add.s64 	%rd8, %rd2, %rd7;
	ld.global.f64 	%fd19, [%rd8+-256];
	add.f64 	%fd20, %fd85, %fd19;
	ld.global.f64 	%fd21, [%rd8+-224];
	add.f64 	%fd22, %fd20, %fd21;
	ld.global.f64 	%fd23, [%rd8+-192];
	add.f64 	%fd24, %fd22, %fd23;
	ld.global.f64 	%fd25, [%rd8+-160];
	add.f64 	%fd26, %fd24, %fd25;
	ld.global.f64 	%fd27, [%rd8+-128];
	add.f64 	%fd28, %fd26, %fd27;
	ld.global.f64 	%fd29, [%rd8+-96];
	add.f64 	%fd30, %fd28, %fd29;
	ld.global.f64 	%fd31, [%rd8+-64];
	add.f64 	%fd32, %fd30, %fd31;
	ld.global.f64 	%fd33, [%rd8+-32];
	add.f64 	%fd34, %fd32, %fd33;
	ld.global.f64 	%fd35, [%rd8];
	add.f64 	%fd36, %fd34, %fd35;
	ld.global.f64 	%fd37, [%rd8+32];
	add.f64 	%fd38, %fd36, %fd37;
	ld.global.f64 	%fd39, [%rd8+64];
	add.f64 	%fd40, %fd38, %fd39;
	ld.global.f64 	%fd41, [%rd8+96];
	add.f64 	%fd42, %fd40, %fd41;
	ld.global.f64 	%fd43, [%rd8+128];
	add.f64 	%fd44, %fd42, %fd43;
	ld.global.f64 	%fd45, [%rd8+160];
	add.f64 	%fd46, %fd44, %fd45;
	ld.global.f64 	%fd47, [%rd8+192];
	add.f64 	%fd48, %fd46, %fd47;
	ld.global.f64 	%fd49, [%rd8+224];
	add.f64 	%fd85, %fd48, %fd49;
	add.s32 	%r47, %r47, 64;
	add.s32 	%r45, %r45, 16;
	add.s32 	%r44, %r44, 64;
	setp.ne.s32 	%p5, %r45, 0;
	@%p5 bra 	$L__BB310_7;
$L__BB310_8:
	setp.eq.s32 	%p6, %r5, 0;
	@%p6 bra 	$L__BB310_18;
	setp.lt.u32 	%p7, %r6, 7;
	@%p7 bra 	$L__BB310_11;
	add.s32 	%r38, %r47, %r14;
	mul.wide.s32 	%rd9, %r38, 8;
	add.s64 	%rd10, %rd1, %rd9;
	ld.global.f64 	%fd51, [%rd10];
	add.f64 	%fd52, %fd85, %fd51;
	ld.global.f64 	%fd53, [%rd10+32];
	add.f64 	%fd54, %fd52, %fd53;
	ld.global.f64 	%fd55, [%rd10+64];
	add.f64 	%fd56, %fd54, %fd55;
	ld.global.f64 	%fd57, [%rd10+96];
	add.f64 	%fd58, %fd56, %fd57;
	ld.global.f64 	%fd59, [%rd10+128];
	add.f64 	%fd60, %fd58, %fd59;
	ld.global.f64 	%fd61, [%rd10+160];
	add.f64 	%fd62, %fd60, %fd61;
	ld.global.f64 	%fd63, [%rd10+192];
	add.f64 	%fd64, %fd62, %fd63;
	ld.global.f64 	%fd65, [%rd10+224];
	add.f64 	%fd85, %fd64, %fd65;
	add.s32 	%r47, %r47, 32;
$L__BB310_11:
	setp.eq.s32 	%p8, %r7, 0;
	@%p8 bra 	$L__BB310_18;
	setp.lt.u32 	%p9, %r8, 3;
	@%p9 bra 	$L__BB310_14;
	add.s32 	%r39, %r47, %r14;
	mul.wide.s32 	%rd11, %r39, 8;
	add.s64 	%rd12, %rd1, %rd11;
	ld.global.f64 	%fd67, [%rd12];
	add.f64 	%fd68, %fd85, %fd67;
	ld.global.f64 	%fd69, [%rd12+32];
	add.f64 	%fd70, %fd68, %fd69;
	ld.global.f64 	%fd71, [%rd12+64];
	add.f64 	%fd72, %fd70, %fd71;
	ld.global.f64 	%fd73, [%rd12+96];
	add.f64 	%fd85, %fd72, %fd73;
	add.s32 	%r47, %r47, 16;
$L__BB310_14:
	setp.eq.s32 	%p10, %r9, 0;
	@%p10 bra 	$L__BB310_18;
	setp.eq.s32 	%p11, %r9, 1;
	add.s32 	%r40, %r47, %r14;
	mul.wide.s32 	%rd13, %r40, 8;
	add.s64 	%rd4, %rd1, %rd13;
	ld.global.f64 	%fd74, [%rd4];
	add.f64 	%fd85, %fd85, %fd74;
	@%p11 bra 	$L__BB310_18;
	setp.eq.s32 	%p12, %r9, 2;
	ld.global.f64 	%fd75, [%rd4+32];
	add.f64 	%fd85, %fd85, %fd75;
	@%p12 bra 	$L__BB310_18;
	ld.global.f64 	%fd76, [%rd4+64];
	add.f64 	%fd85, %fd85, %fd76;
$L__BB310_18:
	add.s32 	%r41, %r43, %r12;
	mul.wide.u32 	%rd14, %r41, 8;
	add.s64 	%rd15, %rd3, %rd14;
	atom.global.add.f64 	%fd77, [%rd15], %fd85;
	add.s32 	%r43, %r43, 1;
	setp.ne.s32 	%p13, %r43, %r31;
	@%p13 bra 	$L__BB310_4;
	add.s32 	%r42, %r42, 176;
	setp.lt.s32 	%p14, %r42, %r29;
	@%p14 bra 	$L__BB310_3;
$L__BB310_20:
	ret;

}
	// .globl	_Z15gpukernelBMWNr3ILi4ELi23EEvPdS0_S0_iii
.visible .entry _Z15gpukernelBMWNr3ILi4ELi23EEvPdS0_S0_iii(
	.param .u64 .ptr .align 1 _Z15gpukernelBMWNr3ILi4ELi23EEvPdS0_S0_iii_param_0,
	.param .u64 .ptr .align 1 _Z15gpukernelBMWNr3ILi4ELi23EEvPdS0_S0_iii_param_1,
	.param .u64 .ptr .align 1 _Z15gpukernelBMWNr3ILi4ELi23EEvPdS0_S0_iii_param_2,
	.param .u32 _Z15gpukernelBMWNr3ILi4ELi23EEvPdS0_S0_iii_param_3,
	.param .u32 _Z15gpukernelBMWNr3ILi4ELi23EEvPdS0_S0_iii_param_4,
	.param .u32 _Z15gpukernelBMWNr3ILi4ELi23EEvPdS0_S0_iii_param_5
)
{
	.reg .pred 	%p<15>;
	.reg .b32 	%r<50>;
	.reg .b64 	%rd<16>;
	.reg .b64 	%fd<86>;

	ld.param.u64 	%rd5, [_Z15gpukernelBMWNr3ILi4ELi23EEvPdS0_S0_iii_param_0];
	ld.param.u64 	%rd6, [_Z15gpukernelBMWNr3ILi4ELi23EEvPdS0_S0_iii_param_1];
	ld.param.u32 	%r29, [_Z15gpukernelBMWNr3ILi4ELi23EEvPdS0_S0_iii_param_3];
	ld.param.u32 	%r30, [_Z15gpukernelBMWNr3ILi4ELi23EEvPdS0_S0_iii_param_4];
	ld.param.u32 	%r31, [_Z15gpukernelBMWNr3ILi4ELi23EEvPdS0_S0_iii_param_5];
	cvta.to.global.u64 	%rd1, %rd6;
	mov.u32 	%r1, %tid.x;
	shr.u32 	%r42, %r1, 2;
	setp.ge.s32 	%p1, %r42, %r29;
	@%p1 bra 	$L__BB311_20;
	setp.lt.s32 	%p2, %r31, 1;
	and.b32  	%r3, %r1, 3;
	@%p2 bra 	$L__BB311_20;
	not.b32 	%r32, %r3;
	add.s32 	%r4, %r30, %r32;
	shr.u32 	%r33, %r4, 2;
	add.s32 	%r34, %r33, 1;
	and.b32  	%r5, %r34, 15;
	add.s32 	%r6, %r5, -1;
	and.b32  	%r7, %r34, 7;
	add.s32 	%r8, %r7, -1;
	and.b32  	%r9, %r34, 3;
	and.b32  	%r35, %r34, 2147483632;
	neg.s32 	%r10, %r35;
	add.s64 	%rd2, %rd1, 256;
	cvta.to.global.u64 	%rd3, %rd5;
$L__BB311_3:
	mul.lo.s32 	%r12, %r42, %r31;
	mov.b32 	%r43, 0;
$L__BB311_4:
	setp.ge.s32 	%p3, %r3, %r30;
	mov.f64 	%fd85, 0d0000000000000000;
	@%p3 bra 	$L__BB311_18;
	setp.lt.u32 	%p4, %r4, 60;
	add.s32 	%r37, %r43, %r12;
	mul.lo.s32 	%r14, %r37, %r30;
	mov.f64 	%fd85, 0d0000000000000000;
	mov.u32 	%r47, %r3;
	@%p4 bra 	$L__BB311_8;
	add.s32 	%r44, %r3, %r14;
	mov.f64 	%fd85, 0d0000000000000000;
	mov.u32 	%r45, %r10;
	mov.u32 	%r47, %r3;
$L__BB311_7:
	.pragma "nounroll";
	mul.wide.s32 	%rd7, %r44, 8;
	add.s64 	%rd8, %rd2, %rd7;
	ld.global.f64 	%fd19, [%rd8+-256];
	add.f64 	%fd20, %fd85, %fd19;
	ld.global.f64 	%fd21, [%rd8+-224];
	add.f64 	%fd22, %fd20, %fd21;
	ld.global.f64 	%fd23, [%rd8+-192];
	add.f64 	%fd24, %fd22, %fd23;
	ld.global.f64 	%fd25, [%rd8+-160];
	add.f64 	%fd26, %fd24, %fd25;
	ld.global.f64 	%fd27, [%rd8+-128];
	add.f64 	%fd28, %fd26, %fd27;
	ld.global.f64 	%fd29, [%rd8+-96];
	add.f64 	%fd30, %fd28, %fd29;
	ld.global.f64 	%fd31, [%rd8+-64];
	add.f64 	%fd32, %fd30, %fd31;
	ld.global.f64 	%fd33, [%rd8+-32];
	add.f64 	%fd34, %fd32, %fd33;
	ld.global.f64 	%fd35, [%rd8];
	add.f64 	%fd36, %fd34, %fd35;
	ld.global.f64 	%fd37, [%rd8+32];
	add.f64 	%fd38, %fd36, %fd37;
	ld.global.f64 	%fd39, [%rd8+64];
	add.f64 	%fd40, %fd38, %fd39;
	ld.global.f64 	%fd41, [%rd8+96];
	add.f64 	%fd42, %fd40, %fd41;
	ld.global.f64 	%fd43, [%rd8+128];
	add.f64 	%fd44, %fd42, %fd43;
	ld.global.f64 	%fd45, [%rd8+160];
	add.f64 	%fd46, %fd44, %fd45;
	ld.global.f64 	%fd47, [%rd8+192];
	add.f64 	%fd48, %fd46, %fd47;
	ld.global.f64 	%fd49, [%rd8+224];
	add.f64 	%fd85, %fd48, %fd49;
	add.s32 	%r47, %r47, 64;
	add.s32 	%r45, %r45, 16;
	add.s32 	%r44, %r44, 64;
	setp.ne.s32 	%p5, %r45, 0;
	@%p5 bra 	$L__BB311_7;
$L__BB311_8:
	setp.eq.s32 	%p6, %r5, 0;
	@%p6 bra 	$L__BB311_18;
	setp.lt.u32 	%p7, %r6, 7;
	@%p7 bra 	$L__BB311_11;
	add.s32 	%r38, %r47, %r14;
	mul.wide.s32 	%rd9, %r38, 8;
	add.s64 	%rd10, %rd1, %rd9;
	ld.global.f64 	%fd51, [%rd10];
	add.f64 	%fd52, %fd85, %fd51;
	ld.global.f64 	%fd53, [%rd10+32];
	add.f64 	%fd54, %fd52, %fd53;
	ld.global.f64 	%fd55, [%rd10+64];
	add.f64 	%fd56, %fd54, %fd55;
	ld.global.f64 	%fd57, [%rd10+96];
	add.f64 	%fd58, %fd56, %fd57;
	ld.global.f64 	%fd59, [%rd10+128];
	add.f64 	%fd60, %fd58, %fd59;
	ld.global.f64 	%fd61, [%rd10+160];
	add.f64 	%fd62, %fd60, %fd61;
	ld.global.f64 	%fd63, [%rd10+192];
	add.f64 	%fd64, %fd62, %fd63;
	ld.global.f64 	%fd65, [%rd10+224];
	add.f64 	%fd85, %fd64, %fd65;
	add.s32 	%r47, %r47, 32;
$L__BB311_11:
	setp.eq.s32 	%p8, %r7, 0;
	@%p8 bra 	$L__BB311_18;
	setp.lt.u32 	%p9, %r8, 3;
	@%p9 bra 	$L__BB311_14;
	add.s32 	%r39, %r47, %r14;
	mul.wide.s32 	%rd11, %r39, 8;
	add.s64 	%rd12, %rd1, %rd11;
	ld.global.f64 	%fd67, [%rd12];
	add.f64 	%fd68, %fd85, %fd67;
	ld.global.f64 	%fd69, [%rd12+32];
	add.f64 	%fd70, %fd68, %fd69;
	ld.global.f64 	%fd71, [%rd12+64];
	add.f64 	%fd72, %fd70, %fd71;
	ld.global.f64 	%fd73, [%rd12+96];
	add.f64 	%fd85, %fd72, %fd73;
	add.s32 	%r47, %r47, 16;
$L__BB311_14:
	setp.eq.s32 	%p10, %r9, 0;
	@%p10 bra 	$L__BB311_18;
	setp.eq.s32 	%p11, %r9, 1;
	add.s32 	%r40, %r47, %r14;
	mul.wide.s32 	%rd13, %r40, 8;
	add.s64 	%rd4, %rd1, %rd13;
	ld.global.f64 	%fd74, [%rd4];
	add.f64 	%fd85, %fd85, %fd74;
	@%p11 bra 	$L__BB311_18;
	setp.eq.s32 	%p12, %r9, 2;
	ld.global.f64 	%fd75, [%rd4+32];
	add.f64 	%fd85, %fd85, %fd75;
	@%p12 bra 	$L__BB311_18;
	ld.global.f64 	%fd76, [%rd4+64];
	add.f64 	%fd85, %fd85, %fd76;
$L__BB311_18:
	add.s32 	%r41, %r43, %r12;
	mul.wide.u32 	%rd14, %r41, 8;
	add.s64 	%rd15, %rd3, %rd14;
	atom.global.add.f64 	%fd77, [%rd15], %fd85;
	add.s32 	%r43, %r43, 1;
	setp.ne.s32 	%p13, %r43, %r31;
	@%p13 bra 	$L__BB311_4;
	add.s32 	%r42, %r42, 184;
	setp.lt.s32 	%p14, %r42, %r29;
	@%p14 bra 	$L__BB311_3;
$L__BB311_20:
	ret;

}
	// .globl	_Z15gpukernelBMWNr3ILi4ELi24EEvPdS0_S0_iii
.visible .entry _Z15gpukernelBMWNr3ILi4ELi24EEvPdS0_S0_iii(
	.param .u64 .ptr .align 1 _Z15gpukernelBMWNr3ILi4ELi24EEvPdS0_S0_iii_param_0,
	.param .u64 .ptr .align 1 _Z15gpukernelBMWNr3ILi4ELi24EEvPdS0_S0_iii_param_1,
	.param .u64 .ptr .align 1 _Z15gpukernelBMWNr3ILi4ELi24EEvPdS0_S0_iii_param_2,
	.param .u32 _Z15gpukernelBMWNr3ILi4ELi24EEvPdS0_S0_iii_param_3,
	.param .u32 _Z15gpukernelBMWNr3ILi4ELi24EEvPdS0_S0_iii_param_4,
	.param .u32 _Z15gpukernelBMWNr3ILi4ELi24EEvPdS0_S0_iii_param_5
)
{
	.reg .pred 	%p<15>;
	.reg .b32 	%r<50>;
	.reg .b64 	%rd<16>;
	.reg .b64 	%fd<86>;

	ld.param.u64 	%rd5, [_Z15gpukernelBMWNr3ILi4ELi24EEvPdS0_S0_iii_param_0];
	ld.param.u64 	%rd6, [_Z15gpukernelBMWNr3ILi4ELi24EEvPdS0_S0_iii_param_1];
	ld.param.u32 	%r29, [_Z15gpukernelBMWNr3ILi4ELi24EEvPdS0_S0_iii_param_3];
	ld.param.u32 	%r30, [_Z15gpukernelBMWNr3ILi4ELi24EEvPdS0_S0_iii_param_4];
	ld.param.u32 	%r31, [_Z15gpukernelBMWNr3ILi4ELi24EEvPdS0_S0_iii_param_5];
	cvta.to.global.u64 	%rd1, %rd6;
	mov.u32 	%r1, %tid.x;
	shr.u32 	%r42, %r1, 2;
	setp.ge.s32 	%p1, %r42, %r29;
	@%p1 bra 	$L__BB312_20;
	setp.lt.s32 	%p2, %r31, 1;
	and.b32  	%r3, %r1, 3;
	@%p2 bra 	$L__BB312_20;
	not.b32 	%r32, %r3;
	add.s32 	%r4, %r30, %r32;
	shr.u32 	%r33, %r4, 2;
	add.s32 	%r34, %r33, 1;
	and.b32  	%r5, %r34, 15;
	add.s32 	%r6, %r5, -1;
	and.b32  	%r7, %r34, 7;
	add.s32 	%r8, %r7, -1;
	and.b32  	%r9, %r34, 3;
	and.b32  	%r35, %r34, 2147483632;
	neg.s32 	%r10, %r35;
	add.s64 	%rd2, %rd1, 256;
	cvta.to.global.u64 	%rd3, %rd5;
$L__BB312_3:
	mul.lo.s32 	%r12, %r42, %r31;
	mov.b32 	%r43, 0;
$L__BB312_4:
	setp.ge.s32 	%p3, %r3, %r30;
	mov.f64 	%fd85, 0d0000000000000000;
	@%p3 bra 	$L__BB312_18;
	setp.lt.u32 	%p4, %r4, 60;
	add.s32 	%r37, %r43, %r12;
	mul.lo.s32 	%r14, %r37, %r30;
	mov.f64 	%fd85, 0d0000000000000000;
	mov.u32 	%r47, %r3;
	@%p4 bra 	$L__BB312_8;
	add.s32 	%r44, %r3, %r14;
	mov.f64 	%fd85, 0d0000000000000000;
	mov.u32 	%r45, %r10;
	mov.u32 	%r47, %r3;
$L__BB312_7:
	.pragma "nounroll";
	mul.wide.s32 	%rd7, %r44, 8;
	add.s64 	%rd8, %rd2, %rd7;
	ld.global.f64 	%fd19, [%rd8+-256];
	add.f64 	%fd20, %fd85, %fd19;
	ld.global.f64 	%fd21, [%rd8+-224];
	add.f64 	%fd22, %fd20, %fd21;
	ld.global.f64 	%fd23, [%rd8+-192];
	add.f64 	%fd24, %fd22, %fd23;
	ld.global.f64 	%fd25, [%rd8+-160];
	add.f64 	%fd26, %fd24, %fd25;
	ld.global.f64 	%fd27, [%rd8+-128];
	add.f64 	%fd28, %fd26, %fd27;
	ld.global.f64 	%fd29, [%rd8+-96];
	add.f64 	%fd30, %fd28, %fd29;
	ld.global.f64 	%fd31, [%rd8+-64];
	add.f64 	%fd32, %fd30, %fd31;
	ld.global.f64 	%fd33, [%rd8+-32];
	add.f64 	%fd34, %fd32, %fd33;
	ld.global.f64 	%fd35, [%rd8];
	add.f64 	%fd36, %fd34, %fd35;
	ld.global.f64 	%fd37, [%rd8+32];
	add.f64 	%fd38, %fd36, %fd37;
	ld.global.f64 	%fd39, [%rd8+64];
	add.f64 	%fd40, %fd38, %fd39;
	ld.global.f64 	%fd41, [%rd8+96];
	add.f64 	%fd42, %fd40, %fd41;
	ld.global.f64 	%fd43, [%rd8+128];
	add.f64 	%fd44, %fd42, %fd43;
	ld.global.f64 	%fd45, [%rd8+160];
	add.f64 	%fd46, %fd44, %fd45;
	ld.global.f64 	%fd47, [%rd8+192];
	add.f64 	%fd48, %fd46, %fd47;
	ld.global.f64 	%fd49, [%rd8+224];
	add.f64 	%fd85, %fd48, %fd49;
	add.s32 	%r47, %r47, 64;
	add.s32 	%r45, %r45, 16;
	add.s32 	%r44, %r44, 64;
	setp.ne.s32 	%p5, %r45, 0;
	@%p5 bra 	$L__BB312_7;
$L__BB312_8:
	setp.eq.s32 	%p6, %r5, 0;
	@%p6 bra 	$L__BB312_18;
	setp.lt.u32 	%p7, %r6, 7;
	@%p7 bra 	$L__BB312_11;
	add.s32 	%r38, %r47, %r14;
	mul.wide.s32 	%rd9, %r38, 8;
	add.s64 	%rd10, %rd1, %rd9;
	ld.global.f64 	%fd51, [%rd10];
	add.f64 	%fd52, %fd85, %fd51;
	ld.global.f64 	%fd53, [%rd10+32];
	add.f64 	%fd54, %fd52, %fd53;
	ld.global.f64 	%fd55, [%rd10+64];
	add.f64 	%fd56, %fd54, %fd55;
	ld.global.f64 	%fd57, [%rd10+96];
	add.f64 	%fd58, %fd56, %fd57;
	ld.global.f64 	%fd59, [%rd10+128];
	add.f64 	%fd60, %fd58, %fd59;
	ld.global.f64 	%fd61, [%rd10+160];
	add.f64 	%fd62, %fd60, %fd61;
	ld.global.f64 	%fd63, [%rd10+192];
	add.f64 	%fd64, %fd62, %fd63;
	ld.global.f64 	%fd65, [%rd10+224];
	add.f64 	%fd85, %fd64, %fd65;
	add.s32 	%r47, %r47, 32;
$L__BB312_11:
	setp.eq.s32 	%p8, %r7, 0;
	@%p8 bra 	$L__BB312_18;
	setp.lt.u32 	%p9, %r8, 3;
	@%p9 bra 	$L__BB312_14;
	add.s32 	%r39, %r47, %r14;
	mul.wide.s32 	%rd11, %r39, 8;
	add.s64 	%rd12, %rd1, %rd11;
	ld.global.f64 	%fd67, [%rd12];
	add.f64 	%fd68, %fd85, %fd67;
	ld.global.f64 	%fd69, [%rd12+32];
	add.f64 	%fd70, %fd68, %fd69;
	ld.global.f64 	%fd71, [%rd12+64];
	add.f64 	%fd72, %fd70, %fd71;
	ld.global.f64 	%fd73, [%rd12+96];
	add.f64 	%fd85, %fd72, %fd73;
	add.s32 	%r47, %r47, 16;
$L__BB312_14:
	setp.eq.s32 	%p10, %r9, 0;
	@%p10 bra 	$L__BB312_18;
	setp.eq.s32 	%p11, %r9, 1;
	add.s32 	%r40, %r47, %r14;
	mul.wide.s32 	%rd13, %r40, 8;
	add.s64 	%rd4, %rd1, %rd13;
	ld.global.f64 	%fd74, [%rd4];
	add.f64 	%fd85, %fd85, %fd74;
	@%p11 bra 	$L__BB312_18;
	setp.eq.s32 	%p12, %r9, 2;
	ld.global.f64 	%fd75, [%rd4+32];
	add.f64 	%fd85, %fd85, %fd75;
	@%p12 bra 	$L__BB312_18;
	ld.global.f64 	%fd76, [%rd4+64];
	add.f64 	%fd85, %fd85, %fd76;
$L__BB312_18:
	add.s32 	%r41, %r43, %r12;
	mul.wide.u32 	%rd14, %r41, 8;
	add.s64 	%rd15, %rd3, %rd14;
	atom.global.add.f64 	%fd77, [%rd15], %fd85;
	add.s32 	%r43, %r43, 1;
	setp.ne.s32 	%p13, %r43, %r31;
	@%p13 bra 	$L__BB312_4;
	add.s32 	%r42, %r42, 192;
	setp.lt.s32 	%p14, %r42, %r29;
	@%p14 bra 	$L__BB312_3;
$L__BB312_20:
	ret;

}
	// .globl	_Z15gpukernelBMWNr3ILi4ELi25EEvPdS0_S0_iii
.visible .entry _Z15gpukernelBMWNr3ILi4ELi25EEvPdS0_S0_iii(
	.param .u64 .ptr .align 1 _Z15gpukernelBMWNr3ILi4ELi25EEvPdS0_S0_iii_param_0,
	.param .u64 .ptr .align 1 _Z15gpukernelBMWNr3ILi4ELi25EEvPdS0_S0_iii_param_1,
	.param .u64 .ptr .align 1 _Z15gpukernelBMWNr3ILi4ELi25EEvPdS0_S0_iii_param_2,
	.param .u32 _Z15gpukernelBMWNr3ILi4ELi25EEvPdS0_S0_iii_param_3,
	.param .u32 _Z15gpukernelBMWNr3ILi4ELi25EEvPdS0_S0_iii_param_4,
	.param .u32 _Z15gpukernelBMWNr3ILi4ELi25EEvPdS0_S0_iii_param_5
)
{
	.reg .pred 	%p<15>;
	.reg .b32 	%r<50>;
	.reg .b64 	%rd<16>;
	.reg .b64 	%fd<86>;

	ld.param.u64 	%rd5, [_Z15gpukernelBMWNr3ILi4ELi25EEvPdS0_S0_iii_param_0];
	ld.param.u64 	%rd6, [_Z15gpukernelBMWNr3ILi4ELi25EEvPdS0_S0_iii_param_1];
	ld.param.u32 	%r29, [_Z15gpukernelBMWNr3ILi4ELi25EEvPdS0_S0_iii_param_3];
	ld.param.u32 	%r30, [_Z15gpukernelBMWNr3ILi4ELi25EEvPdS0_S0_iii_param_4];
	ld.param.u32 	%r31, [_Z15gpukernelBMWNr3ILi4ELi25EEvPdS0_S0_iii_param_5];
	cvta.to.global.u64 	%rd1, %rd6;
	mov.u32 	%r1, %tid.x;
	shr.u32 	%r42, %r1, 2;
	setp.ge.s32 	%p1, %r42, %r29;
	@%p1 bra 	$L__BB313_20;
	setp.lt.s32 	%p2, %r31, 1;
	and.b32  	%r3, %r1, 3;
	@%p2 bra 	$L__BB313_20;
	not.b32 	%r32, %r3;
	add.s32 	%r4, %r30, %r32;
	shr.u32 	%r33, %r4, 2;
	add.s32 	%r34, %r33, 1;
	and.b32  	%r5, %r34, 15;
	add.s32 	%r6, %r5, -1;
	and.b32  	%r7, %r34, 7;
	add.s32 	%r8, %r7, -1;
	and.b32  	%r9, %r34, 3;
	and.b32  	%r35, %r34, 2147483632;
	neg.s32 	%r10, %r35;
	add.s64 	%rd2, %rd1, 256;
	cvta.to.global.u64 	%rd3, %rd5;
$L__BB313_3:
	mul.lo.s32 	%r12, %r42, %r31;
	mov.b32 	%r43, 0;
$L__BB313_4:
	setp.ge.s32 	%p3, %r3, %r30;
	mov.f64 	%fd85, 0d0000000000000000;
	@%p3 bra 	$L__BB313_18;
	setp.lt.u32 	%p4, %r4, 60;
	add.s32 	%r37, %r43, %r12;
	mul.lo.s32 	%r14, %r37, %r30;
	mov.f64 	%fd85, 0d0000000000000000;
	mov.u32 	%r47, %r3;
	@%p4 bra 	$L__BB313_8;
	add.s32 	%r44, %r3, %r14;
	mov.f64 	%fd85, 0d0000000000000000;
	mov.u32 	%r45, %r10;
	mov.u32 	%r47, %r3;
$L__BB313_7:
	.pragma "nounroll";
	mul.wide.s32 	%rd7, %r44, 8;
	add.s64 	%rd8, %rd2, %rd7;
	ld.global.f64 	%fd19, [%rd8+-256];
	add.f64 	%fd20, %fd85, %fd19;
	ld.global.f64 	%fd21, [%rd8+-224];
	add.f64 	%fd22, %fd20, %fd21;
	ld.global.f64 	%fd23, [%rd8+-192];
	add.f64 	%fd24, %fd22, %fd23;
	ld.global.f64 	%fd25, [%rd8+-160];
	add.f64 	%fd26, %fd24, %fd25;
	ld.global.f64 	%fd27, [%rd8+-128];
	add.f64 	%fd28, %fd26, %fd27;
	ld.global.f64 	%fd29, [%rd8+-96];
	add.f64 	%fd30, %fd28, %fd29;
	ld.global.f64 	%fd31, [%rd8+-64];
	add.f64 	%fd32, %fd30, %fd31;
	ld.global.f64 	%fd33, [%rd8+-32];
	add.f64 	%fd34, %fd32, %fd33;
	ld.global.f64 	%fd35, [%rd8];
	add.f64 	%fd36, %fd34, %fd35;
	ld.global.f64 	%fd37, [%rd8+32];
	add.f64 	%fd38, %fd36, %fd37;
	ld.global.f64 	%fd39, [%rd8+64];
	add.f64 	%fd40, %fd38, %fd39;
	ld.global.f64 	%fd41, [%rd8+96];
	add.f64 	%fd42, %fd40, %fd41;
	ld.global.f64 	%fd43, [%rd8+128];
	add.f64 	%fd44, %fd42, %fd43;
	ld.global.f64 	%fd45, [%rd8+160];
	add.f64 	%fd46, %fd44, %fd45;
	ld.global.f64 	%fd47, [%rd8+192];
	add.f64 	%fd48, %fd46, %fd47;
	ld.global.f64 	%fd49, [%rd8+224];
	add.f64 	%fd85, %fd48, %fd49;
	add.s32 	%r47, %r47, 64;
	add.s32 	%r45, %r45, 16;
	add.s32 	%r44, %r44, 64;
	setp.ne.s32 	%p5, %r45, 0;
	@%p5 bra 	$L__BB313_7;
$L__BB313_8:
	setp.eq.s32 	%p6, %r5, 0;
	@%p6 bra 	$L__BB313_18;
	setp.lt.u32 	%p7, %r6, 7;
	@%p7 bra 	$L__BB313_11;
	add.s32 	%r38, %r47, %r14;
	mul.wide.s32 	%rd9, %r38, 8;
	add.s64 	%rd10, %rd1, %rd9;
	ld.global.f64 	%fd51, [%rd10];
	add.f64 	%fd52, %fd85, %fd51;
	ld.global.f64 	%fd53, [%rd10+32];
	add.f64 	%fd54, %fd52, %fd53;
	ld.global.f64 	%fd55, [%rd10+64];
	add.f64 	%fd56, %fd54, %fd55;
	ld.global.f64 	%fd57, [%rd10+96];
	add.f64 	%fd58, %fd56, %fd57;
	ld.global.f64 	%fd59, [%rd10+128];
	add.f64 	%fd60, %fd58, %fd59;
	ld.global.f64 	%fd61, [%rd10+160];
	add.f64 	%fd62, %fd60, %fd61;
	ld.global.f64 	%fd63, [%rd10+192];
	add.f64 	%fd64, %fd62, %fd63;
	ld.global.f64 	%fd65, [%rd10+224];
	add.f64 	%fd85, %fd64, %fd65;
	add.s32 	%r47, %r47, 32;
$L__BB313_11:
	setp.eq.s32 	%p8, %r7, 0;
	@%p8 bra 	$L__BB313_18;
	setp.lt.u32 	%p9, %r8, 3;
	@%p9 bra 	$L__BB313_14;
	add.s32 	%r39, %r47, %r14;
	mul.wide.s32 	%rd11, %r39, 8;
	add.s64 	%rd12, %rd1, %rd11;
	ld.global.f64 	%fd67, [%rd12];
	add.f64 	%fd68, %fd85, %fd67;
	ld.global.f64 	%fd69, [%rd12+32];
	add.f64 	%fd70, %fd68, %fd69;
	ld.global.f64 	%fd71, [%rd12+64];
	add.f64 	%fd72, %fd70, %fd71;
	ld.global.f64 	%fd73, [%rd12+96];
	add.f64 	%fd85, %fd72, %fd73;
	add.s32 	%r47, %r47, 16;
$L__BB313_14:
	setp.eq.s32 	%p10, %r9, 0;
	@%p10 bra 	$L__BB313_18;
	setp.eq.s32 	%p11, %r9, 1;
	add.s32 	%r40, %r47, %r14;
	mul.wide.s32 	%rd13, %r40, 8;
	add.s64 	%rd4, %rd1, %rd13;
	ld.global.f64 	%fd74, [%rd4];
	add.f64 	%fd85, %fd85, %fd74;
	@%p11 bra 	$L__BB313_18;
	setp.eq.s32 	%p12, %r9, 2;
	ld.global.f64 	%fd75, [%rd4+32];
	add.f64 	%fd85, %fd85, %fd75;
	@%p12 bra 	$L__BB313_18;
	ld.global.f64 	%fd76, [%rd4+64];
	add.f64 	%fd85, %fd85, %fd76;
$L__BB313_18:
	add.s32 	%r41, %r43, %r12;
	mul.wide.u32 	%rd14, %r41, 8;
	add.s64 	%rd15, %rd3, %rd14;
	atom.global.add.f64 	%fd77, [%rd15], %fd85;
	add.s32 	%r43, %r43, 1;
	setp.ne.s32 	%p13, %r43, %r31;
	@%p13 bra 	$L__BB313_4;
	add.s32 	%r42, %r42, 200;
	setp.lt.s32 	%p14, %r42, %r29;
	@%p14 bra 	$L__BB313_3;
$L__BB313_20:
	ret;

}
	// .globl	_Z15gpukernelBMWNr3ILi4ELi26EEvPdS0_S0_iii
.visible .entry _Z15gpukernelBMWNr3ILi4ELi26EEvPdS0_S0_iii(
	.param .u64 .ptr .align 1 _Z15gpukernelBMWNr3ILi4ELi26EEvPdS0_S0_iii_param_0,
	.param .u64 .ptr .align 1 _Z15gpukernelBMWNr3ILi4ELi26EEvPdS0_S0_iii_param_1,
	.param .u64 .ptr .align 1 _Z15gpukernelBMWNr3ILi4ELi26EEvPdS0_S0_iii_param_2,
	.param .u32 _Z15gpukernelBMWNr3ILi4ELi26EEvPdS0_S0_iii_param_3,
	.param .u32 _Z15gpukernelBMWNr3ILi4ELi26EEvPdS0_S0_iii_param_4,
	.param .u32 _Z15gpukernelBMWNr3ILi4ELi26EEvPdS0_S0_iii_param_5
)
{
	.reg .pred 	%p<15>;
	.reg .b32 	%r<50>;
	.reg .b64 	%rd<16>;
	.reg .b64 	%fd<86>;

	ld.param.u64 	%rd5, [_Z15gpukernelBMWNr3ILi4ELi26EEvPdS0_S0_iii_param_0];
	ld.param.u64 	%rd6, [_Z15gpukernelBMWNr3ILi4ELi26EEvPdS0_S0_iii_param_1];
	ld.param.u32 	%r29, [_Z15gpukernelBMWNr3ILi4ELi26EEvPdS0_S0_iii_param_3];
	ld.param.u32 	%r30, [_Z15gpukernelBMWNr3ILi4ELi26EEvPdS0_S0_iii_param_4];
	ld.param.u32 	%r31, [_Z15gpukernelBMWNr3ILi4ELi26EEvPdS0_S0_iii_param_5];
	cvta.to.global.u64 	%rd1, %rd6;
	mov.u32 	%r1, %tid.x;
	shr.u32 	%r42, %r1, 2;
	setp.ge.s32 	%p1, %r42, %r29;
	@%p1 bra 	$L__BB314_20;
	setp.lt.s32 	%p2, %r31, 1;
	and.b32  	%r3, %r1, 3;
	@%p2 bra 	$L__BB314_20;
	not.b32 	%r32, %r3;
	add.s32 	%r4, %r30, %r32;
	shr.u32 	%r33, %r4, 2;
	add.s32 	%r34, %r33, 1;
	and.b32  	%r5, %r34, 15;
	add.s32 	%r6, %r5, -1;
	and.b32  	%r7, %r34, 7;
	add.s32 	%r8, %r7, -1;
	and.b32  	%r9, %r34, 3;
	and.b32  	%r35, %r34, 2147483632;
	neg.s32 	%r10, %r35;
	add.s64 	%rd2, %rd1, 256;
	cvta.to.global.u64 	%rd3, %rd5;
$L__BB314_3:
	mul.lo.s32 	%r12, %r42, %r31;
	mov.b32 	%r43, 0;
$L__BB314_4:
	setp.ge.s32 	%p3, %r3, %r30;
	mov.f64 	%fd85, 0d0000000000000000;
	@%p3 bra 	$L__BB314_18;
	setp.lt.u32 	%p4, %r4, 60;
	add.s32 	%r37, %r43, %r12;
	mul.lo.s32 	%r14, %r37, %r30;
	mov.f64 	%fd85, 0d0000000000000000;
	mov.u32 	%r47, %r3;
	@%p4 bra 	$L__BB314_8;
	add.s32 	%r44, %r3, %r14;
	mov.f64 	%fd85, 0d0000000000000000;
	mov.u32 	%r45, %r10;
	mov.u32 	%r47, %r3;
$L__BB314_7:
	.pragma "nounroll";
	mul.wide.s32 	%rd7, %r44, 8;
	add.s64 	%rd8, %rd2, %rd7;
	ld.global.f64 	%fd19, [%rd8+-256];
	add.f64 	%fd20, %fd85, %fd19;
	ld.global.f64 	%fd21, [%rd8+-224];
	add.f64 	%fd22, %fd20, %fd21;
	ld.global.f64 	%fd23, [%rd8+-192];
	add.f64 	%fd24, %fd22, %fd23;
	ld.global.f64 	%fd25, [%rd8+-160];
	add.f64 	%fd26, %fd24, %fd25;
	ld.global.f64 	%fd27, [%rd8+-128];
	add.f64 	%fd28, %fd26, %fd27;
	ld.global.f64 	%fd29, [%rd8+-96];
	add.f64 	%fd30, %fd28, %fd29;
	ld.global.f64 	%fd31, [%rd8+-64];
	add.f64 	%fd32, %fd30, %fd31;
	ld.global.f64 	%fd33, [%rd8+-32];
	add.f64 	%fd34, %fd32, %fd33;
	ld.global.f64 	%fd35, [%rd8];
	add.f64 	%fd36, %fd34, %fd35;
	ld.global.f64 	%fd37, [%rd8+32];
	add.f64 	%fd38, %fd36, %fd37;
	ld.global.f64 	%fd39, [%rd8+64];
	add.f64 	%fd40, %fd38, %fd39;
	ld.global.f64 	%fd41, [%rd8+96];
	add.f64 	%fd42, %fd40, %fd41;
	ld.global.f64 	%fd43, [%rd8+128];
	add.f64 	%fd44, %fd42, %fd43;
	ld.global.f64 	%fd45, [%rd8+160];
	add.f64 	%fd46, %fd44, %fd45;
	ld.global.f64 	%fd47, [%rd8+192];
	add.f64 	%fd48, %fd46, %fd47;
	ld.global.f64 	%fd49, [%rd8+224];
	add.f64 	%fd85, %fd48, %fd49;
	add.s32 	%r47, %r47, 64;
	add.s32 	%r45, %r45, 16;
	add.s32 	%r44, %r44, 64;
	setp.ne.s32 	%p5, %r45, 0;
	@%p5 bra 	$L__BB314_7;
$L__BB314_8:
	setp.eq.s32 	%p6, %r5, 0;
	@%p6 bra 	$L__BB314_18;
	setp.lt.u32 	%p7, %r6, 7;
	@%p7 bra 	$L__BB314_11;
	add.s32 	%r38, %r47, %r14;
	mul.wide.s32 	%rd9, %r38, 8;
	add.s64 	%rd10, %rd1, %rd9;
	ld.global.f64 	%fd51, [%rd10];
	add.f64 	%fd52, %fd85, %fd51;
	ld.global.f64 	%fd53, [%rd10+32];
	add.f64 	%fd54, %fd52, %fd53;
	ld.global.f64 	%fd55, [%rd10+64];
	add.f64 	%fd56, %fd54, %fd55;
	ld.global.f64 	%fd57, [%rd10+96];
	add.f64 	%fd58, %fd56, %fd57;
	ld.global.f64 	%fd59, [%rd10+128];
	add.f64 	%fd60, %fd58, %fd59;
	ld.global.f64 	%fd61, [%rd10+160];
	add.f64 	%fd62, %fd60, %fd61;
	ld.global.f64 	%fd63, [%rd10+192];
	add.f64 	%fd64, %fd62, %fd63;
	ld.global.f64 	%fd65, [%rd10+224];
	add.f64 	%fd85, %fd64, %fd65;
	add.s32 	%r47, %r47, 32;
$L__BB314_11:
	setp.eq.s32 	%p8, %r7, 0;
	@%p8 bra 	$L__BB314_18;
	setp.lt.u32 	%p9, %r8, 3;
	@%p9 bra 	$L__BB314_14;
	add.s32 	%r39, %r47, %r14;
	mul.wide.s32 	%rd11, %r39, 8;
	add.s64 	%rd12, %rd1, %rd11;
	ld.global.f64 	%fd67, [%rd12];
	add.f64 	%fd68, %fd85, %fd67;
	ld.global.f64 	%fd69, [%rd12+32];
	add.f64 	%fd70, %fd68, %fd69;
	ld.global.f64 	%fd71, [%rd12+64];
	add.f64 	%fd72, %fd70, %fd71;
	ld.global.f64 	%fd73, [%rd12+96];
	add.f64 	%fd85, %fd72, %fd73;
	add.s32 	%r47, %r47, 16;
$L__BB314_14:
	setp.eq.s32 	%p10, %r9, 0;
	@%p10 bra 	$L__BB314_18;
	setp.eq.s32 	%p11, %r9, 1;
	add.s32 	%r40, %r47, %r14;
	mul.wide.s32 	%rd13, %r40, 8;
	add.s64 	%rd4, %rd1, %rd13;
	ld.global.f64 	%fd74, [%rd4];
	add.f64 	%fd85, %fd85, %fd74;
	@%p11 bra 	$L__BB314_18;
	setp.eq.s32 	%p12, %r9, 2;
	ld.global.f64 	%fd75, [%rd4+32];
	add.f64 	%fd85, %fd85, %fd75;
	@%p12 bra 	$L__BB314_18;
	ld.global.f64 	%fd76, [%rd4+64];
	add.f64 	%fd85, %fd85, %fd76;
$L__BB314_18:
	add.s32 	%r41, %r43, %r12;
	mul.wide.u32 	%rd14, %r41, 8;
	add.s64 	%rd15, %rd3, %rd14;
	atom.global.add.f64 	%fd77, [%rd15], %fd85;
	add.s32 	%r43, %r43, 1;
	setp.ne.s32 	%p13, %r43, %r31;
	@%p13 bra 	$L__BB314_4;
	add.s32 	%r42, %r42, 208;
	setp.lt.s32 	%p14, %r42, %r29;
	@%p14 bra 	$L__BB314_3;
$L__BB314_20:
	ret;

}
	// .globl	_Z15gpukernelBMWNr3ILi4ELi27EEvPdS0_S0_iii
.visible .entry _Z15gpukernelBMWNr3ILi4ELi27EEvPdS0_S0_iii(
	.param .u64 .ptr .align 1 _Z15gpukernelBMWNr3ILi4ELi27EEvPdS0_S0_iii_param_0,
	.param .u64 .ptr .align 1 _Z15gpukernelBMWNr3ILi4ELi27EEvPdS0_S0_iii_param_1,
	.param .u64 .ptr .align 1 _Z15gpukernelBMWNr3ILi4ELi27EEvPdS0_S0_iii_param_2,
	.param .u32 _Z15gpukernelBMWNr3ILi4ELi27EEvPdS0_S0_iii_param_3,
	.param .u32 _Z15gpukernelBMWNr3ILi4ELi27EEvPdS0_S0_iii_param_4,
	.param .u32 _Z15gpukernelBMWNr3ILi4ELi27EEvPdS0_S0_iii_param_5
)
{
	.reg .pred 	%p<15>;
	.reg .b32 	%r<50>;
	.reg .b64 	%rd<16>;
	.reg .b64 	%fd<86>;

	ld.param.u64 	%rd5, [_Z15gpukernelBMWNr3ILi4ELi27EEvPdS0_S0_iii_param_0];
	ld.param.u64 	%rd6, [_Z15gpukernelBMWNr3ILi4ELi27EEvPdS0_S0_iii_param_1];
	ld.param.u32 	%r29, [_Z15gpukernelBMWNr3ILi4ELi27EEvPdS0_S0_iii_param_3];
	ld.param.u32 	%r30, [_Z15gpukernelBMWNr3ILi4ELi27EEvPdS0_S0_iii_param_4];
	ld.param.u32 	%r31, [_Z15gpukernelBMWNr3ILi4ELi27EEvPdS0_S0_iii_param_5];
	cvta.to.global.u64 	%rd1, %rd6;
	mov.u32 	%r1, %tid.x;
	shr.u32 	%r42, %r1, 2;
	setp.ge.s32 	%p1, %r42, %r29;
	@%p1 bra 	$L__BB315_20;
	setp.lt.s32 	%p2, %r31, 1;
	and.b32  	%r3, %r1, 3;
	@%p2 bra 	$L__BB315_20;
	not.b32 	%r32, %r3;
	add.s32 	%r4, %r30, %r32;
	shr.u32 	%r33, %r4, 2;
	add.s32 	%r34, %r33, 1;
	and.b32  	%r5, %r34, 15;
	add.s32 	%r6, %r5, -1;
	and.b32  	%r7, %r34, 7;
	add.s32 	%r8, %r7, -1;
	and.b32  	%r9, %r34, 3;
	and.b32  	%r35, %r34, 2147483632;
	neg.s32 	%r10, %r35;
	add.s64 	%rd2, %rd1, 256;
	cvta.to.global.u64 	%rd3, %rd5;
$L__BB315_3:
	mul.lo.s32 	%r12, %r42, %r31;
	mov.b32 	%r43, 0;
$L__BB315_4:
	setp.ge.s32 	%p3, %r3, %r30;
	mov.f64 	%fd85, 0d0000000000000000;
	@%p3 bra 	$L__BB315_18;
	setp.lt.u32 	%p4, %r4, 60;
	add.s32 	%r37, %r43, %r12;
	mul.lo.s32 	%r14, %r37, %r30;
	mov.f64 	%fd85, 0d0000000000000000;
	mov.u32 	%r47, %r3;
	@%p4 bra 	$L__BB315_8;
	add.s32 	%r44, %r3, %r14;
	mov.f64 	%fd85, 0d0000000000000000;
	mov.u32 	%r45, %r10;
	mov.u32 	%r47, %r3;
$L__BB315_7:
	.pragma "nounroll";
	mul.wide.s32 	%rd7, %r44, 8;
	add.s64 	%rd8, %rd2, %rd7;
	ld.global.f64 	%fd19, [%rd8+-256];
	add.f64 	%fd20, %fd85, %fd19;
	ld.global.f64 	%fd21, [%rd8+-224];
	add.f64 	%fd22, %fd20, %fd21;
	ld.global.f64 	%fd23, [%rd8+-192];
	add.f64 	%fd24, %fd22, %fd23;
	ld.global.f64 	%fd25, [%rd8+-160];
	add.f64 	%fd26, %fd24, %fd25;
	ld.global.f64 	%fd27, [%rd8+-128];
	add.f64 	%fd28, %fd26, %fd27;
	ld.global.f64 	%fd29, [%rd8+-96];
	add.f64 	%fd30, %fd28, %fd29;
	ld.global.f64 	%fd31, [%rd8+-64];
	add.f64 	%fd32, %fd30, %fd31;
	ld.global.f64 	%fd33, [%rd8+-32];
	add.f64 	%fd34, %fd32, %fd33;
	ld.global.f64 	%fd35, [%rd8];
	add.f64 	%fd36, %fd34, %fd35;
	ld.global.f64 	%fd37, [%rd8+32];
	add.f64 	%fd38, %fd36, %fd37;
	ld.global.f64 	%fd39, [%rd8+64];
	add.f64 	%fd40, %fd38, %fd39;
	ld.global.f64 	%fd41, [%rd8+96];
	add.f64 	%fd42, %fd40, %fd41;
	ld.global.f64 	%fd43, [%rd8+128];
	add.f64 	%fd44, %fd42, %fd43;
	ld.global.f64 	%fd45, [%rd8+160];
	add.f64 	%fd46, %fd44, %fd45;
	ld.global.f64 	%fd47, [%rd8+192];
	add.f64 	%fd48, %fd46, %fd47;
	ld.global.f64 	%fd49, [%rd8+224];
	add.f64 	%fd85, %fd48, %fd49;
	add.s32 	%r47, %r47, 64;
	add.s32 	%r45, %r45, 16;
	add.s32 	%r44, %r44, 64;
	setp.ne.s32 	%p5, %r45, 0;
	@%p5 bra 	$L__BB315_7;
$L__BB315_8:
	setp.eq.s32 	%p6, %r5, 0;
	@%p6 bra 	$L__BB315_18;
	setp.lt.u32 	%p7, %r6, 7;
	@%p7 bra 	$L__BB315_11;
	add.s32 	%r38, %r47, %r14;
	mul.wide.s32 	%rd9, %r38, 8;
	add.s64 	%rd10, %rd1, %rd9;
	ld.global.f64 	%fd51, [%rd10];
	add.f64 	%fd52, %fd85, %fd51;
	ld.global.f64 	%fd53, [%rd10+32];
	add.f64 	%fd54, %fd52, %fd53;
	ld.global.f64 	%fd55, [%rd10+64];
	add.f64 	%fd56, %fd54, %fd55;
	ld.global.f64 	%fd57, [%rd10+96];
	add.f64 	%fd58, %fd56, %fd57;
	ld.global.f64 	%fd59, [%rd10+128];
	add.f64 	%fd60, %fd58, %fd59;
	ld.global.f64 	%fd61, [%rd10+160];
	add.f64 	%fd62, %fd60, %fd61;
	ld.global.f64 	%fd63, [%rd10+192];
	add.f64 	%fd64, %fd62, %fd63;
	ld.global.f64 	%fd65, [%rd10+224];
	add.f64 	%fd85, %fd64, %fd65;
	add.s32 	%r47, %r47, 32;
$L__BB315_11:
	setp.eq.s32 	%p8, %r7, 0;
	@%p8 bra 	$L__BB315_18;
	setp.lt.u32 	%p9, %r8, 3;
	@%p9 bra 	$L__BB315_14;
	add.s32 	%r39, %r47, %r14;
	mul.wide.s32 	%rd11, %r39, 8;
	add.s64 	%rd12, %rd1, %rd11;
	ld.global.f64 	%fd67, [%rd12];
	add.f64 	%fd68, %fd85, %fd67;
	ld.global.f64 	%fd69, [%rd12+32];
	add.f64 	%fd70, %fd68, %fd69;
	ld.global.f64 	%fd71, [%rd12+64];
	add.f64 	%fd72, %fd70, %fd71;
	ld.global.f64 	%fd73, [%rd12+96];
	add.f64 	%fd85, %fd72, %fd73;
	add.s32 	%r47, %r47, 16;
$L__BB315_14:
	setp.eq.s32 	%p10, %r9, 0;
	@%p10 bra 	$L__BB315_18;
	setp.eq.s32 	%p11, %r9, 1;
	add.s32 	%r40, %r47, %r14;
	mul.wide.s32 	%rd13, %r40, 8;
	add.s64 	%rd4, %rd1, %rd13;
	ld.global.f64 	%fd74, [%rd4];
	add.f64 	%fd85, %fd85, %fd74;
	@%p11 bra 	$L__BB315_18;
	setp.eq.s32 	%p12, %r9, 2;
	ld.global.f64 	%fd75, [%rd4+32];
	add.f64 	%fd85, %fd85, %fd75;
	@%p12 bra 	$L__BB315_18;
	ld.global.f64 	%fd76, [%rd4+64];
	add.f64 	%fd85, %fd85, %fd76;
$L__BB315_18:
	add.s32 	%r41, %r43, %r12;
	mul.wide.u32 	%rd14, %r41, 8;
	add.s64 	%rd15, %rd3, %rd14;
	atom.global.add.f64 	%fd77, [%rd15], %fd85;
	add.s32 	%r43, %r43, 1;
	setp.ne.s32 	%p13, %r43, %r31;
	@%p13 bra 	$L__BB315_4;
	add.s32 	%r42, %r42, 216;
	setp.lt.s32 	%p14, %r42, %r29;
	@%p14 bra 	$L__BB315_3;
$L__BB315_20:
	ret;

}
	// .globl	_Z15gpukernelBMWNr3ILi4ELi28EEvPdS0_S0_iii
.visible .entry _Z15gpukernelBMWNr3ILi4ELi28EEvPdS0_S0_iii(
	.param .u64 .ptr .align 1 _Z15gpukernelBMWNr3ILi4ELi28EEvPdS0_S0_iii_param_0,
	.param .u64 .ptr .align 1 _Z15gpukernelBMWNr3ILi4ELi28EEvPdS0_S0_iii_param_1,
	.param .u64 .ptr .align 1 _Z15gpukernelBMWNr3ILi4ELi28EEvPdS0_S0_iii_param_2,
	.param .u32 _Z15gpukernelBMWNr3ILi4ELi28EEvPdS0_S0_iii_param_3,
	.param .u32 _Z15gpukernelBMWNr3ILi4ELi28EEvPdS0_S0_iii_param_4,
	.param .u32 _Z15gpukernelBMWNr3ILi4ELi28EEvPdS0_S0_iii_param_5
)
{
	.reg .pred 	%p<15>;
	.reg .b32 	%r<50>;
	.reg .b64 	%rd<16>;
	.reg .b64 	%fd<86>;

	ld.param.u64 	%rd5, [_Z15gpukernelBMWNr3ILi4ELi28EEvPdS0_S0_iii_param_0];
	ld.param.u64 	%rd6, [_Z15gpukernelBMWNr3ILi4ELi28EEvPdS0_S0_iii_param_1];
	ld.param.u32 	%r29, [_Z15gpukernelBMWNr3ILi4ELi28EEvPdS0_S0_iii_param_3];
	ld.param.u32 	%r30, [_Z15gpukernelBMWNr3ILi4ELi28EEvPdS0_S0_iii_param_4];
	ld.param.u32 	%r31, [_Z15gpukernelBMWNr3ILi4ELi28EEvPdS0_S0_iii_param_5];
	cvta.to.global.u64 	%rd1, %rd6;
	mov.u32 	%r1, %tid.x;
	shr.u32 	%r42, %r1, 2;
	setp.ge.s32 	%p1, %r42, %r29;
	@%p1 bra 	$L__BB316_20;
	setp.lt.s32 	%p2, %r31, 1;
	and.b32  	%r3, %r1, 3;
	@%p2 bra 	$L__BB316_20;
	not.b32 	%r32, %r3;
	add.s32 	%r4, %r30, %r32;
	shr.u32 	%r33, %r4, 2;
	add.s32 	%r34, %r33, 1;
	and.b32  	%r5, %r34, 15;
	add.s32 	%r6, %r5, -1;
	and.b32  	%r7, %r34, 7;
	add.s32 	%r8, %r7, -1;
	and.b32  	%r9, %r34, 3;
	and.b32  	%r35, %r34, 2147483632;
	neg.s32 	%r10, %r35;
	add.s64 	%rd2, %rd1, 256;
	cvta.to.global.u64 	%rd3, %rd5;
$L__BB316_3:
	mul.lo.s32 	%r12, %r42, %r31;
	mov.b32 	%r43, 0;
$L__BB316_4:
	setp.ge.s32 	%p3, %r3, %r30;
	mov.f64 	%fd85, 0d0000000000000000;
	@%p3 bra 	$L__BB316_18;
	setp.lt.u32 	%p4, %r4, 60;
	add.s32 	%r37, %r43, %r12;
	mul.lo.s32 	%r14, %r37, %r30;
	mov.f64 	%fd85, 0d0000000000000000;
	mov.u32 	%r47, %r3;
	@%p4 bra 	$L__BB316_8;
	add.s32 	%r44, %r3, %r14;
	mov.f64 	%fd85, 0d0000000000000000;
	mov.u32 	%r45, %r10;
	mov.u32 	%r47, %r3;
$L__BB316_7:
	.pragma "nounroll";
	mul.wide.s32 	%rd7, %r44, 8;
	add.s64 	%rd8, %rd2, %rd7;
	ld.global.f64 	%fd19, [%rd8+-256];
	add.f64 	%fd20, %fd85, %fd19;
	ld.global.f64 	%fd21, [%rd8+-224];
	add.f64 	%fd22, %fd20, %fd21;
	ld.global.f64 	%fd23, [%rd8+-192];
	add.f64 	%fd24, %fd22, %fd23;
	ld.global.f64 	%fd25, [%rd8+-160];
	add.f64 	%fd26, %fd24, %fd25;
	ld.global.f64 	%fd27, [%rd8+-128];
	add.f64 	%fd28, %fd26, %fd27;
	ld.global.f64 	%fd29, [%rd8+-96];
	add.f64 	%fd30, %fd28, %fd29;
	ld.global.f64 	%fd31, [%rd8+-64];
	add.f64 	%fd32, %fd30, %fd31;
	ld.global.f64 	%fd33, [%rd8+-32];
	add.f64 	%fd34, %fd32, %fd33;
	ld.global.f64 	%fd35, [%rd8];
	add.f64 	%fd36, %fd34, %fd35;
	ld.global.f64 	%fd37, [%rd8+32];
	add.f64 	%fd38, %fd36, %fd37;
	ld.global.f64 	%fd39, [%rd8+64];
	add.f64 	%fd40, %fd38, %fd39;
	ld.global.f64 	%fd41, [%rd8+96];
	add.f64 	%fd42, %fd40, %fd41;
	ld.global.f64 	%fd43, [%rd8+128];
	add.f64 	%fd44, %fd42, %fd43;
	ld.global.f64 	%fd45, [%rd8+160];
	add.f64 	%fd46, %fd44, %fd45;
	ld.global.f64 	%fd47, [%rd8+192];
	add.f64 	%fd48, %fd46, %fd47;
	ld.global.f64 	%fd49, [%rd8+224];
	add.f64 	%fd85, %fd48, %fd49;
	add.s32 	%r47, %r47, 64;
	add.s32 	%r45, %r45, 16;
	add.s32 	%r44, %r44, 64;
	setp.ne.s32 	%p5, %r45, 0;
	@%p5 bra 	$L__BB316_7;
$L__BB316_8:
	setp.eq.s32 	%p6, %r5, 0;
	@%p6 bra 	$L__BB316_18;
	setp.lt.u32 	%p7, %r6, 7;
	@%p7 bra 	$L__BB316_11;
	add.s32 	%r38, %r47, %r14;
	mul.wide.s32 	%rd9, %r38, 8;
	add.s64 	%rd10, %rd1, %rd9;
	ld.global.f64 	%fd51, [%rd10];
	add.f64 	%fd52, %fd85, %fd51;
	ld.global.f64 	%fd53, [%rd10+32];
	add.f64 	%fd54, %fd52, %fd53;
	ld.global.f64 	%fd55, [%rd10+64];
	add.f64 	%fd56, %fd54, %fd55;
	ld.global.f64 	%fd57, [%rd10+96];
	add.f64 	%fd58, %fd56, %fd57;
	ld.global.f64 	%fd59, [%rd10+128];
	add.f64 	%fd60, %fd58, %fd59;
	ld.global.f64 	%fd61, [%rd10+160];
	add.f64 	%fd62, %fd60, %fd61;
	ld.global.f64 	%fd63, [%rd10+192];
	add.f64 	%fd64, %fd62, %fd63;
	ld.global.f64 	%fd65, [%rd10+224];
	add.f64 	%fd85, %fd64, %fd65;
	add.s32 	%r47, %r47, 32;
$L__BB316_11:
	setp.eq.s32 	%p8, %r7, 0;
	@%p8 bra 	$L__BB316_18;
	setp.lt.u32 	%p9, %r8, 3;
	@%p9 bra 	$L__BB316_14;
	add.s32 	%r39, %r47, %r14;
	mul.wide.s32 	%rd11, %r39, 8;
	add.s64 	%rd12, %rd1, %rd11;
	ld.global.f64 	%fd67, [%rd12];
	add.f64 	%fd68, %fd85, %fd67;
	ld.global.f64 	%fd69, [%rd12+32];
	add.f64 	%fd70, %fd68, %fd69;
	ld.global.f64 	%fd71, [%rd12+64];
	add.f64 	%fd72, %fd70, %fd71;
	ld.global.f64 	%fd73, [%rd12+96];
	add.f64 	%fd85, %fd72, %fd73;
	add.s32 	%r47, %r47, 16;
$L__BB316_14:
	setp.eq.s32 	%p10, %r9, 0;
	@%p10 bra 	$L__BB316_18;
	setp.eq.s32 	%p11, %r9, 1;
	add.s32 	%r40, %r47, %r14;
	mul.wide.s32 	%rd13, %r40, 8;
	add.s64 	%rd4, %rd1, %rd13;
	ld.global.f64 	%fd74, [%rd4];
	add.f64 	%fd85, %fd85, %fd74;
	@%p11 bra 	$L__BB316_18;
	setp.eq.s32 	%p12, %r9, 2;
	ld.global.f64 	%fd75, [%rd4+32];
	add.f64 	%fd85, %fd85, %fd75;
	@%p12 bra 	$L__BB316_18;
	ld.global.f64 	%fd76, [%rd4+64];
	add.f64 	%fd85, %fd85, %fd76;
$L__BB316_18:
	add.s32 	%r41, %r43, %r12;
	mul.wide.u32 	%rd14, %r41, 8;
	add.s64 	%rd15, %rd3, %rd14;
	atom.global.add.f64 	%fd77, [%rd15], %fd85;
	add.s32 	%r43, %r43, 1;
	setp.ne.s32 	%p13, %r43, %r31;
	@%p13 bra 	$L__BB316_4;
	add.s32 	%r42, %r42, 224;
	setp.lt.s32 	%p14, %r42, %r29;
	@%p14 bra 	$L__BB316_3;
$L__BB316_20:
	ret;

}
	// .globl	_Z15gpukernelBMWNr3ILi4ELi29EEvPdS0_S0_iii
.visible .entry _Z15gpukernelBMWNr3ILi4ELi29EEvPdS0_S0_iii(
	.param .u64 .ptr .align 1 _Z15gpukernelBMWNr3ILi4ELi29EEvPdS0_S0_iii_param_0,
	.param .u64 .ptr .align 1 _Z15gpukernelBMWNr3ILi4ELi29EEvPdS0_S0_iii_param_1,
	.param .u64 .ptr .align 1 _Z15gpukernelBMWNr3ILi4ELi29EEvPdS0_S0_iii_param_2,
	.param .u32 _Z15gpukernelBMWNr3ILi4ELi29EEvPdS0_S0_iii_param_3,
	.param .u32 _Z15gpukernelBMWNr3ILi4ELi29EEvPdS0_S0_iii_param_4,
	.param .u32 _Z15gpukernelBMWNr3ILi4ELi29EEvPdS0_S0_iii_param_5
)
{
	.reg .pred 	%p<15>;
	.reg .b32 	%r<50>;
	.reg .b64 	%rd<16>;
	.reg .b64 	%fd<86>;

	ld.param.u64 	%rd5, [_Z15gpukernelBMWNr3ILi4ELi29EEvPdS0_S0_iii_param_0];
	ld.param.u64 	%rd6, [_Z15gpukernelBMWNr3ILi4ELi29EEvPdS0_S0_iii_param_1];
	ld.param.u32 	%r29, [_Z15gpukernelBMWNr3ILi4ELi29EEvPdS0_S0_iii_param_3];
	ld.param.u32 	%r30, [_Z15gpukernelBMWNr3ILi4ELi29EEvPdS0_S0_iii_param_4];
	ld.param.u32 	%r31, [_Z15gpukernelBMWNr3ILi4ELi29EEvPdS0_S0_iii_param_5];
	cvta.to.global.u64 	%rd1, %rd6;
	mov.u32 	%r1, %tid.x;
	shr.u32 	%r42, %r1, 2;
	setp.ge.s32 	%p1, %r42, %r29;
	@%p1 bra 	$L__BB317_20;
	setp.lt.s32 	%p2, %r31, 1;
	and.b32  	%r3, %r1, 3;
	@%p2 bra 	$L__BB317_20;
	not.b32 	%r32, %r3;
	add.s32 	%r4, %r30, %r32;
	shr.u32 	%r33, %r4, 2;
	add.s32 	%r34, %r33, 1;
	and.b32  	%r5, %r34, 15;
	add.s32 	%r6, %r5, -1;
	and.b32  	%r7, %r34, 7;
	add.s32 	%r8, %r7, -1;
	and.b32  	%r9, %r34, 3;
	and.b32  	%r35, %r34, 2147483632;
	neg.s32 	%r10, %r35;
	add.s64 	%rd2, %rd1, 256;
	cvta.to.global.u64 	%rd3, %rd5;
$L__BB317_3:
	mul.lo.s32 	%r12, %r42, %r31;
	mov.b32 	%r43, 0;
$L__BB317_4:
	setp.ge.s32 	%p3, %r3, %r30;
	mov.f64 	%fd85, 0d0000000000000000;
	@%p3 bra 	$L__BB317_18;
	setp.lt.u32 	%p4, %r4, 60;
	add.s32 	%r37, %r43, %r12;
	mul.lo.s32 	%r14, %r37, %r30;
	mov.f64 	%fd85, 0d0000000000000000;
	mov.u32 	%r47, %r3;
	@%p4 bra 	$L__BB317_8;
	add.s32 	%r44, %r3, %r14;
	mov.f64 	%fd85, 0d0000000000000000;
	mov.u32 	%r45, %r10;
	mov.u32 	%r47, %r3;
$L__BB317_7:
	.pragma "nounroll";
	mul.wide.s32 	%rd7, %r44, 8;
	add.s64 	%rd8, %rd2, %rd7;
	ld.global.f64 	%fd19, [%rd8+-256];
	add.f64 	%fd20, %fd85, %fd19;
	ld.global.f64 	%fd21, [%rd8+-224];
	add.f64 	%fd22, %fd20, %fd21;
	ld.global.f64 	%fd23, [%rd8+-192];
	add.f64 	%fd24, %fd22, %fd23;
	ld.global.f64 	%fd25, [%rd8+-160];
	add.f64 	%fd26, %fd24, %fd25;
	ld.global.f64 	%fd27, [%rd8+-128];
	add.f64 	%fd28, %fd26, %fd27;
	ld.global.f64 	%fd29, [%rd8+-96];
	add.f64 	%fd30, %fd28, %fd29;
	ld.global.f64 	%fd31, [%rd8+-64];
	add.f64 	%fd32, %fd30, %fd31;
	ld.global.f64 	%fd33, [%rd8+-32];
	add.f64 	%fd34, %fd32, %fd33;
	ld.global.f64 	%fd35, [%rd8];
	add.f64 	%fd36, %fd34, %fd35;
	ld.global.f64 	%fd37, [%rd8+32];
	add.f64 	%fd38, %fd36, %fd37;
	ld.global.f64 	%fd39, [%rd8+64];
	add.f64 	%fd40, %fd38, %fd39;
	ld.global.f64 	%fd41, [%rd8+96];
	add.f64 	%fd42, %fd40, %fd41;
	ld.global.f64 	%fd43, [%rd8+128];
	add.f64 	%fd44, %fd42, %fd43;
	ld.global.f64 	%fd45, [%rd8+160];
	add.f64 	%fd46, %fd44, %fd45;
	ld.global.f64 	%fd47, [%rd8+192];
	add.f64 	%fd48, %fd46, %fd47;
	ld.global.f64 	%fd49, [%rd8+224];
	add.f64 	%fd85, %fd48, %fd49;
	add.s32 	%r47, %r47, 64;
	add.s32 	%r45, %r45, 16;
	add.s32 	%r44, %r44, 64;
	setp.ne.s32 	%p5, %r45, 0;
	@%p5 bra 	$L__BB317_7;
$L__BB317_8:
	setp.eq.s32 	%p6, %r5, 0;
	@%p6 bra 	$L__BB317_18;
	setp.lt.u32 	%p7, %r6, 7;
	@%p7 bra 	$L__BB317_11;
	add.s32 	%r38, %r47, %r14;
	mul.wide.s32 	%rd9, %r38, 8;
	add.s64 	%rd10, %rd1, %rd9;
	ld.global.f64 	%fd51, [%rd10];
	add.f64 	%fd52, %fd85, %fd51;
	ld.global.f64 	%fd53, [%rd10+32];
	add.f64 	%fd54, %fd52, %fd53;
	ld.global.f64 	%fd55, [%rd10+64];
	add.f64 	%fd56, %fd54, %fd55;
	ld.global.f64 	%fd57, [%rd10+96];
	add.f64 	%fd58, %fd56, %fd57;
	ld.global.f64 	%fd59, [%rd10+128];
	add.f64 	%fd60, %fd58, %fd59;
	ld.global.f64 	%fd61, [%rd10+160];
	add.f64 	%fd62, %fd60, %fd61;
	ld.global.f64 	%fd63, [%rd10+192];
	add.f64 	%fd64, %fd62, %fd63;
	ld.global.f64 	%fd65, [%rd10+224];
	add.f64 	%fd85, %fd64, %fd65;
	add.s32 	%r47, %r47, 32;
$L__BB317_11:
	setp.eq.s32 	%p8, %r7, 0;
	@%p8 bra 	$L__BB317_18;
	setp.lt.u32 	%p9, %r8, 3;
	@%p9 bra 	$L__BB317_14;
	add.s32 	%r39, %r47, %r14;
	mul.wide.s32 	%rd11, %r39, 8;
	add.s64 	%rd12, %rd1, %rd11;
	ld.global.f64 	%fd67, [%rd12];
	add.f64 	%fd68, %fd85, %fd67;
	ld.global.f64 	%fd69, [%rd12+32];
	add.f64 	%fd70, %fd68, %fd69;
	ld.global.f64 	%fd71, [%rd12+64];
	add.f64 	%fd72, %fd70, %fd71;
	ld.global.f64 	%fd73, [%rd12+96];
	add.f64 	%fd85, %fd72, %fd73;
	add.s32 	%r47, %r47, 16;
$L__BB317_14:
	setp.eq.s32 	%p10, %r9, 0;
	@%p10 bra 	$L__BB317_18;
	setp.eq.s32 	%p11, %r9, 1;
	add.s32 	%r40, %r47, %r14;
	mul.wide.s32 	%rd13, %r40, 8;
	add.s64 	%rd4, %rd1, %rd13;
	ld.global.f64 	%fd74, [%rd4];
	add.f64 	%fd85, %fd85, %fd74;
	@%p11 bra 	$L__BB317_18;
	setp.eq.s32 	%p12, %r9, 2;
	ld.global.f64 	%fd75, [%rd4+32];
	add.f64 	%fd85, %fd85, %fd75;
	@%p12 bra 	$L__BB317_18;
	ld.global.f64 	%fd76, [%rd4+64];
	add.f64 	%fd85, %fd85, %fd76;
$L__BB317_18:
	add.s32 	%r41, %r43, %r12;
	mul.wide.u32 	%rd14, %r41, 8;
	add.s64 	%rd15, %rd3, %rd14;
	atom.global.add.f64 	%fd77, [%rd15], %fd85;
	add.s32 	%r43, %r43, 1;
	setp.ne.s32 	%p13, %r43, %r31;
	@%p13 bra 	$L__BB317_4;
	add.s32 	%r42, %r42, 232;
	setp.lt.s32 	%p14, %r42, %r29;
	@%p14 bra 	$L__BB317_3;
$L__BB317_20:
	ret;

}
	// .globl	_Z15gpukernelBMWNr3ILi4ELi30EEvPdS0_S0_iii
.visible .entry _Z15gpukernelBMWNr3ILi4ELi30EEvPdS0_S0_iii(
	.param .u64 .ptr .align 1 _Z15gpukernelBMWNr3ILi4ELi30EEvPdS0_S0_iii_param_0,
	.param .u64 .ptr .align 1 _Z15gpukernelBMWNr3ILi4ELi30EEvPdS0_S0_iii_param_1,
	.param .u64 .ptr .align 1 _Z15gpukernelBMWNr3ILi4ELi30EEvPdS0_S0_iii_param_2,
	.param .u32 _Z15gpukernelBMWNr3ILi4ELi30EEvPdS0_S0_iii_param_3,
	.param .u32 _Z15gpukernelBMWNr3ILi4ELi30EEvPdS0_S0_iii_param_4,
	.param .u32 _Z15gpukernelBMWNr3ILi4ELi30EEvPdS0_S0_iii_param_5
)
{
	.reg .pred 	%p<15>;
	.reg .b32 	%r<50>;
	.reg .b64 	%rd<16>;
	.reg .b64 	%fd<86>;

	ld.param.u64 	%rd5, [_Z15gpukernelBMWNr3ILi4ELi30EEvPdS0_S0_iii_param_0];
	ld.param.u64 	%rd6, [_Z15gpukernelBMWNr3ILi4ELi30EEvPdS0_S0_iii_param_1];
	ld.param.u32 	%r29, [_Z15gpukernelBMWNr3ILi4ELi30EEvPdS0_S0_iii_param_3];
	ld.param.u32 	%r30, [_Z15gpukernelBMWNr3ILi4ELi30EEvPdS0_S0_iii_param_4];
	ld.param.u32 	%r31, [_Z15gpukernelBMWNr3ILi4ELi30EEvPdS0_S0_iii_param_5];
	cvta.to.global.u64 	%rd1, %rd6;
	mov.u32 	%r1, %tid.x;
	shr.u32 	%r42, %r1, 2;
	setp.ge.s32 	%p1, %r42, %r29;
	@%p1 bra 	$L__BB318_20;
	setp.lt.s32 	%p2, %r31, 1;
	and.b32  	%r3, %r1, 3;
	@%p2 bra 	$L__BB318_20;
	not.b32 	%r32, %r3;
	add.s32 	%r4, %r30, %r32;
	shr.u32 	%r33, %r4, 2;
	add.s32 	%r34, %r33, 1;
	and.b32  	%r5, %r34, 15;
	add.s32 	%r6, %r5, -1;
	and.b32  	%r7, %r34, 7;
	add.s32 	%r8, %r7, -1;
	and.b32  	%r9, %r34, 3;
	and.b32  	%r35, %r34, 2147483632;
	neg.s32 	%r10, %r35;
	add.s64 	%rd2, %rd1, 256;
	cvta.to.global.u64 	%rd3, %rd5;
$L__BB318_3:
	mul.lo.s32 	%r12, %r42, %r31;
	mov.b32 	%r43, 0;
$L__BB318_4:
	setp.ge.s32 	%p3, %r3, %r30;
	mov.f64 	%fd85, 0d0000000000000000;
	@%p3 bra 	$L__BB318_18;
	setp.lt.u32 	%p4, %r4, 60;
	add.s32 	%r37, %r43, %r12;
	mul.lo.s32 	%r14, %r37, %r30;
	mov.f64 	%fd85, 0d0000000000000000;
	mov.u32 	%r47, %r3;
	@%p4 bra 	$L__BB318_8;
	add.s32 	%r44, %r3, %r14;
	mov.f64 	%fd85, 0d0000000000000000;
	mov.u32 	%r45, %r10;
	mov.u32 	%r47, %r3;
$L__BB318_7:
	.pragma "nounroll";
	mul.wide.s32 	%rd7, %r44, 8;
	add.s64 	%rd8, %rd2, %rd7;
	ld.global.f64 	%fd19, [%rd8+-256];
	add.f64 	%fd20, %fd85, %fd19;
	ld.global.f64 	%fd21, [%rd8+-224];
	add.f64 	%fd22, %fd20, %fd21;
	ld.global.f64 	%fd23, [%rd8+-192];
	add.f64 	%fd24, %fd22, %fd23;
	ld.global.f64 	%fd25, [%rd8+-160];
	add.f64 	%fd26, %fd24, %fd25;
	ld.global.f64 	%fd27, [%rd8+-128];
	add.f64 	%fd28, %fd26, %fd27;
	ld.global.f64 	%fd29, [%rd8+-96];
	add.f64 	%fd30, %fd28, %fd29;
	ld.global.f64 	%fd31, [%rd8+-64];
	add.f64 	%fd32, %fd30, %fd31;
	ld.global.f64 	%fd33, [%rd8+-32];
	add.f64 	%fd34, %fd32, %fd33;
	ld.global.f64 	%fd35, [%rd8];
	add.f64 	%fd36, %fd34, %fd35;
	ld.global.f64 	%fd37, [%rd8+32];
	add.f64 	%fd38, %fd36, %fd37;
	ld.global.f64 	%fd39, [%rd8+64];
	add.f64 	%fd40, %fd38, %fd39;
	ld.global.f64 	%fd41, [%rd8+96];
	add.f64 	%fd42, %fd40, %fd41;
	ld.global.f64 	%fd43, [%rd8+128];
	add.f64 	%fd44, %fd42, %fd43;
	ld.global.f64 	%fd45, [%rd8+160];
	add.f64 	%fd46, %fd44, %fd45;
	ld.global.f64 	%fd47, [%rd8+192];
	add.f64 	%fd48, %fd46, %fd47;
	ld.global.f64 	%fd49, [%rd8+224];
	add.f64 	%fd85, %fd48, %fd49;
	add.s32 	%r47, %r47, 64;
	add.s32 	%r45, %r45, 16;
	add.s32 	%r44, %r44, 64;
	setp.ne.s32 	%p5, %r45, 0;
	@%p5 bra 	$L__BB318_7;
$L__BB318_8:
	setp.eq.s32 	%p6, %r5, 0;
	@%p6 bra 	$L__BB318_18;
	setp.lt.u32 	%p7, %r6, 7;
	@%p7 bra 	$L__BB318_11;
	add.s32 	%r38, %r47, %r14;
	mul.wide.s32 	%rd9, %r38, 8;
	add.s64 	%rd10, %rd1, %rd9;
	ld.global.f64 	%fd51, [%rd10];
	add.f64 	%fd52, %fd85, %fd51;
	ld.global.f64 	%fd53, [%rd10+32];
	add.f64 	%fd54, %fd52, %fd53;
	ld.global.f64 	%fd55, [%rd10+64];
	add.f64 	%fd56, %fd54, %fd55;
	ld.global.f64 	%fd57, [%rd10+96];
	add.f64 	%fd58, %fd56, %fd57;
	ld.global.f64 	%fd59, [%rd10+128];
	add.f64 	%fd60, %fd58, %fd59;
	ld.global.f64 	%fd61, [%rd10+160];
	add.f64 	%fd62, %fd60, %fd61;
	ld.global.f64 	%fd63, [%rd10+192];
	add.f64 	%fd64, %fd62, %fd63;
	ld.global.f64 	%fd65, [%rd10+224];
	add.f64 	%fd85, %fd64, %fd65;
	add.s32 	%r47, %r47, 32;
$L__BB318_11:
	setp.eq.s32 	%p8, %r7, 0;
	@%p8 bra 	$L__BB318_18;
	setp.lt.u32 	%p9, %r8, 3;
	@%p9 bra 	$L__BB318_14;
	add.s32 	%r39, %r47, %r14;
	mul.wide.s32 	%rd11, %r39, 8;
	add.s64 	%rd12, %rd1, %rd11;
	ld.global.f64 	%fd67, [%rd12];
	add.f64 	%fd68, %fd85, %fd67;
	ld.global.f64 	%fd69, [%rd12+32];
	add.f64 	%fd70, %fd68, %fd69;
	ld.global.f64 	%fd71, [%rd12+64];
	add.f64 	%fd72, %fd70, %fd71;
	ld.global.f64 	%fd73, [%rd12+96];
	add.f64 	%fd85, %fd72, %fd73;
	add.s32 	%r47, %r47, 16;
$L__BB318_14:
	setp.eq.s32 	%p10, %r9, 0;
	@%p10 bra 	$L__BB318_18;
	setp.eq.s32 	%p11, %r9, 1;
	add.s32 	%r40, %r47, %r14;
	mul.wide.s32 	%rd13, %r40, 8;
	add.s64 	%rd4, %rd1, %rd13;
	ld.global.f64 	%fd74, [%rd4];
	add.f64 	%fd85, %fd85, %fd74;
	@%p11 bra 	$L__BB318_18;
	setp.eq.s32 	%p12, %r9, 2;
	ld.global.f64 	%fd75, [%rd4+32];
	add.f64 	%fd85, %fd85, %fd75;
	@%p12 bra 	$L__BB318_18;
	ld.global.f64 	%fd76, [%rd4+64];
	add.f64 	%fd85, %fd85, %fd76;
$L__BB318_18:
	add.s32 	%r41, %r43, %r12;
	mul.wide.u32 	%rd14, %r41, 8;
	add.s64 	%rd15, %rd3, %rd14;
	atom.global.add.f64 	%fd77, [%rd15], %fd85;
	add.s32 	%r43, %r43, 1;
	setp.ne.s32 	%p13, %r43, %r31;
	@%p13 bra 	$L__BB318_4;
	add.s32 	%r42, %r42, 240;
	setp.lt.s32 	%p14, %r42, %r29;
	@%p14 bra 	$L__BB318_3;
$L__BB318_20:
	ret;

}
	// .globl	_Z15gpukernelBMWNr3ILi4ELi31EEvPdS0_S0_iii
.visible .entry _Z15gpukernelBMWNr3ILi4ELi31EEvPdS0_S0_iii(
	.param .u64 .ptr .align 1 _Z15gpukernelBMWNr3ILi4ELi31EEvPdS0_S0_iii_param_0,
	.param .u64 .ptr .align 1 _Z15gpukernelBMWNr3ILi4ELi31EEvPdS0_S0_iii_param_1,
	.param .u64 .ptr .align 1 _Z15gpukernelBMWNr3ILi4ELi31EEvPdS0_S0_iii_param_2,
	.param .u32 _Z15gpukernelBMWNr3ILi4ELi31EEvPdS0_S0_iii_param_3,
	.param .u32 _Z15gpukernelBMWNr3ILi4ELi31EEvPdS0_S0_iii_param_4,
	.param .u32 _Z15gpukernelBMWNr3ILi4ELi31EEvPdS0_S0_iii_param_5
)
{
	.reg .pred 	%p<15>;
	.reg .b32 	%r<50>;
	.reg .b64 	%rd<16>;
	.reg .b64 	%fd<86>;

	ld.param.u64 	%rd5, [_Z15gpukernelBMWNr3ILi4ELi31EEvPdS0_S0_iii_param_0];
	ld.param.u64 	%rd6, [_Z15gpukernelBMWNr3ILi4ELi31EEvPdS0_S0_iii_param_1];
	ld.param.u32 	%r29, [_Z15gpukernelBMWNr3ILi4ELi31EEvPdS0_S0_iii_param_3];
	ld.param.u32 	%r30, [_Z15gpukernelBMWNr3ILi4ELi31EEvPdS0_S0_iii_param_4];
	ld.param.u32 	%r31, [_Z15gpukernelBMWNr3ILi4ELi31EEvPdS0_S0_iii_param_5];
	cvta.to.global.u64 	%rd1, %rd6;
	mov.u32 	%r1, %tid.x;
	shr.u32 	%r42, %r1, 2;
	setp.ge.s32 	%p1, %r42, %r29;
	@%p1 bra 	$L__BB319_20;
	setp.lt.s32 	%p2, %r31, 1;
	and.b32  	%r3, %r1, 3;
	@%p2 bra 	$L__BB319_20;
	not.b32 	%r32, %r3;
	add.s32 	%r4, %r30, %r32;
	shr.u32 	%r33, %r4, 2;
	add.s32 	%r34, %r33, 1;
	and.b32  	%r5, %r34, 15;
	add.s32 	%r6, %r5, -1;
	and.b32  	%r7, %r34, 7;
	add.s32 	%r8, %r7, -1;
	and.b32  	%r9, %r34, 3;
	and.b32  	%r35, %r34, 2147483632;
	neg.s32 	%r10, %r35;
	add.s64 	%rd2, %rd1, 256;
	cvta.to.global.u64 	%rd3, %rd5;
$L__BB319_3:
	mul.lo.s32 	%r12, %r42, %r31;
	mov.b32 	%r43, 0;
$L__BB319_4:
	setp.ge.s32 	%p3, %r3, %r30;
	mov.f64 	%fd85, 0d0000000000000000;
	@%p3 bra 	$L__BB319_18;
	setp.lt.u32 	%p4, %r4, 60;
	add.s32 	%r37, %r43, %r12;
	mul.lo.s32 	%r14, %r37, %r30;
	mov.f64 	%fd85, 0d0000000000000000;
	mov.u32 	%r47, %r3;
	@%p4 bra 	$L__BB319_8;
	add.s32 	%r44, %r3, %r14;
	mov.f64 	%fd85, 0d0000000000000000;
	mov.u32 	%r45, %r10;
	mov.u32 	%r47, %r3;
$L__BB319_7:
	.pragma "nounroll";
	mul.wide.s32 	%rd7, %r44, 8;
	add.s64 	%rd8, %rd2, %rd7;
	ld.global.f64 	%fd19, [%rd8+-256];
	add.f64 	%fd20, %fd85, %fd19;
	ld.global.f64 	%fd21, [%rd8+-224];
	add.f64 	%fd22, %fd20, %fd21;
	ld.global.f64 	%fd23, [%rd8+-192];
	add.f64 	%fd24, %fd22, %fd23;
	ld.global.f64 	%fd25, [%rd8+-160];
	add.f64 	%fd26, %fd24, %fd25;
	ld.global.f64 	%fd27, [%rd8+-128];
	add.f64 	%fd28, %fd26, %fd27;
	ld.global.f64 	%fd29, [%rd8+-96];
	add.f64 	%fd30, %fd28, %fd29;
	ld.global.f64 	%fd31, [%rd8+-64];
	add.f64 	%fd32, %fd30, %fd31;
	ld.global.f64 	%fd33, [%rd8+-32];
	add.f64 	%fd34, %fd32, %fd33;
	ld.global.f64 	%fd35, [%rd8];
	add.f64 	%fd36, %fd34, %fd35;
	ld.global.f64 	%fd37, [%rd8+32];
	add.f64 	%fd38, %fd36, %fd37;
	ld.global.f64 	%fd39, [%rd8+64];
	add.f64 	%fd40, %fd38, %fd39;
	ld.global.f64 	%fd41, [%rd8+96];
	add.f64 	%fd42, %fd40, %fd41;
	ld.global.f64 	%fd43, [%rd8+128];
	add.f64 	%fd44, %fd42, %fd43;
	ld.global.f64 	%fd45, [%rd8+160];
	add.f64 	%fd46, %fd44, %fd45;
	ld.global.f64 	%fd47, [%rd8+192];
	add.f64 	%fd48, %fd46, %fd47;
	ld.global.f64 	%fd49, [%rd8+224];
	add.f64 	%fd85, %fd48, %fd49;
	add.s32 	%r47, %r47, 64;
	add.s32 	%r45, %r45, 16;
	add.s32 	%r44, %r44, 64;
	setp.ne.s32 	%p5, %r45, 0;
	@%p5 bra 	$L__BB319_7;
$L__BB319_8:
	setp.eq.s32 	%p6, %r5, 0;
	@%p6 bra 	$L__BB319_18;
	setp.lt.u32 	%p7, %r6, 7;
	@%p7 bra 	$L__BB319_11;
	add.s32 	%r38, %r47, %r14;
	mul.wide.s32 	%rd9, %r38, 8;
	add.s64 	%rd10, %rd1, %rd9;
	ld.global.f64 	%fd51, [%rd10];
	add.f64 	%fd52, %fd85, %fd51;
	ld.global.f64 	%fd53, [%rd10+32];
	add.f64 	%fd54, %fd52, %fd53;
	ld.global.f64 	%fd55, [%rd10+64];
	add.f64 	%fd56, %fd54, %fd55;
	ld.global.f64 	%fd57, [%rd10+96];
	add.f64 	%fd58, %fd56, %fd57;
	ld.global.f64 	%fd59, [%rd10+128];
	add.f64 	%fd60, %fd58, %fd59;
	ld.global.f64 	%fd61, [%rd10+160];
	add.f64 	%fd62, %fd60, %fd61;
	ld.global.f64 	%fd63, [%rd10+192];
	add.f64 	%fd64, %fd62, %fd63;
	ld.global.f64 	%fd65, [%rd10+224];
	add.f64 	%fd85, %fd64, %fd65;
	add.s32 	%r47, %r47, 32;
$L__BB319_11:
	setp.eq.s32 	%p8, %r7, 0;
	@%p8 bra 	$L__BB319_18;
	setp.lt.u32 	%p9, %r8, 3;
	@%p9 bra 	$L__BB319_14;
	add.s32 	%r39, %r47, %r14;
	mul.wide.s32 	%rd11, %r39, 8;
	add.s64 	%rd12, %rd1, %rd11;
	ld.global.f64 	%fd67, [%rd12];
	add.f64 	%fd68, %fd85, %fd67;
	ld.global.f64 	%fd69, [%rd12+32];
	add.f64 	%fd70, %fd68, %fd69;
	ld.global.f64 	%fd71, [%rd12+64];
	add.f64 	%fd72, %fd70, %fd71;
	ld.global.f64 	%fd73, [%rd12+96];
	add.f64 	%fd85, %fd72, %fd73;
	add.s32 	%r47, %r47, 16;
$L__BB319_14:
	setp.eq.s32 	%p10, %r9, 0;
	@%p10 bra 	$L__BB319_18;
	setp.eq.s32 	%p11, %r9, 1;
	add.s32 	%r40, %r47, %r14;
	mul.wide.s32 	%rd13, %r40, 8;
	add.s64 	%rd4, %rd1, %rd13;
	ld.global.f64 	%fd74, [%rd4];
	add.f64 	%fd85, %fd85, %fd74;
	@%p11 bra 	$L__BB319_18;
	setp.eq.s32 	%p12, %r9, 2;
	ld.global.f64 	%fd75, [%rd4+32];
	add.f64 	%fd85, %fd85, %fd75;
	@%p12 bra 	$L__BB319_18;
	ld.global.f64 	%fd76, [%rd4+64];
	add.f64 	%fd85, %fd85, %fd76;
$L__BB319_18:
	add.s32 	%r41, %r43, %r12;
	mul.wide.u32 	%rd14, %r41, 8;
	add.s64 	%rd15, %rd3, %rd14;
	atom.global.add.f64 	%fd77, [%rd15], %fd85;
	add.s32 	%r43, %r43, 1;
	setp.ne.s32 	%p13, %r43, %r31;
	@%p13 bra 	$L__BB319_4;
	add.s32 	%r42, %r42, 248;
	setp.lt.s32 	%p14, %r42, %r29;
	@%p14 bra 	$L__BB319_3;
$L__BB319_20:
	ret;

}
	// .globl	_Z15gpukernelBMWNr3ILi4ELi32EEvPdS0_S0_iii
.visible .entry _Z15gpukernelBMWNr3ILi4ELi32EEvPdS0_S0_iii(
	.param .u64 .ptr .align 1 _Z15gpukernelBMWNr3ILi4ELi32EEvPdS0_S0_iii_param_0,
	.param .u64 .ptr .align 1 _Z15gpukernelBMWNr3ILi4ELi32EEvPdS0_S0_iii_param_1,
	.param .u64 .ptr .align 1 _Z15gpukernelBMWNr3ILi4ELi32EEvPdS0_S0_iii_param_2,
	.param .u32 _Z15gpukernelBMWNr3ILi4ELi32EEvPdS0_S0_iii_param_3,
	.param .u32 _Z15gpukernelBMWNr3ILi4ELi32EEvPdS0_S0_iii_param_4,
	.param .u32 _Z15gpukernelBMWNr3ILi4ELi32EEvPdS0_S0_iii_param_5
)
{
	.reg .pred 	%p<15>;
	.reg .b32 	%r<50>;
	.reg .b64 	%rd<16>;
	.reg .b64 	%fd<86>;

	ld.param.u64 	%rd5, [_Z15gpukernelBMWNr3ILi4ELi32EEvPdS0_S0_iii_param_0];
	ld.param.u64 	%rd6, [_Z15gpukernelBMWNr3ILi4ELi32EEvPdS0_S0_iii_param_1];
	ld.param.u32 	%r29, [_Z15gpukernelBMWNr3ILi4ELi32EEvPdS0_S0_iii_param_3];
	ld.param.u32 	%r30, [_Z15gpukernelBMWNr3ILi4ELi32EEvPdS0_S0_iii_param_4];
	ld.param.u32 	%r31, [_Z15gpukernelBMWNr3ILi4ELi32EEvPdS0_S0_iii_param_5];
	cvta.to.global.u64 	%rd1, %rd6;
	mov.u32 	%r1, %tid.x;
	shr.u32 	%r42, %r1, 2;
	setp.ge.s32 	%p1, %r42, %r29;
	@%p1 bra 	$L__BB320_20;
	setp.lt.s32 	%p2, %r31, 1;
	and.b32  	%r3, %r1, 3;
	@%p2 bra 	$L__BB320_20;
	not.b32 	%r32, %r3;
	add.s32 	%r4, %r30, %r32;
	shr.u32 	%r33, %r4, 2;
	add.s32 	%r34, %r33, 1;
	and.b32  	%r5, %r34, 15;
	add.s32 	%r6, %r5, -1;
	and.b32  	%r7, %r34, 7;
	add.s32 	%r8, %r7, -1;
	and.b32  	%r9, %r34, 3;
	and.b32  	%r35, %r34, 2147483632;
	neg.s32 	%r10, %r35;
	add.s64 	%rd2, %rd1, 256;
	cvta.to.global.u64 	%rd3, %rd5;
$L__BB320_3:
	mul.lo.s32 	%r12, %r42, %r31;
	mov.b32 	%r43, 0;
$L__BB320_4:
	setp.ge.s32 	%p3, %r3, %r30;
	mov.f64 	%fd85, 0d0000000000000000;
	@%p3 bra 	$L__BB320_18;
	setp.lt.u32 	%p4, %r4, 60;
	add.s32 	%r37, %r43, %r12;
	mul.lo.s32 	%r14, %r37, %r30;
	mov.f64 	%fd85, 0d0000000000000000;
	mov.u32 	%r47, %r3;
	@%p4 bra 	$L__BB320_8;
	add.s32 	%r44, %r3, %r14;
	mov.f64 	%fd85, 0d0000000000000000;
	mov.u32 	%r45, %r10;
	mov.u32 	%r47, %r3;
$L__BB320_7:
	.pragma "nounroll";
	mul.wide.s32 	%rd7, %r44, 8;
	add.s64 	%rd8, %rd2, %rd7;
	ld.global.f64 	%fd19, [%rd8+-256];
	add.f64 	%fd20, %fd85, %fd19;
	ld.global.f64 	%fd21, [%rd8+-224];
	add.f64 	%fd22, %fd20, %fd21;
	ld.global.f64 	%fd23, [%rd8+-192];
	add.f64 	%fd24, %fd22, %fd23;
	ld.global.f64 	%fd25, [%rd8+-160];
	add.f64 	%fd26, %fd24, %fd25;
	ld.global.f64 	%fd27, [%rd8+-128];
	add.f64 	%fd28, %fd26, %fd27;
	ld.global.f64 	%fd29, [%rd8+-96];
	add.f64 	%fd30, %fd28, %fd29;
	ld.global.f64 	%fd31, [%rd8+-64];
	add.f64 	%fd32, %fd30, %fd31;
	ld.global.f64 	%fd33, [%rd8+-32];
	add.f64 	%fd34, %fd32, %fd33;
	ld.global.f64 	%fd35, [%rd8];
	add.f64 	%fd36, %fd34, %fd35;
	ld.global.f64 	%fd37, [%rd8+32];
	add.f64 	%fd38, %fd36, %fd37;
	ld.global.f64 	%fd39, [%rd8+64];
	add.f64 	%fd40, %fd38, %fd39;
	ld.global.f64 	%fd41, [%rd8+96];
	add.f64 	%fd42, %fd40, %fd41;
	ld.global.f64 	%fd43, [%rd8+128];
	add.f64 	%fd44, %fd42, %fd43;
	ld.global.f64 	%fd45, [%rd8+160];
	add.f64 	%fd46, %fd44, %fd45;
	ld.global.f64 	%fd47, [%rd8+192];
	add.f64 	%fd48, %fd46, %fd47;
	ld.global.f64 	%fd49, [%rd8+224];
	add.f64 	%fd85, %fd48, %fd49;
	add.s32 	%r47, %r47, 64;
	add.s32 	%r45, %r45, 16;
	add.s32 	%r44, %r44, 64;
	setp.ne.s32 	%p5, %r45, 0;
	@%p5 bra 	$L__BB320_7;
$L__BB320_8:
	setp.eq.s32 	%p6, %r5, 0;
	@%p6 bra 	$L__BB320_18;
	setp.lt.u32 	%p7, %r6, 7;
	@%p7 bra 	$L__BB320_11;
	add.s32 	%r38, %r47, %r14;
	mul.wide.s32 	%rd9, %r38, 8;
	add.s64 	%rd10, %rd1, %rd9;
	ld.global.f64 	%fd51, [%rd10];
	add.f64 	%fd52, %fd85, %fd51;
	ld.global.f64 	%fd53, [%rd10+32];
	add.f64 	%fd54, %fd52, %fd53;
	ld.global.f64 	%fd55, [%rd10+64];
	add.f64 	%fd56, %fd54, %fd55;
	ld.global.f64 	%fd57, [%rd10+96];
	add.f64 	%fd58, %fd56, %fd57;
	ld.global.f64 	%fd59, [%rd10+128];
	add.f64 	%fd60, %fd58, %fd59;
	ld.global.f64 	%fd61, [%rd10+160];
	add.f64 	%fd62, %fd60, %fd61;
	ld.global.f64 	%fd63, [%rd10+192];
	add.f64 	%fd64, %fd62, %fd63;
	ld.global.f64 	%fd65, [%rd10+224];
	add.f64 	%fd85, %fd64, %fd65;
	add.s32 	%r47, %r47, 32;
$L__BB320_11:
	setp.eq.s32 	%p8, %r7, 0;
	@%p8 bra 	$L__BB320_18;
	setp.lt.u32 	%p9, %r8, 3;
	@%p9 bra 	$L__BB320_14;
	add.s32 	%r39, %r47, %r14;
	mul.wide.s32 	%rd11, %r39, 8;
	add.s64 	%rd12, %rd1, %rd11;
	ld.global.f64 	%fd67, [%rd12];
	add.f64 	%fd68, %fd85, %fd67;
	ld.global.f64 	%fd69, [%rd12+32];
	add.f64 	%fd70, %fd68, %fd69;
	ld.global.f64 	%fd71, [%rd12+64];
	add.f64 	%fd72, %fd70, %fd71;
	ld.global.f64 	%fd73, [%rd12+96];
	add.f64 	%fd85, %fd72, %fd73;
	add.s32 	%r47, %r47, 16;
$L__BB320_14:
	setp.eq.s32 	%p10, %r9, 0;
	@%p10 bra 	$L__BB320_18;
	setp.eq.s32 	%p11, %r9, 1;
	add.s32 	%r40, %r47, %r14;
	mul.wide.s32 	%rd13, %r40, 8;
	add.s64 	%rd4, %rd1, %rd13;
	ld.global.f64 	%fd74, [%rd4];
	add.f64 	%fd85, %fd85, %fd74;
	@%p11 bra 	$L__BB320_18;
	setp.eq.s32 	%p12, %r9, 2;
	ld.global.f64 	%fd75, [%rd4+32];
	add.f64 	%fd85, %fd85, %fd75;
	@%p12 bra 	$L__BB320_18;
	ld.global.f64 	%fd76, [%rd4+64];
	add.f64 	%fd85, %fd85, %fd76;
$L__BB320_18:
	add.s32 	%r41, %r43, %r12;
	mul.wide.u32 	%rd14, %r41, 8;
	add.s64 	%rd15, %rd3, %rd14;
	atom.global.add.f64 	%fd77, [%rd15], %fd85;
	add.s32 	%r43, %r43, 1;
	setp.ne.s32 	%p13, %r43, %r31;
	@%p13 bra 	$L__BB320_4;
	add.s32 	%r42, %r42, 256;
	setp.lt.s32 	%p14, %r42, %r29;
	@%p14 bra 	$L__BB320_3;
$L__BB320_20:
	ret;

}
	// .globl	_Z15gpukernelBMWNr3ILi2ELi1EEvPdS0_S0_iii
.visible .entry _Z15gpukernelBMWNr3ILi2ELi1EEvPdS0_S0_iii(
	.param .u64 .ptr .align 1 _Z15gpukernelBMWNr3ILi2ELi1EEvPdS0_S0_iii_param_0,
	.param .u64 .ptr .align 1 _Z15gpukernelBMWNr3ILi2ELi1EEvPdS0_S0_iii_param_1,
	.param .u64 .ptr .align 1 _Z15gpukernelBMWNr3ILi2ELi1EEvPdS0_S0_iii_param_2,
	.param .u32 _Z15gpukernelBMWNr3ILi2ELi1EEvPdS0_S0_iii_param_3,
	.param .u32 _Z15gpukernelBMWNr3ILi2ELi1EEvPdS0_S0_iii_param_4,
	.param .u32 _Z15gpukernelBMWNr3ILi2ELi1EEvPdS0_S0_iii_param_5
)
{
	.reg .pred 	%p<15>;
	.reg .b32 	%r<50>;
	.reg .b64 	%rd<16>;
	.reg .b64 	%fd<86>;

	ld.param.u64 	%rd5, [_Z15gpukernelBMWNr3ILi2ELi1EEvPdS0_S0_iii_param_0];
	ld.param.u64 	%rd6, [_Z15gpukernelBMWNr3ILi2ELi1EEvPdS0_S0_iii_param_1];
	ld.param.u32 	%r29, [_Z15gpukernelBMWNr3ILi2ELi1EEvPdS0_S0_iii_param_3];
	ld.param.u32 	%r30, [_Z15gpukernelBMWNr3ILi2ELi1EEvPdS0_S0_iii_param_4];
	ld.param.u32 	%r31, [_Z15gpukernelBMWNr3ILi2ELi1EEvPdS0_S0_iii_param_5];
	cvta.to.global.u64 	%rd1, %rd6;
	mov.u32 	%r1, %tid.x;
	shr.u32 	%r42, %r1, 1;
	setp.ge.s32 	%p1, %r42, %r29;
	@%p1 bra 	$L__BB321_20;
	setp.lt.s32 	%p2, %r31, 1;
	and.b32  	%r3, %r1, 1;
	@%p2 bra 	$L__BB321_20;
	not.b32 	%r32, %r3;
	add.s32 	%r4, %r30, %r32;
	shr.u32 	%r33, %r4, 1;
	add.s32 	%r34, %r33, 1;
	and.b32  	%r5, %r34, 15;
	add.s32 	%r6, %r5, -1;
	and.b32  	%r7, %r34, 7;
	add.s32 	%r8, %r7, -1;
	and.b32  	%r9, %r34, 3;
	and.b32  	%r35, %r34, -16;
	neg.s32 	%r10, %r35;
	add.s64 	%rd2, %rd1, 128;
	cvta.to.global.u64 	%rd3, %rd5;
$L__BB321_3:
	mul.lo.s32 	%r12, %r42, %r31;
	mov.b32 	%r43, 0;
$L__BB321_4:
	setp.ge.s32 	%p3, %r3, %r30;
	mov.f64 	%fd85, 0d0000000000000000;
	@%p3 bra 	$L__BB321_18;
	setp.lt.u32 	%p4, %r4, 30;
	add.s32 	%r37, %r43, %r12;
	mul.lo.s32 	%r14, %r37, %r30;
	mov.f64 	%fd85, 0d0000000000000000;
	mov.u32 	%r47, %r3;
	@%p4 bra 	$L__BB321_8;
	add.s32 	%r44, %r3, %r14;
	mov.f64 	%fd85, 0d0000000000000000;
	mov.u32 	%r45, %r10;
	mov.u32 	%r47, %r3;
$L__BB321_7:
	.pragma "nounroll";
	mul.wide.s32 	%rd7, %r44, 8;
	add.s64 	%rd8, %rd2, %rd7;
	ld.global.f64 	%fd19, [%rd8+-128];
	add.f64 	%fd20, %fd85, %fd19;
	ld.global.f64 	%fd21, [%rd8+-112];
	add.f64 	%fd22, %fd20, %fd21;
	ld.global.f64 	%fd23, [%rd8+-96];
	add.f64 	%fd24, %fd22, %fd23;
	ld.global.f64 	%fd25, [%rd8+-80];
	add.f64 	%fd26, %fd24, %fd25;
	ld.global.f64 	%fd27, [%rd8+-64];
	add.f64 	%fd28, %fd26, %fd27;
	ld.global.f64 	%fd29, [%rd8+-48];
	add.f64 	%fd30, %fd28, %fd29;
	ld.global.f64 	%fd31, [%rd8+-32];
	add.f64 	%fd32, %fd30, %fd31;
	ld.global.f64 	%fd33, [%rd8+-16];
	add.f64 	%fd34, %fd32, %fd33;
	ld.global.f64 	%fd35, [%rd8];
	add.f64 	%fd36, %fd34, %fd35;
	ld.global.f64 	%fd37, [%rd8+16];
	add.f64 	%fd38, %fd36, %fd37;
	ld.global.f64 	%fd39, [%rd8+32];
	add.f64 	%fd40, %fd38, %fd39;
	ld.global.f64 	%fd41, [%rd8+48];
	add.f64 	%fd42, %fd40, %fd41;
	ld.global.f64 	%fd43, [%rd8+64];
	add.f64 	%fd44, %fd42, %fd43;
	ld.global.f64 	%fd45, [%rd8+80];
	add.f64 	%fd46, %fd44, %fd45;
	ld.global.f64 	%fd47, [%rd8+96];
	add.f64 	%fd48, %fd46, %fd47;
	ld.global.f64 	%fd49, [%rd8+112];
	add.f64 	%fd85, %fd48, %fd49;
	add.s32 	%r47, %r47, 32;
	add.s32 	%r45, %r45, 16;
	add.s32 	%r44, %r44, 32;
	setp.ne.s32 	%p5, %r45, 0;
	@%p5 bra 	$L__BB321_7;
$L__BB321_8:
	setp.eq.s32 	%p6, %r5, 0;
	@%p6 bra 	$L__BB321_18;
	setp.lt.u32 	%p7, %r6, 7;
	@%p7 bra 	$L__BB321_11;
	add.s32 	%r38, %r47, %r14;
	mul.wide.s32 	%rd9, %r38, 8;
	add.s64 	%rd10, %rd1, %rd9;
	ld.global.f64 	%fd51, [%rd10];
	add.f64 	%fd52, %fd85, %fd51;
	ld.global.f64 	%fd53, [%rd10+16];
	add.f64 	%fd54, %fd52, %fd53;
	ld.global.f64 	%fd55, [%rd10+32];
	add.f64 	%fd56, %fd54, %fd55;
	ld.global.f64 	%fd57, [%rd10+48];
	add.f64 	%fd58, %fd56, %fd57;
	ld.global.f64 	%fd59, [%rd10+64];
	add.f64 	%fd60, %fd58, %fd59;
	ld.global.f64 	%fd61, [%rd10+80];
	add.f64 	%fd62, %fd60, %fd61;
	ld.global.f64 	%fd63, [%rd10+96];
	add.f64 	%fd64, %fd62, %fd63;
	ld.global.f64 	%fd65, [%rd10+112];
	add.f64 	%fd85, %fd64, %fd65;
	add.s32 	%r47, %r47, 16;
$L__BB321_11:
	setp.eq.s32 	%p8, %r7, 0;
	@%p8 bra 	$L__BB321_18;
	setp.lt.u32 	%p9, %r8, 3;
	@%p9 bra 	$L__BB321_14;
	add.s32 	%r39, %r47, %r14;
	mul.wide.s32 	%rd11, %r39, 8;
	add.s64 	%rd12, %rd1, %rd11;
	ld.global.f64 	%fd67, [%rd12];
	add.f64 	%fd68, %fd85, %fd67;
	ld.global.f64 	%fd69, [%rd12+16];
	add.f64 	%fd70, %fd68, %fd69;
	ld.global.f64 	%fd71, [%rd12+32];
	add.f64 	%fd72, %fd70, %fd71;
	ld.global.f64 	%fd73, [%rd12+48];
	add.f64 	%fd85, %fd72, %fd73;
	add.s32 	%r47, %r47, 8;
$L__BB321_14:
	setp.eq.s32 	%p10, %r9, 0;
	@%p10 bra 	$L__BB321_18;
	setp.eq.s32 	%p11, %r9, 1;
	add.s32 	%r40, %r47, %r14;
	mul.wide.s32 	%rd13, %r40, 8;
	add.s64 	%rd4, %rd1, %rd13;
	ld.global.f64 	%fd74, [%rd4];
	add.f64 	%fd85, %fd85, %fd74;
	@%p11 bra 	$L__BB321_18;
	setp.eq.s32 	%p12, %r9, 2;
	ld.global.f64 	%fd75, [%rd4+16];
	add.f64 	%fd85, %fd85, %fd75;
	@%p12 bra 	$L__BB321_18;
	ld.global.f64 	%fd76, [%rd4+32];
	add.f64 	%fd85, %fd85, %fd76;
$L__BB321_18:
	add.s32 	%r41, %r43, %r12;
	mul.wide.u32 	%rd14, %r41, 8;
	add.s64 	%rd15, %rd3, %rd14;
	atom.global.add.f64 	%fd77, [%rd15], %fd85;
	add.s32 	%r43, %r43, 1;
	setp.ne.s32 	%p13, %r43, %r31;
	@%p13 bra 	$L__BB321_4;
	add.s32 	%r42, %r42, 16;
	setp.lt.s32 	%p14, %r42, %r29;
	@%p14 bra 	$L__BB321_3;
$L__BB321_20:
	ret;

}
	// .globl	_Z15gpukernelBMWNr3ILi2ELi2EEvPdS0_S0_iii
.visible .entry _Z15gpukernelBMWNr3ILi2ELi2EEvPdS0_S0_iii(
	.param .u64 .ptr .align 1 _Z15gpukernelBMWNr3ILi2ELi2EEvPdS0_S0_iii_param_0,
	.param .u64 .ptr .align 1 _Z15gpukernelBMWNr3ILi2ELi2EEvPdS0_S0_iii_param_1,
	.param .u64 .ptr .align 1 _Z15gpukernelBMWNr3ILi2ELi2EEvPdS0_S0_iii_param_2,
	.param .u32 _Z15gpukernelBMWNr3ILi2ELi2EEvPdS0_S0_iii_param_3,
	.param .u32 _Z15gpukernelBMWNr3ILi2ELi2EEvPdS0_S0_iii_param_4,
	.param .u32 _Z15gpukernelBMWNr3ILi2ELi2EEvPdS0_S0_iii_param_5
)
{
	.reg .pred 	%p<15>;
	.reg .b32 	%r<50>;
	.reg .b64 	%rd<16>;
	.reg .b64 	%fd<86>;

	ld.param.u64 	%rd5, [_Z15gpukernelBMWNr3ILi2ELi2EEvPdS0_S0_iii_param_0];
	ld.param.u64 	%rd6, [_Z15gpukernelBMWNr3ILi2ELi2EEvPdS0_S0_iii_param_1];
	ld.param.u32 	%r29, [_Z15gpukernelBMWNr3ILi2ELi2EEvPdS0_S0_iii_param_3];
	ld.param.u32 	%r30, [_Z15gpukernelBMWNr3ILi2ELi2EEvPdS0_S0_iii_param_4];
	ld.param.u32 	%r31, [_Z15gpukernelBMWNr3ILi2ELi2EEvPdS0_S0_iii_param_5];
	cvta.to.global.u64 	%rd1, %rd6;
	mov.u32 	%r1, %tid.x;
	shr.u32 	%r42, %r1, 1;
	setp.ge.s32 	%p1, %r42, %r29;
	@%p1 bra 	$L__BB322_20;
	setp.lt.s32 	%p2, %r31, 1;
	and.b32  	%r3, %r1, 1;
	@%p2 bra 	$L__BB322_20;
	not.b32 	%r32, %r3;
	add.s32 	%r4, %r30, %r32;
	shr.u32 	%r33, %r4, 1;
	add.s32 	%r34, %r33, 1;
	and.b32  	%r5, %r34, 15;
	add.s32 	%r6, %r5, -1;
	and.b32  	%r7, %r34, 7;
	add.s32 	%r8, %r7, -1;
	and.b32  	%r9, %r34, 3;
	and.b32  	%r35, %r34, -16;
	neg.s32 	%r10, %r35;
	add.s64 	%rd2, %rd1, 128;
	cvta.to.global.u64 	%rd3, %rd5;
$L__BB322_3:
	mul.lo.s32 	%r12, %r42, %r31;
	mov.b32 	%r43, 0;
$L__BB322_4:
	setp.ge.s32 	%p3, %r3, %r30;
	mov.f64 	%fd85, 0d0000000000000000;
	@%p3 bra 	$L__BB322_18;
	setp.lt.u32 	%p4, %r4, 30;
	add.s32 	%r37, %r43, %r12;
	mul.lo.s32 	%r14, %r37, %r30;
	mov.f64 	%fd85, 0d0000000000000000;
	mov.u32 	%r47, %r3;
	@%p4 bra 	$L__BB322_8;
	add.s32 	%r44, %r3, %r14;
	mov.f64 	%fd85, 0d0000000000000000;
	mov.u32 	%r45, %r10;
	mov.u32 	%r47, %r3;
$L__BB322_7:
	.pragma "nounroll";
	mul.wide.s32 	%rd7, %r44, 8;
	add.s64 	%rd8, %rd2, %rd7;
	ld.global.f64 	%fd19, [%rd8+-128];
	add.f64 	%fd20, %fd85, %fd19;
	ld.global.f64 	%fd21, [%rd8+-112];
	add.f64 	%fd22, %fd20, %fd21;
	ld.global.f64 	%fd23, [%rd8+-96];
	add.f64 	%fd24, %fd22, %fd23;
	ld.global.f64 	%fd25, [%rd8+-80];
	add.f64 	%fd26, %fd24, %fd25;
	ld.global.f64 	%fd27, [%rd8+-64];
	add.f64 	%fd28, %fd26, %fd27;
	ld.global.f64 	%fd29, [%rd8+-48];
	add.f64 	%fd30, %fd28, %fd29;
	ld.global.f64 	%fd31, [%rd8+-32];
	add.f64 	%fd32, %fd30, %fd31;
	ld.global.f64 	%fd33, [%rd8+-16];
	add.f64 	%fd34, %fd32, %fd33;
	ld.global.f64 	%fd35, [%rd8];
	add.f64 	%fd36, %fd34, %fd35;
	ld.global.f64 	%fd37, [%rd8+16];
	add.f64 	%fd38, %fd36, %fd37;
	ld.global.f64 	%fd39, [%rd8+32];
	add.f64 	%fd40, %fd38, %fd39;
	ld.global.f64 	%fd41, [%rd8+48];
	add.f64 	%fd42, %fd40, %fd41;
	ld.global.f64 	%fd43, [%rd8+64];
	add.f64 	%fd44, %fd42, %fd43;
	ld.global.f64 	%fd45, [%rd8+80];
	add.f64 	%fd46, %fd44, %fd45;
	ld.global.f64 	%fd47, [%rd8+96];
	add.f64 	%fd48, %fd46, %fd47;
	ld.global.f64 	%fd49, [%rd8+112];
	add.f64 	%fd85, %fd48, %fd49;
	add.s32 	%r47, %r47, 32;
	add.s32 	%r45, %r45, 16;
	add.s32 	%r44, %r44, 32;
	setp.ne.s32 	%p5, %r45, 0;
	@%p5 bra 	$L__BB322_7;
$L__BB322_8:
	setp.eq.s32 	%p6, %r5, 0;
	@%p6 bra 	$L__BB322_18;
	setp.lt.u32 	%p7, %r6, 7;
	@%p7 bra 	$L__BB322_11;
	add.s32 	%r38, %r47, %r14;
	mul.wide.s32 	%rd9, %r38, 8;
	add.s64 	%rd10, %rd1, %rd9;
	ld.global.f64 	%fd51, [%rd10];
	add.f64 	%fd52, %fd85, %fd51;
	ld.global.f64 	%fd53, [%rd10+16];
	add.f64 	%fd54, %fd52, %fd53;
	ld.global.f64 	%fd55, [%rd10+32];
	add.f64 	%fd56, %fd54, %fd55;
	ld.global.f64 	%fd57, [%rd10+48];
	add.f64 	%fd58, %fd56, %fd57;
	ld.global.f64 	%fd59, [%rd10+64];
	add.f64 	%fd60, %fd58, %fd59;
	ld.global.f64 	%fd61, [%rd10+80];
	add.f64 	%fd62, %fd60, %fd61;
	ld.global.f64 	%fd63, [%rd10+96];
	add.f64 	%fd64, %fd62, %fd63;
	ld.global.f64 	%fd65, [%rd10+112];
	add.f64 	%fd85, %fd64, %fd65;
	add.s32 	%r47, %r47, 16;
$L__BB322_11:
	setp.eq.s32 	%p8, %r7, 0;
	@%p8 bra 	$L__BB322_18;
	setp.lt.u32 	%p9, %r8, 3;
	@%p9 bra 	$L__BB322_14;
	add.s32 	%r39, %r47, %r14;
	mul.wide.s32 	%rd11, %r39, 8;
	add.s64 	%rd12, %rd1, %rd11;
	ld.global.f64 	%fd67, [%rd12];
	add.f64 	%fd68, %fd85, %fd67;
	ld.global.f64 	%fd69, [%rd12+16];
	add.f64 	%fd70, %fd68, %fd69;
	ld.global.f64 	%fd71, [%rd12+32];
	add.f64 	%fd72, %fd70, %fd71;
	ld.global.f64 	%fd73, [%rd12+48];
	add.f64 	%fd85, %fd72, %fd73;
	add.s32 	%r47, %r47, 8;
$L__BB322_14:
	setp.eq.s32 	%p10, %r9, 0;
	@%p10 bra 	$L__BB322_18;
	setp.eq.s32 	%p11, %r9, 1;
	add.s32 	%r40, %r47, %r14;
	mul.wide.s32 	%rd13, %r40, 8;
	add.s64 	%rd4, %rd1, %rd13;
	ld.global.f64 	%fd74, [%rd4];
	add.f64 	%fd85, %fd85, %fd74;
	@%p11 bra 	$L__BB322_18;
	setp.eq.s32 	%p12, %r9, 2;
	ld.global.f64 	%fd75, [%rd4+16];
	add.f64 	%fd85, %fd85, %fd75;
	@%p12 bra 	$L__BB322_18;
	ld.global.f64 	%fd76, [%rd4+32];
	add.f64 	%fd85, %fd85, %fd76;
$L__BB322_18:
	add.s32 	%r41, %r43, %r12;
	mul.wide.u32 	%rd14, %r41, 8;
	add.s64 	%rd15, %rd3, %rd14;
	atom.global.add.f64 	%fd77, [%rd15], %fd85;
	add.s32 	%r43, %r43, 1;
	setp.ne.s32 	%p13, %r43, %r31;
	@%p13 bra 	$L__BB322_4;
	add.s32 	%r42, %r42, 32;
	setp.lt.s32 	%p14, %r42, %r29;
	@%p14 bra 	$L__BB322_3;
$L__BB322_20:
	ret;

}
	// .globl	_Z15gpukernelBMWNr3ILi2ELi3EEvPdS0_S0_iii
.visible .entry _Z15gpukernelBMWNr3ILi2ELi3EEvPdS0_S0_iii(
	.param .u64 .ptr .align 1 _Z15gpukernelBMWNr3ILi2ELi3EEvPdS0_S0_iii_param_0,
	.param .u64 .ptr .align 1 _Z15gpukernelBMWNr3ILi2ELi3EEvPdS0_S0_iii_param_1,
	.param .u64 .ptr .align 1 _Z15gpukernelBMWNr3ILi2ELi3EEvPdS0_S0_iii_param_2,
	.param .u32 _Z15gpukernelBMWNr3ILi2ELi3EEvPdS0_S0_iii_param_3,
	.param .u32 _Z15gpukernelBMWNr3ILi2ELi3EEvPdS0_S0_iii_param_4,
	.param .u32 _Z15gpukernelBMWNr3ILi2ELi3EEvPdS0_S0_iii_param_5
)
{
	.reg .pred 	%p<15>;
	.reg .b32 	%r<50>;
	.reg .b64 	%rd<16>;
	.reg .b64 	%fd<86>;

	ld.param.u64 	%rd5, [_Z15gpukernelBMWNr3ILi2ELi3EEvPdS0_S0_iii_param_0];
	ld.param.u64 	%rd6, [_Z15gpukernelBMWNr3ILi2ELi3EEvPdS0_S0_iii_param_1];
	ld.param.u32 	%r29, [_Z15gpukernelBMWNr3ILi2ELi3EEvPdS0_S0_iii_param_3];
	ld.param.u32 	%r30, [_Z15gpukernelBMWNr3ILi2ELi3EEvPdS0_S0_iii_param_4];
	ld.param.u32 	%r31, [_Z15gpukernelBMWNr3ILi2ELi3EEvPdS0_S0_iii_param_5];
	cvta.to.global.u64 	%rd1, %rd6;
	mov.u32 	%r1, %tid.x;
	shr.u32 	%r42, %r1, 1;
	setp.ge.s32 	%p1, %r42, %r29;
	@%p1 bra 	$L__BB323_20;
	setp.lt.s32 	%p2, %r31, 1;
	and.b32  	%r3, %r1, 1;
	@%p2 bra 	$L__BB323_20;
	not.b32 	%r32, %r3;
	add.s32 	%r4, %r30, %r32;
	shr.u32 	%r33, %r4, 1;
	add.s32 	%r34, %r33, 1;
	and.b32  	%r5, %r34, 15;
	add.s32 	%r6, %r5, -1;
	and.b32  	%r7, %r34, 7;
	add.s32 	%r8, %r7, -1;
	and.b32  	%r9, %r34, 3;
	and.b32  	%r35, %r34, -16;
	neg.s32 	%r10, %r35;
	add.s64 	%rd2, %rd1, 128;
	cvta.to.global.u64 	%rd3, %rd5;
$L__BB323_3:
	mul.lo.s32 	%r12, %r42, %r31;
	mov.b32 	%r43, 0;
$L__BB323_4:
	setp.ge.s32 	%p3, %r3, %r30;
	mov.f64 	%fd85, 0d0000000000000000;
	@%p3 bra 	$L__BB323_18;
	setp.lt.u32 	%p4, %r4, 30;
	add.s32 	%r37, %r43, %r12;
	mul.lo.s32 	%r14, %r37, %r30;
	mov.f64 	%fd85, 0d0000000000000000;
	mov.u32 	%r47, %r3;
	@%p4 bra 	$L__BB323_8;
	add.s32 	%r44, %r3, %r14;
	mov.f64 	%fd85, 0d0000000000000000;
	mov.u32 	%r45, %r10;
	mov.u32 	%r47, %r3;
$L__BB323_7:
	.pragma "nounroll";
	mul.wide.s32 	%rd7, %r44, 8;
	add.s64 	%rd8, %rd2, %rd7;
	ld.global.f64 	%fd19, [%rd8+-128];
	add.f64 	%fd20, %fd85, %fd19;
	ld.global.f64 	%fd21, [%rd8+-112];
	add.f64 	%fd22, %fd20, %fd21;
	ld.global.f64 	%fd23, [%rd8+-96];
	add.f64 	%fd24, %fd22, %fd23;
	ld.global.f64 	%fd25, [%rd8+-80];
	add.f64 	%fd26, %fd24, %fd25;
	ld.global.f64 	%fd27, [%rd8+-64];
	add.f64 	%fd28, %fd26, %fd27;
	ld.global.f64 	%fd29, [%rd8+-48];
	add.f64 	%fd30, %fd28, %fd29;
	ld.global.f64 	%fd31, [%rd8+-32];
	add.f64 	%fd32, %fd30, %fd31;
	ld.global.f64 	%fd33, [%rd8+-16];
	add.f64 	%fd34, %fd32, %fd33;
	ld.global.f64 	%fd35, [%rd8];
	add.f64 	%fd36, %fd34, %fd35;
	ld.global.f64 	%fd37, [%rd8+16];
	add.f64 	%fd38, %fd36, %fd37;
	ld.global.f64 	%fd39, [%rd8+32];
	add.f64 	%fd40, %fd38, %fd39;
	ld.global.f64 	%fd41, [%rd8+48];
	add.f64 	%fd42, %fd40, %fd41;
	ld.global.f64 	%fd43, [%rd8+64];
	add.f64 	%fd44, %fd42, %fd43;
	ld.global.f64 	%fd45, [%rd8+80];
	add.f64 	%fd46, %fd44, %fd45;
	ld.global.f64 	%fd47, [%rd8+96];
	add.f64 	%fd48, %fd46, %fd47;
	ld.global.f64 	%fd49, [%rd8+112];
	add.f64 	%fd85, %fd48, %fd49;
	add.s32 	%r47, %r47, 32;
	add.s32 	%r45, %r45, 16;
	add.s32 	%r44, %r44, 32;
	setp.ne.s32 	%p5, %r45, 0;
	@%p5 bra 	$L__BB323_7;
$L__BB323_8:
	setp.eq.s32 	%p6, %r5, 0;
	@%p6 bra 	$L__BB323_18;
	setp.lt.u32 	%p7, %r6, 7;
	@%p7 bra 	$L__BB323_11;
	add.s32 	%r38, %r47, %r14;
	mul.wide.s32 	%rd9, %r38, 8;
	add.s64 	%rd10, %rd1, %rd9;
	ld.global.f64 	%fd51, [%rd10];
	add.f64 	%fd52, %fd85, %fd51;
	ld.global.f64 	%fd53, [%rd10+16];
	add.f64 	%fd54, %fd52, %fd53;
	ld.global.f64 	%fd55, [%rd10+32];
	add.f64 	%fd56, %fd54, %fd55;
	ld.global.f64 	%fd57, [%rd10+48];
	add.f64 	%fd58, %fd56, %fd57;
	ld.global.f64 	%fd59, [%rd10+64];
	add.f64 	%fd60, %fd58, %fd59;
	ld.global.f64 	%fd61, [%rd10+80];
	add.f64 	%fd62, %fd60, %fd61;
	ld.global.f64 	%fd63, [%rd10+96];
	add.f64 	%fd64, %fd62, %fd63;
	ld.global.f64 	%fd65, [%rd10+112];
	add.f64 	%fd85, %fd64, %fd65;
	add.s32 	%r47, %r47, 16;
$L__BB323_11:
	setp.eq.s32 	%p8, %r7, 0;
	@%p8 bra 	$L__BB323_18;
	setp.lt.u32 	%p9, %r8, 3;
	@%p9 bra 	$L__BB323_14;
	add.s32 	%r39, %r47, %r14;
	mul.wide.s32 	%rd11, %r39, 8;
	add.s64 	%rd12, %rd1, %rd11;
	ld.global.f64 	%fd67, [%rd12];
	add.f64 	%fd68, %fd85, %fd67;
	ld.global.f64 	%fd69, [%rd12+16];
	add.f64 	%fd70, %fd68, %fd69;
	ld.global.f64 	%fd71, [%rd12+32];
	add.f64 	%fd72, %fd70, %fd71;
	ld.global.f64 	%fd73, [%rd12+48];
	add.f64 	%fd85, %fd72, %fd73;
	add.s32 	%r47, %r47, 8;
$L__BB323_14:
	setp.eq.s32 	%p10, %r9, 0;
	@%p10 bra 	$L__BB323_18;
	setp.eq.s32 	%p11, %r9, 1;
	add.s32 	%r40, %r47, %r14;
	mul.wide.s32 	%rd13, %r40, 8;
	add.s64 	%rd4, %rd1, %rd13;
	ld.global.f64 	%fd74, [%rd4];
	add.f64 	%fd85, %fd85, %fd74;
	@%p11 bra 	$L__BB323_18;
	setp.eq.s32 	%p12, %r9, 2;
	ld.global.f64 	%fd75, [%rd4+16];
	add.f64 	%fd85, %fd85, %fd75;
	@%p12 bra 	$L__BB323_18;
	ld.global.f64 	%fd76, [%rd4+32];
	add.f64 	%fd85, %fd85, %fd76;
$L__BB323_18:
	add.s32 	%r41, %r43, %r12;
	mul.wide.u32 	%rd14, %r41, 8;
	add.s64 	%rd15, %rd3, %rd14;
	atom.global.add.f64 	%fd77, [%rd15], %fd85;
	add.s32 	%r43, %r43, 1;
	setp.ne.s32 	%p13, %r43, %r31;
	@%p13 bra 	$L__BB323_4;
	add.s32 	%r42, %r42, 48;
	setp.lt.s32 	%p14, %r42, %r29;
	@%p14 bra 	$L__BB323_3;
$L__BB323_20:
	ret;

}
	// .globl	_Z15gpukernelBMWNr3ILi2ELi4EEvPdS0_S0_iii
.visible .entry _Z15gpukernelBMWNr3ILi2ELi4EEvPdS0_S0_iii(
	.param .u64 .ptr .align 1 _Z15gpukernelBMWNr3ILi2ELi4EEvPdS0_S0_iii_param_0,
	.param .u64 .ptr .align 1 _Z15gpukernelBMWNr3ILi2ELi4EEvPdS0_S0_iii_param_1,
	.param .u64 .ptr .align 1 _Z15gpukernelBMWNr3ILi2ELi4EEvPdS0_S0_iii_param_2,
	.param .u32 _Z15gpukernelBMWNr3ILi2ELi4EEvPdS0_S0_iii_param_3,
	.param .u32 _Z15gpukernelBMWNr3ILi2ELi4EEvPdS0_S0_iii_param_4,
	.param .u32 _Z15gpukernelBMWNr3ILi2ELi4EEvPdS0_S0_iii_param_5
)
{
	.reg .pred 	%p<15>;
	.reg .b32 	%r<50>;
	.reg .b64 	%rd<16>;
	.reg .b64 	%fd<86>;

	ld.param.u64 	%rd5, [_Z15gpukernelBMWNr3ILi2ELi4EEvPdS0_S0_iii_param_0];
	ld.param.u64 	%rd6, [_Z15gpukernelBMWNr3ILi2ELi4EEvPdS0_S0_iii_param_1];
	ld.param.u32 	%r29, [_Z15gpukernelBMWNr3ILi2ELi4EEvPdS0_S0_iii_param_3];
	ld.param.u32 	%r30, [_Z15gpukernelBMWNr3ILi2ELi4EEvPdS0_S0_iii_param_4];
	ld.param.u32 	%r31, [_Z15gpukernelBMWNr3ILi2ELi4EEvPdS0_S0_iii_param_5];
	cvta.to.global.u64 	%rd1, %rd6;
	mov.u32 	%r1, %tid.x;
	shr.u32 	%r42, %r1, 1;
	setp.ge.s32 	%p1, %r42, %r29;
	@%p1 bra 	$L__BB324_20;
	setp.lt.s32 	%p2, %r31, 1;
	and.b32  	%r3, %r1, 1;
	@%p2 bra 	$L__BB324_20;
	not.b32 	%r32, %r3;
	add.s32 	%r4, %r30, %r32;
	shr.u32 	%r33, %r4, 1;
	add.s32 	%r34, %r33, 1;
	and.b32  	%r5, %r34, 15;
	add.s32 	%r6, %r5, -1;
	and.b32  	%r7, %r34, 7;
	add.s32 	%r8, %r7, -1;
	and.b32  	%r9, %r34, 3;
	and.b32  	%r35, %r34, -16;
	neg.s32 	%r10, %r35;
	add.s64 	%rd2, %rd1, 128;
	cvta.to.global.u64 	%rd3, %rd5;
$L__BB324_3:
	mul.lo.s32 	%r12, %r42, %r31;
	mov.b32 	%r43, 0;
$L__BB324_4:
	setp.ge.s32 	%p3, %r3, %r30;
	mov.f64 	%fd85, 0d0000000000000000;
	@%p3 bra 	$L__BB324_18;
	setp.lt.u32 	%p4, %r4, 30;
	add.s32 	%r37, %r43, %r12;
	mul.lo.s32 	%r14, %r37, %r30;
	mov.f64 	%fd85, 0d0000000000000000;
	mov.u32 	%r47, %r3;
	@%p4 bra 	$L__BB324_8;
	add.s32 	%r44, %r3, %r14;
	mov.f64 	%fd85, 0d0000000000000000;
	mov.u32 	%r45, %r10;
	mov.u32 	%r47, %r3;
$L__BB324_7:
	.pragma "nounroll";
	mul.wide.s32 	%rd7, %r44, 8;
	add.s64 	%rd8, %rd2, %rd7;
	ld.global.f64 	%fd19, [%rd8+-128];
	add.f64 	%fd20, %fd85, %fd19;
	ld.global.f64 	%fd21, [%rd8+-112];
	add.f64 	%fd22, %fd20, %fd21;
	ld.global.f64 	%fd23, [%rd8+-96];
	add.f64 	%fd24, %fd22, %fd23;
	ld.global.f64 	%fd25, [%rd8+-80];
	add.f64 	%fd26, %fd24, %fd25;
	ld.global.f64 	%fd27, [%rd8+-64];
	add.f64 	%fd28, %fd26, %fd27;
	ld.global.f64 	%fd29, [%rd8+-48];
	add.f64 	%fd30, %fd28, %fd29;
	ld.global.f64 	%fd31, [%rd8+-32];
	add.f64 	%fd32, %fd30, %fd31;
	ld.global.f64 	%fd33, [%rd8+-16];
	add.f64 	%fd34, %fd32, %fd33;
	ld.global.f64 	%fd35, [%rd8];
	add.f64 	%fd36, %fd34, %fd35;
	ld.global.f64 	%fd37, [%rd8+16];
	add.f64 	%fd38, %fd36, %fd37;
	ld.global.f64 	%fd39, [%rd8+32];
	add.f64 	%fd40, %fd38, %fd39;
	ld.global.f64 	%fd41, [%rd8+48];
	add.f64 	%fd42, %fd40, %fd41;
	ld.global.f64 	%fd43, [%rd8+64];
	add.f64 	%fd44, %fd42, %fd43;
	ld.global.f64 	%fd45, [%rd8+80];
	add.f64 	%fd46, %fd44, %fd45;
	ld.global.f64 	%fd47, [%rd8+96];
	add.f64 	%fd48, %fd46, %fd47;
	ld.global.f64 	%fd49, [%rd8+112];
	add.f64 	%fd85, %fd48, %fd49;
	add.s32 	%r47, %r47, 32;
	add.s32 	%r45, %r45, 16;
	add.s32 	%r44, %r44, 32;
	setp.ne.s32 	%p5, %r45, 0;
	@%p5 bra 	$L__BB324_7;
$L__BB324_8:
	setp.eq.s32 	%p6, %r5, 0;
	@%p6 bra 	$L__BB324_18;
	setp.lt.u32 	%p7, %r6, 7;
	@%p7 bra 	$L__BB324_11;
	add.s32 	%r38, %r47, %r14;
	mul.wide.s32 	%rd9, %r38, 8;
	add.s64 	%rd10, %rd1, %rd9;
	ld.global.f64 	%fd51, [%rd10];
	add.f64 	%fd52, %fd85, %fd51;
	ld.global.f64 	%fd53, [%rd10+16];
	add.f64 	%fd54, %fd52, %fd53;
	ld.global.f64 	%fd55, [%rd10+32];
	add.f64 	%fd56, %fd54, %fd55;
	ld.global.f64 	%fd57, [%rd10+48];
	add.f64 	%fd58, %fd56, %fd57;
	ld.global.f64 	%fd59, [%rd10+64];
	add.f64 	%fd60, %fd58, %fd59;
	ld.global.f64 	%fd61, [%rd10+80];
	add.f64 	%fd62, %fd60, %fd61;
	ld.global.f64 	%fd63, [%rd10+96];
	add.f64 	%fd64, %fd62, %fd63;
	ld.global.f64 	%fd65, [%rd10+112];
	add.f64 	%fd85, %fd64, %fd65;
	add.s32 	%r47, %r47, 16;
$L__BB324_11:
	setp.eq.s32 	%p8, %r7, 0;
	@%p8 bra 	$L__BB324_18;
	setp.lt.u32 	%p9, %r8, 3;
	@%p9 bra 	$L__BB324_14;
	add.s32 	%r39, %r47, %r14;
	mul.wide.s32 	%rd11, %r39, 8;
	add.s64 	%rd12, %rd1, %rd11;
	ld.global.f64 	%fd67, [%rd12];
	add.f64 	%fd68, %fd85, %fd67;
	ld.global.f64 	%fd69, [%rd12+16];
	add.f64 	%fd70, %fd68, %fd69;
	ld.global.f64 	%fd71, [%rd12+32];
	add.f64 	%fd72, %fd70, %fd71;
	ld.global.f64 	%fd73, [%rd12+48];
	add.f64 	%fd85, %fd72, %fd73;
	add.s32 	%r47, %r47, 8;
$L__BB324_14:
	setp.eq.s32 	%p10, %r9, 0;
	@%p10 bra 	$L__BB324_18;
	setp.eq.s32 	%p11, %r9, 1;
	add.s32 	%r40, %r47, %r14;
	mul.wide.s32 	%rd13, %r40, 8;
	add.s64 	%rd4, %rd1, %rd13;
	ld.global.f64 	%fd74, [%rd4];
	add.f64 	%fd85, %fd85, %fd74;
	@%p11 bra 	$L__BB324_18;
	setp.eq.s32 	%p12, %r9, 2;
	ld.global.f64 	%fd75, [%rd4+16];
	add.f64 	%fd85, %fd85, %fd75;
	@%p12 bra 	$L__BB324_18;
	ld.global.f64 	%fd76, [%rd4+32];
	add.f64 	%fd85, %fd85, %fd76;
$L__BB324_18:
	add.s32 	%r41, %r43, %r12;
	mul.wide.u32 	%rd14, %r41, 8;
	add.s64 	%rd15, %rd3, %rd14;
	atom.global.add.f64 	%fd77, [%rd15], %fd85;
	add.s32 	%r43, %r43, 1;
	setp.ne.s32 	%p13, %r43, %r31;
	@%p13 bra 	$L__BB324_4;
	add.s32 	%r42, %r42, 64;
	setp.lt.s32 	%p14, %r42, %r29;
	@%p14 bra 	$L__BB324_3;
$L__BB324_20:
	ret;

}
	// .globl	_Z15gpukernelBMWNr3ILi2ELi5EEvPdS0_S0_iii
.visible .entry _Z15gpukernelBMWNr3ILi2ELi5EEvPdS0_S0_iii(
	.param .u64 .ptr .align 1 _Z15gpukernelBMWNr3ILi2ELi5EEvPdS0_S0_iii_param_0,
	.param .u64 .ptr .align 1 _Z15gpukernelBMWNr3ILi2ELi5EEvPdS0_S0_iii_param_1,
	.param .u64 .ptr .align 1 _Z15gpukernelBMWNr3ILi2ELi5EEvPdS0_S0_iii_param_2,
	.param .u32 _Z15gpukernelBMWNr3ILi2ELi5EEvPdS0_S0_iii_param_3,
	.param .u32 _Z15gpukernelBMWNr3ILi2ELi5EEvPdS0_S0_iii_param_4,
	.param .u32 _Z15gpukernelBMWNr3ILi2ELi5EEvPdS0_S0_iii_param_5
)
{
	.reg .pred 	%p<15>;
	.reg .b32 	%r<50>;
	.reg .b64 	%rd<16>;
	.reg .b64 	%fd<86>;

	ld.param.u64 	%rd5, [_Z15gpukernelBMWNr3ILi2ELi5EEvPdS0_S0_iii_param_0];
	ld.param.u64 	%rd6, [_Z15gpukernelBMWNr3ILi2ELi5EEvPdS0_S0_iii_param_1];
	ld.param.u32 	%r29, [_Z15gpukernelBMWNr3ILi2ELi5EEvPdS0_S0_iii_param_3];
	ld.param.u32 	%r30, [_Z15gpukernelBMWNr3ILi2ELi5EEvPdS0_S0_iii_param_4];
	ld.param.u32 	%r31, [_Z15gpukernelBMWNr3ILi2ELi5EEvPdS0_S0_iii_param_5];
	cvta.to.global.u64 	%rd1, %rd6;
	mov.u32 	%r1, %tid.x;
	shr.u32 	%r42, %r1, 1;
	setp.ge.s32 	%p1, %r42, %r29;
	@%p1 bra 	$L__BB325_20;
	setp.lt.s32 	%p2, %r31, 1;
	and.b32  	%r3, %r1, 1;
	@%p2 bra 	$L__BB325_20;
	not.b32 	%r32, %r3;
	add.s32 	%r4, %r30, %r32;
	shr.u32 	%r33, %r4, 1;
	add.s32 	%r34, %r33, 1;
	and.b32  	%r5, %r34, 15;
	add.s32 	%r6, %r5, -1;
	and.b32  	%r7, %r34, 7;
	add.s32 	%r8, %r7, -1;
	and.b32  	%r9, %r34, 3;
	and.b32  	%r35, %r34, -16;
	neg.s32 	%r10, %r35;
	add.s64 	%rd2, %rd1, 128;
	cvta.to.global.u64 	%rd3, %rd5;
$L__BB325_3:
	mul.lo.s32 	%r12, %r42, %r31;
	mov.b32 	%r43, 0;
$L__BB325_4:
	setp.ge.s32 	%p3, %r3, %r30;
	mov.f64 	%fd85, 0d0000000000000000;
	@%p3 bra 	$L__BB325_18;
	setp.lt.u32 	%p4, %r4, 30;
	add.s32 	%r37, %r43, %r12;
	mul.lo.s32 	%r14, %r37, %r30;
	mov.f64 	%fd85, 0d0000000000000000;
	mov.u32 	%r47, %r3;
	@%p4 bra 	$L__BB325_8;
	add.s32 	%r44, %r3, %r14;
	mov.f64 	%fd85, 0d0000000000000000;
	mov.u32 	%r45, %r10;
	mov.u32 	%r47, %r3;
$L__BB325_7:
	.pragma "nounroll";
	mul.wide.s32 	%rd7, %r44, 8;
	add.s64 	%rd8, %rd2, %rd7;
	ld.global.f64 	%fd19, [%rd8+-128];
	add.f64 	%fd20, %fd85, %fd19;
	ld.global.f64 	%fd21, [%rd8+-112];
	add.f64 	%fd22, %fd20, %fd21;
	ld.global.f64 	%fd23, [%rd8+-96];
	add.f64 	%fd24, %fd22, %fd23;
	ld.global.f64 	%fd25, [%rd8+-80];
	add.f64 	%fd26, %fd24, %fd25;
	ld.global.f64 	%fd27, [%rd8+-64];
	add.f64 	%fd28, %fd26, %fd27;
	ld.global.f64 	%fd29, [%rd8+-48];
	add.f64 	%fd30, %fd28, %fd29;
	ld.global.f64 	%fd31, [%rd8+-32];
	add.f64 	%fd32, %fd30, %fd31;
	ld.global.f64 	%fd33, [%rd8+-16];
	add.f64 	%fd34, %fd32, %fd33;
	ld.global.f64 	%fd35, [%rd8];
	add.f64 	%fd36, %fd34, %fd35;
	ld.global.f64 	%fd37, [%rd8+16];
	add.f64 	%fd38, %fd36, %fd37;
	ld.global.f64 	%fd39, [%rd8+32];
	add.f64 	%fd40, %fd38, %fd39;
	ld.global.f64 	%fd41, [%rd8+48];
	add.f64 	%fd42, %fd40, %fd41;
	ld.global.f64 	%fd43, [%rd8+64];
	add.f64 	%fd44, %fd42, %fd43;
	ld.global.f64 	%fd45, [%rd8+80];
	add.f64 	%fd46, %fd44, %fd45;
	ld.global.f64 	%fd47, [%rd8+96];
	add.f64 	%fd48, %fd46, %fd47;
	ld.global.f64 	%fd49, [%rd8+112];
	add.f64 	%fd85, %fd48, %fd49;
	add.s32 	%r47, %r47, 32;
	add.s32 	%r45, %r45, 16;
	add.s32 	%r44, %r44, 32;
	setp.ne.s32 	%p5, %r45, 0;
	@%p5 bra 	$L__BB325_7;
$L__BB325_8:
	setp.eq.s32 	%p6, %r5, 0;
	@%p6 bra 	$L__BB325_18;
	setp.lt.u32 	%p7, %r6, 7;
	@%p7 bra 	$L__BB325_11;
	add.s32 	%r38, %r47, %r14;
	mul.wide.s32 	%rd9, %r38, 8;
	add.s64 	%rd10, %rd1, %rd9;
	ld.global.f64 	%fd51, [%rd10];
	add.f64 	%fd52, %fd85, %fd51;
	ld.global.f64 	%fd53, [%rd10+16];
	add.f64 	%fd54, %fd52, %fd53;
	ld.global.f64 	%fd55, [%rd10+32];
	add.f64 	%fd56, %fd54, %fd55;
	ld.global.f64 	%fd57, [%rd10+48];
	add.f64 	%fd58, %fd56, %fd57;
	ld.global.f64 	%fd59, [%rd10+64];
	add.f64 	%fd60, %fd58, %fd59;
	ld.global.f64 	%fd61, [%rd10+80];
	add.f64 	%fd62, %fd60, %fd61;
	ld.global.f64 	%fd63, [%rd10+96];
	add.f64 	%fd64, %fd62, %fd63;
	ld.global.f64 	%fd65, [%rd10+112];
	add.f64 	%fd85, %fd64, %fd65;
	add.s32 	%r47, %r47, 16;
$L__BB325_11:
	setp.eq.s32 	%p8, %r7, 0;
	@%p8 bra 	$L__BB325_18;
	setp.lt.u32 	%p9, %r8, 3;
	@%p9 bra 	$L__BB325_14;
	add.s32 	%r39, %r47, %r14;
	mul.wide.s32 	%rd11, %r39, 8;
	add.s64 	%rd12, %rd1, %rd11;
	ld.global.f64 	%fd67, [%rd12];
	add.f64 	%fd68, %fd85, %fd67;
	ld.global.f64 	%fd69, [%rd12+16];
	add.f64 	%fd70, %fd68, %fd69;
	ld.global.f64 	%fd71, [%rd12+32];
	add.f64 	%fd72, %fd70, %fd71;
	ld.global.f64 	%fd73, [%rd12+48];
	add.f64 	%fd85, %fd72, %fd73;
	add.s32 	%r47, %r47, 8;
$L__BB325_14:
	setp.eq.s32 	%p10, %r9, 0;
	@%p10 bra 	$L__BB325_18;
	setp.eq.s32 	%p11, %r9, 1;
	add.s32 	%r40, %r47, %r14;
	mul.wide.s32 	%rd13, %r40, 8;
	add.s64 	%rd4, %rd1, %rd13;
	ld.global.f64 	%fd74, [%rd4];
	add.f64 	%fd85, %fd85, %fd74;
	@%p11 bra 	$L__BB325_18;
	setp.eq.s32 	%p12, %r9, 2;
	ld.global.f64 	%fd75, [%rd4+16];
	add.f64 	%fd85, %fd85, %fd75;
	@%p12 bra 	$L__BB325_18;
	ld.global.f64 	%fd76, [%rd4+32];
	add.f64 	%fd85, %fd85, %fd76;
$L__BB325_18:
	add.s32 	%r41, %r43, %r12;
	mul.wide.u32 	%rd14, %r41, 8;
	add.s64 	%rd15, %rd3, %rd14;
	atom.global.add.f64 	%fd77, [%rd15], %fd85;
	add.s32 	%r43, %r43, 1;
	setp.ne.s32 	%p13, %r43, %r31;
	@%p13 bra 	$L__BB325_4;
	add.s32 	%r42, %r42, 80;
	setp.lt.s32 	%p14, %r42, %r29;
	@%p14 bra 	$L__BB325_3;
$L__BB325_20:
	ret;

}
	// .globl	_Z15gpukernelBMWNr3ILi2ELi6EEvPdS0_S0_iii
.visible .entry _Z15gpukernelBMWNr3ILi2ELi6EEvPdS0_S0_iii(
	.param .u64 .ptr .align 1 _Z15gpukernelBMWNr3ILi2ELi6EEvPdS0_S0_iii_param_0,
	.param .u64 .ptr .align 1 _Z15gpukernelBMWNr3ILi2ELi6EEvPdS0_S0_iii_param_1,
	.param .u64 .ptr .align 1 _Z15gpukernelBMWNr3ILi2ELi6EEvPdS0_S0_iii_param_2,
	.param .u32 _Z15gpukernelBMWNr3ILi2ELi6EEvPdS0_S0_iii_param_3,
	.param .u32 _Z15gpukernelBMWNr3ILi2ELi6EEvPdS0_S0_iii_param_4,
	.param .u32 _Z15gpukernelBMWNr3ILi2ELi6EEvPdS0_S0_iii_param_5
)
{
	.reg .pred 	%p<15>;
	.reg .b32 	%r<50>;
	.reg .b64 	%rd<16>;
	.reg .b64 	%fd<86>;

	ld.param.u64 	%rd5, [_Z15gpukernelBMWNr3ILi2ELi6EEvPdS0_S0_iii_param_0];
	ld.param.u64 	%rd6, [_Z15gpukernelBMWNr3ILi2ELi6EEvPdS0_S0_iii_param_1];
	ld.param.u32 	%r29, [_Z15gpukernelBMWNr3ILi2ELi6EEvPdS0_S0_iii_param_3];
	ld.param.u32 	%r30, [_Z15gpukernelBMWNr3ILi2ELi6EEvPdS0_S0_iii_param_4];
	ld.param.u32 	%r31, [_Z15gpukernelBMWNr3ILi2ELi6EEvPdS0_S0_iii_param_5];
	cvta.to.global.u64 	%rd1, %rd6;
	mov.u32 	%r1, %tid.x;
	shr.u32 	%r42, %r1, 1;
	setp.ge.s32 	%p1, %r42, %r29;
	@%p1 bra 	$L__BB326_20;
	setp.lt.s32 	%p2, %r31, 1;
	and.b32  	%r3, %r1, 1;
	@%p2 bra 	$L__BB326_20;
	not.b32 	%r32, %r3;
	add.s32 	%r4, %r30, %r32;
	shr.u32 	%r33, %r4, 1;
	add.s32 	%r34, %r33, 1;
	and.b32  	%r5, %r34, 15;
	add.s32 	%r6, %r5, -1;
	and.b32  	%r7, %r34, 7;
	add.s32 	%r8, %r7, -1;
	and.b32  	%r9, %r34, 3;
	and.b32  	%r35, %r34, -16;
	neg.s32 	%r10, %r35;
	add.s64 	%rd2, %rd1, 128;
	cvta.to.global.u64 	%rd3, %rd5;
$L__BB326_3:
	mul.lo.s32 	%r12, %r42, %r31;
	mov.b32 	%r43, 0;
$L__BB326_4:
	setp.ge.s32 	%p3, %r3, %r30;
	mov.f64 	%fd85, 0d0000000000000000;
	@%p3 bra 	$L__BB326_18;
	setp.lt.u32 	%p4, %r4, 30;
	add.s32 	%r37, %r43, %r12;
	mul.lo.s32 	%r14, %r37, %r30;
	mov.f64 	%fd85, 0d0000000000000000;
	mov.u32 	%r47, %r3;
	@%p4 bra 	$L__BB326_8;
	add.s32 	%r44, %r3, %r14;
	mov.f64 	%fd85, 0d0000000000000000;
	mov.u32 	%r45, %r10;
	mov.u32 	%r47, %r3;
$L__BB326_7:
	.pragma "nounroll";
	mul.wide.s32 	%rd7, %r44, 8;
	add.s64 	%rd8, %rd2, %rd7;
	ld.global.f64 	%fd19, [%rd8+-128];
	add.f64 	%fd20, %fd85, %fd19;
	ld.global.f64 	%fd21, [%rd8+-112];
	add.f64 	%fd22, %fd20, %fd21;
	ld.global.f64 	%fd23, [%rd8+-96];
	add.f64 	%fd24, %fd22, %fd23;
	ld.global.f64 	%fd25, [%rd8+-80];
	add.f64 	%fd26, %fd24, %fd25;
	ld.global.f64 	%fd27, [%rd8+-64];
	add.f64 	%fd28, %fd26, %fd27;
	ld.global.f64 	%fd29, [%rd8+-48];
	add.f64 	%fd30, %fd28, %fd29;
	ld.global.f64 	%fd31, [%rd8+-32];
	add.f64 	%fd32, %fd30, %fd31;
	ld.global.f64 	%fd33, [%rd8+-16];
	add.f64 	%fd34, %fd32, %fd33;
	ld.global.f64 	%fd35, [%rd8];
	add.f64 	%fd36, %fd34, %fd35;
	ld.global.f64 	%fd37, [%rd8+16];
	add.f64 	%fd38, %fd36, %fd37;
	ld.global.f64 	%fd39, [%rd8+32];
	add.f64 	%fd40, %fd38, %fd39;
	ld.global.f64 	%fd41, [%rd8+48];
	add.f64 	%fd42, %fd40, %fd41;
	ld.global.f64 	%fd43, [%rd8+64];
	add.f64 	%fd44, %fd42, %fd43;
	ld.global.f64 	%fd45, [%rd8+80];
	add.f64 	%fd46, %fd44, %fd45;
	ld.global.f64 	%fd47, [%rd8+96];
	add.f64 	%fd48, %fd46, %fd47;
	ld.global.f64 	%fd49, [%rd8+112];
	add.f64 	%fd85, %fd48, %fd49;
	add.s32 	%r47, %r47, 32;
	add.s32 	%r45, %r45, 16;
	add.s32 	%r44, %r44, 32;
	setp.ne.s32 	%p5, %r45, 0;
	@%p5 bra 	$L__BB326_7;
$L__BB326_8:
	setp.eq.s32 	%p6, %r5, 0;
	@%p6 bra 	$L__BB326_18;
	setp.lt.u32 	%p7, %r6, 7;
	@%p7 bra 	$L__BB326_11;
	add.s32 	%r38, %r47, %r14;
	mul.wide.s32 	%rd9, %r38, 8;
	add.s64 	%rd10, %rd1, %rd9;
	ld.global.f64 	%fd51, [%rd10];
	add.f64 	%fd52, %fd85, %fd51;
	ld.global.f64 	%fd53, [%rd10+16];
	add.f64 	%fd54, %fd52, %fd53;
	ld.global.f64 	%fd55, [%rd10+32];
	add.f64 	%fd56, %fd54, %fd55;
	ld.global.f64 	%fd57, [%rd10+48];
	add.f64 	%fd58, %fd56, %fd57;
	ld.global.f64 	%fd59, [%rd10+64];
	add.f64 	%fd60, %fd58, %fd59;
	ld.global.f64 	%fd61, [%rd10+80];
	add.f64 	%fd62, %fd60, %fd61;
	ld.global.f64 	%fd63, [%rd10+96];
	add.f64 	%fd64, %fd62, %fd63;
	ld.global.f64 	%fd65, [%rd10+112];
	add.f64 	%fd85, %fd64, %fd65;
	add.s32 	%r47, %r47, 16;
$L__BB326_11:
	setp.eq.s32 	%p8, %r7, 0;
	@%p8 bra 	$L__BB326_18;
	setp.lt.u32 	%p9, %r8, 3;
	@%p9 bra 	$L__BB326_14;
	add.s32 	%r39, %r47, %r14;
	mul.wide.s32 	%rd11, %r39, 8;
	add.s64 	%rd12, %rd1, %rd11;
	ld.global.f64 	%fd67, [%rd12];
	add.f64 	%fd68, %fd85, %fd67;
	ld.global.f64 	%fd69, [%rd12+16];
	add.f64 	%fd70, %fd68, %fd69;
	ld.global.f64 	%fd71, [%rd12+32];
	add.f64 	%fd72, %fd70, %fd71;
	ld.global.f64 	%fd73, [%rd12+48];
	add.f64 	%fd85, %fd72, %fd73;
	add.s32 	%r47, %r47, 8;
$L__BB326_14:
	setp.eq.s32 	%p10, %r9, 0;
	@%p10 bra 	$L__BB326_18;
	setp.eq.s32 	%p11, %r9, 1;
	add.s32 	%r40, %r47, %r14;
	mul.wide.s32 	%rd13, %r40, 8;
	add.s64 	%rd4, %rd1, %rd13;
	ld.global.f64 	%fd74, [%rd4];
	add.f64 	%fd85, %fd85, %fd74;
	@%p11 bra 	$L__BB326_18;
	setp.eq.s32 	%p12, %r9, 2;
	ld.global.f64 	%fd75, [%rd4+16];
	add.f64 	%fd85, %fd85, %fd75;
	@%p12 bra 	$L__BB326_18;
	ld.global.f64 	%fd76, [%rd4+32];
	add.f64 	%fd85, %fd85, %fd76;
$L__BB326_18:
	add.s32 	%r41, %r43, %r12;
	mul.wide.u32 	%rd14, %r41, 8;
	add.s64 	%rd15, %rd3, %rd14;
	atom.global.add.f64 	%fd77, [%rd15], %fd85;
	add.s32 	%r43, %r43, 1;
	setp.ne.s32 	%p13, %r43, %r31;
	@%p13 bra 	$L__BB326_4;
	add.s32 	%r42, %r42, 96;
	setp.lt.s32 	%p14, %r42, %r29;
	@%p14 bra 	$L__BB326_3;
$L__BB326_20:
	ret;

}
	// .globl	_Z15gpukernelBMWNr3ILi2ELi7EEvPdS0_S0_iii
.visible .entry _Z15gpukernelBMWNr3ILi2ELi7EEvPdS0_S0_iii(
	.param .u64 .ptr .align 1 _Z15gpukernelBMWNr3ILi2ELi7EEvPdS0_S0_iii_param_0,
	.param .u64 .ptr .align 1 _Z15gpukernelBMWNr3ILi2ELi7EEvPdS0_S0_iii_param_1,
	.param .u64 .ptr .align 1 _Z15gpukernelBMWNr3ILi2ELi7EEvPdS0_S0_iii_param_2,
	.param .u32 _Z15gpukernelBMWNr3ILi2ELi7EEvPdS0_S0_iii_param_3,
	.param .u32 _Z15gpukernelBMWNr3ILi2ELi7EEvPdS0_S0_iii_param_4,
	.param .u32 _Z15gpukernelBMWNr3ILi2ELi7EEvPdS0_S0_iii_param_5
)
{
	.reg .pred 	%p<15>;
	.reg .b32 	%r<50>;
	.reg .b64 	%rd<16>;
	.reg .b64 	%fd<86>;

	ld.param.u64 	%rd5, [_Z15gpukernelBMWNr3ILi2ELi7EEvPdS0_S0_iii_param_0];
	ld.param.u64 	%rd6, [_Z15gpukernelBMWNr3ILi2ELi7EEvPdS0_S0_iii_param_1];
	ld.param.u32 	%r29, [_Z15gpukernelBMWNr3ILi2ELi7EEvPdS0_S0_iii_param_3];
	ld.param.u32 	%r30, [_Z15gpukernelBMWNr3ILi2ELi7EEvPdS0_S0_iii_param_4];
	ld.param.u32 	%r31, [_Z15gpukernelBMWNr3ILi2ELi7EEvPdS0_S0_iii_param_5];
	cvta.to.global.u64 	%rd1, %rd6;
	mov.u32 	%r1, %tid.x;
	shr.u32 	%r42, %r1, 1;
	setp.ge.s32 	%p1, %r42, %r29;
	@%p1 bra 	$L__BB327_20;
	setp.lt.s32 	%p2, %r31, 1;
	and.b32  	%r3, %r1, 1;
	@%p2 bra 	$L__BB327_20;
	not.b32 	%r32, %r3;
	add.s32 	%r4, %r30, %r32;
	shr.u32 	%r33, %r4, 1;
	add.s32 	%r34, %r33, 1;
	and.b32  	%r5, %r34, 15;
	add.s32 	%r6, %r5, -1;
	and.b32  	%r7, %r34, 7;
	add.s32 	%r8, %r7, -1;
	and.b32  	%r9, %r34, 3;
	and.b32  	%r35, %r34, -16;
	neg.s32 	%r10, %r35;
	add.s64 	%rd2, %rd1, 128;
	cvta.to.global.u64 	%rd3, %rd5;
$L__BB327_3:
	mul.lo.s32 	%r12, %r42, %r31;
	mov.b32 	%r43, 0;
$L__BB327_4:
	setp.ge.s32 	%p3, %r3, %r30;
	mov.f64 	%fd85, 0d0000000000000000;
	@%p3 bra 	$L__BB327_18;
	setp.lt.u32 	%p4, %r4, 30;
	add.s32 	%r37, %r43, %r12;
	mul.lo.s32 	%r14, %r37, %r30;
	mov.f64 	%fd85, 0d0000000000000000;
	mov.u32 	%r47, %r3;
	@%p4 bra 	$L__BB327_8;
	add.s32 	%r44, %r3, %r14;
	mov.f64 	%fd85, 0d0000000000000000;
	mov.u32 	%r45, %r10;
	mov.u32 	%r47, %r3;
$L__BB327_7:
	.pragma "nounroll";
	mul.wide.s32 	%rd7, %r44, 8;
	add.s64 	%rd8, %rd2, %rd7;
	ld.global.f64 	%fd19, [%rd8+-128];
	add.f64 	%fd20, %fd85, %fd19;
	ld.global.f64 	%fd21, [%rd8+-112];
	add.f64 	%fd22, %fd20, %fd21;
	ld.global.f64 	%fd23, [%rd8+-96];
	add.f64 	%fd24, %fd22, %fd23;
	ld.global.f64 	%fd25, [%rd8+-80];
	add.f64 	%fd26, %fd24, %fd25;
	ld.global.f64 	%fd27, [%rd8+-64];
	add.f64 	%fd28, %fd26, %fd27;
	ld.global.f64 	%fd29, [%rd8+-48];
	add.f64 	%fd30, %fd28, %fd29;
	ld.global.f64 	%fd31, [%rd8+-32];
	add.f64 	%fd32, %fd30, %fd31;
	ld.global.f64 	%fd33, [%rd8+-16];
	add.f64 	%fd34, %fd32, %fd33;
	ld.global.f64 	%fd35, [%rd8];
	add.f64 	%fd36, %fd34, %fd35;
	ld.global.f64 	%fd37, [%rd8+16];
	add.f64 	%fd38, %fd36, %fd37;
	ld.global.f64 	%fd39, [%rd8+32];
	add.f64 	%fd40, %fd38, %fd39;
	ld.global.f64 	%fd41, [%rd8+48];
	add.f64 	%fd42, %fd40, %fd41;
	ld.global.f64 	%fd43, [%rd8+64];
	add.f64 	%fd44, %fd42, %fd43;
	ld.global.f64 	%fd45, [%rd8+80];
	add.f64 	%fd46, %fd44, %fd45;
	ld.global.f64 	%fd47, [%rd8+96];
	add.f64 	%fd48, %fd46, %fd47;
	ld.global.f64 	%fd49, [%rd8+112];
	add.f64 	%fd85, %fd48, %fd49;
	add.s32 	%r47, %r47, 32;
	add.s32 	%r45, %r45, 16;
	add.s32 	%r44, %r44, 32;
	setp.ne.s32 	%p5, %r45, 0;
	@%p5 bra 	$L__BB327_7;
$L__BB327_8:
	setp.eq.s32 	%p6, %r5, 0;
	@%p6 bra 	$L__BB327_18;
	setp.lt.u32 	%p7, %r6, 7;
	@%p7 bra 	$L__BB327_11;
	add.s32 	%r38, %r47, %r14;
	mul.wide.s32 	%rd9, %r38, 8;
	add.s64 	%rd10, %rd1, %rd9;
	ld.global.f64 	%fd51, [%rd10];
	add.f64 	%fd52, %fd85, %fd51;
	ld.global.f64 	%fd53, [%rd10+16];
	add.f64 	%fd54, %fd52, %fd53;
	ld.global.f64 	%fd55, [%rd10+32];
	add.f64 	%fd56, %fd54, %fd55;
	ld.global.f64 	%fd57, [%rd10+48];
	add.f64 	%fd58, %fd56, %fd57;
	ld.global.f64 	%fd59, [%rd10+64];
	add.f64 	%fd60, %fd58, %fd59;
	ld.global.f64 	%fd61, [%rd10+80];
	add.f64 	%fd62, %fd60, %fd61;
	ld.global.f64 	%fd63, [%rd10+96];
	add.f64 	%fd64, %fd62, %fd63;
	ld.global.f64 	%fd65, [%rd10+112];
	add.f64 	%fd85, %fd64, %fd65;
	add.s32 	%r47, %r47, 16;
$L__BB327_11:
	setp.eq.s32 	%p8, %r7, 0;
	@%p8 bra 	$L__BB327_18;
	setp.lt.u32 	%p9, %r8, 3;
	@%p9 bra 	$L__BB327_14;
	add.s32 	%r39, %r47, %r14;
	mul.wide.s32 	%rd11, %r39, 8;
	add.s64 	%rd12, %rd1, %rd11;
	ld.global.f64 	%fd67, [%rd12];
	add.f64 	%fd68, %fd85, %fd67;
	ld.global.f64 	%fd69, [%rd12+16];
	add.f64 	%fd70, %fd68, %fd69;
	ld.global.f64 	%fd71, [%rd12+32];
	add.f64 	%fd72, %fd70, %fd71;
	ld.global.f64 	%fd73, [%rd12+48];
	add.f64 	%fd85, %fd72, %fd73;
	add.s32 	%r47, %r47, 8;
$L__BB327_14:
	setp.eq.s32 	%p10, %r9, 0;
	@%p10 bra 	$L__BB327_18;
	setp.eq.s32 	%p11, %r9, 1;
	add.s32 	%r40, %r47, %r14;
	mul.wide.s32 	%rd13, %r40, 8;
	add.s64 	%rd4, %rd1, %rd13;
	ld.global.f64 	%fd74, [%rd4];
	add.f64 	%fd85, %fd85, %fd74;
	@%p11 bra 	$L__BB327_18;
	setp.eq.s32 	%p12, %r9, 2;
	ld.global.f64 	%fd75, [%rd4+16];
	add.f64 	%fd85, %fd85, %fd75;
	@%p12 bra 	$L__BB327_18;
	ld.global.f64 	%fd76, [%rd4+32];
	add.f64 	%fd85, %fd85, %fd76;
$L__BB327_18:
	add.s32 	%r41, %r43, %r12;
	mul.wide.u32 	%rd14, %r41, 8;
	add.s64 	%rd15, %rd3, %rd14;
	atom.global.add.f64 	%fd77, [%rd15], %fd85;
	add.s32 	%r43, %r43, 1;
	setp.ne.s32 	%p13, %r43, %r31;
	@%p13 bra 	$L__BB327_4;
	add.s32 	%r42, %r42, 112;
	setp.lt.s32 	%p14, %r42, %r29;
	@%p14 bra 	$L__BB327_3;
$L__BB327_20:
	ret;

}
	// .globl	_Z15gpukernelBMWNr3ILi2ELi8EEvPdS0_S0_iii
.visible .entry _Z15gpukernelBMWNr3ILi2ELi8EEvPdS0_S0_iii(
	.param .u64 .ptr .align 1 _Z15gpukernelBMWNr3ILi2ELi8EEvPdS0_S0_iii_param_0,
	.param .u64 .ptr .align 1 _Z15gpukernelBMWNr3ILi2ELi8EEvPdS0_S0_iii_param_1,
	.param .u64 .ptr .align 1 _Z15gpukernelBMWNr3ILi2ELi8EEvPdS0_S0_iii_param_2,
	.param .u32 _Z15gpukernelBMWNr3ILi2ELi8EEvPdS0_S0_iii_param_3,
	.param .u32 _Z15gpukernelBMWNr3ILi2ELi8EEvPdS0_S0_iii_param_4,
	.param .u32 _Z15gpukernelBMWNr3ILi2ELi8EEvPdS0_S0_iii_param_5
)
{
	.reg .pred 	%p<15>;
	.reg .b32 	%r<50>;
	.reg .b64 	%rd<16>;
	.reg .b64 	%fd<86>;

	ld.param.u64 	%rd5, [_Z15gpukernelBMWNr3ILi2ELi8EEvPdS0_S0_iii_param_0];
	ld.param.u64 	%rd6, [_Z15gpukernelBMWNr3ILi2ELi8EEvPdS0_S0_iii_param_1];
	ld.param.u32 	%r29, [_Z15gpukernelBMWNr3ILi2ELi8EEvPdS0_S0_iii_param_3];
	ld.param.u32 	%r30, [_Z15gpukernelBMWNr3ILi2ELi8EEvPdS0_S0_iii_param_4];
	ld.param.u32 	%r31, [_Z15gpukernelBMWNr3ILi2ELi8EEvPdS0_S0_iii_param_5];
	cvta.to.global.u64 	%rd1, %rd6;
	mov.u32 	%r1, %tid.x;
	shr.u32 	%r42, %r1, 1;
	setp.ge.s32 	%p1, %r42, %r29;
	@%p1 bra 	$L__BB328_20;
	setp.lt.s32 	%p2, %r31, 1;
	and.b32  	%r3, %r1, 1;
	@%p2 bra 	$L__BB328_20;
	not.b32 	%r32, %r3;
	add.s32 	%r4, %r30, %r32;
	shr.u32 	%r33, %r4, 1;
	add.s32 	%r34, %r33, 1;
	and.b32  	%r5, %r34, 15;
	add.s32 	%r6, %r5, -1;
	and.b32  	%r7, %r34, 7;
	add.s32 	%r8, %r7, -1;
	and.b32  	%r9, %r34, 3;
	and.b32  	%r35, %r34, -16;
	neg.s32 	%r10, %r35;
	add.s64 	%rd2, %rd1, 128;
	cvta.to.global.u64 	%rd3, %rd5;
$L__BB328_3:
	mul.lo.s32 	%r12, %r42, %r31;
	mov.b32 	%r43, 0;
$L__BB328_4:
	setp.ge.s32 	%p3, %r3, %r30;
	mov.f64 	%fd85, 0d0000000000000000;
	@%p3 bra 	$L__BB328_18;
	setp.lt.u32 	%p4, %r4, 30;
	add.s32 	%r37, %r43, %r12;
	mul.lo.s32 	%r14, %r37, %r30;
	mov.f64 	%fd85, 0d0000000000000000;
	mov.u32 	%r47, %r3;
	@%p4 bra 	$L__BB328_8;
	add.s32 	%r44, %r3, %r14;
	mov.f64 	%fd85, 0d0000000000000000;
	mov.u32 	%r45, %r10;
	mov.u32 	%r47, %r3;
$L__BB328_7:
	.pragma "nounroll";
	mul.wide.s32 	%rd7, %r44, 8;
	add.s64 	%rd8, %rd2, %rd7;
	ld.global.f64 	%fd19, [%rd8+-128];
	add.f64 	%fd20, %fd85, %fd19;
	ld.global.f64 	%fd21, [%rd8+-112];
	add.f64 	%fd22, %fd20, %fd21;
	ld.global.f64 	%fd23, [%rd8+-96];
	add.f64 	%fd24, %fd22, %fd23;
	ld.global.f64 	%fd25, [%rd8+-80];
	add.f64 	%fd26, %fd24, %fd25;
	ld.global.f64 	%fd27, [%rd8+-64];
	add.f64 	%fd28, %fd26, %fd27;
	ld.global.f64 	%fd29, [%rd8+-48];
	add.f64 	%fd30, %fd28, %fd29;
	ld.global.f64 	%fd31, [%rd8+-32];
	add.f64 	%fd32, %fd30, %fd31;
	ld.global.f64 	%fd33, [%rd8+-16];
	add.f64 	%fd34, %fd32, %fd33;
	ld.global.f64 	%fd35, [%rd8];
	add.f64 	%fd36, %fd34, %fd35;
	ld.global.f64 	%fd37, [%rd8+16];
	add.f64 	%fd38, %fd36, %fd37;
	ld.global.f64 	%fd39, [%rd8+32];
	add.f64 	%fd40, %fd38, %fd39;
	ld.global.f64 	%fd41, [%rd8+48];
	add.f64 	%fd42, %fd40, %fd41;
	ld.global.f64 	%fd43, [%rd8+64];
	add.f64 	%fd44, %fd42, %fd43;
	ld.global.f64 	%fd45, [%rd8+80];
	add.f64 	%fd46, %fd44, %fd45;
	ld.global.f64 	%fd47, [%rd8+96];
	add.f64 	%fd48, %fd46, %fd47;
	ld.global.f64 	%fd49, [%rd8+112];
	add.f64 	%fd85, %fd48, %fd49;
	add.s32 	%r47, %r47, 32;
	add.s32 	%r45, %r45, 16;
	add.s32 	%r44, %r44, 32;
	setp.ne.s32 	%p5, %r45, 0;
	@%p5 bra 	$L__BB328_7;
$L__BB328_8:
	setp.eq.s32 	%p6, %r5, 0;
	@%p6 bra 	$L__BB328_18;
	setp.lt.u32 	%p7, %r6, 7;
	@%p7 bra 	$L__BB328_11;
	add.s32 	%r38, %r47, %r14;
	mul.wide.s32 	%rd9, %r38, 8;
	add.s64 	%rd10, %rd1, %rd9;
	ld.global.f64 	%fd51, [%rd10];
	add.f64 	%fd52, %fd85, %fd51;
	ld.global.f64 	%fd53, [%rd10+16];
	add.f64 	%fd54, %fd52, %fd53;
	ld.global.f64 	%fd55, [%rd10+32];
	add.f64 	%fd56, %fd54, %fd55;
	ld.global.f64 	%fd57, [%rd10+48];
	add.f64 	%fd58, %fd56, %fd57;
	ld.global.f64 	%fd59, [%rd10+64];
	add.f64 	%fd60, %fd58, %fd59;
	ld.global.f64 	%fd61, [%rd10+80];
	add.f64 	%fd62, %fd60, %fd61;
	ld.global.f64 	%fd63, [%rd10+96];
	add.f64 	%fd64, %fd62, %fd63;
	ld.global.f64 	%fd65, [%rd10+112];
	add.f64 	%fd85, %fd64, %fd65;
	add.s32 	%r47, %r47, 16;
$L__BB328_11:
	setp.eq.s32 	%p8, %r7, 0;
	@%p8 bra 	$L__BB328_18;
	setp.lt.u32 	%p9, %r8, 3;
	@%p9 bra 	$L__BB328_14;
	add.s32 	%r39, %r47, %r14;
	mul.wide.s32 	%rd11, %r39, 8;
	add.s64 	%rd12, %rd1, %rd11;
	ld.global.f64 	%fd67, [%rd12];
	add.f64 	%fd68, %fd85, %fd67;
	ld.global.f64 	%fd69, [%rd12+16];
	add.f64 	%fd70, %fd68, %fd69;
	ld.global.f64 	%fd71, [%rd12+32];
	add.f64 	%fd72, %fd70, %fd71;
	ld.global.f64 	%fd73, [%rd12+48];
	add.f64 	%fd85, %fd72, %fd73;
	add.s32 	%r47, %r47, 8;
$L__BB328_14:
	setp.eq.s32 	%p10, %r9, 0;
	@%p10 bra 	$L__BB328_18;
	setp.eq.s32 	%p11, %r9, 1;
	add.s32 	%r40, %r47, %r14;
	mul.wide.s32 	%rd13, %r40, 8;
	add.s64 	%rd4, %rd1, %rd13;
	ld.global.f64 	%fd74, [%rd4];
	add.f64 	%fd85, %fd85, %fd74;
	@%p11 bra 	$L__BB328_18;
	setp.eq.s32 	%p12, %r9, 2;
	ld.global.f64 	%fd75, [%rd4+16];
	add.f64 	%fd85, %fd85, %fd75;
	@%p12 bra 	$L__BB328_18;
	ld.global.f64 	%fd76, [%rd4+32];
	add.f64 	%fd85, %fd85, %fd76;
$L__BB328_18:
	add.s32 	%r41, %r43, %r12;
	mul.wide.u32 	%rd14, %r41, 8;
	add.s64 	%rd15, %rd3, %rd14;
	atom.global.add.f64 	%fd77, [%rd15], %fd85;
	add.s32 	%r43, %r43, 1;
	setp.ne.s32 	%p13, %r43, %r31;
	@%p13 bra 	$L__BB328_4;
	add.s32 	%r42, %r42, 128;
	setp.lt.s32 	%p14, %r42, %r29;
	@%p14 bra 	$L__BB328_3;
$L__BB328_20:
	ret;

}
	// .globl	_Z15gpukernelBMWNr3ILi2ELi9EEvPdS0_S0_iii
.visible .entry _Z15gpukernelBMWNr3ILi2ELi9EEvPdS0_S0_iii(
	.param .u64 .ptr .align 1 _Z15gpukernelBMWNr3ILi2ELi9EEvPdS0_S0_iii_param_0,
	.param .u64 .ptr .align 1 _Z15gpukernelBMWNr3ILi2ELi9EEvPdS0_S0_iii_param_1,
	.param .u64 .ptr .align 1 _Z15gpukernelBMWNr3ILi2ELi9EEvPdS0_S0_iii_param_2,
	.param .u32 _Z15gpukernelBMWNr3ILi2ELi9EEvPdS0_S0_iii_param_3,
	.param .u32 _Z15gpukernelBMWNr3ILi2ELi9EEvPdS0_S0_iii_param_4,
	.param .u32 _Z15gpukernelBMWNr3ILi2ELi9EEvPdS0_S0_iii_param_5
)
{
	.reg .pred 	%p<15>;
	.reg .b32 	%r<50>;
	.reg .b64 	%rd<16>;
	.reg .b64 	%fd<86>;

	ld.param.u64 	%rd5, [_Z15gpukernelBMWNr3ILi2ELi9EEvPdS0_S0_iii_param_0];
	ld.param.u64 	%rd6, [_Z15gpukernelBMWNr3ILi2ELi9EEvPdS0_S0_iii_param_1];
	ld.param.u32 	%r29, [_Z15gpukernelBMWNr3ILi2ELi9EEvPdS0_S0_iii_param_3];
	ld.param.u32 	%r30, [_Z15gpukernelBMWNr3ILi2ELi9EEvPdS0_S0_iii_param_4];
	ld.param.u32 	%r31, [_Z15gpukernelBMWNr3ILi2ELi9EEvPdS0_S0_iii_param_5];
	cvta.to.global.u64 	%rd1, %rd6;
	mov.u32 	%r1, %tid.x;
	shr.u32 	%r42, %r1, 1;
	setp.ge.s32 	%p1, %r42, %r29;
	@%p1 bra 	$L__BB329_20;
	setp.lt.s32 	%p2, %r31, 1;
	and.b32  	%r3, %r1, 1;
	@%p2 bra 	$L__BB329_20;
	not.b32 	%r32, %r3;
	add.s32 	%r4, %r30, %r32;
	shr.u32 	%r33, %r4, 1;
	add.s32 	%r34, %r33, 1;
	and.b32  	%r5, %r34, 15;
	add.s32 	%r6, %r5, -1;
	and.b32  	%r7, %r34, 7;
	add.s32 	%r8, %r7, -1;
	and.b32  	%r9, %r34, 3;
	and.b32  	%r35, %r34, -16;
	neg.s32 	%r10, %r35;
	add.s64 	%rd2, %rd1, 128;
	cvta.to.global.u64 	%rd3, %rd5;
$L__BB329_3:
	mul.lo.s32 	%r12, %r42, %r31;
	mov.b32 	%r43, 0;
$L__BB329_4:
	setp.ge.s32 	%p3, %r3, %r30;
	mov.f64 	%fd85, 0d0000000000000000;
	@%p3 bra 	$L__BB329_18;
	setp.lt.u32 	%p4, %r4, 30;
	add.s32 	%r37, %r43, %r12;
	mul.lo.s32 	%r14, %r37, %r30;
	mov.f64 	%fd85, 0d0000000000000000;
	mov.u32 	%r47, %r3;
	@%p4 bra 	$L__BB329_8;
	add.s32 	%r44, %r3, %r14;
	mov.f64 	%fd85, 0d0000000000000000;
	mov.u32 	%r45, %r10;
	mov.u32 	%r47, %r3;
$L__BB329_7:
	.pragma "nounroll";
	mul.wide.s32 	%rd7, %r44, 8;
	add.s64 	%rd8, %rd2, %rd7;
	ld.global.f64 	%fd19, [%rd8+-128];
	add.f64 	%fd20, %fd85, %fd19;
	ld.global.f64 	%fd21, [%rd8+-112];
	add.f64 	%fd22, %fd20, %fd21;
	ld.global.f64 	%fd23, [%rd8+-96];
	add.f64 	%fd24, %fd22, %fd23;
	ld.global.f64 	%fd25, [%rd8+-80];
	add.f64 	%fd26, %fd24, %fd25;
	ld.global.f64 	%fd27, [%rd8+-64];
	add.f64 	%fd28, %fd26, %fd27;
	ld.global.f64 	%fd29, [%rd8+-48];
	add.f64 	%fd30, %fd28, %fd29;
	ld.global.f64 	%fd31, [%rd8+-32];
	add.f64 	%fd32, %fd30, %fd31;
	ld.global.f64 	%fd33, [%rd8+-16];
	add.f64 	%fd34, %fd32, %fd33;
	ld.global.f64 	%fd35, [%rd8];
	add.f64 	%fd36, %fd34, %fd35;
	ld.global.f64 	%fd37, [%rd8+16];
	add.f64 	%fd38, %fd36, %fd37;
	ld.global.f64 	%fd39, [%rd8+32];
	add.f64 	%fd40, %fd38, %fd39;
	ld.global.f64 	%fd41, [%rd8+48];
	add.f64 	%fd42, %fd40, %fd41;
	ld.global.f64 	%fd43, [%rd8+64];
	add.f64 	%fd44, %fd42, %fd43;
	ld.global.f64 	%fd45, [%rd8+80];
	add.f64 	%fd46, %fd44, %fd45;
	ld.global.f64 	%fd47, [%rd8+96];
	add.f64 	%fd48, %fd46, %fd47;
	ld.global.f64 	%fd49, [%rd8+112];
	add.f64 	%fd85, %fd48, %fd49;
	add.s32 	%r47, %r47, 32;
	add.s32 	%r45, %r45, 16;
	add.s32 	%r44, %r44, 32;
	setp.ne.s32 	%p5, %r45, 0;
	@%p5 bra 	$L__BB329_7;
$L__BB329_8:
	setp.eq.s32 	%p6, %r5, 0;
	@%p6 bra 	$L__BB329_18;
	setp.lt.u32 	%p7, %r6, 7;
	@%p7 bra 	$L__BB329_11;
	add.s32 	%r38, %r47, %r14;
	mul.wide.s32 	%rd9, %r38, 8;
	add.s64 	%rd10, %rd1, %rd9;
	ld.global.f64 	%fd51, [%rd10];
	add.f64 	%fd52, %fd85, %fd51;
	ld.global.f64 	%fd53, [%rd10+16];
	add.f64 	%fd54, %fd52, %fd53;
	ld.global.f64 	%fd55, [%rd10+32];
	add.f64 	%fd56, %fd54, %fd55;
	ld.global.f64 	%fd57, [%rd10+48];
	add.f64 	%fd58, %fd56, %fd57;
	ld.global.f64 	%fd59, [%rd10+64];
	add.f64 	%fd60, %fd58, %fd59;
	ld.global.f64 	%fd61, [%rd10+80];
	add.f64 	%fd62, %fd60, %fd61;
	ld.global.f64 	%fd63, [%rd10+96];
	add.f64 	%fd64, %fd62, %fd63;
	ld.global.f64 	%fd65, [%rd10+112];
	add.f64 	%fd85, %fd64, %fd65;
	add.s32 	%r47, %r47, 16;
$L__BB329_11:
	setp.eq.s32 	%p8, %r7, 0;
	@%p8 bra 	$L__BB329_18;
	setp.lt.u32 	%p9, %r8, 3;
	@%p9 bra 	$L__BB329_14;
	add.s32 	%r39, %r47, %r14;
	mul.wide.s32 	%rd11, %r39, 8;
	add.s64 	%rd12, %rd1, %rd11;
	ld.global.f64 	%fd67, [%rd12];
	add.f64 	%fd68, %fd85, %fd67;
	ld.global.f64 	%fd69, [%rd12+16];
	add.f64 	%fd70, %fd68, %fd69;
	ld.global.f64 	%fd71, [%rd12+32];
	add.f64 	%fd72, %fd70, %fd71;
	ld.global.f64 	%fd73, [%rd12+48];
	add.f64 	%fd85, %fd72, %fd73;
	add.s32 	%r47, %r47, 8;
$L__BB329_14:
	setp.eq.s32 	%p10, %r9, 0;
	@%p10 bra 	$L__BB329_18;
	setp.eq.s32 	%p11, %r9, 1;
	add.s32 	%r40, %r47, %r14;
	mul.wide.s32 	%rd13, %r40, 8;
	add.s64 	%rd4, %rd1, %rd13;
	ld.global.f64 	%fd74, [%rd4];
	add.f64 	%fd85, %fd85, %fd74;
	@%p11 bra 	$L__BB329_18;
	setp.eq.s32 	%p12, %r9, 2;
	ld.global.f64 	%fd75, [%rd4+16];
	add.f64 	%fd85, %fd85, %fd75;
	@%p12 bra 	$L__BB329_18;
	ld.global.f64 	%fd76, [%rd4+32];
	add.f64 	%fd85, %fd85, %fd76;
$L__BB329_18:
	add.s32 	%r41, %r43, %r12;
	mul.wide.u32 	%rd14, %r41, 8;
	add.s64 	%rd15, %rd3, %rd14;
	atom.global.add.f64 	%fd77, [%rd15], %fd85;
	add.s32 	%r43, %r43, 1;
	setp.ne.s32 	%p13, %r43, %r31;
	@%p13 bra 	$L__BB329_4;
	add.s32 	%r42, %r42, 144;
	setp.lt.s32 	%p14, %r42, %r29;
	@%p14 bra 	$L__BB329_3;
$L__BB329_20:
	ret;

}
	// .globl	_Z15gpukernelBMWNr3ILi2ELi10EEvPdS0_S0_iii
.visible .entry _Z15gpukernelBMWNr3ILi2ELi10EEvPdS0_S0_iii(
	.param .u64 .ptr .align 1 _Z15gpukernelBMWNr3ILi2ELi10EEvPdS0_S0_iii_param_0,
	.param .u64 .ptr .align 1 _Z15gpukernelBMWNr3ILi2ELi10EEvPdS0_S0_iii_param_1,
	.param .u64 .ptr .align 1 _Z15gpukernelBMWNr3ILi2ELi10EEvPdS0_S0_iii_param_2,
	.param .u32 _Z15gpukernelBMWNr3ILi2ELi10EEvPdS0_S0_iii_param_3,
	.param .u32 _Z15gpukernelBMWNr3ILi2ELi10EEvPdS0_S0_iii_param_4,
	.param .u32 _Z15gpukernelBMWNr3ILi2ELi10EEvPdS0_S0_iii_param_5
)
{
	.reg .pred 	%p<15>;
	.reg .b32 	%r<50>;
	.reg .b64 	%rd<16>;
	.reg .b64 	%fd<86>;

	ld.param.u64 	%rd5, [_Z15gpukernelBMWNr3ILi2ELi10EEvPdS0_S0_iii_param_0];
	ld.param.u64 	%rd6, [_Z15gpukernelBMWNr3ILi2ELi10EEvPdS0_S0_iii_param_1];
	ld.param.u32 	%r29, [_Z15gpukernelBMWNr3ILi2ELi10EEvPdS0_S0_iii_param_3];
	ld.param.u32 	%r30, [_Z15gpukernelBMWNr3ILi2ELi10EEvPdS0_S0_iii_param_4];
	ld.param.u32 	%r31, [_Z15gpukernelBMWNr3ILi2ELi10EEvPdS0_S0_iii_param_5];
	cvta.to.global.u64 	%rd1, %rd6;
	mov.u32 	%r1, %tid.x;
	shr.u32 	%r42, %r1, 1;
	setp.ge.s32 	%p1, %r42, %r29;
	@%p1 bra 	$L__BB330_20;
	setp.lt.s32 	%p2, %r31, 1;
	and.b32  	%r3, %r1, 1;
	@%p2 bra 	$L__BB330_20;
	not.b32 	%r32, %r3;
	add.s32 	%r4, %r30, %r32;
	shr.u32 	%r33, %r4, 1;
	add.s32 	%r34, %r33, 1;
	and.b32  	%r5, %r34, 15;
	add.s32 	%r6, %r5, -1;
	and.b32  	%r7, %r34, 7;
	add.s32 	%r8, %r7, -1;
	and.b32  	%r9, %r34, 3;
	and.b32  	%r35, %r34, -16;
	neg.s32 	%r10, %r35;
	add.s64 	%rd2, %rd1, 128;
	cvta.to.global.u64 	%rd3, %rd5;
$L__BB330_3:
	mul.lo.s32 	%r12, %r42, %r31;
	mov.b32 	%r43, 0;
$L__BB330_4:
	setp.ge.s32 	%p3, %r3, %r30;
	mov.f64 	%fd85, 0d0000000000000000;
	@%p3 bra 	$L__BB330_18;
	setp.lt.u32 	%p4, %r4, 30;
	add.s32 	%r37, %r43, %r12;
	mul.lo.s32 	%r14, %r37, %r30;
	mov.f64 	%fd85, 0d0000000000000000;
	mov.u32 	%r47, %r3;
	@%p4 bra 	$L__BB330_8;
	add.s32 	%r44, %r3, %r14;
	mov.f64 	%fd85, 0d0000000000000000;
	mov.u32 	%r45, %r10;
	mov.u32 	%r47, %r3;
$L__BB330_7:
	.pragma "nounroll";
	mul.wide.s32 	%rd7, %r44, 8;
	add.s64 	%rd8, %rd2, %rd7;
	ld.global.f64 	%fd19, [%rd8+-128];
	add.f64 	%fd20, %fd85, %fd19;
	ld.global.f64 	%fd21, [%rd8+-112];
	add.f64 	%fd22, %fd20, %fd21;
	ld.global.f64 	%fd23, [%rd8+-96];
	add.f64 	%fd24, %fd22, %fd23;
	ld.global.f64 	%fd25, [%rd8+-80];
	add.f64 	%fd26, %fd24, %fd25;
	ld.global.f64 	%fd27, [%rd8+-64];
	add.f64 	%fd28, %fd26, %fd27;
	ld.global.f64 	%fd29, [%rd8+-48];
	add.f64 	%fd30, %fd28, %fd29;
	ld.global.f64 	%fd31, [%rd8+-32];
	add.f64 	%fd32, %fd30, %fd31;
	ld.global.f64 	%fd33, [%rd8+-16];
	add.f64 	%fd34, %fd32, %fd33;
	ld.global.f64 	%fd35, [%rd8];
	add.f64 	%fd36, %fd34, %fd35;
	ld.global.f64 	%fd37, [%rd8+16];
	add.f64 	%fd38, %fd36, %fd37;
	ld.global.f64 	%fd39, [%rd8+32];
	add.f64 	%fd40, %fd38, %fd39;
	ld.global.f64 	%fd41, [%rd8+48];
	add.f64 	%fd42, %fd40, %fd41;
	ld.global.f64 	%fd43, [%rd8+64];
	add.f64 	%fd44, %fd42, %fd43;
	ld.global.f64 	%fd45, [%rd8+80];
	add.f64 	%fd46, %fd44, %fd45;
	ld.global.f64 	%fd47, [%rd8+96];
	add.f64 	%fd48, %fd46, %fd47;
	ld.global.f64 	%fd49, [%rd8+112];
	add.f64 	%fd85, %fd48, %fd49;
	add.s32 	%r47, %r47, 32;
	add.s32 	%r45, %r45, 16;
	add.s32 	%r44, %r44, 32;
	setp.ne.s32 	%p5, %r45, 0;
	@%p5 bra 	$L__BB330_7;
$L__BB330_8:
	setp.eq.s32 	%p6, %r5, 0;
	@%p6 bra 	$L__BB330_18;
	setp.lt.u32 	%p7, %r6, 7;
	@%p7 bra 	$L__BB330_11;
	add.s32 	%r38, %r47, %r14;
	mul.wide.s32 	%rd9, %r38, 8;
	add.s64 	%rd10, %rd1, %rd9;
	ld.global.f64 	%fd51, [%rd10];
	add.f64 	%fd52, %fd85, %fd51;
	ld.global.f64 	%fd53, [%rd10+16];
	add.f64 	%fd54, %fd52, %fd53;
	ld.global.f64 	%fd55, [%rd10+32];
	add.f64 	%fd56, %fd54, %fd55;
	ld.global.f64 	%fd57, [%rd10+48];
	add.f64 	%fd58, %fd56, %fd57;
	ld.global.f64 	%fd59, [%rd10+64];
	add.f64 	%fd60, %fd58, %fd59;
	ld.global.f64 	%fd61, [%rd10+80];
	add.f64 	%fd62, %fd60, %fd61;
	ld.global.f64 	%fd63, [%rd10+96];
	add.f64 	%fd64, %fd62, %fd63;
	ld.global.f64 	%fd65, [%rd10+112];
	add.f64 	%fd85, %fd64, %fd65;
	add.s32 	%r47, %r47, 16;
$L__BB330_11:
	setp.eq.s32 	%p8, %r7, 0;
	@%p8 bra 	$L__BB330_18;
	setp.lt.u32 	%p9, %r8, 3;
	@%p9 bra 	$L__BB330_14;
	add.s32 	%r39, %r47, %r14;
	mul.wide.s32 	%rd11, %r39, 8;
	add.s64 	%rd12, %rd1, %rd11;
	ld.global.f64 	%fd67, [%rd12];
	add.f64 	%fd68, %fd85, %fd67;
	ld.global.f64 	%fd69, [%rd12+16];
	add.f64 	%fd70, %fd68, %fd69;
	ld.global.f64 	%fd71, [%rd12+32];
	add.f64 	%fd72, %fd70, %fd71;
	ld.global.f64 	%fd73, [%rd12+48];
	add.f64 	%fd85, %fd72, %fd73;
	add.s32 	%r47, %r47, 8;
$L__BB330_14:
	setp.eq.s32 	%p10, %r9, 0;
	@%p10 bra 	$L__BB330_18;
	setp.eq.s32 	%p11, %r9, 1;
	add.s32 	%r40, %r47, %r14;
	mul.wide.s32 	%rd13, %r40, 8;
	add.s64 	%rd4, %rd1, %rd13;
	ld.global.f64 	%fd74, [%rd4];
	add.f64 	%fd85, %fd85, %fd74;
	@%p11 bra 	$L__BB330_18;
	setp.eq.s32 	%p12, %r9, 2;
	ld.global.f64 	%fd75, [%rd4+16];
	add.f64 	%fd85, %fd85, %fd75;
	@%p12 bra 	$L__BB330_18;
	ld.global.f64 	%fd76, [%rd4+32];
	add.f64 	%fd85, %fd85, %fd76;
$L__BB330_18:
	add.s32 	%r41, %r43, %r12;
	mul.wide.u32 	%rd14, %r41, 8;
	add.s64 	%rd15, %rd3, %rd14;
	atom.global.add.f64 	%fd77, [%rd15], %fd85;
	add.s32 	%r43, %r43, 1;
	setp.ne.s32 	%p13, %r43, %r31;
	@%p13 bra 	$L__BB330_4;
	add.s32 	%r42, %r42, 160;
	setp.lt.s32 	%p14, %r42, %r29;
	@%p14 bra 	$L__BB330_3;
$L__BB330_20:
	ret;

}
	// .globl	_Z15gpukernelBMWNr3ILi2ELi11EEvPdS0_S0_iii
.visible .entry _Z15gpukernelBMWNr3ILi2ELi11EEvPdS0_S0_iii(
	.param .u64 .ptr .align 1 _Z15gpukernelBMWNr3ILi2ELi11EEvPdS0_S0_iii_param_0,
	.param .u64 .ptr .align 1 _Z15gpukernelBMWNr3ILi2ELi11EEvPdS0_S0_iii_param_1,
	.param .u64 .ptr .align 1 _Z15gpukernelBMWNr3ILi2ELi11EEvPdS0_S0_iii_param_2,
	.param .u32 _Z15gpukernelBMWNr3ILi2ELi11EEvPdS0_S0_iii_param_3,
	.param .u32 _Z15gpukernelBMWNr3ILi2ELi11EEvPdS0_S0_iii_param_4,
	.param .u32 _Z15gpukernelBMWNr3ILi2ELi11EEvPdS0_S0_iii_param_5
)
{
	.reg .pred 	%p<15>;
	.reg .b32 	%r<50>;
	.reg .b64 	%rd<16>;
	.reg .b64 	%fd<86>;

	ld.param.u64 	%rd5, [_Z15gpukernelBMWNr3ILi2ELi11EEvPdS0_S0_iii_param_0];
	ld.param.u64 	%rd6, [_Z15gpukernelBMWNr3ILi2ELi11EEvPdS0_S0_iii_param_1];
	ld.param.u32 	%r29, [_Z15gpukernelBMWNr3ILi2ELi11EEvPdS0_S0_iii_param_3];
	ld.param.u32 	%r30, [_Z15gpukernelBMWNr3ILi2ELi11EEvPdS0_S0_iii_param_4];
	ld.param.u32 	%r31, [_Z15gpukernelBMWNr3ILi2ELi11EEvPdS0_S0_iii_param_5];
	cvta.to.global.u64 	%rd1, %rd6;
	mov.u32 	%r1, %tid.x;
	shr.u32 	%r42, %r1, 1;
	setp.ge.s32 	%p1, %r42, %r29;
	@%p1 bra 	$L__BB331_20;
	setp.lt.s32 	%p2, %r31, 1;
	and.b32  	%r3, %r1, 1;
	@%p2 bra 	$L__BB331_20;
	not.b32 	%r32, %r3;
	add.s32 	%r4, %r30, %r32;
	shr.u32 	%r33, %r4, 1;
	add.s32 	%r34, %r33, 1;
	and.b32  	%r5, %r34, 15;
	add.s32 	%r6, %r5, -1;
	and.b32  	%r7, %r34, 7;
	add.s32 	%r8, %r7, -1;
	and.b32  	%r9, %r34, 3;
	and.b32  	%r35, %r34, -16;
	neg.s32 	%r10, %r35;
	add.s64 	%rd2, %rd1, 128;
	cvta.to.global.u64 	%rd3, %rd5;
$L__BB331_3:
	mul.lo.s32 	%r12, %r42, %r31;
	mov.b32 	%r43, 0;
$L__BB331_4:
	setp.ge.s32 	%p3, %r3, %r30;
	mov.f64 	%fd85, 0d0000000000000000;
	@%p3 bra 	$L__BB331_18;
	setp.lt.u32 	%p4, %r4, 30;
	add.s32 	%r37, %r43, %r12;
	mul.lo.s32 	%r14, %r37, %r30;
	mov.f64 	%fd85, 0d0000000000000000;
	mov.u32 	%r47, %r3;
	@%p4 bra 	$L__BB331_8;
	add.s32 	%r44, %r3, %r14;
	mov.f64 	%fd85, 0d0000000000000000;
	mov.u32 	%r45, %r10;
	mov.u32 	%r47, %r3;
$L__BB331_7:
	.pragma "nounroll";
	mul.wide.s32 	%rd7, %r44, 8;
	add.s64 	%rd8, %rd2, %rd7;
	ld.global.f64 	%fd19, [%rd8+-128];
	add.f64 	%fd20, %fd85, %fd19;
	ld.global.f64 	%fd21, [%rd8+-112];
	add.f64 	%fd22, %fd20, %fd21;
	ld.global.f64 	%fd23, [%rd8+-96];
	add.f64 	%fd24, %fd22, %fd23;
	ld.global.f64 	%fd25, [%rd8+-80];
	add.f64 	%fd26, %fd24, %fd25;
	ld.global.f64 	%fd27, [%rd8+-64];
	add.f64 	%fd28, %fd26, %fd27;
	ld.global.f64 	%fd29, [%rd8+-48];
	add.f64 	%fd30, %fd28, %fd29;
	ld.global.f64 	%fd31, [%rd8+-32];
	add.f64 	%fd32, %fd30, %fd31;
	ld.global.f64 	%fd33, [%rd8+-16];
	add.f64 	%fd34, %fd32, %fd33;
	ld.global.f64 	%fd35, [%rd8];
	add.f64 	%fd36, %fd34, %fd35;
	ld.global.f64 	%fd37, [%rd8+16];
	add.f64 	%fd38, %fd36, %fd37;
	ld.global.f64 	%fd39, [%rd8+32];
	add.f64 	%fd40, %fd38, %fd39;
	ld.global.f64 	%fd41, [%rd8+48];
	add.f64 	%fd42, %fd40, %fd41;
	ld.global.f64 	%fd43, [%rd8+64];
	add.f64 	%fd44, %fd42, %fd43;
	ld.global.f64 	%fd45, [%rd8+80];
	add.f64 	%fd46, %fd44, %fd45;
	ld.global.f64 	%fd47, [%rd8+96];
	add.f64 	%fd48, %fd46, %fd47;
	ld.global.f64 	%fd49, [%rd8+112];
	add.f64 	%fd85, %fd48, %fd49;
	add.s32 	%r47, %r47, 32;
	add.s32 	%r45, %r45, 16;
	add.s32 	%r44, %r44, 32;
	setp.ne.s32 	%p5, %r45, 0;
	@%p5 bra 	$L__BB331_7;
$L__BB331_8:
	setp.eq.s32 	%p6, %r5, 0;
	@%p6 bra 	$L__BB331_18;
	setp.lt.u32 	%p7, %r6, 7;
	@%p7 bra 	$L__BB331_11;
	add.s32 	%r38, %r47, %r14;
	mul.wide.s32 	%rd9, %r38, 8;
	add.s64 	%rd10, %rd1, %rd9;
	ld.global.f64 	%fd51, [%rd10];
	add.f64 	%fd52, %fd85, %fd51;
	ld.global.f64 	%fd53, [%rd10+16];
	add.f64 	%fd54, %fd52, %fd53;
	ld.global.f64 	%fd55, [%rd10+32];
	add.f64 	%fd56, %fd54, %fd55;
	ld.global.f64 	%fd57, [%rd10+48];
	add.f64 	%fd58, %fd56, %fd57;
	ld.global.f64 	%fd59, [%rd10+64];
	add.f64 	%fd60, %fd58, %fd59;
	ld.global.f64 	%fd61, [%rd10+80];
	add.f64 	%fd62, %fd60, %fd61;
	ld.global.f64 	%fd63, [%rd10+96];
	add.f64 	%fd64, %fd62, %fd63;
	ld.global.f64 	%fd65, [%rd10+112];
	add.f64 	%fd85, %fd64, %fd65;
	add.s32 	%r47, %r47, 16;
$L__BB331_11:
	setp.eq.s32 	%p8, %r7, 0;
	@%p8 bra 	$L__BB331_18;
	setp.lt.u32 	%p9, %r8, 3;
	@%p9 bra 	$L__BB331_14;
	add.s32 	%r39, %r47, %r14;
	mul.wide.s32 	%rd11, %r39, 8;
	add.s64 	%rd12, %rd1, %rd11;
	ld.global.f64 	%fd67, [%rd12];
	add.f64 	%fd68, %fd85, %fd67;
	ld.global.f64 	%fd69, [%rd12+16];
	add.f64 	%fd70, %fd68, %fd69;
	ld.global.f64 	%fd71, [%rd12+32];
	add.f64 	%fd72, %fd70, %fd71;
	ld.global.f64 	%fd73, [%rd12+48];
	add.f64 	%fd85, %fd72, %fd73;
	add.s32 	%r47, %r47, 8;
$L__BB331_14:
	setp.eq.s32 	%p10, %r9, 0;
	@%p10 bra 	$L__BB331_18;
	setp.eq.s32 	%p11, %r9, 1;
	add.s32 	%r40, %r47, %r14;
	mul.wide.s32 	%rd13, %r40, 8;
	add.s64 	%rd4, %rd1, %rd13;
	ld.global.f64 	%fd74, [%rd4];
	add.f64 	%fd85, %fd85, %fd74;
	@%p11 bra 	$L__BB331_18;
	setp.eq.s32 	%p12, %r9, 2;
	ld.global.f64 	%fd75, [%rd4+16];
	add.f64 	%fd85, %fd85, %fd75;
	@%p12 bra 	$L__BB331_18;
	ld.global.f64 	%fd76, [%rd4+32];
	add.f64 	%fd85, %fd85, %fd76;
$L__BB331_18:
	add.s32 	%r41, %r43, %r12;
	mul.wide.u32 	%rd14, %r41, 8;
	add.s64 	%rd15, %rd3, %rd14;
	atom.global.add.f64 	%fd77, [%rd15], %fd85;
	add.s32 	%r43, %r43, 1;
	setp.ne.s32 	%p13, %r43, %r31;
	@%p13 bra 	$L__BB331_4;
	add.s32 	%r42, %r42, 176;
	setp.lt.s32 	%p14, %r42, %r29;
	@%p14 bra 	$L__BB331_3;
$L__BB331_20:
	ret;

}
	// .globl	_Z15gpukernelBMWNr3ILi2ELi12EEvPdS0_S0_iii
.visible .entry _Z15gpukernelBMWNr3ILi2ELi12EEvPdS0_S0_iii(
	.param .u64 .ptr .align 1 _Z15gpukernelBMWNr3ILi2ELi12EEvPdS0_S0_iii_param_0,
	.param .u64 .ptr .align 1 _Z15gpukernelBMWNr3ILi2ELi12EEvPdS0_S0_iii_param_1,
	.param .u64 .ptr .align 1 _Z15gpukernelBMWNr3ILi2ELi12EEvPdS0_S0_iii_param_2,
	.param .u32 _Z15gpukernelBMWNr3ILi2ELi12EEvPdS0_S0_iii_param_3,
	.param .u32 _Z15gpukernelBMWNr3ILi2ELi12EEvPdS0_S0_iii_param_4,
	.param .u32 _Z15gpukernelBMWNr3ILi2ELi12EEvPdS0_S0_iii_param_5
)
{
	.reg .pred 	%p<15>;
	.reg .b32 	%r<50>;
	.reg .b64 	%rd<16>;
	.reg .b64 	%fd<86>;

	ld.param.u64 	%rd5, [_Z15gpukernelBMWNr3ILi2ELi12EEvPdS0_S0_iii_param_0];
	ld.param.u64 	%rd6, [_Z15gpukernelBMWNr3ILi2ELi12EEvPdS0_S0_iii_param_1];
	ld.param.u32 	%r29, [_Z15gpukernelBMWNr3ILi2ELi12EEvPdS0_S0_iii_param_3];
	ld.param.u32 	%r30, [_Z15gpukernelBMWNr3ILi2ELi12EEvPdS0_S0_iii_param_4];
	ld.param.u32 	%r31, [_Z15gpukernelBMWNr3ILi2ELi12EEvPdS0_S0_iii_param_5];
	cvta.to.global.u64 	%rd1, %rd6;
	mov.u32 	%r1, %tid.x;
	shr.u32 	%r42, %r1, 1;
	setp.ge.s32 	%p1, %r42, %r29;
	@%p1 bra 	$L__BB332_20;
	setp.lt.s32 	%p2, %r31, 1;
	and.b32  	%r3, %r1, 1;
	@%p2 bra 	$L__BB332_20;
	not.b32 	%r32, %r3;
	add.s32 	%r4, %r30, %r32;
	shr.u32 	%r33, %r4, 1;
	add.s32 	%r34, %r33, 1;
	and.b32  	%r5, %r34, 15;
	add.s32 	%r6, %r5, -1;
	and.b32  	%r7, %r34, 7;
	add.s32 	%r8, %r7, -1;
	and.b32  	%r9, %r34, 3;
	and.b32  	%r35, %r34, -16;
	neg.s32 	%r10, %r35;
	add.s64 	%rd2, %rd1, 128;
	cvta.to.global.u64 	%rd3, %rd5;
$L__BB332_3:
	mul.lo.s32 	%r12, %r42, %r31;
	mov.b32 	%r43, 0;
$L__BB332_4:
	setp.ge.s32 	%p3, %r3, %r30;
	mov.f64 	%fd85, 0d0000000000000000;
	@%p3 bra 	$L__BB332_18;
	setp.lt.u32 	%p4, %r4, 30;
	add.s32 	%r37, %r43, %r12;
	mul.lo.s32 	%r14, %r37, %r30;
	mov.f64 	%fd85, 0d0000000000000000;
	mov.u32 	%r47, %r3;
	@%p4 bra 	$L__BB332_8;
	add.s32 	%r44, %r3, %r14;
	mov.f64 	%fd85, 0d0000000000000000;
	mov.u32 	%r45, %r10;
	mov.u32 	%r47, %r3;
$L__BB332_7:
	.pragma "nounroll";
	mul.wide.s32 	%rd7, %r44, 8;
	add.s64 	%rd8, %rd2, %rd7;
	ld.global.f64 	%fd19, [%rd8+-128];
	add.f64 	%fd20, %fd85, %fd19;
	ld.global.f64 	%fd21, [%rd8+-112];
	add.f64 	%fd22, %fd20, %fd21;
	ld.global.f64 	%fd23, [%rd8+-96];
	add.f64 	%fd24, %fd22, %fd23;
	ld.global.f64 	%fd25, [%rd8+-80];
	add.f64 	%fd26, %fd24, %fd25;
	ld.global.f64 	%fd27, [%rd8+-64];
	add.f64 	%fd28, %fd26, %fd27;
	ld.global.f64 	%fd29, [%rd8+-48];
	add.f64 	%fd30, %fd28, %fd29;
	ld.global.f64 	%fd31, [%rd8+-32];
	add.f64 	%fd32, %fd30, %fd31;
	ld.global.f64 	%fd33, [%rd8+-16];
	add.f64 	%fd34, %fd32, %fd33;
	ld.global.f64 	%fd35, [%rd8];
	add.f64 	%fd36, %fd34, %fd35;
	ld.global.f64 	%fd37, [%rd8+16];
	add.f64 	%fd38, %fd36, %fd37;
	ld.global.f64 	%fd39, [%rd8+32];
	add.f64 	%fd40, %fd38, %fd39;
	ld.global.f64 	%fd41, [%rd8+48];
	add.f64 	%fd42, %fd40, %fd41;
	ld.global.f64 	%fd43, [%rd8+64];
	add.f64 	%fd44, %fd42, %fd43;
	ld.global.f64 	%fd45, [%rd8+80];
	add.f64 	%fd46, %fd44, %fd45;
	ld.global.f64 	%fd47, [%rd8+96];
	add.f64 	%fd48, %fd46, %fd47;
	ld.global.f64 	%fd49, [%rd8+112];
	add.f64 	%fd85, %fd48, %fd49;
	add.s32 	%r47, %r47, 32;
	add.s32 	%r45, %r45, 16;
	add.s32 	%r44, %r44, 32;
	setp.ne.s32 	%p5, %r45, 0;
	@%p5 bra 	$L__BB332_7;
$L__BB332_8:
	setp.eq.s32 	%p6, %r5, 0;
	@%p6 bra 	$L__BB332_18;
	setp.lt.u32 	%p7, %r6, 7;
	@%p7 bra 	$L__BB332_11;
	add.s32 	%r38, %r47, %r14;
	mul.wide.s32 	%rd9, %r38, 8;
	add.s64 	%rd10, %rd1, %rd9;
	ld.global.f64 	%fd51, [%rd10];
	add.f64 	%fd52, %fd85, %fd51;
	ld.global.f64 	%fd53, [%rd10+16];
	add.f64 	%fd54, %fd52, %fd53;
	ld.global.f64 	%fd55, [%rd10+32];
	add.f64 	%fd56, %fd54, %fd55;
	ld.global.f64 	%fd57, [%rd10+48];
	add.f64 	%fd58, %fd56, %fd57;
	ld.global.f64 	%fd59, [%rd10+64];
	add.f64 	%fd60, %fd58, %fd59;
	ld.global.f64 	%fd61, [%rd10+80];
	add.f64 	%fd62, %fd60, %fd61;
	ld.global.f64 	%fd63, [%rd10+96];
	add.f64 	%fd64, %fd62, %fd63;
	ld.global.f64 	%fd65, [%rd10+112];
	add.f64 	%fd85, %fd64, %fd65;
	add.s32 	%r47, %r47, 16;
$L__BB332_11:
	setp.eq.s32 	%p8, %r7, 0;
	@%p8 bra 	$L__BB332_18;
	setp.lt.u32 	%p9, %r8, 3;
	@%p9 bra 	$L__BB332_14;
	add.s32 	%r39, %r47, %r14;
	mul.wide.s32 	%rd11, %r39, 8;
	add.s64 	%rd12, %rd1, %rd11;
	ld.global.f64 	%fd67, [%rd12];
	add.f64 	%fd68, %fd85, %fd67;
	ld.global.f64 	%fd69, [%rd12+16];
	add.f64 	%fd70, %fd68, %fd69;
	ld.global.f64 	%fd71, [%rd12+32];
	add.f64 	%fd72, %fd70, %fd71;
	ld.global.f64 	%fd73, [%rd12+48];
	add.f64 	%fd85, %fd72, %fd73;
	add.s32 	%r47, %r47, 8;
$L__BB332_14:
	setp.eq.s32 	%p10, %r9, 0;
	@%p10 bra 	$L__BB332_18;
	setp.eq.s32 	%p11, %r9, 1;
	add.s32 	%r40, %r47, %r14;
	mul.wide.s32 	%rd13, %r40, 8;
	add.s64 	%rd4, %rd1, %rd13;
	ld.global.f64 	%fd74, [%rd4];
	add.f64 	%fd85, %fd85, %fd74;
	@%p11 bra 	$L__BB332_18;
	setp.eq.s32 	%p12, %r9, 2;
	ld.global.f64 	%fd75, [%rd4+16];
	add.f64 	%fd85, %fd85, %fd75;
	@%p12 bra 	$L__BB332_18;
	ld.global.f64 	%fd76, [%rd4+32];
	add.f64 	%fd85, %fd85, %fd76;
$L__BB332_18:
	add.s32 	%r41, %r43, %r12;
	mul.wide.u32 	%rd14, %r41, 8;
	add.s64 	%rd15, %rd3, %rd14;
	atom.global.add.f64 	%fd77, [%rd15], %fd85;
	add.s32 	%r43, %r43, 1;
	setp.ne.s32 	%p13, %r43, %r31;
	@%p13 bra 	$L__BB332_4;
	add.s32 	%r42, %r42, 192;
	setp.lt.s32 	%p14, %r42, %r29;
	@%p14 bra 	$L__BB332_3;
$L__BB332_20:
	ret;

}
	// .globl	_Z15gpukernelBMWNr3ILi2ELi13EEvPdS0_S0_iii
.visible .entry _Z15gpukernelBMWNr3ILi2ELi13EEvPdS0_S0_iii(
	.param .u64 .ptr .align 1 _Z15gpukernelBMWNr3ILi2ELi13EEvPdS0_S0_iii_param_0,
	.param .u64 .ptr .align 1 _Z15gpukernelBMWNr3ILi2ELi13EEvPdS0_S0_iii_param_1,
	.param .u64 .ptr .align 1 _Z15gpukernelBMWNr3ILi2ELi13EEvPdS0_S0_iii_param_2,
	.param .u32 _Z15gpukernelBMWNr3ILi2ELi13EEvPdS0_S0_iii_param_3,
	.param .u32 _Z15gpukernelBMWNr3ILi2ELi13EEvPdS0_S0_iii_param_4,
	.param .u32 _Z15gpukernelBMWNr3ILi2ELi13EEvPdS0_S0_iii_param_5
)
{
	.reg .pred 	%p<15>;
	.reg .b32 	%r<50>;
	.reg .b64 	%rd<16>;
	.reg .b64 	%fd<86>;

	ld.param.u64 	%rd5, [_Z15gpukernelBMWNr3ILi2ELi13EEvPdS0_S0_iii_param_0];
	ld.param.u64 	%rd6, [_Z15gpukernelBMWNr3ILi2ELi13EEvPdS0_S0_iii_param_1];
	ld.param.u32 	%r29, [_Z15gpukernelBMWNr3ILi2ELi13EEvPdS0_S0_iii_param_3];
	ld.param.u32 	%r30, [_Z15gpukernelBMWNr3ILi2ELi13EEvPdS0_S0_iii_param_4];
	ld.param.u32 	%r31, [_Z15gpukernelBMWNr3ILi2ELi13EEvPdS0_S0_iii_param_5];
	cvta.to.global.u64 	%rd1, %rd6;
	mov.u32 	%r1, %tid.x;
	shr.u32 	%r42, %r1, 1;
	setp.ge.s32 	%p1, %r42, %r29;
	@%p1 bra 	$L__BB333_20;
	setp.lt.s32 	%p2, %r31, 1;
	and.b32  	%r3, %r1, 1;
	@%p2 bra 	$L__BB333_20;
	not.b32 	%r32, %r3;
	add.s32 	%r4, %r30, %r32;
	shr.u32 	%r33, %r4, 1;
	add.s32 	%r34, %r33, 1;
	and.b32  	%r5, %r34, 15;
	add.s32 	%r6, %r5, -1;
	and.b32  	%r7, %r34, 7;
	add.s32 	%r8, %r7, -1;
	and.b32  	%r9, %r34, 3;
	and.b32  	%r35, %r34, -16;
	neg.s32 	%r10, %r35;
	add.s64 	%rd2, %rd1, 128;
	cvta.to.global.u64 	%rd3, %rd5;
$L__BB333_3:
	mul.lo.s32 	%r12, %r42, %r31;
	mov.b32 	%r43, 0;
$L__BB333_4:
	setp.ge.s32 	%p3, %r3, %r30;
	mov.f64 	%fd85, 0d0000000000000000;
	@%p3 bra 	$L__BB333_18;
	setp.lt.u32 	%p4, %r4, 30;
	add.s32 	%r37, %r43, %r12;
	mul.lo.s32 	%r14, %r37, %r30;
	mov.f64 	%fd85, 0d0000000000000000;
	mov.u32 	%r47, %r3;
	@%p4 bra 	$L__BB333_8;
	add.s32 	%r44, %r3, %r14;
	mov.f64 	%fd85, 0d0000000000000000;
	mov.u32 	%r45, %r10;
	mov.u32 	%r47, %r3;
$L__BB333_7:
	.pragma "nounroll";
	mul.wide.s32 	%rd7, %r44, 8;
	add.s64 	%rd8, %rd2, %rd7;
	ld.global.f64 	%fd19, [%rd8+-128];
	add.f64 	%fd20, %fd85, %fd19;
	ld.global.f64 	%fd21, [%rd8+-112];
	add.f64 	%fd22, %fd20, %fd21;
	ld.global.f64 	%fd23, [%rd8+-96];
	add.f64 	%fd24, %fd22, %fd23;
	ld.global.f64 	%fd25, [%rd8+-80];
	add.f64 	%fd26, %fd24, %fd25;
	ld.global.f64 	%fd27, [%rd8+-64];
	add.f64 	%fd28, %fd26, %fd27;
	ld.global.f64 	%fd29, [%rd8+-48];
	add.f64 	%fd30, %fd28, %fd29;
	ld.global.f64 	%fd31, [%rd8+-32];
	add.f64 	%fd32, %fd30, %fd31;
	ld.global.f64 	%fd33, [%rd8+-16];
	add.f64 	%fd34, %fd32, %fd33;
	ld.global.f64 	%fd35, [%rd8];
	add.f64 	%fd36, %fd34, %fd35;
	ld.global.f64 	%fd37, [%rd8+16];
	add.f64 	%fd38, %fd36, %fd37;
	ld.global.f64 	%fd39, [%rd8+32];
	add.f64 	%fd40, %fd38, %fd39;
	ld.global.f64 	%fd41, [%rd8+48];
	add.f64 	%fd42, %fd40, %fd41;
	ld.global.f64 	%fd43, [%rd8+64];
	add.f64 	%fd44, %fd42, %fd43;
	ld.global.f64 	%fd45, [%rd8+80];
	add.f64 	%fd46, %fd44, %fd45;
	ld.global.f64 	%fd47, [%rd8+96];
	add.f64 	%fd48, %fd46, %fd47;
	ld.global.f64 	%fd49, [%rd8+112];
	add.f64 	%fd85, %fd48, %fd49;
	add.s32 	%r47, %r47, 32;
	add.s32 	%r45, %r45, 16;
	add.s32 	%r44, %r44, 32;
	setp.ne.s32 	%p5, %r45, 0;
	@%p5 bra 	$L__BB333_7;
$L__BB333_8:
	setp.eq.s32 	%p6, %r5, 0;
	@%p6 bra 	$L__BB333_18;
	setp.lt.u32 	%p7, %r6, 7;
	@%p7 bra 	$L__BB333_11;
	add.s32 	%r38, %r47, %r14;
	mul.wide.s32 	%rd9, %r38, 8;
	add.s64 	%rd10, %rd1, %rd9;
	ld.global.f64 	%fd51, [%rd10];
	add.f64 	%fd52, %fd85, %fd51;
	ld.global.f64 	%fd53, [%rd10+16];
	add.f64 	%fd54, %fd52, %fd53;
	ld.global.f64 	%fd55, [%rd10+32];
	add.f64 	%fd56, %fd54, %fd55;
	ld.global.f64 	%fd57, [%rd10+48];
	add.f64 	%fd58, %fd56, %fd57;
	ld.global.f64 	%fd59, [%rd10+64];
	add.f64 	%fd60, %fd58, %fd59;
	ld.global.f64 	%fd61, [%rd10+80];
	add.f64 	%fd62, %fd60, %fd61;
	ld.global.f64 	%fd63, [%rd10+96];
	add.f64 	%fd64, %fd62, %fd63;
	ld.global.f64 	%fd65, [%rd10+112];
	add.f64 	%fd85, %fd64, %fd65;
	add.s32 	%r47, %r47, 16;
$L__BB333_11:
	setp.eq.s32 	%p8, %r7, 0;
	@%p8 bra 	$L__BB333_18;
	setp.lt.u32 	%p9, %r8, 3;
	@%p9 bra 	$L__BB333_14;
	add.s32 	%r39, %r47, %r14;
	mul.wide.s32 	%rd11, %r39, 8;
	add.s64 	%rd12, %rd1, %rd11;
	ld.global.f64 	%fd67, [%rd12];
	add.f64 	%fd68, %fd85, %fd67;
	ld.global.f64 	%fd69, [%rd12+16];
	add.f64 	%fd70, %fd68, %fd69;
	ld.global.f64 	%fd71, [%rd12+32];
	add.f64 	%fd72, %fd70, %fd71;
	ld.global.f64 	%fd73, [%rd12+48];
	add.f64 	%fd85, %fd72, %fd73;
	add.s32 	%r47, %r47, 8;
$L__BB333_14:
	setp.eq.s32 	%p10, %r9, 0;
	@%p10 bra 	$L__BB333_18;
	setp.eq.s32 	%p11, %r9, 1;
	add.s32 	%r40, %r47, %r14;
	mul.wide.s32 	%rd13, %r40, 8;
	add.s64 	%rd4, %rd1, %rd13;
	ld.global.f64 	%fd74, [%rd4];
	add.f64 	%fd85, %fd85, %fd74;
	@%p11 bra 	$L__BB333_18;
	setp.eq.s32 	%p12, %r9, 2;
	ld.global.f64 	%fd75, [%rd4+16];
	add.f64 	%fd85, %fd85, %fd75;
	@%p12 bra 	$L__BB333_18;
	ld.global.f64 	%fd76, [%rd4+32];
	add.f64 	%fd85, %fd85, %fd76;
$L__BB333_18:
	add.s32 	%r41, %r43, %r12;
	mul.wide.u32 	%rd14, %r41, 8;
	add.s64 	%rd15, %rd3, %rd14;
	atom.global.add.f64 	%fd77, [%rd15], %fd85;
	add.s32 	%r43, %r43, 1;
	setp.ne.s32 	%p13, %r43, %r31;
	@%p13 bra 	$L__BB333_4;
	add.s32 	%r42, %r42, 208;
	setp.lt.s32 	%p14, %r42, %r29;
	@%p14 bra 	$L__BB333_3;
$L__BB333_20:
	ret;

}
	// .globl	_Z15gpukernelBMWNr3ILi2ELi14EEvPdS0_S0_iii
.visible .entry _Z15gpukernelBMWNr3ILi2ELi14EEvPdS0_S0_iii(
	.param .u64 .ptr .align 1 _Z15gpukernelBMWNr3ILi2ELi14EEvPdS0_S0_iii_param_0,
	.param .u64 .ptr .align 1 _Z15gpukernelBMWNr3ILi2ELi14EEvPdS0_S0_iii_param_1,
	.param .u64 .ptr .align 1 _Z15gpukernelBMWNr3ILi2ELi14EEvPdS0_S0_iii_param_2,
	.param .u32 _Z15gpukernelBMWNr3ILi2ELi14EEvPdS0_S0_iii_param_3,
	.param .u32 _Z15gpukernelBMWNr3ILi2ELi14EEvPdS0_S0_iii_param_4,
	.param .u32 _Z15gpukernelBMWNr3ILi2ELi14EEvPdS0_S0_iii_param_5
)
{
	.reg .pred 	%p<15>;
	.reg .b32 	%r<50>;
	.reg .b64 	%rd<16>;
	.reg .b64 	%fd<86>;

	ld.param.u64 	%rd5, [_Z15gpukernelBMWNr3ILi2ELi14EEvPdS0_S0_iii_param_0];
	ld.param.u64 	%rd6, [_Z15gpukernelBMWNr3ILi2ELi14EEvPdS0_S0_iii_param_1];
	ld.param.u32 	%r29, [_Z15gpukernelBMWNr3ILi2ELi14EEvPdS0_S0_iii_param_3];
	ld.param.u32 	%r30, [_Z15gpukernelBMWNr3ILi2ELi14EEvPdS0_S0_iii_param_4];
	ld.param.u32 	%r31, [_Z15gpukernelBMWNr3ILi2ELi14EEvPdS0_S0_iii_param_5];
	cvta.to.global.u64 	%rd1, %rd6;
	mov.u32 	%r1, %tid.x;
	shr.u32 	%r42, %r1, 1;
	setp.ge.s32 	%p1, %r42, %r29;
	@%p1 bra 	$L__BB334_20;
	setp.lt.s32 	%p2, %r31, 1;
	and.b32  	%r3, %r1, 1;
	@%p2 bra 	$L__BB334_20;
	not.b32 	%r32, %r3;
	add.s32 	%r4, %r30, %r32;
	shr.u32 	%r33, %r4, 1;
	add.s32 	%r34, %r33, 1;
	and.b32  	%r5, %r34, 15;
	add.s32 	%r6, %r5, -1;
	and.b32  	%r7, %r34, 7;
	add.s32 	%r8, %r7, -1;
	and.b32  	%r9, %r34, 3;
	and.b32  	%r35, %r34, -16;
	neg.s32 	%r10, %r35;
	add.s64 	%rd2, %rd1, 128;
	cvta.to.global.u64 	%rd3, %rd5;
$L__BB334_3:
	mul.lo.s32 	%r12, %r42, %r31;
	mov.b32 	%r43, 0;
$L__BB334_4:
	setp.ge.s32 	%p3, %r3, %r30;
	mov.f64 	%fd85, 0d0000000000000000;
	@%p3 bra 	$L__BB334_18;
	setp.lt.u32 	%p4, %r4, 30;
	add.s32 	%r37, %r43, %r12;
	mul.lo.s32 	%r14, %r37, %r30;
	mov.f64 	%fd85, 0d0000000000000000;
	mov.u32 	%r47, %r3;
	@%p4 bra 	$L__BB334_8;
	add.s32 	%r44, %r3, %r14;
	mov.f64 	%fd85, 0d0000000000000000;
	mov.u32 	%r45, %r10;
	mov.u32 	%r47, %r3;
$L__BB334_7:
	.pragma "nounroll";
	mul.wide.s32 	%rd7, %r44, 8;
	add.s64 	%rd8, %rd2, %rd7;
	ld.global.f64 	%fd19, [%rd8+-128];
	add.f64 	%fd20, %fd85, %fd19;
	ld.global.f64 	%fd21, [%rd8+-112];
	add.f64 	%fd22, %fd20, %fd21;
	ld.global.f64 	%fd23, [%rd8+-96];
	add.f64 	%fd24, %fd22, %fd23;
	ld.global.f64 	%fd25, [%rd8+-80];
	add.f64 	%fd26, %fd24, %fd25;
	ld.global.f64 	%fd27, [%rd8+-64];
	add.f64 	%fd28, %fd26, %fd27;
	ld.global.f64 	%fd29, [%rd8+-48];
	add.f64 	%fd30, %fd28, %fd29;
	ld.global.f64 	%fd31, [%rd8+-32];
	add.f64 	%fd32, %fd30, %fd31;
	ld.global.f64 	%fd33, [%rd8+-16];
	add.f64 	%fd34, %fd32, %fd33;
	ld.global.f64 	%fd35, [%rd8];
	add.f64 	%fd36, %fd34, %fd35;
	ld.global.f64 	%fd37, [%rd8+16];
	add.f64 	%fd38, %fd36, %fd37;
	ld.global.f64 	%fd39, [%rd8+32];
	add.f64 	%fd40, %fd38, %fd39;
	ld.global.f64 	%fd41, [%rd8+48];
	add.f64 	%fd42, %fd40, %fd41;
	ld.global.f64 	%fd43, [%rd8+64];
	add.f64 	%fd44, %fd42, %fd43;
	ld.global.f64 	%fd45, [%rd8+80];
	add.f64 	%fd46, %fd44, %fd45;
	ld.global.f64 	%fd47, [%rd8+96];
	add.f64 	%fd48, %fd46, %fd47;
	ld.global.f64 	%fd49, [%rd8+112];
	add.f64 	%fd85, %fd48, %fd49;
	add.s32 	%r47, %r47, 32;
	add.s32 	%r45, %r45, 16;
	add.s32 	%r44, %r44, 32;
	setp.ne.s32 	%p5, %r45, 0;
	@%p5 bra 	$L__BB334_7;
$L__BB334_8:
	setp.eq.s32 	%p6, %r5, 0;
	@%p6 bra 	$L__BB334_18;
	setp.lt.u32 	%p7, %r6, 7;
	@%p7 bra 	$L__BB334_11;
	add.s32 	%r38, %r47, %r14;
	mul.wide.s32 	%rd9, %r38, 8;
	add.s64 	%rd10, %rd1, %rd9;
	ld.global.f64 	%fd51, [%rd10];
	add.f64 	%fd52, %fd85, %fd51;
	ld.global.f64 	%fd53, [%rd10+16];
	add.f64 	%fd54, %fd52, %fd53;
	ld.global.f64 	%fd55, [%rd10+32];
	add.f64 	%fd56, %fd54, %fd55;
	ld.global.f64 	%fd57, [%rd10+48];
	add.f64 	%fd58, %fd56, %fd57;
	ld.global.f64 	%fd59, [%rd10+64];
	add.f64 	%fd60, %fd58, %fd59;
	ld.global.f64 	%fd61, [%rd10+80];
	add.f64 	%fd62, %fd60, %fd61;
	ld.global.f64 	%fd63, [%rd10+96];
	add.f64 	%fd64, %fd62, %fd63;
	ld.global.f64 	%fd65, [%rd10+112];
	add.f64 	%fd85, %fd64, %fd65;
	add.s32 	%r47, %r47, 16;
$L__BB334_11:
	setp.eq.s32 	%p8, %r7, 0;
	@%p8 bra 	$L__BB334_18;
	setp.lt.u32 	%p9, %r8, 3;
	@%p9 bra 	$L__BB334_14;
	add.s32 	%r39, %r47, %r14;
	mul.wide.s32 	%rd11, %r39, 8;
	add.s64 	%rd12, %rd1, %rd11;
	ld.global.f64 	%fd67, [%rd12];
	add.f64 	%fd68, %fd85, %fd67;
	ld.global.f64 	%fd69, [%rd12+16];
	add.f64 	%fd70, %fd68, %fd69;
	ld.global.f64 	%fd71, [%rd12+32];
	add.f64 	%fd72, %fd70, %fd71;
	ld.global.f64 	%fd73, [%rd12+48];
	add.f64 	%fd85, %fd72, %fd73;
	add.s32 	%r47, %r47, 8;
$L__BB334_14:
	setp.eq.s32 	%p10, %r9, 0;
	@%p10 bra 	$L__BB334_18;
	setp.eq.s32 	%p11, %r9, 1;
	add.s32 	%r40, %r47, %r14;
	mul.wide.s32 	%rd13, %r40, 8;
	add.s64 	%rd4, %rd1, %rd13;
	ld.global.f64 	%fd74, [%rd4];
	add.f64 	%fd85, %fd85, %fd74;
	@%p11 bra 	$L__BB334_18;
	setp.eq.s32 	%p12, %r9, 2;
	ld.global.f64 	%fd75, [%rd4+16];
	add.f64 	%fd85, %fd85, %fd75;
	@%p12 bra 	$L__BB334_18;
	ld.global.f64 	%fd76, [%rd4+32];
	add.f64 	%fd85, %fd85, %fd76;
$L__BB334_18:
	add.s32 	%r41, %r43, %r12;
	mul.wide.u32 	%rd14, %r41, 8;
	add.s64 	%rd15, %rd3, %rd14;
	atom.global.add.f64 	%fd77, [%rd15], %fd85;
	add.s32 	%r43, %r43, 1;
	setp.ne.s32 	%p13, %r43, %r31;
	@%p13 bra 	$L__BB334_4;
	add.s32 	%r42, %r42, 224;
	setp.lt.s32 	%p14, %r42, %r29;
	@%p14 bra 	$L__BB334_3;
$L__BB334_20:
	ret;

}
	// .globl	_Z15gpukernelBMWNr3ILi2ELi15EEvPdS0_S0_iii
.visible .entry _Z15gpukernelBMWNr3ILi2ELi15EEvPdS0_S0_iii(
	.param .u64 .ptr .align 1 _Z15gpukernelBMWNr3ILi2ELi15EEvPdS0_S0_iii_param_0,
	.param .u64 .ptr .align 1 _Z15gpukernelBMWNr3ILi2ELi15EEvPdS0_S0_iii_param_1,
	.param .u64 .ptr .align 1 _Z15gpukernelBMWNr3ILi2ELi15EEvPdS0_S0_iii_param_2,
	.param .u32 _Z15gpukernelBMWNr3ILi2ELi15EEvPdS0_S0_iii_param_3,
	.param .u32 _Z15gpukernelBMWNr3ILi2ELi15EEvPdS0_S0_iii_param_4,
	.param .u32 _Z15gpukernelBMWNr3ILi2ELi15EEvPdS0_S0_iii_param_5
)
{
	.reg .pred 	%p<15>;
	.reg .b32 	%r<50>;
	.reg .b64 	%rd<16>;
	.reg .b64 	%fd<86>;

	ld.param.u64 	%rd5, [_Z15gpukernelBMWNr3ILi2ELi15EEvPdS0_S0_iii_param_0];
	ld.param.u64 	%rd6, [_Z15gpukernelBMWNr3ILi2ELi15EEvPdS0_S0_iii_param_1];
	ld.param.u32 	%r29, [_Z15gpukernelBMWNr3ILi2ELi15EEvPdS0_S0_iii_param_3];
	ld.param.u32 	%r30, [_Z15gpukernelBMWNr3ILi2ELi15EEvPdS0_S0_iii_param_4];
	ld.param.u32 	%r31, [_Z15gpukernelBMWNr3ILi2ELi15EEvPdS0_S0_iii_param_5];
	cvta.to.global.u64 	%rd1, %rd6;
	mov.u32 	%r1, %tid.x;
	shr.u32 	%r42, %r1, 1;
	setp.ge.s32 	%p1, %r42, %r29;
	@%p1 bra 	$L__BB335_20;
	setp.lt.s32 	%p2, %r31, 1;
	and.b32  	%r3, %r1, 1;
	@%p2 bra 	$L__BB335_20;
	not.b32 	%r32, %r3;
	add.s32 	%r4, %r30, %r32;
	shr.u32 	%r33, %r4, 1;
	add.s32 	%r34, %r33, 1;
	and.b32  	%r5, %r34, 15;
	add.s32 	%r6, %r5, -1;
	and.b32  	%r7, %r34, 7;
	add.s32 	%r8, %r7, -1;
	and.b32  	%r9, %r34, 3;
	and.b32  	%r35, %r34, -16;
	neg.s32 	%r10, %r35;
	add.s64 	%rd2, %rd1, 128;
	cvta.to.global.u64 	%rd3, %rd5;
$L__BB335_3:
	mul.lo.s32 	%r12, %r42, %r31;
	mov.b32 	%r43, 0;
$L__BB335_4:
	setp.ge.s32 	%p3, %r3, %r30;
	mov.f64 	%fd85, 0d0000000000000000;
	@%p3 bra 	$L__BB335_18;
	setp.lt.u32 	%p4, %r4, 30;
	add.s32 	%r37, %r43, %r12;
	mul.lo.s32 	%r14, %r37, %r30;
	mov.f64 	%fd85, 0d0000000000000000;
	mov.u32 	%r47, %r3;
	@%p4 bra 	$L__BB335_8;
	add.s32 	%r44, %r3, %r14;
	mov.f64 	%fd85, 0d0000000000000000;
	mov.u32 	%r45, %r10;
	mov.u32 	%r47, %r3;
$L__BB335_7:
	.pragma "nounroll";
	mul.wide.s32 	%rd7, %r44, 8;
	add.s64 	%rd8, %rd2, %rd7;
	ld.global.f64 	%fd19, [%rd8+-128];
	add.f64 	%fd20, %fd85, %fd19;
	ld.global.f64 	%fd21, [%rd8+-112];
	add.f64 	%fd22, %fd20, %fd21;
	ld.global.f64 	%fd23, [%rd8+-96];
	add.f64 	%fd24, %fd22, %fd23;
	ld.global.f64 	%fd25, [%rd8+-80];
	add.f64 	%fd26, %fd24, %fd25;
	ld.global.f64 	%fd27, [%rd8+-64];
	add.f64 	%fd28, %fd26, %fd27;
	ld.global.f64 	%fd29, [%rd8+-48];
	add.f64 	%fd30, %fd28, %fd29;
	ld.global.f64 	%fd31, [%rd8+-32];
	add.f64 	%fd32, %fd30, %fd31;
	ld.global.f64 	%fd33, [%rd8+-16];
	add.f64 	%fd34, %fd32, %fd33;
	ld.global.f64 	%fd35, [%rd8];
	add.f64 	%fd36, %fd34, %fd35;
	ld.global.f64 	%fd37, [%rd8+16];
	add.f64 	%fd38, %fd36, %fd37;
	ld.global.f64 	%fd39, [%rd8+32];
	add.f64 	%fd40, %fd38, %fd39;
	ld.global.f64 	%fd41, [%rd8+48];
	add.f64 	%fd42, %fd40, %fd41;
	ld.global.f64 	%fd43, [%rd8+64];
	add.f64 	%fd44, %fd42, %fd43;
	ld.global.f64 	%fd45, [%rd8+80];
	add.f64 	%fd46, %fd44, %fd45;
	ld.global.f64 	%fd47, [%rd8+96];
	add.f64 	%fd48, %fd46, %fd47;
	ld.global.f64 	%fd49, [%rd8+112];
	add.f64 	%fd85, %fd48, %fd49;
	add.s32 	%r47, %r47, 32;
	add.s32 	%r45, %r45, 16;
	add.s32 	%r44, %r44, 32;
	setp.ne.s32 	%p5, %r45, 0;
	@%p5 bra 	$L__BB335_7;
$L__BB335_8:
	setp.eq.s32 	%p6, %r5, 0;
	@%p6 bra 	$L__BB335_18;
	setp.lt.u32 	%p7, %r6, 7;
	@%p7 bra 	$L__BB335_11;
	add.s32 	%r38, %r47, %r14;
	mul.wide.s32 	%rd9, %r38, 8;
	add.s64 	%rd10, %rd1, %rd9;
	ld.global.f64 	%fd51, [%rd10];
	add.f64 	%fd52, %fd85, %fd51;
	ld.global.f64 	%fd53, [%rd10+16];
	add.f64 	%fd54, %fd52, %fd53;
	ld.global.f64 	%fd55, [%rd10+32];
	add.f64 	%fd56, %fd54, %fd55;
	ld.global.f64 	%fd57, [%rd10+48];
	add.f64 	%fd58, %fd56, %fd57;
	ld.global.f64 	%fd59, [%rd10+64];
	add.f64 	%fd60, %fd58, %fd59;
	ld.global.f64 	%fd61, [%rd10+80];
	add.f64 	%fd62, %fd60, %fd61;
	ld.global.f64 	%fd63, [%rd10+96];
	add.f64 	%fd64, %fd62, %fd63;
	ld.global.f64 	%fd65, [%rd10+112];
	add.f64 	%fd85, %fd64, %fd65;
	add.s32 	%r47, %r47, 16;
$L__BB335_11:
	setp.eq.s32 	%p8, %r7, 0;
	@%p8 bra 	$L__BB335_18;
	setp.lt.u32 	%p9, %r8, 3;
	@%p9 bra 	$L__BB335_14;
	add.s32 	%r39, %r47, %r14;
	mul.wide.s32 	%rd11, %r39, 8;
	add.s64 	%rd12, %rd1, %rd11;
	ld.global.f64 	%fd67, [%rd12];
	add.f64 	%fd68, %fd85, %fd67;
	ld.global.f64 	%fd69, [%rd12+16];
	add.f64 	%fd70, %fd68, %fd69;
	ld.global.f64 	%fd71, [%rd12+32];
	add.f64 	%fd72, %fd70, %fd71;
	ld.global.f64 	%fd73, [%rd12+48];
	add.f64 	%fd85, %fd72, %fd73;
	add.s32 	%r47, %r47, 8;
$L__BB335_14:
	setp.eq.s32 	%p10, %r9, 0;
	@%p10 bra 	$L__BB335_18;
	setp.eq.s32 	%p11, %r9, 1;
	add.s32 	%r40, %r47, %r14;
	mul.wide.s32 	%rd13, %r40, 8;
	add.s64 	%rd4, %rd1, %rd13;
	ld.global.f64 	%fd74, [%rd4];
	add.f64 	%fd85, %fd85, %fd74;
	@%p11 bra 	$L__BB335_18;
	setp.eq.s32 	%p12, %r9, 2;
	ld.global.f64 	%fd75, [%rd4+16];
	add.f64 	%fd85, %fd85, %fd75;
	@%p12 bra 	$L__BB335_18;
	ld.global.f64 	%fd76, [%rd4+32];
	add.f64 	%fd85, %fd85, %fd76;
$L__BB335_18:
	add.s32 	%r41, %r43, %r12;
	mul.wide.u32 	%rd14, %r41, 8;
	add.s64 	%rd15, %rd3, %rd14;
	atom.global.add.f64 	%fd77, [%rd15], %fd85;
	add.s32 	%r43, %r43, 1;
	setp.ne.s32 	%p13, %r43, %r31;
	@%p13 bra 	$L__BB335_4;
	add.s32 	%r42, %r42, 240;
	setp.lt.s32 	%p14, %r42, %r29;
	@%p14 bra 	$L__BB335_3;
$L__BB335_20:
	ret;

}
	// .globl	_Z15gpukernelBMWNr3ILi2ELi16EEvPdS0_S0_iii
.visible .entry _Z15gpukernelBMWNr3ILi2ELi16EEvPdS0_S0_iii(
	.param .u64 .ptr .align 1 _Z15gpukernelBMWNr3ILi2ELi16EEvPdS0_S0_iii_param_0,
	.param .u64 .ptr .align 1 _Z15gpukernelBMWNr3ILi2ELi16EEvPdS0_S0_iii_param_1,
	.param .u64 .ptr .align 1 _Z15gpukernelBMWNr3ILi2ELi16EEvPdS0_S0_iii_param_2,
	.param .u32 _Z15gpukernelBMWNr3ILi2ELi16EEvPdS0_S0_iii_param_3,
	.param .u32 _Z15gpukernelBMWNr3ILi2ELi16EEvPdS0_S0_iii_param_4,
	.param .u32 _Z15gpukernelBMWNr3ILi2ELi16EEvPdS0_S0_iii_param_5
)
{
	.reg .pred 	%p<15>;
	.reg .b32 	%r<50>;
	.reg .b64 	%rd<16>;
	.reg .b64 	%fd<86>;

	ld.param.u64 	%rd5, [_Z15gpukernelBMWNr3ILi2ELi16EEvPdS0_S0_iii_param_0];
	ld.param.u64 	%rd6, [_Z15gpukernelBMWNr3ILi2ELi16EEvPdS0_S0_iii_param_1];
	ld.param.u32 	%r29, [_Z15gpukernelBMWNr3ILi2ELi16EEvPdS0_S0_iii_param_3];
	ld.param.u32 	%r30, [_Z15gpukernelBMWNr3ILi2ELi16EEvPdS0_S0_iii_param_4];
	ld.param.u32 	%r31, [_Z15gpukernelBMWNr3ILi2ELi16EEvPdS0_S0_iii_param_5];
	cvta.to.global.u64 	%rd1, %rd6;
	mov.u32 	%r1, %tid.x;
	shr.u32 	%r42, %r1, 1;
	setp.ge.s32 	%p1, %r42, %r29;
	@%p1 bra 	$L__BB336_20;
	setp.lt.s32 	%p2, %r31, 1;
	and.b32  	%r3, %r1, 1;
	@%p2 bra 	$L__BB336_20;
	not.b32 	%r32, %r3;
	add.s32 	%r4, %r30, %r32;
	shr.u32 	%r33, %r4, 1;
	add.s32 	%r34, %r33, 1;
	and.b32  	%r5, %r34, 15;
	add.s32 	%r6, %r5, -1;
	and.b32  	%r7, %r34, 7;
	add.s32 	%r8, %r7, -1;
	and.b32  	%r9, %r34, 3;
	and.b32  	%r35, %r34, -16;
	neg.s32 	%r10, %r35;
	add.s64 	%rd2, %rd1, 128;
	cvta.to.global.u64 	%rd3, %rd5;
$L__BB336_3:
	mul.lo.s32 	%r12, %r42, %r31;
	mov.b32 	%r43, 0;
$L__BB336_4:
	setp.ge.s32 	%p3, %r3, %r30;
	mov.f64 	%fd85, 0d0000000000000000;
	@%p3 bra 	$L__BB336_18;
	setp.lt.u32 	%p4, %r4, 30;
	add.s32 	%r37, %r43, %r12;
	mul.lo.s32 	%r14, %r37, %r30;
	mov.f64 	%fd85, 0d0000000000000000;
	mov.u32 	%r47, %r3;
	@%p4 bra 	$L__BB336_8;
	add.s32 	%r44, %r3, %r14;
	mov.f64 	%fd85, 0d0000000000000000;
	mov.u32 	%r45, %r10;
	mov.u32 	%r47, %r3;
$L__BB336_7:
	.pragma "nounroll";
	mul.wide.s32 	%rd7, %r44, 8;
	add.s64 	%rd8, %rd2, %rd7;
	ld.global.f64 	%fd19, [%rd8+-128];
	add.f64 	%fd20, %fd85, %fd19;
	ld.global.f64 	%fd21, [%rd8+-112];
	add.f64 	%fd22, %fd20, %fd21;
	ld.global.f64 	%fd23, [%rd8+-96];
	add.f64 	%fd24, %fd22, %fd23;
	ld.global.f64 	%fd25, [%rd8+-80];
	add.f64 	%fd26, %fd24, %fd25;
	ld.global.f64 	%fd27, [%rd8+-64];
	add.f64 	%fd28, %fd26, %fd27;
	ld.global.f64 	%fd29, [%rd8+-48];
	add.f64 	%fd30, %fd28, %fd29;
	ld.global.f64 	%fd31, [%rd8+-32];
	add.f64 	%fd32, %fd30, %fd31;
	ld.global.f64 	%fd33, [%rd8+-16];
	add.f64 	%fd34, %fd32, %fd33;
	ld.global.f64 	%fd35, [%rd8];
	add.f64 	%fd36, %fd34, %fd35;
	ld.global.f64 	%fd37, [%rd8+16];
	add.f64 	%fd38, %fd36, %fd37;
	ld.global.f64 	%fd39, [%rd8+32];
	add.f64 	%fd40, %fd38, %fd39;
	ld.global.f64 	%fd41, [%rd8+48];
	add.f64 	%fd42, %fd40, %fd41;
	ld.global.f64 	%fd43, [%rd8+64];
	add.f64 	%fd44, %fd42, %fd43;
	ld.global.f64 	%fd45, [%rd8+80];
	add.f64 	%fd46, %fd44, %fd45;
	ld.global.f64 	%fd47, [%rd8+96];
	add.f64 	%fd48, %fd46, %fd47;
	ld.global.f64 	%fd49, [%rd8+112];
	add.f64 	%fd85, %fd48, %fd49;
	add.s32 	%r47, %r47, 32;
	add.s32 	%r45, %r45, 16;
	add.s32 	%r44, %r44, 32;
	setp.ne.s32 	%p5, %r45, 0;
	@%p5 bra 	$L__BB336_7;
$L__BB336_8:
	setp.eq.s32 	%p6, %r5, 0;
	@%p6 bra 	$L__BB336_18;
	setp.lt.u32 	%p7, %r6, 7;
	@%p7 bra 	$L__BB336_11;
	add.s32 	%r38, %r47, %r14;
	mul.wide.s32 	%rd9, %r38, 8;
	add.s64 	%rd10, %rd1, %rd9;
	ld.global.f64 	%fd51, [%rd10];
	add.f64 	%fd52, %fd85, %fd51;
	ld.global.f64 	%fd53, [%rd10+16];
	add.f64 	%fd54, %fd52, %fd53;
	ld.global.f64 	%fd55, [%rd10+32];
	add.f64 	%fd56, %fd54, %fd55;
	ld.global.f64 	%fd57, [%rd10+48];
	add.f64 	%fd58, %fd56, %fd57;
	ld.global.f64 	%fd59, [%rd10+64];
	add.f64 	%fd60, %fd58, %fd59;
	ld.global.f64 	%fd61, [%rd10+80];
	add.f64 	%fd62, %fd60, %fd61;
	ld.global.f64 	%fd63, [%rd10+96];
	add.f64 	%fd64, %fd62, %fd63;
	ld.global.f64 	%fd65, [%rd10+112];
	add.f64 	%fd85, %fd64, %fd65;
	add.s32 	%r47, %r47, 16;
$L__BB336_11:
	setp.eq.s32 	%p8, %r7, 0;
	@%p8 bra 	$L__BB336_18;
	setp.lt.u32 	%p9, %r8, 3;
	@%p9 bra 	$L__BB336_14;
	add.s32 	%r39, %r47, %r14;
	mul.wide.s32 	%rd11, %r39, 8;
	add.s64 	%rd12, %rd1, %rd11;
	ld.global.f64 	%fd67, [%rd12];
	add.f64 	%fd68, %fd85, %fd67;
	ld.global.f64 	%fd69, [%rd12+16];
	add.f64 	%fd70, %fd68, %fd69;
	ld.global.f64 	%fd71, [%rd12+32];
	add.f64 	%fd72, %fd70, %fd71;
	ld.global.f64 	%fd73, [%rd12+48];
	add.f64 	%fd85, %fd72, %fd73;
	add.s32 	%r47, %r47, 8;
$L__BB336_14:
	setp.eq.s32 	%p10, %r9, 0;
	@%p10 bra 	$L__BB336_18;
	setp.eq.s32 	%p11, %r9, 1;
	add.s32 	%r40, %r47, %r14;
	mul.wide.s32 	%rd13, %r40, 8;
	add.s64 	%rd4, %rd1, %rd13;
	ld.global.f64 	%fd74, [%rd4];
	add.f64 	%fd85, %fd85, %fd74;
	@%p11 bra 	$L__BB336_18;
	setp.eq.s32 	%p12, %r9, 2;
	ld.global.f64 	%fd75, [%rd4+16];
	add.f64 	%fd85, %fd85, %fd75;
	@%p12 bra 	$L__BB336_18;
	ld.global.f64 	%fd76, [%rd4+32];
	add.f64 	%fd85, %fd85, %fd76;
$L__BB336_18:
	add.s32 	%r41, %r43, %r12;
	mul.wide.u32 	%rd14, %r41, 8;
	add.s64 	%rd15, %rd3, %rd14;
	atom.global.add.f64 	%fd77, [%rd15], %fd85;
	add.s32 	%r43, %r43, 1;
	setp.ne.s32 	%p13, %r43, %r31;
	@%p13 bra 	$L__BB336_4;
	add.s32 	%r42, %r42, 256;
	setp.lt.s32 	%p14, %r42, %r29;
	@%p14 bra 	$L__BB336_3;
$L__BB336_20:
	ret;

}
	// .globl	_Z15gpukernelBMWNr3ILi2ELi17EEvPdS0_S0_iii
.visible .entry _Z15gpukernelBMWNr3ILi2ELi17EEvPdS0_S0_iii(
	.param .u64 .ptr .align 1 _Z15gpukernelBMWNr3ILi2ELi17EEvPdS0_S0_iii_param_0,
	.param .u64 .ptr .align 1 _Z15gpukernelBMWNr3ILi2ELi17EEvPdS0_S0_iii_param_1,
	.param .u64 .ptr .align 1 _Z15gpukernelBMWNr3ILi2ELi17EEvPdS0_S0_iii_param_2,
	.param .u32 _Z15gpukernelBMWNr3ILi2ELi17EEvPdS0_S0_iii_param_3,
	.param .u32 _Z15gpukernelBMWNr3ILi2ELi17EEvPdS0_S0_iii_param_4,
	.param .u32 _Z15gpukernelBMWNr3ILi2ELi17EEvPdS0_S0_iii_param_5
)
{
	.reg .pred 	%p<15>;
	.reg .b32 	%r<50>;
	.reg .b64 	%rd<16>;
	.reg .b64 	%fd<86>;

	ld.param.u64 	%rd5, [_Z15gpukernelBMWNr3ILi2ELi17EEvPdS0_S0_iii_param_0];
	ld.param.u64 	%rd6, [_Z15gpukernelBMWNr3ILi2ELi17EEvPdS0_S0_iii_param_1];
	ld.param.u32 	%r29, [_Z15gpukernelBMWNr3ILi2ELi17EEvPdS0_S0_iii_param_3];
	ld.param.u32 	%r30, [_Z15gpukernelBMWNr3ILi2ELi17EEvPdS0_S0_iii_param_4];
	ld.param.u32 	%r31, [_Z15gpukernelBMWNr3ILi2ELi17EEvPdS0_S0_iii_param_5];
	cvta.to.global.u64 	%rd1, %rd6;
	mov.u32 	%r1, %tid.x;
	shr.u32 	%r42, %r1, 1;
	setp.ge.s32 	%p1, %r42, %r29;
	@%p1 bra 	$L__BB337_20;
	setp.lt.s32 	%p2, %r31, 1;
	and.b32  	%r3, %r1, 1;
	@%p2 bra 	$L__BB337_20;
	not.b32 	%r32, %r3;
	add.s32 	%r4, %r30, %r32;
	shr.u32 	%r33, %r4, 1;
	add.s32 	%r34, %r33, 1;
	and.b32  	%r5, %r34, 15;
	add.s32 	%r6, %r5, -1;
	and.b32  	%r7, %r34, 7;
	add.s32 	%r8, %r7, -1;
	and.b32  	%r9, %r34, 3;
	and.b32  	%r35, %r34, -16;
	neg.s32 	%r10, %r35;
	add.s64 	%rd2, %rd1, 128;
	cvta.to.global.u64 	%rd3, %rd5;
$L__BB337_3:
	mul.lo.s32 	%r12, %r42, %r31;
	mov.b32 	%r43, 0;
$L__BB337_4:
	setp.ge.s32 	%p3, %r3, %r30;
	mov.f64 	%fd85, 0d0000000000000000;
	@%p3 bra 	$L__BB337_18;
	setp.lt.u32 	%p4, %r4, 30;
	add.s32 	%r37, %r43, %r12;
	mul.lo.s32 	%r14, %r37, %r30;
	mov.f64 	%fd85, 0d0000000000000000;
	mov.u32 	%r47, %r3;
	@%p4 bra 	$L__BB337_8;
	add.s32 	%r44, %r3, %r14;
	mov.f64 	%fd85, 0d0000000000000000;
	mov.u32 	%r45, %r10;
	mov.u32 	%r47, %r3;
$L__BB337_7:
	.pragma "nounroll";
	mul.wide.s32 	%rd7, %r44, 8;
	add.s64 	%rd8, %rd2, %rd7;
	ld.global.f64 	%fd19, [%rd8+-128];
	add.f64 	%fd20, %fd85, %fd19;
	ld.global.f64 	%fd21, [%rd8+-112];
	add.f64 	%fd22, %fd20, %fd21;
	ld.global.f64 	%fd23, [%rd8+-96];
	add.f64 	%fd24, %fd22, %fd23;
	ld.global.f64 	%fd25, [%rd8+-80];
	add.f64 	%fd26, %fd24, %fd25;
	ld.global.f64 	%fd27, [%rd8+-64];
	add.f64 	%fd28, %fd26, %fd27;
	ld.global.f64 	%fd29, [%rd8+-48];
	add.f64 	%fd30, %fd28, %fd29;
	ld.global.f64 	%fd31, [%rd8+-32];
	add.f64 	%fd32, %fd30, %fd31;
	ld.global.f64 	%fd33, [%rd8+-16];
	add.f64 	%fd34, %fd32, %fd33;
	ld.global.f64 	%fd35, [%rd8];
	add.f64 	%fd36, %fd34, %fd35;
	ld.global.f64 	%fd37, [%rd8+16];
	add.f64 	%fd38, %fd36, %fd37;
	ld.global.f64 	%fd39, [%rd8+32];
	add.f64 	%fd40, %fd38, %fd39;
	ld.global.f64 	%fd41, [%rd8+48];
	add.f64 	%fd42, %fd40, %fd41;
	ld.global.f64 	%fd43, [%rd8+64];
	add.f64 	%fd44, %fd42, %fd43;
	ld.global.f64 	%fd45, [%rd8+80];
	add.f64 	%fd46, %fd44, %fd45;
	ld.global.f64 	%fd47, [%rd8+96];
	add.f64 	%fd48, %fd46, %fd47;
	ld.global.f64 	%fd49, [%rd8+112];
	add.f64 	%fd85, %fd48, %fd49;
	add.s32 	%r47, %r47, 32;
	add.s32 	%r45, %r45, 16;
	add.s32 	%r44, %r44, 32;
	setp.ne.s32 	%p5, %r45, 0;
	@%p5 bra 	$L__BB337_7;
$L__BB337_8:
	setp.eq.s32 	%p6, %r5, 0;
	@%p6 bra 	$L__BB337_18;
	setp.lt.u32 	%p7, %r6, 7;
	@%p7 bra 	$L__BB337_11;
	add.s32 	%r38, %r47, %r14;
	mul.wide.s32 	%rd9, %r38, 8;
	add.s64 	%rd10, %rd1, %rd9;
	ld.global.f64 	%fd51, [%rd10];
	add.f64 	%fd52, %fd85, %fd51;
	ld.global.f64 	%fd53, [%rd10+16];
	add.f64 	%fd54, %fd52, %fd53;
	ld.global.f64 	%fd55, [%rd10+32];
	add.f64 	%fd56, %fd54, %fd55;
	ld.global.f64 	%fd57, [%rd10+48];
	add.f64 	%fd58, %fd56, %fd57;
	ld.global.f64 	%fd59, [%rd10+64];
	add.f64 	%fd60, %fd58, %fd59;
	ld.global.f64 	%fd61, [%rd10+80];
	add.f64 	%fd62, %fd60, %fd61;
	ld.global.f64 	%fd63, [%rd10+96];
	add.f64 	%fd64, %fd62, %fd63;
	ld.global.f64 	%fd65, [%rd10+112];
	add.f64 	%fd85, %fd64, %fd65;
	add.s32 	%r47, %r47, 16;
$L__BB337_11:
	setp.eq.s32 	%p8, %r7, 0;
	@%p8 bra 	$L__BB337_18;
	setp.lt.u32 	%p9, %r8, 3;
	@%p9 bra 	$L__BB337_14;
	add.s32 	%r39, %r47, %r14;
	mul.wide.s32 	%rd11, %r39, 8;
	add.s64 	%rd12, %rd1, %rd11;
	ld.global.f64 	%fd67, [%rd12];
	add.f64 	%fd68, %fd85, %fd67;
	ld.global.f64 	%fd69, [%rd12+16];
	add.f64 	%fd70, %fd68, %fd69;
	ld.global.f64 	%fd71, [%rd12+32];
	add.f64 	%fd72, %fd70, %fd71;
	ld.global.f64 	%fd73, [%rd12+48];
	add.f64 	%fd85, %fd72, %fd73;
	add.s32 	%r47, %r47, 8;
$L__BB337_14:
	setp.eq.s32 	%p10, %r9, 0;
	@%p10 bra 	$L__BB337_18;
	setp.eq.s32 	%p11, %r9, 1;
	add.s32 	%r40, %r47, %r14;
	mul.wide.s32 	%rd13, %r40, 8;
	add.s64 	%rd4, %rd1, %rd13;
	ld.global.f64 	%fd74, [%rd4];
	add.f64 	%fd85, %fd85, %fd74;
	@%p11 bra 	$L__BB337_18;
	setp.eq.s32 	%p12, %r9, 2;
	ld.global.f64 	%fd75, [%rd4+16];
	add.f64 	%fd85, %fd85, %fd75;
	@%p12 bra 	$L__BB337_18;
	ld.global.f64 	%fd76, [%rd4+32];
	add.f64 	%fd85, %fd85, %fd76;
$L__BB337_18:
	add.s32 	%r41, %r43, %r12;
	mul.wide.u32 	%rd14, %r41, 8;
	add.s64 	%rd15, %rd3, %rd14;
	atom.global.add.f64 	%fd77, [%rd15], %fd85;
	add.s32 	%r43, %r43, 1;
	setp.ne.s32 	%p13, %r43, %r31;
	@%p13 bra 	$L__BB337_4;
	add.s32 	%r42, %r42, 272;
	setp.lt.s32 	%p14, %r42, %r29;
	@%p14 bra 	$L__BB337_3;
$L__BB337_20:
	ret;

}
	// .globl	_Z15gpukernelBMWNr3ILi2ELi18EEvPdS0_S0_iii
.visible .entry _Z15gpukernelBMWNr3ILi2ELi18EEvPdS0_S0_iii(
	.param .u64 .ptr .align 1 _Z15gpukernelBMWNr3ILi2ELi18EEvPdS0_S0_iii_param_0,
	.param .u64 .ptr .align 1 _Z15gpukernelBMWNr3ILi2ELi18EEvPdS0_S0_iii_param_1,
	.param .u64 .ptr .align 1 _Z15gpukernelBMWNr3ILi2ELi18EEvPdS0_S0_iii_param_2,
	.param .u32 _Z15gpukernelBMWNr3ILi2ELi18EEvPdS0_S0_iii_param_3,
	.param .u32 _Z15gpukernelBMWNr3ILi2ELi18EEvPdS0_S0_iii_param_4,
	.param .u32 _Z15gpukernelBMWNr3ILi2ELi18EEvPdS0_S0_iii_param_5
)
{
	.reg .pred 	%p<15>;
	.reg .b32 	%r<50>;
	.reg .b64 	%rd<16>;
	.reg .b64 	%fd<86>;

	ld.param.u64 	%rd5, [_Z15gpukernelBMWNr3ILi2ELi18EEvPdS0_S0_iii_param_0];
	ld.param.u64 	%rd6, [_Z15gpukernelBMWNr3ILi2ELi18EEvPdS0_S0_iii_param_1];
	ld.param.u32 	%r29, [_Z15gpukernelBMWNr3ILi2ELi18EEvPdS0_S0_iii_param_3];
	ld.param.u32 	%r30, [_Z15gpukernelBMWNr3ILi2ELi18EEvPdS0_S0_iii_param_4];
	ld.param.u32 	%r31, [_Z15gpukernelBMWNr3ILi2ELi18EEvPdS0_S0_iii_param_5];
	cvta.to.global.u64 	%rd1, %rd6;
	mov.u32 	%r1, %tid.x;
	shr.u32 	%r42, %r1, 1;
	setp.ge.s32 	%p1, %r42, %r29;
	@%p1 bra 	$L__BB338_20;
	setp.lt.s32 	%p2, %r31, 1;
	and.b32  	%r3, %r1, 1;
	@%p2 bra 	$L__BB338_20;
	not.b32 	%r32, %r3;
	add.s32 	%r4, %r30, %r32;
	shr.u32 	%r33, %r4, 1;
	add.s32 	%r34, %r33, 1;
	and.b32  	%r5, %r34, 15;
	add.s32 	%r6, %r5, -1;
	and.b32  	%r7, %r34, 7;
	add.s32 	%r8, %r7, -1;
	and.b32  	%r9, %r34, 3;
	and.b32  	%r35, %r34, -16;
	neg.s32 	%r10, %r35;
	add.s64 	%rd2, %rd1, 128;
	cvta.to.global.u64 	%rd3, %rd5;
$L__BB338_3:
	mul.lo.s32 	%r12, %r42, %r31;
	mov.b32 	%r43, 0;
$L__BB338_4:
	setp.ge.s32 	%p3, %r3, %r30;
	mov.f64 	%fd85, 0d0000000000000000;
	@%p3 bra 	$L__BB338_18;
	setp.lt.u32 	%p4, %r4, 30;
	add.s32 	%r37, %r43, %r12;
	mul.lo.s32 	%r14, %r37, %r30;
	mov.f64 	%fd85, 0d0000000000000000;
	mov.u32 	%r47, %r3;
	@%p4 bra 	$L__BB338_8;
	add.s32 	%r44, %r3, %r14;
	mov.f64 	%fd85, 0d0000000000000000;
	mov.u32 	%r45, %r10;
	mov.u32 	%r47, %r3;
$L__BB338_7:
	.pragma "nounroll";
	mul.wide.s32 	%rd7, %r44, 8;
	add.s64 	%rd8, %rd2, %rd7;
	ld.global.f64 	%fd19, [%rd8+-128];
	add.f64 	%fd20, %fd85, %fd19;
	ld.global.f64 	%fd21, [%rd8+-112];
	add.f64 	%fd22, %fd20, %fd21;
	ld.global.f64 	%fd23, [%rd8+-96];
	add.f64 	%fd24, %fd22, %fd23;
	ld.global.f64 	%fd25, [%rd8+-80];
	add.f64 	%fd26, %fd24, %fd25;
	ld.global.f64 	%fd27, [%rd8+-64];
	add.f64 	%fd28, %fd26, %fd27;
	ld.global.f64 	%fd29, [%rd8+-48];
	add.f64 	%fd30, %fd28, %fd29;
	ld.global.f64 	%fd31, [%rd8+-32];
	add.f64 	%fd32, %fd30, %fd31;
	ld.global.f64 	%fd33, [%rd8+-16];
	add.f64 	%fd34, %fd32, %fd33;
	ld.global.f64 	%fd35, [%rd8];
	add.f64 	%fd36, %fd34, %fd35;
	ld.global.f64 	%fd37, [%rd8+16];
	add.f64 	%fd38, %fd36, %fd37;
	ld.global.f64 	%fd39, [%rd8+32];
	add.f64 	%fd40, %fd38, %fd39;
	ld.global.f64 	%fd41, [%rd8+48];
	add.f64 	%fd42, %fd40, %fd41;
	ld.global.f64 	%fd43, [%rd8+64];
	add.f64 	%fd44, %fd42, %fd43;
	ld.global.f64 	%fd45, [%rd8+80];
	add.f64 	%fd46, %fd44, %fd45;
	ld.global.f64 	%fd47, [%rd8+96];
	add.f64 	%fd48, %fd46, %fd47;
	ld.global.f64 	%fd49, [%rd8+112];
	add.f64 	%fd85, %fd48, %fd49;
	add.s32 	%r47, %r47, 32;
	add.s32 	%r45, %r45, 16;
	add.s32 	%r44, %r44, 32;
	setp.ne.s32 	%p5, %r45, 0;
	@%p5 bra 	$L__BB338_7;
$L__BB338_8:
	setp.eq.s32 	%p6, %r5, 0;
	@%p6 bra 	$L__BB338_18;
	setp.lt.u32 	%p7, %r6, 7;
	@%p7 bra 	$L__BB338_11;
	add.s32 	%r38, %r47, %r14;
	mul.wide.s32 	%rd9, %r38, 8;
	add.s64 	%rd10, %rd1, %rd9;
	ld.global.f64 	%fd51, [%rd10];
	add.f64 	%fd52, %fd85, %fd51;
	ld.global.f64 	%fd53, [%rd10+16];
	add.f64 	%fd54, %fd52, %fd53;
	ld.global.f64 	%fd55, [%rd10+32];
	add.f64 	%fd56, %fd54, %fd55;
	ld.global.f64 	%fd57, [%rd10+48];
	add.f64 	%fd58, %fd56, %fd57;
	ld.global.f64 	%fd59, [%rd10+64];
	add.f64 	%fd60, %fd58, %fd59;
	ld.global.f64 	%fd61, [%rd10+80];
	add.f64 	%fd62, %fd60, %fd61;
	ld.global.f64 	%fd63, [%rd10+96];
	add.f64 	%fd64, %fd62, %fd63;
	ld.global.f64 	%fd65, [%rd10+112];
	add.f64 	%fd85, %fd64, %fd65;
	add.s32 	%r47, %r47, 16;
$L__BB338_11:
	setp.eq.s32 	%p8, %r7, 0;
	@%p8 bra 	$L__BB338_18;
	setp.lt.u32 	%p9, %r8, 3;
	@%p9 bra 	$L__BB338_14;
	add.s32 	%r39, %r47, %r14;
	mul.wide.s32 	%rd11, %r39, 8;
	add.s64 	%rd12, %rd1, %rd11;
	ld.global.f64 	%fd67, [%rd12];
	add.f64 	%fd68, %fd85, %fd67;
	ld.global.f64 	%fd69, [%rd12+16];
	add.f64 	%fd70, %fd68, %fd69;
	ld.global.f64 	%fd71, [%rd12+32];
	add.f64 	%fd72, %fd70, %fd71;
	ld.global.f64 	%fd73, [%rd12+48];
	add.f64 	%fd85, %fd72, %fd73;
	add.s32 	%r47, %r47, 8;
$L__BB338_14:
	setp.eq.s32 	%p10, %r9, 0;
	@%p10 bra 	$L__BB338_18;
	setp.eq.s32 	%p11, %r9, 1;
	add.s32 	%r40, %r47, %r14;
	mul.wide.s32 	%rd13, %r40, 8;
	add.s64 	%rd4, %rd1, %rd13;
	ld.global.f64 	%fd74, [%rd4];
	add.f64 	%fd85, %fd85, %fd74;
	@%p11 bra 	$L__BB338_18;
	setp.eq.s32 	%p12, %r9, 2;
	ld.global.f64 	%fd75, [%rd4+16];
	add.f64 	%fd85, %fd85, %fd75;
	@%p12 bra 	$L__BB338_18;
	ld.global.f64 	%fd76, [%rd4+32];
	add.f64 	%fd85, %fd85, %fd76;
$L__BB338_18:
	add.s32 	%r41, %r43, %r12;
	mul.wide.u32 	%rd14, %r41, 8;
	add.s64 	%rd15, %rd3, %rd14;
	atom.global.add.f64 	%fd77, [%rd15], %fd85;
	add.s32 	%r43, %r43, 1;
	setp.ne.s32 	%p13, %r43, %r31;
	@%p13 bra 	$L__BB338_4;
	add.s32 	%r42, %r42, 288;
	setp.lt.s32 	%p14, %r42, %r29;
	@%p14 bra 	$L__BB338_3;
$L__BB338_20:
	ret;

}
	// .globl	_Z15gpukernelBMWNr3ILi2ELi19EEvPdS0_S0_iii
.visible .entry _Z15gpukernelBMWNr3ILi2ELi19EEvPdS0_S0_iii(
	.param .u64 .ptr .align 1 _Z15gpukernelBMWNr3ILi2ELi19EEvPdS0_S0_iii_param_0,
	.param .u64 .ptr .align 1 _Z15gpukernelBMWNr3ILi2ELi19EEvPdS0_S0_iii_param_1,
	.param .u64 .ptr .align 1 _Z15gpukernelBMWNr3ILi2ELi19EEvPdS0_S0_iii_param_2,
	.param .u32 _Z15gpukernelBMWNr3ILi2ELi19EEvPdS0_S0_iii_param_3,
	.param .u32 _Z15gpukernelBMWNr3ILi2ELi19EEvPdS0_S0_iii_param_4,
	.param .u32 _Z15gpukernelBMWNr3ILi2ELi19EEvPdS0_S0_iii_param_5
)
{
	.reg .pred 	%p<15>;
	.reg .b32 	%r<50>;
	.reg .b64 	%rd<16>;
	.reg .b64 	%fd<86>;

	ld.param.u64 	%rd5, [_Z15gpukernelBMWNr3ILi2ELi19EEvPdS0_S0_iii_param_0];
	ld.param.u64 	%rd6, [_Z15gpukernelBMWNr3ILi2ELi19EEvPdS0_S0_iii_param_1];
	ld.param.u32 	%r29, [_Z15gpukernelBMWNr3ILi2ELi19EEvPdS0_S0_iii_param_3];
	ld.param.u32 	%r30, [_Z15gpukernelBMWNr3ILi2ELi19EEvPdS0_S0_iii_param_4];
	ld.param.u32 	%r31, [_Z15gpukernelBMWNr3ILi2ELi19EEvPdS0_S0_iii_param_5];
	cvta.to.global.u64 	%rd1, %rd6;
	mov.u32 	%r1, %tid.x;
	shr.u32 	%r42, %r1, 1;
	setp.ge.s32 	%p1, %r42, %r29;
	@%p1 bra 	$L__BB339_20;
	setp.lt.s32 	%p2, %r31, 1;
	and.b32  	%r3, %r1, 1;
	@%p2 bra 	$L__BB339_20;
	not.b32 	%r32, %r3;
	add.s32 	%r4, %r30, %r32;
	shr.u32 	%r33, %r4, 1;
	add.s32 	%r34, %r33, 1;
	and.b32  	%r5, %r34, 15;
	add.s32 	%r6, %r5, -1;
	and.b32  	%r7, %r34, 7;
	add.s32 	%r8, %r7, -1;
	and.b32  	%r9, %r34, 3;
	and.b32  	%r35, %r34, -16;
	neg.s32 	%r10, %r35;
	add.s64 	%rd2, %rd1, 128;
	cvta.to.global.u64 	%rd3, %rd5;
$L__BB339_3:
	mul.lo.s32 	%r12, %r42, %r31;
	mov.b32 	%r43, 0;
$L__BB339_4:
	setp.ge.s32 	%p3, %r3, %r30;
	mov.f64 	%fd85, 0d0000000000000000;
	@%p3 bra 	$L__BB339_18;
	setp.lt.u32 	%p4, %r4, 30;
	add.s32 	%r37, %r43, %r12;
	mul.lo.s32 	%r14, %r37, %r30;
	mov.f64 	%fd85, 0d0000000000000000;
	mov.u32 	%r47, %r3;
	@%p4 bra 	$L__BB339_8;
	add.s32 	%r44, %r3, %r14;
	mov.f64 	%fd85, 0d0000000000000000;
	mov.u32 	%r45, %r10;
	mov.u32 	%r47, %r3;
$L__BB339_7:
	.pragma "nounroll";
	mul.wide.s32 	%rd7, %r44, 8;
	add.s64 	%rd8, %rd2, %rd7;
	ld.global.f64 	%fd19, [%rd8+-128];
	add.f64 	%fd20, %fd85, %fd19;
	ld.global.f64 	%fd21, [%rd8+-112];
	add.f64 	%fd22, %fd20, %fd21;
	ld.global.f64 	%fd23, [%rd8+-96];
	add.f64 	%fd24, %fd22, %fd23;
	ld.global.f64 	%fd25, [%rd8+-80];
	add.f64 	%fd26, %fd24, %fd25;
	ld.global.f64 	%fd27, [%rd8+-64];
	add.f64 	%fd28, %fd26, %fd27;
	ld.global.f64 	%fd29, [%rd8+-48];
	add.f64 	%fd30, %fd28, %fd29;
	ld.global.f64 	%fd31, [%rd8+-32];
	add.f64 	%fd32, %fd30, %fd31;
	ld.global.f64 	%fd33, [%rd8+-16];
	add.f64 	%fd34, %fd32, %fd33;
	ld.global.f64 	%fd35, [%rd8];
	add.f64 	%fd36, %fd34, %fd35;
	ld.global.f64 	%fd37, [%rd8+16];
	add.f64 	%fd38, %fd36, %fd37;
	ld.global.f64 	%fd39, [%rd8+32];
	add.f64 	%fd40, %fd38, %fd39;
	ld.global.f64 	%fd41, [%rd8+48];
	add.f64 	%fd42, %fd40, %fd41;
	ld.global.f64 	%fd43, [%rd8+64];
	add.f64 	%fd44, %fd42, %fd43;
	ld.global.f64 	%fd45, [%rd8+80];
	add.f64 	%fd46, %fd44, %fd45;
	ld.global.f64 	%fd47, [%rd8+96];
	add.f64 	%fd48, %fd46, %fd47;
	ld.global.f64 	%fd49, [%rd8+112];
	add.f64 	%fd85, %fd48, %fd49;
	add.s32 	%r47, %r47, 32;
	add.s32 	%r45, %r45, 16;
	add.s32 	%r44, %r44, 32;
	setp.ne.s32 	%p5, %r45, 0;
	@%p5 bra 	$L__BB339_7;
$L__BB339_8:
	setp.eq.s32 	%p6, %r5, 0;
	@%p6 bra 	$L__BB339_18;
	setp.lt.u32 	%p7, %r6, 7;
	@%p7 bra 	$L__BB339_11;
	add.s32 	%r38, %r47, %r14;
	mul.wide.s32 	%rd9, %r38, 8;
	add.s64 	%rd10, %rd1, %rd9;
	ld.global.f64 	%fd51, [%rd10];
	add.f64 	%fd52, %fd85, %fd51;
	ld.global.f64 	%fd53, [%rd10+16];
	add.f64 	%fd54, %fd52, %fd53;
	ld.global.f64 	%fd55, [%rd10+32];
	add.f64 	%fd56, %fd54, %fd55;
	ld.global.f64 	%fd57, [%rd10+48];
	add.f64 	%fd58, %fd56, %fd57;
	ld.global.f64 	%fd59, [%rd10+64];
	add.f64 	%fd60, %fd58, %fd59;
	ld.global.f64 	%fd61, [%rd10+80];
	add.f64 	%fd62, %fd60, %fd61;
	ld.global.f64 	%fd63, [%rd10+96];
	add.f64 	%fd64, %fd62, %fd63;
	ld.global.f64 	%fd65, [%rd10+112];
	add.f64 	%fd85, %fd64, %fd65;
	add.s32 	%r47, %r47, 16;
$L__BB339_11:
	setp.eq.s32 	%p8, %r7, 0;
	@%p8 bra 	$L__BB339_18;
	setp.lt.u32 	%p9, %r8, 3;
	@%p9 bra 	$L__BB339_14;
	add.s32 	%r39, %r47, %r14;
	mul.wide.s32 	%rd11, %r39, 8;
	add.s64 	%rd12, %rd1, %rd11;
	ld.global.f64 	%fd67, [%rd12];
	add.f64 	%fd68, %fd85, %fd67;
	ld.global.f64 	%fd69, [%rd12+16];
	add.f64 	%fd70, %fd68, %fd69;
	ld.global.f64 	%fd71, [%rd12+32];
	add.f64 	%fd72, %fd70, %fd71;
	ld.global.f64 	%fd73, [%rd12+48];
	add.f64 	%fd85, %fd72, %fd73;
	add.s32 	%r47, %r47, 8;
$L__BB339_14:
	setp.eq.s32 	%p10, %r9, 0;
	@%p10 bra 	$L__BB339_18;
	setp.eq.s32 	%p11, %r9, 1;
	add.s32 	%r40, %r47, %r14;
	mul.wide.s32 	%rd13, %r40, 8;
	add.s64 	%rd4, %rd1, %rd13;
	ld.global.f64 	%fd74, [%rd4];
	add.f64 	%fd85, %fd85, %fd74;
	@%p11 bra 	$L__BB339_18;
	setp.eq.s32 	%p12, %r9, 2;
	ld.global.f64 	%fd75, [%rd4+16];
	add.f64 	%fd85, %fd85, %fd75;
	@%p12 bra 	$L__BB339_18;
	ld.global.f64 	%fd76, [%rd4+32];
	add.f64 	%fd85, %fd85, %fd76;
$L__BB339_18:
	add.s32 	%r41, %r43, %r12;
	mul.wide.u32 	%rd14, %r41, 8;
	add.s64 	%rd15, %rd3, %rd14;
	atom.global.add.f64 	%fd77, [%rd15], %fd85;
	add.s32 	%r43, %r43, 1;
	setp.ne.s32 	%p13, %r43, %r31;
	@%p13 bra 	$L__BB339_4;
	add.s32 	%r42, %r42, 304;
	setp.lt.s32 	%p14, %r42, %r29;
	@%p14 bra 	$L__BB339_3;
$L__BB339_20:
	ret;

}
	// .globl	_Z15gpukernelBMWNr3ILi2ELi20EEvPdS0_S0_iii
.visible .entry _Z15gpukernelBMWNr3ILi2ELi20EEvPdS0_S0_iii(
	.param .u64 .ptr .align 1 _Z15gpukernelBMWNr3ILi2ELi20EEvPdS0_S0_iii_param_0,
	.param .u64 .ptr .align 1 _Z15gpukernelBMWNr3ILi2ELi20EEvPdS0_S0_iii_param_1,
	.param .u64 .ptr .align 1 _Z15gpukernelBMWNr3ILi2ELi20EEvPdS0_S0_iii_param_2,
	.param .u32 _Z15gpukernelBMWNr3ILi2ELi20EEvPdS0_S0_iii_param_3,
	.param .u32 _Z15gpukernelBMWNr3ILi2ELi20EEvPdS0_S0_iii_param_4,
	.param .u32 _Z15gpukernelBMWNr3ILi2ELi20EEvPdS0_S0_iii_param_5
)
{
	.reg .pred 	%p<15>;
	.reg .b32 	%r<50>;
	.reg .b64 	%rd<16>;
	.reg .b64 	%fd<86>;

	ld.param.u64 	%rd5, [_Z15gpukernelBMWNr3ILi2ELi20EEvPdS0_S0_iii_param_0];
	ld.param.u64 	%rd6, [_Z15gpukernelBMWNr3ILi2ELi20EEvPdS0_S0_iii_param_1];
	ld.param.u32 	%r29, [_Z15gpukernelBMWNr3ILi2ELi20EEvPdS0_S0_iii_param_3];
	ld.param.u32 	%r30, [_Z15gpukernelBMWNr3ILi2ELi20EEvPdS0_S0_iii_param_4];
	ld.param.u32 	%r31, [_Z15gpukernelBMWNr3ILi2ELi20EEvPdS0_S0_iii_param_5];
	cvta.to.global.u64 	%rd1, %rd6;
	mov.u32 	%r1, %tid.x;
	shr.u32 	%r42, %r1, 1;
	setp.ge.s32 	%p1, %r42, %r29;
	@%p1 bra 	$L__BB340_20;
	setp.lt.s32 	%p2, %r31, 1;
	and.b32  	%r3, %r1, 1;
	@%p2 bra 	$L__BB340_20;
	not.b32 	%r32, %r3;
	add.s32 	%r4, %r30, %r32;
	shr.u32 	%r33, %r4, 1;
	add.s32 	%r34, %r33, 1;
	and.b32  	%r5, %r34, 15;
	add.s32 	%r6, %r5, -1;
	and.b32  	%r7, %r34, 7;
	add.s32 	%r8, %r7, -1;
	and.b32  	%r9, %r34, 3;
	and.b32  	%r35, %r34, -16;
	neg.s32 	%r10, %r35;
	add.s64 	%rd2, %rd1, 128;
	cvta.to.global.u64 	%rd3, %rd5;
$L__BB340_3:
	mul.lo.s32 	%r12, %r42, %r31;
	mov.b32 	%r43, 0;
$L__BB340_4:
	setp.ge.s32 	%p3, %r3, %r30;
	mov.f64 	%fd85, 0d0000000000000000;
	@%p3 bra 	$L__BB340_18;
	setp.lt.u32 	%p4, %r4, 30;
	add.s32 	%r37, %r43, %r12;
	mul.lo.s32 	%r14, %r37, %r30;
	mov.f64 	%fd85, 0d0000000000000000;
	mov.u32 	%r47, %r3;
	@%p4 bra 	$L__BB340_8;
	add.s32 	%r44, %r3, %r14;
	mov.f64 	%fd85, 0d0000000000000000;
	mov.u32 	%r45, %r10;
	mov.u32 	%r47, %r3;
$L__BB340_7:
	.pragma "nounroll";
	mul.wide.s32 	%rd7, %r44, 8;
	add.s64 	%rd8, %rd2, %rd7;
	ld.global.f64 	%fd19, [%rd8+-128];
	add.f64 	%fd20, %fd85, %fd19;
	ld.global.f64 	%fd21, [%rd8+-112];
	add.f64 	%fd22, %fd20, %fd21;
	ld.global.f64 	%fd23, [%rd8+-96];
	add.f64 	%fd24, %fd22, %fd23;
	ld.global.f64 	%fd25, [%rd8+-80];
	add.f64 	%fd26, %fd24, %fd25;
	ld.global.f64 	%fd27, [%rd8+-64];
	add.f64 	%fd28, %fd26, %fd27;
	ld.global.f64 	%fd29, [%rd8+-48];
	add.f64 	%fd30, %fd28, %fd29;
	ld.global.f64 	%fd31, [%rd8+-32];
	add.f64 	%fd32, %fd30, %fd31;
	ld.global.f64 	%fd33, [%rd8+-16];
	add.f64 	%fd34, %fd32, %fd33;
	ld.global.f64 	%fd35, [%rd8];
	add.f64 	%fd36, %fd34, %fd35;
	ld.global.f64 	%fd37, [%rd8+16];
	add.f64 	%fd38, %fd36, %fd37;
	ld.global.f64 	%fd39, [%rd8+32];
	add.f64 	%fd40, %fd38, %fd39;
	ld.global.f64 	%fd41, [%rd8+48];
	add.f64 	%fd42, %fd40, %fd41;
	ld.global.f64 	%fd43, [%rd8+64];
	add.f64 	%fd44, %fd42, %fd43;
	ld.global.f64 	%fd45, [%rd8+80];
	add.f64 	%fd46, %fd44, %fd45;
	ld.global.f64 	%fd47, [%rd8+96];
	add.f64 	%fd48, %fd46, %fd47;
	ld.global.f64 	%fd49, [%rd8+112];
	add.f64 	%fd85, %fd48, %fd49;
	add.s32 	%r47, %r47, 32;
	add.s32 	%r45, %r45, 16;
	add.s32 	%r44, %r44, 32;
	setp.ne.s32 	%p5, %r45, 0;
	@%p5 bra 	$L__BB340_7;
$L__BB340_8:
	setp.eq.s32 	%p6, %r5, 0;
	@%p6 bra 	$L__BB340_18;
	setp.lt.u32 	%p7, %r6, 7;
	@%p7 bra 	$L__BB340_11;
	add.s32 	%r38, %r47, %r14;
	mul.wide.s32 	%rd9, %r38, 8;
	add.s64 	%rd10, %rd1, %rd9;
	ld.global.f64 	%fd51, [%rd10];
	add.f64 	%fd52, %fd85, %fd51;
	ld.global.f64 	%fd53, [%rd10+16];
	add.f64 	%fd54, %fd52, %fd53;
	ld.global.f64 	%fd55, [%rd10+32];
	add.f64 	%fd56, %fd54, %fd55;
	ld.global.f64 	%fd57, [%rd10+48];
	add.f64 	%fd58, %fd56, %fd57;
	ld.global.f64 	%fd59, [%rd10+64];
	add.f64 	%fd60, %fd58, %fd59;
	ld.global.f64 	%fd61, [%rd10+80];
	add.f64 	%fd62, %fd60, %fd61;
	ld.global.f64 	%fd63, [%rd10+96];
	add.f64 	%fd64, %fd62, %fd63;
	ld.global.f64 	%fd65, [%rd10+112];
	add.f64 	%fd85, %fd64, %fd65;
	add.s32 	%r47, %r47, 16;
$L__BB340_11:
	setp.eq.s32 	%p8, %r7, 0;
	@%p8 bra 	$L__BB340_18;
	setp.lt.u32 	%p9, %r8, 3;
	@%p9 bra 	$L__BB340_14;
	add.s32 	%r39, %r47, %r14;
	mul.wide.s32 	%rd11, %r39, 8;
	add.s64 	%rd12, %rd1, %rd11;
	ld.global.f64 	%fd67, [%rd12];
	add.f64 	%fd68, %fd85, %fd67;
	ld.global.f64 	%fd69, [%rd12+16];
	add.f64 	%fd70, %fd68, %fd69;
	ld.global.f64 	%fd71, [%rd12+32];
	add.f64 	%fd72, %fd70, %fd71;
	ld.global.f64 	%fd73, [%rd12+48];
	add.f64 	%fd85, %fd72, %fd73;
	add.s32 	%r47, %r47, 8;
$L__BB340_14:
	setp.eq.s32 	%p10, %r9, 0;
	@%p10 bra 	$L__BB340_18;
	setp.eq.s32 	%p11, %r9, 1;
	add.s32 	%r40, %r47, %r14;
	mul.wide.s32 	%rd13, %r40, 8;
	add.s64 	%rd4, %rd1, %rd13;
	ld.global.f64 	%fd74, [%rd4];
	add.f64 	%fd85, %fd85, %fd74;
	@%p11 bra 	$L__BB340_18;
	setp.eq.s32 	%p12, %r9, 2;
	ld.global.f64 	%fd75, [%rd4+16];
	add.f64 	%fd85, %fd85, %fd75;
	@%p12 bra 	$L__BB340_18;
	ld.global.f64 	%fd76, [%rd4+32];
	add.f64 	%fd85, %fd85, %fd76;
$L__BB340_18:
	add.s32 	%r41, %r43, %r12;
	mul.wide.u32 	%rd14, %r41, 8;
	add.s64 	%rd15, %rd3, %rd14;
	atom.global.add.f64 	%fd77, [%rd15], %fd85;
	add.s32 	%r43, %r43, 1;
	setp.ne.s32 	%p13, %r43, %r31;
	@%p13 bra 	$L__BB340_4;
	add.s32 	%r42, %r42, 320;
	setp.lt.s32 	%p14, %r42, %r29;
	@%p14 bra 	$L__BB340_3;
$L__BB340_20:
	ret;

}
	// .globl	_Z15gpukernelBMWNr3ILi2ELi21EEvPdS0_S0_iii
.visible .entry _Z15gpukernelBMWNr3ILi2ELi21EEvPdS0_S0_iii(
	.param .u64 .ptr .align 1 _Z15gpukernelBMWNr3ILi2ELi21EEvPdS0_S0_iii_param_0,
	.param .u64 .ptr .align 1 _Z15gpukernelBMWNr3ILi2ELi21EEvPdS0_S0_iii_param_1,
	.param .u64 .ptr .align 1 _Z15gpukernelBMWNr3ILi2ELi21EEvPdS0_S0_iii_param_2,
	.param .u32 _Z15gpukernelBMWNr3ILi2ELi21EEvPdS0_S0_iii_param_3,
	.param .u32 _Z15gpukernelBMWNr3ILi2ELi21EEvPdS0_S0_iii_param_4,
	.param .u32 _Z15gpukernelBMWNr3ILi2ELi21EEvPdS0_S0_iii_param_5
)
{
	.reg .pred 	%p<15>;
	.reg .b32 	%r<50>;
	.reg .b64 	%rd<16>;
	.reg .b64 	%fd<86>;

	ld.param.u64 	%rd5, [_Z15gpukernelBMWNr3ILi2ELi21EEvPdS0_S0_iii_param_0];
	ld.param.u64 	%rd6, [_Z15gpukernelBMWNr3ILi2ELi21EEvPdS0_S0_iii_param_1];
	ld.param.u32 	%r29, [_Z15gpukernelBMWNr3ILi2ELi21EEvPdS0_S0_iii_param_3];
	ld.param.u32 	%r30, [_Z15gpukernelBMWNr3ILi2ELi21EEvPdS0_S0_iii_param_4];
	ld.param.u32 	%r31, [_Z15gpukernelBMWNr3ILi2ELi21EEvPdS0_S0_iii_param_5];
	cvta.to.global.u64 	%rd1, %rd6;
	mov.u32 	%r1, %tid.x;
	shr.u32 	%r42, %r1, 1;
	setp.ge.s32 	%p1, %r42, %r29;
	@%p1 bra 	$L__BB341_20;
	setp.lt.s32 	%p2, %r31, 1;
	and.b32  	%r3, %r1, 1;
	@%p2 bra 	$L__BB341_20;
	not.b32 	%r32, %r3;
	add.s32 	%r4, %r30, %r32;
	shr.u32 	%r33, %r4, 1;
	add.s32 	%r34, %r33, 1;
	and.b32  	%r5, %r34, 15;
	add.s32 	%r6, %r5, -1;
	and.b32  	%r7, %r34, 7;
	add.s32 	%r8, %r7, -1;
	and.b32  	%r9, %r34, 3;
	and.b32  	%r35, %r34, -16;
	neg.s32 	%r10, %r35;
	add.s64 	%rd2, %rd1, 128;
	cvta.to.global.u64 	%rd3, %rd5;
$L__BB341_3:
	mul.lo.s32 	%r12, %r42, %r31;
	mov.b32 	%r43, 0;
$L__BB341_4:
	setp.ge.s32 	%p3, %r3, %r30;
	mov.f64 	%fd85, 0d0000000000000000;
	@%p3 bra 	$L__BB341_18;
	setp.lt.u32 	%p4, %r4, 30;
	add.s32 	%r37, %r43, %r12;
	mul.lo.s32 	%r14, %r37, %r30;
	mov.f64 	%fd85, 0d0000000000000000;
	mov.u32 	%r47, %r3;
	@%p4 bra 	$L__BB341_8;
	add.s32 	%r44, %r3, %r14;
	mov.f64 	%fd85, 0d0000000000000000;
	mov.u32 	%r45, %r10;
	mov.u32 	%r47, %r3;
$L__BB341_7:
	.pragma "nounroll";
	mul.wide.s32 	%rd7, %r44, 8;
	add.s64 	%rd8, %rd2, %rd7;
	ld.global.f64 	%fd19, [%rd8+-128];
	add.f64 	%fd20, %fd85, %fd19;
	ld.global.f64 	%fd21, [%rd8+-112];
	add.f64 	%fd22, %fd20, %fd21;
	ld.global.f64 	%fd23, [%rd8+-96];
	add.f64 	%fd24, %fd22, %fd23;
	ld.global.f64 	%fd25, [%rd8+-80];
	add.f64 	%fd26, %fd24, %fd25;
	ld.global.f64 	%fd27, [%rd8+-64];
	add.f64 	%fd28, %fd26, %fd27;
	ld.global.f64 	%fd29, [%rd8+-48];
	add.f64 	%fd30, %fd28, %fd29;
	ld.global.f64 	%fd31, [%rd8+-32];
	add.f64 	%fd32, %fd30, %fd31;
	ld.global.f64 	%fd33, [%rd8+-16];
	add.f64 	%fd34, %fd32, %fd33;
	ld.global.f64 	%fd35, [%rd8];
	add.f64 	%fd36, %fd34, %fd35;
	ld.global.f64 	%fd37, [%rd8+16];
	add.f64 	%fd38, %fd36, %fd37;
	ld.global.f64 	%fd39, [%rd8+32];
	add.f64 	%fd40, %fd38, %fd39;
	ld.global.f64 	%fd41, [%rd8+48];
	add.f64 	%fd42, %fd40, %fd41;
	ld.global.f64 	%fd43, [%rd8+64];
	add.f64 	%fd44, %fd42, %fd43;
	ld.global.f64 	%fd45, [%rd8+80];
	add.f64 	%fd46, %fd44, %fd45;
	ld.global.f64 	%fd47, [%rd8+96];
	add.f64 	%fd48, %fd46, %fd47;
	ld.global.f64 	%fd49, [%rd8+112];
	add.f64 	%fd85, %fd48, %fd49;
	add.s32 	%r47, %r47, 32;
	add.s32 	%r45, %r45, 16;
	add.s32 	%r44, %r44, 32;
	setp.ne.s32 	%p5, %r45, 0;
	@%p5 bra 	$L__BB341_7;
$L__BB341_8:
	setp.eq.s32 	%p6, %r5, 0;
	@%p6 bra 	$L__BB341_18;
	setp.lt.u32 	%p7, %r6, 7;
	@%p7 bra 	$L__BB341_11;
	add.s32 	%r38, %r47, %r14;
	mul.wide.s32 	%rd9, %r38, 8;
	add.s64 	%rd10, %rd1, %rd9;
	ld.global.f64 	%fd51, [%rd10];
	add.f64 	%fd52, %fd85, %fd51;
	ld.global.f64 	%fd53, [%rd10+16];
	add.f64 	%fd54, %fd52, %fd53;
	ld.global.f64 	%fd55, [%rd10+32];
	add.f64 	%fd56, %fd54, %fd55;
	ld.global.f64 	%fd57, [%rd10+48];
	add.f64 	%fd58, %fd56, %fd57;
	ld.global.f64 	%fd59, [%rd10+64];
	add.f64 	%fd60, %fd58, %fd59;
	ld.global.f64 	%fd61, [%rd10+80];
	add.f64 	%fd62, %fd60, %fd61;
	ld.global.f64 	%fd63, [%rd10+96];
	add.f64 	%fd64, %fd62, %fd63;
	ld.global.f64 	%fd65, [%rd10+112];
	add.f64 	%fd85, %fd64, %fd65;
	add.s32 	%r47, %r47, 16;
$L__BB341_11:
	setp.eq.s32 	%p8, %r7, 0;
	@%p8 bra 	$L__BB341_18;
	setp.lt.u32 	%p9, %r8, 3;
	@%p9 bra 	$L__BB341_14;
	add.s32 	%r39, %r47, %r14;
	mul.wide.s32 	%rd11, %r39, 8;
	add.s64 	%rd12, %rd1, %rd11;
	ld.global.f64 	%fd67, [%rd12];
	add.f64 	%fd68, %fd85, %fd67;
	ld.global.f64 	%fd69, [%rd12+16];
	add.f64 	%fd70, %fd68, %fd69;
	ld.global.f64 	%fd71, [%rd12+32];
	add.f64 	%fd72, %fd70, %fd71;
	ld.global.f64 	%fd73, [%rd12+48];
	add.f64 	%fd85, %fd72, %fd73;
	add.s32 	%r47, %r47, 8;
$L__BB341_14:
	setp.eq.s32 	%p10, %r9, 0;
	@%p10 bra 	$L__BB341_18;
	setp.eq.s32 	%p11, %r9, 1;
	add.s32 	%r40, %r47, %r14;
	mul.wide.s32 	%rd13, %r40, 8;
	add.s64 	%rd4, %rd1, %rd13;
	ld.global.f64 	%fd74, [%rd4];
	add.f64 	%fd85, %fd85, %fd74;
	@%p11 bra 	$L__BB341_18;
	setp.eq.s32 	%p12, %r9, 2;
	ld.global.f64 	%fd75, [%rd4+16];
	add.f64 	%fd85, %fd85, %fd75;
	@%p12 bra 	$L__BB341_18;
	ld.global.f64 	%fd76, [%rd4+32];
	add.f64 	%fd85, %fd85, %fd76;
$L__BB341_18:
	add.s32 	%r41, %r43, %r12;
	mul.wide.u32 	%rd14, %r41, 8;
	add.s64 	%rd15, %rd3, %rd14;
	atom.global.add.f64 	%fd77, [%rd15], %fd85;
	add.s32 	%r43, %r43, 1;
	setp.ne.s32 	%p13, %r43, %r31;
	@%p13 bra 	$L__BB341_4;
	add.s32 	%r42, %r42, 336;
	setp.lt.s32 	%p14, %r42, %r29;
	@%p14 bra 	$L__BB341_3;
$L__BB341_20:
	ret;

}
	// .globl	_Z15gpukernelBMWNr3ILi2ELi22EEvPdS0_S0_iii
.visible .entry _Z15gpukernelBMWNr3ILi2ELi22EEvPdS0_S0_iii(
	.param .u64 .ptr .align 1 _Z15gpukernelBMWNr3ILi2ELi22EEvPdS0_S0_iii_param_0,
	.param .u64 .ptr .align 1 _Z15gpukernelBMWNr3ILi2ELi22EEvPdS0_S0_iii_param_1,
	.param .u64 .ptr .align 1 _Z15gpukernelBMWNr3ILi2ELi22EEvPdS0_S0_iii_param_2,
	.param .u32 _Z15gpukernelBMWNr3ILi2ELi22EEvPdS0_S0_iii_param_3,
	.param .u32 _Z15gpukernelBMWNr3ILi2ELi22EEvPdS0_S0_iii_param_4,
	.param .u32 _Z15gpukernelBMWNr3ILi2ELi22EEvPdS0_S0_iii_param_5
)
{
	.reg .pred 	%p<15>;
	.reg .b32 	%r<50>;
	.reg .b64 	%rd<16>;
	.reg .b64 	%fd<86>;

	ld.param.u64 	%rd5, [_Z15gpukernelBMWNr3ILi2ELi22EEvPdS0_S0_iii_param_0];
	ld.param.u64 	%rd6, [_Z15gpukernelBMWNr3ILi2ELi22EEvPdS0_S0_iii_param_1];
	ld.param.u32 	%r29, [_Z15gpukernelBMWNr3ILi2ELi22EEvPdS0_S0_iii_param_3];
	ld.param.u32 	%r30, [_Z15gpukernelBMWNr3ILi2ELi22EEvPdS0_S0_iii_param_4];
	ld.param.u32 	%r31, [_Z15gpukernelBMWNr3ILi2ELi22EEvPdS0_S0_iii_param_5];
	cvta.to.global.u64 	%rd1, %rd6;
	mov.u32 	%r1, %tid.x;
	shr.u32 	%r42, %r1, 1;
	setp.ge.s32 	%p1, %r42, %r29;
	@%p1 bra 	$L__BB342_20;
	setp.lt.s32 	%p2, %r31, 1;
	and.b32  	%r3, %r1, 1;
	@%p2 bra 	$L__BB342_20;
	not.b32 	%r32, %r3;
	add.s32 	%r4, %r30, %r32;
	shr.u32 	%r33, %r4, 1;
	add.s32 	%r34, %r33, 1;
	and.b32  	%r5, %r34, 15;
	add.s32 	%r6, %r5, -1;
	and.b32  	%r7, %r34, 7;
	add.s32 	%r8, %r7, -1;
	and.b32  	%r9, %r34, 3;
	and.b32  	%r35, %r34, -16;
	neg.s32 	%r10, %r35;
	add.s64 	%rd2, %rd1, 128;
	cvta.to.global.u64 	%rd3, %rd5;
$L__BB342_3:
	mul.lo.s32 	%r12, %r42, %r31;
	mov.b32 	%r43, 0;
$L__BB342_4:
	setp.ge.s32 	%p3, %r3, %r30;
	mov.f64 	%fd85, 0d0000000000000000;
	@%p3 bra 	$L__BB342_18;
	setp.lt.u32 	%p4, %r4, 30;
	add.s32 	%r37, %r43, %r12;
	mul.lo.s32 	%r14, %r37, %r30;
	mov.f64 	%fd85, 0d0000000000000000;
	mov.u32 	%r47, %r3;
	@%p4 bra 	$L__BB342_8;
	add.s32 	%r44, %r3, %r14;
	mov.f64 	%fd85, 0d0000000000000000;
	mov.u32 	%r45, %r10;
	mov.u32 	%r47, %r3;
$L__BB342_7:
	.pragma "nounroll";
	mul.wide.s32 	%rd7, %r44, 8;
	add.s64 	%rd8, %rd2, %rd7;
	ld.global.f64 	%fd19, [%rd8+-128];
	add.f64 	%fd20, %fd85, %fd19;
	ld.global.f64 	%fd21, [%rd8+-112];
	add.f64 	%fd22, %fd20, %fd21;
	ld.global.f64 	%fd23, [%rd8+-96];
	add.f64 	%fd24, %fd22, %fd23;
	ld.global.f64 	%fd25, [%rd8+-80];
	add.f64 	%fd26, %fd24, %fd25;
	ld.global.f64 	%fd27, [%rd8+-64];
	add.f64 	%fd28, %fd26, %fd27;
	ld.global.f64 	%fd29, [%rd8+-48];
	add.f64 	%fd30, %fd28, %fd29;
	ld.global.f64 	%fd31, [%rd8+-32];
	add.f64 	%fd32, %fd30, %fd31;
	ld.global.f64 	%fd33, [%rd8+-16];
	add.f64 	%fd34, %fd32, %fd33;
	ld.global.f64 	%fd35, [%rd8];
	add.f64 	%fd36, %fd34, %fd35;
	ld.global.f64 	%fd37, [%rd8+16];
	add.f64 	%fd38, %fd36, %fd37;
	ld.global.f64 	%fd39, [%rd8+32];
	add.f64 	%fd40, %fd38, %fd39;
	ld.global.f64 	%fd41, [%rd8+48];
	add.f64 	%fd42, %fd40, %fd41;
	ld.global.f64 	%fd43, [%rd8+64];
	add.f64 	%fd44, %fd42, %fd43;
	ld.global.f64 	%fd45, [%rd8+80];
	add.f64 	%fd46, %fd44, %fd45;
	ld.global.f64 	%fd47, [%rd8+96];
	add.f64 	%fd48, %fd46, %fd47;
	ld.global.f64 	%fd49, [%rd8+112];
	add.f64 	%fd85, %fd48, %fd49;
	add.s32 	%r47, %r47, 32;
	add.s32 	%r45, %r45, 16;
	add.s32 	%r44, %r44, 32;
	setp.ne.s32 	%p5, %r45, 0;
	@%p5 bra 	$L__BB342_7;
$L__BB342_8:
	setp.eq.s32 	%p6, %r5, 0;
	@%p6 bra 	$L__BB342_18;
	setp.lt.u32 	%p7, %r6, 7;
	@%p7 bra 	$L__BB342_11;
	add.s32 	%r38, %r47, %r14;
	mul.wide.s32 	%rd9, %r38, 8;
	add.s64 	%rd10, %rd1, %rd9;
	ld.global.f64 	%fd51, [%rd10];
	add.f64 	%fd52, %fd85, %fd51;
	ld.global.f64 	%fd53, [%rd10+16];
	add.f64 	%fd54, %fd52, %fd53;
	ld.global.f64 	%fd55, [%rd10+32];
	add.f64 	%fd56, %fd54, %fd55;
	ld.global.f64 	%fd57, [%rd10+48];
	add.f64 	%fd58, %fd56, %fd57;
	ld.global.f64 	%fd59, [%rd10+64];
	add.f64 	%fd60, %fd58, %fd59;
	ld.global.f64 	%fd61, [%rd10+80];
	add.f64 	%fd62, %fd60, %fd61;
	ld.global.f64 	%fd63, [%rd10+96];
	add.f64 	%fd64, %fd62, %fd63;
	ld.global.f64 	%fd65, [%rd10+112];
	add.f64 	%fd85, %fd64, %fd65;
	add.s32 	%r47, %r47, 16;
$L__BB342_11:
	setp.eq.s32 	%p8, %r7, 0;
	@%p8 bra 	$L__BB342_18;
	setp.lt.u32 	%p9, %r8, 3;
	@%p9 bra 	$L__BB342_14;
	add.s32 	%r39, %r47, %r14;
	mul.wide.s32 	%rd11, %r39, 8;
	add.s64 	%rd12, %rd1, %rd11;
	ld.global.f64 	%fd67, [%rd12];
	add.f64 	%fd68, %fd85, %fd67;
	ld.global.f64 	%fd69, [%rd12+16];
	add.f64 	%fd70, %fd68, %fd69;
	ld.global.f64 	%fd71, [%rd12+32];
	add.f64 	%fd72, %fd70, %fd71;
	ld.global.f64 	%fd73, [%rd12+48];
	add.f64 	%fd85, %fd72, %fd73;
	add.s32 	%r47, %r47, 8;
$L__BB342_14:
	setp.eq.s32 	%p10, %r9, 0;
	@%p10 bra 	$L__BB342_18;
	setp.eq.s32 	%p11, %r9, 1;
	add.s32 	%r40, %r47, %r14;
	mul.wide.s32 	%rd13, %r40, 8;
	add.s64 	%rd4, %rd1, %rd13;
	ld.global.f64 	%fd74, [%rd4];
	add.f64 	%fd85, %fd85, %fd74;
	@%p11 bra 	$L__BB342_18;
	setp.eq.s32 	%p12, %r9, 2;
	ld.global.f64 	%fd75, [%rd4+16];
	add.f64 	%fd85, %fd85, %fd75;
	@%p12 bra 	$L__BB342_18;
	ld.global.f64 	%fd76, [%rd4+32];
	add.f64 	%fd85, %fd85, %fd76;
$L__BB342_18:
	add.s32 	%r41, %r43, %r12;
	mul.wide.u32 	%rd14, %r41, 8;
	add.s64 	%rd15, %rd3, %rd14;
	atom.global.add.f64 	%fd77, [%rd15], %fd85;
	add.s32 	%r43, %r43, 1;
	setp.ne.s32 	%p13, %r43, %r31;
	@%p13 bra 	$L__BB342_4;
	add.s32 	%r42, %r42, 352;
	setp.lt.s32 	%p14, %r42, %r29;
	@%p14 bra 	$L__BB342_3;
$L__BB342_20:
	ret;

}
	// .globl	_Z15gpukernelBMWNr3ILi2ELi23EEvPdS0_S0_iii
.visible .entry _Z15gpukernelBMWNr3ILi2ELi23EEvPdS0_S0_iii(
	.param .u64 .ptr .align 1 _Z15gpukernelBMWNr3ILi2ELi23EEvPdS0_S0_iii_param_0,
	.param .u64 .ptr .align 1 _Z15gpukernelBMWNr3ILi2ELi23EEvPdS0_S0_iii_param_1,
	.param .u64 .ptr .align 1 _Z15gpukernelBMWNr3ILi2ELi23EEvPdS0_S0_iii_param_2,
	.param .u32 _Z15gpukernelBMWNr3ILi2ELi23EEvPdS0_S0_iii_param_3,
	.param .u32 _Z15gpukernelBMWNr3ILi2ELi23EEvPdS0_S0_iii_param_4,
	.param .u32 _Z15gpukernelBMWNr3ILi2ELi23EEvPdS0_S0_iii_param_5
)
{
	.reg .pred 	%p<15>;
	.reg .b32 	%r<50>;
	.reg .b64 	%rd<16>;
	.reg .b64 	%fd<86>;

	ld.param.u64 	%rd5, [_Z15gpukernelBMWNr3ILi2ELi23EEvPdS0_S0_iii_param_0];
	ld.param.u64 	%rd6, [_Z15gpukernelBMWNr3ILi2ELi23EEvPdS0_S0_iii_param_1];
	ld.param.u32 	%r29, [_Z15gpukernelBMWNr3ILi2ELi23EEvPdS0_S0_iii_param_3];
	ld.param.u32 	%r30, [_Z15gpukernelBMWNr3ILi2ELi23EEvPdS0_S0_iii_param_4];
	ld.param.u32 	%r31, [_Z15gpukernelBMWNr3ILi2ELi23EEvPdS0_S0_iii_param_5];
	cvta.to.global.u64 	%rd1, %rd6;
	mov.u32 	%r1, %tid.x;
	shr.u32 	%r42, %r1, 1;
	setp.ge.s32 	%p1, %r42, %r29;
	@%p1 bra 	$L__BB343_20;
	setp.lt.s32 	%p2, %r31, 1;
	and.b32  	%r3, %r1, 1;
	@%p2 bra 	$L__BB343_20;
	not.b32 	%r32, %r3;
	add.s32 	%r4, %r30, %r32;
	shr.u32 	%r33, %r4, 1;
	add.s32 	%r34, %r33, 1;
	and.b32  	%r5, %r34, 15;
	add.s32 	%r6, %r5, -1;
	and.b32  	%r7, %r34, 7;
	add.s32 	%r8, %r7, -1;
	and.b32  	%r9, %r34, 3;
	and.b32  	%r35, %r34, -16;
	neg.s32 	%r10, %r35;
	add.s64 	%rd2, %rd1, 128;
	cvta.to.global.u64 	%rd3, %rd5;
$L__BB343_3:
	mul.lo.s32 	%r12, %r42, %r31;
	mov.b32 	%r43, 0;
$L__BB343_4:
	setp.ge.s32 	%p3, %r3, %r30;
	mov.f64 	%fd85, 0d0000000000000000;
	@%p3 bra 	$L__BB343_18;
	setp.lt.u32 	%p4, %r4, 30;
	add.s32 	%r37, %r43, %r12;
	mul.lo.s32 	%r14, %r37, %r30;
	mov.f64 	%fd85, 0d0000000000000000;
	mov.u32 	%r47, %r3;
	@%p4 bra 	$L__BB343_8;
	add.s32 	%r44, %r3, %r14;
	mov.f64 	%fd85, 0d0000000000000000;
	mov.u32 	%r45, %r10;
	mov.u32 	%r47, %r3;
$L__BB343_7:
	.pragma "nounroll";
	mul.wide.s32 	%rd7, %r44, 8;
	add.s64 	%rd8, %rd2, %rd7;
	ld.global.f64 	%fd19, [%rd8+-128];
	add.f64 	%fd20, %fd85, %fd19;
	ld.global.f64 	%fd21, [%rd8+-112];
	add.f64 	%fd22, %fd20, %fd21;
	ld.global.f64 	%fd23, [%rd8+-96];
	add.f64 	%fd24, %fd22, %fd23;
	ld.global.f64 	%fd25, [%rd8+-80];
	add.f64 	%fd26, %fd24, %fd25;
	ld.global.f64 	%fd27, [%rd8+-64];
	add.f64 	%fd28, %fd26, %fd27;
	ld.global.f64 	%fd29, [%rd8+-48];
	add.f64 	%fd30, %fd28, %fd29;
	ld.global.f64 	%fd31, [%rd8+-32];
	add.f64 	%fd32, %fd30, %fd31;
	ld.global.f64 	%fd33, [%rd8+-16];
	add.f64 	%fd34, %fd32, %fd33;
	ld.global.f64 	%fd35, [%rd8];
	add.f64 	%fd36, %fd34, %fd35;
	ld.global.f64 	%fd37, [%rd8+16];
	add.f64 	%fd38, %fd36, %fd37;
	ld.global.f64 	%fd39, [%rd8+32];
	add.f64 	%fd40, %fd38, %fd39;
	ld.global.f64 	%fd41, [%rd8+48];
	add.f64 	%fd42, %fd40, %fd41;
	ld.global.f64 	%fd43, [%rd8+64];
	add.f64 	%fd44, %fd42, %fd43;
	ld.global.f64 	%fd45, [%rd8+80];
	add.f64 	%fd46, %fd44, %fd45;
	ld.global.f64 	%fd47, [%rd8+96];
	add.f64 	%fd48, %fd46, %fd47;
	ld.global.f64 	%fd49, [%rd8+112];
	add.f64 	%fd85, %fd48, %fd49;
	add.s32 	%r47, %r47, 32;
	add.s32 	%r45, %r45, 16;
	add.s32 	%r44, %r44, 32;
	setp.ne.s32 	%p5, %r45, 0;
	@%p5 bra 	$L__BB343_7;
$L__BB343_8:
	setp.eq.s32 	%p6, %r5, 0;
	@%p6 bra 	$L__BB343_18;
	setp.lt.u32 	%p7, %r6, 7;
	@%p7 bra 	$L__BB343_11;
	add.s32 	%r38, %r47, %r14;
	mul.wide.s32 	%rd9, %r38, 8;
	add.s64 	%rd10, %rd1, %rd9;
	ld.global.f64 	%fd51, [%rd10];
	add.f64 	%fd52, %fd85, %fd51;
	ld.global.f64 	%fd53, [%rd10+16];
	add.f64 	%fd54, %fd52, %fd53;
	ld.global.f64 	%fd55, [%rd10+32];
	add.f64 	%fd56, %fd54, %fd55;
	ld.global.f64 	%fd57, [%rd10+48];
	add.f64 	%fd58, %fd56, %fd57;
	ld.global.f64 	%fd59, [%rd10+64];
	add.f64 	%fd60, %fd58, %fd59;
	ld.global.f64 	%fd61, [%rd10+80];
	add.f64 	%fd62, %fd60, %fd61;
	ld.global.f64 	%fd63, [%rd10+96];
	add.f64 	%fd64, %fd62, %fd63;
	ld.global.f64 	%fd65, [%rd10+112];
	add.f64 	%fd85, %fd64, %fd65;
	add.s32 	%r47, %r47, 16;
$L__BB343_11:
	setp.eq.s32 	%p8, %r7, 0;
	@%p8 bra 	$L__BB343_18;
	setp.lt.u32 	%p9, %r8, 3;
	@%p9 bra 	$L__BB343_14;
	add.s32 	%r39, %r47, %r14;
	mul.wide.s32 	%rd11, %r39, 8;
	add.s64 	%rd12, %rd1, %rd11;
	ld.global.f64 	%fd67, [%rd12];
	add.f64 	%fd68, %fd85, %fd67;
	ld.global.f64 	%fd69, [%rd12+16];
	add.f64 	%fd70, %fd68, %fd69;
	ld.global.f64 	%fd71, [%rd12+32];
	add.f64 	%fd72, %fd70, %fd71;
	ld.global.f64 	%fd73, [%rd12+48];
	add.f64 	%fd85, %fd72, %fd73;
	add.s32 	%r47, %r47, 8;
$L__BB343_14:
	setp.eq.s32 	%p10, %r9, 0;
	@%p10 bra 	$L__BB343_18;
	setp.eq.s32 	%p11, %r9, 1;
	add.s32 	%r40, %r47, %r14;
	mul.wide.s32 	%rd13, %r40, 8;
	add.s64 	%rd4, %rd1, %rd13;
	ld.global.f64 	%fd74, [%rd4];
	add.f64 	%fd85, %fd85, %fd74;
	@%p11 bra 	$L__BB343_18;
	setp.eq.s32 	%p12, %r9, 2;
	ld.global.f64 	%fd75, [%rd4+16];
	add.f64 	%fd85, %fd85, %fd75;
	@%p12 bra 	$L__BB343_18;
	ld.global.f64 	%fd76, [%rd4+32];
	add.f64 	%fd85, %fd85, %fd76;
$L__BB343_18:
	add.s32 	%r41, %r43, %r12;
	mul.wide.u32 	%rd14, %r41, 8;
	add.s64 	%rd15, %rd3, %rd14;
	atom.global.add.f64 	%fd77, [%rd15], %fd85;
	add.s32 	%r43, %r43, 1;
	setp.ne.s32 	%p13, %r43, %r31;
	@%p13 bra 	$L__BB343_4;
	add.s32 	%r42, %r42, 368;
	setp.lt.s32 	%p14, %r42, %r29;
	@%p14 bra 	$L__BB343_3;
$L__BB343_20:
	ret;

}
	// .globl	_Z15gpukernelBMWNr3ILi2ELi24EEvPdS0_S0_iii
.visible .entry _Z15gpukernelBMWNr3ILi2ELi24EEvPdS0_S0_iii(
	.param .u64 .ptr .align 1 _Z15gpukernelBMWNr3ILi2ELi24EEvPdS0_S0_iii_param_0,
	.param .u64 .ptr .align 1 _Z15gpukernelBMWNr3ILi2ELi24EEvPdS0_S0_iii_param_1,
	.param .u64 .ptr .align 1 _Z15gpukernelBMWNr3ILi2ELi24EEvPdS0_S0_iii_param_2,
	.param .u32 _Z15gpukernelBMWNr3ILi2ELi24EEvPdS0_S0_iii_param_3,
	.param .u32 _Z15gpukernelBMWNr3ILi2ELi24EEvPdS0_S0_iii_param_4,
	.param .u32 _Z15gpukernelBMWNr3ILi2ELi24EEvPdS0_S0_iii_param_5
)
{
	.reg .pred 	%p<15>;
	.reg .b32 	%r<50>;
	.reg .b64 	%rd<16>;
	.reg .b64 	%fd<86>;

	ld.param.u64 	%rd5, [_Z15gpukernelBMWNr3ILi2ELi24EEvPdS0_S0_iii_param_0];
	ld.param.u64 	%rd6, [_Z15gpukernelBMWNr3ILi2ELi24EEvPdS0_S0_iii_param_1];
	ld.param.u32 	%r29, [_Z15gpukernelBMWNr3ILi2ELi24EEvPdS0_S0_iii_param_3];
	ld.param.u32 	%r30, [_Z15gpukernelBMWNr3ILi2ELi24EEvPdS0_S0_iii_param_4];
	ld.param.u32 	%r31, [_Z15gpukernelBMWNr3ILi2ELi24EEvPdS0_S0_iii_param_5];
	cvta.to.global.u64 	%rd1, %rd6;
	mov.u32 	%r1, %tid.x;
	shr.u32 	%r42, %r1, 1;
	setp.ge.s32 	%p1, %r42, %r29;
	@%p1 bra 	$L__BB344_20;
	setp.lt.s32 	%p2, %r31, 1;
	and.b32  	%r3, %r1, 1;
	@%p2 bra 	$L__BB344_20;
	not.b32 	%r32, %r3;
	add.s32 	%r4, %r30, %r32;
	shr.u32 	%r33, %r4, 1;
	add.s32 	%r34, %r33, 1;
	and.b32  	%r5, %r34, 15;
	add.s32 	%r6, %r5, -1;
	and.b32  	%r7, %r34, 7;
	add.s32 	%r8, %r7, -1;
	and.b32  	%r9, %r34, 3;
	and.b32  	%r35, %r34, -16;
	neg.s32 	%r10, %r35;
	add.s64 	%rd2, %rd1, 128;
	cvta.to.global.u64 	%rd3, %rd5;
$L__BB344_3:
	mul.lo.s32 	%r12, %r42, %r31;
	mov.b32 	%r43, 0;
$L__BB344_4:
	setp.ge.s32 	%p3, %r3, %r30;
	mov.f64 	%fd85, 0d0000000000000000;
	@%p3 bra 	$L__BB344_18;
	setp.lt.u32 	%p4, %r4, 30;
	add.s32 	%r37, %r43, %r12;
	mul.lo.s32 	%r14, %r37, %r30;
	mov.f64 	%fd85, 0d0000000000000000;
	mov.u32 	%r47, %r3;
	@%p4 bra 	$L__BB344_8;
	add.s32 	%r44, %r3, %r14;
	mov.f64 	%fd85, 0d0000000000000000;
	mov.u32 	%r45, %r10;
	mov.u32 	%r47, %r3;
$L__BB344_7:
	.pragma "nounroll";
	mul.wide.s32 	%rd7, %r44, 8;
	add.s64 	%rd8, %rd2, %rd7;
	ld.global.f64 	%fd19, [%rd8+-128];
	add.f64 	%fd20, %fd85, %fd19;
	ld.global.f64 	%fd21, [%rd8+-112];
	add.f64 	%fd22, %fd20, %fd21;
	ld.global.f64 	%fd23, [%rd8+-96];
	add.f64 	%fd24, %fd22, %fd23;
	ld.global.f64 	%fd25, [%rd8+-80];
	add.f64 	%fd26, %fd24, %fd25;
	ld.global.f64 	%fd27, [%rd8+-64];
	add.f64 	%fd28, %fd26, %fd27;
	ld.global.f64 	%fd29, [%rd8+-48];
	add.f64 	%fd30, %fd28, %fd29;
	ld.global.f64 	%fd31, [%rd8+-32];
	add.f64 	%fd32, %fd30, %fd31;
	ld.global.f64 	%fd33, [%rd8+-16];
	add.f64 	%fd34, %fd32, %fd33;
	ld.global.f64 	%fd35, [%rd8];
	add.f64 	%fd36, %fd34, %fd35;
	ld.global.f64 	%fd37, [%rd8+16];
	add.f64 	%fd38, %fd36, %fd37;
	ld.global.f64 	%fd39, [%rd8+32];
	add.f64 	%fd40, %fd38, %fd39;
	ld.global.f64 	%fd41, [%rd8+48];
	add.f64 	%fd42, %fd40, %fd41;
	ld.global.f64 	%fd43, [%rd8+64];
	add.f64 	%fd44, %fd42, %fd43;
	ld.global.f64 	%fd45, [%rd8+80];
	add.f64 	%fd46, %fd44, %fd45;
	ld.global.f64 	%fd47, [%rd8+96];
	add.f64 	%fd48, %fd46, %fd47;
	ld.global.f64 	%fd49, [%rd8+112];
	add.f64 	%fd85, %fd48, %fd49;
	add.s32 	%r47, %r47, 32;
	add.s32 	%r45, %r45, 16;
	add.s32 	%r44, %r44, 32;
	setp.ne.s32 	%p5, %r45, 0;
	@%p5 bra 	$L__BB344_7;
$L__BB344_8:
	setp.eq.s32 	%p6, %r5, 0;
	@%p6 bra 	$L__BB344_18;
	setp.lt.u32 	%p7, %r6, 7;
	@%p7 bra 	$L__BB344_11;
	add.s32 	%r38, %r47, %r14;
	mul.wide.s32 	%rd9, %r38, 8;
	add.s64 	%rd10, %rd1, %rd9;
	ld.global.f64 	%fd51, [%rd10];
	add.f64 	%fd52, %fd85, %fd51;
	ld.global.f64 	%fd53, [%rd10+16];
	add.f64 	%fd54, %fd52, %fd53;
	ld.global.f64 	%fd55, [%rd10+32];
	add.f64 	%fd56, %fd54, %fd55;
	ld.global.f64 	%fd57, [%rd10+48];
	add.f64 	%fd58, %fd56, %fd57;
	ld.global.f64 	%fd59, [%rd10+64];
	add.f64 	%fd60, %fd58, %fd59;
	ld.global.f64 	%fd61, [%rd10+80];
	add.f64 	%fd62, %fd60, %fd61;
	ld.global.f64 	%fd63, [%rd10+96];
	add.f64 	%fd64, %fd62, %fd63;
	ld.global.f64 	%fd65, [%rd10+112];
	add.f64 	%fd85, %fd64, %fd65;
	add.s32 	%r47, %r47, 16;
$L__BB344_11:
	setp.eq.s32 	%p8, %r7, 0;
	@%p8 bra 	$L__BB344_18;
	setp.lt.u32 	%p9, %r8, 3;
	@%p9 bra 	$L__BB344_14;
	add.s32 	%r39, %r47, %r14;
	mul.wide.s32 	%rd11, %r39, 8;
	add.s64 	%rd12, %rd1, %rd11;
	ld.global.f64 	%fd67, [%rd12];
	add.f64 	%fd68, %fd85, %fd67;
	ld.global.f64 	%fd69, [%rd12+16];
	add.f64 	%fd70, %fd68, %fd69;
	ld.global.f64 	%fd71, [%rd12+32];
	add.f64 	%fd72, %fd70, %fd71;
	ld.global.f64 	%fd73, [%rd12+48];
	add.f64 	%fd85, %fd72, %fd73;
	add.s32 	%r47, %r47, 8;
$L__BB344_14:
	setp.eq.s32 	%p10, %r9, 0;
	@%p10 bra 	$L__BB344_18;
	setp.eq.s32 	%p11, %r9, 1;
	add.s32 	%r40, %r47, %r14;
	mul.wide.s32 	%rd13, %r40, 8;
	add.s64 	%rd4, %rd1, %rd13;
	ld.global.f64 	%fd74, [%rd4];
	add.f64 	%fd85, %fd85, %fd74;
	@%p11 bra 	$L__BB344_18;
	setp.eq.s32 	%p12, %r9, 2;
	ld.global.f64 	%fd75, [%rd4+16];
	add.f64 	%fd85, %fd85, %fd75;
	@%p12 bra 	$L__BB344_18;
	ld.global.f64 	%fd76, [%rd4+32];
	add.f64 	%fd85, %fd85, %fd76;
$L__BB344_18:
	add.s32 	%r41, %r43, %r12;
	mul.wide.u32 	%rd14, %r41, 8;
	add.s64 	%rd15, %rd3, %rd14;
	atom.global.add.f64 	%fd77, [%rd15], %fd85;
	add.s32 	%r43, %r43, 1;
	setp.ne.s32 	%p13, %r43, %r31;
	@%p13 bra 	$L__BB344_4;
	add.s32 	%r42, %r42, 384;
	setp.lt.s32 	%p14, %r42, %r29;
	@%p14 bra 	$L__BB344_3;
$L__BB344_20:
	ret;

}
	// .globl	_Z15gpukernelBMWNr3ILi2ELi25EEvPdS0_S0_iii
.visible .entry _Z15gpukernelBMWNr3ILi2ELi25EEvPdS0_S0_iii(
	.param .u64 .ptr .align 1 _Z15gpukernelBMWNr3ILi2ELi25EEvPdS0_S0_iii_param_0,
	.param .u64 .ptr .align 1 _Z15gpukernelBMWNr3ILi2ELi25EEvPdS0_S0_iii_param_1,
	.param .u64 .ptr .align 1 _Z15gpukernelBMWNr3ILi2ELi25EEvPdS0_S0_iii_param_2,
	.param .u32 _Z15gpukernelBMWNr3ILi2ELi25EEvPdS0_S0_iii_param_3,
	.param .u32 _Z15gpukernelBMWNr3ILi2ELi25EEvPdS0_S0_iii_param_4,
	.param .u32 _Z15gpukernelBMWNr3ILi2ELi25EEvPdS0_S0_iii_param_5
)
{
	.reg .pred 	%p<15>;
	.reg .b32 	%r<50>;
	.reg .b64 	%rd<16>;
	.reg .b64 	%fd<86>;

	ld.param.u64 	%rd5, [_Z15gpukernelBMWNr3ILi2ELi25EEvPdS0_S0_iii_param_0];
	ld.param.u64 	%rd6, [_Z15gpukernelBMWNr3ILi2ELi25EEvPdS0_S0_iii_param_1];
	ld.param.u32 	%r29, [_Z15gpukernelBMWNr3ILi2ELi25EEvPdS0_S0_iii_param_3];
	ld.param.u32 	%r30, [_Z15gpukernelBMWNr3ILi2ELi25EEvPdS0_S0_iii_param_4];
	ld.param.u32 	%r31, [_Z15gpukernelBMWNr3ILi2ELi25EEvPdS0_S0_iii_param_5];
	cvta.to.global.u64 	%rd1, %rd6;
	mov.u32 	%r1, %tid.x;
	shr.u32 	%r42, %r1, 1;
	setp.ge.s32 	%p1, %r42, %r29;
	@%p1 bra 	$L__BB345_20;
	setp.lt.s32 	%p2, %r31, 1;
	and.b32  	%r3, %r1, 1;
	@%p2 bra 	$L__BB345_20;
	not.b32 	%r32, %r3;
	add.s32 	%r4, %r30, %r32;
	shr.u32 	%r33, %r4, 1;
	add.s32 	%r34, %r33, 1;
	and.b32  	%r5, %r34, 15;
	add.s32 	%r6, %r5, -1;
	and.b32  	%r7, %r34, 7;
	add.s32 	%r8, %r7, -1;
	and.b32  	%r9, %r34, 3;
	and.b32  	%r35, %r34, -16;
	neg.s32 	%r10, %r35;
	add.s64 	%rd2, %rd1, 128;
	cvta.to.global.u64 	%rd3, %rd5;
$L__BB345_3:
	mul.lo.s32 	%r12, %r42, %r31;
	mov.b32 	%r43, 0;
$L__BB345_4:
	setp.ge.s32 	%p3, %r3, %r30;
	mov.f64 	%fd85, 0d0000000000000000;
	@%p3 bra 	$L__BB345_18;
	setp.lt.u32 	%p4, %r4, 30;
	add.s32 	%r37, %r43, %r12;
	mul.lo.s32 	%r14, %r37, %r30;
	mov.f64 	%fd85, 0d0000000000000000;
	mov.u32 	%r47, %r3;
	@%p4 bra 	$L__BB345_8;
	add.s32 	%r44, %r3, %r14;
	mov.f64 	%fd85, 0d0000000000000000;
	mov.u32 	%r45, %r10;
	mov.u32 	%r47, %r3;
$L__BB345_7:
	.pragma "nounroll";
	mul.wide.s32 	%rd7, %r44, 8;
	add.s64 	%rd8, %rd2, %rd7;
	ld.global.f64 	%fd19, [%rd8+-128];
	add.f64 	%fd20, %fd85, %fd19;
	ld.global.f64 	%fd21, [%rd8+-112];
	add.f64 	%fd22, %fd20, %fd21;
	ld.global.f64 	%fd23, [%rd8+-96];
	add.f64 	%fd24, %fd22, %fd23;
	ld.global.f64 	%fd25, [%rd8+-80];
	add.f64 	%fd26, %fd24, %fd25;
	ld.global.f64 	%fd27, [%rd8+-64];
	add.f64 	%fd28, %fd26, %fd27;
	ld.global.f64 	%fd29, [%rd8+-48];
	add.f64 	%fd30, %fd28, %fd29;
	ld.global.f64 	%fd31, [%rd8+-32];
	add.f64 	%fd32, %fd30, %fd31;
	ld.global.f64 	%fd33, [%rd8+-16];
	add.f64 	%fd34, %fd32, %fd33;
	ld.global.f64 	%fd35, [%rd8];
	add.f64 	%fd36, %fd34, %fd35;
	ld.global.f64 	%fd37, [%rd8+16];
	add.f64 	%fd38, %fd36, %fd37;
	ld.global.f64 	%fd39, [%rd8+32];
	add.f64 	%fd40, %fd38, %fd39;
	ld.global.f64 	%fd41, [%rd8+48];
	add.f64 	%fd42, %fd40, %fd41;
	ld.global.f64 	%fd43, [%rd8+64];
	add.f64 	%fd44, %fd42, %fd43;
	ld.global.f64 	%fd45, [%rd8+80];
	add.f64 	%fd46, %fd44, %fd45;
	ld.global.f64 	%fd47, [%rd8+96];
	add.f64 	%fd48, %fd46, %fd47;
	ld.global.f64 	%fd49, [%rd8+112];
	add.f64 	%fd85, %fd48, %fd49;
	add.s32 	%r47, %r47, 32;
	add.s32 	%r45, %r45, 16;
	add.s32 	%r44, %r44, 32;
	setp.ne.s32 	%p5, %r45, 0;
	@%p5 bra 	$L__BB345_7;
$L__BB345_8:
	setp.eq.s32 	%p6, %r5, 0;
	@%p6 bra 	$L__BB345_18;
	setp.lt.u32 	%p7, %r6, 7;
	@%p7 bra 	$L__BB345_11;
	add.s32 	%r38, %r47, %r14;
	mul.wide.s32 	%rd9, %r38, 8;
	add.s64 	%rd10, %rd1, %rd9;
	ld.global.f64 	%fd51, [%rd10];
	add.f64 	%fd52, %fd85, %fd51;
	ld.global.f64 	%fd53, [%rd10+16];
	add.f64 	%fd54, %fd52, %fd53;
	ld.global.f64 	%fd55, [%rd10+32];
	add.f64 	%fd56, %fd54, %fd55;
	ld.global.f64 	%fd57, [%rd10+48];
	add.f64 	%fd58, %fd56, %fd57;
	ld.global.f64 	%fd59, [%rd10+64];
	add.f64 	%fd60, %fd58, %fd59;
	ld.global.f64 	%fd61, [%rd10+80];
	add.f64 	%fd62, %fd60, %fd61;
	ld.global.f64 	%fd63, [%rd10+96];
	add.f64 	%fd64, %fd62, %fd63;
	ld.global.f64 	%fd65, [%rd10+112];
	add.f64 	%fd85, %fd64, %fd65;
	add.s32 	%r47, %r47, 16;
$L__BB345_11:
	setp.eq.s32 	%p8, %r7, 0;
	@%p8 bra 	$L__BB345_18;
	setp.lt.u32 	%p9, %r8, 3;
	@%p9 bra 	$L__BB345_14;
	add.s32 	%r39, %r47, %r14;
	mul.wide.s32 	%rd11, %r39, 8;
	add.s64 	%rd12, %rd1, %rd11;
	ld.global.f64 	%fd67, [%rd12];
	add.f64 	%fd68, %fd85, %fd67;
	ld.global.f64 	%fd69, [%rd12+16];
	add.f64 	%fd70, %fd68, %fd69;
	ld.global.f64 	%fd71, [%rd12+32];
	add.f64 	%fd72, %fd70, %fd71;
	ld.global.f64 	%fd73, [%rd12+48];
	add.f64 	%fd85, %fd72, %fd73;
	add.s32 	%r47, %r47, 8;
$L__BB345_14:
	setp.eq.s32 	%p10, %r9, 0;
	@%p10 bra 	$L__BB345_18;
	setp.eq.s32 	%p11, %r9, 1;
	add.s32 	%r40, %r47, %r14;
	mul.wide.s32 	%rd13, %r40, 8;
	add.s64 	%rd4, %rd1, %rd13;
	ld.global.f64 	%fd74, [%rd4];
	add.f64 	%fd85, %fd85, %fd74;
	@%p11 bra 	$L__BB345_18;
	setp.eq.s32 	%p12, %r9, 2;
	ld.global.f64 	%fd75, [%rd4+16];
	add.f64 	%fd85, %fd85, %fd75;
	@%p12 bra 	$L__BB345_18;
	ld.global.f64 	%fd76, [%rd4+32];
	add.f64 	%fd85, %fd85, %fd76;
$L__BB345_18:
	add.s32 	%r41, %r43, %r12;
	mul.wide.u32 	%rd14, %r41, 8;
	add.s64 	%rd15, %rd3, %rd14;
	atom.global.add.f64 	%fd77, [%rd15], %fd85;
	add.s32 	%r43, %r43, 1;
	setp.ne.s32 	%p13, %r43, %r31;
	@%p13 bra 	$L__BB345_4;
	add.s32 	%r42, %r42, 400;
	setp.lt.s32 	%p14, %r42, %r29;
	@%p14 bra 	$L__BB345_3;
$L__BB345_20:
	ret;

}
	// .globl	_Z15gpukernelBMWNr3ILi2ELi26EEvPdS0_S0_iii
.visible .entry _Z15gpukernelBMWNr3ILi2ELi26EEvPdS0_S0_iii(
	.param .u64 .ptr .align 1 _Z15gpukernelBMWNr3ILi2ELi26EEvPdS0_S0_iii_param_0,
	.param .u64 .ptr .align 1 _Z15gpukernelBMWNr3ILi2ELi26EEvPdS0_S0_iii_param_1,
	.param .u64 .ptr .align 1 _Z15gpukernelBMWNr3ILi2ELi26EEvPdS0_S0_iii_param_2,
	.param .u32 _Z15gpukernelBMWNr3ILi2ELi26EEvPdS0_S0_iii_param_3,
	.param .u32 _Z15gpukernelBMWNr3ILi2ELi26EEvPdS0_S0_iii_param_4,
	.param .u32 _Z15gpukernelBMWNr3ILi2ELi26EEvPdS0_S0_iii_param_5
)
{
	.reg .pred 	%p<15>;
	.reg .b32 	%r<50>;
	.reg .b64 	%rd<16>;
	.reg .b64 	%fd<86>;

	ld.param.u64 	%rd5, [_Z15gpukernelBMWNr3ILi2ELi26EEvPdS0_S0_iii_param_0];
	ld.param.u64 	%rd6, [_Z15gpukernelBMWNr3ILi2ELi26EEvPdS0_S0_iii_param_1];
	ld.param.u32 	%r29, [_Z15gpukernelBMWNr3ILi2ELi26EEvPdS0_S0_iii_param_3];
	ld.param.u32 	%r30, [_Z15gpukernelBMWNr3ILi2ELi26EEvPdS0_S0_iii_param_4];
	ld.param.u32 	%r31, [_Z15gpukernelBMWNr3ILi2ELi26EEvPdS0_S0_iii_param_5];
	cvta.to.global.u64 	%rd1, %rd6;
	mov.u32 	%r1, %tid.x;
	shr.u32 	%r42, %r1, 1;
	setp.ge.s32 	%p1, %r42, %r29;
	@%p1 bra 	$L__BB346_20;
	setp.lt.s32 	%p2, %r31, 1;
	and.b32  	%r3, %r1, 1;
	@%p2 bra 	$L__BB346_20;
	not.b32 	%r32, %r3;
	add.s32 	%r4, %r30, %r32;
	shr.u32 	%r33, %r4, 1;
	add.s32 	%r34, %r33, 1;
	and.b32  	%r5, %r34, 15;
	add.s32 	%r6, %r5, -1;
	and.b32  	%r7, %r34, 7;
	add.s32 	%r8, %r7, -1;
	and.b32  	%r9, %r34, 3;
	and.b32  	%r35, %r34, -16;
	neg.s32 	%r10, %r35;
	add.s64 	%rd2, %rd1, 128;
	cvta.to.global.u64 	%rd3, %rd5;
$L__BB346_3:
	mul.lo.s32 	%r12, %r42, %r31;
	mov.b32 	%r43, 0;
$L__BB346_4:
	setp.ge.s32 	%p3, %r3, %r30;
	mov.f64 	%fd85, 0d0000000000000000;
	@%p3 bra 	$L__BB346_18;
	setp.lt.u32 	%p4, %r4, 30;
	add.s32 	%r37, %r43, %r12;
	mul.lo.s32 	%r14, %r37, %r30;
	mov.f64 	%fd85, 0d0000000000000000;
	mov.u32 	%r47, %r3;
	@%p4 bra 	$L__BB346_8;
	add.s32 	%r44, %r3, %r14;
	mov.f64 	%fd85, 0d0000000000000000;
	mov.u32 	%r45, %r10;
	mov.u32 	%r47, %r3;
$L__BB346_7:
	.pragma "nounroll";
	mul.wide.s32 	%rd7, %r44, 8;
	add.s64 	%rd8, %rd2, %rd7;
	ld.global.f64 	%fd19, [%rd8+-128];
	add.f64 	%fd20, %fd85, %fd19;
	ld.global.f64 	%fd21, [%rd8+-112];
	add.f64 	%fd22, %fd20, %fd21;
	ld.global.f64 	%fd23, [%rd8+-96];
	add.f64 	%fd24, %fd22, %fd23;
	ld.global.f64 	%fd25, [%rd8+-80];
	add.f64 	%fd26, %fd24, %fd25;
	ld.global.f64 	%fd27, [%rd8+-64];
	add.f64 	%fd28, %fd26, %fd27;
	ld.global.f64 	%fd29, [%rd8+-48];
	add.f64 	%fd30, %fd28, %fd29;
	ld.global.f64 	%fd31, [%rd8+-32];
	add.f64 	%fd32, %fd30, %fd31;
	ld.global.f64 	%fd33, [%rd8+-16];
	add.f64 	%fd34, %fd32, %fd33;
	ld.global.f64 	%fd35, [%rd8];
	add.f64 	%fd36, %fd34, %fd35;
	ld.global.f64 	%fd37, [%rd8+16];
	add.f64 	%fd38, %fd36, %fd37;
	ld.global.f64 	%fd39, [%rd8+32];
	add.f64 	%fd40, %fd38, %fd39;
	ld.global.f64 	%fd41, [%rd8+48];
	add.f64 	%fd42, %fd40, %fd41;
	ld.global.f64 	%fd43, [%rd8+64];
	add.f64 	%fd44, %fd42, %fd43;
	ld.global.f64 	%fd45, [%rd8+80];
	add.f64 	%fd46, %fd44, %fd45;
	ld.global.f64 	%fd47, [%rd8+96];
	add.f64 	%fd48, %fd46, %fd47;
	ld.global.f64 	%fd49, [%rd8+112];
	add.f64 	%fd85, %fd48, %fd49;
	add.s32 	%r47, %r47, 32;
	add.s32 	%r45, %r45, 16;
	add.s32 	%r44, %r44, 32;
	setp.ne.s32 	%p5, %r45, 0;
	@%p5 bra 	$L__BB346_7;
$L__BB346_8:
	setp.eq.s32 	%p6, %r5, 0;
	@%p6 bra 	$L__BB346_18;
	setp.lt.u32 	%p7, %r6, 7;
	@%p7 bra 	$L__BB346_11;
	add.s32 	%r38, %r47, %r14;
	mul.wide.s32 	%rd9, %r38, 8;
	add.s64 	%rd10, %rd1, %rd9;
	ld.global.f64 	%fd51, [%rd10];
	add.f64 	%fd52, %fd85, %fd51;
	ld.global.f64 	%fd53, [%rd10+16];
	add.f64 	%fd54, %fd52, %fd53;
	ld.global.f64 	%fd55, [%rd10+32];
	add.f64 	%fd56, %fd54, %fd55;
	ld.global.f64 	%fd57, [%rd10+48];
	add.f64 	%fd58, %fd56, %fd57;
	ld.global.f64 	%fd59, [%rd10+64];
	add.f64 	%fd60, %fd58, %fd59;
	ld.global.f64 	%fd61, [%rd10+80];
	add.f64 	%fd62, %fd60, %fd61;
	ld.global.f64 	%fd63, [%rd10+96];
	add.f64 	%fd64, %fd62, %fd63;
	ld.global.f64 	%fd65, [%rd10+112];
	add.f64 	%fd85, %fd64, %fd65;
	add.s32 	%r47, %r47, 16;
$L__BB346_11:
	setp.eq.s32 	%p8, %r7, 0;
	@%p8 bra 	$L__BB346_18;
	setp.lt.u32 	%p9, %r8, 3;
	@%p9 bra 	$L__BB346_14;
	add.s32 	%r39, %r47, %r14;
	mul.wide.s32 	%rd11, %r39, 8;
	add.s64 	%rd12, %rd1, %rd11;
	ld.global.f64 	%fd67, [%rd12];
	add.f64 	%fd68, %fd85, %fd67;
	ld.global.f64 	%fd69, [%rd12+16];
	add.f64 	%fd70, %fd68, %fd69;
	ld.global.f64 	%fd71, [%rd12+32];
	add.f64 	%fd72, %fd70, %fd71;
	ld.global.f64 	%fd73, [%rd12+48];
	add.f64 	%fd85, %fd72, %fd73;
	add.s32 	%r47, %r47, 8;
$L__BB346_14:
	setp.eq.s32 	%p10, %r9, 0;
	@%p10 bra 	$L__BB346_18;
	setp.eq.s32 	%p11, %r9, 1;
	add.s32 	%r40, %r47, %r14;
	mul.wide.s32 	%rd13, %r40, 8;
	add.s64 	%rd4, %rd1, %rd13;
	ld.global.f64 	%fd74, [%rd4];
	add.f64 	%fd85, %fd85, %fd74;
	@%p11 bra 	$L__BB346_18;
	setp.eq.s32 	%p12, %r9, 2;
	ld.global.f64 	%fd75, [%rd4+16];
	add.f64 	%fd85, %fd85, %fd75;
	@%p12 bra 	$L__BB346_18;
	ld.global.f64 	%fd76, [%rd4+32];
	add.f64 	%fd85, %fd85, %fd76;
$L__BB346_18:
	add.s32 	%r41, %r43, %r12;
	mul.wide.u32 	%rd14, %r41, 8;
	add.s64 	%rd15, %rd3, %rd14;
	atom.global.add.f64 	%fd77, [%rd15], %fd85;
	add.s32 	%r43, %r43, 1;
	setp.ne.s32 	%p13, %r43, %r31;
	@%p13 bra 	$L__BB346_4;
	add.s32 	%r42, %r42, 416;
	setp.lt.s32 	%p14, %r42, %r29;
	@%p14 bra 	$L__BB346_3;
$L__BB346_20:
	ret;

}
	// .globl	_Z15gpukernelBMWNr3ILi2ELi27EEvPdS0_S0_iii
.visible .entry _Z15gpukernelBMWNr3ILi2ELi27EEvPdS0_S0_iii(
	.param .u64 .ptr .align 1 _Z15gpukernelBMWNr3ILi2ELi27EEvPdS0_S0_iii_param_0,
	.param .u64 .ptr .align 1 _Z15gpukernelBMWNr3ILi2ELi27EEvPdS0_S0_iii_param_1,
	.param .u64 .ptr .align 1 _Z15gpukernelBMWNr3ILi2ELi27EEvPdS0_S0_iii_param_2,
	.param .u32 _Z15gpukernelBMWNr3ILi2ELi27EEvPdS0_S0_iii_param_3,
	.param .u32 _Z15gpukernelBMWNr3ILi2ELi27EEvPdS0_S0_iii_param_4,
	.param .u32 _Z15gpukernelBMWNr3ILi2ELi27EEvPdS0_S0_iii_param_5
)
{
	.reg .pred 	%p<15>;
	.reg .b32 	%r<50>;
	.reg .b64 	%rd<16>;
	.reg .b64 	%fd<86>;

	ld.param.u64 	%rd5, [_Z15gpukernelBMWNr3ILi2ELi27EEvPdS0_S0_iii_param_0];
	ld.param.u64 	%rd6, [_Z15gpukernelBMWNr3ILi2ELi27EEvPdS0_S0_iii_param_1];
	ld.param.u32 	%r29, [_Z15gpukernelBMWNr3ILi2ELi27EEvPdS0_S0_iii_param_3];
	ld.param.u32 	%r30, [_Z15gpukernelBMWNr3ILi2ELi27EEvPdS0_S0_iii_param_4];
	ld.param.u32 	%r31, [_Z15gpukernelBMWNr3ILi2ELi27EEvPdS0_S0_iii_param_5];
	cvta.to.global.u64 	%rd1, %rd6;
	mov.u32 	%r1, %tid.x;
	shr.u32 	%r42, %r1, 1;
	setp.ge.s32 	%p1, %r42, %r29;
	@%p1 bra 	$L__BB347_20;
	setp.lt.s32 	%p2, %r31, 1;
	and.b32  	%r3, %r1, 1;
	@%p2 bra 	$L__BB347_20;
	not.b32 	%r32, %r3;
	add.s32 	%r4, %r30, %r32;
	shr.u32 	%r33, %r4, 1;
	add.s32 	%r34, %r33, 1;
	and.b32  	%r5, %r34, 15;
	add.s32 	%r6, %r5, -1;
	and.b32  	%r7, %r34, 7;
	add.s32 	%r8, %r7, -1;
	and.b32  	%r9, %r34, 3;
	and.b32  	%r35, %r34, -16;
	neg.s32 	%r10, %r35;
	add.s64 	%rd2, %rd1, 128;
	cvta.to.global.u64 	%rd3, %rd5;
$L__BB347_3:
	mul.lo.s32 	%r12, %r42, %r31;
	mov.b32 	%r43, 0;
$L__BB347_4:
	setp.ge.s32 	%p3, %r3, %r30;
	mov.f64 	%fd85, 0d0000000000000000;
	@%p3 bra 	$L__BB347_18;
	setp.lt.u32 	%p4, %r4, 30;
	add.s32 	%r37, %r43, %r12;
	mul.lo.s32 	%r14, %r37, %r30;
	mov.f64 	%fd85, 0d0000000000000000;
	mov.u32 	%r47, %r3;
	@%p4 bra 	$L__BB347_8;
	add.s32 	%r44, %r3, %r14;
	mov.f64 	%fd85, 0d0000000000000000;
	mov.u32 	%r45, %r10;
	mov.u32 	%r47, %r3;
$L__BB347_7:
	.pragma "nounroll";
	mul.wide.s32 	%rd7, %r44, 8;
	add.s64 	%rd8, %rd2, %rd7;
	ld.global.f64 	%fd19, [%rd8+-128];
	add.f64 	%fd20, %fd85, %fd19;
	ld.global.f64 	%fd21, [%rd8+-112];
	add.f64 	%fd22, %fd20, %fd21;
	ld.global.f64 	%fd23, [%rd8+-96];
	add.f64 	%fd24, %fd22, %fd23;
	ld.global.f64 	%fd25, [%rd8+-80];
	add.f64 	%fd26, %fd24, %fd25;
	ld.global.f64 	%fd27, [%rd8+-64];
	add.f64 	%fd28, %fd26, %fd27;
	ld.global.f64 	%fd29, [%rd8+-48];
	add.f64 	%fd30, %fd28, %fd29;
	ld.global.f64 	%fd31, [%rd8+-32];
	add.f64 	%fd32, %fd30, %fd31;
	ld.global.f64 	%fd33, [%rd8+-16];
	add.f64 	%fd34, %fd32, %fd33;
	ld.global.f64 	%fd35, [%rd8];
	add.f64 	%fd36, %fd34, %fd35;
	ld.global.f64 	%fd37, [%rd8+16];
	add.f64 	%fd38, %fd36, %fd37;
	ld.global.f64 	%fd39, [%rd8+32];
	add.f64 	%fd40, %fd38, %fd39;
	ld.global.f64 	%fd41, [%rd8+48];
	add.f64 	%fd42, %fd40, %fd41;
	ld.global.f64 	%fd43, [%rd8+64];
	add.f64 	%fd44, %fd42, %fd43;
	ld.global.f64 	%fd45, [%rd8+80];
	add.f64 	%fd46, %fd44, %fd45;
	ld.global.f64 	%fd47, [%rd8+96];
	add.f64 	%fd48, %fd46, %fd47;
	ld.global.f64 	%fd49, [%rd8+112];
	add.f64 	%fd85, %fd48, %fd49;
	add.s32 	%r47, %r47, 32;
	add.s32 	%r45, %r45, 16;
	add.s32 	%r44, %r44, 32;
	setp.ne.s32 	%p5, %r45, 0;
	@%p5 bra 	$L__BB347_7;
$L__BB347_8:
	setp.eq.s32 	%p6, %r5, 0;
	@%p6 bra 	$L__BB347_18;
	setp.lt.u32 	%p7, %r6, 7;
	@%p7 bra 	$L__BB347_11;
	add.s32 	%r38, %r47, %r14;
	mul.wide.s32 	%rd9, %r38, 8;
	add.s64 	%rd10, %rd1, %rd9;
	ld.global.f64 	%fd51, [%rd10];
	add.f64 	%fd52, %fd85, %fd51;
	ld.global.f64 	%fd53, [%rd10+16];
	add.f64 	%fd54, %fd52, %fd53;
	ld.global.f64 	%fd55, [%rd10+32];
	add.f64 	%fd56, %fd54, %fd55;
	ld.global.f64 	%fd57, [%rd10+48];
	add.f64 	%fd58, %fd56, %fd57;
	ld.global.f64 	%fd59, [%rd10+64];
	add.f64 	%fd60, %fd58, %fd59;
	ld.global.f64 	%fd61, [%rd10+80];
	add.f64 	%fd62, %fd60, %fd61;
	ld.global.f64 	%fd63, [%rd10+96];
	add.f64 	%fd64, %fd62, %fd63;
	ld.global.f64 	%fd65, [%rd10+112];
	add.f64 	%fd85, %fd64, %fd65;
	add.s32 	%r47, %r47, 16;
$L__BB347_11:
	setp.eq.s32 	%p8, %r7, 0;
	@%p8 bra 	$L__BB347_18;
	setp.lt.u32 	%p9, %r8, 3;
	@%p9 bra 	$L__BB347_14;
	add.s32 	%r39, %r47, %r14;
	mul.wide.s32 	%rd11, %r39, 8;
	add.s64 	%rd12, %rd1, %rd11;
	ld.global.f64 	%fd67, [%rd12];
	add.f64 	%fd68, %fd85, %fd67;
	ld.global.f64 	%fd69, [%rd12+16];
	add.f64 	%fd70, %fd68, %fd69;
	ld.global.f64 	%fd71, [%rd12+32];
	add.f64 	%fd72, %fd70, %fd71;
	ld.global.f64 	%fd73, [%rd12+48];
	add.f64 	%fd85, %fd72, %fd73;
	add.s32 	%r47, %r47, 8;
$L__BB347_14:
	setp.eq.s32 	%p10, %r9, 0;
	@%p10 bra 	$L__BB347_18;
	setp.eq.s32 	%p11, %r9, 1;
	add.s32 	%r40, %r47, %r14;
	mul.wide.s32 	%rd13, %r40, 8;
	add.s64 	%rd4, %rd1, %rd13;
	ld.global.f64 	%fd74, [%rd4];
	add.f64 	%fd85, %fd85, %fd74;
	@%p11 bra 	$L__BB347_18;
	setp.eq.s32 	%p12, %r9, 2;
	ld.global.f64 	%fd75, [%rd4+16];
	add.f64 	%fd85, %fd85, %fd75;
	@%p12 bra 	$L__BB347_18;
	ld.global.f64 	%fd76, [%rd4+32];
	add.f64 	%fd85, %fd85, %fd76;
$L__BB347_18:
	add.s32 	%r41, %r43, %r12;
	mul.wide.u32 	%rd14, %r41, 8;
	add.s64 	%rd15, %rd3, %rd14;
	atom.global.add.f64 	%fd77, [%rd15], %fd85;
	add.s32 	%r43, %r43, 1;
	setp.ne.s32 	%p13, %r43, %r31;
	@%p13 bra 	$L__BB347_4;
	add.s32 	%r42, %r42, 432;
	setp.lt.s32 	%p14, %r42, %r29;
	@%p14 bra 	$L__BB347_3;
$L__BB347_20:
	ret;

}
	// .globl	_Z15gpukernelBMWNr3ILi2ELi28EEvPdS0_S0_iii
.visible .entry _Z15gpukernelBMWNr3ILi2ELi28EEvPdS0_S0_iii(
	.param .u64 .ptr .align 1 _Z15gpukernelBMWNr3ILi2ELi28EEvPdS0_S0_iii_param_0,
	.param .u64 .ptr .align 1 _Z15gpukernelBMWNr3ILi2ELi28EEvPdS0_S0_iii_param_1,
	.param .u64 .ptr .align 1 _Z15gpukernelBMWNr3ILi2ELi28EEvPdS0_S0_iii_param_2,
	.param .u32 _Z15gpukernelBMWNr3ILi2ELi28EEvPdS0_S0_iii_param_3,
	.param .u32 _Z15gpukernelBMWNr3ILi2ELi28EEvPdS0_S0_iii_param_4,
	.param .u32 _Z15gpukernelBMWNr3ILi2ELi28EEvPdS0_S0_iii_param_5
)
{
	.reg .pred 	%p<15>;
	.reg .b32 	%r<50>;
	.reg .b64 	%rd<16>;
	.reg .b64 	%fd<86>;

	ld.param.u64 	%rd5, [_Z15gpukernelBMWNr3ILi2ELi28EEvPdS0_S0_iii_param_0];
	ld.param.u64 	%rd6, [_Z15gpukernelBMWNr3ILi2ELi28EEvPdS0_S0_iii_param_1];
	ld.param.u32 	%r29, [_Z15gpukernelBMWNr3ILi2ELi28EEvPdS0_S0_iii_param_3];
	ld.param.u32 	%r30, [_Z15gpukernelBMWNr3ILi2ELi28EEvPdS0_S0_iii_param_4];
	ld.param.u32 	%r31, [_Z15gpukernelBMWNr3ILi2ELi28EEvPdS0_S0_iii_param_5];
	cvta.to.global.u64 	%rd1, %rd6;
	mov.u32 	%r1, %tid.x;
	shr.u32 	%r42, %r1, 1;
	setp.ge.s32 	%p1, %r42, %r29;
	@%p1 bra 	$L__BB348_20;
	setp.lt.s32 	%p2, %r31, 1;
	and.b32  	%r3, %r1, 1;
	@%p2 bra 	$L__BB348_20;
	not.b32 	%r32, %r3;
	add.s32 	%r4, %r30, %r32;
	shr.u32 	%r33, %r4, 1;
	add.s32 	%r34, %r33, 1;
	and.b32  	%r5, %r34, 15;
	add.s32 	%r6, %r5, -1;
	and.b32  	%r7, %r34, 7;
	add.s32 	%r8, %r7, -1;
	and.b32  	%r9, %r34, 3;
	and.b32  	%r35, %r34, -16;
	neg.s32 	%r10, %r35;
	add.s64 	%rd2, %rd1, 128;
	cvta.to.global.u64 	%rd3, %rd5;
$L__BB348_3:
	mul.lo.s32 	%r12, %r42, %r31;
	mov.b32 	%r43, 0;
$L__BB348_4:
	setp.ge.s32 	%p3, %r3, %r30;
	mov.f64 	%fd85, 0d0000000000000000;
	@%p3 bra 	$L__BB348_18;
	setp.lt.u32 	%p4, %r4, 30;
	add.s32 	%r37, %r43, %r12;
	mul.lo.s32 	%r14, %r37, %r30;
	mov.f64 	%fd85, 0d0000000000000000;
	mov.u32 	%r47, %r3;
	@%p4 bra 	$L__BB348_8;
	add.s32 	%r44, %r3, %r14;
	mov.f64 	%fd85, 0d0000000000000000;
	mov.u32 	%r45, %r10;
	mov.u32 	%r47, %r3;
$L__BB348_7:
	.pragma "nounroll";
	mul.wide.s32 	%rd7, %r44, 8;
	add.s64 	%rd8, %rd2, %rd7;
	ld.global.f64 	%fd19, [%rd8+-128];
	add.f64 	%fd20, %fd85, %fd19;
	ld.global.f64 	%fd21, [%rd8+-112];
	add.f64 	%fd22, %fd20, %fd21;
	ld.global.f64 	%fd23, [%rd8+-96];
	add.f64 	%fd24, %fd22, %fd23;
	ld.global.f64 	%fd25, [%rd8+-80];
	add.f64 	%fd26, %fd24, %fd25;
	ld.global.f64 	%fd27, [%rd8+-64];
	add.f64 	%fd28, %fd26, %fd27;
	ld.global.f64 	%fd29, [%rd8+-48];
	add.f64 	%fd30, %fd28, %fd29;
	ld.global.f64 	%fd31, [%rd8+-32];
	add.f64 	%fd32, %fd30, %fd31;
	ld.global.f64 	%fd33, [%rd8+-16];
	add.f64 	%fd34, %fd32, %fd33;
	ld.global.f64 	%fd35, [%rd8];
	add.f64 	%fd36, %fd34, %fd35;
	ld.global.f64 	%fd37, [%rd8+16];
	add.f64 	%fd38, %fd36, %fd37;
	ld.global.f64 	%fd39, [%rd8+32];
	add.f64 	%fd40, %fd38, %fd39;
	ld.global.f64 	%fd41, [%rd8+48];
	add.f64 	%fd42, %fd40, %fd41;
	ld.global.f64 	%fd43, [%rd8+64];
	add.f64 	%fd44, %fd42, %fd43;
	ld.global.f64 	%fd45, [%rd8+80];
	add.f64 	%fd46, %fd44, %fd45;
	ld.global.f64 	%fd47, [%rd8+96];
	add.f64 	%fd48, %fd46, %fd47;
	ld.global.f64 	%fd49, [%rd8+112];
	add.f64 	%fd85, %fd48, %fd49;
	add.s32 	%r47, %r47, 32;
	add.s32 	%r45, %r45, 16;
	add.s32 	%r44, %r44, 32;
	setp.ne.s32 	%p5, %r45, 0;
	@%p5 bra 	$L__BB348_7;
$L__BB348_8:
	setp.eq.s32 	%p6, %r5, 0;
	@%p6 bra 	$L__BB348_18;
	setp.lt.u32 	%p7, %r6, 7;
	@%p7 bra 	$L__BB348_11;
	add.s32 	%r38, %r47, %r14;
	mul.wide.s32 	%rd9, %r38, 8;
	add.s64 	%rd10, %rd1, %rd9;
	ld.global.f64 	%fd51, [%rd10];
	add.f64 	%fd52, %fd85, %fd51;
	ld.global.f64 	%fd53, [%rd10+16];
	add.f64 	%fd54, %fd52, %fd53;
	ld.global.f64 	%fd55, [%rd10+32];
	add.f64 	%fd56, %fd54, %fd55;
	ld.global.f64 	%fd57, [%rd10+48];
	add.f64 	%fd58, %fd56, %fd57;
	ld.global.f64 	%fd59, [%rd10+64];
	add.f64 	%fd60, %fd58, %fd59;
	ld.global.f64 	%fd61, [%rd10+80];
	add.f64 	%fd62, %fd60, %fd61;
	ld.global.f64 	%fd63, [%rd10+96];
	add.f64 	%fd64, %fd62, %fd63;
	ld.global.f64 	%fd65, [%rd10+112];
	add.f64 	%fd85, %fd64, %fd65;
	add.s32 	%r47, %r47, 16;
$L__BB348_11:
	setp.eq.s32 	%p8, %r7, 0;
	@%p8 bra 	$L__BB348_18;
	setp.lt.u32 	%p9, %r8, 3;
	@%p9 bra 	$L__BB348_14;
	add.s32 	%r39, %r47, %r14;
	mul.wide.s32 	%rd11, %r39, 8;
	add.s64 	%rd12, %rd1, %rd11;
	ld.global.f64 	%fd67, [%rd12];
	add.f64 	%fd68, %fd85, %fd67;
	ld.global.f64 	%fd69, [%rd12+16];
	add.f64 	%fd70, %fd68, %fd69;
	ld.global.f64 	%fd71, [%rd12+32];
	add.f64 	%fd72, %fd70, %fd71;
	ld.global.f64 	%fd73, [%rd12+48];
	add.f64 	%fd85, %fd72, %fd73;
	add.s32 	%r47, %r47, 8;
$L__BB348_14:
	setp.eq.s32 	%p10, %r9, 0;
	@%p10 bra 	$L__BB348_18;
	setp.eq.s32 	%p11, %r9, 1;
	add.s32 	%r40, %r47, %r14;
	mul.wide.s32 	%rd13, %r40, 8;
	add.s64 	%rd4, %rd1, %rd13;
	ld.global.f64 	%fd74, [%rd4];
	add.f64 	%fd85, %fd85, %fd74;
	@%p11 bra 	$L__BB348_18;
	setp.eq.s32 	%p12, %r9, 2;
	ld.global.f64 	%fd75, [%rd4+16];
	add.f64 	%fd85, %fd85, %fd75;
	@%p12 bra 	$L__BB348_18;
	ld.global.f64 	%fd76, [%rd4+32];
	add.f64 	%fd85, %fd85, %fd76;
$L__BB348_18:
	add.s32 	%r41, %r43, %r12;
	mul.wide.u32 	%rd14, %r41, 8;
	add.s64 	%rd15, %rd3, %rd14;
	atom.global.add.f64 	%fd77, [%rd15], %fd85;
	add.s32 	%r43, %r43, 1;
	setp.ne.s32 	%p13, %r43, %r31;
	@%p13 bra 	$L__BB348_4;
	add.s32 	%r42, %r42, 448;
	setp.lt.s32 	%p14, %r42, %r29;
	@%p14 bra 	$L__BB348_3;
$L__BB348_20:
	ret;

}
	// .globl	_Z15gpukernelBMWNr3ILi2ELi29EEvPdS0_S0_iii
.visible .entry _Z15gpukernelBMWNr3ILi2ELi29EEvPdS0_S0_iii(
	.param .u64 .ptr .align 1 _Z15gpukernelBMWNr3ILi2ELi29EEvPdS0_S0_iii_param_0,
	.param .u64 .ptr .align 1 _Z15gpukernelBMWNr3ILi2ELi29EEvPdS0_S0_iii_param_1,
	.param .u64 .ptr .align 1 _Z15gpukernelBMWNr3ILi2ELi29EEvPdS0_S0_iii_param_2,
	.param .u32 _Z15gpukernelBMWNr3ILi2ELi29EEvPdS0_S0_iii_param_3,
	.param .u32 _Z15gpukernelBMWNr3ILi2ELi29EEvPdS0_S0_iii_param_4,
	.param .u32 _Z15gpukernelBMWNr3ILi2ELi29EEvPdS0_S0_iii_param_5
)
{
	.reg .pred 	%p<15>;
	.reg .b32 	%r<50>;
	.reg .b64 	%rd<16>;
	.reg .b64 	%fd<86>;

	ld.param.u64 	%rd5, [_Z15gpukernelBMWNr3ILi2ELi29EEvPdS0_S0_iii_param_0];
	ld.param.u64 	%rd6, [_Z15gpukernelBMWNr3ILi2ELi29EEvPdS0_S0_iii_param_1];
	ld.param.u32 	%r29, [_Z15gpukernelBMWNr3ILi2ELi29EEvPdS0_S0_iii_param_3];
	ld.param.u32 	%r30, [_Z15gpukernelBMWNr3ILi2ELi29EEvPdS0_S0_iii_param_4];
	ld.param.u32 	%r31, [_Z15gpukernelBMWNr3ILi2ELi29EEvPdS0_S0_iii_param_5];
	cvta.to.global.u64 	%rd1, %rd6;
	mov.u32 	%r1, %tid.x;
	shr.u32 	%r42, %r1, 1;
	setp.ge.s32 	%p1, %r42, %r29;
	@%p1 bra 	$L__BB349_20;
	setp.lt.s32 	%p2, %r31, 1;
	and.b32  	%r3, %r1, 1;
	@%p2 bra 	$L__BB349_20;
	not.b32 	%r32, %r3;
	add.s32 	%r4, %r30, %r32;
	shr.u32 	%r33, %r4, 1;
	add.s32 	%r34, %r33, 1;
	and.b32  	%r5, %r34, 15;
	add.s32 	%r6, %r5, -1;
	and.b32  	%r7, %r34, 7;
	add.s32 	%r8, %r7, -1;
	and.b32  	%r9, %r34, 3;
	and.b32  	%r35, %r34, -16;
	neg.s32 	%r10, %r35;
	add.s64 	%rd2, %rd1, 128;
	cvta.to.global.u64 	%rd3, %rd5;
$L__BB349_3:
	mul.lo.s32 	%r12, %r42, %r31;
	mov.b32 	%r43, 0;
$L__BB349_4:
	setp.ge.s32 	%p3, %r3, %r30;
	mov.f64 	%fd85, 0d0000000000000000;
	@%p3 bra 	$L__BB349_18;
	setp.lt.u32 	%p4, %r4, 30;
	add.s32 	%r37, %r43, %r12;
	mul.lo.s32 	%r14, %r37, %r30;
	mov.f64 	%fd85, 0d0000000000000000;
	mov.u32 	%r47, %r3;
	@%p4 bra 	$L__BB349_8;
	add.s32 	%r44, %r3, %r14;
	mov.f64 	%fd85, 0d0000000000000000;
	mov.u32 	%r45, %r10;
	mov.u32 	%r47, %r3;
$L__BB349_7:
	.pragma "nounroll";
	mul.wide.s32 	%rd7, %r44, 8;
	add.s64 	%rd8, %rd2, %rd7;
	ld.global.f64 	%fd19, [%rd8+-128];
	add.f64 	%fd20, %fd85, %fd19;
	ld.global.f64 	%fd21, [%rd8+-112];
	add.f64 	%fd22, %fd20, %fd21;
	ld.global.f64 	%fd23, [%rd8+-96];
	add.f64 	%fd24, %fd22, %fd23;
	ld.global.f64 	%fd25, [%rd8+-80];
	add.f64 	%fd26, %fd24, %fd25;
	ld.global.f64 	%fd27, [%rd8+-64];
	add.f64 	%fd28, %fd26, %fd27;
	ld.global.f64 	%fd29, [%rd8+-48];
	add.f64 	%fd30, %fd28, %fd29;
	ld.global.f64 	%fd31, [%rd8+-32];
	add.f64 	%fd32, %fd30, %fd31;
	ld.global.f64 	%fd33, [%rd8+-16];
	add.f64 	%fd34, %fd32, %fd33;
	ld.global.f64 	%fd35, [%rd8];
	add.f64 	%fd36, %fd34, %fd35;
	ld.global.f64 	%fd37, [%rd8+16];
	add.f64 	%fd38, %fd36, %fd37;
	ld.global.f64 	%fd39, [%rd8+32];
	add.f64 	%fd40, %fd38, %fd39;
	ld.global.f64 	%fd41, [%rd8+48];
	add.f64 	%fd42, %fd40, %fd41;
	ld.global.f64 	%fd43, [%rd8+64];
	add.f64 	%fd44, %fd42, %fd43;
	ld.global.f64 	%fd45, [%rd8+80];
	add.f64 	%fd46, %fd44, %fd45;
	ld.global.f64 	%fd47, [%rd8+96];
	add.f64 	%fd48, %fd46, %fd47;
	ld.global.f64 	%fd49, [%rd8+112];
	add.f64 	%fd85, %fd48, %fd49;
	add.s32 	%r47, %r47, 32;
	add.s32 	%r45, %r45, 16;
	add.s32 	%r44, %r44, 32;
	setp.ne.s32 	%p5, %r45, 0;
	@%p5 bra 	$L__BB349_7;
$L__BB349_8:
	setp.eq.s32 	%p6, %r5, 0;
	@%p6 bra 	$L__BB349_18;
	setp.lt.u32 	%p7, %r6, 7;
	@%p7 bra 	$L__BB349_11;
	add.s32 	%r38, %r47, %r14;
	mul.wide.s32 	%rd9, %r38, 8;
	add.s64 	%rd10, %rd1, %rd9;
	ld.global.f64 	%fd51, [%rd10];
	add.f64 	%fd52, %fd85, %fd51;
	ld.global.f64 	%fd53, [%rd10+16];
	add.f64 	%fd54, %fd52, %fd53;
	ld.global.f64 	%fd55, [%rd10+32];
	add.f64 	%fd56, %fd54, %fd55;
	ld.global.f64 	%fd57, [%rd10+48];
	add.f64 	%fd58, %fd56, %fd57;
	ld.global.f64 	%fd59, [%rd10+64];
	add.f64 	%fd60, %fd58, %fd59;
	ld.global.f64 	%fd61, [%rd10+80];
	add.f64 	%fd62, %fd60, %fd61;
	ld.global.f64 	%fd63, [%rd10+96];
	add.f64 	%fd64, %fd62, %fd63;
	ld.global.f64 	%fd65, [%rd10+112];
	add.f64 	%fd85, %fd64, %fd65;
	add.s32 	%r47, %r47, 16;
$L__BB349_11:
	setp.eq.s32 	%p8, %r7, 0;
	@%p8 bra 	$L__BB349_18;
	setp.lt.u32 	%p9, %r8, 3;
	@%p9 bra 	$L__BB349_14;
	add.s32 	%r39, %r47, %r14;
	mul.wide.s32 	%rd11, %r39, 8;
	add.s64 	%rd12, %rd1, %rd11;
	ld.global.f64 	%fd67, [%rd12];
	add.f64 	%fd68, %fd85, %fd67;
	ld.global.f64 	%fd69, [%rd12+16];
	add.f64 	%fd70, %fd68, %fd69;
	ld.global.f64 	%fd71, [%rd12+32];
	add.f64 	%fd72, %fd70, %fd71;
	ld.global.f64 	%fd73, [%rd12+48];
	add.f64 	%fd85, %fd72, %fd73;
	add.s32 	%r47, %r47, 8;
$L__BB349_14:
	setp.eq.s32 	%p10, %r9, 0;
	@%p10 bra 	$L__BB349_18;
	setp.eq.s32 	%p11, %r9, 1;
	add.s32 	%r40, %r47, %r14;
	mul.wide.s32 	%rd13, %r40, 8;
	add.s64 	%rd4, %rd1, %rd13;
	ld.global.f64 	%fd74, [%rd4];
	add.f64 	%fd85, %fd85, %fd74;
	@%p11 bra 	$L__BB349_18;
	setp.eq.s32 	%p12, %r9, 2;
	ld.global.f64 	%fd75, [%rd4+16];
	add.f64 	%fd85, %fd85, %fd75;
	@%p12 bra 	$L__BB349_18;
	ld.global.f64 	%fd76, [%rd4+32];
	add.f64 	%fd85, %fd85, %fd76;
$L__BB349_18:
	add.s32 	%r41, %r43, %r12;
	mul.wide.u32 	%rd14, %r41, 8;
	add.s64 	%rd15, %rd3, %rd14;
	atom.global.add.f64 	%fd77, [%rd15], %fd85;
	add.s32 	%r43, %r43, 1;
	setp.ne.s32 	%p13, %r43, %r31;
	@%p13 bra 	$L__BB349_4;
	add.s32 	%r42, %r42, 464;
	setp.lt.s32 	%p14, %r42, %r29;
	@%p14 bra 	$L__BB349_3;
$L__BB349_20:
	ret;

}
	// .globl	_Z15gpukernelBMWNr3ILi2ELi30EEvPdS0_S0_iii
.visible .entry _Z15gpukernelBMWNr3ILi2ELi30EEvPdS0_S0_iii(
	.param .u64 .ptr .align 1 _Z15gpukernelBMWNr3ILi2ELi30EEvPdS0_S0_iii_param_0,
	.param .u64 .ptr .align 1 _Z15gpukernelBMWNr3ILi2ELi30EEvPdS0_S0_iii_param_1,
	.param .u64 .ptr .align 1 _Z15gpukernelBMWNr3ILi2ELi30EEvPdS0_S0_iii_param_2,
	.param .u32 _Z15gpukernelBMWNr3ILi2ELi30EEvPdS0_S0_iii_param_3,
	.param .u32 _Z15gpukernelBMWNr3ILi2ELi30EEvPdS0_S0_iii_param_4,
	.param .u32 _Z15gpukernelBMWNr3ILi2ELi30EEvPdS0_S0_iii_param_5
)
{
	.reg .pred 	%p<15>;
	.reg .b32 	%r<50>;
	.reg .b64 	%rd<16>;
	.reg .b64 	%fd<86>;

	ld.param.u64 	%rd5, [_Z15gpukernelBMWNr3ILi2ELi30EEvPdS0_S0_iii_param_0];
	ld.param.u64 	%rd6, [_Z15gpukernelBMWNr3ILi2ELi30EEvPdS0_S0_iii_param_1];
	ld.param.u32 	%r29, [_Z15gpukernelBMWNr3ILi2ELi30EEvPdS0_S0_iii_param_3];
	ld.param.u32 	%r30, [_Z15gpukernelBMWNr3ILi2ELi30EEvPdS0_S0_iii_param_4];
	ld.param.u32 	%r31, [_Z15gpukernelBMWNr3ILi2ELi30EEvPdS0_S0_iii_param_5];
	cvta.to.global.u64 	%rd1, %rd6;
	mov.u32 	%r1, %tid.x;
	shr.u32 	%r42, %r1, 1;
	setp.ge.s32 	%p1, %r42, %r29;
	@%p1 bra 	$L__BB350_20;
	setp.lt.s32 	%p2, %r31, 1;
	and.b32  	%r3, %r1, 1;
	@%p2 bra 	$L__BB350_20;
	not.b32 	%r32, %r3;
	add.s32 	%r4, %r30, %r32;
	shr.u32 	%r33, %r4, 1;
	add.s32 	%r34, %r33, 1;
	and.b32  	%r5, %r34, 15;
	add.s32 	%r6, %r5, -1;
	and.b32  	%r7, %r34, 7;
	add.s32 	%r8, %r7, -1;
	and.b32  	%r9, %r34, 3;
	and.b32  	%r35, %r34, -16;
	neg.s32 	%r10, %r35;
	add.s64 	%rd2, %rd1, 128;
	cvta.to.global.u64 	%rd3, %rd5;
$L__BB350_3:
	mul.lo.s32 	%r12, %r42, %r31;
	mov.b32 	%r43, 0;
$L__BB350_4:
	setp.ge.s32 	%p3, %r3, %r30;
	mov.f64 	%fd85, 0d0000000000000000;
	@%p3 bra 	$L__BB350_18;
	setp.lt.u32 	%p4, %r4, 30;
	add.s32 	%r37, %r43, %r12;
	mul.lo.s32 	%r14, %r37, %r30;
	mov.f64 	%fd85, 0d0000000000000000;
	mov.u32 	%r47, %r3;
	@%p4 bra 	$L__BB350_8;
	add.s32 	%r44, %r3, %r14;
	mov.f64 	%fd85, 0d0000000000000000;
	mov.u32 	%r45, %r10;
	mov.u32 	%r47, %r3;
$L__BB350_7:
	.pragma "nounroll";
	mul.wide.s32 	%rd7, %r44, 8;
	add.s64 	%rd8, %rd2, %rd7;
	ld.global.f64 	%fd19, [%rd8+-128];
	add.f64 	%fd20, %fd85, %fd19;
	ld.global.f64 	%fd21, [%rd8+-112];
	add.f64 	%fd22, %fd20, %fd21;
	ld.global.f64 	%fd23, [%rd8+-96];
	add.f64 	%fd24, %fd22, %fd23;
	ld.global.f64 	%fd25, [%rd8+-80];
	add.f64 	%fd26, %fd24, %fd25;
	ld.global.f64 	%fd27, [%rd8+-64];
	add.f64 	%fd28, %fd26, %fd27;
	ld.global.f64 	%fd29, [%rd8+-48];
	add.f64 	%fd30, %fd28, %fd29;
	ld.global.f64 	%fd31, [%rd8+-32];
	add.f64 	%fd32, %fd30, %fd31;
	ld.global.f64 	%fd33, [%rd8+-16];
	add.f64 	%fd34, %fd32, %fd33;
	ld.global.f64 	%fd35, [%rd8];
	add.f64 	%fd36, %fd34, %fd35;
	ld.global.f64 	%fd37, [%rd8+16];
	add.f64 	%fd38, %fd36, %fd37;
	ld.global.f64 	%fd39, [%rd8+32];
	add.f64 	%fd40, %fd38, %fd39;
	ld.global.f64 	%fd41, [%rd8+48];
	add.f64 	%fd42, %fd40, %fd41;
	ld.global.f64 	%fd43, [%rd8+64];
	add.f64 	%fd44, %fd42, %fd43;
	ld.global.f64 	%fd45, [%rd8+80];
	add.f64 	%fd46, %fd44, %fd45;
	ld.global.f64 	%fd47, [%rd8+96];
	add.f64 	%fd48, %fd46, %fd47;
	ld.global.f64 	%fd49, [%rd8+112];
	add.f64 	%fd85, %fd48, %fd49;
	add.s32 	%r47, %r47, 32;
	add.s32 	%r45, %r45, 16;
	add.s32 	%r44, %r44, 32;
	setp.ne.s32 	%p5, %r45, 0;
	@%p5 bra 	$L__BB350_7;
$L__BB350_8:
	setp.eq.s32 	%p6, %r5, 0;
	@%p6 bra 	$L__BB350_18;
	setp.lt.u32 	%p7, %r6, 7;
	@%p7 bra 	$L__BB350_11;
	add.s32 	%r38, %r47, %r14;
	mul.wide.s32 	%rd9, %r38, 8;
	add.s64 	%rd10, %rd1, %rd9;
	ld.global.f64 	%fd51, [%rd10];
	add.f64 	%fd52, %fd85, %fd51;
	ld.global.f64 	%fd53, [%rd10+16];
	add.f64 	%fd54, %fd52, %fd53;
	ld.global.f64 	%fd55, [%rd10+32];
	add.f64 	%fd56, %fd54, %fd55;
	ld.global.f64 	%fd57, [%rd10+48];
	add.f64 	%fd58, %fd56, %fd57;
	ld.global.f64 	%fd59, [%rd10+64];
	add.f64 	%fd60, %fd58, %fd59;
	ld.global.f64 	%fd61, [%rd10+80];
	add.f64 	%fd62, %fd60, %fd61;
	ld.global.f64 	%fd63, [%rd10+96];
	add.f64 	%fd64, %fd62, %fd63;
	ld.global.f64 	%fd65, [%rd10+112];
	add.f64 	%fd85, %fd64, %fd65;
	add.s32 	%r47, %r47, 16;
$L__BB350_11:
	setp.eq.s32 	%p8, %r7, 0;
	@%p8 bra 	$L__BB350_18;
	setp.lt.u32 	%p9, %r8, 3;
	@%p9 bra 	$L__BB350_14;
	add.s32 	%r39, %r47, %r14;
	mul.wide.s32 	%rd11, %r39, 8;
	add.s64 	%rd12, %rd1, %rd11;
	ld.global.f64 	%fd67, [%rd12];
	add.f64 	%fd68, %fd85, %fd67;
	ld.global.f64 	%fd69, [%rd12+16];
	add.f64 	%fd70, %fd68, %fd69;
	ld.global.f64 	%fd71, [%rd12+32];
	add.f64 	%fd72, %fd70, %fd71;
	ld.global.f64 	%fd73, [%rd12+48];
	add.f64 	%fd85, %fd72, %fd73;
	add.s32 	%r47, %r47, 8;
$L__BB350_14:
	setp.eq.s32 	%p10, %r9, 0;
	@%p10 bra 	$L__BB350_18;
	setp.eq.s32 	%p11, %r9, 1;
	add.s32 	%r40, %r47, %r14;
	mul.wide.s32 	%rd13, %r40, 8;
	add.s64 	%rd4, %rd1, %rd13;
	ld.global.f64 	%fd74, [%rd4];
	add.f64 	%fd85, %fd85, %fd74;
	@%p11 bra 	$L__BB350_18;
	setp.eq.s32 	%p12, %r9, 2;
	ld.global.f64 	%fd75, [%rd4+16];
	add.f64 	%fd85, %fd85, %fd75;
	@%p12 bra 	$L__BB350_18;
	ld.global.f64 	%fd76, [%rd4+32];
	add.f64 	%fd85, %fd85, %fd76;
$L__BB350_18:
	add.s32 	%r41, %r43, %r12;
	mul.wide.u32 	%rd14, %r41, 8;
	add.s64 	%rd15, %rd3, %rd14;
	atom.global.add.f64 	%fd77, [%rd15], %fd85;
	add.s32 	%r43, %r43, 1;
	setp.ne.s32 	%p13, %r43, %r31;
	@%p13 bra 	$L__BB350_4;
	add.s32 	%r42, %r42, 480;
	setp.lt.s32 	%p14, %r42, %r29;
	@%p14 bra 	$L__BB350_3;
$L__BB350_20:
	ret;

}
	// .globl	_Z15gpukernelBMWNr3ILi2ELi31EEvPdS0_S0_iii
.visible .entry _Z15gpukernelBMWNr3ILi2ELi31EEvPdS0_S0_iii(
	.param .u64 .ptr .align 1 _Z15gpukernelBMWNr3ILi2ELi31EEvPdS0_S0_iii_param_0,
	.param .u64 .ptr .align 1 _Z15gpukernelBMWNr3ILi2ELi31EEvPdS0_S0_iii_param_1,
	.param .u64 .ptr .align 1 _Z15gpukernelBMWNr3ILi2ELi31EEvPdS0_S0_iii_param_2,
	.param .u32 _Z15gpukernelBMWNr3ILi2ELi31EEvPdS0_S0_iii_param_3,
	.param .u32 _Z15gpukernelBMWNr3ILi2ELi31EEvPdS0_S0_iii_param_4,
	.param .u32 _Z15gpukernelBMWNr3ILi2ELi31EEvPdS0_S0_iii_param_5
)
{
	.reg .pred 	%p<15>;
	.reg .b32 	%r<50>;
	.reg .b64 	%rd<16>;
	.reg .b64 	%fd<86>;

	ld.param.u64 	%rd5, [_Z15gpukernelBMWNr3ILi2ELi31EEvPdS0_S0_iii_param_0];
	ld.param.u64 	%rd6, [_Z15gpukernelBMWNr3ILi2ELi31EEvPdS0_S0_iii_param_1];
	ld.param.u32 	%r29, [_Z15gpukernelBMWNr3ILi2ELi31EEvPdS0_S0_iii_param_3];
	ld.param.u32 	%r30, [_Z15gpukernelBMWNr3ILi2ELi31EEvPdS0_S0_iii_param_4];
	ld.param.u32 	%r31, [_Z15gpukernelBMWNr3ILi2ELi31EEvPdS0_S0_iii_param_5];
	cvta.to.global.u64 	%rd1, %rd6;
	mov.u32 	%r1, %tid.x;
	shr.u32 	%r42, %r1, 1;
	setp.ge.s32 	%p1, %r42, %r29;
	@%p1 bra 	$L__BB351_20;
	setp.lt.s32 	%p2, %r31, 1;
	and.b32  	%r3, %r1, 1;
	@%p2 bra 	$L__BB351_20;
	not.b32 	%r32, %r3;
	add.s32 	%r4, %r30, %r32;
	shr.u32 	%r33, %r4, 1;
	add.s32 	%r34, %r33, 1;
	and.b32  	%r5, %r34, 15;
	add.s32 	%r6, %r5, -1;
	and.b32  	%r7, %r34, 7;
	add.s32 	%r8, %r7, -1;
	and.b32  	%r9, %r34, 3;
	and.b32  	%r35, %r34, -16;
	neg.s32 	%r10, %r35;
	add.s64 	%rd2, %rd1, 128;
	cvta.to.global.u64 	%rd3, %rd5;
$L__BB351_3:
	mul.lo.s32 	%r12, %r42, %r31;
	mov.b32 	%r43, 0;
$L__BB351_4:
	setp.ge.s32 	%p3, %r3, %r30;
	mov.f64 	%fd85, 0d0000000000000000;
	@%p3 bra 	$L__BB351_18;
	setp.lt.u32 	%p4, %r4, 30;
	add.s32 	%r37, %r43, %r12;
	mul.lo.s32 	%r14, %r37, %r30;
	mov.f64 	%fd85, 0d0000000000000000;
	mov.u32 	%r47, %r3;
	@%p4 bra 	$L__BB351_8;
	add.s32 	%r44, %r3, %r14;
	mov.f64 	%fd85, 0d0000000000000000;
	mov.u32 	%r45, %r10;
	mov.u32 	%r47, %r3;
$L__BB351_7:
	.pragma "nounroll";
	mul.wide.s32 	%rd7, %r44, 8;
	add.s64 	%rd8, %rd2, %rd7;
	ld.global.f64 	%fd19, [%rd8+-128];
	add.f64 	%fd20, %fd85, %fd19;
	ld.global.f64 	%fd21, [%rd8+-112];
	add.f64 	%fd22, %fd20, %fd21;
	ld.global.f64 	%fd23, [%rd8+-96];
	add.f64 	%fd24, %fd22, %fd23;
	ld.global.f64 	%fd25, [%rd8+-80];
	add.f64 	%fd26, %fd24, %fd25;
	ld.global.f64 	%fd27, [%rd8+-64];
	add.f64 	%fd28, %fd26, %fd27;
	ld.global.f64 	%fd29, [%rd8+-48];
	add.f64 	%fd30, %fd28, %fd29;
	ld.global.f64 	%fd31, [%rd8+-32];
	add.f64 	%fd32, %fd30, %fd31;
	ld.global.f64 	%fd33, [%rd8+-16];
	add.f64 	%fd34, %fd32, %fd33;
	ld.global.f64 	%fd35, [%rd8];
	add.f64 	%fd36, %fd34, %fd35;
	ld.global.f64 	%fd37, [%rd8+16];
	add.f64 	%fd38, %fd36, %fd37;
	ld.global.f64 	%fd39, [%rd8+32];
	add.f64 	%fd40, %fd38, %fd39;
	ld.global.f64 	%fd41, [%rd8+48];
	add.f64 	%fd42, %fd40, %fd41;
	ld.global.f64 	%fd43, [%rd8+64];
	add.f64 	%fd44, %fd42, %fd43;
	ld.global.f64 	%fd45, [%rd8+80];
	add.f64 	%fd46, %fd44, %fd45;
	ld.global.f64 	%fd47, [%rd8+96];
	add.f64 	%fd48, %fd46, %fd47;
	ld.global.f64 	%fd49, [%rd8+112];
	add.f64 	%fd85, %fd48, %fd49;
	add.s32 	%r47, %r47, 32;
	add.s32 	%r45, %r45, 16;
	add.s32 	%r44, %r44, 32;
	setp.ne.s32 	%p5, %r45, 0;
	@%p5 bra 	$L__BB351_7;
$L__BB351_8:
	setp.eq.s32 	%p6, %r5, 0;
	@%p6 bra 	$L__BB351_18;
	setp.lt.u32 	%p7, %r6, 7;
	@%p7 bra 	$L__BB351_11;
	add.s32 	%r38, %r47, %r14;
	mul.wide.s32 	%rd9, %r38, 8;
	add.s64 	%rd10, %rd1, %rd9;
	ld.global.f64 	%fd51, [%rd10];
	add.f64 	%fd52, %fd85, %fd51;
	ld.global.f64 	%fd53, [%rd10+16];
	add.f64 	%fd54, %fd52, %fd53;
	ld.global.f64 	%fd55, [%rd10+32];
	add.f64 	%fd56, %fd54, %fd55;
	ld.global.f64 	%fd57, [%rd10+48];
	add.f64 	%fd58, %fd56, %fd57;
	ld.global.f64 	%fd59, [%rd10+64];
	add.f64 	%fd60, %fd58, %fd59;
	ld.global.f64 	%fd61, [%rd10+80];
	add.f64 	%fd62, %fd60, %fd61;
	ld.global.f64 	%fd63, [%rd10+96];
	add.f64 	%fd64, %fd62, %fd63;
	ld.global.f64 	%fd65, [%rd10+112];
	add.f64 	%fd85, %fd64, %fd65;
	add.s32 	%r47, %r47, 16;
$L__BB351_11:
	setp.eq.s32 	%p8, %r7, 0;
	@%p8 bra 	$L__BB351_18;
	setp.lt.u32 	%p9, %r8, 3;
	@%p9 bra 	$L__BB351_14;
	add.s32 	%r39, %r47, %r14;
	mul.wide.s32 	%rd11, %r39, 8;
	add.s64 	%rd12, %rd1, %rd11;
	ld.global.f64 	%fd67, [%rd12];
	add.f64 	%fd68, %fd85, %fd67;
	ld.global.f64 	%fd69, [%rd12+16];
	add.f64 	%fd70, %fd68, %fd69;
	ld.global.f64 	%fd71, [%rd12+32];
	add.f64 	%fd72, %fd70, %fd71;
	ld.global.f64 	%fd73, [%rd12+48];
	add.f64 	%fd85, %fd72, %fd73;
	add.s32 	%r47, %r47, 8;
$L__BB351_14:
	setp.eq.s32 	%p10, %r9, 0;
	@%p10 bra 	$L__BB351_18;
	setp.eq.s32 	%p11, %r9, 1;
	add.s32 	%r40, %r47, %r14;
	mul.wide.s32 	%rd13, %r40, 8;
	add.s64 	%rd4, %rd1, %rd13;
	ld.global.f64 	%fd74, [%rd4];
	add.f64 	%fd85, %fd85, %fd74;
	@%p11 bra 	$L__BB351_18;
	setp.eq.s32 	%p12, %r9, 2;
	ld.global.f64 	%fd75, [%rd4+16];
	add.f64 	%fd85, %fd85, %fd75;
	@%p12 bra 	$L__BB351_18;
	ld.global.f64 	%fd76, [%rd4+32];
	add.f64 	%fd85, %fd85, %fd76;
$L__BB351_18:
	add.s32 	%r41, %r43, %r12;
	mul.wide.u32 	%rd14, %r41, 8;
	add.s64 	%rd15, %rd3, %rd14;
	atom.global.add.f64 	%fd77, [%rd15], %fd85;
	add.s32 	%r43, %r43, 1;
	setp.ne.s32 	%p13, %r43, %r31;
	@%p13 bra 	$L__BB351_4;
	add.s32 	%r42, %r42, 496;
	setp.lt.s32 	%p14, %r42, %r29;
	@%p14 bra 	$L__BB351_3;
$L__BB351_20:
	ret;

}
	// .globl	_Z15gpukernelBMWNr3ILi2ELi32EEvPdS0_S0_iii
.visible .entry _Z15gpukernelBMWNr3ILi2ELi32EEvPdS0_S0_iii(
	.param .u64 .ptr .align 1 _Z15gpukernelBMWNr3ILi2ELi32EEvPdS0_S0_iii_param_0,
	.param .u64 .ptr .align 1 _Z15gpukernelBMWNr3ILi2ELi32EEvPdS0_S0_iii_param_1,
	.param .u64 .ptr .align 1 _Z15gpukernelBMWNr3ILi2ELi32EEvPdS0_S0_iii_param_2,
	.param .u32 _Z15gpukernelBMWNr3ILi2ELi32EEvPdS0_S0_iii_param_3,
	.param .u32 _Z15gpukernelBMWNr3ILi2ELi32EEvPdS0_S0_iii_param_4,
	.param .u32 _Z15gpukernelBMWNr3ILi2ELi32EEvPdS0_S0_iii_param_5
)
{
	.reg .pred 	%p<15>;
	.reg .b32 	%r<50>;
	.reg .b64 	%rd<16>;
	.reg .b64 	%fd<86>;

	ld.param.u64 	%rd5, [_Z15gpukernelBMWNr3ILi2ELi32EEvPdS0_S0_iii_param_0];
	ld.param.u64 	%rd6, [_Z15gpukernelBMWNr3ILi2ELi32EEvPdS0_S0_iii_param_1];
	ld.param.u32 	%r29, [_Z15gpukernelBMWNr3ILi2ELi32EEvPdS0_S0_iii_param_3];
	ld.param.u32 	%r30, [_Z15gpukernelBMWNr3ILi2ELi32EEvPdS0_S0_iii_param_4];
	ld.param.u32 	%r31, [_Z15gpukernelBMWNr3ILi2ELi32EEvPdS0_S0_iii_param_5];
	cvta.to.global.u64 	%rd1, %rd6;
	mov.u32 	%r1, %tid.x;
	shr.u32 	%r42, %r1, 1;
	setp.ge.s32 	%p1, %r42, %r29;
	@%p1 bra 	$L__BB352_20;
	setp.lt.s32 	%p2, %r31, 1;
	and.b32  	%r3, %r1, 1;
	@%p2 bra 	$L__BB352_20;
	not.b32 	%r32, %r3;
	add.s32 	%r4, %r30, %r32;
	shr.u32 	%r33, %r4, 1;
	add.s32 	%r34, %r33, 1;
	and.b32  	%r5, %r34, 15;
	add.s32 	%r6, %r5, -1;
	and.b32  	%r7, %r34, 7;
	add.s32 	%r8, %r7, -1;
	and.b32  	%r9, %r34, 3;
	and.b32  	%r35, %r34, -16;
	neg.s32 	%r10, %r35;
	add.s64 	%rd2, %rd1, 128;
	cvta.to.global.u64 	%rd3, %rd5;
$L__BB352_3:
	mul.lo.s32 	%r12, %r42, %r31;
	mov.b32 	%r43, 0;
$L__BB352_4:
	setp.ge.s32 	%p3, %r3, %r30;
	mov.f64 	%fd85, 0d0000000000000000;
	@%p3 bra 	$L__BB352_18;
	setp.lt.u32 	%p4, %r4, 30;
	add.s32 	%r37, %r43, %r12;
	mul.lo.s32 	%r14, %r37, %r30;
	mov.f64 	%fd85, 0d0000000000000000;
	mov.u32 	%r47, %r3;
	@%p4 bra 	$L__BB352_8;
	add.s32 	%r44, %r3, %r14;
	mov.f64 	%fd85, 0d0000000000000000;
	mov.u32 	%r45, %r10;
	mov.u32 	%r47, %r3;
$L__BB352_7:
	.pragma "nounroll";
	mul.wide.s32 	%rd7, %r44, 8;
	add.s64 	%rd8, %rd2, %rd7;
	ld.global.f64 	%fd19, [%rd8+-128];
	add.f64 	%fd20, %fd85, %fd19;
	ld.global.f64 	%fd21, [%rd8+-112];
	add.f64 	%fd22, %fd20, %fd21;
	ld.global.f64 	%fd23, [%rd8+-96];
	add.f64 	%fd24, %fd22, %fd23;
	ld.global.f64 	%fd25, [%rd8+-80];
	add.f64 	%fd26, %fd24, %fd25;
	ld.global.f64 	%fd27, [%rd8+-64];
	add.f64 	%fd28, %fd26, %fd27;
	ld.global.f64 	%fd29, [%rd8+-48];
	add.f64 	%fd30, %fd28, %fd29;
	ld.global.f64 	%fd31, [%rd8+-32];
	add.f64 	%fd32, %fd30, %fd31;
	ld.global.f64 	%fd33, [%rd8+-16];
	add.f64 	%fd34, %fd32, %fd33;
	ld.global.f64 	%fd35, [%rd8];
	add.f64 	%fd36, %fd34, %fd35;
	ld.global.f64 	%fd37, [%rd8+16];
	add.f64 	%fd38, %fd36, %fd37;
	ld.global.f64 	%fd39, [%rd8+32];
	add.f64 	%fd40, %fd38, %fd39;
	ld.global.f64 	%fd41, [%rd8+48];
	add.f64 	%fd42, %fd40, %fd41;
	ld.global.f64 	%fd43, [%rd8+64];
	add.f64 	%fd44, %fd42, %fd43;
	ld.global.f64 	%fd45, [%rd8+80];
	add.f64 	%fd46, %fd44, %fd45;
	ld.global.f64 	%fd47, [%rd8+96];
	add.f64 	%fd48, %fd46, %fd47;
	ld.global.f64 	%fd49, [%rd8+112];
	add.f64 	%fd85, %fd48, %fd49;
	add.s32 	%r47, %r47, 32;
	add.s32 	%r45, %r45, 16;
	add.s32 	%r44, %r44, 32;
	setp.ne.s32 	%p5, %r45, 0;
	@%p5 bra 	$L__BB352_7;
$L__BB352_8:
	setp.eq.s32 	%p6, %r5, 0;
	@%p6 bra 	$L__BB352_18;
	setp.lt.u32 	%p7, %r6, 7;
	@%p7 bra 	$L__BB352_11;
	add.s32 	%r38, %r47, %r14;
	mul.wide.s32 	%rd9, %r38, 8;
	add.s64 	%rd10, %rd1, %rd9;
	ld.global.f64 	%fd51, [%rd10];
	add.f64 	%fd52, %fd85, %fd51;
	ld.global.f64 	%fd53, [%rd10+16];
	add.f64 	%fd54, %fd52, %fd53;
	ld.global.f64 	%fd55, [%rd10+32];
	add.f64 	%fd56, %fd54, %fd55;
	ld.global.f64 	%fd57, [%rd10+48];
	add.f64 	%fd58, %fd56, %fd57;
	ld.global.f64 	%fd59, [%rd10+64];
	add.f64 	%fd60, %fd58, %fd59;
	ld.global.f64 	%fd61, [%rd10+80];
	add.f64 	%fd62, %fd60, %fd61;
	ld.global.f64 	%fd63, [%rd10+96];
	add.f64 	%fd64, %fd62, %fd63;
	ld.global.f64 	%fd65, [%rd10+112];
	add.f64 	%fd85, %fd64, %fd65;
	add.s32 	%r47, %r47, 16;
$L__BB352_11:
	setp.eq.s32 	%p8, %r7, 0;
	@%p8 bra 	$L__BB352_18;
	setp.lt.u32 	%p9, %r8, 3;
	@%p9 bra 	$L__BB352_14;
	add.s32 	%r39, %r47, %r14;
	mul.wide.s32 	%rd11, %r39, 8;
	add.s64 	%rd12, %rd1, %rd11;
	ld.global.f64 	%fd67, [%rd12];
	add.f64 	%fd68, %fd85, %fd67;
	ld.global.f64 	%fd69, [%rd12+16];
	add.f64 	%fd70, %fd68, %fd69;
	ld.global.f64 	%fd71, [%rd12+32];
	add.f64 	%fd72, %fd70, %fd71;
	ld.global.f64 	%fd73, [%rd12+48];
	add.f64 	%fd85, %fd72, %fd73;
	add.s32 	%r47, %r47, 8;
$L__BB352_14:
	setp.eq.s32 	%p10, %r9, 0;
	@%p10 bra 	$L__BB352_18;
	setp.eq.s32 	%p11, %r9, 1;
	add.s32 	%r40, %r47, %r14;
	mul.wide.s32 	%rd13, %r40, 8;
	add.s64 	%rd4, %rd1, %rd13;
	ld.global.f64 	%fd74, [%rd4];
	add.f64 	%fd85, %fd85, %fd74;
	@%p11 bra 	$L__BB352_18;
	setp.eq.s32 	%p12, %r9, 2;
	ld.global.f64 	%fd75, [%rd4+16];
	add.f64 	%fd85, %fd85, %fd75;
	@%p12 bra 	$L__BB352_18;
	ld.global.f64 	%fd76, [%rd4+32];
	add.f64 	%fd85, %fd85, %fd76;
$L__BB352_18:
	add.s32 	%r41, %r43, %r12;
	mul.wide.u32 	%rd14, %r41, 8;
	add.s64 	%rd15, %rd3, %rd14;
	atom.global.add.f64 	%fd77, [%rd15], %fd85;
	add.s32 	%r43, %r43, 1;
	setp.ne.s32 	%p13, %r43, %r31;
	@%p13 bra 	$L__BB352_4;
	add.s32 	%r42, %r42, 512;
	setp.lt.s32 	%p14, %r42, %r29;
	@%p14 bra 	$L__BB352_3;
$L__BB352_20:
	ret;

}
	// .globl	_Z15gpukernelBMWNr3ILi1ELi1EEvPdS0_S0_iii
.visible .entry _Z15gpukernelBMWNr3ILi1ELi1EEvPdS0_S0_iii(
	.param .u64 .ptr .align 1 _Z15gpukernelBMWNr3ILi1ELi1EEvPdS0_S0_iii_param_0,
	.param .u64 .ptr .align 1 _Z15gpukernelBMWNr3ILi1ELi1EEvPdS0_S0_iii_param_1,
	.param .u64 .ptr .align 1 _Z15gpukernelBMWNr3ILi1ELi1EEvPdS0_S0_iii_param_2,
	.param .u32 _Z15gpukernelBMWNr3ILi1ELi1EEvPdS0_S0_iii_param_3,
	.param .u32 _Z15gpukernelBMWNr3ILi1ELi1EEvPdS0_S0_iii_param_4,
	.param .u32 _Z15gpukernelBMWNr3ILi1ELi1EEvPdS0_S0_iii_param_5
)
{
	.reg .pred 	%p<22>;
	.reg .b32 	%r<55>;
	.reg .b64 	%rd<25>;
	.reg .b64 	%fd<92>;

	ld.param.u64 	%rd6, [_Z15gpukernelBMWNr3ILi1ELi1EEvPdS0_S0_iii_param_0];
	ld.param.u64 	%rd7, [_Z15gpukernelBMWNr3ILi1ELi1EEvPdS0_S0_iii_param_1];
	ld.param.u32 	%r33, [_Z15gpukernelBMWNr3ILi1ELi1EEvPdS0_S0_iii_param_3];
	ld.param.u32 	%r34, [_Z15gpukernelBMWNr3ILi1ELi1EEvPdS0_S0_iii_param_4];
	ld.param.u32 	%r35, [_Z15gpukernelBMWNr3ILi1ELi1EEvPdS0_S0_iii_param_5];
	cvta.to.global.u64 	%rd1, %rd7;
	cvta.to.global.u64 	%rd2, %rd6;
	mov.u32 	%r45, %tid.x;
	setp.ge.s32 	%p1, %r45, %r33;
	setp.lt.s32 	%p2, %r35, 1;
	or.pred  	%p3, %p1, %p2;
	@%p3 bra 	$L__BB353_28;
	setp.gt.s32 	%p4, %r34, 0;
	@%p4 bra 	$L__BB353_11;
	and.b32  	%r2, %r35, 3;
	and.b32  	%r3, %r35, 2147483644;
$L__BB353_3:
	setp.lt.u32 	%p5, %r35, 4;
	mul.lo.s32 	%r28, %r45, %r35;
	mov.b32 	%r54, 0;
	@%p5 bra 	$L__BB353_6;
	mov.b32 	%r53, 0;
$L__BB353_5:
	add.s32 	%r38, %r53, %r28;
	mul.wide.u32 	%rd8, %r38, 8;
	add.s64 	%rd9, %rd2, %rd8;
	atom.global.add.f64 	%fd15, [%rd9], 0d0000000000000000;
	atom.global.add.f64 	%fd16, [%rd9+8], 0d0000000000000000;
	atom.global.add.f64 	%fd17, [%rd9+16], 0d0000000000000000;
	atom.global.add.f64 	%fd18, [%rd9+24], 0d0000000000000000;
	add.s32 	%r53, %r53, 4;
	setp.ne.s32 	%p6, %r53, %r3;
	mov.u32 	%r54, %r3;
	@%p6 bra 	$L__BB353_5;
$L__BB353_6:
	setp.eq.s32 	%p7, %r2, 0;
	@%p7 bra 	$L__BB353_10;
	setp.eq.s32 	%p8, %r2, 1;
	add.s32 	%r39, %r54, %r28;
	mul.wide.u32 	%rd10, %r39, 8;
	add.s64 	%rd11, %rd2, %rd10;
	atom.global.add.f64 	%fd19, [%rd11], 0d0000000000000000;
	@%p8 bra 	$L__BB353_10;
	setp.eq.s32 	%p9, %r2, 2;
	cvt.u64.u32 	%rd12, %r28;
	cvt.u64.u32 	%rd13, %r54;
	add.s64 	%rd14, %rd13, %rd12;
	shl.b64 	%rd15, %rd14, 3;
	add.s64 	%rd5, %rd2, %rd15;
	atom.global.add.f64 	%fd20, [%rd5+8], 0d0000000000000000;
	@%p9 bra 	$L__BB353_10;
	atom.global.add.f64 	%fd21, [%rd5+16], 0d0000000000000000;
$L__BB353_10:
	add.s32 	%r45, %r45, 32;
	setp.lt.s32 	%p10, %r45, %r33;
	@%p10 bra 	$L__BB353_3;
	bra.uni 	$L__BB353_28;
$L__BB353_11:
	and.b32  	%r4, %r34, 15;
	add.s32 	%r5, %r4, -1;
	and.b32  	%r6, %r34, 7;
	add.s32 	%r7, %r6, -1;
	and.b32  	%r8, %r34, 2147483632;
	and.b32  	%r9, %r34, 3;
	neg.s32 	%r10, %r8;
	add.s64 	%rd3, %rd1, 64;
$L__BB353_12:
	mul.lo.s32 	%r12, %r45, %r35;
	mov.b32 	%r46, 0;
$L__BB353_13:
	setp.lt.u32 	%p11, %r34, 16;
	add.s32 	%r14, %r46, %r12;
	mul.lo.s32 	%r15, %r14, %r34;
	mov.b32 	%r50, 0;
	mov.f64 	%fd91, 0d0000000000000000;
	@%p11 bra 	$L__BB353_16;
	mov.f64 	%fd91, 0d0000000000000000;
	mov.u32 	%r47, %r15;
	mov.u32 	%r48, %r10;
$L__BB353_15:
	.pragma "nounroll";
	mul.wide.s32 	%rd16, %r47, 8;
	add.s64 	%rd17, %rd3, %rd16;
	ld.global.f64 	%fd25, [%rd17+-64];
	add.f64 	%fd26, %fd91, %fd25;
	ld.global.f64 	%fd27, [%rd17+-56];
	add.f64 	%fd28, %fd26, %fd27;
	ld.global.f64 	%fd29, [%rd17+-48];
	add.f64 	%fd30, %fd28, %fd29;
	ld.global.f64 	%fd31, [%rd17+-40];
	add.f64 	%fd32, %fd30, %fd31;
	ld.global.f64 	%fd33, [%rd17+-32];
	add.f64 	%fd34, %fd32, %fd33;
	ld.global.f64 	%fd35, [%rd17+-24];
	add.f64 	%fd36, %fd34, %fd35;
	ld.global.f64 	%fd37, [%rd17+-16];
	add.f64 	%fd38, %fd36, %fd37;
	ld.global.f64 	%fd39, [%rd17+-8];
	add.f64 	%fd40, %fd38, %fd39;
	ld.global.f64 	%fd41, [%rd17];
	add.f64 	%fd42, %fd40, %fd41;
	ld.global.f64 	%fd43, [%rd17+8];
	add.f64 	%fd44, %fd42, %fd43;
	ld.global.f64 	%fd45, [%rd17+16];
	add.f64 	%fd46, %fd44, %fd45;
	ld.global.f64 	%fd47, [%rd17+24];
	add.f64 	%fd48, %fd46, %fd47;
	ld.global.f64 	%fd49, [%rd17+32];
	add.f64 	%fd50, %fd48, %fd49;
	ld.global.f64 	%fd51, [%rd17+40];
	add.f64 	%fd52, %fd50, %fd51;
	ld.global.f64 	%fd53, [%rd17+48];
	add.f64 	%fd54, %fd52, %fd53;
	ld.global.f64 	%fd55, [%rd17+56];
	add.f64 	%fd91, %fd54, %fd55;
	add.s32 	%r48, %r48, 16;
	add.s32 	%r47, %r47, 16;
	setp.ne.s32 	%p12, %r48, 0;
	mov.u32 	%r50, %r8;
	@%p12 bra 	$L__BB353_15;
$L__BB353_16:
	setp.eq.s32 	%p13, %r4, 0;
	@%p13 bra 	$L__BB353_26;
	setp.lt.u32 	%p14, %r5, 7;
	@%p14 bra 	$L__BB353_19;
	add.s32 	%r42, %r50, %r15;
	mul.wide.s32 	%rd18, %r42, 8;
	add.s64 	%rd19, %rd1, %rd18;
	ld.global.f64 	%fd57, [%rd19];
	add.f64 	%fd58, %fd91, %fd57;
	ld.global.f64 	%fd59, [%rd19+8];
	add.f64 	%fd60, %fd58, %fd59;
	ld.global.f64 	%fd61, [%rd19+16];
	add.f64 	%fd62, %fd60, %fd61;
	ld.global.f64 	%fd63, [%rd19+24];
	add.f64 	%fd64, %fd62, %fd63;
	ld.global.f64 	%fd65, [%rd19+32];
	add.f64 	%fd66, %fd64, %fd65;
	ld.global.f64 	%fd67, [%rd19+40];
	add.f64 	%fd68, %fd66, %fd67;
	ld.global.f64 	%fd69, [%rd19+48];
	add.f64 	%fd70, %fd68, %fd69;
	ld.global.f64 	%fd71, [%rd19+56];
	add.f64 	%fd91, %fd70, %fd71;
	add.s32 	%r50, %r50, 8;
$L__BB353_19:
	setp.eq.s32 	%p15, %r6, 0;
	@%p15 bra 	$L__BB353_26;
	setp.lt.u32 	%p16, %r7, 3;
	@%p16 bra 	$L__BB353_22;
	add.s32 	%r43, %r50, %r15;
	mul.wide.s32 	%rd20, %r43, 8;
	add.s64 	%rd21, %rd1, %rd20;
	ld.global.f64 	%fd73, [%rd21];
	add.f64 	%fd74, %fd91, %fd73;
	ld.global.f64 	%fd75, [%rd21+8];
	add.f64 	%fd76, %fd74, %fd75;
	ld.global.f64 	%fd77, [%rd21+16];
	add.f64 	%fd78, %fd76, %fd77;
	ld.global.f64 	%fd79, [%rd21+24];
	add.f64 	%fd91, %fd78, %fd79;
	add.s32 	%r50, %r50, 4;
$L__BB353_22:
	setp.eq.s32 	%p17, %r9, 0;
	@%p17 bra 	$L__BB353_26;
	setp.eq.s32 	%p18, %r9, 1;
	add.s32 	%r44, %r50, %r15;
	mul.wide.s32 	%rd22, %r44, 8;
	add.s64 	%rd4, %rd1, %rd22;
	ld.global.f64 	%fd80, [%rd4];
	add.f64 	%fd91, %fd91, %fd80;
	@%p18 bra 	$L__BB353_26;
	setp.eq.s32 	%p19, %r9, 2;
	ld.global.f64 	%fd81, [%rd4+8];
	add.f64 	%fd91, %fd91, %fd81;
	@%p19 bra 	$L__BB353_26;
	ld.global.f64 	%fd82, [%rd4+16];
	add.f64 	%fd91, %fd91, %fd82;
$L__BB353_26:
	mul.wide.u32 	%rd23, %r14, 8;
	add.s64 	%rd24, %rd2, %rd23;
	atom.global.add.f64 	%fd83, [%rd24], %fd91;
	add.s32 	%r46, %r46, 1;
	setp.ne.s32 	%p20, %r46, %r35;
	@%p20 bra 	$L__BB353_13;
	add.s32 	%r45, %r45, 32;
	setp.lt.s32 	%p21, %r45, %r33;
	@%p21 bra 	$L__BB353_12;
$L__BB353_28:
	ret;

}
	// .globl	_Z15gpukernelBMWNr3ILi1ELi2EEvPdS0_S0_iii
.visible .entry _Z15gpukernelBMWNr3ILi1ELi2EEvPdS0_S0_iii(
	.param .u64 .ptr .align 1 _Z15gpukernelBMWNr3ILi1ELi2EEvPdS0_S0_iii_param_0,
	.param .u64 .ptr .align 1 _Z15gpukernelBMWNr3ILi1ELi2EEvPdS0_S0_iii_param_1,
	.param .u64 .ptr .align 1 _Z15gpukernelBMWNr3ILi1ELi2EEvPdS0_S0_iii_param_2,
	.param .u32 _Z15gpukernelBMWNr3ILi1ELi2EEvPdS0_S0_iii_param_3,
	.param .u32 _Z15gpukernelBMWNr3ILi1ELi2EEvPdS0_S0_iii_param_4,
	.param .u32 _Z15gpukernelBMWNr3ILi1ELi2EEvPdS0_S0_iii_param_5
)
{
	.reg .pred 	%p<22>;
	.reg .b32 	%r<55>;
	.reg .b64 	%rd<25>;
	.reg .b64 	%fd<92>;

	ld.param.u64 	%rd6, [_Z15gpukernelBMWNr3ILi1ELi2EEvPdS0_S0_iii_param_0];
	ld.param.u64 	%rd7, [_Z15gpukernelBMWNr3ILi1ELi2EEvPdS0_S0_iii_param_1];
	ld.param.u32 	%r33, [_Z15gpukernelBMWNr3ILi1ELi2EEvPdS0_S0_iii_param_3];
	ld.param.u32 	%r34, [_Z15gpukernelBMWNr3ILi1ELi2EEvPdS0_S0_iii_param_4];
	ld.param.u32 	%r35, [_Z15gpukernelBMWNr3ILi1ELi2EEvPdS0_S0_iii_param_5];
	cvta.to.global.u64 	%rd1, %rd7;
	cvta.to.global.u64 	%rd2, %rd6;
	mov.u32 	%r45, %tid.x;
	setp.ge.s32 	%p1, %r45, %r33;
	setp.lt.s32 	%p2, %r35, 1;
	or.pred  	%p3, %p1, %p2;
	@%p3 bra 	$L__BB354_28;
	setp.gt.s32 	%p4, %r34, 0;
	@%p4 bra 	$L__BB354_11;
	and.b32  	%r2, %r35, 3;
	and.b32  	%r3, %r35, 2147483644;
$L__BB354_3:
	setp.lt.u32 	%p5, %r35, 4;
	mul.lo.s32 	%r28, %r45, %r35;
	mov.b32 	%r54, 0;
	@%p5 bra 	$L__BB354_6;
	mov.b32 	%r53, 0;
$L__BB354_5:
	add.s32 	%r38, %r53, %r28;
	mul.wide.u32 	%rd8, %r38, 8;
	add.s64 	%rd9, %rd2, %rd8;
	atom.global.add.f64 	%fd15, [%rd9], 0d0000000000000000;
	atom.global.add.f64 	%fd16, [%rd9+8], 0d0000000000000000;
	atom.global.add.f64 	%fd17, [%rd9+16], 0d0000000000000000;
	atom.global.add.f64 	%fd18, [%rd9+24], 0d0000000000000000;
	add.s32 	%r53, %r53, 4;
	setp.ne.s32 	%p6, %r53, %r3;
	mov.u32 	%r54, %r3;
	@%p6 bra 	$L__BB354_5;
$L__BB354_6:
	setp.eq.s32 	%p7, %r2, 0;
	@%p7 bra 	$L__BB354_10;
	setp.eq.s32 	%p8, %r2, 1;
	add.s32 	%r39, %r54, %r28;
	mul.wide.u32 	%rd10, %r39, 8;
	add.s64 	%rd11, %rd2, %rd10;
	atom.global.add.f64 	%fd19, [%rd11], 0d0000000000000000;
	@%p8 bra 	$L__BB354_10;
	setp.eq.s32 	%p9, %r2, 2;
	cvt.u64.u32 	%rd12, %r28;
	cvt.u64.u32 	%rd13, %r54;
	add.s64 	%rd14, %rd13, %rd12;
	shl.b64 	%rd15, %rd14, 3;
	add.s64 	%rd5, %rd2, %rd15;
	atom.global.add.f64 	%fd20, [%rd5+8], 0d0000000000000000;
	@%p9 bra 	$L__BB354_10;
	atom.global.add.f64 	%fd21, [%rd5+16], 0d0000000000000000;
$L__BB354_10:
	add.s32 	%r45, %r45, 64;
	setp.lt.s32 	%p10, %r45, %r33;
	@%p10 bra 	$L__BB354_3;
	bra.uni 	$L__BB354_28;
$L__BB354_11:
	and.b32  	%r4, %r34, 15;
	add.s32 	%r5, %r4, -1;
	and.b32  	%r6, %r34, 7;
	add.s32 	%r7, %r6, -1;
	and.b32  	%r8, %r34, 2147483632;
	and.b32  	%r9, %r34, 3;
	neg.s32 	%r10, %r8;
	add.s64 	%rd3, %rd1, 64;
$L__BB354_12:
	mul.lo.s32 	%r12, %r45, %r35;
	mov.b32 	%r46, 0;
$L__BB354_13:
	setp.lt.u32 	%p11, %r34, 16;
	add.s32 	%r14, %r46, %r12;
	mul.lo.s32 	%r15, %r14, %r34;
	mov.b32 	%r50, 0;
	mov.f64 	%fd91, 0d0000000000000000;
	@%p11 bra 	$L__BB354_16;
	mov.f64 	%fd91, 0d0000000000000000;
	mov.u32 	%r47, %r15;
	mov.u32 	%r48, %r10;
$L__BB354_15:
	.pragma "nounroll";
	mul.wide.s32 	%rd16, %r47, 8;
	add.s64 	%rd17, %rd3, %rd16;
	ld.global.f64 	%fd25, [%rd17+-64];
	add.f64 	%fd26, %fd91, %fd25;
	ld.global.f64 	%fd27, [%rd17+-56];
	add.f64 	%fd28, %fd26, %fd27;
	ld.global.f64 	%fd29, [%rd17+-48];
	add.f64 	%fd30, %fd28, %fd29;
	ld.global.f64 	%fd31, [%rd17+-40];
	add.f64 	%fd32, %fd30, %fd31;
	ld.global.f64 	%fd33, [%rd17+-32];
	add.f64 	%fd34, %fd32, %fd33;
	ld.global.f64 	%fd35, [%rd17+-24];
	add.f64 	%fd36, %fd34, %fd35;
	ld.global.f64 	%fd37, [%rd17+-16];
	add.f64 	%fd38, %fd36, %fd37;
	ld.global.f64 	%fd39, [%rd17+-8];
	add.f64 	%fd40, %fd38, %fd39;
	ld.global.f64 	%fd41, [%rd17];
	add.f64 	%fd42, %fd40, %fd41;
	ld.global.f64 	%fd43, [%rd17+8];
	add.f64 	%fd44, %fd42, %fd43;
	ld.global.f64 	%fd45, [%rd17+16];
	add.f64 	%fd46, %fd44, %fd45;
	ld.global.f64 	%fd47, [%rd17+24];
	add.f64 	%fd48, %fd46, %fd47;
	ld.global.f64 	%fd49, [%rd17+32];
	add.f64 	%fd50, %fd48, %fd49;
	ld.global.f64 	%fd51, [%rd17+40];
	add.f64 	%fd52, %fd50, %fd51;
	ld.global.f64 	%fd53, [%rd17+48];
	add.f64 	%fd54, %fd52, %fd53;
	ld.global.f64 	%fd55, [%rd17+56];
	add.f64 	%fd91, %fd54, %fd55;
	add.s32 	%r48, %r48, 16;
	add.s32 	%r47, %r47, 16;
	setp.ne.s32 	%p12, %r48, 0;
	mov.u32 	%r50, %r8;
	@%p12 bra 	$L__BB354_15;
$L__BB354_16:
	setp.eq.s32 	%p13, %r4, 0;
	@%p13 bra 	$L__BB354_26;
	setp.lt.u32 	%p14, %r5, 7;
	@%p14 bra 	$L__BB354_19;
	add.s32 	%r42, %r50, %r15;
	mul.wide.s32 	%rd18, %r42, 8;
	add.s64 	%rd19, %rd1, %rd18;
	ld.global.f64 	%fd57, [%rd19];
	add.f64 	%fd58, %fd91, %fd57;
	ld.global.f64 	%fd59, [%rd19+8];
	add.f64 	%fd60, %fd58, %fd59;
	ld.global.f64 	%fd61, [%rd19+16];
	add.f64 	%fd62, %fd60, %fd61;
	ld.global.f64 	%fd63, [%rd19+24];
	add.f64 	%fd64, %fd62, %fd63;
	ld.global.f64 	%fd65, [%rd19+32];
	add.f64 	%fd66, %fd64, %fd65;
	ld.global.f64 	%fd67, [%rd19+40];
	add.f64 	%fd68, %fd66, %fd67;
	ld.global.f64 	%fd69, [%rd19+48];
	add.f64 	%fd70, %fd68, %fd69;
	ld.global.f64 	%fd71, [%rd19+56];
	add.f64 	%fd91, %fd70, %fd71;
	add.s32 	%r50, %r50, 8;
$L__BB354_19:
	setp.eq.s32 	%p15, %r6, 0;
	@%p15 bra 	$L__BB354_26;
	setp.lt.u32 	%p16, %r7, 3;
	@%p16 bra 	$L__BB354_22;
	add.s32 	%r43, %r50, %r15;
	mul.wide.s32 	%rd20, %r43, 8;
	add.s64 	%rd21, %rd1, %rd20;
	ld.global.f64 	%fd73, [%rd21];
	add.f64 	%fd74, %fd91, %fd73;
	ld.global.f64 	%fd75, [%rd21+8];
	add.f64 	%fd76, %fd74, %fd75;
	ld.global.f64 	%fd77, [%rd21+16];
	add.f64 	%fd78, %fd76, %fd77;
	ld.global.f64 	%fd79, [%rd21+24];
	add.f64 	%fd91, %fd78, %fd79;
	add.s32 	%r50, %r50, 4;
$L__BB354_22:
	setp.eq.s32 	%p17, %r9, 0;
	@%p17 bra 	$L__BB354_26;
	setp.eq.s32 	%p18, %r9, 1;
	add.s32 	%r44, %r50, %r15;
	mul.wide.s32 	%rd22, %r44, 8;
	add.s64 	%rd4, %rd1, %rd22;
	ld.global.f64 	%fd80, [%rd4];
	add.f64 	%fd91, %fd91, %fd80;
	@%p18 bra 	$L__BB354_26;
	setp.eq.s32 	%p19, %r9, 2;
	ld.global.f64 	%fd81, [%rd4+8];
	add.f64 	%fd91, %fd91, %fd81;
	@%p19 bra 	$L__BB354_26;
	ld.global.f64 	%fd82, [%rd4+16];
	add.f64 	%fd91, %fd91, %fd82;
$L__BB354_26:
	mul.wide.u32 	%rd23, %r14, 8;
	add.s64 	%rd24, %rd2, %rd23;
	atom.global.add.f64 	%fd83, [%rd24], %fd91;
	add.s32 	%r46, %r46, 1;
	setp.ne.s32 	%p20, %r46, %r35;
	@%p20 bra 	$L__BB354_13;
	add.s32 	%r45, %r45, 64;
	setp.lt.s32 	%p21, %r45, %r33;
	@%p21 bra 	$L__BB354_12;
$L__BB354_28:
	ret;

}
	// .globl	_Z15gpukernelBMWNr3ILi1ELi3EEvPdS0_S0_iii
.visible .entry _Z15gpukernelBMWNr3ILi1ELi3EEvPdS0_S0_iii(
	.param .u64 .ptr .align 1 _Z15gpukernelBMWNr3ILi1ELi3EEvPdS0_S0_iii_param_0,
	.param .u64 .ptr .align 1 _Z15gpukernelBMWNr3ILi1ELi3EEvPdS0_S0_iii_param_1,
	.param .u64 .ptr .align 1 _Z15gpukernelBMWNr3ILi1ELi3EEvPdS0_S0_iii_param_2,
	.param .u32 _Z15gpukernelBMWNr3ILi1ELi3EEvPdS0_S0_iii_param_3,
	.param .u32 _Z15gpukernelBMWNr3ILi1ELi3EEvPdS0_S0_iii_param_4,
	.param .u32 _Z15gpukernelBMWNr3ILi1ELi3EEvPdS0_S0_iii_param_5
)
{
	.reg .pred 	%p<22>;
	.reg .b32 	%r<55>;
	.reg .b64 	%rd<25>;
	.reg .b64 	%fd<92>;

	ld.param.u64 	%rd6, [_Z15gpukernelBMWNr3ILi1ELi3EEvPdS0_S0_iii_param_0];
	ld.param.u64 	%rd7, [_Z15gpukernelBMWNr3ILi1ELi3EEvPdS0_S0_iii_param_1];
	ld.param.u32 	%r33, [_Z15gpukernelBMWNr3ILi1ELi3EEvPdS0_S0_iii_param_3];
	ld.param.u32 	%r34, [_Z15gpukernelBMWNr3ILi1ELi3EEvPdS0_S0_iii_param_4];
	ld.param.u32 	%r35, [_Z15gpukernelBMWNr3ILi1ELi3EEvPdS0_S0_iii_param_5];
	cvta.to.global.u64 	%rd1, %rd7;
	cvta.to.global.u64 	%rd2, %rd6;
	mov.u32 	%r45, %tid.x;
	setp.ge.s32 	%p1, %r45, %r33;
	setp.lt.s32 	%p2, %r35, 1;
	or.pred  	%p3, %p1, %p2;
	@%p3 bra 	$L__BB355_28;
	setp.gt.s32 	%p4, %r34, 0;
	@%p4 bra 	$L__BB355_11;
	and.b32  	%r2, %r35, 3;
	and.b32  	%r3, %r35, 2147483644;
$L__BB355_3:
	setp.lt.u32 	%p5, %r35, 4;
	mul.lo.s32 	%r28, %r45, %r35;
	mov.b32 	%r54, 0;
	@%p5 bra 	$L__BB355_6;
	mov.b32 	%r53, 0;
$L__BB355_5:
	add.s32 	%r38, %r53, %r28;
	mul.wide.u32 	%rd8, %r38, 8;
	add.s64 	%rd9, %rd2, %rd8;
	atom.global.add.f64 	%fd15, [%rd9], 0d0000000000000000;
	atom.global.add.f64 	%fd16, [%rd9+8], 0d0000000000000000;
	atom.global.add.f64 	%fd17, [%rd9+16], 0d0000000000000000;
	atom.global.add.f64 	%fd18, [%rd9+24], 0d0000000000000000;
	add.s32 	%r53, %r53, 4;
	setp.ne.s32 	%p6, %r53, %r3;
	mov.u32 	%r54, %r3;
	@%p6 bra 	$L__BB355_5;
$L__BB355_6:
	setp.eq.s32 	%p7, %r2, 0;
	@%p7 bra 	$L__BB355_10;
	setp.eq.s32 	%p8, %r2, 1;
	add.s32 	%r39, %r54, %r28;
	mul.wide.u32 	%rd10, %r39, 8;
	add.s64 	%rd11, %rd2, %rd10;
	atom.global.add.f64 	%fd19, [%rd11], 0d0000000000000000;
	@%p8 bra 	$L__BB355_10;
	setp.eq.s32 	%p9, %r2, 2;
	cvt.u64.u32 	%rd12, %r28;
	cvt.u64.u32 	%rd13, %r54;
	add.s64 	%rd14, %rd13, %rd12;
	shl.b64 	%rd15, %rd14, 3;
	add.s64 	%rd5, %rd2, %rd15;
	atom.global.add.f64 	%fd20, [%rd5+8], 0d0000000000000000;
	@%p9 bra 	$L__BB355_10;
	atom.global.add.f64 	%fd21, [%rd5+16], 0d0000000000000000;
$L__BB355_10:
	add.s32 	%r45, %r45, 96;
	setp.lt.s32 	%p10, %r45, %r33;
	@%p10 bra 	$L__BB355_3;
	bra.uni 	$L__BB355_28;
$L__BB355_11:
	and.b32  	%r4, %r34, 15;
	add.s32 	%r5, %r4, -1;
	and.b32  	%r6, %r34, 7;
	add.s32 	%r7, %r6, -1;
	and.b32  	%r8, %r34, 2147483632;
	and.b32  	%r9, %r34, 3;
	neg.s32 	%r10, %r8;
	add.s64 	%rd3, %rd1, 64;
$L__BB355_12:
	mul.lo.s32 	%r12, %r45, %r35;
	mov.b32 	%r46, 0;
$L__BB355_13:
	setp.lt.u32 	%p11, %r34, 16;
	add.s32 	%r14, %r46, %r12;
	mul.lo.s32 	%r15, %r14, %r34;
	mov.b32 	%r50, 0;
	mov.f64 	%fd91, 0d0000000000000000;
	@%p11 bra 	$L__BB355_16;
	mov.f64 	%fd91, 0d0000000000000000;
	mov.u32 	%r47, %r15;
	mov.u32 	%r48, %r10;
$L__BB355_15:
	.pragma "nounroll";
	mul.wide.s32 	%rd16, %r47, 8;
	add.s64 	%rd17, %rd3, %rd16;
	ld.global.f64 	%fd25, [%rd17+-64];
	add.f64 	%fd26, %fd91, %fd25;
	ld.global.f64 	%fd27, [%rd17+-56];
	add.f64 	%fd28, %fd26, %fd27;
	ld.global.f64 	%fd29, [%rd17+-48];
	add.f64 	%fd30, %fd28, %fd29;
	ld.global.f64 	%fd31, [%rd17+-40];
	add.f64 	%fd32, %fd30, %fd31;
	ld.global.f64 	%fd33, [%rd17+-32];
	add.f64 	%fd34, %fd32, %fd33;
	ld.global.f64 	%fd35, [%rd17+-24];
	add.f64 	%fd36, %fd34, %fd35;
	ld.global.f64 	%fd37, [%rd17+-16];
	add.f64 	%fd38, %fd36, %fd37;
	ld.global.f64 	%fd39, [%rd17+-8];
	add.f64 	%fd40, %fd38, %fd39;
	ld.global.f64 	%fd41, [%rd17];
	add.f64 	%fd42, %fd40, %fd41;
	ld.global.f64 	%fd43, [%rd17+8];
	add.f64 	%fd44, %fd42, %fd43;
	ld.global.f64 	%fd45, [%rd17+16];
	add.f64 	%fd46, %fd44, %fd45;
	ld.global.f64 	%fd47, [%rd17+24];
	add.f64 	%fd48, %fd46, %fd47;
	ld.global.f64 	%fd49, [%rd17+32];
	add.f64 	%fd50, %fd48, %fd49;
	ld.global.f64 	%fd51, [%rd17+40];
	add.f64 	%fd52, %fd50, %fd51;
	ld.global.f64 	%fd53, [%rd17+48];
	add.f64 	%fd54, %fd52, %fd53;
	ld.global.f64 	%fd55, [%rd17+56];
	add.f64 	%fd91, %fd54, %fd55;
	add.s32 	%r48, %r48, 16;
	add.s32 	%r47, %r47, 16;
	setp.ne.s32 	%p12, %r48, 0;
	mov.u32 	%r50, %r8;
	@%p12 bra 	$L__BB355_15;
$L__BB355_16:
	setp.eq.s32 	%p13, %r4, 0;
	@%p13 bra 	$L__BB355_26;
	setp.lt.u32 	%p14, %r5, 7;
	@%p14 bra 	$L__BB355_19;
	add.s32 	%r42, %r50, %r15;
	mul.wide.s32 	%rd18, %r42, 8;
	add.s64 	%rd19, %rd1, %rd18;
	ld.global.f64 	%fd57, [%rd19];
	add.f64 	%fd58, %fd91, %fd57;
	ld.global.f64 	%fd59, [%rd19+8];
	add.f64 	%fd60, %fd58, %fd59;
	ld.global.f64 	%fd61, [%rd19+16];
	add.f64 	%fd62, %fd60, %fd61;
	ld.global.f64 	%fd63, [%rd19+24];
	add.f64 	%fd64, %fd62, %fd63;
	ld.global.f64 	%fd65, [%rd19+32];
	add.f64 	%fd66, %fd64, %fd65;
	ld.global.f64 	%fd67, [%rd19+40];
	add.f64 	%fd68, %fd66, %fd67;
	ld.global.f64 	%fd69, [%rd19+48];
	add.f64 	%fd70, %fd68, %fd69;
	ld.global.f64 	%fd71, [%rd19+56];
	add.f64 	%fd91, %fd70, %fd71;
	add.s32 	%r50, %r50, 8;
$L__BB355_19:
	setp.eq.s32 	%p15, %r6, 0;
	@%p15 bra 	$L__BB355_26;
	setp.lt.u32 	%p16, %r7, 3;
	@%p16 bra 	$L__BB355_22;
	add.s32 	%r43, %r50, %r15;
	mul.wide.s32 	%rd20, %r43, 8;
	add.s64 	%rd21, %rd1, %rd20;
	ld.global.f64 	%fd73, [%rd21];
	add.f64 	%fd74, %fd91, %fd73;
	ld.global.f64 	%fd75, [%rd21+8];
	add.f64 	%fd76, %fd74, %fd75;
	ld.global.f64 	%fd77, [%rd21+16];
	add.f64 	%fd78, %fd76, %fd77;
	ld.global.f64 	%fd79, [%rd21+24];
	add.f64 	%fd91, %fd78, %fd79;
	add.s32 	%r50, %r50, 4;
$L__BB355_22:
	setp.eq.s32 	%p17, %r9, 0;
	@%p17 bra 	$L__BB355_26;
	setp.eq.s32 	%p18, %r9, 1;
	add.s32 	%r44, %r50, %r15;
	mul.wide.s32 	%rd22, %r44, 8;
	add.s64 	%rd4, %rd1, %rd22;
	ld.global.f64 	%fd80, [%rd4];
	add.f64 	%fd91, %fd91, %fd80;
	@%p18 bra 	$L__BB355_26;
	setp.eq.s32 	%p19, %r9, 2;
	ld.global.f64 	%fd81, [%rd4+8];
	add.f64 	%fd91, %fd91, %fd81;
	@%p19 bra 	$L__BB355_26;
	ld.global.f64 	%fd82, [%rd4+16];
	add.f64 	%fd91, %fd91, %fd82;
$L__BB355_26:
	mul.wide.u32 	%rd23, %r14, 8;
	add.s64 	%rd24, %rd2, %rd23;
	atom.global.add.f64 	%fd83, [%rd24], %fd91;
	add.s32 	%r46, %r46, 1;
	setp.ne.s32 	%p20, %r46, %r35;
	@%p20 bra 	$L__BB355_13;
	add.s32 	%r45, %r45, 96;
	setp.lt.s32 	%p21, %r45, %r33;
	@%p21 bra 	$L__BB355_12;
$L__BB355_28:
	ret;

}
	// .globl	_Z15gpukernelBMWNr3ILi1ELi4EEvPdS0_S0_iii
.visible .entry _Z15gpukernelBMWNr3ILi1ELi4EEvPdS0_S0_iii(
	.param .u64 .ptr .align 1 _Z15gpukernelBMWNr3ILi1ELi4EEvPdS0_S0_iii_param_0,
	.param .u64 .ptr .align 1 _Z15gpukernelBMWNr3ILi1ELi4EEvPdS0_S0_iii_param_1,
	.param .u64 .ptr .align 1 _Z15gpukernelBMWNr3ILi1ELi4EEvPdS0_S0_iii_param_2,
	.param .u32 _Z15gpukernelBMWNr3ILi1ELi4EEvPdS0_S0_iii_param_3,
	.param .u32 _Z15gpukernelBMWNr3ILi1ELi4EEvPdS0_S0_iii_param_4,
	.param .u32 _Z15gpukernelBMWNr3ILi1ELi4EEvPdS0_S0_iii_param_5
)
{
	.reg .pred 	%p<22>;
	.reg .b32 	%r<55>;
	.reg .b64 	%rd<25>;
	.reg .b64 	%fd<92>;

	ld.param.u64 	%rd6, [_Z15gpukernelBMWNr3ILi1ELi4EEvPdS0_S0_iii_param_0];
	ld.param.u64 	%rd7, [_Z15gpukernelBMWNr3ILi1ELi4EEvPdS0_S0_iii_param_1];
	ld.param.u32 	%r33, [_Z15gpukernelBMWNr3ILi1ELi4EEvPdS0_S0_iii_param_3];
	ld.param.u32 	%r34, [_Z15gpukernelBMWNr3ILi1ELi4EEvPdS0_S0_iii_param_4];
	ld.param.u32 	%r35, [_Z15gpukernelBMWNr3ILi1ELi4EEvPdS0_S0_iii_param_5];
	cvta.to.global.u64 	%rd1, %rd7;
	cvta.to.global.u64 	%rd2, %rd6;
	mov.u32 	%r45, %tid.x;
	setp.ge.s32 	%p1, %r45, %r33;
	setp.lt.s32 	%p2, %r35, 1;
	or.pred  	%p3, %p1, %p2;
	@%p3 bra 	$L__BB356_28;
	setp.gt.s32 	%p4, %r34, 0;
	@%p4 bra 	$L__BB356_11;
	and.b32  	%r2, %r35, 3;
	and.b32  	%r3, %r35, 2147483644;
$L__BB356_3:
	setp.lt.u32 	%p5, %r35, 4;
	mul.lo.s32 	%r28, %r45, %r35;
	mov.b32 	%r54, 0;
	@%p5 bra 	$L__BB356_6;
	mov.b32 	%r53, 0;
$L__BB356_5:
	add.s32 	%r38, %r53, %r28;
	mul.wide.u32 	%rd8, %r38, 8;
	add.s64 	%rd9, %rd2, %rd8;
	atom.global.add.f64 	%fd15, [%rd9], 0d0000000000000000;
	atom.global.add.f64 	%fd16, [%rd9+8], 0d0000000000000000;
	atom.global.add.f64 	%fd17, [%rd9+16], 0d0000000000000000;
	atom.global.add.f64 	%fd18, [%rd9+24], 0d0000000000000000;
	add.s32 	%r53, %r53, 4;
	setp.ne.s32 	%p6, %r53, %r3;
	mov.u32 	%r54, %r3;
	@%p6 bra 	$L__BB356_5;
$L__BB356_6:
	setp.eq.s32 	%p7, %r2, 0;
	@%p7 bra 	$L__BB356_10;
	setp.eq.s32 	%p8, %r2, 1;
	add.s32 	%r39, %r54, %r28;
	mul.wide.u32 	%rd10, %r39, 8;
	add.s64 	%rd11, %rd2, %rd10;
	atom.global.add.f64 	%fd19, [%rd11], 0d0000000000000000;
	@%p8 bra 	$L__BB356_10;
	setp.eq.s32 	%p9, %r2, 2;
	cvt.u64.u32 	%rd12, %r28;
	cvt.u64.u32 	%rd13, %r54;
	add.s64 	%rd14, %rd13, %rd12;
	shl.b64 	%rd15, %rd14, 3;
	add.s64 	%rd5, %rd2, %rd15;
	atom.global.add.f64 	%fd20, [%rd5+8], 0d0000000000000000;
	@%p9 bra 	$L__BB356_10;
	atom.global.add.f64 	%fd21, [%rd5+16], 0d0000000000000000;
$L__BB356_10:
	add.s32 	%r45, %r45, 128;
	setp.lt.s32 	%p10, %r45, %r33;
	@%p10 bra 	$L__BB356_3;
	bra.uni 	$L__BB356_28;
$L__BB356_11:
	and.b32  	%r4, %r34, 15;
	add.s32 	%r5, %r4, -1;
	and.b32  	%r6, %r34, 7;
	add.s32 	%r7, %r6, -1;
	and.b32  	%r8, %r34, 2147483632;
	and.b32  	%r9, %r34, 3;
	neg.s32 	%r10, %r8;
	add.s64 	%rd3, %rd1, 64;
$L__BB356_12:
	mul.lo.s32 	%r12, %r45, %r35;
	mov.b32 	%r46, 0;
$L__BB356_13:
	setp.lt.u32 	%p11, %r34, 16;
	add.s32 	%r14, %r46, %r12;
	mul.lo.s32 	%r15, %r14, %r34;
	mov.b32 	%r50, 0;
	mov.f64 	%fd91, 0d0000000000000000;
	@%p11 bra 	$L__BB356_16;
	mov.f64 	%fd91, 0d0000000000000000;
	mov.u32 	%r47, %r15;
	mov.u32 	%r48, %r10;
$L__BB356_15:
	.pragma "nounroll";
	mul.wide.s32 	%rd16, %r47, 8;
	add.s64 	%rd17, %rd3, %rd16;
	ld.global.f64 	%fd25, [%rd17+-64];
	add.f64 	%fd26, %fd91, %fd25;
	ld.global.f64 	%fd27, [%rd17+-56];
	add.f64 	%fd28, %fd26, %fd27;
	ld.global.f64 	%fd29, [%rd17+-48];
	add.f64 	%fd30, %fd28, %fd29;
	ld.global.f64 	%fd31, [%rd17+-40];
	add.f64 	%fd32, %fd30, %fd31;
	ld.global.f64 	%fd33, [%rd17+-32];
	add.f64 	%fd34, %fd32, %fd33;
	ld.global.f64 	%fd35, [%rd17+-24];
	add.f64 	%fd36, %fd34, %fd35;
	ld.global.f64 	%fd37, [%rd17+-16];
	add.f64 	%fd38, %fd36, %fd37;
	ld.global.f64 	%fd39, [%rd17+-8];
	add.f64 	%fd40, %fd38, %fd39;
	ld.global.f64 	%fd41, [%rd17];
	add.f64 	%fd42, %fd40, %fd41;
	ld.global.f64 	%fd43, [%rd17+8];
	add.f64 	%fd44, %fd42, %fd43;
	ld.global.f64 	%fd45, [%rd17+16];
	add.f64 	%fd46, %fd44, %fd45;
	ld.global.f64 	%fd47, [%rd17+24];
	add.f64 	%fd48, %fd46, %fd47;
	ld.global.f64 	%fd49, [%rd17+32];
	add.f64 	%fd50, %fd48, %fd49;
	ld.global.f64 	%fd51, [%rd17+40];
	add.f64 	%fd52, %fd50, %fd51;
	ld.global.f64 	%fd53, [%rd17+48];
	add.f64 	%fd54, %fd52, %fd53;
	ld.global.f64 	%fd55, [%rd17+56];
	add.f64 	%fd91, %fd54, %fd55;
	add.s32 	%r48, %r48, 16;
	add.s32 	%r47, %r47, 16;
	setp.ne.s32 	%p12, %r48, 0;
	mov.u32 	%r50, %r8;
	@%p12 bra 	$L__BB356_15;
$L__BB356_16:
	setp.eq.s32 	%p13, %r4, 0;
	@%p13 bra 	$L__BB356_26;
	setp.lt.u32 	%p14, %r5, 7;
	@%p14 bra 	$L__BB356_19;
	add.s32 	%r42, %r50, %r15;
	mul.wide.s32 	%rd18, %r42, 8;
	add.s64 	%rd19, %rd1, %rd18;
	ld.global.f64 	%fd57, [%rd19];
	add.f64 	%fd58, %fd91, %fd57;
	ld.global.f64 	%fd59, [%rd19+8];
	add.f64 	%fd60, %fd58, %fd59;
	ld.global.f64 	%fd61, [%rd19+16];
	add.f64 	%fd62, %fd60, %fd61;
	ld.global.f64 	%fd63, [%rd19+24];
	add.f64 	%fd64, %fd62, %fd63;
	ld.global.f64 	%fd65, [%rd19+32];
	add.f64 	%fd66, %fd64, %fd65;
	ld.global.f64 	%fd67, [%rd19+40];
	add.f64 	%fd68, %fd66, %fd67;
	ld.global.f64 	%fd69, [%rd19+48];
	add.f64 	%fd70, %fd68, %fd69;
	ld.global.f64 	%fd71, [%rd19+56];
	add.f64 	%fd91, %fd70, %fd71;
	add.s32 	%r50, %r50, 8;
$L__BB356_19:
	setp.eq.s32 	%p15, %r6, 0;
	@%p15 bra 	$L__BB356_26;
	setp.lt.u32 	%p16, %r7, 3;
	@%p16 bra 	$L__BB356_22;
	add.s32 	%r43, %r50, %r15;
	mul.wide.s32 	%rd20, %r43, 8;
	add.s64 	%rd21, %rd1, %rd20;
	ld.global.f64 	%fd73, [%rd21];
	add.f64 	%fd74, %fd91, %fd73;
	ld.global.f64 	%fd75, [%rd21+8];
	add.f64 	%fd76, %fd74, %fd75;
	ld.global.f64 	%fd77, [%rd21+16];
	add.f64 	%fd78, %fd76, %fd77;
	ld.global.f64 	%fd79, [%rd21+24];
	add.f64 	%fd91, %fd78, %fd79;
	add.s32 	%r50, %r50, 4;
$L__BB356_22:
	setp.eq.s32 	%p17, %r9, 0;
	@%p17 bra 	$L__BB356_26;
	setp.eq.s32 	%p18, %r9, 1;
	add.s32 	%r44, %r50, %r15;
	mul.wide.s32 	%rd22, %r44, 8;
	add.s64 	%rd4, %rd1, %rd22;
	ld.global.f64 	%fd80, [%rd4];
	add.f64 	%fd91, %fd91, %fd80;
	@%p18 bra 	$L__BB356_26;
	setp.eq.s32 	%p19, %r9, 2;
	ld.global.f64 	%fd81, [%rd4+8];
	add.f64 	%fd91, %fd91, %fd81;
	@%p19 bra 	$L__BB356_26;
	ld.global.f64 	%fd82, [%rd4+16];
	add.f64 	%fd91, %fd91, %fd82;
$L__BB356_26:
	mul.wide.u32 	%rd23, %r14, 8;
	add.s64 	%rd24, %rd2, %rd23;
	atom.global.add.f64 	%fd83, [%rd24], %fd91;
	add.s32 	%r46, %r46, 1;
	setp.ne.s32 	%p20, %r46, %r35;
	@%p20 bra 	$L__BB356_13;
	add.s32 	%r45, %r45, 128;
	setp.lt.s32 	%p21, %r45, %r33;
	@%p21 bra 	$L__BB356_12;
$L__BB356_28:
	ret;

}
	// .globl	_Z15gpukernelBMWNr3ILi1ELi5EEvPdS0_S0_iii
.visible .entry _Z15gpukernelBMWNr3ILi1ELi5EEvPdS0_S0_iii(
	.param .u64 .ptr .align 1 _Z15gpukernelBMWNr3ILi1ELi5EEvPdS0_S0_iii_param_0,
	.param .u64 .ptr .align 1 _Z15gpukernelBMWNr3ILi1ELi5EEvPdS0_S0_iii_param_1,
	.param .u64 .ptr .align 1 _Z15gpukernelBMWNr3ILi1ELi5EEvPdS0_S0_iii_param_2,
	.param .u32 _Z15gpukernelBMWNr3ILi1ELi5EEvPdS0_S0_iii_param_3,
	.param .u32 _Z15gpukernelBMWNr3ILi1ELi5EEvPdS0_S0_iii_param_4,
	.param .u32 _Z15gpukernelBMWNr3ILi1ELi5EEvPdS0_S0_iii_param_5
)
{
	.reg .pred 	%p<22>;
	.reg .b32 	%r<55>;
	.reg .b64 	%rd<25>;
	.reg .b64 	%fd<92>;

	ld.param.u64 	%rd6, [_Z15gpukernelBMWNr3ILi1ELi5EEvPdS0_S0_iii_param_0];
	ld.param.u64 	%rd7, [_Z15gpukernelBMWNr3ILi1ELi5EEvPdS0_S0_iii_param_1];
	ld.param.u32 	%r33, [_Z15gpukernelBMWNr3ILi1ELi5EEvPdS0_S0_iii_param_3];
	ld.param.u32 	%r34, [_Z15gpukernelBMWNr3ILi1ELi5EEvPdS0_S0_iii_param_4];
	ld.param.u32 	%r35, [_Z15gpukernelBMWNr3ILi1ELi5EEvPdS0_S0_iii_param_5];
	cvta.to.global.u64 	%rd1, %rd7;
	cvta.to.global.u64 	%rd2, %rd6;
	mov.u32 	%r45, %tid.x;
	setp.ge.s32 	%p1, %r45, %r33;
	setp.lt.s32 	%p2, %r35, 1;
	or.pred  	%p3, %p1, %p2;
	@%p3 bra 	$L__BB357_28;
	setp.gt.s32 	%p4, %r34, 0;
	@%p4 bra 	$L__BB357_11;
	and.b32  	%r2, %r35, 3;
	and.b32  	%r3, %r35, 2147483644;
$L__BB357_3:
	setp.lt.u32 	%p5, %r35, 4;
	mul.lo.s32 	%r28, %r45, %r35;
	mov.b32 	%r54, 0;
	@%p5 bra 	$L__BB357_6;
	mov.b32 	%r53, 0;
$L__BB357_5:
	add.s32 	%r38, %r53, %r28;
	mul.wide.u32 	%rd8, %r38, 8;
	add.s64 	%rd9, %rd2, %rd8;
	atom.global.add.f64 	%fd15, [%rd9], 0d0000000000000000;
	atom.global.add.f64 	%fd16, [%rd9+8], 0d0000000000000000;
	atom.global.add.f64 	%fd17, [%rd9+16], 0d0000000000000000;
	atom.global.add.f64 	%fd18, [%rd9+24], 0d0000000000000000;
	add.s32 	%r53, %r53, 4;
	setp.ne.s32 	%p6, %r53, %r3;
	mov.u32 	%r54, %r3;
	@%p6 bra 	$L__BB357_5;
$L__BB357_6:
	setp.eq.s32 	%p7, %r2, 0;
	@%p7 bra 	$L__BB357_10;
	setp.eq.s32 	%p8, %r2, 1;
	add.s32 	%r39, %r54, %r28;
	mul.wide.u32 	%rd10, %r39, 8;
	add.s64 	%rd11, %rd2, %rd10;
	atom.global.add.f64 	%fd19, [%rd11], 0d0000000000000000;
	@%p8 bra 	$L__BB357_10;
	setp.eq.s32 	%p9, %r2, 2;
	cvt.u64.u32 	%rd12, %r28;
	cvt.u64.u32 	%rd13, %r54;
	add.s64 	%rd14, %rd13, %rd12;
	shl.b64 	%rd15, %rd14, 3;
	add.s64 	%rd5, %rd2, %rd15;
	atom.global.add.f64 	%fd20, [%rd5+8], 0d0000000000000000;
	@%p9 bra 	$L__BB357_10;
	atom.global.add.f64 	%fd21, [%rd5+16], 0d0000000000000000;
$L__BB357_10:
	add.s32 	%r45, %r45, 160;
	setp.lt.s32 	%p10, %r45, %r33;
	@%p10 bra 	$L__BB357_3;
	bra.uni 	$L__BB357_28;
$L__BB357_11:
	and.b32  	%r4, %r34, 15;
	add.s32 	%r5, %r4, -1;
	and.b32  	%r6, %r34, 7;
	add.s32 	%r7, %r6, -1;
	and.b32  	%r8, %r34, 2147483632;
	and.b32  	%r9, %r34, 3;
	neg.s32 	%r10, %r8;
	add.s64 	%rd3, %rd1, 64;
$L__BB357_12:
	mul.lo.s32 	%r12, %r45, %r35;
	mov.b32 	%r46, 0;
$L__BB357_13:
	setp.lt.u32 	%p11, %r34, 16;
	add.s32 	%r14, %r46, %r12;
	mul.lo.s32 	%r15, %r14, %r34;
	mov.b32 	%r50, 0;
	mov.f64 	%fd91, 0d0000000000000000;
	@%p11 bra 	$L__BB357_16;
	mov.f64 	%fd91, 0d0000000000000000;
	mov.u32 	%r47, %r15;
	mov.u32 	%r48, %r10;
$L__BB357_15:
	.pragma "nounroll";
	mul.wide.s32 	%rd16, %r47, 8;
	add.s64 	%rd17, %rd3, %rd16;
	ld.global.f64 	%fd25, [%rd17+-64];
	add.f64 	%fd26, %fd91, %fd25;
	ld.global.f64 	%fd27, [%rd17+-56];
	add.f64 	%fd28, %fd26, %fd27;
	ld.global.f64 	%fd29, [%rd17+-48];
	add.f64 	%fd30, %fd28, %fd29;
	ld.global.f64 	%fd31, [%rd17+-40];
	add.f64 	%fd32, %fd30, %fd31;
	ld.global.f64 	%fd33, [%rd17+-32];
	add.f64 	%fd34, %fd32, %fd33;
	ld.global.f64 	%fd35, [%rd17+-24];
	add.f64 	%fd36, %fd34, %fd35;
	ld.global.f64 	%fd37, [%rd17+-16];
	add.f64 	%fd38, %fd36, %fd37;
	ld.global.f64 	%fd39, [%rd17+-8];
	add.f64 	%fd40, %fd38, %fd39;
	ld.global.f64 	%fd41, [%rd17];
	add.f64 	%fd42, %fd40, %fd41;
	ld.global.f64 	%fd43, [%rd17+8];
	add.f64 	%fd44, %fd42, %fd43;
	ld.global.f64 	%fd45, [%rd17+16];
	add.f64 	%fd46, %fd44, %fd45;
	ld.global.f64 	%fd47, [%rd17+24];
	add.f64 	%fd48, %fd46, %fd47;
	ld.global.f64 	%fd49, [%rd17+32];
	add.f64 	%fd50, %fd48, %fd49;
	ld.global.f64 	%fd51, [%rd17+40];
	add.f64 	%fd52, %fd50, %fd51;
	ld.global.f64 	%fd53, [%rd17+48];
	add.f64 	%fd54, %fd52, %fd53;
	ld.global.f64 	%fd55, [%rd17+56];
	add.f64 	%fd91, %fd54, %fd55;
	add.s32 	%r48, %r48, 16;
	add.s32 	%r47, %r47, 16;
	setp.ne.s32 	%p12, %r48, 0;
	mov.u32 	%r50, %r8;
	@%p12 bra 	$L__BB357_15;
$L__BB357_16:
	setp.eq.s32 	%p13, %r4, 0;
	@%p13 bra 	$L__BB357_26;
	setp.lt.u32 	%p14, %r5, 7;
	@%p14 bra 	$L__BB357_19;
	add.s32 	%r42, %r50, %r15;
	mul.wide.s32 	%rd18, %r42, 8;
	add.s64 	%rd19, %rd1, %rd18;
	ld.global.f64 	%fd57, [%rd19];
	add.f64 	%fd58, %fd91, %fd57;
	ld.global.f64 	%fd59, [%rd19+8];
	add.f64 	%fd60, %fd58, %fd59;
	ld.global.f64 	%fd61, [%rd19+16];
	add.f64 	%fd62, %fd60, %fd61;
	ld.global.f64 	%fd63, [%rd19+24];
	add.f64 	%fd64, %fd62, %fd63;
	ld.global.f64 	%fd65, [%rd19+32];
	add.f64 	%fd66, %fd64, %fd65;
	ld.global.f64 	%fd67, [%rd19+40];
	add.f64 	%fd68, %fd66, %fd67;
	ld.global.f64 	%fd69, [%rd19+48];
	add.f64 	%fd70, %fd68, %fd69;
	ld.global.f64 	%fd71, [%rd19+56];
	add.f64 	%fd91, %fd70, %fd71;
	add.s32 	%r50, %r50, 8;
$L__BB357_19:
	setp.eq.s32 	%p15, %r6, 0;
	@%p15 bra 	$L__BB357_26;
	setp.lt.u32 	%p16, %r7, 3;
	@%p16 bra 	$L__BB357_22;
	add.s32 	%r43, %r50, %r15;
	mul.wide.s32 	%rd20, %r43, 8;
	add.s64 	%rd21, %rd1, %rd20;
	ld.global.f64 	%fd73, [%rd21];
	add.f64 	%fd74, %fd91, %fd73;
	ld.global.f64 	%fd75, [%rd21+8];
	add.f64 	%fd76, %fd74, %fd75;
	ld.global.f64 	%fd77, [%rd21+16];
	add.f64 	%fd78, %fd76, %fd77;
	ld.global.f64 	%fd79, [%rd21+24];
	add.f64 	%fd91, %fd78, %fd79;
	add.s32 	%r50, %r50, 4;
$L__BB357_22:
	setp.eq.s32 	%p17, %r9, 0;
	@%p17 bra 	$L__BB357_26;
	setp.eq.s32 	%p18, %r9, 1;
	add.s32 	%r44, %r50, %r15;
	mul.wide.s32 	%rd22, %r44, 8;
	add.s64 	%rd4, %rd1, %rd22;
	ld.global.f64 	%fd80, [%rd4];
	add.f64 	%fd91, %fd91, %fd80;
	@%p18 bra 	$L__BB357_26;
	setp.eq.s32 	%p19, %r9, 2;
	ld.global.f64 	%fd81, [%rd4+8];
	add.f64 	%fd91, %fd91, %fd81;
	@%p19 bra 	$L__BB357_26;
	ld.global.f64 	%fd82, [%rd4+16];
	add.f64 	%fd91, %fd91, %fd82;
$L__BB357_26:
	mul.wide.u32 	%rd23, %r14, 8;
	add.s64 	%rd24, %rd2, %rd23;
	atom.global.add.f64 	%fd83, [%rd24], %fd91;
	add.s32 	%r46, %r46, 1;
	setp.ne.s32 	%p20, %r46, %r35;
	@%p20 bra 	$L__BB357_13;
	add.s32 	%r45, %r45, 160;
	setp.lt.s32 	%p21, %r45, %r33;
	@%p21 bra 	$L__BB357_12;
$L__BB357_28:
	ret;

}
	// .globl	_Z15gpukernelBMWNr3ILi1ELi6EEvPdS0_S0_iii
.visible .entry _Z15gpukernelBMWNr3ILi1ELi6EEvPdS0_S0_iii(
	.param .u64 .ptr .align 1 _Z15gpukernelBMWNr3ILi1ELi6EEvPdS0_S0_iii_param_0,
	.param .u64 .ptr .align 1 _Z15gpukernelBMWNr3ILi1ELi6EEvPdS0_S0_iii_param_1,
	.param .u64 .ptr .align 1 _Z15gpukernelBMWNr3ILi1ELi6EEvPdS0_S0_iii_param_2,
	.param .u32 _Z15gpukernelBMWNr3ILi1ELi6EEvPdS0_S0_iii_param_3,
	.param .u32 _Z15gpukernelBMWNr3ILi1ELi6EEvPdS0_S0_iii_param_4,
	.param .u32 _Z15gpukernelBMWNr3ILi1ELi6EEvPdS0_S0_iii_param_5
)
{
	.reg .pred 	%p<22>;
	.reg .b32 	%r<55>;
	.reg .b64 	%rd<25>;
	.reg .b64 	%fd<92>;

	ld.param.u64 	%rd6, [_Z15gpukernelBMWNr3ILi1ELi6EEvPdS0_S0_iii_param_0];
	ld.param.u64 	%rd7, [_Z15gpukernelBMWNr3ILi1ELi6EEvPdS0_S0_iii_param_1];
	ld.param.u32 	%r33, [_Z15gpukernelBMWNr3ILi1ELi6EEvPdS0_S0_iii_param_3];
	ld.param.u32 	%r34, [_Z15gpukernelBMWNr3ILi1ELi6EEvPdS0_S0_iii_param_4];
	ld.param.u32 	%r35, [_Z15gpukernelBMWNr3ILi1ELi6EEvPdS0_S0_iii_param_5];
	cvta.to.global.u64 	%rd1, %rd7;
	cvta.to.global.u64 	%rd2, %rd6;
	mov.u32 	%r45, %tid.x;
	setp.ge.s32 	%p1, %r45, %r33;
	setp.lt.s32 	%p2, %r35, 1;
	or.pred  	%p3, %p1, %p2;
	@%p3 bra 	$L__BB358_28;
	setp.gt.s32 	%p4, %r34, 0;
	@%p4 bra 	$L__BB358_11;
	and.b32  	%r2, %r35, 3;
	and.b32  	%r3, %r35, 2147483644;
$L__BB358_3:
	setp.lt.u32 	%p5, %r35, 4;
	mul.lo.s32 	%r28, %r45, %r35;
	mov.b32 	%r54, 0;
	@%p5 bra 	$L__BB358_6;
	mov.b32 	%r53, 0;
$L__BB358_5:
	add.s32 	%r38, %r53, %r28;
	mul.wide.u32 	%rd8, %r38, 8;
	add.s64 	%rd9, %rd2, %rd8;
	atom.global.add.f64 	%fd15, [%rd9], 0d0000000000000000;
	atom.global.add.f64 	%fd16, [%rd9+8], 0d0000000000000000;
	atom.global.add.f64 	%fd17, [%rd9+16], 0d0000000000000000;
	atom.global.add.f64 	%fd18, [%rd9+24], 0d0000000000000000;
	add.s32 	%r53, %r53, 4;
	setp.ne.s32 	%p6, %r53, %r3;
	mov.u32 	%r54, %r3;
	@%p6 bra 	$L__BB358_5;
$L__BB358_6:
	setp.eq.s32 	%p7, %r2, 0;
	@%p7 bra 	$L__BB358_10;
	setp.eq.s32 	%p8, %r2, 1;
	add.s32 	%r39, %r54, %r28;
	mul.wide.u32 	%rd10, %r39, 8;
	add.s64 	%rd11, %rd2, %rd10;
	atom.global.add.f64 	%fd19, [%rd11], 0d0000000000000000;
	@%p8 bra 	$L__BB358_10;
	setp.eq.s32 	%p9, %r2, 2;
	cvt.u64.u32 	%rd12, %r28;
	cvt.u64.u32 	%rd13, %r54;
	add.s64 	%rd14, %rd13, %rd12;
	shl.b64 	%rd15, %rd14, 3;
	add.s64 	%rd5, %rd2, %rd15;
	atom.global.add.f64 	%fd20, [%rd5+8], 0d0000000000000000;
	@%p9 bra 	$L__BB358_10;
	atom.global.add.f64 	%fd21, [%rd5+16], 0d0000000000000000;
$L__BB358_10:
	add.s32 	%r45, %r45, 192;
	setp.lt.s32 	%p10, %r45, %r33;
	@%p10 bra 	$L__BB358_3;
	bra.uni 	$L__BB358_28;
$L__BB358_11:
	and.b32  	%r4, %r34, 15;
	add.s32 	%r5, %r4, -1;
	and.b32  	%r6, %r34, 7;
	add.s32 	%r7, %r6, -1;
	and.b32  	%r8, %r34, 2147483632;
	and.b32  	%r9, %r34, 3;
	neg.s32 	%r10, %r8;
	add.s64 	%rd3, %rd1, 64;
$L__BB358_12:
	mul.lo.s32 	%r12, %r45, %r35;
	mov.b32 	%r46, 0;
$L__BB358_13:
	setp.lt.u32 	%p11, %r34, 16;
	add.s32 	%r14, %r46, %r12;
	mul.lo.s32 	%r15, %r14, %r34;
	mov.b32 	%r50, 0;
	mov.f64 	%fd91, 0d0000000000000000;
	@%p11 bra 	$L__BB358_16;
	mov.f64 	%fd91, 0d0000000000000000;
	mov.u32 	%r47, %r15;
	mov.u32 	%r48, %r10;
$L__BB358_15:
	.pragma "nounroll";
	mul.wide.s32 	%rd16, %r47, 8;
	add.s64 	%rd17, %rd3, %rd16;
	ld.global.f64 	%fd25, [%rd17+-64];
	add.f64 	%fd26, %fd91, %fd25;
	ld.global.f64 	%fd27, [%rd17+-56];
	add.f64 	%fd28, %fd26, %fd27;
	ld.global.f64 	%fd29, [%rd17+-48];
	add.f64 	%fd30, %fd28, %fd29;
	ld.global.f64 	%fd31, [%rd17+-40];
	add.f64 	%fd32, %fd30, %fd31;
	ld.global.f64 	%fd33, [%rd17+-32];
	add.f64 	%fd34, %fd32, %fd33;
	ld.global.f64 	%fd35, [%rd17+-24];
	add.f64 	%fd36, %fd34, %fd35;
	ld.global.f64 	%fd37, [%rd17+-16];
	add.f64 	%fd38, %fd36, %fd37;
	ld.global.f64 	%fd39, [%rd17+-8];
	add.f64 	%fd40, %fd38, %fd39;
	ld.global.f64 	%fd41, [%rd17];
	add.f64 	%fd42, %fd40, %fd41;
	ld.global.f64 	%fd43, [%rd17+8];
	add.f64 	%fd44, %fd42, %fd43;
	ld.global.f64 	%fd45, [%rd17+16];
	add.f64 	%fd46, %fd44, %fd45;
	ld.global.f64 	%fd47, [%rd17+24];
	add.f64 	%fd48, %fd46, %fd47;
	ld.global.f64 	%fd49, [%rd17+32];
	add.f64 	%fd50, %fd48, %fd49;
	ld.global.f64 	%fd51, [%rd17+40];
	add.f64 	%fd52, %fd50, %fd51;
	ld.global.f64 	%fd53, [%rd17+48];
	add.f64 	%fd54, %fd52, %fd53;
	ld.global.f64 	%fd55, [%rd17+56];
	add.f64 	%fd91, %fd54, %fd55;
	add.s32 	%r48, %r48, 16;
	add.s32 	%r47, %r47, 16;
	setp.ne.s32 	%p12, %r48, 0;
	mov.u32 	%r50, %r8;
	@%p12 bra 	$L__BB358_15;
$L__BB358_16:
	setp.eq.s32 	%p13, %r4, 0;
	@%p13 bra 	$L__BB358_26;
	setp.lt.u32 	%p14, %r5, 7;
	@%p14 bra 	$L__BB358_19;
	add.s32 	%r42, %r50, %r15;
	mul.wide.s32 	%rd18, %r42, 8;
	add.s64 	%rd19, %rd1, %rd18;
	ld.global.f64 	%fd57, [%rd19];
	add.f64 	%fd58, %fd91, %fd57;
	ld.global.f64 	%fd59, [%rd19+8];
	add.f64 	%fd60, %fd58, %fd59;
	ld.global.f64 	%fd61, [%rd19+16];
	add.f64 	%fd62, %fd60, %fd61;
	ld.global.f64 	%fd63, [%rd19+24];
	add.f64 	%fd64, %fd62, %fd63;
	ld.global.f64 	%fd65, [%rd19+32];
	add.f64 	%fd66, %fd64, %fd65;
	ld.global.f64 	%fd67, [%rd19+40];
	add.f64 	%fd68, %fd66, %fd67;
	ld.global.f64 	%fd69, [%rd19+48];
	add.f64 	%fd70, %fd68, %fd69;
	ld.global.f64 	%fd71, [%rd19+56];
	add.f64 	%fd91, %fd70, %fd71;
	add.s32 	%r50, %r50, 8;
$L__BB358_19:
	setp.eq.s32 	%p15, %r6, 0;
	@%p15 bra 	$L__BB358_26;
	setp.lt.u32 	%p16, %r7, 3;
	@%p16 bra 	$L__BB358_22;
	add.s32 	%r43, %r50, %r15;
	mul.wide.s32 	%rd20, %r43, 8;
	add.s64 	%rd21, %rd1, %rd20;
	ld.global.f64 	%fd73, [%rd21];
	add.f64 	%fd74, %fd91, %fd73;
	ld.global.f64 	%fd75, [%rd21+8];
	add.f64 	%fd76, %fd74, %fd75;
	ld.global.f64 	%fd77, [%rd21+16];
	add.f64 	%fd78, %fd76, %fd77;
	ld.global.f64 	%fd79, [%rd21+24];
	add.f64 	%fd91, %fd78, %fd79;
	add.s32 	%r50, %r50, 4;
$L__BB358_22:
	setp.eq.s32 	%p17, %r9, 0;
	@%p17 bra 	$L__BB358_26;
	setp.eq.s32 	%p18, %r9, 1;
	add.s32 	%r44, %r50, %r15;
	mul.wide.s32 	%rd22, %r44, 8;
	add.s64 	%rd4, %rd1, %rd22;
	ld.global.f64 	%fd80, [%rd4];
	add.f64 	%fd91, %fd91, %fd80;
	@%p18 bra 	$L__BB358_26;
	setp.eq.s32 	%p19, %r9, 2;
	ld.global.f64 	%fd81, [%rd4+8];
	add.f64 	%fd91, %fd91, %fd81;
	@%p19 bra 	$L__BB358_26;
	ld.global.f64 	%fd82, [%rd4+16];
	add.f64 	%fd91, %fd91, %fd82;
$L__BB358_26:
	mul.wide.u32 	%rd23, %r14, 8;
	add.s64 	%rd24, %rd2, %rd23;
	atom.global.add.f64 	%fd83, [%rd24], %fd91;
	add.s32 	%r46, %r46, 1;
	setp.ne.s32 	%p20, %r46, %r35;
	@%p20 bra 	$L__BB358_13;
	add.s32 	%r45, %r45, 192;
	setp.lt.s32 	%p21, %r45, %r33;
	@%p21 bra 	$L__BB358_12;
$L__BB358_28:
	ret;

}
	// .globl	_Z15gpukernelBMWNr3ILi1ELi7EEvPdS0_S0_iii
.visible .entry _Z15gpukernelBMWNr3ILi1ELi7EEvPdS0_S0_iii(
	.param .u64 .ptr .align 1 _Z15gpukernelBMWNr3ILi1ELi7EEvPdS0_S0_iii_param_0,
	.param .u64 .ptr .align 1 _Z15gpukernelBMWNr3ILi1ELi7EEvPdS0_S0_iii_param_1,
	.param .u64 .ptr .align 1 _Z15gpukernelBMWNr3ILi1ELi7EEvPdS0_S0_iii_param_2,
	.param .u32 _Z15gpukernelBMWNr3ILi1ELi7EEvPdS0_S0_iii_param_3,
	.param .u32 _Z15gpukernelBMWNr3ILi1ELi7EEvPdS0_S0_iii_param_4,
	.param .u32 _Z15gpukernelBMWNr3ILi1ELi7EEvPdS0_S0_iii_param_5
)
{
	.reg .pred 	%p<22>;
	.reg .b32 	%r<55>;
	.reg .b64 	%rd<25>;
	.reg .b64 	%fd<92>;

	ld.param.u64 	%rd6, [_Z15gpukernelBMWNr3ILi1ELi7EEvPdS0_S0_iii_param_0];
	ld.param.u64 	%rd7, [_Z15gpukernelBMWNr3ILi1ELi7EEvPdS0_S0_iii_param_1];
	ld.param.u32 	%r33, [_Z15gpukernelBMWNr3ILi1ELi7EEvPdS0_S0_iii_param_3];
	ld.param.u32 	%r34, [_Z15gpukernelBMWNr3ILi1ELi7EEvPdS0_S0_iii_param_4];
	ld.param.u32 	%r35, [_Z15gpukernelBMWNr3ILi1ELi7EEvPdS0_S0_iii_param_5];
	cvta.to.global.u64 	%rd1, %rd7;
	cvta.to.global.u64 	%rd2, %rd6;
	mov.u32 	%r45, %tid.x;
	setp.ge.s32 	%p1, %r45, %r33;
	setp.lt.s32 	%p2, %r35, 1;
	or.pred  	%p3, %p1, %p2;
	@%p3 bra 	$L__BB359_28;
	setp.gt.s32 	%p4, %r34, 0;
	@%p4 bra 	$L__BB359_11;
	and.b32  	%r2, %r35, 3;
	and.b32  	%r3, %r35, 2147483644;
$L__BB359_3:
	setp.lt.u32 	%p5, %r35, 4;
	mul.lo.s32 	%r28, %r45, %r35;
	mov.b32 	%r54, 0;
	@%p5 bra 	$L__BB359_6;
	mov.b32 	%r53, 0;
$L__BB359_5:
	add.s32 	%r38, %r53, %r28;
	mul.wide.u32 	%rd8, %r38, 8;
	add.s64 	%rd9, %rd2, %rd8;
	atom.global.add.f64 	%fd15, [%rd9], 0d0000000000000000;
	atom.global.add.f64 	%fd16, [%rd9+8], 0d0000000000000000;
	atom.global.add.f64 	%fd17, [%rd9+16], 0d0000000000000000;
	atom.global.add.f64 	%fd18, [%rd9+24], 0d0000000000000000;
	add.s32 	%r53, %r53, 4;
	setp.ne.s32 	%p6, %r53, %r3;
	mov.u32 	%r54, %r3;
	@%p6 bra 	$L__BB359_5;
$L__BB359_6:
	setp.eq.s32 	%p7, %r2, 0;
	@%p7 bra 	$L__BB359_10;
	setp.eq.s32 	%p8, %r2, 1;
	add.s32 	%r39, %r54, %r28;
	mul.wide.u32 	%rd10, %r39, 8;
	add.s64 	%rd11, %rd2, %rd10;
	atom.global.add.f64 	%fd19, [%rd11], 0d0000000000000000;
	@%p8 bra 	$L__BB359_10;
	setp.eq.s32 	%p9, %r2, 2;
	cvt.u64.u32 	%rd12, %r28;
	cvt.u64.u32 	%rd13, %r54;
	add.s64 	%rd14, %rd13, %rd12;
	shl.b64 	%rd15, %rd14, 3;
	add.s64 	%rd5, %rd2, %rd15;
	atom.global.add.f64 	%fd20, [%rd5+8], 0d0000000000000000;
	@%p9 bra 	$L__BB359_10;
	atom.global.add.f64 	%fd21, [%rd5+16], 0d0000000000000000;
$L__BB359_10:
	add.s32 	%r45, %r45, 224;
	setp.lt.s32 	%p10, %r45, %r33;
	@%p10 bra 	$L__BB359_3;
	bra.uni 	$L__BB359_28;
$L__BB359_11:
	and.b32  	%r4, %r34, 15;
	add.s32 	%r5, %r4, -1;
	and.b32  	%r6, %r34, 7;
	add.s32 	%r7, %r6, -1;
	and.b32  	%r8, %r34, 2147483632;
	and.b32  	%r9, %r34, 3;
	neg.s32 	%r10, %r8;
	add.s64 	%rd3, %rd1, 64;
$L__BB359_12:
	mul.lo.s32 	%r12, %r45, %r35;
	mov.b32 	%r46, 0;
$L__BB359_13:
	setp.lt.u32 	%p11, %r34, 16;
	add.s32 	%r14, %r46, %r12;
	mul.lo.s32 	%r15, %r14, %r34;
	mov.b32 	%r50, 0;
	mov.f64 	%fd91, 0d0000000000000000;
	@%p11 bra 	$L__BB359_16;
	mov.f64 	%fd91, 0d0000000000000000;
	mov.u32 	%r47, %r15;
	mov.u32 	%r48, %r10;
$L__BB359_15:
	.pragma "nounroll";
	mul.wide.s32 	%rd16, %r47, 8;
	add.s64 	%rd17, %rd3, %rd16;
	ld.global.f64 	%fd25, [%rd17+-64];
	add.f64 	%fd26, %fd91, %fd25;
	ld.global.f64 	%fd27, [%rd17+-56];
	add.f64 	%fd28, %fd26, %fd27;
	ld.global.f64 	%fd29, [%rd17+-48];
	add.f64 	%fd30, %fd28, %fd29;
	ld.global.f64 	%fd31, [%rd17+-40];
	add.f64 	%fd32, %fd30, %fd31;
	ld.global.f64 	%fd33, [%rd17+-32];
	add.f64 	%fd34, %fd32, %fd33;
	ld.global.f64 	%fd35, [%rd17+-24];
	add.f64 	%fd36, %fd34, %fd35;
	ld.global.f64 	%fd37, [%rd17+-16];
	add.f64 	%fd38, %fd36, %fd37;
	ld.global.f64 	%fd39, [%rd17+-8];
	add.f64 	%fd40, %fd38, %fd39;
	ld.global.f64 	%fd41, [%rd17];
	add.f64 	%fd42, %fd40, %fd41;
	ld.global.f64 	%fd43, [%rd17+8];
	add.f64 	%fd44, %fd42, %fd43;
	ld.global.f64 	%fd45, [%rd17+16];
	add.f64 	%fd46, %fd44, %fd45;
	ld.global.f64 	%fd47, [%rd17+24];
	add.f64 	%fd48, %fd46, %fd47;
	ld.global.f64 	%fd49, [%rd17+32];
	add.f64 	%fd50, %fd48, %fd49;
	ld.global.f64 	%fd51, [%rd17+40];
	add.f64 	%fd52, %fd50, %fd51;
	ld.global.f64 	%fd53, [%rd17+48];
	add.f64 	%fd54, %fd52, %fd53;
	ld.global.f64 	%fd55, [%rd17+56];
	add.f64 	%fd91, %fd54, %fd55;
	add.s32 	%r48, %r48, 16;
	add.s32 	%r47, %r47, 16;
	setp.ne.s32 	%p12, %r48, 0;
	mov.u32 	%r50, %r8;
	@%p12 bra 	$L__BB359_15;
$L__BB359_16:
	setp.eq.s32 	%p13, %r4, 0;
	@%p13 bra 	$L__BB359_26;
	setp.lt.u32 	%p14, %r5, 7;
	@%p14 bra 	$L__BB359_19;
	add.s32 	%r42, %r50, %r15;
	mul.wide.s32 	%rd18, %r42, 8;
	add.s64 	%rd19, %rd1, %rd18;
	ld.global.f64 	%fd57, [%rd19];
	add.f64 	%fd58, %fd91, %fd57;
	ld.global.f64 	%fd59, [%rd19+8];
	add.f64 	%fd60, %fd58, %fd59;
	ld.global.f64 	%fd61, [%rd19+16];
	add.f64 	%fd62, %fd60, %fd61;
	ld.global.f64 	%fd63, [%rd19+24];
	add.f64 	%fd64, %fd62, %fd63;
	ld.global.f64 	%fd65, [%rd19+32];
	add.f64 	%fd66, %fd64, %fd65;
	ld.global.f64 	%fd67, [%rd19+40];
	add.f64 	%fd68, %fd66, %fd67;
	ld.global.f64 	%fd69, [%rd19+48];
	add.f64 	%fd70, %fd68, %fd69;
	ld.global.f64 	%fd71, [%rd19+56];
	add.f64 	%fd91, %fd70, %fd71;
	add.s32 	%r50, %r50, 8;
$L__BB359_19:
	setp.eq.s32 	%p15, %r6, 0;
	@%p15 bra 	$L__BB359_26;
	setp.lt.u32 	%p16, %r7, 3;
	@%p16 bra 	$L__BB359_22;
	add.s32 	%r43, %r50, %r15;
	mul.wide.s32 	%rd20, %r43, 8;
	add.s64 	%rd21, %rd1, %rd20;
	ld.global.f64 	%fd73, [%rd21];
	add.f64 	%fd74, %fd91, %fd73;
	ld.global.f64 	%fd75, [%rd21+8];
	add.f64 	%fd76, %fd74, %fd75;
	ld.global.f64 	%fd77, [%rd21+16];
	add.f64 	%fd78, %fd76, %fd77;
	ld.global.f64 	%fd79, [%rd21+24];
	add.f64 	%fd91, %fd78, %fd79;
	add.s32 	%r50, %r50, 4;
$L__BB359_22:
	setp.eq.s32 	%p17, %r9, 0;
	@%p17 bra 	$L__BB359_26;
	setp.eq.s32 	%p18, %r9, 1;
	add.s32 	%r44, %r50, %r15;
	mul.wide.s32 	%rd22, %r44, 8;
	add.s64 	%rd4, %rd1, %rd22;
	ld.global.f64 	%fd80, [%rd4];
	add.f64 	%fd91, %fd91, %fd80;
	@%p18 bra 	$L__BB359_26;
	setp.eq.s32 	%p19, %r9, 2;
	ld.global.f64 	%fd81, [%rd4+8];
	add.f64 	%fd91, %fd91, %fd81;
	@%p19 bra 	$L__BB359_26;
	ld.global.f64 	%fd82, [%rd4+16];
	add.f64 	%fd91, %fd91, %fd82;
$L__BB359_26:
	mul.wide.u32 	%rd23, %r14, 8;
	add.s64 	%rd24, %rd2, %rd23;
	atom.global.add.f64 	%fd83, [%rd24], %fd91;
	add.s32 	%r46, %r46, 1;
	setp.ne.s32 	%p20, %r46, %r35;
	@%p20 bra 	$L__BB359_13;
	add.s32 	%r45, %r45, 224;
	setp.lt.s32 	%p21, %r45, %r33;
	@%p21 bra 	$L__BB359_12;
$L__BB359_28:
	ret;

}
	// .globl	_Z15gpukernelBMWNr3ILi1ELi8EEvPdS0_S0_iii
.visible .entry _Z15gpukernelBMWNr3ILi1ELi8EEvPdS0_S0_iii(
	.param .u64 .ptr .align 1 _Z15gpukernelBMWNr3ILi1ELi8EEvPdS0_S0_iii_param_0,
	.param .u64 .ptr .align 1 _Z15gpukernelBMWNr3ILi1ELi8EEvPdS0_S0_iii_param_1,
	.param .u64 .ptr .align 1 _Z15gpukernelBMWNr3ILi1ELi8EEvPdS0_S0_iii_param_2,
	.param .u32 _Z15gpukernelBMWNr3ILi1ELi8EEvPdS0_S0_iii_param_3,
	.param .u32 _Z15gpukernelBMWNr3ILi1ELi8EEvPdS0_S0_iii_param_4,
	.param .u32 _Z15gpukernelBMWNr3ILi1ELi8EEvPdS0_S0_iii_param_5
)
{
	.reg .pred 	%p<22>;
	.reg .b32 	%r<55>;
	.reg .b64 	%rd<25>;
	.reg .b64 	%fd<92>;

	ld.param.u64 	%rd6, [_Z15gpukernelBMWNr3ILi1ELi8EEvPdS0_S0_iii_param_0];
	ld.param.u64 	%rd7, [_Z15gpukernelBMWNr3ILi1ELi8EEvPdS0_S0_iii_param_1];
	ld.param.u32 	%r33, [_Z15gpukernelBMWNr3ILi1ELi8EEvPdS0_S0_iii_param_3];
	ld.param.u32 	%r34, [_Z15gpukernelBMWNr3ILi1ELi8EEvPdS0_S0_iii_param_4];
	ld.param.u32 	%r35, [_Z15gpukernelBMWNr3ILi1ELi8EEvPdS0_S0_iii_param_5];
	cvta.to.global.u64 	%rd1, %rd7;
	cvta.to.global.u64 	%rd2, %rd6;
	mov.u32 	%r45, %tid.x;
	setp.ge.s32 	%p1, %r45, %r33;
	setp.lt.s32 	%p2, %r35, 1;
	or.pred  	%p3, %p1, %p2;
	@%p3 bra 	$L__BB360_28;
	setp.gt.s32 	%p4, %r34, 0;
	@%p4 bra 	$L__BB360_11;
	and.b32  	%r2, %r35, 3;
	and.b32  	%r3, %r35, 2147483644;
$L__BB360_3:
	setp.lt.u32 	%p5, %r35, 4;
	mul.lo.s32 	%r28, %r45, %r35;
	mov.b32 	%r54, 0;
	@%p5 bra 	$L__BB360_6;
	mov.b32 	%r53, 0;
$L__BB360_5:
	add.s32 	%r38, %r53, %r28;
	mul.wide.u32 	%rd8, %r38, 8;
	add.s64 	%rd9, %rd2, %rd8;
	atom.global.add.f64 	%fd15, [%rd9], 0d0000000000000000;
	atom.global.add.f64 	%fd16, [%rd9+8], 0d0000000000000000;
	atom.global.add.f64 	%fd17, [%rd9+16], 0d0000000000000000;
	atom.global.add.f64 	%fd18, [%rd9+24], 0d0000000000000000;
	add.s32 	%r53, %r53, 4;
	setp.ne.s32 	%p6, %r53, %r3;
	mov.u32 	%r54, %r3;
	@%p6 bra 	$L__BB360_5;
$L__BB360_6:
	setp.eq.s32 	%p7, %r2, 0;
	@%p7 bra 	$L__BB360_10;
	setp.eq.s32 	%p8, %r2, 1;
	add.s32 	%r39, %r54, %r28;
	mul.wide.u32 	%rd10, %r39, 8;
	add.s64 	%rd11, %rd2, %rd10;
	atom.global.add.f64 	%fd19, [%rd11], 0d0000000000000000;
	@%p8 bra 	$L__BB360_10;
	setp.eq.s32 	%p9, %r2, 2;
	cvt.u64.u32 	%rd12, %r28;
	cvt.u64.u32 	%rd13, %r54;
	add.s64 	%rd14, %rd13, %rd12;
	shl.b64 	%rd15, %rd14, 3;
	add.s64 	%rd5, %rd2, %rd15;
	atom.global.add.f64 	%fd20, [%rd5+8], 0d0000000000000000;
	@%p9 bra 	$L__BB360_10;
	atom.global.add.f64 	%fd21, [%rd5+16], 0d0000000000000000;
$L__BB360_10:
	add.s32 	%r45, %r45, 256;
	setp.lt.s32 	%p10, %r45, %r33;
	@%p10 bra 	$L__BB360_3;
	bra.uni 	$L__BB360_28;
$L__BB360_11:
	and.b32  	%r4, %r34, 15;
	add.s32 	%r5, %r4, -1;
	and.b32  	%r6, %r34, 7;
	add.s32 	%r7, %r6, -1;
	and.b32  	%r8, %r34, 2147483632;
	and.b32  	%r9, %r34, 3;
	neg.s32 	%r10, %r8;
	add.s64 	%rd3, %rd1, 64;
$L__BB360_12:
	mul.lo.s32 	%r12, %r45, %r35;
	mov.b32 	%r46, 0;
$L__BB360_13:
	setp.lt.u32 	%p11, %r34, 16;
	add.s32 	%r14, %r46, %r12;
	mul.lo.s32 	%r15, %r14, %r34;
	mov.b32 	%r50, 0;
	mov.f64 	%fd91, 0d0000000000000000;
	@%p11 bra 	$L__BB360_16;
	mov.f64 	%fd91, 0d0000000000000000;
	mov.u32 	%r47, %r15;
	mov.u32 	%r48, %r10;
$L__BB360_15:
	.pragma "nounroll";
	mul.wide.s32 	%rd16, %r47, 8;
	add.s64 	%rd17, %rd3, %rd16;
	ld.global.f64 	%fd25, [%rd17+-64];
	add.f64 	%fd26, %fd91, %fd25;
	ld.global.f64 	%fd27, [%rd17+-56];
	add.f64 	%fd28, %fd26, %fd27;
	ld.global.f64 	%fd29, [%rd17+-48];
	add.f64 	%fd30, %fd28, %fd29;
	ld.global.f64 	%fd31, [%rd17+-40];
	add.f64 	%fd32, %fd30, %fd31;
	ld.global.f64 	%fd33, [%rd17+-32];
	add.f64 	%fd34, %fd32, %fd33;
	ld.global.f64 	%fd35, [%rd17+-24];
	add.f64 	%fd36, %fd34, %fd35;
	ld.global.f64 	%fd37, [%rd17+-16];
	add.f64 	%fd38, %fd36, %fd37;
	ld.global.f64 	%fd39, [%rd17+-8];
	add.f64 	%fd40, %fd38, %fd39;
	ld.global.f64 	%fd41, [%rd17];
	add.f64 	%fd42, %fd40, %fd41;
	ld.global.f64 	%fd43, [%rd17+8];
	add.f64 	%fd44, %fd42, %fd43;
	ld.global.f64 	%fd45, [%rd17+16];
	add.f64 	%fd46, %fd44, %fd45;
	ld.global.f64 	%fd47, [%rd17+24];
	add.f64 	%fd48, %fd46, %fd47;
	ld.global.f64 	%fd49, [%rd17+32];
	add.f64 	%fd50, %fd48, %fd49;
	ld.global.f64 	%fd51, [%rd17+40];
	add.f64 	%fd52, %fd50, %fd51;
	ld.global.f64 	%fd53, [%rd17+48];
	add.f64 	%fd54, %fd52, %fd53;
	ld.global.f64 	%fd55, [%rd17+56];
	add.f64 	%fd91, %fd54, %fd55;
	add.s32 	%r48, %r48, 16;
	add.s32 	%r47, %r47, 16;
	setp.ne.s32 	%p12, %r48, 0;
	mov.u32 	%r50, %r8;
	@%p12 bra 	$L__BB360_15;
$L__BB360_16:
	setp.eq.s32 	%p13, %r4, 0;
	@%p13 bra 	$L__BB360_26;
	setp.lt.u32 	%p14, %r5, 7;
	@%p14 bra 	$L__BB360_19;
	add.s32 	%r42, %r50, %r15;
	mul.wide.s32 	%rd18, %r42, 8;
	add.s64 	%rd19, %rd1, %rd18;
	ld.global.f64 	%fd57, [%rd19];
	add.f64 	%fd58, %fd91, %fd57;
	ld.global.f64 	%fd59, [%rd19+8];
	add.f64 	%fd60, %fd58, %fd59;
	ld.global.f64 	%fd61, [%rd19+16];
	add.f64 	%fd62, %fd60, %fd61;
	ld.global.f64 	%fd63, [%rd19+24];
	add.f64 	%fd64, %fd62, %fd63;
	ld.global.f64 	%fd65, [%rd19+32];
	add.f64 	%fd66, %fd64, %fd65;
	ld.global.f64 	%fd67, [%rd19+40];
	add.f64 	%fd68, %fd66, %fd67;
	ld.global.f64 	%fd69, [%rd19+48];
	add.f64 	%fd70, %fd68, %fd69;
	ld.global.f64 	%fd71, [%rd19+56];
	add.f64 	%fd91, %fd70, %fd71;
	add.s32 	%r50, %r50, 8;
$L__BB360_19:
	setp.eq.s32 	%p15, %r6, 0;
	@%p15 bra 	$L__BB360_26;
	setp.lt.u32 	%p16, %r7, 3;
	@%p16 bra 	$L__BB360_22;
	add.s32 	%r43, %r50, %r15;
	mul.wide.s32 	%rd20, %r43, 8;
	add.s64 	%rd21, %rd1, %rd20;
	ld.global.f64 	%fd73, [%rd21];
	add.f64 	%fd74, %fd91, %fd73;
	ld.global.f64 	%fd75, [%rd21+8];
	add.f64 	%fd76, %fd74, %fd75;
	ld.global.f64 	%fd77, [%rd21+16];
	add.f64 	%fd78, %fd76, %fd77;
	ld.global.f64 	%fd79, [%rd21+24];
	add.f64 	%fd91, %fd78, %fd79;
	add.s32 	%r50, %r50, 4;
$L__BB360_22:
	setp.eq.s32 	%p17, %r9, 0;
	@%p17 bra 	$L__BB360_26;
	setp.eq.s32 	%p18, %r9, 1;
	add.s32 	%r44, %r50, %r15;
	mul.wide.s32 	%rd22, %r44, 8;
	add.s64 	%rd4, %rd1, %rd22;
	ld.global.f64 	%fd80, [%rd4];
	add.f64 	%fd91, %fd91, %fd80;
	@%p18 bra 	$L__BB360_26;
	setp.eq.s32 	%p19, %r9, 2;
	ld.global.f64 	%fd81, [%rd4+8];
	add.f64 	%fd91, %fd91, %fd81;
	@%p19 bra 	$L__BB360_26;
	ld.global.f64 	%fd82, [%rd4+16];
	add.f64 	%fd91, %fd91, %fd82;
$L__BB360_26:
	mul.wide.u32 	%rd23, %r14, 8;
	add.s64 	%rd24, %rd2, %rd23;
	atom.global.add.f64 	%fd83, [%rd24], %fd91;
	add.s32 	%r46, %r46, 1;
	setp.ne.s32 	%p20, %r46, %r35;
	@%p20 bra 	$L__BB360_13;
	add.s32 	%r45, %r45, 256;
	setp.lt.s32 	%p21, %r45, %r33;
	@%p21 bra 	$L__BB360_12;
$L__BB360_28:
	ret;

}
	// .globl	_Z15gpukernelBMWNr3ILi1ELi9EEvPdS0_S0_iii
.visible .entry _Z15gpukernelBMWNr3ILi1ELi9EEvPdS0_S0_iii(
	.param .u64 .ptr .align 1 _Z15gpukernelBMWNr3ILi1ELi9EEvPdS0_S0_iii_param_0,
	.param .u64 .ptr .align 1 _Z15gpukernelBMWNr3ILi1ELi9EEvPdS0_S0_iii_param_1,
	.param .u64 .ptr .align 1 _Z15gpukernelBMWNr3ILi1ELi9EEvPdS0_S0_iii_param_2,
	.param .u32 _Z15gpukernelBMWNr3ILi1ELi9EEvPdS0_S0_iii_param_3,
	.param .u32 _Z15gpukernelBMWNr3ILi1ELi9EEvPdS0_S0_iii_param_4,
	.param .u32 _Z15gpukernelBMWNr3ILi1ELi9EEvPdS0_S0_iii_param_5
)
{
	.reg .pred 	%p<22>;
	.reg .b32 	%r<55>;
	.reg .b64 	%rd<25>;
	.reg .b64 	%fd<92>;

	ld.param.u64 	%rd6, [_Z15gpukernelBMWNr3ILi1ELi9EEvPdS0_S0_iii_param_0];
	ld.param.u64 	%rd7, [_Z15gpukernelBMWNr3ILi1ELi9EEvPdS0_S0_iii_param_1];
	ld.param.u32 	%r33, [_Z15gpukernelBMWNr3ILi1ELi9EEvPdS0_S0_iii_param_3];
	ld.param.u32 	%r34, [_Z15gpukernelBMWNr3ILi1ELi9EEvPdS0_S0_iii_param_4];
	ld.param.u32 	%r35, [_Z15gpukernelBMWNr3ILi1ELi9EEvPdS0_S0_iii_param_5];
	cvta.to.global.u64 	%rd1, %rd7;
	cvta.to.global.u64 	%rd2, %rd6;
	mov.u32 	%r45, %tid.x;
	setp.ge.s32 	%p1, %r45, %r33;
	setp.lt.s32 	%p2, %r35, 1;
	or.pred  	%p3, %p1, %p2;
	@%p3 bra 	$L__BB361_28;
	setp.gt.s32 	%p4, %r34, 0;
	@%p4 bra 	$L__BB361_11;
	and.b32  	%r2, %r35, 3;
	and.b32  	%r3, %r35, 2147483644;
$L__BB361_3:
	setp.lt.u32 	%p5, %r35, 4;
	mul.lo.s32 	%r28, %r45, %r35;
	mov.b32 	%r54, 0;
	@%p5 bra 	$L__BB361_6;
	mov.b32 	%r53, 0;
$L__BB361_5:
	add.s32 	%r38, %r53, %r28;
	mul.wide.u32 	%rd8, %r38, 8;
	add.s64 	%rd9, %rd2, %rd8;
	atom.global.add.f64 	%fd15, [%rd9], 0d0000000000000000;
	atom.global.add.f64 	%fd16, [%rd9+8], 0d0000000000000000;
	atom.global.add.f64 	%fd17, [%rd9+16], 0d0000000000000000;
	atom.global.add.f64 	%fd18, [%rd9+24], 0d0000000000000000;
	add.s32 	%r53, %r53, 4;
	setp.ne.s32 	%p6, %r53, %r3;
	mov.u32 	%r54, %r3;
	@%p6 bra 	$L__BB361_5;
$L__BB361_6:
	setp.eq.s32 	%p7, %r2, 0;
	@%p7 bra 	$L__BB361_10;
	setp.eq.s32 	%p8, %r2, 1;
	add.s32 	%r39, %r54, %r28;
	mul.wide.u32 	%rd10, %r39, 8;
	add.s64 	%rd11, %rd2, %rd10;
	atom.global.add.f64 	%fd19, [%rd11], 0d0000000000000000;
	@%p8 bra 	$L__BB361_10;
	setp.eq.s32 	%p9, %r2, 2;
	cvt.u64.u32 	%rd12, %r28;
	cvt.u64.u32 	%rd13, %r54;
	add.s64 	%rd14, %rd13, %rd12;
	shl.b64 	%rd15, %rd14, 3;
	add.s64 	%rd5, %rd2, %rd15;
	atom.global.add.f64 	%fd20, [%rd5+8], 0d0000000000000000;
	@%p9 bra 	$L__BB361_10;
	atom.global.add.f64 	%fd21, [%rd5+16], 0d0000000000000000;
$L__BB361_10:
	add.s32 	%r45, %r45, 288;
	setp.lt.s32 	%p10, %r45, %r33;
	@%p10 bra 	$L__BB361_3;
	bra.uni 	$L__BB361_28;
$L__BB361_11:
	and.b32  	%r4, %r34, 15;
	add.s32 	%r5, %r4, -1;
	and.b32  	%r6, %r34, 7;
	add.s32 	%r7, %r6, -1;
	and.b32  	%r8, %r34, 2147483632;
	and.b32  	%r9, %r34, 3;
	neg.s32 	%r10, %r8;
	add.s64 	%rd3, %rd1, 64;
$L__BB361_12:
	mul.lo.s32 	%r12, %r45, %r35;
	mov.b32 	%r46, 0;
$L__BB361_13:
	setp.lt.u32 	%p11, %r34, 16;
	add.s32 	%r14, %r46, %r12;
	mul.lo.s32 	%r15, %r14, %r34;
	mov.b32 	%r50, 0;
	mov.f64 	%fd91, 0d0000000000000000;
	@%p11 bra 	$L__BB361_16;
	mov.f64 	%fd91, 0d0000000000000000;
	mov.u32 	%r47, %r15;
	mov.u32 	%r48, %r10;
$L__BB361_15:
	.pragma "nounroll";
	mul.wide.s32 	%rd16, %r47, 8;
	add.s64 	%rd17, %rd3, %rd16;
	ld.global.f64 	%fd25, [%rd17+-64];
	add.f64 	%fd26, %fd91, %fd25;
	ld.global.f64 	%fd27, [%rd17+-56];
	add.f64 	%fd28, %fd26, %fd27;
	ld.global.f64 	%fd29, [%rd17+-48];
	add.f64 	%fd30, %fd28, %fd29;
	ld.global.f64 	%fd31, [%rd17+-40];
	add.f64 	%fd32, %fd30, %fd31;
	ld.global.f64 	%fd33, [%rd17+-32];
	add.f64 	%fd34, %fd32, %fd33;
	ld.global.f64 	%fd35, [%rd17+-24];
	add.f64 	%fd36, %fd34, %fd35;
	ld.global.f64 	%fd37, [%rd17+-16];
	add.f64 	%fd38, %fd36, %fd37;
	ld.global.f64 	%fd39, [%rd17+-8];
	add.f64 	%fd40, %fd38, %fd39;
	ld.global.f64 	%fd41, [%rd17];
	add.f64 	%fd42, %fd40, %fd41;
	ld.global.f64 	%fd43, [%rd17+8];
	add.f64 	%fd44, %fd42, %fd43;
	ld.global.f64 	%fd45, [%rd17+16];
	add.f64 	%fd46, %fd44, %fd45;
	ld.global.f64 	%fd47, [%rd17+24];
	add.f64 	%fd48, %fd46, %fd47;
	ld.global.f64 	%fd49, [%rd17+32];
	add.f64 	%fd50, %fd48, %fd49;
	ld.global.f64 	%fd51, [%rd17+40];
	add.f64 	%fd52, %fd50, %fd51;
	ld.global.f64 	%fd53, [%rd17+48];
	add.f64 	%fd54, %fd52, %fd53;
	ld.global.f64 	%fd55, [%rd17+56];
	add.f64 	%fd91, %fd54, %fd55;
	add.s32 	%r48, %r48, 16;
	add.s32 	%r47, %r47, 16;
	setp.ne.s32 	%p12, %r48, 0;
	mov.u32 	%r50, %r8;
	@%p12 bra 	$L__BB361_15;
$L__BB361_16:
	setp.eq.s32 	%p13, %r4, 0;
	@%p13 bra 	$L__BB361_26;
	setp.lt.u32 	%p14, %r5, 7;
	@%p14 bra 	$L__BB361_19;
	add.s32 	%r42, %r50, %r15;
	mul.wide.s32 	%rd18, %r42, 8;
	add.s64 	%rd19, %rd1, %rd18;
	ld.global.f64 	%fd57, [%rd19];
	add.f64 	%fd58, %fd91, %fd57;
	ld.global.f64 	%fd59, [%rd19+8];
	add.f64 	%fd60, %fd58, %fd59;
	ld.global.f64 	%fd61, [%rd19+16];
	add.f64 	%fd62, %fd60, %fd61;
	ld.global.f64 	%fd63, [%rd19+24];
	add.f64 	%fd64, %fd62, %fd63;
	ld.global.f64 	%fd65, [%rd19+32];
	add.f64 	%fd66, %fd64, %fd65;
	ld.global.f64 	%fd67, [%rd19+40];
	add.f64 	%fd68, %fd66, %fd67;
	ld.global.f64 	%fd69, [%rd19+48];
	add.f64 	%fd70, %fd68, %fd69;
	ld.global.f64 	%fd71, [%rd19+56];
	add.f64 	%fd91, %fd70, %fd71;
	add.s32 	%r50, %r50, 8;
$L__BB361_19:
	setp.eq.s32 	%p15, %r6, 0;
	@%p15 bra 	$L__BB361_26;
	setp.lt.u32 	%p16, %r7, 3;
	@%p16 bra 	$L__BB361_22;
	add.s32 	%r43, %r50, %r15;
	mul.wide.s32 	%rd20, %r43, 8;
	add.s64 	%rd21, %rd1, %rd20;
	ld.global.f64 	%fd73, [%rd21];
	add.f64 	%fd74, %fd91, %fd73;
	ld.global.f64 	%fd75, [%rd21+8];
	add.f64 	%fd76, %fd74, %fd75;
	ld.global.f64 	%fd77, [%rd21+16];
	add.f64 	%fd78, %fd76, %fd77;
	ld.global.f64 	%fd79, [%rd21+24];
	add.f64 	%fd91, %fd78, %fd79;
	add.s32 	%r50, %r50, 4;
$L__BB361_22:
	setp.eq.s32 	%p17, %r9, 0;
	@%p17 bra 	$L__BB361_26;
	setp.eq.s32 	%p18, %r9, 1;
	add.s32 	%r44, %r50, %r15;
	mul.wide.s32 	%rd22, %r44, 8;
	add.s64 	%rd4, %rd1, %rd22;
	ld.global.f64 	%fd80, [%rd4];
	add.f64 	%fd91, %fd91, %fd80;
	@%p18 bra 	$L__BB361_26;
	setp.eq.s32 	%p19, %r9, 2;
	ld.global.f64 	%fd81, [%rd4+8];
	add.f64 	%fd91, %fd91, %fd81;
	@%p19 bra 	$L__BB361_26;
	ld.global.f64 	%fd82, [%rd4+16];
	add.f64 	%fd91, %fd91, %fd82;
$L__BB361_26:
	mul.wide.u32 	%rd23, %r14, 8;
	add.s64 	%rd24, %rd2, %rd23;
	atom.global.add.f64 	%fd83, [%rd24], %fd91;
	add.s32 	%r46, %r46, 1;
	setp.ne.s32 	%p20, %r46, %r35;
	@%p20 bra 	$L__BB361_13;
	add.s32 	%r45, %r45, 288;
	setp.lt.s32 	%p21, %r45, %r33;
	@%p21 bra 	$L__BB361_12;
$L__BB361_28:
	ret;

}
	// .globl	_Z15gpukernelBMWNr3ILi1ELi10EEvPdS0_S0_iii
.visible .entry _Z15gpukernelBMWNr3ILi1ELi10EEvPdS0_S0_iii(
	.param .u64 .ptr .align 1 _Z15gpukernelBMWNr3ILi1ELi10EEvPdS0_S0_iii_param_0,
	.param .u64 .ptr .align 1 _Z15gpukernelBMWNr3ILi1ELi10EEvPdS0_S0_iii_param_1,
	.param .u64 .ptr .align 1 _Z15gpukernelBMWNr3ILi1ELi10EEvPdS0_S0_iii_param_2,
	.param .u32 _Z15gpukernelBMWNr3ILi1ELi10EEvPdS0_S0_iii_param_3,
	.param .u32 _Z15gpukernelBMWNr3ILi1ELi10EEvPdS0_S0_iii_param_4,
	.param .u32 _Z15gpukernelBMWNr3ILi1ELi10EEvPdS0_S0_iii_param_5
)
{
	.reg .pred 	%p<22>;
	.reg .b32 	%r<55>;
	.reg .b64 	%rd<25>;
	.reg .b64 	%fd<92>;

	ld.param.u64 	%rd6, [_Z15gpukernelBMWNr3ILi1ELi10EEvPdS0_S0_iii_param_0];
	ld.param.u64 	%rd7, [_Z15gpukernelBMWNr3ILi1ELi10EEvPdS0_S0_iii_param_1];
	ld.param.u32 	%r33, [_Z15gpukernelBMWNr3ILi1ELi10EEvPdS0_S0_iii_param_3];
	ld.param.u32 	%r34, [_Z15gpukernelBMWNr3ILi1ELi10EEvPdS0_S0_iii_param_4];
	ld.param.u32 	%r35, [_Z15gpukernelBMWNr3ILi1ELi10EEvPdS0_S0_iii_param_5];
	cvta.to.global.u64 	%rd1, %rd7;
	cvta.to.global.u64 	%rd2, %rd6;
	mov.u32 	%r45, %tid.x;
	setp.ge.s32 	%p1, %r45, %r33;
	setp.lt.s32 	%p2, %r35, 1;
	or.pred  	%p3, %p1, %p2;
	@%p3 bra 	$L__BB362_28;
	setp.gt.s32 	%p4, %r34, 0;
	@%p4 bra 	$L__BB362_11;
	and.b32  	%r2, %r35, 3;
	and.b32  	%r3, %r35, 2147483644;
$L__BB362_3:
	setp.lt.u32 	%p5, %r35, 4;
	mul.lo.s32 	%r28, %r45, %r35;
	mov.b32 	%r54, 0;
	@%p5 bra 	$L__BB362_6;
	mov.b32 	%r53, 0;
$L__BB362_5:
	add.s32 	%r38, %r53, %r28;
	mul.wide.u32 	%rd8, %r38, 8;
	add.s64 	%rd9, %rd2, %rd8;
	atom.global.add.f64 	%fd15, [%rd9], 0d0000000000000000;
	atom.global.add.f64 	%fd16, [%rd9+8], 0d0000000000000000;
	atom.global.add.f64 	%fd17, [%rd9+16], 0d0000000000000000;
	atom.global.add.f64 	%fd18, [%rd9+24], 0d0000000000000000;
	add.s32 	%r53, %r53, 4;
	setp.ne.s32 	%p6, %r53, %r3;
	mov.u32 	%r54, %r3;
	@%p6 bra 	$L__BB362_5;
$L__BB362_6:
	setp.eq.s32 	%p7, %r2, 0;
	@%p7 bra 	$L__BB362_10;
	setp.eq.s32 	%p8, %r2, 1;
	add.s32 	%r39, %r54, %r28;
	mul.wide.u32 	%rd10, %r39, 8;
	add.s64 	%rd11, %rd2, %rd10;
	atom.global.add.f64 	%fd19, [%rd11], 0d0000000000000000;
	@%p8 bra 	$L__BB362_10;
	setp.eq.s32 	%p9, %r2, 2;
	cvt.u64.u32 	%rd12, %r28;
	cvt.u64.u32 	%rd13, %r54;
	add.s64 	%rd14, %rd13, %rd12;
	shl.b64 	%rd15, %rd14, 3;
	add.s64 	%rd5, %rd2, %rd15;
	atom.global.add.f64 	%fd20, [%rd5+8], 0d0000000000000000;
	@%p9 bra 	$L__BB362_10;
	atom.global.add.f64 	%fd21, [%rd5+16], 0d0000000000000000;
$L__BB362_10:
	add.s32 	%r45, %r45, 320;
	setp.lt.s32 	%p10, %r45, %r33;
	@%p10 bra 	$L__BB362_3;
	bra.uni 	$L__BB362_28;
$L__BB362_11:
	and.b32  	%r4, %r34, 15;
	add.s32 	%r5, %r4, -1;
	and.b32  	%r6, %r34, 7;
	add.s32 	%r7, %r6, -1;
	and.b32  	%r8, %r34, 2147483632;
	and.b32  	%r9, %r34, 3;
	neg.s32 	%r10, %r8;
	add.s64 	%rd3, %rd1, 64;
$L__BB362_12:
	mul.lo.s32 	%r12, %r45, %r35;
	mov.b32 	%r46, 0;
$L__BB362_13:
	setp.lt.u32 	%p11, %r34, 16;
	add.s32 	%r14, %r46, %r12;
	mul.lo.s32 	%r15, %r14, %r34;
	mov.b32 	%r50, 0;
	mov.f64 	%fd91, 0d0000000000000000;
	@%p11 bra 	$L__BB362_16;
	mov.f64 	%fd91, 0d0000000000000000;
	mov.u32 	%r47, %r15;
	mov.u32 	%r48, %r10;
$L__BB362_15:
	.pragma "nounroll";
	mul.wide.s32 	%rd16, %r47, 8;
	add.s64 	%rd17, %rd3, %rd16;
	ld.global.f64 	%fd25, [%rd17+-64];
	add.f64 	%fd26, %fd91, %fd25;
	ld.global.f64 	%fd27, [%rd17+-56];
	add.f64 	%fd28, %fd26, %fd27;
	ld.global.f64 	%fd29, [%rd17+-48];
	add.f64 	%fd30, %fd28, %fd29;
	ld.global.f64 	%fd31, [%rd17+-40];
	add.f64 	%fd32, %fd30, %fd31;
	ld.global.f64 	%fd33, [%rd17+-32];
	add.f64 	%fd34, %fd32, %fd33;
	ld.global.f64 	%fd35, [%rd17+-24];
	add.f64 	%fd36, %fd34, %fd35;
	ld.global.f64 	%fd37, [%rd17+-16];
	add.f64 	%fd38, %fd36, %fd37;
	ld.global.f64 	%fd39, [%rd17+-8];
	add.f64 	%fd40, %fd38, %fd39;
	ld.global.f64 	%fd41, [%rd17];
	add.f64 	%fd42, %fd40, %fd41;
	ld.global.f64 	%fd43, [%rd17+8];
	add.f64 	%fd44, %fd42, %fd43;
	ld.global.f64 	%fd45, [%rd17+16];
	add.f64 	%fd46, %fd44, %fd45;
	ld.global.f64 	%fd47, [%rd17+24];
	add.f64 	%fd48, %fd46, %fd47;
	ld.global.f64 	%fd49, [%rd17+32];
	add.f64 	%fd50, %fd48, %fd49;
	ld.global.f64 	%fd51, [%rd17+40];
	add.f64 	%fd52, %fd50, %fd51;
	ld.global.f64 	%fd53, [%rd17+48];
	add.f64 	%fd54, %fd52, %fd53;
	ld.global.f64 	%fd55, [%rd17+56];
	add.f64 	%fd91, %fd54, %fd55;
	add.s32 	%r48, %r48, 16;
	add.s32 	%r47, %r47, 16;
	setp.ne.s32 	%p12, %r48, 0;
	mov.u32 	%r50, %r8;
	@%p12 bra 	$L__BB362_15;
$L__BB362_16:
	setp.eq.s32 	%p13, %r4, 0;
	@%p13 bra 	$L__BB362_26;
	setp.lt.u32 	%p14, %r5, 7;
	@%p14 bra 	$L__BB362_19;
	add.s32 	%r42, %r50, %r15;
	mul.wide.s32 	%rd18, %r42, 8;
	add.s64 	%rd19, %rd1, %rd18;
	ld.global.f64 	%fd57, [%rd19];
	add.f64 	%fd58, %fd91, %fd57;
	ld.global.f64 	%fd59, [%rd19+8];
	add.f64 	%fd60, %fd58, %fd59;
	ld.global.f64 	%fd61, [%rd19+16];
	add.f64 	%fd62, %fd60, %fd61;
	ld.global.f64 	%fd63, [%rd19+24];
	add.f64 	%fd64, %fd62, %fd63;
	ld.global.f64 	%fd65, [%rd19+32];
	add.f64 	%fd66, %fd64, %fd65;
	ld.global.f64 	%fd67, [%rd19+40];
	add.f64 	%fd68, %fd66, %fd67;
	ld.global.f64 	%fd69, [%rd19+48];
	add.f64 	%fd70, %fd68, %fd69;
	ld.global.f64 	%fd71, [%rd19+56];
	add.f64 	%fd91, %fd70, %fd71;
	add.s32 	%r50, %r50, 8;
$L__BB362_19:
	setp.eq.s32 	%p15, %r6, 0;
	@%p15 bra 	$L__BB362_26;
	setp.lt.u32 	%p16, %r7, 3;
	@%p16 bra 	$L__BB362_22;
	add.s32 	%r43, %r50, %r15;
	mul.wide.s32 	%rd20, %r43, 8;
	add.s64 	%rd21, %rd1, %rd20;
	ld.global.f64 	%fd73, [%rd21];
	add.f64 	%fd74, %fd91, %fd73;
	ld.global.f64 	%fd75, [%rd21+8];
	add.f64 	%fd76, %fd74, %fd75;
	ld.global.f64 	%fd77, [%rd21+16];
	add.f64 	%fd78, %fd76, %fd77;
	ld.global.f64 	%fd79, [%rd21+24];
	add.f64 	%fd91, %fd78, %fd79;
	add.s32 	%r50, %r50, 4;
$L__BB362_22:
	setp.eq.s32 	%p17, %r9, 0;
	@%p17 bra 	$L__BB362_26;
	setp.eq.s32 	%p18, %r9, 1;
	add.s32 	%r44, %r50, %r15;
	mul.wide.s32 	%rd22, %r44, 8;
	add.s64 	%rd4, %rd1, %rd22;
	ld.global.f64 	%fd80, [%rd4];
	add.f64 	%fd91, %fd91, %fd80;
	@%p18 bra 	$L__BB362_26;
	setp.eq.s32 	%p19, %r9, 2;
	ld.global.f64 	%fd81, [%rd4+8];
	add.f64 	%fd91, %fd91, %fd81;
	@%p19 bra 	$L__BB362_26;
	ld.global.f64 	%fd82, [%rd4+16];
	add.f64 	%fd91, %fd91, %fd82;
$L__BB362_26:
	mul.wide.u32 	%rd23, %r14, 8;
	add.s64 	%rd24, %rd2, %rd23;
	atom.global.add.f64 	%fd83, [%rd24], %fd91;
	add.s32 	%r46, %r46, 1;
	setp.ne.s32 	%p20, %r46, %r35;
	@%p20 bra 	$L__BB362_13;
	add.s32 	%r45, %r45, 320;
	setp.lt.s32 	%p21, %r45, %r33;
	@%p21 bra 	$L__BB362_12;
$L__BB362_28:
	ret;

}
	// .globl	_Z15gpukernelBMWNr3ILi1ELi11EEvPdS0_S0_iii
.visible .entry _Z15gpukernelBMWNr3ILi1ELi11EEvPdS0_S0_iii(
	.param .u64 .ptr .align 1 _Z15gpukernelBMWNr3ILi1ELi11EEvPdS0_S0_iii_param_0,
	.param .u64 .ptr .align 1 _Z15gpukernelBMWNr3ILi1ELi11EEvPdS0_S0_iii_param_1,
	.param .u64 .ptr .align 1 _Z15gpukernelBMWNr3ILi1ELi11EEvPdS0_S0_iii_param_2,
	.param .u32 _Z15gpukernelBMWNr3ILi1ELi11EEvPdS0_S0_iii_param_3,
	.param .u32 _Z15gpukernelBMWNr3ILi1ELi11EEvPdS0_S0_iii_param_4,
	.param .u32 _Z15gpukernelBMWNr3ILi1ELi11EEvPdS0_S0_iii_param_5
)
{
	.reg .pred 	%p<22>;
	.reg .b32 	%r<55>;
	.reg .b64 	%rd<25>;
	.reg .b64 	%fd<92>;

	ld.param.u64 	%rd6, [_Z15gpukernelBMWNr3ILi1ELi11EEvPdS0_S0_iii_param_0];
	ld.param.u64 	%rd7, [_Z15gpukernelBMWNr3ILi1ELi11EEvPdS0_S0_iii_param_1];
	ld.param.u32 	%r33, [_Z15gpukernelBMWNr3ILi1ELi11EEvPdS0_S0_iii_param_3];
	ld.param.u32 	%r34, [_Z15gpukernelBMWNr3ILi1ELi11EEvPdS0_S0_iii_param_4];
	ld.param.u32 	%r35, [_Z15gpukernelBMWNr3ILi1ELi11EEvPdS0_S0_iii_param_5];
	cvta.to.global.u64 	%rd1, %rd7;
	cvta.to.global.u64 	%rd2, %rd6;
	mov.u32 	%r45, %tid.x;
	setp.ge.s32 	%p1, %r45, %r33;
	setp.lt.s32 	%p2, %r35, 1;
	or.pred  	%p3, %p1, %p2;
	@%p3 bra 	$L__BB363_28;
	setp.gt.s32 	%p4, %r34, 0;
	@%p4 bra 	$L__BB363_11;
	and.b32  	%r2, %r35, 3;
	and.b32  	%r3, %r35, 2147483644;
$L__BB363_3:
	setp.lt.u32 	%p5, %r35, 4;
	mul.lo.s32 	%r28, %r45, %r35;
	mov.b32 	%r54, 0;
	@%p5 bra 	$L__BB363_6;
	mov.b32 	%r53, 0;
$L__BB363_5:
	add.s32 	%r38, %r53, %r28;
	mul.wide.u32 	%rd8, %r38, 8;
	add.s64 	%rd9, %rd2, %rd8;
	atom.global.add.f64 	%fd15, [%rd9], 0d0000000000000000;
	atom.global.add.f64 	%fd16, [%rd9+8], 0d0000000000000000;
	atom.global.add.f64 	%fd17, [%rd9+16], 0d0000000000000000;
	atom.global.add.f64 	%fd18, [%rd9+24], 0d0000000000000000;
	add.s32 	%r53, %r53, 4;
	setp.ne.s32 	%p6, %r53, %r3;
	mov.u32 	%r54, %r3;
	@%p6 bra 	$L__BB363_5;
$L__BB363_6:
	setp.eq.s32 	%p7, %r2, 0;
	@%p7 bra 	$L__BB363_10;
	setp.eq.s32 	%p8, %r2, 1;
	add.s32 	%r39, %r54, %r28;
	mul.wide.u32 	%rd10, %r39, 8;
	add.s64 	%rd11, %rd2, %rd10;
	atom.global.add.f64 	%fd19, [%rd11], 0d0000000000000000;
	@%p8 bra 	$L__BB363_10;
	setp.eq.s32 	%p9, %r2, 2;
	cvt.u64.u32 	%rd12, %r28;
	cvt.u64.u32 	%rd13, %r54;
	add.s64 	%rd14, %rd13, %rd12;
	shl.b64 	%rd15, %rd14, 3;
	add.s64 	%rd5, %rd2, %rd15;
	atom.global.add.f64 	%fd20, [%rd5+8], 0d0000000000000000;
	@%p9 bra 	$L__BB363_10;
	atom.global.add.f64 	%fd21, [%rd5+16], 0d0000000000000000;
$L__BB363_10:
	add.s32 	%r45, %r45, 352;
	setp.lt.s32 	%p10, %r45, %r33;
	@%p10 bra 	$L__BB363_3;
	bra.uni 	$L__BB363_28;
$L__BB363_11:
	and.b32  	%r4, %r34, 15;
	add.s32 	%r5, %r4, -1;
	and.b32  	%r6, %r34, 7;
	add.s32 	%r7, %r6, -1;
	and.b32  	%r8, %r34, 2147483632;
	and.b32  	%r9, %r34, 3;
	neg.s32 	%r10, %r8;
	add.s64 	%rd3, %rd1, 64;
$L__BB363_12:
	mul.lo.s32 	%r12, %r45, %r35;
	mov.b32 	%r46, 0;
$L__BB363_13:
	setp.lt.u32 	%p11, %r34, 16;
	add.s32 	%r14, %r46, %r12;
	mul.lo.s32 	%r15, %r14, %r34;
	mov.b32 	%r50, 0;
	mov.f64 	%fd91, 0d0000000000000000;
	@%p11 bra 	$L__BB363_16;
	mov.f64 	%fd91, 0d0000000000000000;
	mov.u32 	%r47, %r15;
	mov.u32 	%r48, %r10;
$L__BB363_15:
	.pragma "nounroll";
	mul.wide.s32 	%rd16, %r47, 8;
	add.s64 	%rd17, %rd3, %rd16;
	ld.global.f64 	%fd25, [%rd17+-64];
	add.f64 	%fd26, %fd91, %fd25;
	ld.global.f64 	%fd27, [%rd17+-56];
	add.f64 	%fd28, %fd26, %fd27;
	ld.global.f64 	%fd29, [%rd17+-48];
	add.f64 	%fd30, %fd28, %fd29;
	ld.global.f64 	%fd31, [%rd17+-40];
	add.f64 	%fd32, %fd30, %fd31;
	ld.global.f64 	%fd33, [%rd17+-32];
	add.f64 	%fd34, %fd32, %fd33;
	ld.global.f64 	%fd35, [%rd17+-24];
	add.f64 	%fd36, %fd34, %fd35;
	ld.global.f64 	%fd37, [%rd17+-16];
	add.f64 	%fd38, %fd36, %fd37;
	ld.global.f64 	%fd39, [%rd17+-8];
	add.f64 	%fd40, %fd38, %fd39;
	ld.global.f64 	%fd41, [%rd17];
	add.f64 	%fd42, %fd40, %fd41;
	ld.global.f64 	%fd43, [%rd17+8];
	add.f64 	%fd44, %fd42, %fd43;
	ld.global.f64 	%fd45, [%rd17+16];
	add.f64 	%fd46, %fd44, %fd45;
	ld.global.f64 	%fd47, [%rd17+24];
	add.f64 	%fd48, %fd46, %fd47;
	ld.global.f64 	%fd49, [%rd17+32];
	add.f64 	%fd50, %fd48, %fd49;
	ld.global.f64 	%fd51, [%rd17+40];
	add.f64 	%fd52, %fd50, %fd51;
	ld.global.f64 	%fd53, [%rd17+48];
	add.f64 	%fd54, %fd52, %fd53;
	ld.global.f64 	%fd55, [%rd17+56];
	add.f64 	%fd91, %fd54, %fd55;
	add.s32 	%r48, %r48, 16;
	add.s32 	%r47, %r47, 16;
	setp.ne.s32 	%p12, %r48, 0;
	mov.u32 	%r50, %r8;
	@%p12 bra 	$L__BB363_15;
$L__BB363_16:
	setp.eq.s32 	%p13, %r4, 0;
	@%p13 bra 	$L__BB363_26;
	setp.lt.u32 	%p14, %r5, 7;
	@%p14 bra 	$L__BB363_19;
	add.s32 	%r42, %r50, %r15;
	mul.wide.s32 	%rd18, %r42, 8;
	add.s64 	%rd19, %rd1, %rd18;
	ld.global.f64 	%fd57, [%rd19];
	add.f64 	%fd58, %fd91, %fd57;
	ld.global.f64 	%fd59, [%rd19+8];
	add.f64 	%fd60, %fd58, %fd59;
	ld.global.f64 	%fd61, [%rd19+16];
	add.f64 	%fd62, %fd60, %fd61;
	ld.global.f64 	%fd63, [%rd19+24];
	add.f64 	%fd64, %fd62, %fd63;
	ld.global.f64 	%fd65, [%rd19+32];
	add.f64 	%fd66, %fd64, %fd65;
	ld.global.f64 	%fd67, [%rd19+40];
	add.f64 	%fd68, %fd66, %fd67;
	ld.global.f64 	%fd69, [%rd19+48];
	add.f64 	%fd70, %fd68, %fd69;
	ld.global.f64 	%fd71, [%rd19+56];
	add.f64 	%fd91, %fd70, %fd71;
	add.s32 	%r50, %r50, 8;
$L__BB363_19:
	setp.eq.s32 	%p15, %r6, 0;
	@%p15 bra 	$L__BB363_26;
	setp.lt.u32 	%p16, %r7, 3;
	@%p16 bra 	$L__BB363_22;
	add.s32 	%r43, %r50, %r15;
	mul.wide.s32 	%rd20, %r43, 8;
	add.s64 	%rd21, %rd1, %rd20;
	ld.global.f64 	%fd73, [%rd21];
	add.f64 	%fd74, %fd91, %fd73;
	ld.global.f64 	%fd75, [%rd21+8];
	add.f64 	%fd76, %fd74, %fd75;
	ld.global.f64 	%fd77, [%rd21+16];
	add.f64 	%fd78, %fd76, %fd77;
	ld.global.f64 	%fd79, [%rd21+24];
	add.f64 	%fd91, %fd78, %fd79;
	add.s32 	%r50, %r50, 4;
$L__BB363_22:
	setp.eq.s32 	%p17, %r9, 0;
	@%p17 bra 	$L__BB363_26;
	setp.eq.s32 	%p18, %r9, 1;
	add.s32 	%r44, %r50, %r15;
	mul.wide.s32 	%rd22, %r44, 8;
	add.s64 	%rd4, %rd1, %rd22;
	ld.global.f64 	%fd80, [%rd4];
	add.f64 	%fd91, %fd91, %fd80;
	@%p18 bra 	$L__BB363_26;
	setp.eq.s32 	%p19, %r9, 2;
	ld.global.f64 	%fd81, [%rd4+8];
	add.f64 	%fd91, %fd91, %fd81;
	@%p19 bra 	$L__BB363_26;
	ld.global.f64 	%fd82, [%rd4+16];
	add.f64 	%fd91, %fd91, %fd82;
$L__BB363_26:
	mul.wide.u32 	%rd23, %r14, 8;
	add.s64 	%rd24, %rd2, %rd23;
	atom.global.add.f64 	%fd83, [%rd24], %fd91;
	add.s32 	%r46, %r46, 1;
	setp.ne.s32 	%p20, %r46, %r35;
	@%p20 bra 	$L__BB363_13;
	add.s32 	%r45, %r45, 352;
	setp.lt.s32 	%p21, %r45, %r33;
	@%p21 bra 	$L__BB363_12;
$L__BB363_28:
	ret;

}
	// .globl	_Z15gpukernelBMWNr3ILi1ELi12EEvPdS0_S0_iii
.visible .entry _Z15gpukernelBMWNr3ILi1ELi12EEvPdS0_S0_iii(
	.param .u64 .ptr .align 1 _Z15gpukernelBMWNr3ILi1ELi12EEvPdS0_S0_iii_param_0,
	.param .u64 .ptr .align 1 _Z15gpukernelBMWNr3ILi1ELi12EEvPdS0_S0_iii_param_1,
	.param .u64 .ptr .align 1 _Z15gpukernelBMWNr3ILi1ELi12EEvPdS0_S0_iii_param_2,
	.param .u32 _Z15gpukernelBMWNr3ILi1ELi12EEvPdS0_S0_iii_param_3,
	.param .u32 _Z15gpukernelBMWNr3ILi1ELi12EEvPdS0_S0_iii_param_4,
	.param .u32 _Z15gpukernelBMWNr3ILi1ELi12EEvPdS0_S0_iii_param_5
)
{
	.reg .pred 	%p<22>;
	.reg .b32 	%r<55>;
	.reg .b64 	%rd<25>;
	.reg .b64 	%fd<92>;

	ld.param.u64 	%rd6, [_Z15gpukernelBMWNr3ILi1ELi12EEvPdS0_S0_iii_param_0];
	ld.param.u64 	%rd7, [_Z15gpukernelBMWNr3ILi1ELi12EEvPdS0_S0_iii_param_1];
	ld.param.u32 	%r33, [_Z15gpukernelBMWNr3ILi1ELi12EEvPdS0_S0_iii_param_3];
	ld.param.u32 	%r34, [_Z15gpukernelBMWNr3ILi1ELi12EEvPdS0_S0_iii_param_4];
	ld.param.u32 	%r35, [_Z15gpukernelBMWNr3ILi1ELi12EEvPdS0_S0_iii_param_5];
	cvta.to.global.u64 	%rd1, %rd7;
	cvta.to.global.u64 	%rd2, %rd6;
	mov.u32 	%r45, %tid.x;
	setp.ge.s32 	%p1, %r45, %r33;
	setp.lt.s32 	%p2, %r35, 1;
	or.pred  	%p3, %p1, %p2;
	@%p3 bra 	$L__BB364_28;
	setp.gt.s32 	%p4, %r34, 0;
	@%p4 bra 	$L__BB364_11;
	and.b32  	%r2, %r35, 3;
	and.b32  	%r3, %r35, 2147483644;
$L__BB364_3:
	setp.lt.u32 	%p5, %r35, 4;
	mul.lo.s32 	%r28, %r45, %r35;
	mov.b32 	%r54, 0;
	@%p5 bra 	$L__BB364_6;
	mov.b32 	%r53, 0;
$L__BB364_5:
	add.s32 	%r38, %r53, %r28;
	mul.wide.u32 	%rd8, %r38, 8;
	add.s64 	%rd9, %rd2, %rd8;
	atom.global.add.f64 	%fd15, [%rd9], 0d0000000000000000;
	atom.global.add.f64 	%fd16, [%rd9+8], 0d0000000000000000;
	atom.global.add.f64 	%fd17, [%rd9+16], 0d0000000000000000;
	atom.global.add.f64 	%fd18, [%rd9+24], 0d0000000000000000;
	add.s32 	%r53, %r53, 4;
	setp.ne.s32 	%p6, %r53, %r3;
	mov.u32 	%r54, %r3;
	@%p6 bra 	$L__BB364_5;
$L__BB364_6:
	setp.eq.s32 	%p7, %r2, 0;
	@%p7 bra 	$L__BB364_10;
	setp.eq.s32 	%p8, %r2, 1;
	add.s32 	%r39, %r54, %r28;
	mul.wide.u32 	%rd10, %r39, 8;
	add.s64 	%rd11, %rd2, %rd10;
	atom.global.add.f64 	%fd19, [%rd11], 0d0000000000000000;
	@%p8 bra 	$L__BB364_10;
	setp.eq.s32 	%p9, %r2, 2;
	cvt.u64.u32 	%rd12, %r28;
	cvt.u64.u32 	%rd13, %r54;
	add.s64 	%rd14, %rd13, %rd12;
	shl.b64 	%rd15, %rd14, 3;
	add.s64 	%rd5, %rd2, %rd15;
	atom.global.add.f64 	%fd20, [%rd5+8], 0d0000000000000000;
	@%p9 bra 	$L__BB364_10;
	atom.global.add.f64 	%fd21, [%rd5+16], 0d0000000000000000;
$L__BB364_10:
	add.s32 	%r45, %r45, 384;
	setp.lt.s32 	%p10, %r45, %r33;
	@%p10 bra 	$L__BB364_3;
	bra.uni 	$L__BB364_28;
$L__BB364_11:
	and.b32  	%r4, %r34, 15;
	add.s32 	%r5, %r4, -1;
	and.b32  	%r6, %r34, 7;
	add.s32 	%r7, %r6, -1;
	and.b32  	%r8, %r34, 2147483632;
	and.b32  	%r9, %r34, 3;
	neg.s32 	%r10, %r8;
	add.s64 	%rd3, %rd1, 64;
$L__BB364_12:
	mul.lo.s32 	%r12, %r45, %r35;
	mov.b32 	%r46, 0;
$L__BB364_13:
	setp.lt.u32 	%p11, %r34, 16;
	add.s32 	%r14, %r46, %r12;
	mul.lo.s32 	%r15, %r14, %r34;
	mov.b32 	%r50, 0;
	mov.f64 	%fd91, 0d0000000000000000;
	@%p11 bra 	$L__BB364_16;
	mov.f64 	%fd91, 0d0000000000000000;
	mov.u32 	%r47, %r15;
	mov.u32 	%r48, %r10;
$L__BB364_15:
	.pragma "nounroll";
	mul.wide.s32 	%rd16, %r47, 8;
	add.s64 	%rd17, %rd3, %rd16;
	ld.global.f64 	%fd25, [%rd17+-64];
	add.f64 	%fd26, %fd91, %fd25;
	ld.global.f64 	%fd27, [%rd17+-56];
	add.f64 	%fd28, %fd26, %fd27;
	ld.global.f64 	%fd29, [%rd17+-48];
	add.f64 	%fd30, %fd28, %fd29;
	ld.global.f64 	%fd31, [%rd17+-40];
	add.f64 	%fd32, %fd30, %fd31;
	ld.global.f64 	%fd33, [%rd17+-32];
	add.f64 	%fd34, %fd32, %fd33;
	ld.global.f64 	%fd35, [%rd17+-24];
	add.f64 	%fd36, %fd34, %fd35;
	ld.global.f64 	%fd37, [%rd17+-16];
	add.f64 	%fd38, %fd36, %fd37;
	ld.global.f64 	%fd39, [%rd17+-8];
	add.f64 	%fd40, %fd38, %fd39;
	ld.global.f64 	%fd41, [%rd17];
	add.f64 	%fd42, %fd40, %fd41;
	ld.global.f64 	%fd43, [%rd17+8];
	add.f64 	%fd44, %fd42, %fd43;
	ld.global.f64 	%fd45, [%rd17+16];
	add.f64 	%fd46, %fd44, %fd45;
	ld.global.f64 	%fd47, [%rd17+24];
	add.f64 	%fd48, %fd46, %fd47;
	ld.global.f64 	%fd49, [%rd17+32];
	add.f64 	%fd50, %fd48, %fd49;
	ld.global.f64 	%fd51, [%rd17+40];
	add.f64 	%fd52, %fd50, %fd51;
	ld.global.f64 	%fd53, [%rd17+48];
	add.f64 	%fd54, %fd52, %fd53;
	ld.global.f64 	%fd55, [%rd17+56];
	add.f64 	%fd91, %fd54, %fd55;
	add.s32 	%r48, %r48, 16;
	add.s32 	%r47, %r47, 16;
	setp.ne.s32 	%p12, %r48, 0;
	mov.u32 	%r50, %r8;
	@%p12 bra 	$L__BB364_15;
$L__BB364_16:
	setp.eq.s32 	%p13, %r4, 0;
	@%p13 bra 	$L__BB364_26;
	setp.lt.u32 	%p14, %r5, 7;
	@%p14 bra 	$L__BB364_19;
	add.s32 	%r42, %r50, %r15;
	mul.wide.s32 	%rd18, %r42, 8;
	add.s64 	%rd19, %rd1, %rd18;
	ld.global.f64 	%fd57, [%rd19];
	add.f64 	%fd58, %fd91, %fd57;
	ld.global.f64 	%fd59, [%rd19+8];
	add.f64 	%fd60, %fd58, %fd59;
	ld.global.f64 	%fd61, [%rd19+16];
	add.f64 	%fd62, %fd60, %fd61;
	ld.global.f64 	%fd63, [%rd19+24];
	add.f64 	%fd64, %fd62, %fd63;
	ld.global.f64 	%fd65, [%rd19+32];
	add.f64 	%fd66, %fd64, %fd65;
	ld.global.f64 	%fd67, [%rd19+40];
	add.f64 	%fd68, %fd66, %fd67;
	ld.global.f64 	%fd69, [%rd19+48];
	add.f64 	%fd70, %fd68, %fd69;
	ld.global.f64 	%fd71, [%rd19+56];
	add.f64 	%fd91, %fd70, %fd71;
	add.s32 	%r50, %r50, 8;
$L__BB364_19:
	setp.eq.s32 	%p15, %r6, 0;
	@%p15 bra 	$L__BB364_26;
	setp.lt.u32 	%p16, %r7, 3;
	@%p16 bra 	$L__BB364_22;
	add.s32 	%r43, %r50, %r15;
	mul.wide.s32 	%rd20, %r43, 8;
	add.s64 	%rd21, %rd1, %rd20;
	ld.global.f64 	%fd73, [%rd21];
	add.f64 	%fd74, %fd91, %fd73;
	ld.global.f64 	%fd75, [%rd21+8];
	add.f64 	%fd76, %fd74, %fd75;
	ld.global.f64 	%fd77, [%rd21+16];
	add.f64 	%fd78, %fd76, %fd77;
	ld.global.f64 	%fd79, [%rd21+24];
	add.f64 	%fd91, %fd78, %fd79;
	add.s32 	%r50, %r50, 4;
$L__BB364_22:
	setp.eq.s32 	%p17, %r9, 0;
	@%p17 bra 	$L__BB364_26;
	setp.eq.s32 	%p18, %r9, 1;
	add.s32 	%r44, %r50, %r15;
	mul.wide.s32 	%rd22, %r44, 8;
	add.s64 	%rd4, %rd1, %rd22;
	ld.global.f64 	%fd80, [%rd4];
	add.f64 	%fd91, %fd91, %fd80;
	@%p18 bra 	$L__BB364_26;
	setp.eq.s32 	%p19, %r9, 2;
	ld.global.f64 	%fd81, [%rd4+8];
	add.f64 	%fd91, %fd91, %fd81;
	@%p19 bra 	$L__BB364_26;
	ld.global.f64 	%fd82, [%rd4+16];
	add.f64 	%fd91, %fd91, %fd82;
$L__BB364_26:
	mul.wide.u32 	%rd23, %r14, 8;
	add.s64 	%rd24, %rd2, %rd23;
	atom.global.add.f64 	%fd83, [%rd24], %fd91;
	add.s32 	%r46, %r46, 1;
	setp.ne.s32 	%p20, %r46, %r35;
	@%p20 bra 	$L__BB364_13;
	add.s32 	%r45, %r45, 384;
	setp.lt.s32 	%p21, %r45, %r33;
	@%p21 bra 	$L__BB364_12;
$L__BB364_28:
	ret;

}
	// .globl	_Z15gpukernelBMWNr3ILi1ELi13EEvPdS0_S0_iii
.visible .entry _Z15gpukernelBMWNr3ILi1ELi13EEvPdS0_S0_iii(
	.param .u64 .ptr .align 1 _Z15gpukernelBMWNr3ILi1ELi13EEvPdS0_S0_iii_param_0,
	.param .u64 .ptr .align 1 _Z15gpukernelBMWNr3ILi1ELi13EEvPdS0_S0_iii_param_1,
	.param .u64 .ptr .align 1 _Z15gpukernelBMWNr3ILi1ELi13EEvPdS0_S0_iii_param_2,
	.param .u32 _Z15gpukernelBMWNr3ILi1ELi13EEvPdS0_S0_iii_param_3,
	.param .u32 _Z15gpukernelBMWNr3ILi1ELi13EEvPdS0_S0_iii_param_4,
	.param .u32 _Z15gpukernelBMWNr3ILi1ELi13EEvPdS0_S0_iii_param_5
)
{
	.reg .pred 	%p<22>;
	.reg .b32 	%r<55>;
	.reg .b64 	%rd<25>;
	.reg .b64 	%fd<92>;

	ld.param.u64 	%rd6, [_Z15gpukernelBMWNr3ILi1ELi13EEvPdS0_S0_iii_param_0];
	ld.param.u64 	%rd7, [_Z15gpukernelBMWNr3ILi1ELi13EEvPdS0_S0_iii_param_1];
	ld.param.u32 	%r33, [_Z15gpukernelBMWNr3ILi1ELi13EEvPdS0_S0_iii_param_3];
	ld.param.u32 	%r34, [_Z15gpukernelBMWNr3ILi1ELi13EEvPdS0_S0_iii_param_4];
	ld.param.u32 	%r35, [_Z15gpukernelBMWNr3ILi1ELi13EEvPdS0_S0_iii_param_5];
	cvta.to.global.u64 	%rd1, %rd7;
	cvta.to.global.u64 	%rd2, %rd6;
	mov.u32 	%r45, %tid.x;
	setp.ge.s32 	%p1, %r45, %r33;
	setp.lt.s32 	%p2, %r35, 1;
	or.pred  	%p3, %p1, %p2;
	@%p3 bra 	$L__BB365_28;
	setp.gt.s32 	%p4, %r34, 0;
	@%p4 bra 	$L__BB365_11;
	and.b32  	%r2, %r35, 3;
	and.b32  	%r3, %r35, 2147483644;
$L__BB365_3:
	setp.lt.u32 	%p5, %r35, 4;
	mul.lo.s32 	%r28, %r45, %r35;
	mov.b32 	%r54, 0;
	@%p5 bra 	$L__BB365_6;
	mov.b32 	%r53, 0;
$L__BB365_5:
	add.s32 	%r38, %r53, %r28;
	mul.wide.u32 	%rd8, %r38, 8;
	add.s64 	%rd9, %rd2, %rd8;
	atom.global.add.f64 	%fd15, [%rd9], 0d0000000000000000;
	atom.global.add.f64 	%fd16, [%rd9+8], 0d0000000000000000;
	atom.global.add.f64 	%fd17, [%rd9+16], 0d0000000000000000;
	atom.global.add.f64 	%fd18, [%rd9+24], 0d0000000000000000;
	add.s32 	%r53, %r53, 4;
	setp.ne.s32 	%p6, %r53, %r3;
	mov.u32 	%r54, %r3;
	@%p6 bra 	$L__BB365_5;
$L__BB365_6:
	setp.eq.s32 	%p7, %r2, 0;
	@%p7 bra 	$L__BB365_10;
	setp.eq.s32 	%p8, %r2, 1;
	add.s32 	%r39, %r54, %r28;
	mul.wide.u32 	%rd10, %r39, 8;
	add.s64 	%rd11, %rd2, %rd10;
	atom.global.add.f64 	%fd19, [%rd11], 0d0000000000000000;
	@%p8 bra 	$L__BB365_10;
	setp.eq.s32 	%p9, %r2, 2;
	cvt.u64.u32 	%rd12, %r28;
	cvt.u64.u32 	%rd13, %r54;
	add.s64 	%rd14, %rd13, %rd12;
	shl.b64 	%rd15, %rd14, 3;
	add.s64 	%rd5, %rd2, %rd15;
	atom.global.add.f64 	%fd20, [%rd5+8], 0d0000000000000000;
	@%p9 bra 	$L__BB365_10;
	atom.global.add.f64 	%fd21, [%rd5+16], 0d0000000000000000;
$L__BB365_10:
	add.s32 	%r45, %r45, 416;
	setp.lt.s32 	%p10, %r45, %r33;
	@%p10 bra 	$L__BB365_3;
	bra.uni 	$L__BB365_28;
$L__BB365_11:
	and.b32  	%r4, %r34, 15;
	add.s32 	%r5, %r4, -1;
	and.b32  	%r6, %r34, 7;
	add.s32 	%r7, %r6, -1;
	and.b32  	%r8, %r34, 2147483632;
	and.b32  	%r9, %r34, 3;
	neg.s32 	%r10, %r8;
	add.s64 	%rd3, %rd1, 64;
$L__BB365_12:
	mul.lo.s32 	%r12, %r45, %r35;
	mov.b32 	%r46, 0;
$L__BB365_13:
	setp.lt.u32 	%p11, %r34, 16;
	add.s32 	%r14, %r46, %r12;
	mul.lo.s32 	%r15, %r14, %r34;
	mov.b32 	%r50, 0;
	mov.f64 	%fd91, 0d0000000000000000;
	@%p11 bra 	$L__BB365_16;
	mov.f64 	%fd91, 0d0000000000000000;
	mov.u32 	%r47, %r15;
	mov.u32 	%r48, %r10;
$L__BB365_15:
	.pragma "nounroll";
	mul.wide.s32 	%rd16, %r47, 8;
	add.s64 	%rd17, %rd3, %rd16;
	ld.global.f64 	%fd25, [%rd17+-64];
	add.f64 	%fd26, %fd91, %fd25;
	ld.global.f64 	%fd27, [%rd17+-56];
	add.f64 	%fd28, %fd26, %fd27;
	ld.global.f64 	%fd29, [%rd17+-48];
	add.f64 	%fd30, %fd28, %fd29;
	ld.global.f64 	%fd31, [%rd17+-40];
	add.f64 	%fd32, %fd30, %fd31;
	ld.global.f64 	%fd33, [%rd17+-32];
	add.f64 	%fd34, %fd32, %fd33;
	ld.global.f64 	%fd35, [%rd17+-24];
	add.f64 	%fd36, %fd34, %fd35;
	ld.global.f64 	%fd37, [%rd17+-16];
	add.f64 	%fd38, %fd36, %fd37;
	ld.global.f64 	%fd39, [%rd17+-8];
	add.f64 	%fd40, %fd38, %fd39;
	ld.global.f64 	%fd41, [%rd17];
	add.f64 	%fd42, %fd40, %fd41;
	ld.global.f64 	%fd43, [%rd17+8];
	add.f64 	%fd44, %fd42, %fd43;
	ld.global.f64 	%fd45, [%rd17+16];
	add.f64 	%fd46, %fd44, %fd45;
	ld.global.f64 	%fd47, [%rd17+24];
	add.f64 	%fd48, %fd46, %fd47;
	ld.global.f64 	%fd49, [%rd17+32];
	add.f64 	%fd50, %fd48, %fd49;
	ld.global.f64 	%fd51, [%rd17+40];
	add.f64 	%fd52, %fd50, %fd51;
	ld.global.f64 	%fd53, [%rd17+48];
	add.f64 	%fd54, %fd52, %fd53;
	ld.global.f64 	%fd55, [%rd17+56];
	add.f64 	%fd91, %fd54, %fd55;
	add.s32 	%r48, %r48, 16;
	add.s32 	%r47, %r47, 16;
	setp.ne.s32 	%p12, %r48, 0;
	mov.u32 	%r50, %r8;
	@%p12 bra 	$L__BB365_15;
$L__BB365_16:
	setp.eq.s32 	%p13, %r4, 0;
	@%p13 bra 	$L__BB365_26;
	setp.lt.u32 	%p14, %r5, 7;
	@%p14 bra 	$L__BB365_19;
	add.s32 	%r42, %r50, %r15;
	mul.wide.s32 	%rd18, %r42, 8;
	add.s64 	%rd19, %rd1, %rd18;
	ld.global.f64 	%fd57, [%rd19];
	add.f64 	%fd58, %fd91, %fd57;
	ld.global.f64 	%fd59, [%rd19+8];
	add.f64 	%fd60, %fd58, %fd59;
	ld.global.f64 	%fd61, [%rd19+16];
	add.f64 	%fd62, %fd60, %fd61;
	ld.global.f64 	%fd63, [%rd19+24];
	add.f64 	%fd64, %fd62, %fd63;
	ld.global.f64 	%fd65, [%rd19+32];
	add.f64 	%fd66, %fd64, %fd65;
	ld.global.f64 	%fd67, [%rd19+40];
	add.f64 	%fd68, %fd66, %fd67;
	ld.global.f64 	%fd69, [%rd19+48];
	add.f64 	%fd70, %fd68, %fd69;
	ld.global.f64 	%fd71, [%rd19+56];
	add.f64 	%fd91, %fd70, %fd71;
	add.s32 	%r50, %r50, 8;
$L__BB365_19:
	setp.eq.s32 	%p15, %r6, 0;
	@%p15 bra 	$L__BB365_26;
	setp.lt.u32 	%p16, %r7, 3;
	@%p16 bra 	$L__BB365_22;
	add.s32 	%r43, %r50, %r15;
	mul.wide.s32 	%rd20, %r43, 8;
	add.s64 	%rd21, %rd1, %rd20;
	ld.global.f64 	%fd73, [%rd21];
	add.f64 	%fd74, %fd91, %fd73;
	ld.global.f64 	%fd75, [%rd21+8];
	add.f64 	%fd76, %fd74, %fd75;
	ld.global.f64 	%fd77, [%rd21+16];
	add.f64 	%fd78, %fd76, %fd77;
	ld.global.f64 	%fd79, [%rd21+24];
	add.f64 	%fd91, %fd78, %fd79;
	add.s32 	%r50, %r50, 4;
$L__BB365_22:
	setp.eq.s32 	%p17, %r9, 0;
	@%p17 bra 	$L__BB365_26;
	setp.eq.s32 	%p18, %r9, 1;
	add.s32 	%r44, %r50, %r15;
	mul.wide.s32 	%rd22, %r44, 8;
	add.s64 	%rd4, %rd1, %rd22;
	ld.global.f64 	%fd80, [%rd4];
	add.f64 	%fd91, %fd91, %fd80;
	@%p18 bra 	$L__BB365_26;
	setp.eq.s32 	%p19, %r9, 2;
	ld.global.f64 	%fd81, [%rd4+8];
	add.f64 	%fd91, %fd91, %fd81;
	@%p19 bra 	$L__BB365_26;
	ld.global.f64 	%fd82, [%rd4+16];
	add.f64 	%fd91, %fd91, %fd82;
$L__BB365_26:
	mul.wide.u32 	%rd23, %r14, 8;
	add.s64 	%rd24, %rd2, %rd23;
	atom.global.add.f64 	%fd83, [%rd24], %fd91;
	add.s32 	%r46, %r46, 1;
	setp.ne.s32 	%p20, %r46, %r35;
	@%p20 bra 	$L__BB365_13;
	add.s32 	%r45, %r45, 416;
	setp.lt.s32 	%p21, %r45, %r33;
	@%p21 bra 	$L__BB365_12;
$L__BB365_28:
	ret;

}
	// .globl	_Z15gpukernelBMWNr3ILi1ELi14EEvPdS0_S0_iii
.visible .entry _Z15gpukernelBMWNr3ILi1ELi14EEvPdS0_S0_iii(
	.param .u64 .ptr .align 1 _Z15gpukernelBMWNr3ILi1ELi14EEvPdS0_S0_iii_param_0,
	.param .u64 .ptr .align 1 _Z15gpukernelBMWNr3ILi1ELi14EEvPdS0_S0_iii_param_1,
	.param .u64 .ptr .align 1 _Z15gpukernelBMWNr3ILi1ELi14EEvPdS0_S0_iii_param_2,
	.param .u32 _Z15gpukernelBMWNr3ILi1ELi14EEvPdS0_S0_iii_param_3,
	.param .u32 _Z15gpukernelBMWNr3ILi1ELi14EEvPdS0_S0_iii_param_4,
	.param .u32 _Z15gpukernelBMWNr3ILi1ELi14EEvPdS0_S0_iii_param_5
)
{
	.reg .pred 	%p<22>;
	.reg .b32 	%r<55>;
	.reg .b64 	%rd<25>;
	.reg .b64 	%fd<92>;

	ld.param.u64 	%rd6, [_Z15gpukernelBMWNr3ILi1ELi14EEvPdS0_S0_iii_param_0];
	ld.param.u64 	%rd7, [_Z15gpukernelBMWNr3ILi1ELi14EEvPdS0_S0_iii_param_1];
	ld.param.u32 	%r33, [_Z15gpukernelBMWNr3ILi1ELi14EEvPdS0_S0_iii_param_3];
	ld.param.u32 	%r34, [_Z15gpukernelBMWNr3ILi1ELi14EEvPdS0_S0_iii_param_4];
	ld.param.u32 	%r35, [_Z15gpukernelBMWNr3ILi1ELi14EEvPdS0_S0_iii_param_5];
	cvta.to.global.u64 	%rd1, %rd7;
	cvta.to.global.u64 	%rd2, %rd6;
	mov.u32 	%r45, %tid.x;
	setp.ge.s32 	%p1, %r45, %r33;
	setp.lt.s32 	%p2, %r35, 1;
	or.pred  	%p3, %p1, %p2;
	@%p3 bra 	$L__BB366_28;
	setp.gt.s32 	%p4, %r34, 0;
	@%p4 bra 	$L__BB366_11;
	and.b32  	%r2, %r35, 3;
	and.b32  	%r3, %r35, 2147483644;
$L__BB366_3:
	setp.lt.u32 	%p5, %r35, 4;
	mul.lo.s32 	%r28, %r45, %r35;
	mov.b32 	%r54, 0;
	@%p5 bra 	$L__BB366_6;
	mov.b32 	%r53, 0;
$L__BB366_5:
	add.s32 	%r38, %r53, %r28;
	mul.wide.u32 	%rd8, %r38, 8;
	add.s64 	%rd9, %rd2, %rd8;
	atom.global.add.f64 	%fd15, [%rd9], 0d0000000000000000;
	atom.global.add.f64 	%fd16, [%rd9+8], 0d0000000000000000;
	atom.global.add.f64 	%fd17, [%rd9+16], 0d0000000000000000;
	atom.global.add.f64 	%fd18, [%rd9+24], 0d0000000000000000;
	add.s32 	%r53, %r53, 4;
	setp.ne.s32 	%p6, %r53, %r3;
	mov.u32 	%r54, %r3;
	@%p6 bra 	$L__BB366_5;
$L__BB366_6:
	setp.eq.s32 	%p7, %r2, 0;
	@%p7 bra 	$L__BB366_10;
	setp.eq.s32 	%p8, %r2, 1;
	add.s32 	%r39, %r54, %r28;
	mul.wide.u32 	%rd10, %r39, 8;
	add.s64 	%rd11, %rd2, %rd10;
	atom.global.add.f64 	%fd19, [%rd11], 0d0000000000000000;
	@%p8 bra 	$L__BB366_10;
	setp.eq.s32 	%p9, %r2, 2;
	cvt.u64.u32 	%rd12, %r28;
	cvt.u64.u32 	%rd13, %r54;
	add.s64 	%rd14, %rd13, %rd12;
	shl.b64 	%rd15, %rd14, 3;
	add.s64 	%rd5, %rd2, %rd15;
	atom.global.add.f64 	%fd20, [%rd5+8], 0d0000000000000000;
	@%p9 bra 	$L__BB366_10;
	atom.global.add.f64 	%fd21, [%rd5+16], 0d0000000000000000;
$L__BB366_10:
	add.s32 	%r45, %r45, 448;
	setp.lt.s32 	%p10, %r45, %r33;
	@%p10 bra 	$L__BB366_3;
	bra.uni 	$L__BB366_28;
$L__BB366_11:
	and.b32  	%r4, %r34, 15;
	add.s32 	%r5, %r4, -1;
	and.b32  	%r6, %r34, 7;
	add.s32 	%r7, %r6, -1;
	and.b32  	%r8, %r34, 2147483632;
	and.b32  	%r9, %r34, 3;
	neg.s32 	%r10, %r8;
	add.s64 	%rd3, %rd1, 64;
$L__BB366_12:
	mul.lo.s32 	%r12, %r45, %r35;
	mov.b32 	%r46, 0;
$L__BB366_13:
	setp.lt.u32 	%p11, %r34, 16;
	add.s32 	%r14, %r46, %r12;
	mul.lo.s32 	%r15, %r14, %r34;
	mov.b32 	%r50, 0;
	mov.f64 	%fd91, 0d0000000000000000;
	@%p11 bra 	$L__BB366_16;
	mov.f64 	%fd91, 0d0000000000000000;
	mov.u32 	%r47, %r15;
	mov.u32 	%r48, %r10;
$L__BB366_15:
	.pragma "nounroll";
	mul.wide.s32 	%rd16, %r47, 8;
	add.s64 	%rd17, %rd3, %rd16;
	ld.global.f64 	%fd25, [%rd17+-64];
	add.f64 	%fd26, %fd91, %fd25;
	ld.global.f64 	%fd27, [%rd17+-56];
	add.f64 	%fd28, %fd26, %fd27;
	ld.global.f64 	%fd29, [%rd17+-48];
	add.f64 	%fd30, %fd28, %fd29;
	ld.global.f64 	%fd31, [%rd17+-40];
	add.f64 	%fd32, %fd30, %fd31;
	ld.global.f64 	%fd33, [%rd17+-32];
	add.f64 	%fd34, %fd32, %fd33;
	ld.global.f64 	%fd35, [%rd17+-24];
	add.f64 	%fd36, %fd34, %fd35;
	ld.global.f64 	%fd37, [%rd17+-16];
	add.f64 	%fd38, %fd36, %fd37;
	ld.global.f64 	%fd39, [%rd17+-8];
	add.f64 	%fd40, %fd38, %fd39;
	ld.global.f64 	%fd41, [%rd17];
	add.f64 	%fd42, %fd40, %fd41;
	ld.global.f64 	%fd43, [%rd17+8];
	add.f64 	%fd44, %fd42, %fd43;
	ld.global.f64 	%fd45, [%rd17+16];
	add.f64 	%fd46, %fd44, %fd45;
	ld.global.f64 	%fd47, [%rd17+24];
	add.f64 	%fd48, %fd46, %fd47;
	ld.global.f64 	%fd49, [%rd17+32];
	add.f64 	%fd50, %fd48, %fd49;
	ld.global.f64 	%fd51, [%rd17+40];
	add.f64 	%fd52, %fd50, %fd51;
	ld.global.f64 	%fd53, [%rd17+48];
	add.f64 	%fd54, %fd52, %fd53;
	ld.global.f64 	%fd55, [%rd17+56];
	add.f64 	%fd91, %fd54, %fd55;
	add.s32 	%r48, %r48, 16;
	add.s32 	%r47, %r47, 16;
	setp.ne.s32 	%p12, %r48, 0;
	mov.u32 	%r50, %r8;
	@%p12 bra 	$L__BB366_15;
$L__BB366_16:
	setp.eq.s32 	%p13, %r4, 0;
	@%p13 bra 	$L__BB366_26;
	setp.lt.u32 	%p14, %r5, 7;
	@%p14 bra 	$L__BB366_19;
	add.s32 	%r42, %r50, %r15;
	mul.wide.s32 	%rd18, %r42, 8;
	add.s64 	%rd19, %rd1, %rd18;
	ld.global.f64 	%fd57, [%rd19];
	add.f64 	%fd58, %fd91, %fd57;
	ld.global.f64 	%fd59, [%rd19+8];
	add.f64 	%fd60, %fd58, %fd59;
	ld.global.f64 	%fd61, [%rd19+16];
	add.f64 	%fd62, %fd60, %fd61;
	ld.global.f64 	%fd63, [%rd19+24];
	add.f64 	%fd64, %fd62, %fd63;
	ld.global.f64 	%fd65, [%rd19+32];
	add.f64 	%fd66, %fd64, %fd65;
	ld.global.f64 	%fd67, [%rd19+40];
	add.f64 	%fd68, %fd66, %fd67;
	ld.global.f64 	%fd69, [%rd19+48];
	add.f64 	%fd70, %fd68, %fd69;
	ld.global.f64 	%fd71, [%rd19+56];
	add.f64 	%fd91, %fd70, %fd71;
	add.s32 	%r50, %r50, 8;
$L__BB366_19:
	setp.eq.s32 	%p15, %r6, 0;
	@%p15 bra 	$L__BB366_26;
	setp.lt.u32 	%p16, %r7, 3;
	@%p16 bra 	$L__BB366_22;
	add.s32 	%r43, %r50, %r15;
	mul.wide.s32 	%rd20, %r43, 8;
	add.s64 	%rd21, %rd1, %rd20;
	ld.global.f64 	%fd73, [%rd21];
	add.f64 	%fd74, %fd91, %fd73;
	ld.global.f64 	%fd75, [%rd21+8];
	add.f64 	%fd76, %fd74, %fd75;
	ld.global.f64 	%fd77, [%rd21+16];
	add.f64 	%fd78, %fd76, %fd77;
	ld.global.f64 	%fd79, [%rd21+24];
	add.f64 	%fd91, %fd78, %fd79;
	add.s32 	%r50, %r50, 4;
$L__BB366_22:
	setp.eq.s32 	%p17, %r9, 0;
	@%p17 bra 	$L__BB366_26;
	setp.eq.s32 	%p18, %r9, 1;
	add.s32 	%r44, %r50, %r15;
	mul.wide.s32 	%rd22, %r44, 8;
	add.s64 	%rd4, %rd1, %rd22;
	ld.global.f64 	%fd80, [%rd4];
	add.f64 	%fd91, %fd91, %fd80;
	@%p18 bra 	$L__BB366_26;
	setp.eq.s32 	%p19, %r9, 2;
	ld.global.f64 	%fd81, [%rd4+8];
	add.f64 	%fd91, %fd91, %fd81;
	@%p19 bra 	$L__BB366_26;
	ld.global.f64 	%fd82, [%rd4+16];
	add.f64 	%fd91, %fd91, %fd82;
$L__BB366_26:
	mul.wide.u32 	%rd23, %r14, 8;
	add.s64 	%rd24, %rd2, %rd23;
	atom.global.add.f64 	%fd83, [%rd24], %fd91;
	add.s32 	%r46, %r46, 1;
	setp.ne.s32 	%p20, %r46, %r35;
	@%p20 bra 	$L__BB366_13;
	add.s32 	%r45, %r45, 448;
	setp.lt.s32 	%p21, %r45, %r33;
	@%p21 bra 	$L__BB366_12;
$L__BB366_28:
	ret;

}
	// .globl	_Z15gpukernelBMWNr3ILi1ELi15EEvPdS0_S0_iii
.visible .entry _Z15gpukernelBMWNr3ILi1ELi15EEvPdS0_S0_iii(
	.param .u64 .ptr .align 1 _Z15gpukernelBMWNr3ILi1ELi15EEvPdS0_S0_iii_param_0,
	.param .u64 .ptr .align 1 _Z15gpukernelBMWNr3ILi1ELi15EEvPdS0_S0_iii_param_1,
	.param .u64 .ptr .align 1 _Z15gpukernelBMWNr3ILi1ELi15EEvPdS0_S0_iii_param_2,
	.param .u32 _Z15gpukernelBMWNr3ILi1ELi15EEvPdS0_S0_iii_param_3,
	.param .u32 _Z15gpukernelBMWNr3ILi1ELi15EEvPdS0_S0_iii_param_4,
	.param .u32 _Z15gpukernelBMWNr3ILi1ELi15EEvPdS0_S0_iii_param_5
)
{
	.reg .pred 	%p<22>;
	.reg .b32 	%r<55>;
	.reg .b64 	%rd<25>;
	.reg .b64 	%fd<92>;

	ld.param.u64 	%rd6, [_Z15gpukernelBMWNr3ILi1ELi15EEvPdS0_S0_iii_param_0];
	ld.param.u64 	%rd7, [_Z15gpukernelBMWNr3ILi1ELi15EEvPdS0_S0_iii_param_1];
	ld.param.u32 	%r33, [_Z15gpukernelBMWNr3ILi1ELi15EEvPdS0_S0_iii_param_3];
	ld.param.u32 	%r34, [_Z15gpukernelBMWNr3ILi1ELi15EEvPdS0_S0_iii_param_4];
	ld.param.u32 	%r35, [_Z15gpukernelBMWNr3ILi1ELi15EEvPdS0_S0_iii_param_5];
	cvta.to.global.u64 	%rd1, %rd7;
	cvta.to.global.u64 	%rd2, %rd6;
	mov.u32 	%r45, %tid.x;
	setp.ge.s32 	%p1, %r45, %r33;
	setp.lt.s32 	%p2, %r35, 1;
	or.pred  	%p3, %p1, %p2;
	@%p3 bra 	$L__BB367_28;
	setp.gt.s32 	%p4, %r34, 0;
	@%p4 bra 	$L__BB367_11;
	and.b32  	%r2, %r35, 3;
	and.b32  	%r3, %r35, 2147483644;
$L__BB367_3:
	setp.lt.u32 	%p5, %r35, 4;
	mul.lo.s32 	%r28, %r45, %r35;
	mov.b32 	%r54, 0;
	@%p5 bra 	$L__BB367_6;
	mov.b32 	%r53, 0;
$L__BB367_5:
	add.s32 	%r38, %r53, %r28;
	mul.wide.u32 	%rd8, %r38, 8;
	add.s64 	%rd9, %rd2, %rd8;
	atom.global.add.f64 	%fd15, [%rd9], 0d0000000000000000;
	atom.global.add.f64 	%fd16, [%rd9+8], 0d0000000000000000;
	atom.global.add.f64 	%fd17, [%rd9+16], 0d0000000000000000;
	atom.global.add.f64 	%fd18, [%rd9+24], 0d0000000000000000;
	add.s32 	%r53, %r53, 4;
	setp.ne.s32 	%p6, %r53, %r3;
	mov.u32 	%r54, %r3;
	@%p6 bra 	$L__BB367_5;
$L__BB367_6:
	setp.eq.s32 	%p7, %r2, 0;
	@%p7 bra 	$L__BB367_10;
	setp.eq.s32 	%p8, %r2, 1;
	add.s32 	%r39, %r54, %r28;
	mul.wide.u32 	%rd10, %r39, 8;
	add.s64 	%rd11, %rd2, %rd10;
	atom.global.add.f64 	%fd19, [%rd11], 0d0000000000000000;
	@%p8 bra 	$L__BB367_10;
	setp.eq.s32 	%p9, %r2, 2;
	cvt.u64.u32 	%rd12, %r28;
	cvt.u64.u32 	%rd13, %r54;
	add.s64 	%rd14, %rd13, %rd12;
	shl.b64 	%rd15, %rd14, 3;
	add.s64 	%rd5, %rd2, %rd15;
	atom.global.add.f64 	%fd20, [%rd5+8], 0d0000000000000000;
	@%p9 bra 	$L__BB367_10;
	atom.global.add.f64 	%fd21, [%rd5+16], 0d0000000000000000;
$L__BB367_10:
	add.s32 	%r45, %r45, 480;
	setp.lt.s32 	%p10, %r45, %r33;
	@%p10 bra 	$L__BB367_3;
	bra.uni 	$L__BB367_28;
$L__BB367_11:
	and.b32  	%r4, %r34, 15;
	add.s32 	%r5, %r4, -1;
	and.b32  	%r6, %r34, 7;
	add.s32 	%r7, %r6, -1;
	and.b32  	%r8, %r34, 2147483632;
	and.b32  	%r9, %r34, 3;
	neg.s32 	%r10, %r8;
	add.s64 	%rd3, %rd1, 64;
$L__BB367_12:
	mul.lo.s32 	%r12, %r45, %r35;
	mov.b32 	%r46, 0;
$L__BB367_13:
	setp.lt.u32 	%p11, %r34, 16;
	add.s32 	%r14, %r46, %r12;
	mul.lo.s32 	%r15, %r14, %r34;
	mov.b32 	%r50, 0;
	mov.f64 	%fd91, 0d0000000000000000;
	@%p11 bra 	$L__BB367_16;
	mov.f64 	%fd91, 0d0000000000000000;
	mov.u32 	%r47, %r15;
	mov.u32 	%r48, %r10;
$L__BB367_15:
	.pragma "nounroll";
	mul.wide.s32 	%rd16, %r47, 8;
	add.s64 	%rd17, %rd3, %rd16;
	ld.global.f64 	%fd25, [%rd17+-64];
	add.f64 	%fd26, %fd91, %fd25;
	ld.global.f64 	%fd27, [%rd17+-56];
	add.f64 	%fd28, %fd26, %fd27;
	ld.global.f64 	%fd29, [%rd17+-48];
	add.f64 	%fd30, %fd28, %fd29;
	ld.global.f64 	%fd31, [%rd17+-40];
	add.f64 	%fd32, %fd30, %fd31;
	ld.global.f64 	%fd33, [%rd17+-32];
	add.f64 	%fd34, %fd32, %fd33;
	ld.global.f64 	%fd35, [%rd17+-24];
	add.f64 	%fd36, %fd34, %fd35;
	ld.global.f64 	%fd37, [%rd17+-16];
	add.f64 	%fd38, %fd36, %fd37;
	ld.global.f64 	%fd39, [%rd17+-8];
	add.f64 	%fd40, %fd38, %fd39;
	ld.global.f64 	%fd41, [%rd17];
	add.f64 	%fd42, %fd40, %fd41;
	ld.global.f64 	%fd43, [%rd17+8];
	add.f64 	%fd44, %fd42, %fd43;
	ld.global.f64 	%fd45, [%rd17+16];
	add.f64 	%fd46, %fd44, %fd45;
	ld.global.f64 	%fd47, [%rd17+24];
	add.f64 	%fd48, %fd46, %fd47;
	ld.global.f64 	%fd49, [%rd17+32];
	add.f64 	%fd50, %fd48, %fd49;
	ld.global.f64 	%fd51, [%rd17+40];
	add.f64 	%fd52, %fd50, %fd51;
	ld.global.f64 	%fd53, [%rd17+48];
	add.f64 	%fd54, %fd52, %fd53;
	ld.global.f64 	%fd55, [%rd17+56];
	add.f64 	%fd91, %fd54, %fd55;
	add.s32 	%r48, %r48, 16;
	add.s32 	%r47, %r47, 16;
	setp.ne.s32 	%p12, %r48, 0;
	mov.u32 	%r50, %r8;
	@%p12 bra 	$L__BB367_15;
$L__BB367_16:
	setp.eq.s32 	%p13, %r4, 0;
	@%p13 bra 	$L__BB367_26;
	setp.lt.u32 	%p14, %r5, 7;
	@%p14 bra 	$L__BB367_19;
	add.s32 	%r42, %r50, %r15;
	mul.wide.s32 	%rd18, %r42, 8;
	add.s64 	%rd19, %rd1, %rd18;
	ld.global.f64 	%fd57, [%rd19];
	add.f64 	%fd58, %fd91, %fd57;
	ld.global.f64 	%fd59, [%rd19+8];
	add.f64 	%fd60, %fd58, %fd59;
	ld.global.f64 	%fd61, [%rd19+16];
	add.f64 	%fd62, %fd60, %fd61;
	ld.global.f64 	%fd63, [%rd19+24];
	add.f64 	%fd64, %fd62, %fd63;
	ld.global.f64 	%fd65, [%rd19+32];
	add.f64 	%fd66, %fd64, %fd65;
	ld.global.f64 	%fd67, [%rd19+40];
	add.f64 	%fd68, %fd66, %fd67;
	ld.global.f64 	%fd69, [%rd19+48];
	add.f64 	%fd70, %fd68, %fd69;
	ld.global.f64 	%fd71, [%rd19+56];
	add.f64 	%fd91, %fd70, %fd71;
	add.s32 	%r50, %r50, 8;
$L__BB367_19:
	setp.eq.s32 	%p15, %r6, 0;
	@%p15 bra 	$L__BB367_26;
	setp.lt.u32 	%p16, %r7, 3;
	@%p16 bra 	$L__BB367_22;
	add.s32 	%r43, %r50, %r15;
	mul.wide.s32 	%rd20, %r43, 8;
	add.s64 	%rd21, %rd1, %rd20;
	ld.global.f64 	%fd73, [%rd21];
	add.f64 	%fd74, %fd91, %fd73;
	ld.global.f64 	%fd75, [%rd21+8];
	add.f64 	%fd76, %fd74, %fd75;
	ld.global.f64 	%fd77, [%rd21+16];
	add.f64 	%fd78, %fd76, %fd77;
	ld.global.f64 	%fd79, [%rd21+24];
	add.f64 	%fd91, %fd78, %fd79;
	add.s32 	%r50, %r50, 4;
$L__BB367_22:
	setp.eq.s32 	%p17, %r9, 0;
	@%p17 bra 	$L__BB367_26;
	setp.eq.s32 	%p18, %r9, 1;
	add.s32 	%r44, %r50, %r15;
	mul.wide.s32 	%rd22, %r44, 8;
	add.s64 	%rd4, %rd1, %rd22;
	ld.global.f64 	%fd80, [%rd4];
	add.f64 	%fd91, %fd91, %fd80;
	@%p18 bra 	$L__BB367_26;
	setp.eq.s32 	%p19, %r9, 2;
	ld.global.f64 	%fd81, [%rd4+8];
	add.f64 	%fd91, %fd91, %fd81;
	@%p19 bra 	$L__BB367_26;
	ld.global.f64 	%fd82, [%rd4+16];
	add.f64 	%fd91, %fd91, %fd82;
$L__BB367_26:
	mul.wide.u32 	%rd23, %r14, 8;
	add.s64 	%rd24, %rd2, %rd23;
	atom.global.add.f64 	%fd83, [%rd24], %fd91;
	add.s32 	%r46, %r46, 1;
	setp.ne.s32 	%p20, %r46, %r35;
	@%p20 bra 	$L__BB367_13;
	add.s32 	%r45, %r45, 480;
	setp.lt.s32 	%p21, %r45, %r33;
	@%p21 bra 	$L__BB367_12;
$L__BB367_28:
	ret;

}
	// .globl	_Z15gpukernelBMWNr3ILi1ELi16EEvPdS0_S0_iii
.visible .entry _Z15gpukernelBMWNr3ILi1ELi16EEvPdS0_S0_iii(
	.param .u64 .ptr .align 1 _Z15gpukernelBMWNr3ILi1ELi16EEvPdS0_S0_iii_param_0,
	.param .u64 .ptr .align 1 _Z15gpukernelBMWNr3ILi1ELi16EEvPdS0_S0_iii_param_1,
	.param .u64 .ptr .align 1 _Z15gpukernelBMWNr3ILi1ELi16EEvPdS0_S0_iii_param_2,
	.param .u32 _Z15gpukernelBMWNr3ILi1ELi16EEvPdS0_S0_iii_param_3,
	.param .u32 _Z15gpukernelBMWNr3ILi1ELi16EEvPdS0_S0_iii_param_4,
	.param .u32 _Z15gpukernelBMWNr3ILi1ELi16EEvPdS0_S0_iii_param_5
)
{
	.reg .pred 	%p<22>;
	.reg .b32 	%r<55>;
	.reg .b64 	%rd<25>;
	.reg .b64 	%fd<92>;

	ld.param.u64 	%rd6, [_Z15gpukernelBMWNr3ILi1ELi16EEvPdS0_S0_iii_param_0];
	ld.param.u64 	%rd7, [_Z15gpukernelBMWNr3ILi1ELi16EEvPdS0_S0_iii_param_1];
	ld.param.u32 	%r33, [_Z15gpukernelBMWNr3ILi1ELi16EEvPdS0_S0_iii_param_3];
	ld.param.u32 	%r34, [_Z15gpukernelBMWNr3ILi1ELi16EEvPdS0_S0_iii_param_4];
	ld.param.u32 	%r35, [_Z15gpukernelBMWNr3ILi1ELi16EEvPdS0_S0_iii_param_5];
	cvta.to.global.u64 	%rd1, %rd7;
	cvta.to.global.u64 	%rd2, %rd6;
	mov.u32 	%r45, %tid.x;
	setp.ge.s32 	%p1, %r45, %r33;
	setp.lt.s32 	%p2, %r35, 1;
	or.pred  	%p3, %p1, %p2;
	@%p3 bra 	$L__BB368_28;
	setp.gt.s32 	%p4, %r34, 0;
	@%p4 bra 	$L__BB368_11;
	and.b32  	%r2, %r35, 3;
	and.b32  	%r3, %r35, 2147483644;
$L__BB368_3:
	setp.lt.u32 	%p5, %r35, 4;
	mul.lo.s32 	%r28, %r45, %r35;
	mov.b32 	%r54, 0;
	@%p5 bra 	$L__BB368_6;
	mov.b32 	%r53, 0;
$L__BB368_5:
	add.s32 	%r38, %r53, %r28;
	mul.wide.u32 	%rd8, %r38, 8;
	add.s64 	%rd9, %rd2, %rd8;
	atom.global.add.f64 	%fd15, [%rd9], 0d0000000000000000;
	atom.global.add.f64 	%fd16, [%rd9+8], 0d0000000000000000;
	atom.global.add.f64 	%fd17, [%rd9+16], 0d0000000000000000;
	atom.global.add.f64 	%fd18, [%rd9+24], 0d0000000000000000;
	add.s32 	%r53, %r53, 4;
	setp.ne.s32 	%p6, %r53, %r3;
	mov.u32 	%r54, %r3;
	@%p6 bra 	$L__BB368_5;
$L__BB368_6:
	setp.eq.s32 	%p7, %r2, 0;
	@%p7 bra 	$L__BB368_10;
	setp.eq.s32 	%p8, %r2, 1;
	add.s32 	%r39, %r54, %r28;
	mul.wide.u32 	%rd10, %r39, 8;
	add.s64 	%rd11, %rd2, %rd10;
	atom.global.add.f64 	%fd19, [%rd11], 0d0000000000000000;
	@%p8 bra 	$L__BB368_10;
	setp.eq.s32 	%p9, %r2, 2;
	cvt.u64.u32 	%rd12, %r28;
	cvt.u64.u32 	%rd13, %r54;
	add.s64 	%rd14, %rd13, %rd12;
	shl.b64 	%rd15, %rd14, 3;
	add.s64 	%rd5, %rd2, %rd15;
	atom.global.add.f64 	%fd20, [%rd5+8], 0d0000000000000000;
	@%p9 bra 	$L__BB368_10;
	atom.global.add.f64 	%fd21, [%rd5+16], 0d0000000000000000;
$L__BB368_10:
	add.s32 	%r45, %r45, 512;
	setp.lt.s32 	%p10, %r45, %r33;
	@%p10 bra 	$L__BB368_3;
	bra.uni 	$L__BB368_28;
$L__BB368_11:
	and.b32  	%r4, %r34, 15;
	add.s32 	%r5, %r4, -1;
	and.b32  	%r6, %r34, 7;
	add.s32 	%r7, %r6, -1;
	and.b32  	%r8, %r34, 2147483632;
	and.b32  	%r9, %r34, 3;
	neg.s32 	%r10, %r8;
	add.s64 	%rd3, %rd1, 64;
$L__BB368_12:
	mul.lo.s32 	%r12, %r45, %r35;
	mov.b32 	%r46, 0;
$L__BB368_13:
	setp.lt.u32 	%p11, %r34, 16;
	add.s32 	%r14, %r46, %r12;
	mul.lo.s32 	%r15, %r14, %r34;
	mov.b32 	%r50, 0;
	mov.f64 	%fd91, 0d0000000000000000;
	@%p11 bra 	$L__BB368_16;
	mov.f64 	%fd91, 0d0000000000000000;
	mov.u32 	%r47, %r15;
	mov.u32 	%r48, %r10;
$L__BB368_15:
	.pragma "nounroll";
	mul.wide.s32 	%rd16, %r47, 8;
	add.s64 	%rd17, %rd3, %rd16;
	ld.global.f64 	%fd25, [%rd17+-64];
	add.f64 	%fd26, %fd91, %fd25;
	ld.global.f64 	%fd27, [%rd17+-56];
	add.f64 	%fd28, %fd26, %fd27;
	ld.global.f64 	%fd29, [%rd17+-48];
	add.f64 	%fd30, %fd28, %fd29;
	ld.global.f64 	%fd31, [%rd17+-40];
	add.f64 	%fd32, %fd30, %fd31;
	ld.global.f64 	%fd33, [%rd17+-32];
	add.f64 	%fd34, %fd32, %fd33;
	ld.global.f64 	%fd35, [%rd17+-24];
	add.f64 	%fd36, %fd34, %fd35;
	ld.global.f64 	%fd37, [%rd17+-16];
	add.f64 	%fd38, %fd36, %fd37;
	ld.global.f64 	%fd39, [%rd17+-8];
	add.f64 	%fd40, %fd38, %fd39;
	ld.global.f64 	%fd41, [%rd17];
	add.f64 	%fd42, %fd40, %fd41;
	ld.global.f64 	%fd43, [%rd17+8];
	add.f64 	%fd44, %fd42, %fd43;
	ld.global.f64 	%fd45, [%rd17+16];
	add.f64 	%fd46, %fd44, %fd45;
	ld.global.f64 	%fd47, [%rd17+24];
	add.f64 	%fd48, %fd46, %fd47;
	ld.global.f64 	%fd49, [%rd17+32];
	add.f64 	%fd50, %fd48, %fd49;
	ld.global.f64 	%fd51, [%rd17+40];
	add.f64 	%fd52, %fd50, %fd51;
	ld.global.f64 	%fd53, [%rd17+48];
	add.f64 	%fd54, %fd52, %fd53;
	ld.global.f64 	%fd55, [%rd17+56];
	add.f64 	%fd91, %fd54, %fd55;
	add.s32 	%r48, %r48, 16;
	add.s32 	%r47, %r47, 16;
	setp.ne.s32 	%p12, %r48, 0;
	mov.u32 	%r50, %r8;
	@%p12 bra 	$L__BB368_15;
$L__BB368_16:
	setp.eq.s32 	%p13, %r4, 0;
	@%p13 bra 	$L__BB368_26;
	setp.lt.u32 	%p14, %r5, 7;
	@%p14 bra 	$L__BB368_19;
	add.s32 	%r42, %r50, %r15;
	mul.wide.s32 	%rd18, %r42, 8;
	add.s64 	%rd19, %rd1, %rd18;
	ld.global.f64 	%fd57, [%rd19];
	add.f64 	%fd58, %fd91, %fd57;
	ld.global.f64 	%fd59, [%rd19+8];
	add.f64 	%fd60, %fd58, %fd59;
	ld.global.f64 	%fd61, [%rd19+16];
	add.f64 	%fd62, %fd60, %fd61;
	ld.global.f64 	%fd63, [%rd19+24];
	add.f64 	%fd64, %fd62, %fd63;
	ld.global.f64 	%fd65, [%rd19+32];
	add.f64 	%fd66, %fd64, %fd65;
	ld.global.f64 	%fd67, [%rd19+40];
	add.f64 	%fd68, %fd66, %fd67;
	ld.global.f64 	%fd69, [%rd19+48];
	add.f64 	%fd70, %fd68, %fd69;
	ld.global.f64 	%fd71, [%rd19+56];
	add.f64 	%fd91, %fd70, %fd71;
	add.s32 	%r50, %r50, 8;
$L__BB368_19:
	setp.eq.s32 	%p15, %r6, 0;
	@%p15 bra 	$L__BB368_26;
	setp.lt.u32 	%p16, %r7, 3;
	@%p16 bra 	$L__BB368_22;
	add.s32 	%r43, %r50, %r15;
	mul.wide.s32 	%rd20, %r43, 8;
	add.s64 	%rd21, %rd1, %rd20;
	ld.global.f64 	%fd73, [%rd21];
	add.f64 	%fd74, %fd91, %fd73;
	ld.global.f64 	%fd75, [%rd21+8];
	add.f64 	%fd76, %fd74, %fd75;
	ld.global.f64 	%fd77, [%rd21+16];
	add.f64 	%fd78, %fd76, %fd77;
	ld.global.f64 	%fd79, [%rd21+24];
	add.f64 	%fd91, %fd78, %fd79;
	add.s32 	%r50, %r50, 4;
$L__BB368_22:
	setp.eq.s32 	%p17, %r9, 0;
	@%p17 bra 	$L__BB368_26;
	setp.eq.s32 	%p18, %r9, 1;
	add.s32 	%r44, %r50, %r15;
	mul.wide.s32 	%rd22, %r44, 8;
	add.s64 	%rd4, %rd1, %rd22;
	ld.global.f64 	%fd80, [%rd4];
	add.f64 	%fd91, %fd91, %fd80;
	@%p18 bra 	$L__BB368_26;
	setp.eq.s32 	%p19, %r9, 2;
	ld.global.f64 	%fd81, [%rd4+8];
	add.f64 	%fd91, %fd91, %fd81;
	@%p19 bra 	$L__BB368_26;
	ld.global.f64 	%fd82, [%rd4+16];
	add.f64 	%fd91, %fd91, %fd82;
$L__BB368_26:
	mul.wide.u32 	%rd23, %r14, 8;
	add.s64 	%rd24, %rd2, %rd23;
	atom.global.add.f64 	%fd83, [%rd24], %fd91;
	add.s32 	%r46, %r46, 1;
	setp.ne.s32 	%p20, %r46, %r35;
	@%p20 bra 	$L__BB368_13;
	add.s32 	%r45, %r45, 512;
	setp.lt.s32 	%p21, %r45, %r33;
	@%p21 bra 	$L__BB368_12;
$L__BB368_28:
	ret;

}
	// .globl	_Z15gpukernelBMWNr3ILi1ELi17EEvPdS0_S0_iii
.visible .entry _Z15gpukernelBMWNr3ILi1ELi17EEvPdS0_S0_iii(
	.param .u64 .ptr .align 1 _Z15gpukernelBMWNr3ILi1ELi17EEvPdS0_S0_iii_param_0,
	.param .u64 .ptr .align 1 _Z15gpukernelBMWNr3ILi1ELi17EEvPdS0_S0_iii_param_1,
	.param .u64 .ptr .align 1 _Z15gpukernelBMWNr3ILi1ELi17EEvPdS0_S0_iii_param_2,
	.param .u32 _Z15gpukernelBMWNr3ILi1ELi17EEvPdS0_S0_iii_param_3,
	.param .u32 _Z15gpukernelBMWNr3ILi1ELi17EEvPdS0_S0_iii_param_4,
	.param .u32 _Z15gpukernelBMWNr3ILi1ELi17EEvPdS0_S0_iii_param_5
)
{
	.reg .pred 	%p<22>;
	.reg .b32 	%r<55>;
	.reg .b64 	%rd<25>;
	.reg .b64 	%fd<92>;

	ld.param.u64 	%rd6, [_Z15gpukernelBMWNr3ILi1ELi17EEvPdS0_S0_iii_param_0];
	ld.param.u64 	%rd7, [_Z15gpukernelBMWNr3ILi1ELi17EEvPdS0_S0_iii_param_1];
	ld.param.u32 	%r33, [_Z15gpukernelBMWNr3ILi1ELi17EEvPdS0_S0_iii_param_3];
	ld.param.u32 	%r34, [_Z15gpukernelBMWNr3ILi1ELi17EEvPdS0_S0_iii_param_4];
	ld.param.u32 	%r35, [_Z15gpukernelBMWNr3ILi1ELi17EEvPdS0_S0_iii_param_5];
	cvta.to.global.u64 	%rd1, %rd7;
	cvta.to.global.u64 	%rd2, %rd6;
	mov.u32 	%r45, %tid.x;
	setp.ge.s32 	%p1, %r45, %r33;
	setp.lt.s32 	%p2, %r35, 1;
	or.pred  	%p3, %p1, %p2;
	@%p3 bra 	$L__BB369_28;
	setp.gt.s32 	%p4, %r34, 0;
	@%p4 bra 	$L__BB369_11;
	and.b32  	%r2, %r35, 3;
	and.b32  	%r3, %r35, 2147483644;
$L__BB369_3:
	setp.lt.u32 	%p5, %r35, 4;
	mul.lo.s32 	%r28, %r45, %r35;
	mov.b32 	%r54, 0;
	@%p5 bra 	$L__BB369_6;
	mov.b32 	%r53, 0;
$L__BB369_5:
	add.s32 	%r38, %r53, %r28;
	mul.wide.u32 	%rd8, %r38, 8;
	add.s64 	%rd9, %rd2, %rd8;
	atom.global.add.f64 	%fd15, [%rd9], 0d0000000000000000;
	atom.global.add.f64 	%fd16, [%rd9+8], 0d0000000000000000;
	atom.global.add.f64 	%fd17, [%rd9+16], 0d0000000000000000;
	atom.global.add.f64 	%fd18, [%rd9+24], 0d0000000000000000;
	add.s32 	%r53, %r53, 4;
	setp.ne.s32 	%p6, %r53, %r3;
	mov.u32 	%r54, %r3;
	@%p6 bra 	$L__BB369_5;
$L__BB369_6:
	setp.eq.s32 	%p7, %r2, 0;
	@%p7 bra 	$L__BB369_10;
	setp.eq.s32 	%p8, %r2, 1;
	add.s32 	%r39, %r54, %r28;
	mul.wide.u32 	%rd10, %r39, 8;
	add.s64 	%rd11, %rd2, %rd10;
	atom.global.add.f64 	%fd19, [%rd11], 0d0000000000000000;
	@%p8 bra 	$L__BB369_10;
	setp.eq.s32 	%p9, %r2, 2;
	cvt.u64.u32 	%rd12, %r28;
	cvt.u64.u32 	%rd13, %r54;
	add.s64 	%rd14, %rd13, %rd12;
	shl.b64 	%rd15, %rd14, 3;
	add.s64 	%rd5, %rd2, %rd15;
	atom.global.add.f64 	%fd20, [%rd5+8], 0d0000000000000000;
	@%p9 bra 	$L__BB369_10;
	atom.global.add.f64 	%fd21, [%rd5+16], 0d0000000000000000;
$L__BB369_10:
	add.s32 	%r45, %r45, 544;
	setp.lt.s32 	%p10, %r45, %r33;
	@%p10 bra 	$L__BB369_3;
	bra.uni 	$L__BB369_28;
$L__BB369_11:
	and.b32  	%r4, %r34, 15;
	add.s32 	%r5, %r4, -1;
	and.b32  	%r6, %r34, 7;
	add.s32 	%r7, %r6, -1;
	and.b32  	%r8, %r34, 2147483632;
	and.b32  	%r9, %r34, 3;
	neg.s32 	%r10, %r8;
	add.s64 	%rd3, %rd1, 64;
$L__BB369_12:
	mul.lo.s32 	%r12, %r45, %r35;
	mov.b32 	%r46, 0;
$L__BB369_13:
	setp.lt.u32 	%p11, %r34, 16;
	add.s32 	%r14, %r46, %r12;
	mul.lo.s32 	%r15, %r14, %r34;
	mov.b32 	%r50, 0;
	mov.f64 	%fd91, 0d0000000000000000;
	@%p11 bra 	$L__BB369_16;
	mov.f64 	%fd91, 0d0000000000000000;
	mov.u32 	%r47, %r15;
	mov.u32 	%r48, %r10;
$L__BB369_15:
	.pragma "nounroll";
	mul.wide.s32 	%rd16, %r47, 8;
	add.s64 	%rd17, %rd3, %rd16;
	ld.global.f64 	%fd25, [%rd17+-64];
	add.f64 	%fd26, %fd91, %fd25;
	ld.global.f64 	%fd27, [%rd17+-56];
	add.f64 	%fd28, %fd26, %fd27;
	ld.global.f64 	%fd29, [%rd17+-48];
	add.f64 	%fd30, %fd28, %fd29;
	ld.global.f64 	%fd31, [%rd17+-40];
	add.f64 	%fd32, %fd30, %fd31;
	ld.global.f64 	%fd33, [%rd17+-32];
	add.f64 	%fd34, %fd32, %fd33;
	ld.global.f64 	%fd35, [%rd17+-24];
	add.f64 	%fd36, %fd34, %fd35;
	ld.global.f64 	%fd37, [%rd17+-16];
	add.f64 	%fd38, %fd36, %fd37;
	ld.global.f64 	%fd39, [%rd17+-8];
	add.f64 	%fd40, %fd38, %fd39;
	ld.global.f64 	%fd41, [%rd17];
	add.f64 	%fd42, %fd40, %fd41;
	ld.global.f64 	%fd43, [%rd17+8];
	add.f64 	%fd44, %fd42, %fd43;
	ld.global.f64 	%fd45, [%rd17+16];
	add.f64 	%fd46, %fd44, %fd45;
	ld.global.f64 	%fd47, [%rd17+24];
	add.f64 	%fd48, %fd46, %fd47;
	ld.global.f64 	%fd49, [%rd17+32];
	add.f64 	%fd50, %fd48, %fd49;
	ld.global.f64 	%fd51, [%rd17+40];
	add.f64 	%fd52, %fd50, %fd51;
	ld.global.f64 	%fd53, [%rd17+48];
	add.f64 	%fd54, %fd52, %fd53;
	ld.global.f64 	%fd55, [%rd17+56];
	add.f64 	%fd91, %fd54, %fd55;
	add.s32 	%r48, %r48, 16;
	add.s32 	%r47, %r47, 16;
	setp.ne.s32 	%p12, %r48, 0;
	mov.u32 	%r50, %r8;
	@%p12 bra 	$L__BB369_15;
$L__BB369_16:
	setp.eq.s32 	%p13, %r4, 0;
	@%p13 bra 	$L__BB369_26;
	setp.lt.u32 	%p14, %r5, 7;
	@%p14 bra 	$L__BB369_19;
	add.s32 	%r42, %r50, %r15;
	mul.wide.s32 	%rd18, %r42, 8;
	add.s64 	%rd19, %rd1, %rd18;
	ld.global.f64 	%fd57, [%rd19];
	add.f64 	%fd58, %fd91, %fd57;
	ld.global.f64 	%fd59, [%rd19+8];
	add.f64 	%fd60, %fd58, %fd59;
	ld.global.f64 	%fd61, [%rd19+16];
	add.f64 	%fd62, %fd60, %fd61;
	ld.global.f64 	%fd63, [%rd19+24];
	add.f64 	%fd64, %fd62, %fd63;
	ld.global.f64 	%fd65, [%rd19+32];
	add.f64 	%fd66, %fd64, %fd65;
	ld.global.f64 	%fd67, [%rd19+40];
	add.f64 	%fd68, %fd66, %fd67;
	ld.global.f64 	%fd69, [%rd19+48];
	add.f64 	%fd70, %fd68, %fd69;
	ld.global.f64 	%fd71, [%rd19+56];
	add.f64 	%fd91, %fd70, %fd71;
	add.s32 	%r50, %r50, 8;
$L__BB369_19:
	setp.eq.s32 	%p15, %r6, 0;
	@%p15 bra 	$L__BB369_26;
	setp.lt.u32 	%p16, %r7, 3;
	@%p16 bra 	$L__BB369_22;
	add.s32 	%r43, %r50, %r15;
	mul.wide.s32 	%rd20, %r43, 8;
	add.s64 	%rd21, %rd1, %rd20;
	ld.global.f64 	%fd73, [%rd21];
	add.f64 	%fd74, %fd91, %fd73;
	ld.global.f64 	%fd75, [%rd21+8];
	add.f64 	%fd76, %fd74, %fd75;
	ld.global.f64 	%fd77, [%rd21+16];
	add.f64 	%fd78, %fd76, %fd77;
	ld.global.f64 	%fd79, [%rd21+24];
	add.f64 	%fd91, %fd78, %fd79;
	add.s32 	%r50, %r50, 4;
$L__BB369_22:
	setp.eq.s32 	%p17, %r9, 0;
	@%p17 bra 	$L__BB369_26;
	setp.eq.s32 	%p18, %r9, 1;
	add.s32 	%r44, %r50, %r15;
	mul.wide.s32 	%rd22, %r44, 8;
	add.s64 	%rd4, %rd1, %rd22;
	ld.global.f64 	%fd80, [%rd4];
	add.f64 	%fd91, %fd91, %fd80;
	@%p18 bra 	$L__BB369_26;
	setp.eq.s32 	%p19, %r9, 2;
	ld.global.f64 	%fd81, [%rd4+8];
	add.f64 	%fd91, %fd91, %fd81;
	@%p19 bra 	$L__BB369_26;
	ld.global.f64 	%fd82, [%rd4+16];
	add.f64 	%fd91, %fd91, %fd82;
$L__BB369_26:
	mul.wide.u32 	%rd23, %r14, 8;
	add.s64 	%rd24, %rd2, %rd23;
	atom.global.add.f64 	%fd83, [%rd24], %fd91;
	add.s32 	%r46, %r46, 1;
	setp.ne.s32 	%p20, %r46, %r35;
	@%p20 bra 	$L__BB369_13;
	add.s32 	%r45, %r45, 544;
	setp.lt.s32 	%p21, %r45, %r33;
	@%p21 bra 	$L__BB369_12;
$L__BB369_28:
	ret;

}
	// .globl	_Z15gpukernelBMWNr3ILi1ELi18EEvPdS0_S0_iii
.visible .entry _Z15gpukernelBMWNr3ILi1ELi18EEvPdS0_S0_iii(
	.param .u64 .ptr .align 1 _Z15gpukernelBMWNr3ILi1ELi18EEvPdS0_S0_iii_param_0,
	.param .u64 .ptr .align 1 _Z15gpukernelBMWNr3ILi1ELi18EEvPdS0_S0_iii_param_1,
	.param .u64 .ptr .align 1 _Z15gpukernelBMWNr3ILi1ELi18EEvPdS0_S0_iii_param_2,
	.param .u32 _Z15gpukernelBMWNr3ILi1ELi18EEvPdS0_S0_iii_param_3,
	.param .u32 _Z15gpukernelBMWNr3ILi1ELi18EEvPdS0_S0_iii_param_4,
	.param .u32 _Z15gpukernelBMWNr3ILi1ELi18EEvPdS0_S0_iii_param_5
)
{
	.reg .pred 	%p<22>;
	.reg .b32 	%r<55>;
	.reg .b64 	%rd<25>;
	.reg .b64 	%fd<92>;

	ld.param.u64 	%rd6, [_Z15gpukernelBMWNr3ILi1ELi18EEvPdS0_S0_iii_param_0];
	ld.param.u64 	%rd7, [_Z15gpukernelBMWNr3ILi1ELi18EEvPdS0_S0_iii_param_1];
	ld.param.u32 	%r33, [_Z15gpukernelBMWNr3ILi1ELi18EEvPdS0_S0_iii_param_3];
	ld.param.u32 	%r34, [_Z15gpukernelBMWNr3ILi1ELi18EEvPdS0_S0_iii_param_4];
	ld.param.u32 	%r35, [_Z15gpukernelBMWNr3ILi1ELi18EEvPdS0_S0_iii_param_5];
	cvta.to.global.u64 	%rd1, %rd7;
	cvta.to.global.u64 	%rd2, %rd6;
	mov.u32 	%r45, %tid.x;
	setp.ge.s32 	%p1, %r45, %r33;
	setp.lt.s32 	%p2, %r35, 1;
	or.pred  	%p3, %p1, %p2;
	@%p3 bra 	$L__BB370_28;
	setp.gt.s32 	%p4, %r34, 0;
	@%p4 bra 	$L__BB370_11;
	and.b32  	%r2, %r35, 3;
	and.b32  	%r3, %r35, 2147483644;
$L__BB370_3:
	setp.lt.u32 	%p5, %r35, 4;
	mul.lo.s32 	%r28, %r45, %r35;
	mov.b32 	%r54, 0;
	@%p5 bra 	$L__BB370_6;
	mov.b32 	%r53, 0;
$L__BB370_5:
	add.s32 	%r38, %r53, %r28;
	mul.wide.u32 	%rd8, %r38, 8;
	add.s64 	%rd9, %rd2, %rd8;
	atom.global.add.f64 	%fd15, [%rd9], 0d0000000000000000;
	atom.global.add.f64 	%fd16, [%rd9+8], 0d0000000000000000;
	atom.global.add.f64 	%fd17, [%rd9+16], 0d0000000000000000;
	atom.global.add.f64 	%fd18, [%rd9+24], 0d0000000000000000;
	add.s32 	%r53, %r53, 4;
	setp.ne.s32 	%p6, %r53, %r3;
	mov.u32 	%r54, %r3;
	@%p6 bra 	$L__BB370_5;
$L__BB370_6:
	setp.eq.s32 	%p7, %r2, 0;
	@%p7 bra 	$L__BB370_10;
	setp.eq.s32 	%p8, %r2, 1;
	add.s32 	%r39, %r54, %r28;
	mul.wide.u32 	%rd10, %r39, 8;
	add.s64 	%rd11, %rd2, %rd10;
	atom.global.add.f64 	%fd19, [%rd11], 0d0000000000000000;
	@%p8 bra 	$L__BB370_10;
	setp.eq.s32 	%p9, %r2, 2;
	cvt.u64.u32 	%rd12, %r28;
	cvt.u64.u32 	%rd13, %r54;
	add.s64 	%rd14, %rd13, %rd12;
	shl.b64 	%rd15, %rd14, 3;
	add.s64 	%rd5, %rd2, %rd15;
	atom.global.add.f64 	%fd20, [%rd5+8], 0d0000000000000000;
	@%p9 bra 	$L__BB370_10;
	atom.global.add.f64 	%fd21, [%rd5+16], 0d0000000000000000;
$L__BB370_10:
	add.s32 	%r45, %r45, 576;
	setp.lt.s32 	%p10, %r45, %r33;
	@%p10 bra 	$L__BB370_3;
	bra.uni 	$L__BB370_28;
$L__BB370_11:
	and.b32  	%r4, %r34, 15;
	add.s32 	%r5, %r4, -1;
	and.b32  	%r6, %r34, 7;
	add.s32 	%r7, %r6, -1;
	and.b32  	%r8, %r34, 2147483632;
	and.b32  	%r9, %r34, 3;
	neg.s32 	%r10, %r8;
	add.s64 	%rd3, %rd1, 64;
$L__BB370_12:
	mul.lo.s32 	%r12, %r45, %r35;
	mov.b32 	%r46, 0;
$L__BB370_13:
	setp.lt.u32 	%p11, %r34, 16;
	add.s32 	%r14, %r46, %r12;
	mul.lo.s32 	%r15, %r14, %r34;
	mov.b32 	%r50, 0;
	mov.f64 	%fd91, 0d0000000000000000;
	@%p11 bra 	$L__BB370_16;
	mov.f64 	%fd91, 0d0000000000000000;
	mov.u32 	%r47, %r15;
	mov.u32 	%r48, %r10;
$L__BB370_15:
	.pragma "nounroll";
	mul.wide.s32 	%rd16, %r47, 8;
	add.s64 	%rd17, %rd3, %rd16;
	ld.global.f64 	%fd25, [%rd17+-64];
	add.f64 	%fd26, %fd91, %fd25;
	ld.global.f64 	%fd27, [%rd17+-56];
	add.f64 	%fd28, %fd26, %fd27;
	ld.global.f64 	%fd29, [%rd17+-48];
	add.f64 	%fd30, %fd28, %fd29;
	ld.global.f64 	%fd31, [%rd17+-40];
	add.f64 	%fd32, %fd30, %fd31;
	ld.global.f64 	%fd33, [%rd17+-32];
	add.f64 	%fd34, %fd32, %fd33;
	ld.global.f64 	%fd35, [%rd17+-24];
	add.f64 	%fd36, %fd34, %fd35;
	ld.global.f64 	%fd37, [%rd17+-16];
	add.f64 	%fd38, %fd36, %fd37;
	ld.global.f64 	%fd39, [%rd17+-8];
	add.f64 	%fd40, %fd38, %fd39;
	ld.global.f64 	%fd41, [%rd17];
	add.f64 	%fd42, %fd40, %fd41;
	ld.global.f64 	%fd43, [%rd17+8];
	add.f64 	%fd44, %fd42, %fd43;
	ld.global.f64 	%fd45, [%rd17+16];
	add.f64 	%fd46, %fd44, %fd45;
	ld.global.f64 	%fd47, [%rd17+24];
	add.f64 	%fd48, %fd46, %fd47;
	ld.global.f64 	%fd49, [%rd17+32];
	add.f64 	%fd50, %fd48, %fd49;
	ld.global.f64 	%fd51, [%rd17+40];
	add.f64 	%fd52, %fd50, %fd51;
	ld.global.f64 	%fd53, [%rd17+48];
	add.f64 	%fd54, %fd52, %fd53;
	ld.global.f64 	%fd55, [%rd17+56];
	add.f64 	%fd91, %fd54, %fd55;
	add.s32 	%r48, %r48, 16;
	add.s32 	%r47, %r47, 16;
	setp.ne.s32 	%p12, %r48, 0;
	mov.u32 	%r50, %r8;
	@%p12 bra 	$L__BB370_15;
$L__BB370_16:
	setp.eq.s32 	%p13, %r4, 0;
	@%p13 bra 	$L__BB370_26;
	setp.lt.u32 	%p14, %r5, 7;
	@%p14 bra 	$L__BB370_19;
	add.s32 	%r42, %r50, %r15;
	mul.wide.s32 	%rd18, %r42, 8;
	add.s64 	%rd19, %rd1, %rd18;
	ld.global.f64 	%fd57, [%rd19];
	add.f64 	%fd58, %fd91, %fd57;
	ld.global.f64 	%fd59, [%rd19+8];
	add.f64 	%fd60, %fd58, %fd59;
	ld.global.f64 	%fd61, [%rd19+16];
	add.f64 	%fd62, %fd60, %fd61;
	ld.global.f64 	%fd63, [%rd19+24];
	add.f64 	%fd64, %fd62, %fd63;
	ld.global.f64 	%fd65, [%rd19+32];
	add.f64 	%fd66, %fd64, %fd65;
	ld.global.f64 	%fd67, [%rd19+40];
	add.f64 	%fd68, %fd66, %fd67;
	ld.global.f64 	%fd69, [%rd19+48];
	add.f64 	%fd70, %fd68, %fd69;
	ld.global.f64 	%fd71, [%rd19+56];
	add.f64 	%fd91, %fd70, %fd71;
	add.s32 	%r50, %r50, 8;
$L__BB370_19:
	setp.eq.s32 	%p15, %r6, 0;
	@%p15 bra 	$L__BB370_26;
	setp.lt.u32 	%p16, %r7, 3;
	@%p16 bra 	$L__BB370_22;
	add.s32 	%r43, %r50, %r15;
	mul.wide.s32 	%rd20, %r43, 8;
	add.s64 	%rd21, %rd1, %rd20;
	ld.global.f64 	%fd73, [%rd21];
	add.f64 	%fd74, %fd91, %fd73;
	ld.global.f64 	%fd75, [%rd21+8];
	add.f64 	%fd76, %fd74, %fd75;
	ld.global.f64 	%fd77, [%rd21+16];
	add.f64 	%fd78, %fd76, %fd77;
	ld.global.f64 	%fd79, [%rd21+24];
	add.f64 	%fd91, %fd78, %fd79;
	add.s32 	%r50, %r50, 4;
$L__BB370_22:
	setp.eq.s32 	%p17, %r9, 0;
	@%p17 bra 	$L__BB370_26;
	setp.eq.s32 	%p18, %r9, 1;
	add.s32 	%r44, %r50, %r15;
	mul.wide.s32 	%rd22, %r44, 8;
	add.s64 	%rd4, %rd1, %rd22;
	ld.global.f64 	%fd80, [%rd4];
	add.f64 	%fd91, %fd91, %fd80;
	@%p18 bra 	$L__BB370_26;
	setp.eq.s32 	%p19, %r9, 2;
	ld.global.f64 	%fd81, [%rd4+8];
	add.f64 	%fd91, %fd91, %fd81;
	@%p19 bra 	$L__BB370_26;
	ld.global.f64 	%fd82, [%rd4+16];
	add.f64 	%fd91, %fd91, %fd82;
$L__BB370_26:
	mul.wide.u32 	%rd23, %r14, 8;
	add.s64 	%rd24, %rd2, %rd23;
	atom.global.add.f64 	%fd83, [%rd24], %fd91;
	add.s32 	%r46, %r46, 1;
	setp.ne.s32 	%p20, %r46, %r35;
	@%p20 bra 	$L__BB370_13;
	add.s32 	%r45, %r45, 576;
	setp.lt.s32 	%p21, %r45, %r33;
	@%p21 bra 	$L__BB370_12;
$L__BB370_28:
	ret;

}
	// .globl	_Z15gpukernelBMWNr3ILi1ELi19EEvPdS0_S0_iii
.visible .entry _Z15gpukernelBMWNr3ILi1ELi19EEvPdS0_S0_iii(
	.param .u64 .ptr .align 1 _Z15gpukernelBMWNr3ILi1ELi19EEvPdS0_S0_iii_param_0,
	.param .u64 .ptr .align 1 _Z15gpukernelBMWNr3ILi1ELi19EEvPdS0_S0_iii_param_1,
	.param .u64 .ptr .align 1 _Z15gpukernelBMWNr3ILi1ELi19EEvPdS0_S0_iii_param_2,
	.param .u32 _Z15gpukernelBMWNr3ILi1ELi19EEvPdS0_S0_iii_param_3,
	.param .u32 _Z15gpukernelBMWNr3ILi1ELi19EEvPdS0_S0_iii_param_4,
	.param .u32 _Z15gpukernelBMWNr3ILi1ELi19EEvPdS0_S0_iii_param_5
)
{
	.reg .pred 	%p<22>;
	.reg .b32 	%r<55>;
	.reg .b64 	%rd<25>;
	.reg .b64 	%fd<92>;

	ld.param.u64 	%rd6, [_Z15gpukernelBMWNr3ILi1ELi19EEvPdS0_S0_iii_param_0];
	ld.param.u64 	%rd7, [_Z15gpukernelBMWNr3ILi1ELi19EEvPdS0_S0_iii_param_1];
	ld.param.u32 	%r33, [_Z15gpukernelBMWNr3ILi1ELi19EEvPdS0_S0_iii_param_3];
	ld.param.u32 	%r34, [_Z15gpukernelBMWNr3ILi1ELi19EEvPdS0_S0_iii_param_4];
	ld.param.u32 	%r35, [_Z15gpukernelBMWNr3ILi1ELi19EEvPdS0_S0_iii_param_5];
	cvta.to.global.u64 	%rd1, %rd7;
	cvta.to.global.u64 	%rd2, %rd6;
	mov.u32 	%r45, %tid.x;
	setp.ge.s32 	%p1, %r45, %r33;
	setp.lt.s32 	%p2, %r35, 1;
	or.pred  	%p3, %p1, %p2;
	@%p3 bra 	$L__BB371_28;
	setp.gt.s32 	%p4, %r34, 0;
	@%p4 bra 	$L__BB371_11;
	and.b32  	%r2, %r35, 3;
	and.b32  	%r3, %r35, 2147483644;
$L__BB371_3:
	setp.lt.u32 	%p5, %r35, 4;
	mul.lo.s32 	%r28, %r45, %r35;
	mov.b32 	%r54, 0;
	@%p5 bra 	$L__BB371_6;
	mov.b32 	%r53, 0;
$L__BB371_5:
	add.s32 	%r38, %r53, %r28;
	mul.wide.u32 	%rd8, %r38, 8;
	add.s64 	%rd9, %rd2, %rd8;
	atom.global.add.f64 	%fd15, [%rd9], 0d0000000000000000;
	atom.global.add.f64 	%fd16, [%rd9+8], 0d0000000000000000;
	atom.global.add.f64 	%fd17, [%rd9+16], 0d0000000000000000;
	atom.global.add.f64 	%fd18, [%rd9+24], 0d0000000000000000;
	add.s32 	%r53, %r53, 4;
	setp.ne.s32 	%p6, %r53, %r3;
	mov.u32 	%r54, %r3;
	@%p6 bra 	$L__BB371_5;
$L__BB371_6:
	setp.eq.s32 	%p7, %r2, 0;
	@%p7 bra 	$L__BB371_10;
	setp.eq.s32 	%p8, %r2, 1;
	add.s32 	%r39, %r54, %r28;
	mul.wide.u32 	%rd10, %r39, 8;
	add.s64 	%rd11, %rd2, %rd10;
	atom.global.add.f64 	%fd19, [%rd11], 0d0000000000000000;
	@%p8 bra 	$L__BB371_10;
	setp.eq.s32 	%p9, %r2, 2;
	cvt.u64.u32 	%rd12, %r28;
	cvt.u64.u32 	%rd13, %r54;
	add.s64 	%rd14, %rd13, %rd12;
	shl.b64 	%rd15, %rd14, 3;
	add.s64 	%rd5, %rd2, %rd15;
	atom.global.add.f64 	%fd20, [%rd5+8], 0d0000000000000000;
	@%p9 bra 	$L__BB371_10;
	atom.global.add.f64 	%fd21, [%rd5+16], 0d0000000000000000;
$L__BB371_10:
	add.s32 	%r45, %r45, 608;
	setp.lt.s32 	%p10, %r45, %r33;
	@%p10 bra 	$L__BB371_3;
	bra.uni 	$L__BB371_28;
$L__BB371_11:
	and.b32  	%r4, %r34, 15;
	add.s32 	%r5, %r4, -1;
	and.b32  	%r6, %r34, 7;
	add.s32 	%r7, %r6, -1;
	and.b32  	%r8, %r34, 2147483632;
	and.b32  	%r9, %r34, 3;
	neg.s32 	%r10, %r8;
	add.s64 	%rd3, %rd1, 64;
$L__BB371_12:
	mul.lo.s32 	%r12, %r45, %r35;
	mov.b32 	%r46, 0;
$L__BB371_13:
	setp.lt.u32 	%p11, %r34, 16;
	add.s32 	%r14, %r46, %r12;
	mul.lo.s32 	%r15, %r14, %r34;
	mov.b32 	%r50, 0;
	mov.f64 	%fd91, 0d0000000000000000;
	@%p11 bra 	$L__BB371_16;
	mov.f64 	%fd91, 0d0000000000000000;
	mov.u32 	%r47, %r15;
	mov.u32 	%r48, %r10;
$L__BB371_15:
	.pragma "nounroll";
	mul.wide.s32 	%rd16, %r47, 8;
	add.s64 	%rd17, %rd3, %rd16;
	ld.global.f64 	%fd25, [%rd17+-64];
	add.f64 	%fd26, %fd91, %fd25;
	ld.global.f64 	%fd27, [%rd17+-56];
	add.f64 	%fd28, %fd26, %fd27;
	ld.global.f64 	%fd29, [%rd17+-48];
	add.f64 	%fd30, %fd28, %fd29;
	ld.global.f64 	%fd31, [%rd17+-40];
	add.f64 	%fd32, %fd30, %fd31;
	ld.global.f64 	%fd33, [%rd17+-32];
	add.f64 	%fd34, %fd32, %fd33;
	ld.global.f64 	%fd35, [%rd17+-24];
	add.f64 	%fd36, %fd34, %fd35;
	ld.global.f64 	%fd37, [%rd17+-16];
	add.f64 	%fd38, %fd36, %fd37;
	ld.global.f64 	%fd39, [%rd17+-8];
	add.f64 	%fd40, %fd38, %fd39;
	ld.global.f64 	%fd41, [%rd17];
	add.f64 	%fd42, %fd40, %fd41;
	ld.global.f64 	%fd43, [%rd17+8];
	add.f64 	%fd44, %fd42, %fd43;
	ld.global.f64 	%fd45, [%rd17+16];
	add.f64 	%fd46, %fd44, %fd45;
	ld.global.f64 	%fd47, [%rd17+24];
	add.f64 	%fd48, %fd46, %fd47;
	ld.global.f64 	%fd49, [%rd17+32];
	add.f64 	%fd50, %fd48, %fd49;
	ld.global.f64 	%fd51, [%rd17+40];
	add.f64 	%fd52, %fd50, %fd51;
	ld.global.f64 	%fd53, [%rd17+48];
	add.f64 	%fd54, %fd52, %fd53;
	ld.global.f64 	%fd55, [%rd17+56];
	add.f64 	%fd91, %fd54, %fd55;
	add.s32 	%r48, %r48, 16;
	add.s32 	%r47, %r47, 16;
	setp.ne.s32 	%p12, %r48, 0;
	mov.u32 	%r50, %r8;
	@%p12 bra 	$L__BB371_15;
$L__BB371_16:
	setp.eq.s32 	%p13, %r4, 0;
	@%p13 bra 	$L__BB371_26;
	setp.lt.u32 	%p14, %r5, 7;
	@%p14 bra 	$L__BB371_19;
	add.s32 	%r42, %r50, %r15;
	mul.wide.s32 	%rd18, %r42, 8;
	add.s64 	%rd19, %rd1, %rd18;
	ld.global.f64 	%fd57, [%rd19];
	add.f64 	%fd58, %fd91, %fd57;
	ld.global.f64 	%fd59, [%rd19+8];
	add.f64 	%fd60, %fd58, %fd59;
	ld.global.f64 	%fd61, [%rd19+16];
	add.f64 	%fd62, %fd60, %fd61;
	ld.global.f64 	%fd63, [%rd19+24];
	add.f64 	%fd64, %fd62, %fd63;
	ld.global.f64 	%fd65, [%rd19+32];
	add.f64 	%fd66, %fd64, %fd65;
	ld.global.f64 	%fd67, [%rd19+40];
	add.f64 	%fd68, %fd66, %fd67;
	ld.global.f64 	%fd69, [%rd19+48];
	add.f64 	%fd70, %fd68, %fd69;
	ld.global.f64 	%fd71, [%rd19+56];
	add.f64 	%fd91, %fd70, %fd71;
	add.s32 	%r50, %r50, 8;
$L__BB371_19:
	setp.eq.s32 	%p15, %r6, 0;
	@%p15 bra 	$L__BB371_26;
	setp.lt.u32 	%p16, %r7, 3;
	@%p16 bra 	$L__BB371_22;
	add.s32 	%r43, %r50, %r15;
	mul.wide.s32 	%rd20, %r43, 8;
	add.s64 	%rd21, %rd1, %rd20;
	ld.global.f64 	%fd73, [%rd21];
	add.f64 	%fd74, %fd91, %fd73;
	ld.global.f64 	%fd75, [%rd21+8];
	add.f64 	%fd76, %fd74, %fd75;
	ld.global.f64 	%fd77, [%rd21+16];
	add.f64 	%fd78, %fd76, %fd77;
	ld.global.f64 	%fd79, [%rd21+24];
	add.f64 	%fd91, %fd78, %fd79;
	add.s32 	%r50, %r50, 4;
$L__BB371_22:
	setp.eq.s32 	%p17, %r9, 0;
	@%p17 bra 	$L__BB371_26;
	setp.eq.s32 	%p18, %r9, 1;
	add.s32 	%r44, %r50, %r15;
	mul.wide.s32 	%rd22, %r44, 8;
	add.s64 	%rd4, %rd1, %rd22;
	ld.global.f64 	%fd80, [%rd4];
	add.f64 	%fd91, %fd91, %fd80;
	@%p18 bra 	$L__BB371_26;
	setp.eq.s32 	%p19, %r9, 2;
	ld.global.f64 	%fd81, [%rd4+8];
	add.f64 	%fd91, %fd91, %fd81;
	@%p19 bra 	$L__BB371_26;
	ld.global.f64 	%fd82, [%rd4+16];
	add.f64 	%fd91, %fd91, %fd82;
$L__BB371_26:
	mul.wide.u32 	%rd23, %r14, 8;
	add.s64 	%rd24, %rd2, %rd23;
	atom.global.add.f64 	%fd83, [%rd24], %fd91;
	add.s32 	%r46, %r46, 1;
	setp.ne.s32 	%p20, %r46, %r35;
	@%p20 bra 	$L__BB371_13;
	add.s32 	%r45, %r45, 608;
	setp.lt.s32 	%p21, %r45, %r33;
	@%p21 bra 	$L__BB371_12;
$L__BB371_28:
	ret;

}
	// .globl	_Z15gpukernelBMWNr3ILi1ELi20EEvPdS0_S0_iii
.visible .entry _Z15gpukernelBMWNr3ILi1ELi20EEvPdS0_S0_iii(
	.param .u64 .ptr .align 1 _Z15gpukernelBMWNr3ILi1ELi20EEvPdS0_S0_iii_param_0,
	.param .u64 .ptr .align 1 _Z15gpukernelBMWNr3ILi1ELi20EEvPdS0_S0_iii_param_1,
	.param .u64 .ptr .align 1 _Z15gpukernelBMWNr3ILi1ELi20EEvPdS0_S0_iii_param_2,
	.param .u32 _Z15gpukernelBMWNr3ILi1ELi20EEvPdS0_S0_iii_param_3,
	.param .u32 _Z15gpukernelBMWNr3ILi1ELi20EEvPdS0_S0_iii_param_4,
	.param .u32 _Z15gpukernelBMWNr3ILi1ELi20EEvPdS0_S0_iii_param_5
)
{
	.reg .pred 	%p<22>;
	.reg .b32 	%r<55>;
	.reg .b64 	%rd<25>;
	.reg .b64 	%fd<92>;

	ld.param.u64 	%rd6, [_Z15gpukernelBMWNr3ILi1ELi20EEvPdS0_S0_iii_param_0];
	ld.param.u64 	%rd7, [_Z15gpukernelBMWNr3ILi1ELi20EEvPdS0_S0_iii_param_1];
	ld.param.u32 	%r33, [_Z15gpukernelBMWNr3ILi1ELi20EEvPdS0_S0_iii_param_3];
	ld.param.u32 	%r34, [_Z15gpukernelBMWNr3ILi1ELi20EEvPdS0_S0_iii_param_4];
	ld.param.u32 	%r35, [_Z15gpukernelBMWNr3ILi1ELi20EEvPdS0_S0_iii_param_5];
	cvta.to.global.u64 	%rd1, %rd7;
	cvta.to.global.u64 	%rd2, %rd6;
	mov.u32 	%r45, %tid.x;
	setp.ge.s32 	%p1, %r45, %r33;
	setp.lt.s32 	%p2, %r35, 1;
	or.pred  	%p3, %p1, %p2;
	@%p3 bra 	$L__BB372_28;
	setp.gt.s32 	%p4, %r34, 0;
	@%p4 bra 	$L__BB372_11;
	and.b32  	%r2, %r35, 3;
	and.b32  	%r3, %r35, 2147483644;
$L__BB372_3:
	setp.lt.u32 	%p5, %r35, 4;
	mul.lo.s32 	%r28, %r45, %r35;
	mov.b32 	%r54, 0;
	@%p5 bra 	$L__BB372_6;
	mov.b32 	%r53, 0;
$L__BB372_5:
	add.s32 	%r38, %r53, %r28;
	mul.wide.u32 	%rd8, %r38, 8;
	add.s64 	%rd9, %rd2, %rd8;
	atom.global.add.f64 	%fd15, [%rd9], 0d0000000000000000;
	atom.global.add.f64 	%fd16, [%rd9+8], 0d0000000000000000;
	atom.global.add.f64 	%fd17, [%rd9+16], 0d0000000000000000;
	atom.global.add.f64 	%fd18, [%rd9+24], 0d0000000000000000;
	add.s32 	%r53, %r53, 4;
	setp.ne.s32 	%p6, %r53, %r3;
	mov.u32 	%r54, %r3;
	@%p6 bra 	$L__BB372_5;
$L__BB372_6:
	setp.eq.s32 	%p7, %r2, 0;
	@%p7 bra 	$L__BB372_10;
	setp.eq.s32 	%p8, %r2, 1;
	add.s32 	%r39, %r54, %r28;
	mul.wide.u32 	%rd10, %r39, 8;
	add.s64 	%rd11, %rd2, %rd10;
	atom.global.add.f64 	%fd19, [%rd11], 0d0000000000000000;
	@%p8 bra 	$L__BB372_10;
	setp.eq.s32 	%p9, %r2, 2;
	cvt.u64.u32 	%rd12, %r28;
	cvt.u64.u32 	%rd13, %r54;
	add.s64 	%rd14, %rd13, %rd12;
	shl.b64 	%rd15, %rd14, 3;
	add.s64 	%rd5, %rd2, %rd15;
	atom.global.add.f64 	%fd20, [%rd5+8], 0d0000000000000000;
	@%p9 bra 	$L__BB372_10;
	atom.global.add.f64 	%fd21, [%rd5+16], 0d0000000000000000;
$L__BB372_10:
	add.s32 	%r45, %r45, 640;
	setp.lt.s32 	%p10, %r45, %r33;
	@%p10 bra 	$L__BB372_3;
	bra.uni 	$L__BB372_28;
$L__BB372_11:
	and.b32  	%r4, %r34, 15;
	add.s32 	%r5, %r4, -1;
	and.b32  	%r6, %r34, 7;
	add.s32 	%r7, %r6, -1;
	and.b32  	%r8, %r34, 2147483632;
	and.b32  	%r9, %r34, 3;
	neg.s32 	%r10, %r8;
	add.s64 	%rd3, %rd1, 64;
$L__BB372_12:
	mul.lo.s32 	%r12, %r45, %r35;
	mov.b32 	%r46, 0;
$L__BB372_13:
	setp.lt.u32 	%p11, %r34, 16;
	add.s32 	%r14, %r46, %r12;
	mul.lo.s32 	%r15, %r14, %r34;
	mov.b32 	%r50, 0;
	mov.f64 	%fd91, 0d0000000000000000;
	@%p11 bra 	$L__BB372_16;
	mov.f64 	%fd91, 0d0000000000000000;
	mov.u32 	%r47, %r15;
	mov.u32 	%r48, %r10;
$L__BB372_15:
	.pragma "nounroll";
	mul.wide.s32 	%rd16, %r47, 8;
	add.s64 	%rd17, %rd3, %rd16;
	ld.global.f64 	%fd25, [%rd17+-64];
	add.f64 	%fd26, %fd91, %fd25;
	ld.global.f64 	%fd27, [%rd17+-56];
	add.f64 	%fd28, %fd26, %fd27;
	ld.global.f64 	%fd29, [%rd17+-48];
	add.f64 	%fd30, %fd28, %fd29;
	ld.global.f64 	%fd31, [%rd17+-40];
	add.f64 	%fd32, %fd30, %fd31;
	ld.global.f64 	%fd33, [%rd17+-32];
	add.f64 	%fd34, %fd32, %fd33;
	ld.global.f64 	%fd35, [%rd17+-24];
	add.f64 	%fd36, %fd34, %fd35;
	ld.global.f64 	%fd37, [%rd17+-16];
	add.f64 	%fd38, %fd36, %fd37;
	ld.global.f64 	%fd39, [%rd17+-8];
	add.f64 	%fd40, %fd38, %fd39;
	ld.global.f64 	%fd41, [%rd17];
	add.f64 	%fd42, %fd40, %fd41;
	ld.global.f64 	%fd43, [%rd17+8];
	add.f64 	%fd44, %fd42, %fd43;
	ld.global.f64 	%fd45, [%rd17+16];
	add.f64 	%fd46, %fd44, %fd45;
	ld.global.f64 	%fd47, [%rd17+24];
	add.f64 	%fd48, %fd46, %fd47;
	ld.global.f64 	%fd49, [%rd17+32];
	add.f64 	%fd50, %fd48, %fd49;
	ld.global.f64 	%fd51, [%rd17+40];
	add.f64 	%fd52, %fd50, %fd51;
	ld.global.f64 	%fd53, [%rd17+48];
	add.f64 	%fd54, %fd52, %fd53;
	ld.global.f64 	%fd55, [%rd17+56];
	add.f64 	%fd91, %fd54, %fd55;
	add.s32 	%r48, %r48, 16;
	add.s32 	%r47, %r47, 16;
	setp.ne.s32 	%p12, %r48, 0;
	mov.u32 	%r50, %r8;
	@%p12 bra 	$L__BB372_15;
$L__BB372_16:
	setp.eq.s32 	%p13, %r4, 0;
	@%p13 bra 	$L__BB372_26;
	setp.lt.u32 	%p14, %r5, 7;
	@%p14 bra 	$L__BB372_19;
	add.s32 	%r42, %r50, %r15;
	mul.wide.s32 	%rd18, %r42, 8;
	add.s64 	%rd19, %rd1, %rd18;
	ld.global.f64 	%fd57, [%rd19];
	add.f64 	%fd58, %fd91, %fd57;
	ld.global.f64 	%fd59, [%rd19+8];
	add.f64 	%fd60, %fd58, %fd59;
	ld.global.f64 	%fd61, [%rd19+16];
	add.f64 	%fd62, %fd60, %fd61;
	ld.global.f64 	%fd63, [%rd19+24];
	add.f64 	%fd64, %fd62, %fd63;
	ld.global.f64 	%fd65, [%rd19+32];
	add.f64 	%fd66, %fd64, %fd65;
	ld.global.f64 	%fd67, [%rd19+40];
	add.f64 	%fd68, %fd66, %fd67;
	ld.global.f64 	%fd69, [%rd19+48];
	add.f64 	%fd70, %fd68, %fd69;
	ld.global.f64 	%fd71, [%rd19+56];
	add.f64 	%fd91, %fd70, %fd71;
	add.s32 	%r50, %r50, 8;
$L__BB372_19:
	setp.eq.s32 	%p15, %r6, 0;
	@%p15 bra 	$L__BB372_26;
	setp.lt.u32 	%p16, %r7, 3;
	@%p16 bra 	$L__BB372_22;
	add.s32 	%r43, %r50, %r15;
	mul.wide.s32 	%rd20, %r43, 8;
	add.s64 	%rd21, %rd1, %rd20;
	ld.global.f64 	%fd73, [%rd21];
	add.f64 	%fd74, %fd91, %fd73;
	ld.global.f64 	%fd75, [%rd21+8];
	add.f64 	%fd76, %fd74, %fd75;
	ld.global.f64 	%fd77, [%rd21+16];
	add.f64 	%fd78, %fd76, %fd77;
	ld.global.f64 	%fd79, [%rd21+24];
	add.f64 	%fd91, %fd78, %fd79;
	add.s32 	%r50, %r50, 4;
$L__BB372_22:
	setp.eq.s32 	%p17, %r9, 0;
	@%p17 bra 	$L__BB372_26;
	setp.eq.s32 	%p18, %r9, 1;
	add.s32 	%r44, %r50, %r15;
	mul.wide.s32 	%rd22, %r44, 8;
	add.s64 	%rd4, %rd1, %rd22;
	ld.global.f64 	%fd80, [%rd4];
	add.f64 	%fd91, %fd91, %fd80;
	@%p18 bra 	$L__BB372_26;
	setp.eq.s32 	%p19, %r9, 2;
	ld.global.f64 	%fd81, [%rd4+8];
	add.f64 	%fd91, %fd91, %fd81;
	@%p19 bra 	$L__BB372_26;
	ld.global.f64 	%fd82, [%rd4+16];
	add.f64 	%fd91, %fd91, %fd82;
$L__BB372_26:
	mul.wide.u32 	%rd23, %r14, 8;
	add.s64 	%rd24, %rd2, %rd23;
	atom.global.add.f64 	%fd83, [%rd24], %fd91;
	add.s32 	%r46, %r46, 1;
	setp.ne.s32 	%p20, %r46, %r35;
	@%p20 bra 	$L__BB372_13;
	add.s32 	%r45, %r45, 640;
	setp.lt.s32 	%p21, %r45, %r33;
	@%p21 bra 	$L__BB372_12;
$L__BB372_28:
	ret;

}
	// .globl	_Z15gpukernelBMWNr3ILi1ELi21EEvPdS0_S0_iii
.visible .entry _Z15gpukernelBMWNr3ILi1ELi21EEvPdS0_S0_iii(
	.param .u64 .ptr .align 1 _Z15gpukernelBMWNr3ILi1ELi21EEvPdS0_S0_iii_param_0,
	.param .u64 .ptr .align 1 _Z15gpukernelBMWNr3ILi1ELi21EEvPdS0_S0_iii_param_1,
	.param .u64 .ptr .align 1 _Z15gpukernelBMWNr3ILi1ELi21EEvPdS0_S0_iii_param_2,
	.param .u32 _Z15gpukernelBMWNr3ILi1ELi21EEvPdS0_S0_iii_param_3,
	.param .u32 _Z15gpukernelBMWNr3ILi1ELi21EEvPdS0_S0_iii_param_4,
	.param .u32 _Z15gpukernelBMWNr3ILi1ELi21EEvPdS0_S0_iii_param_5
)
{
	.reg .pred 	%p<22>;
	.reg .b32 	%r<55>;
	.reg .b64 	%rd<25>;
	.reg .b64 	%fd<92>;

	ld.param.u64 	%rd6, [_Z15gpukernelBMWNr3ILi1ELi21EEvPdS0_S0_iii_param_0];
	ld.param.u64 	%rd7, [_Z15gpukernelBMWNr3ILi1ELi21EEvPdS0_S0_iii_param_1];
	ld.param.u32 	%r33, [_Z15gpukernelBMWNr3ILi1ELi21EEvPdS0_S0_iii_param_3];
	ld.param.u32 	%r34, [_Z15gpukernelBMWNr3ILi1ELi21EEvPdS0_S0_iii_param_4];
	ld.param.u32 	%r35, [_Z15gpukernelBMWNr3ILi1ELi21EEvPdS0_S0_iii_param_5];
	cvta.to.global.u64 	%rd1, %rd7;
	cvta.to.global.u64 	%rd2, %rd6;
	mov.u32 	%r45, %tid.x;
	setp.ge.s32 	%p1, %r45, %r33;
	setp.lt.s32 	%p2, %r35, 1;
	or.pred  	%p3, %p1, %p2;
	@%p3 bra 	$L__BB373_28;
	setp.gt.s32 	%p4, %r34, 0;
	@%p4 bra 	$L__BB373_11;
	and.b32  	%r2, %r35, 3;
	and.b32  	%r3, %r35, 2147483644;
$L__BB373_3:
	setp.lt.u32 	%p5, %r35, 4;
	mul.lo.s32 	%r28, %r45, %r35;
	mov.b32 	%r54, 0;
	@%p5 bra 	$L__BB373_6;
	mov.b32 	%r53, 0;
$L__BB373_5:
	add.s32 	%r38, %r53, %r28;
	mul.wide.u32 	%rd8, %r38, 8;
	add.s64 	%rd9, %rd2, %rd8;
	atom.global.add.f64 	%fd15, [%rd9], 0d0000000000000000;
	atom.global.add.f64 	%fd16, [%rd9+8], 0d0000000000000000;
	atom.global.add.f64 	%fd17, [%rd9+16], 0d0000000000000000;
	atom.global.add.f64 	%fd18, [%rd9+24], 0d0000000000000000;
	add.s32 	%r53, %r53, 4;
	setp.ne.s32 	%p6, %r53, %r3;
	mov.u32 	%r54, %r3;
	@%p6 bra 	$L__BB373_5;
$L__BB373_6:
	setp.eq.s32 	%p7, %r2, 0;
	@%p7 bra 	$L__BB373_10;
	setp.eq.s32 	%p8, %r2, 1;
	add.s32 	%r39, %r54, %r28;
	mul.wide.u32 	%rd10, %r39, 8;
	add.s64 	%rd11, %rd2, %rd10;
	atom.global.add.f64 	%fd19, [%rd11], 0d0000000000000000;
	@%p8 bra 	$L__BB373_10;
	setp.eq.s32 	%p9, %r2, 2;
	cvt.u64.u32 	%rd12, %r28;
	cvt.u64.u32 	%rd13, %r54;
	add.s64 	%rd14, %rd13, %rd12;
	shl.b64 	%rd15, %rd14, 3;
	add.s64 	%rd5, %rd2, %rd15;
	atom.global.add.f64 	%fd20, [%rd5+8], 0d0000000000000000;
	@%p9 bra 	$L__BB373_10;
	atom.global.add.f64 	%fd21, [%rd5+16], 0d0000000000000000;
$L__BB373_10:
	add.s32 	%r45, %r45, 672;
	setp.lt.s32 	%p10, %r45, %r33;
	@%p10 bra 	$L__BB373_3;
	bra.uni 	$L__BB373_28;
$L__BB373_11:
	and.b32  	%r4, %r34, 15;
	add.s32 	%r5, %r4, -1;
	and.b32  	%r6, %r34, 7;
	add.s32 	%r7, %r6, -1;
	and.b32  	%r8, %r34, 2147483632;
	and.b32  	%r9, %r34, 3;
	neg.s32 	%r10, %r8;
	add.s64 	%rd3, %rd1, 64;
$L__BB373_12:
	mul.lo.s32 	%r12, %r45, %r35;
	mov.b32 	%r46, 0;
$L__BB373_13:
	setp.lt.u32 	%p11, %r34, 16;
	add.s32 	%r14, %r46, %r12;
	mul.lo.s32 	%r15, %r14, %r34;
	mov.b32 	%r50, 0;
	mov.f64 	%fd91, 0d0000000000000000;
	@%p11 bra 	$L__BB373_16;
	mov.f64 	%fd91, 0d0000000000000000;
	mov.u32 	%r47, %r15;
	mov.u32 	%r48, %r10;
$L__BB373_15:
	.pragma "nounroll";
	mul.wide.s32 	%rd16, %r47, 8;
	add.s64 	%rd17, %rd3, %rd16;
	ld.global.f64 	%fd25, [%rd17+-64];
	add.f64 	%fd26, %fd91, %fd25;
	ld.global.f64 	%fd27, [%rd17+-56];
	add.f64 	%fd28, %fd26, %fd27;
	ld.global.f64 	%fd29, [%rd17+-48];
	add.f64 	%fd30, %fd28, %fd29;
	ld.global.f64 	%fd31, [%rd17+-40];
	add.f64 	%fd32, %fd30, %fd31;
	ld.global.f64 	%fd33, [%rd17+-32];
	add.f64 	%fd34, %fd32, %fd33;
	ld.global.f64 	%fd35, [%rd17+-24];
	add.f64 	%fd36, %fd34, %fd35;
	ld.global.f64 	%fd37, [%rd17+-16];
	add.f64 	%fd38, %fd36, %fd37;
	ld.global.f64 	%fd39, [%rd17+-8];
	add.f64 	%fd40, %fd38, %fd39;
	ld.global.f64 	%fd41, [%rd17];
	add.f64 	%fd42, %fd40, %fd41;
	ld.global.f64 	%fd43, [%rd17+8];
	add.f64 	%fd44, %fd42, %fd43;
	ld.global.f64 	%fd45, [%rd17+16];
	add.f64 	%fd46, %fd44, %fd45;
	ld.global.f64 	%fd47, [%rd17+24];
	add.f64 	%fd48, %fd46, %fd47;
	ld.global.f64 	%fd49, [%rd17+32];
	add.f64 	%fd50, %fd48, %fd49;
	ld.global.f64 	%fd51, [%rd17+40];
	add.f64 	%fd52, %fd50, %fd51;
	ld.global.f64 	%fd53, [%rd17+48];
	add.f64 	%fd54, %fd52, %fd53;
	ld.global.f64 	%fd55, [%rd17+56];
	add.f64 	%fd91, %fd54, %fd55;
	add.s32 	%r48, %r48, 16;
	add.s32 	%r47, %r47, 16;
	setp.ne.s32 	%p12, %r48, 0;
	mov.u32 	%r50, %r8;
	@%p12 bra 	$L__BB373_15;
$L__BB373_16:
	setp.eq.s32 	%p13, %r4, 0;
	@%p13 bra 	$L__BB373_26;
	setp.lt.u32 	%p14, %r5, 7;
	@%p14 bra 	$L__BB373_19;
	add.s32 	%r42, %r50, %r15;
	mul.wide.s32 	%rd18, %r42, 8;
	add.s64 	%rd19, %rd1, %rd18;
	ld.global.f64 	%fd57, [%rd19];
	add.f64 	%fd58, %fd91, %fd57;
	ld.global.f64 	%fd59, [%rd19+8];
	add.f64 	%fd60, %fd58, %fd59;
	ld.global.f64 	%fd61, [%rd19+16];
	add.f64 	%fd62, %fd60, %fd61;
	ld.global.f64 	%fd63, [%rd19+24];
	add.f64 	%fd64, %fd62, %fd63;
	ld.global.f64 	%fd65, [%rd19+32];
	add.f64 	%fd66, %fd64, %fd65;
	ld.global.f64 	%fd67, [%rd19+40];
	add.f64 	%fd68, %fd66, %fd67;
	ld.global.f64 	%fd69, [%rd19+48];
	add.f64 	%fd70, %fd68, %fd69;
	ld.global.f64 	%fd71, [%rd19+56];
	add.f64 	%fd91, %fd70, %fd71;
	add.s32 	%r50, %r50, 8;
$L__BB373_19:
	setp.eq.s32 	%p15, %r6, 0;
	@%p15 bra 	$L__BB373_26;
	setp.lt.u32 	%p16, %r7, 3;
	@%p16 bra 	$L__BB373_22;
	add.s32 	%r43, %r50, %r15;
	mul.wide.s32 	%rd20, %r43, 8;
	add.s64 	%rd21, %rd1, %rd20;
	ld.global.f64 	%fd73, [%rd21];
	add.f64 	%fd74, %fd91, %fd73;
	ld.global.f64 	%fd75, [%rd21+8];
	add.f64 	%fd76, %fd74, %fd75;
	ld.global.f64 	%fd77, [%rd21+16];
	add.f64 	%fd78, %fd76, %fd77;
	ld.global.f64 	%fd79, [%rd21+24];
	add.f64 	%fd91, %fd78, %fd79;
	add.s32 	%r50, %r50, 4;
$L__BB373_22:
	setp.eq.s32 	%p17, %r9, 0;
	@%p17 bra 	$L__BB373_26;
	setp.eq.s32 	%p18, %r9, 1;
	add.s32 	%r44, %r50, %r15;
	mul.wide.s32 	%rd22, %r44, 8;
	add.s64 	%rd4, %rd1, %rd22;
	ld.global.f64 	%fd80, [%rd4];
	add.f64 	%fd91, %fd91, %fd80;
	@%p18 bra 	$L__BB373_26;
	setp.eq.s32 	%p19, %r9, 2;
	ld.global.f64 	%fd81, [%rd4+8];
	add.f64 	%fd91, %fd91, %fd81;
	@%p19 bra 	$L__BB373_26;
	ld.global.f64 	%fd82, [%rd4+16];
	add.f64 	%fd91, %fd91, %fd82;
$L__BB373_26:
	mul.wide.u32 	%rd23, %r14, 8;
	add.s64 	%rd24, %rd2, %rd23;
	atom.global.add.f64 	%fd83, [%rd24], %fd91;
	add.s32 	%r46, %r46, 1;
	setp.ne.s32 	%p20, %r46, %r35;
	@%p20 bra 	$L__BB373_13;
	add.s32 	%r45, %r45, 672;
	setp.lt.s32 	%p21, %r45, %r33;
	@%p21 bra 	$L__BB373_12;
$L__BB373_28:
	ret;

}
	// .globl	_Z15gpukernelBMWNr3ILi1ELi22EEvPdS0_S0_iii
.visible .entry _Z15gpukernelBMWNr3ILi1ELi22EEvPdS0_S0_iii(
	.param .u64 .ptr .align 1 _Z15gpukernelBMWNr3ILi1ELi22EEvPdS0_S0_iii_param_0,
	.param .u64 .ptr .align 1 _Z15gpukernelBMWNr3ILi1ELi22EEvPdS0_S0_iii_param_1,
	.param .u64 .ptr .align 1 _Z15gpukernelBMWNr3ILi1ELi22EEvPdS0_S0_iii_param_2,
	.param .u32 _Z15gpukernelBMWNr3ILi1ELi22EEvPdS0_S0_iii_param_3,
	.param .u32 _Z15gpukernelBMWNr3ILi1ELi22EEvPdS0_S0_iii_param_4,
	.param .u32 _Z15gpukernelBMWNr3ILi1ELi22EEvPdS0_S0_iii_param_5
)
{
	.reg .pred 	%p<22>;
	.reg .b32 	%r<55>;
	.reg .b64 	%rd<25>;
	.reg .b64 	%fd<92>;

	ld.param.u64 	%rd6, [_Z15gpukernelBMWNr3ILi1ELi22EEvPdS0_S0_iii_param_0];
	ld.param.u64 	%rd7, [_Z15gpukernelBMWNr3ILi1ELi22EEvPdS0_S0_iii_param_1];
	ld.param.u32 	%r33, [_Z15gpukernelBMWNr3ILi1ELi22EEvPdS0_S0_iii_param_3];
	ld.param.u32 	%r34, [_Z15gpukernelBMWNr3ILi1ELi22EEvPdS0_S0_iii_param_4];
	ld.param.u32 	%r35, [_Z15gpukernelBMWNr3ILi1ELi22EEvPdS0_S0_iii_param_5];
	cvta.to.global.u64 	%rd1, %rd7;
	cvta.to.global.u64 	%rd2, %rd6;
	mov.u32 	%r45, %tid.x;
	setp.ge.s32 	%p1, %r45, %r33;
	setp.lt.s32 	%p2, %r35, 1;
	or.pred  	%p3, %p1, %p2;
	@%p3 bra 	$L__BB374_28;
	setp.gt.s32 	%p4, %r34, 0;
	@%p4 bra 	$L__BB374_11;
	and.b32  	%r2, %r35, 3;
	and.b32  	%r3, %r35, 2147483644;
$L__BB374_3:
	setp.lt.u32 	%p5, %r35, 4;
	mul.lo.s32 	%r28, %r45, %r35;
	mov.b32 	%r54, 0;
	@%p5 bra 	$L__BB374_6;
	mov.b32 	%r53, 0;
$L__BB374_5:
	add.s32 	%r38, %r53, %r28;
	mul.wide.u32 	%rd8, %r38, 8;
	add.s64 	%rd9, %rd2, %rd8;
	atom.global.add.f64 	%fd15, [%rd9], 0d0000000000000000;
	atom.global.add.f64 	%fd16, [%rd9+8], 0d0000000000000000;
	atom.global.add.f64 	%fd17, [%rd9+16], 0d0000000000000000;
	atom.global.add.f64 	%fd18, [%rd9+24], 0d0000000000000000;
	add.s32 	%r53, %r53, 4;
	setp.ne.s32 	%p6, %r53, %r3;
	mov.u32 	%r54, %r3;
	@%p6 bra 	$L__BB374_5;
$L__BB374_6:
	setp.eq.s32 	%p7, %r2, 0;
	@%p7 bra 	$L__BB374_10;
	setp.eq.s32 	%p8, %r2, 1;
	add.s32 	%r39, %r54, %r28;
	mul.wide.u32 	%rd10, %r39, 8;
	add.s64 	%rd11, %rd2, %rd10;
	atom.global.add.f64 	%fd19, [%rd11], 0d0000000000000000;
	@%p8 bra 	$L__BB374_10;
	setp.eq.s32 	%p9, %r2, 2;
	cvt.u64.u32 	%rd12, %r28;
	cvt.u64.u32 	%rd13, %r54;
	add.s64 	%rd14, %rd13, %rd12;
	shl.b64 	%rd15, %rd14, 3;
	add.s64 	%rd5, %rd2, %rd15;
	atom.global.add.f64 	%fd20, [%rd5+8], 0d0000000000000000;
	@%p9 bra 	$L__BB374_10;
	atom.global.add.f64 	%fd21, [%rd5+16], 0d0000000000000000;
$L__BB374_10:
	add.s32 	%r45, %r45, 704;
	setp.lt.s32 	%p10, %r45, %r33;
	@%p10 bra 	$L__BB374_3;
	bra.uni 	$L__BB374_28;
$L__BB374_11:
	and.b32  	%r4, %r34, 15;
	add.s32 	%r5, %r4, -1;
	and.b32  	%r6, %r34, 7;
	add.s32 	%r7, %r6, -1;
	and.b32  	%r8, %r34, 2147483632;
	and.b32  	%r9, %r34, 3;
	neg.s32 	%r10, %r8;
	add.s64 	%rd3, %rd1, 64;
$L__BB374_12:
	mul.lo.s32 	%r12, %r45, %r35;
	mov.b32 	%r46, 0;
$L__BB374_13:
	setp.lt.u32 	%p11, %r34, 16;
	add.s32 	%r14, %r46, %r12;
	mul.lo.s32 	%r15, %r14, %r34;
	mov.b32 	%r50, 0;
	mov.f64 	%fd91, 0d0000000000000000;
	@%p11 bra 	$L__BB374_16;
	mov.f64 	%fd91, 0d0000000000000000;
	mov.u32 	%r47, %r15;
	mov.u32 	%r48, %r10;
$L__BB374_15:
	.pragma "nounroll";
	mul.wide.s32 	%rd16, %r47, 8;
	add.s64 	%rd17, %rd3, %rd16;
	ld.global.f64 	%fd25, [%rd17+-64];
	add.f64 	%fd26, %fd91, %fd25;
	ld.global.f64 	%fd27, [%rd17+-56];
	add.f64 	%fd28, %fd26, %fd27;
	ld.global.f64 	%fd29, [%rd17+-48];
	add.f64 	%fd30, %fd28, %fd29;
	ld.global.f64 	%fd31, [%rd17+-40];
	add.f64 	%fd32, %fd30, %fd31;
	ld.global.f64 	%fd33, [%rd17+-32];
	add.f64 	%fd34, %fd32, %fd33;
	ld.global.f64 	%fd35, [%rd17+-24];
	add.f64 	%fd36, %fd34, %fd35;
	ld.global.f64 	%fd37, [%rd17+-16];
	add.f64 	%fd38, %fd36, %fd37;
	ld.global.f64 	%fd39, [%rd17+-8];
	add.f64 	%fd40, %fd38, %fd39;
	ld.global.f64 	%fd41, [%rd17];
	add.f64 	%fd42, %fd40, %fd41;
	ld.global.f64 	%fd43, [%rd17+8];
	add.f64 	%fd44, %fd42, %fd43;
	ld.global.f64 	%fd45, [%rd17+16];
	add.f64 	%fd46, %fd44, %fd45;
	ld.global.f64 	%fd47, [%rd17+24];
	add.f64 	%fd48, %fd46, %fd47;
	ld.global.f64 	%fd49, [%rd17+32];
	add.f64 	%fd50, %fd48, %fd49;
	ld.global.f64 	%fd51, [%rd17+40];
	add.f64 	%fd52, %fd50, %fd51;
	ld.global.f64 	%fd53, [%rd17+48];
	add.f64 	%fd54, %fd52, %fd53;
	ld.global.f64 	%fd55, [%rd17+56];
	add.f64 	%fd91, %fd54, %fd55;
	add.s32 	%r48, %r48, 16;
	add.s32 	%r47, %r47, 16;
	setp.ne.s32 	%p12, %r48, 0;
	mov.u32 	%r50, %r8;
	@%p12 bra 	$L__BB374_15;
$L__BB374_16:
	setp.eq.s32 	%p13, %r4, 0;
	@%p13 bra 	$L__BB374_26;
	setp.lt.u32 	%p14, %r5, 7;
	@%p14 bra 	$L__BB374_19;
	add.s32 	%r42, %r50, %r15;
	mul.wide.s32 	%rd18, %r42, 8;
	add.s64 	%rd19, %rd1, %rd18;
	ld.global.f64 	%fd57, [%rd19];
	add.f64 	%fd58, %fd91, %fd57;
	ld.global.f64 	%fd59, [%rd19+8];
	add.f64 	%fd60, %fd58, %fd59;
	ld.global.f64 	%fd61, [%rd19+16];
	add.f64 	%fd62, %fd60, %fd61;
	ld.global.f64 	%fd63, [%rd19+24];
	add.f64 	%fd64, %fd62, %fd63;
	ld.global.f64 	%fd65, [%rd19+32];
	add.f64 	%fd66, %fd64, %fd65;
	ld.global.f64 	%fd67, [%rd19+40];
	add.f64 	%fd68, %fd66, %fd67;
	ld.global.f64 	%fd69, [%rd19+48];
	add.f64 	%fd70, %fd68, %fd69;
	ld.global.f64 	%fd71, [%rd19+56];
	add.f64 	%fd91, %fd70, %fd71;
	add.s32 	%r50, %r50, 8;
$L__BB374_19:
	setp.eq.s32 	%p15, %r6, 0;
	@%p15 bra 	$L__BB374_26;
	setp.lt.u32 	%p16, %r7, 3;
	@%p16 bra 	$L__BB374_22;
	add.s32 	%r43, %r50, %r15;
	mul.wide.s32 	%rd20, %r43, 8;
	add.s64 	%rd21, %rd1, %rd20;
	ld.global.f64 	%fd73, [%rd21];
	add.f64 	%fd74, %fd91, %fd73;
	ld.global.f64 	%fd75, [%rd21+8];
	add.f64 	%fd76, %fd74, %fd75;
	ld.global.f64 	%fd77, [%rd21+16];
	add.f64 	%fd78, %fd76, %fd77;
	ld.global.f64 	%fd79, [%rd21+24];
	add.f64 	%fd91, %fd78, %fd79;
	add.s32 	%r50, %r50, 4;
$L__BB374_22:
	setp.eq.s32 	%p17, %r9, 0;
	@%p17 bra 	$L__BB374_26;
	setp.eq.s32 	%p18, %r9, 1;
	add.s32 	%r44, %r50, %r15;
	mul.wide.s32 	%rd22, %r44, 8;
	add.s64 	%rd4, %rd1, %rd22;
	ld.global.f64 	%fd80, [%rd4];
	add.f64 	%fd91, %fd91, %fd80;
	@%p18 bra 	$L__BB374_26;
	setp.eq.s32 	%p19, %r9, 2;
	ld.global.f64 	%fd81, [%rd4+8];
	add.f64 	%fd91, %fd91, %fd81;
	@%p19 bra 	$L__BB374_26;
	ld.global.f64 	%fd82, [%rd4+16];
	add.f64 	%fd91, %fd91, %fd82;
$L__BB374_26:
	mul.wide.u32 	%rd23, %r14, 8;
	add.s64 	%rd24, %rd2, %rd23;
	atom.global.add.f64 	%fd83, [%rd24], %fd91;
	add.s32 	%r46, %r46, 1;
	setp.ne.s32 	%p20, %r46, %r35;
	@%p20 bra 	$L__BB374_13;
	add.s32 	%r45, %r45, 704;
	setp.lt.s32 	%p21, %r45, %r33;
	@%p21 bra 	$L__BB374_12;
$L__BB374_28:
	ret;

}
	// .globl	_Z15gpukernelBMWNr3ILi1ELi23EEvPdS0_S0_iii
.visible .entry _Z15gpukernelBMWNr3ILi1ELi23EEvPdS0_S0_iii(
	.param .u64 .ptr .align 1 _Z15gpukernelBMWNr3ILi1ELi23EEvPdS0_S0_iii_param_0,
	.param .u64 .ptr .align 1 _Z15gpukernelBMWNr3ILi1ELi23EEvPdS0_S0_iii_param_1,
	.param .u64 .ptr .align 1 _Z15gpukernelBMWNr3ILi1ELi23EEvPdS0_S0_iii_param_2,
	.param .u32 _Z15gpukernelBMWNr3ILi1ELi23EEvPdS0_S0_iii_param_3,
	.param .u32 _Z15gpukernelBMWNr3ILi1ELi23EEvPdS0_S0_iii_param_4,
	.param .u32 _Z15gpukernelBMWNr3ILi1ELi23EEvPdS0_S0_iii_param_5
)
{
	.reg .pred 	%p<22>;
	.reg .b32 	%r<55>;
	.reg .b64 	%rd<25>;
	.reg .b64 	%fd<92>;

	ld.param.u64 	%rd6, [_Z15gpukernelBMWNr3ILi1ELi23EEvPdS0_S0_iii_param_0];
	ld.param.u64 	%rd7, [_Z15gpukernelBMWNr3ILi1ELi23EEvPdS0_S0_iii_param_1];
	ld.param.u32 	%r33, [_Z15gpukernelBMWNr3ILi1ELi23EEvPdS0_S0_iii_param_3];
	ld.param.u32 	%r34, [_Z15gpukernelBMWNr3ILi1ELi23EEvPdS0_S0_iii_param_4];
	ld.param.u32 	%r35, [_Z15gpukernelBMWNr3ILi1ELi23EEvPdS0_S0_iii_param_5];
	cvta.to.global.u64 	%rd1, %rd7;
	cvta.to.global.u64 	%rd2, %rd6;
	mov.u32 	%r45, %tid.x;
	setp.ge.s32 	%p1, %r45, %r33;
	setp.lt.s32 	%p2, %r35, 1;
	or.pred  	%p3, %p1, %p2;
	@%p3 bra 	$L__BB375_28;
	setp.gt.s32 	%p4, %r34, 0;
	@%p4 bra 	$L__BB375_11;
	and.b32  	%r2, %r35, 3;
	and.b32  	%r3, %r35, 2147483644;
$L__BB375_3:
	setp.lt.u32 	%p5, %r35, 4;
	mul.lo.s32 	%r28, %r45, %r35;
	mov.b32 	%r54, 0;
	@%p5 bra 	$L__BB375_6;
	mov.b32 	%r53, 0;
$L__BB375_5:
	add.s32 	%r38, %r53, %r28;
	mul.wide.u32 	%rd8, %r38, 8;
	add.s64 	%rd9, %rd2, %rd8;
	atom.global.add.f64 	%fd15, [%rd9], 0d0000000000000000;
	atom.global.add.f64 	%fd16, [%rd9+8], 0d0000000000000000;
	atom.global.add.f64 	%fd17, [%rd9+16], 0d0000000000000000;
	atom.global.add.f64 	%fd18, [%rd9+24], 0d0000000000000000;
	add.s32 	%r53, %r53, 4;
	setp.ne.s32 	%p6, %r53, %r3;
	mov.u32 	%r54, %r3;
	@%p6 bra 	$L__BB375_5;
$L__BB375_6:
	setp.eq.s32 	%p7, %r2, 0;
	@%p7 bra 	$L__BB375_10;
	setp.eq.s32 	%p8, %r2, 1;
	add.s32 	%r39, %r54, %r28;
	mul.wide.u32 	%rd10, %r39, 8;
	add.s64 	%rd11, %rd2, %rd10;
	atom.global.add.f64 	%fd19, [%rd11], 0d0000000000000000;
	@%p8 bra 	$L__BB375_10;
	setp.eq.s32 	%p9, %r2, 2;
	cvt.u64.u32 	%rd12, %r28;
	cvt.u64.u32 	%rd13, %r54;
	add.s64 	%rd14, %rd13, %rd12;
	shl.b64 	%rd15, %rd14, 3;
	add.s64 	%rd5, %rd2, %rd15;
	atom.global.add.f64 	%fd20, [%rd5+8], 0d0000000000000000;
	@%p9 bra 	$L__BB375_10;
	atom.global.add.f64 	%fd21, [%rd5+16], 0d0000000000000000;
$L__BB375_10:
	add.s32 	%r45, %r45, 736;
	setp.lt.s32 	%p10, %r45, %r33;
	@%p10 bra 	$L__BB375_3;
	bra.uni 	$L__BB375_28;
$L__BB375_11:
	and.b32  	%r4, %r34, 15;
	add.s32 	%r5, %r4, -1;
	and.b32  	%r6, %r34, 7;
	add.s32 	%r7, %r6, -1;
	and.b32  	%r8, %r34, 2147483632;
	and.b32  	%r9, %r34, 3;
	neg.s32 	%r10, %r8;
	add.s64 	%rd3, %rd1, 64;
$L__BB375_12:
	mul.lo.s32 	%r12, %r45, %r35;
	mov.b32 	%r46, 0;
$L__BB375_13:
	setp.lt.u32 	%p11, %r34, 16;
	add.s32 	%r14, %r46, %r12;
	mul.lo.s32 	%r15, %r14, %r34;
	mov.b32 	%r50, 0;
	mov.f64 	%fd91, 0d0000000000000000;
	@%p11 bra 	$L__BB375_16;
	mov.f64 	%fd91, 0d0000000000000000;
	mov.u32 	%r47, %r15;
	mov.u32 	%r48, %r10;
$L__BB375_15:
	.pragma "nounroll";
	mul.wide.s32 	%rd16, %r47, 8;
	add.s64 	%rd17, %rd3, %rd16;
	ld.global.f64 	%fd25, [%rd17+-64];
	add.f64 	%fd26, %fd91, %fd25;
	ld.global.f64 	%fd27, [%rd17+-56];
	add.f64 	%fd28, %fd26, %fd27;
	ld.global.f64 	%fd29, [%rd17+-48];
	add.f64 	%fd30, %fd28, %fd29;
	ld.global.f64 	%fd31, [%rd17+-40];
	add.f64 	%fd32, %fd30, %fd31;
	ld.global.f64 	%fd33, [%rd17+-32];
	add.f64 	%fd34, %fd32, %fd33;
	ld.global.f64 	%fd35, [%rd17+-24];
	add.f64 	%fd36, %fd34, %fd35;
	ld.global.f64 	%fd37, [%rd17+-16];
	add.f64 	%fd38, %fd36, %fd37;
	ld.global.f64 	%fd39, [%rd17+-8];
	add.f64 	%fd40, %fd38, %fd39;
	ld.global.f64 	%fd41, [%rd17];
	add.f64 	%fd42, %fd40, %fd41;
	ld.global.f64 	%fd43, [%rd17+8];
	add.f64 	%fd44, %fd42, %fd43;
	ld.global.f64 	%fd45, [%rd17+16];
	add.f64 	%fd46, %fd44, %fd45;
	ld.global.f64 	%fd47, [%rd17+24];
	add.f64 	%fd48, %fd46, %fd47;
	ld.global.f64 	%fd49, [%rd17+32];
	add.f64 	%fd50, %fd48, %fd49;
	ld.global.f64 	%fd51, [%rd17+40];
	add.f64 	%fd52, %fd50, %fd51;
	ld.global.f64 	%fd53, [%rd17+48];
	add.f64 	%fd54, %fd52, %fd53;
	ld.global.f64 	%fd55, [%rd17+56];
	add.f64 	%fd91, %fd54, %fd55;
	add.s32 	%r48, %r48, 16;
	add.s32 	%r47, %r47, 16;
	setp.ne.s32 	%p12, %r48, 0;
	mov.u32 	%r50, %r8;
	@%p12 bra 	$L__BB375_15;
$L__BB375_16:
	setp.eq.s32 	%p13, %r4, 0;
	@%p13 bra 	$L__BB375_26;
	setp.lt.u32 	%p14, %r5, 7;
	@%p14 bra 	$L__BB375_19;
	add.s32 	%r42, %r50, %r15;
	mul.wide.s32 	%rd18, %r42, 8;
	add.s64 	%rd19, %rd1, %rd18;
	ld.global.f64 	%fd57, [%rd19];
	add.f64 	%fd58, %fd91, %fd57;
	ld.global.f64 	%fd59, [%rd19+8];
	add.f64 	%fd60, %fd58, %fd59;
	ld.global.f64 	%fd61, [%rd19+16];
	add.f64 	%fd62, %fd60, %fd61;
	ld.global.f64 	%fd63, [%rd19+24];
	add.f64 	%fd64, %fd62, %fd63;
	ld.global.f64 	%fd65, [%rd19+32];
	add.f64 	%fd66, %fd64, %fd65;
	ld.global.f64 	%fd67, [%rd19+40];
	add.f64 	%fd68, %fd66, %fd67;
	ld.global.f64 	%fd69, [%rd19+48];
	add.f64 	%fd70, %fd68, %fd69;
	ld.global.f64 	%fd71, [%rd19+56];
	add.f64 	%fd91, %fd70, %fd71;
	add.s32 	%r50, %r50, 8;
$L__BB375_19:
	setp.eq.s32 	%p15, %r6, 0;
	@%p15 bra 	$L__BB375_26;
	setp.lt.u32 	%p16, %r7, 3;
	@%p16 bra 	$L__BB375_22;
	add.s32 	%r43, %r50, %r15;
	mul.wide.s32 	%rd20, %r43, 8;
	add.s64 	%rd21, %rd1, %rd20;
	ld.global.f64 	%fd73, [%rd21];
	add.f64 	%fd74, %fd91, %fd73;
	ld.global.f64 	%fd75, [%rd21+8];
	add.f64 	%fd76, %fd74, %fd75;
	ld.global.f64 	%fd77, [%rd21+16];
	add.f64 	%fd78, %fd76, %fd77;
	ld.global.f64 	%fd79, [%rd21+24];
	add.f64 	%fd91, %fd78, %fd79;
	add.s32 	%r50, %r50, 4;
$L__BB375_22:
	setp.eq.s32 	%p17, %r9, 0;
	@%p17 bra 	$L__BB375_26;
	setp.eq.s32 	%p18, %r9, 1;
	add.s32 	%r44, %r50, %r15;
	mul.wide.s32 	%rd22, %r44, 8;
	add.s64 	%rd4, %rd1, %rd22;
	ld.global.f64 	%fd80, [%rd4];
	add.f64 	%fd91, %fd91, %fd80;
	@%p18 bra 	$L__BB375_26;
	setp.eq.s32 	%p19, %r9, 2;
	ld.global.f64 	%fd81, [%rd4+8];
	add.f64 	%fd91, %fd91, %fd81;
	@%p19 bra 	$L__BB375_26;
	ld.global.f64 	%fd82, [%rd4+16];
	add.f64 	%fd91, %fd91, %fd82;
$L__BB375_26:
	mul.wide.u32 	%rd23, %r14, 8;
	add.s64 	%rd24, %rd2, %rd23;
	atom.global.add.f64 	%fd83, [%rd24], %fd91;
	add.s32 	%r46, %r46, 1;
	setp.ne.s32 	%p20, %r46, %r35;
	@%p20 bra 	$L__BB375_13;
	add.s32 	%r45, %r45, 736;
	setp.lt.s32 	%p21, %r45, %r33;
	@%p21 bra 	$L__BB375_12;
$L__BB375_28:
	ret;

}
	// .globl	_Z15gpukernelBMWNr3ILi1ELi24EEvPdS0_S0_iii
.visible .entry _Z15gpukernelBMWNr3ILi1ELi24EEvPdS0_S0_iii(
	.param .u64 .ptr .align 1 _Z15gpukernelBMWNr3ILi1ELi24EEvPdS0_S0_iii_param_0,
	.param .u64 .ptr .align 1 _Z15gpukernelBMWNr3ILi1ELi24EEvPdS0_S0_iii_param_1,
	.param .u64 .ptr .align 1 _Z15gpukernelBMWNr3ILi1ELi24EEvPdS0_S0_iii_param_2,
	.param .u32 _Z15gpukernelBMWNr3ILi1ELi24EEvPdS0_S0_iii_param_3,
	.param .u32 _Z15gpukernelBMWNr3ILi1ELi24EEvPdS0_S0_iii_param_4,
	.param .u32 _Z15gpukernelBMWNr3ILi1ELi24EEvPdS0_S0_iii_param_5
)
{
	.reg .pred 	%p<22>;
	.reg .b32 	%r<55>;
	.reg .b64 	%rd<25>;
	.reg .b64 	%fd<92>;

	ld.param.u64 	%rd6, [_Z15gpukernelBMWNr3ILi1ELi24EEvPdS0_S0_iii_param_0];
	ld.param.u64 	%rd7, [_Z15gpukernelBMWNr3ILi1ELi24EEvPdS0_S0_iii_param_1];
	ld.param.u32 	%r33, [_Z15gpukernelBMWNr3ILi1ELi24EEvPdS0_S0_iii_param_3];
	ld.param.u32 	%r34, [_Z15gpukernelBMWNr3ILi1ELi24EEvPdS0_S0_iii_param_4];
	ld.param.u32 	%r35, [_Z15gpukernelBMWNr3ILi1ELi24EEvPdS0_S0_iii_param_5];
	cvta.to.global.u64 	%rd1, %rd7;
	cvta.to.global.u64 	%rd2, %rd6;
	mov.u32 	%r45, %tid.x;
	setp.ge.s32 	%p1, %r45, %r33;
	setp.lt.s32 	%p2, %r35, 1;
	or.pred  	%p3, %p1, %p2;
	@%p3 bra 	$L__BB376_28;
	setp.gt.s32 	%p4, %r34, 0;
	@%p4 bra 	$L__BB376_11;
	and.b32  	%r2, %r35, 3;
	and.b32  	%r3, %r35, 2147483644;
$L__BB376_3:
	setp.lt.u32 	%p5, %r35, 4;
	mul.lo.s32 	%r28, %r45, %r35;
	mov.b32 	%r54, 0;
	@%p5 bra 	$L__BB376_6;
	mov.b32 	%r53, 0;
$L__BB376_5:
	add.s32 	%r38, %r53, %r28;
	mul.wide.u32 	%rd8, %r38, 8;
	add.s64 	%rd9, %rd2, %rd8;
	atom.global.add.f64 	%fd15, [%rd9], 0d0000000000000000;
	atom.global.add.f64 	%fd16, [%rd9+8], 0d0000000000000000;
	atom.global.add.f64 	%fd17, [%rd9+16], 0d0000000000000000;
	atom.global.add.f64 	%fd18, [%rd9+24], 0d0000000000000000;
	add.s32 	%r53, %r53, 4;
	setp.ne.s32 	%p6, %r53, %r3;
	mov.u32 	%r54, %r3;
	@%p6 bra 	$L__BB376_5;
$L__BB376_6:
	setp.eq.s32 	%p7, %r2, 0;
	@%p7 bra 	$L__BB376_10;
	setp.eq.s32 	%p8, %r2, 1;
	add.s32 	%r39, %r54, %r28;
	mul.wide.u32 	%rd10, %r39, 8;
	add.s64 	%rd11, %rd2, %rd10;
	atom.global.add.f64 	%fd19, [%rd11], 0d0000000000000000;
	@%p8 bra 	$L__BB376_10;
	setp.eq.s32 	%p9, %r2, 2;
	cvt.u64.u32 	%rd12, %r28;
	cvt.u64.u32 	%rd13, %r54;
	add.s64 	%rd14, %rd13, %rd12;
	shl.b64 	%rd15, %rd14, 3;
	add.s64 	%rd5, %rd2, %rd15;
	atom.global.add.f64 	%fd20, [%rd5+8], 0d0000000000000000;
	@%p9 bra 	$L__BB376_10;
	atom.global.add.f64 	%fd21, [%rd5+16], 0d0000000000000000;
$L__BB376_10:
	add.s32 	%r45, %r45, 768;
	setp.lt.s32 	%p10, %r45, %r33;
	@%p10 bra 	$L__BB376_3;
	bra.uni 	$L__BB376_28;
$L__BB376_11:
	and.b32  	%r4, %r34, 15;
	add.s32 	%r5, %r4, -1;
	and.b32  	%r6, %r34, 7;
	add.s32 	%r7, %r6, -1;
	and.b32  	%r8, %r34, 2147483632;
	and.b32  	%r9, %r34, 3;
	neg.s32 	%r10, %r8;
	add.s64 	%rd3, %rd1, 64;
$L__BB376_12:
	mul.lo.s32 	%r12, %r45, %r35;
	mov.b32 	%r46, 0;
$L__BB376_13:
	setp.lt.u32 	%p11, %r34, 16;
	add.s32 	%r14, %r46, %r12;
	mul.lo.s32 	%r15, %r14, %r34;
	mov.b32 	%r50, 0;
	mov.f64 	%fd91, 0d0000000000000000;
	@%p11 bra 	$L__BB376_16;
	mov.f64 	%fd91, 0d0000000000000000;
	mov.u32 	%r47, %r15;
	mov.u32 	%r48, %r10;
$L__BB376_15:
	.pragma "nounroll";
	mul.wide.s32 	%rd16, %r47, 8;
	add.s64 	%rd17, %rd3, %rd16;
	ld.global.f64 	%fd25, [%rd17+-64];
	add.f64 	%fd26, %fd91, %fd25;
	ld.global.f64 	%fd27, [%rd17+-56];
	add.f64 	%fd28, %fd26, %fd27;
	ld.global.f64 	%fd29, [%rd17+-48];
	add.f64 	%fd30, %fd28, %fd29;
	ld.global.f64 	%fd31, [%rd17+-40];
	add.f64 	%fd32, %fd30, %fd31;
	ld.global.f64 	%fd33, [%rd17+-32];
	add.f64 	%fd34, %fd32, %fd33;
	ld.global.f64 	%fd35, [%rd17+-24];
	add.f64 	%fd36, %fd34, %fd35;
	ld.global.f64 	%fd37, [%rd17+-16];
	add.f64 	%fd38, %fd36, %fd37;
	ld.global.f64 	%fd39, [%rd17+-8];
	add.f64 	%fd40, %fd38, %fd39;
	ld.global.f64 	%fd41, [%rd17];
	add.f64 	%fd42, %fd40, %fd41;
	ld.global.f64 	%fd43, [%rd17+8];
	add.f64 	%fd44, %fd42, %fd43;
	ld.global.f64 	%fd45, [%rd17+16];
	add.f64 	%fd46, %fd44, %fd45;
	ld.global.f64 	%fd47, [%rd17+24];
	add.f64 	%fd48, %fd46, %fd47;
	ld.global.f64 	%fd49, [%rd17+32];
	add.f64 	%fd50, %fd48, %fd49;
	ld.global.f64 	%fd51, [%rd17+40];
	add.f64 	%fd52, %fd50, %fd51;
	ld.global.f64 	%fd53, [%rd17+48];
	add.f64 	%fd54, %fd52, %fd53;
	ld.global.f64 	%fd55, [%rd17+56];
	add.f64 	%fd91, %fd54, %fd55;
	add.s32 	%r48, %r48, 16;
	add.s32 	%r47, %r47, 16;
	setp.ne.s32 	%p12, %r48, 0;
	mov.u32 	%r50, %r8;
	@%p12 bra 	$L__BB376_15;
$L__BB376_16:
	setp.eq.s32 	%p13, %r4, 0;
	@%p13 bra 	$L__BB376_26;
	setp.lt.u32 	%p14, %r5, 7;
	@%p14 bra 	$L__BB376_19;
	add.s32 	%r42, %r50, %r15;
	mul.wide.s32 	%rd18, %r42, 8;
	add.s64 	%rd19, %rd1, %rd18;
	ld.global.f64 	%fd57, [%rd19];
	add.f64 	%fd58, %fd91, %fd57;
	ld.global.f64 	%fd59, [%rd19+8];
	add.f64 	%fd60, %fd58, %fd59;
	ld.global.f64 	%fd61, [%rd19+16];
	add.f64 	%fd62, %fd60, %fd61;
	ld.global.f64 	%fd63, [%rd19+24];
	add.f64 	%fd64, %fd62, %fd63;
	ld.global.f64 	%fd65, [%rd19+32];
	add.f64 	%fd66, %fd64, %fd65;
	ld.global.f64 	%fd67, [%rd19+40];
	add.f64 	%fd68, %fd66, %fd67;
	ld.global.f64 	%fd69, [%rd19+48];
	add.f64 	%fd70, %fd68, %fd69;
	ld.global.f64 	%fd71, [%rd19+56];
	add.f64 	%fd91, %fd70, %fd71;
	add.s32 	%r50, %r50, 8;
$L__BB376_19:
	setp.eq.s32 	%p15, %r6, 0;
	@%p15 bra 	$L__BB376_26;
	setp.lt.u32 	%p16, %r7, 3;
	@%p16 bra 	$L__BB376_22;
	add.s32 	%r43, %r50, %r15;
	mul.wide.s32 	%rd20, %r43, 8;
	add.s64 	%rd21, %rd1, %rd20;
	ld.global.f64 	%fd73, [%rd21];
	add.f64 	%fd74, %fd91, %fd73;
	ld.global.f64 	%fd75, [%rd21+8];
	add.f64 	%fd76, %fd74, %fd75;
	ld.global.f64 	%fd77, [%rd21+16];
	add.f64 	%fd78, %fd76, %fd77;
	ld.global.f64 	%fd79, [%rd21+24];
	add.f64 	%fd91, %fd78, %fd79;
	add.s32 	%r50, %r50, 4;
$L__BB376_22:
	setp.eq.s32 	%p17, %r9, 0;
	@%p17 bra 	$L__BB376_26;
	setp.eq.s32 	%p18, %r9, 1;
	add.s32 	%r44, %r50, %r15;
	mul.wide.s32 	%rd22, %r44, 8;
	add.s64 	%rd4, %rd1, %rd22;
	ld.global.f64 	%fd80, [%rd4];
	add.f64 	%fd91, %fd91, %fd80;
	@%p18 bra 	$L__BB376_26;
	setp.eq.s32 	%p19, %r9, 2;
	ld.global.f64 	%fd81, [%rd4+8];
	add.f64 	%fd91, %fd91, %fd81;
	@%p19 bra 	$L__BB376_26;
	ld.global.f64 	%fd82, [%rd4+16];
	add.f64 	%fd91, %fd91, %fd82;
$L__BB376_26:
	mul.wide.u32 	%rd23, %r14, 8;
	add.s64 	%rd24, %rd2, %rd23;
	atom.global.add.f64 	%fd83, [%rd24], %fd91;
	add.s32 	%r46, %r46, 1;
	setp.ne.s32 	%p20, %r46, %r35;
	@%p20 bra 	$L__BB376_13;
	add.s32 	%r45, %r45, 768;
	setp.lt.s32 	%p21, %r45, %r33;
	@%p21 bra 	$L__BB376_12;
$L__BB376_28:
	ret;

}
	// .globl	_Z15gpukernelBMWNr3ILi1ELi25EEvPdS0_S0_iii
.visible .entry _Z15gpukernelBMWNr3ILi1ELi25EEvPdS0_S0_iii(
	.param .u64 .ptr .align 1 _Z15gpukernelBMWNr3ILi1ELi25EEvPdS0_S0_iii_param_0,
	.param .u64 .ptr .align 1 _Z15gpukernelBMWNr3ILi1ELi25EEvPdS0_S0_iii_param_1,
	.param .u64 .ptr .align 1 _Z15gpukernelBMWNr3ILi1ELi25EEvPdS0_S0_iii_param_2,
	.param .u32 _Z15gpukernelBMWNr3ILi1ELi25EEvPdS0_S0_iii_param_3,
	.param .u32 _Z15gpukernelBMWNr3ILi1ELi25EEvPdS0_S0_iii_param_4,
	.param .u32 _Z15gpukernelBMWNr3ILi1ELi25EEvPdS0_S0_iii_param_5
)
{
	.reg .pred 	%p<22>;
	.reg .b32 	%r<55>;
	.reg .b64 	%rd<25>;
	.reg .b64 	%fd<92>;

	ld.param.u64 	%rd6, [_Z15gpukernelBMWNr3ILi1ELi25EEvPdS0_S0_iii_param_0];
	ld.param.u64 	%rd7, [_Z15gpukernelBMWNr3ILi1ELi25EEvPdS0_S0_iii_param_1];
	ld.param.u32 	%r33, [_Z15gpukernelBMWNr3ILi1ELi25EEvPdS0_S0_iii_param_3];
	ld.param.u32 	%r34, [_Z15gpukernelBMWNr3ILi1ELi25EEvPdS0_S0_iii_param_4];
	ld.param.u32 	%r35, [_Z15gpukernelBMWNr3ILi1ELi25EEvPdS0_S0_iii_param_5];
	cvta.to.global.u64 	%rd1, %rd7;
	cvta.to.global.u64 	%rd2, %rd6;
	mov.u32 	%r45, %tid.x;
	setp.ge.s32 	%p1, %r45, %r33;
	setp.lt.s32 	%p2, %r35, 1;
	or.pred  	%p3, %p1, %p2;
	@%p3 bra 	$L__BB377_28;
	setp.gt.s32 	%p4, %r34, 0;
	@%p4 bra 	$L__BB377_11;
	and.b32  	%r2, %r35, 3;
	and.b32  	%r3, %r35, 2147483644;
$L__BB377_3:
	setp.lt.u32 	%p5, %r35, 4;
	mul.lo.s32 	%r28, %r45, %r35;
	mov.b32 	%r54, 0;
	@%p5 bra 	$L__BB377_6;
	mov.b32 	%r53, 0;
$L__BB377_5:
	add.s32 	%r38, %r53, %r28;
	mul.wide.u32 	%rd8, %r38, 8;
	add.s64 	%rd9, %rd2, %rd8;
	atom.global.add.f64 	%fd15, [%rd9], 0d0000000000000000;
	atom.global.add.f64 	%fd16, [%rd9+8], 0d0000000000000000;
	atom.global.add.f64 	%fd17, [%rd9+16], 0d0000000000000000;
	atom.global.add.f64 	%fd18, [%rd9+24], 0d0000000000000000;
	add.s32 	%r53, %r53, 4;
	setp.ne.s32 	%p6, %r53, %r3;
	mov.u32 	%r54, %r3;
	@%p6 bra 	$L__BB377_5;
$L__BB377_6:
	setp.eq.s32 	%p7, %r2, 0;
	@%p7 bra 	$L__BB377_10;
	setp.eq.s32 	%p8, %r2, 1;
	add.s32 	%r39, %r54, %r28;
	mul.wide.u32 	%rd10, %r39, 8;
	add.s64 	%rd11, %rd2, %rd10;
	atom.global.add.f64 	%fd19, [%rd11], 0d0000000000000000;
	@%p8 bra 	$L__BB377_10;
	setp.eq.s32 	%p9, %r2, 2;
	cvt.u64.u32 	%rd12, %r28;
	cvt.u64.u32 	%rd13, %r54;
	add.s64 	%rd14, %rd13, %rd12;
	shl.b64 	%rd15, %rd14, 3;
	add.s64 	%rd5, %rd2, %rd15;
	atom.global.add.f64 	%fd20, [%rd5+8], 0d0000000000000000;
	@%p9 bra 	$L__BB377_10;
	atom.global.add.f64 	%fd21, [%rd5+16], 0d0000000000000000;
$L__BB377_10:
	add.s32 	%r45, %r45, 800;
	setp.lt.s32 	%p10, %r45, %r33;
	@%p10 bra 	$L__BB377_3;
	bra.uni 	$L__BB377_28;
$L__BB377_11:
	and.b32  	%r4, %r34, 15;
	add.s32 	%r5, %r4, -1;
	and.b32  	%r6, %r34, 7;
	add.s32 	%r7, %r6, -1;
	and.b32  	%r8, %r34, 2147483632;
	and.b32  	%r9, %r34, 3;
	neg.s32 	%r10, %r8;
	add.s64 	%rd3, %rd1, 64;
$L__BB377_12:
	mul.lo.s32 	%r12, %r45, %r35;
	mov.b32 	%r46, 0;
$L__BB377_13:
	setp.lt.u32 	%p11, %r34, 16;
	add.s32 	%r14, %r46, %r12;
	mul.lo.s32 	%r15, %r14, %r34;
	mov.b32 	%r50, 0;
	mov.f64 	%fd91, 0d0000000000000000;
	@%p11 bra 	$L__BB377_16;
	mov.f64 	%fd91, 0d0000000000000000;
	mov.u32 	%r47, %r15;
	mov.u32 	%r48, %r10;
$L__BB377_15:
	.pragma "nounroll";
	mul.wide.s32 	%rd16, %r47, 8;
	add.s64 	%rd17, %rd3, %rd16;
	ld.global.f64 	%fd25, [%rd17+-64];
	add.f64 	%fd26, %fd91, %fd25;
	ld.global.f64 	%fd27, [%rd17+-56];
	add.f64 	%fd28, %fd26, %fd27;
	ld.global.f64 	%fd29, [%rd17+-48];
	add.f64 	%fd30, %fd28, %fd29;
	ld.global.f64 	%fd31, [%rd17+-40];
	add.f64 	%fd32, %fd30, %fd31;
	ld.global.f64 	%fd33, [%rd17+-32];
	add.f64 	%fd34, %fd32, %fd33;
	ld.global.f64 	%fd35, [%rd17+-24];
	add.f64 	%fd36, %fd34, %fd35;
	ld.global.f64 	%fd37, [%rd17+-16];
	add.f64 	%fd38, %fd36, %fd37;
	ld.global.f64 	%fd39, [%rd17+-8];
	add.f64 	%fd40, %fd38, %fd39;
	ld.global.f64 	%fd41, [%rd17];
	add.f64 	%fd42, %fd40, %fd41;
	ld.global.f64 	%fd43, [%rd17+8];
	add.f64 	%fd44, %fd42, %fd43;
	ld.global.f64 	%fd45, [%rd17+16];
	add.f64 	%fd46, %fd44, %fd45;
	ld.global.f64 	%fd47, [%rd17+24];
	add.f64 	%fd48, %fd46, %fd47;
	ld.global.f64 	%fd49, [%rd17+32];
	add.f64 	%fd50, %fd48, %fd49;
	ld.global.f64 	%fd51, [%rd17+40];
	add.f64 	%fd52, %fd50, %fd51;
	ld.global.f64 	%fd53, [%rd17+48];
	add.f64 	%fd54, %fd52, %fd53;
	ld.global.f64 	%fd55, [%rd17+56];
	add.f64 	%fd91, %fd54, %fd55;
	add.s32 	%r48, %r48, 16;
	add.s32 	%r47, %r47, 16;
	setp.ne.s32 	%p12, %r48, 0;
	mov.u32 	%r50, %r8;
	@%p12 bra 	$L__BB377_15;
$L__BB377_16:
	setp.eq.s32 	%p13, %r4, 0;
	@%p13 bra 	$L__BB377_26;
	setp.lt.u32 	%p14, %r5, 7;
	@%p14 bra 	$L__BB377_19;
	add.s32 	%r42, %r50, %r15;
	mul.wide.s32 	%rd18, %r42, 8;
	add.s64 	%rd19, %rd1, %rd18;
	ld.global.f64 	%fd57, [%rd19];
	add.f64 	%fd58, %fd91, %fd57;
	ld.global.f64 	%fd59, [%rd19+8];
	add.f64 	%fd60, %fd58, %fd59;
	ld.global.f64 	%fd61, [%rd19+16];
	add.f64 	%fd62, %fd60, %fd61;
	ld.global.f64 	%fd63, [%rd19+24];
	add.f64 	%fd64, %fd62, %fd63;
	ld.global.f64 	%fd65, [%rd19+32];
	add.f64 	%fd66, %fd64, %fd65;
	ld.global.f64 	%fd67, [%rd19+40];
	add.f64 	%fd68, %fd66, %fd67;
	ld.global.f64 	%fd69, [%rd19+48];
	add.f64 	%fd70, %fd68, %fd69;
	ld.global.f64 	%fd71, [%rd19+56];
	add.f64 	%fd91, %fd70, %fd71;
	add.s32 	%r50, %r50, 8;
$L__BB377_19:
	setp.eq.s32 	%p15, %r6, 0;
	@%p15 bra 	$L__BB377_26;
	setp.lt.u32 	%p16, %r7, 3;
	@%p16 bra 	$L__BB377_22;
	add.s32 	%r43, %r50, %r15;
	mul.wide.s32 	%rd20, %r43, 8;
	add.s64 	%rd21, %rd1, %rd20;
	ld.global.f64 	%fd73, [%rd21];
	add.f64 	%fd74, %fd91, %fd73;
	ld.global.f64 	%fd75, [%rd21+8];
	add.f64 	%fd76, %fd74, %fd75;
	ld.global.f64 	%fd77, [%rd21+16];
	add.f64 	%fd78, %fd76, %fd77;
	ld.global.f64 	%fd79, [%rd21+24];
	add.f64 	%fd91, %fd78, %fd79;
	add.s32 	%r50, %r50, 4;
$L__BB377_22:
	setp.eq.s32 	%p17, %r9, 0;
	@%p17 bra 	$L__BB377_26;
	setp.eq.s32 	%p18, %r9, 1;
	add.s32 	%r44, %r50, %r15;
	mul.wide.s32 	%rd22, %r44, 8;
	add.s64 	%rd4, %rd1, %rd22;
	ld.global.f64 	%fd80, [%rd4];
	add.f64 	%fd91, %fd91, %fd80;
	@%p18 bra 	$L__BB377_26;
	setp.eq.s32 	%p19, %r9, 2;
	ld.global.f64 	%fd81, [%rd4+8];
	add.f64 	%fd91, %fd91, %fd81;
	@%p19 bra 	$L__BB377_26;
	ld.global.f64 	%fd82, [%rd4+16];
	add.f64 	%fd91, %fd91, %fd82;
$L__BB377_26:
	mul.wide.u32 	%rd23, %r14, 8;
	add.s64 	%rd24, %rd2, %rd23;
	atom.global.add.f64 	%fd83, [%rd24], %fd91;
	add.s32 	%r46, %r46, 1;
	setp.ne.s32 	%p20, %r46, %r35;
	@%p20 bra 	$L__BB377_13;
	add.s32 	%r45, %r45, 800;
	setp.lt.s32 	%p21, %r45, %r33;
	@%p21 bra 	$L__BB377_12;
$L__BB377_28:
	ret;

}
	// .globl	_Z15gpukernelBMWNr3ILi1ELi26EEvPdS0_S0_iii
.visible .entry _Z15gpukernelBMWNr3ILi1ELi26EEvPdS0_S0_iii(
	.param .u64 .ptr .align 1 _Z15gpukernelBMWNr3ILi1ELi26EEvPdS0_S0_iii_param_0,
	.param .u64 .ptr .align 1 _Z15gpukernelBMWNr3ILi1ELi26EEvPdS0_S0_iii_param_1,
	.param .u64 .ptr .align 1 _Z15gpukernelBMWNr3ILi1ELi26EEvPdS0_S0_iii_param_2,
	.param .u32 _Z15gpukernelBMWNr3ILi1ELi26EEvPdS0_S0_iii_param_3,
	.param .u32 _Z15gpukernelBMWNr3ILi1ELi26EEvPdS0_S0_iii_param_4,
	.param .u32 _Z15gpukernelBMWNr3ILi1ELi26EEvPdS0_S0_iii_param_5
)
{
	.reg .pred 	%p<22>;
	.reg .b32 	%r<55>;
	.reg .b64 	%rd<25>;
	.reg .b64 	%fd<92>;

	ld.param.u64 	%rd6, [_Z15gpukernelBMWNr3ILi1ELi26EEvPdS0_S0_iii_param_0];
	ld.param.u64 	%rd7, [_Z15gpukernelBMWNr3ILi1ELi26EEvPdS0_S0_iii_param_1];
	ld.param.u32 	%r33, [_Z15gpukernelBMWNr3ILi1ELi26EEvPdS0_S0_iii_param_3];
	ld.param.u32 	%r34, [_Z15gpukernelBMWNr3ILi1ELi26EEvPdS0_S0_iii_param_4];
	ld.param.u32 	%r35, [_Z15gpukernelBMWNr3ILi1ELi26EEvPdS0_S0_iii_param_5];
	cvta.to.global.u64 	%rd1, %rd7;
	cvta.to.global.u64 	%rd2, %rd6;
	mov.u32 	%r45, %tid.x;
	setp.ge.s32 	%p1, %r45, %r33;
	setp.lt.s32 	%p2, %r35, 1;
	or.pred  	%p3, %p1, %p2;
	@%p3 bra 	$L__BB378_28;
	setp.gt.s32 	%p4, %r34, 0;
	@%p4 bra 	$L__BB378_11;
	and.b32  	%r2, %r35, 3;
	and.b32  	%r3, %r35, 2147483644;
$L__BB378_3:
	setp.lt.u32 	%p5, %r35, 4;
	mul.lo.s32 	%r28, %r45, %r35;
	mov.b32 	%r54, 0;
	@%p5 bra 	$L__BB378_6;
	mov.b32 	%r53, 0;
$L__BB378_5:
	add.s32 	%r38, %r53, %r28;
	mul.wide.u32 	%rd8, %r38, 8;
	add.s64 	%rd9, %rd2, %rd8;
	atom.global.add.f64 	%fd15, [%rd9], 0d0000000000000000;
	atom.global.add.f64 	%fd16, [%rd9+8], 0d0000000000000000;
	atom.global.add.f64 	%fd17, [%rd9+16], 0d0000000000000000;
	atom.global.add.f64 	%fd18, [%rd9+24], 0d0000000000000000;
	add.s32 	%r53, %r53, 4;
	setp.ne.s32 	%p6, %r53, %r3;
	mov.u32 	%r54, %r3;
	@%p6 bra 	$L__BB378_5;
$L__BB378_6:
	setp.eq.s32 	%p7, %r2, 0;
	@%p7 bra 	$L__BB378_10;
	setp.eq.s32 	%p8, %r2, 1;
	add.s32 	%r39, %r54, %r28;
	mul.wide.u32 	%rd10, %r39, 8;
	add.s64 	%rd11, %rd2, %rd10;
	atom.global.add.f64 	%fd19, [%rd11], 0d0000000000000000;
	@%p8 bra 	$L__BB378_10;
	setp.eq.s32 	%p9, %r2, 2;
	cvt.u64.u32 	%rd12, %r28;
	cvt.u64.u32 	%rd13, %r54;
	add.s64 	%rd14, %rd13, %rd12;
	shl.b64 	%rd15, %rd14, 3;
	add.s64 	%rd5, %rd2, %rd15;
	atom.global.add.f64 	%fd20, [%rd5+8], 0d0000000000000000;
	@%p9 bra 	$L__BB378_10;
	atom.global.add.f64 	%fd21, [%rd5+16], 0d0000000000000000;
$L__BB378_10:
	add.s32 	%r45, %r45, 832;
	setp.lt.s32 	%p10, %r45, %r33;
	@%p10 bra 	$L__BB378_3;
	bra.uni 	$L__BB378_28;
$L__BB378_11:
	and.b32  	%r4, %r34, 15;
	add.s32 	%r5, %r4, -1;
	and.b32  	%r6, %r34, 7;
	add.s32 	%r7, %r6, -1;
	and.b32  	%r8, %r34, 2147483632;
	and.b32  	%r9, %r34, 3;
	neg.s32 	%r10, %r8;
	add.s64 	%rd3, %rd1, 64;
$L__BB378_12:
	mul.lo.s32 	%r12, %r45, %r35;
	mov.b32 	%r46, 0;
$L__BB378_13:
	setp.lt.u32 	%p11, %r34, 16;
	add.s32 	%r14, %r46, %r12;
	mul.lo.s32 	%r15, %r14, %r34;
	mov.b32 	%r50, 0;
	mov.f64 	%fd91, 0d0000000000000000;
	@%p11 bra 	$L__BB378_16;
	mov.f64 	%fd91, 0d0000000000000000;
	mov.u32 	%r47, %r15;
	mov.u32 	%r48, %r10;
$L__BB378_15:
	.pragma "nounroll";
	mul.wide.s32 	%rd16, %r47, 8;
	add.s64 	%rd17, %rd3, %rd16;
	ld.global.f64 	%fd25, [%rd17+-64];
	add.f64 	%fd26, %fd91, %fd25;
	ld.global.f64 	%fd27, [%rd17+-56];
	add.f64 	%fd28, %fd26, %fd27;
	ld.global.f64 	%fd29, [%rd17+-48];
	add.f64 	%fd30, %fd28, %fd29;
	ld.global.f64 	%fd31, [%rd17+-40];
	add.f64 	%fd32, %fd30, %fd31;
	ld.global.f64 	%fd33, [%rd17+-32];
	add.f64 	%fd34, %fd32, %fd33;
	ld.global.f64 	%fd35, [%rd17+-24];
	add.f64 	%fd36, %fd34, %fd35;
	ld.global.f64 	%fd37, [%rd17+-16];
	add.f64 	%fd38, %fd36, %fd37;
	ld.global.f64 	%fd39, [%rd17+-8];
	add.f64 	%fd40, %fd38, %fd39;
	ld.global.f64 	%fd41, [%rd17];
	add.f64 	%fd42, %fd40, %fd41;
	ld.global.f64 	%fd43, [%rd17+8];
	add.f64 	%fd44, %fd42, %fd43;
	ld.global.f64 	%fd45, [%rd17+16];
	add.f64 	%fd46, %fd44, %fd45;
	ld.global.f64 	%fd47, [%rd17+24];
	add.f64 	%fd48, %fd46, %fd47;
	ld.global.f64 	%fd49, [%rd17+32];
	add.f64 	%fd50, %fd48, %fd49;
	ld.global.f64 	%fd51, [%rd17+40];
	add.f64 	%fd52, %fd50, %fd51;
	ld.global.f64 	%fd53, [%rd17+48];
	add.f64 	%fd54, %fd52, %fd53;
	ld.global.f64 	%fd55, [%rd17+56];
	add.f64 	%fd91, %fd54, %fd55;
	add.s32 	%r48, %r48, 16;
	add.s32 	%r47, %r47, 16;
	setp.ne.s32 	%p12, %r48, 0;
	mov.u32 	%r50, %r8;
	@%p12 bra 	$L__BB378_15;
$L__BB378_16:
	setp.eq.s32 	%p13, %r4, 0;
	@%p13 bra 	$L__BB378_26;
	setp.lt.u32 	%p14, %r5, 7;
	@%p14 bra 	$L__BB378_19;
	add.s32 	%r42, %r50, %r15;
	mul.wide.s32 	%rd18, %r42, 8;
	add.s64 	%rd19, %rd1, %rd18;
	ld.global.f64 	%fd57, [%rd19];
	add.f64 	%fd58, %fd91, %fd57;
	ld.global.f64 	%fd59, [%rd19+8];
	add.f64 	%fd60, %fd58, %fd59;
	ld.global.f64 	%fd61, [%rd19+16];
	add.f64 	%fd62, %fd60, %fd61;
	ld.global.f64 	%fd63, [%rd19+24];
	add.f64 	%fd64, %fd62, %fd63;
	ld.global.f64 	%fd65, [%rd19+32];
	add.f64 	%fd66, %fd64, %fd65;
	ld.global.f64 	%fd67, [%rd19+40];
	add.f64 	%fd68, %fd66, %fd67;
	ld.global.f64 	%fd69, [%rd19+48];
	add.f64 	%fd70, %fd68, %fd69;
	ld.global.f64 	%fd71, [%rd19+56];
	add.f64 	%fd91, %fd70, %fd71;
	add.s32 	%r50, %r50, 8;
$L__BB378_19:
	setp.eq.s32 	%p15, %r6, 0;
	@%p15 bra 	$L__BB378_26;
	setp.lt.u32 	%p16, %r7, 3;
	@%p16 bra 	$L__BB378_22;
	add.s32 	%r43, %r50, %r15;
	mul.wide.s32 	%rd20, %r43, 8;
	add.s64 	%rd21, %rd1, %rd20;
	ld.global.f64 	%fd73, [%rd21];
	add.f64 	%fd74, %fd91, %fd73;
	ld.global.f64 	%fd75, [%rd21+8];
	add.f64 	%fd76, %fd74, %fd75;
	ld.global.f64 	%fd77, [%rd21+16];
	add.f64 	%fd78, %fd76, %fd77;
	ld.global.f64 	%fd79, [%rd21+24];
	add.f64 	%fd91, %fd78, %fd79;
	add.s32 	%r50, %r50, 4;
$L__BB378_22:
	setp.eq.s32 	%p17, %r9, 0;
	@%p17 bra 	$L__BB378_26;
	setp.eq.s32 	%p18, %r9, 1;
	add.s32 	%r44, %r50, %r15;
	mul.wide.s32 	%rd22, %r44, 8;
	add.s64 	%rd4, %rd1, %rd22;
	ld.global.f64 	%fd80, [%rd4];
	add.f64 	%fd91, %fd91, %fd80;
	@%p18 bra 	$L__BB378_26;
	setp.eq.s32 	%p19, %r9, 2;
	ld.global.f64 	%fd81, [%rd4+8];
	add.f64 	%fd91, %fd91, %fd81;
	@%p19 bra 	$L__BB378_26;
	ld.global.f64 	%fd82, [%rd4+16];
	add.f64 	%fd91, %fd91, %fd82;
$L__BB378_26:
	mul.wide.u32 	%rd23, %r14, 8;
	add.s64 	%rd24, %rd2, %rd23;
	atom.global.add.f64 	%fd83, [%rd24], %fd91;
	add.s32 	%r46, %r46, 1;
	setp.ne.s32 	%p20, %r46, %r35;
	@%p20 bra 	$L__BB378_13;
	add.s32 	%r45, %r45, 832;
	setp.lt.s32 	%p21, %r45, %r33;
	@%p21 bra 	$L__BB378_12;
$L__BB378_28:
	ret;

}
	// .globl	_Z15gpukernelBMWNr3ILi1ELi27EEvPdS0_S0_iii
.visible .entry _Z15gpukernelBMWNr3ILi1ELi27EEvPdS0_S0_iii(
	.param .u64 .ptr .align 1 _Z15gpukernelBMWNr3ILi1ELi27EEvPdS0_S0_iii_param_0,
	.param .u64 .ptr .align 1 _Z15gpukernelBMWNr3ILi1ELi27EEvPdS0_S0_iii_param_1,
	.param .u64 .ptr .align 1 _Z15gpukernelBMWNr3ILi1ELi27EEvPdS0_S0_iii_param_2,
	.param .u32 _Z15gpukernelBMWNr3ILi1ELi27EEvPdS0_S0_iii_param_3,
	.param .u32 _Z15gpukernelBMWNr3ILi1ELi27EEvPdS0_S0_iii_param_4,
	.param .u32 _Z15gpukernelBMWNr3ILi1ELi27EEvPdS0_S0_iii_param_5
)
{
	.reg .pred 	%p<22>;
	.reg .b32 	%r<55>;
	.reg .b64 	%rd<25>;
	.reg .b64 	%fd<92>;

	ld.param.u64 	%rd6, [_Z15gpukernelBMWNr3ILi1ELi27EEvPdS0_S0_iii_param_0];
	ld.param.u64 	%rd7, [_Z15gpukernelBMWNr3ILi1ELi27EEvPdS0_S0_iii_param_1];
	ld.param.u32 	%r33, [_Z15gpukernelBMWNr3ILi1ELi27EEvPdS0_S0_iii_param_3];
	ld.param.u32 	%r34, [_Z15gpukernelBMWNr3ILi1ELi27EEvPdS0_S0_iii_param_4];
	ld.param.u32 	%r35, [_Z15gpukernelBMWNr3ILi1ELi27EEvPdS0_S0_iii_param_5];
	cvta.to.global.u64 	%rd1, %rd7;
	cvta.to.global.u64 	%rd2, %rd6;
	mov.u32 	%r45, %tid.x;
	setp.ge.s32 	%p1, %r45, %r33;
	setp.lt.s32 	%p2, %r35, 1;
	or.pred  	%p3, %p1, %p2;
	@%p3 bra 	$L__BB379_28;
	setp.gt.s32 	%p4, %r34, 0;
	@%p4 bra 	$L__BB379_11;
	and.b32  	%r2, %r35, 3;
	and.b32  	%r3, %r35, 2147483644;
$L__BB379_3:
	setp.lt.u32 	%p5, %r35, 4;
	mul.lo.s32 	%r28, %r45, %r35;
	mov.b32 	%r54, 0;
	@%p5 bra 	$L__BB379_6;
	mov.b32 	%r53, 0;
$L__BB379_5:
	add.s32 	%r38, %r53, %r28;
	mul.wide.u32 	%rd8, %r38, 8;
	add.s64 	%rd9, %rd2, %rd8;
	atom.global.add.f64 	%fd15, [%rd9], 0d0000000000000000;
	atom.global.add.f64 	%fd16, [%rd9+8], 0d0000000000000000;
	atom.global.add.f64 	%fd17, [%rd9+16], 0d0000000000000000;
	atom.global.add.f64 	%fd18, [%rd9+24], 0d0000000000000000;
	add.s32 	%r53, %r53, 4;
	setp.ne.s32 	%p6, %r53, %r3;
	mov.u32 	%r54, %r3;
	@%p6 bra 	$L__BB379_5;
$L__BB379_6:
	setp.eq.s32 	%p7, %r2, 0;
	@%p7 bra 	$L__BB379_10;
	setp.eq.s32 	%p8, %r2, 1;
	add.s32 	%r39, %r54, %r28;
	mul.wide.u32 	%rd10, %r39, 8;
	add.s64 	%rd11, %rd2, %rd10;
	atom.global.add.f64 	%fd19, [%rd11], 0d0000000000000000;
	@%p8 bra 	$L__BB379_10;
	setp.eq.s32 	%p9, %r2, 2;
	cvt.u64.u32 	%rd12, %r28;
	cvt.u64.u32 	%rd13, %r54;
	add.s64 	%rd14, %rd13, %rd12;
	shl.b64 	%rd15, %rd14, 3;
	add.s64 	%rd5, %rd2, %rd15;
	atom.global.add.f64 	%fd20, [%rd5+8], 0d0000000000000000;
	@%p9 bra 	$L__BB379_10;
	atom.global.add.f64 	%fd21, [%rd5+16], 0d0000000000000000;
$L__BB379_10:
	add.s32 	%r45, %r45, 864;
	setp.lt.s32 	%p10, %r45, %r33;
	@%p10 bra 	$L__BB379_3;
	bra.uni 	$L__BB379_28;
$L__BB379_11:
	and.b32  	%r4, %r34, 15;
	add.s32 	%r5, %r4, -1;
	and.b32  	%r6, %r34, 7;
	add.s32 	%r7, %r6, -1;
	and.b32  	%r8, %r34, 2147483632;
	and.b32  	%r9, %r34, 3;
	neg.s32 	%r10, %r8;
	add.s64 	%rd3, %rd1, 64;
$L__BB379_12:
	mul.lo.s32 	%r12, %r45, %r35;
	mov.b32 	%r46, 0;
$L__BB379_13:
	setp.lt.u32 	%p11, %r34, 16;
	add.s32 	%r14, %r46, %r12;
	mul.lo.s32 	%r15, %r14, %r34;
	mov.b32 	%r50, 0;
	mov.f64 	%fd91, 0d0000000000000000;
	@%p11 bra 	$L__BB379_16;
	mov.f64 	%fd91, 0d0000000000000000;
	mov.u32 	%r47, %r15;
	mov.u32 	%r48, %r10;
$L__BB379_15:
	.pragma "nounroll";
	mul.wide.s32 	%rd16, %r47, 8;
	add.s64 	%rd17, %rd3, %rd16;
	ld.global.f64 	%fd25, [%rd17+-64];
	add.f64 	%fd26, %fd91, %fd25;
	ld.global.f64 	%fd27, [%rd17+-56];
	add.f64 	%fd28, %fd26, %fd27;
	ld.global.f64 	%fd29, [%rd17+-48];
	add.f64 	%fd30, %fd28, %fd29;
	ld.global.f64 	%fd31, [%rd17+-40];
	add.f64 	%fd32, %fd30, %fd31;
	ld.global.f64 	%fd33, [%rd17+-32];
	add.f64 	%fd34, %fd32, %fd33;
	ld.global.f64 	%fd35, [%rd17+-24];
	add.f64 	%fd36, %fd34, %fd35;
	ld.global.f64 	%fd37, [%rd17+-16];
	add.f64 	%fd38, %fd36, %fd37;
	ld.global.f64 	%fd39, [%rd17+-8];
	add.f64 	%fd40, %fd38, %fd39;
	ld.global.f64 	%fd41, [%rd17];
	add.f64 	%fd42, %fd40, %fd41;
	ld.global.f64 	%fd43, [%rd17+8];
	add.f64 	%fd44, %fd42, %fd43;
	ld.global.f64 	%fd45, [%rd17+16];
	add.f64 	%fd46, %fd44, %fd45;
	ld.global.f64 	%fd47, [%rd17+24];
	add.f64 	%fd48, %fd46, %fd47;
	ld.global.f64 	%fd49, [%rd17+32];
	add.f64 	%fd50, %fd48, %fd49;
	ld.global.f64 	%fd51, [%rd17+40];
	add.f64 	%fd52, %fd50, %fd51;
	ld.global.f64 	%fd53, [%rd17+48];
	add.f64 	%fd54, %fd52, %fd53;
	ld.global.f64 	%fd55, [%rd17+56];
	add.f64 	%fd91, %fd54, %fd55;
	add.s32 	%r48, %r48, 16;
	add.s32 	%r47, %r47, 16;
	setp.ne.s32 	%p12, %r48, 0;
	mov.u32 	%r50, %r8;
	@%p12 bra 	$L__BB379_15;
$L__BB379_16:
	setp.eq.s32 	%p13, %r4, 0;
	@%p13 bra 	$L__BB379_26;
	setp.lt.u32 	%p14, %r5, 7;
	@%p14 bra 	$L__BB379_19;
	add.s32 	%r42, %r50, %r15;
	mul.wide.s32 	%rd18, %r42, 8;
	add.s64 	%rd19, %rd1, %rd18;
	ld.global.f64 	%fd57, [%rd19];
	add.f64 	%fd58, %fd91, %fd57;
	ld.global.f64 	%fd59, [%rd19+8];
	add.f64 	%fd60, %fd58, %fd59;
	ld.global.f64 	%fd61, [%rd19+16];
	add.f64 	%fd62, %fd60, %fd61;
	ld.global.f64 	%fd63, [%rd19+24];
	add.f64 	%fd64, %fd62, %fd63;
	ld.global.f64 	%fd65, [%rd19+32];
	add.f64 	%fd66, %fd64, %fd65;
	ld.global.f64 	%fd67, [%rd19+40];
	add.f64 	%fd68, %fd66, %fd67;
	ld.global.f64 	%fd69, [%rd19+48];
	add.f64 	%fd70, %fd68, %fd69;
	ld.global.f64 	%fd71, [%rd19+56];
	add.f64 	%fd91, %fd70, %fd71;
	add.s32 	%r50, %r50, 8;
$L__BB379_19:
	setp.eq.s32 	%p15, %r6, 0;
	@%p15 bra 	$L__BB379_26;
	setp.lt.u32 	%p16, %r7, 3;
	@%p16 bra 	$L__BB379_22;
	add.s32 	%r43, %r50, %r15;
	mul.wide.s32 	%rd20, %r43, 8;
	add.s64 	%rd21, %rd1, %rd20;
	ld.global.f64 	%fd73, [%rd21];
	add.f64 	%fd74, %fd91, %fd73;
	ld.global.f64 	%fd75, [%rd21+8];
	add.f64 	%fd76, %fd74, %fd75;
	ld.global.f64 	%fd77, [%rd21+16];
	add.f64 	%fd78, %fd76, %fd77;
	ld.global.f64 	%fd79, [%rd21+24];
	add.f64 	%fd91, %fd78, %fd79;
	add.s32 	%r50, %r50, 4;
$L__BB379_22:
	setp.eq.s32 	%p17, %r9, 0;
	@%p17 bra 	$L__BB379_26;
	setp.eq.s32 	%p18, %r9, 1;
	add.s32 	%r44, %r50, %r15;
	mul.wide.s32 	%rd22, %r44, 8;
	add.s64 	%rd4, %rd1, %rd22;
	ld.global.f64 	%fd80, [%rd4];
	add.f64 	%fd91, %fd91, %fd80;
	@%p18 bra 	$L__BB379_26;
	setp.eq.s32 	%p19, %r9, 2;
	ld.global.f64 	%fd81, [%rd4+8];
	add.f64 	%fd91, %fd91, %fd81;
	@%p19 bra 	$L__BB379_26;
	ld.global.f64 	%fd82, [%rd4+16];
	add.f64 	%fd91, %fd91, %fd82;
$L__BB379_26:
	mul.wide.u32 	%rd23, %r14, 8;
	add.s64 	%rd24, %rd2, %rd23;
	atom.global.add.f64 	%fd83, [%rd24], %fd91;
	add.s32 	%r46, %r46, 1;
	setp.ne.s32 	%p20, %r46, %r35;
	@%p20 bra 	$L__BB379_13;
	add.s32 	%r45, %r45, 864;
	setp.lt.s32 	%p21, %r45, %r33;
	@%p21 bra 	$L__BB379_12;
$L__BB379_28:
	ret;

}
	// .globl	_Z15gpukernelBMWNr3ILi1ELi28EEvPdS0_S0_iii
.visible .entry _Z15gpukernelBMWNr3ILi1ELi28EEvPdS0_S0_iii(
	.param .u64 .ptr .align 1 _Z15gpukernelBMWNr3ILi1ELi28EEvPdS0_S0_iii_param_0,
	.param .u64 .ptr .align 1 _Z15gpukernelBMWNr3ILi1ELi28EEvPdS0_S0_iii_param_1,
	.param .u64 .ptr .align 1 _Z15gpukernelBMWNr3ILi1ELi28EEvPdS0_S0_iii_param_2,
	.param .u32 _Z15gpukernelBMWNr3ILi1ELi28EEvPdS0_S0_iii_param_3,
	.param .u32 _Z15gpukernelBMWNr3ILi1ELi28EEvPdS0_S0_iii_param_4,
	.param .u32 _Z15gpukernelBMWNr3ILi1ELi28EEvPdS0_S0_iii_param_5
)
{
	.reg .pred 	%p<22>;
	.reg .b32 	%r<55>;
	.reg .b64 	%rd<25>;
	.reg .b64 	%fd<92>;

	ld.param.u64 	%rd6, [_Z15gpukernelBMWNr3ILi1ELi28EEvPdS0_S0_iii_param_0];
	ld.param.u64 	%rd7, [_Z15gpukernelBMWNr3ILi1ELi28EEvPdS0_S0_iii_param_1];
	ld.param.u32 	%r33, [_Z15gpukernelBMWNr3ILi1ELi28EEvPdS0_S0_iii_param_3];
	ld.param.u32 	%r34, [_Z15gpukernelBMWNr3ILi1ELi28EEvPdS0_S0_iii_param_4];
	ld.param.u32 	%r35, [_Z15gpukernelBMWNr3ILi1ELi28EEvPdS0_S0_iii_param_5];
	cvta.to.global.u64 	%rd1, %rd7;
	cvta.to.global.u64 	%rd2, %rd6;
	mov.u32 	%r45, %tid.x;
	setp.ge.s32 	%p1, %r45, %r33;
	setp.lt.s32 	%p2, %r35, 1;
	or.pred  	%p3, %p1, %p2;
	@%p3 bra 	$L__BB380_28;
	setp.gt.s32 	%p4, %r34, 0;
	@%p4 bra 	$L__BB380_11;
	and.b32  	%r2, %r35, 3;
	and.b32  	%r3, %r35, 2147483644;
$L__BB380_3:
	setp.lt.u32 	%p5, %r35, 4;
	mul.lo.s32 	%r28, %r45, %r35;
	mov.b32 	%r54, 0;
	@%p5 bra 	$L__BB380_6;
	mov.b32 	%r53, 0;
$L__BB380_5:
	add.s32 	%r38, %r53, %r28;
	mul.wide.u32 	%rd8, %r38, 8;
	add.s64 	%rd9, %rd2, %rd8;
	atom.global.add.f64 	%fd15, [%rd9], 0d0000000000000000;
	atom.global.add.f64 	%fd16, [%rd9+8], 0d0000000000000000;
	atom.global.add.f64 	%fd17, [%rd9+16], 0d0000000000000000;
	atom.global.add.f64 	%fd18, [%rd9+24], 0d0000000000000000;
	add.s32 	%r53, %r53, 4;
	setp.ne.s32 	%p6, %r53, %r3;
	mov.u32 	%r54, %r3;
	@%p6 bra 	$L__BB380_5;
$L__BB380_6:
	setp.eq.s32 	%p7, %r2, 0;
	@%p7 bra 	$L__BB380_10;
	setp.eq.s32 	%p8, %r2, 1;
	add.s32 	%r39, %r54, %r28;
	mul.wide.u32 	%rd10, %r39, 8;
	add.s64 	%rd11, %rd2, %rd10;
	atom.global.add.f64 	%fd19, [%rd11], 0d0000000000000000;
	@%p8 bra 	$L__BB380_10;
	setp.eq.s32 	%p9, %r2, 2;
	cvt.u64.u32 	%rd12, %r28;
	cvt.u64.u32 	%rd13, %r54;
	add.s64 	%rd14, %rd13, %rd12;
	shl.b64 	%rd15, %rd14, 3;
	add.s64 	%rd5, %rd2, %rd15;
	atom.global.add.f64 	%fd20, [%rd5+8], 0d0000000000000000;
	@%p9 bra 	$L__BB380_10;
	atom.global.add.f64 	%fd21, [%rd5+16], 0d0000000000000000;
$L__BB380_10:
	add.s32 	%r45, %r45, 896;
	setp.lt.s32 	%p10, %r45, %r33;
	@%p10 bra 	$L__BB380_3;
	bra.uni 	$L__BB380_28;
$L__BB380_11:
	and.b32  	%r4, %r34, 15;
	add.s32 	%r5, %r4, -1;
	and.b32  	%r6, %r34, 7;
	add.s32 	%r7, %r6, -1;
	and.b32  	%r8, %r34, 2147483632;
	and.b32  	%r9, %r34, 3;
	neg.s32 	%r10, %r8;
	add.s64 	%rd3, %rd1, 64;
$L__BB380_12:
	mul.lo.s32 	%r12, %r45, %r35;
	mov.b32 	%r46, 0;
$L__BB380_13:
	setp.lt.u32 	%p11, %r34, 16;
	add.s32 	%r14, %r46, %r12;
	mul.lo.s32 	%r15, %r14, %r34;
	mov.b32 	%r50, 0;
	mov.f64 	%fd91, 0d0000000000000000;
	@%p11 bra 	$L__BB380_16;
	mov.f64 	%fd91, 0d0000000000000000;
	mov.u32 	%r47, %r15;
	mov.u32 	%r48, %r10;
$L__BB380_15:
	.pragma "nounroll";
	mul.wide.s32 	%rd16, %r47, 8;
	add.s64 	%rd17, %rd3, %rd16;
	ld.global.f64 	%fd25, [%rd17+-64];
	add.f64 	%fd26, %fd91, %fd25;
	ld.global.f64 	%fd27, [%rd17+-56];
	add.f64 	%fd28, %fd26, %fd27;
	ld.global.f64 	%fd29, [%rd17+-48];
	add.f64 	%fd30, %fd28, %fd29;
	ld.global.f64 	%fd31, [%rd17+-40];
	add.f64 	%fd32, %fd30, %fd31;
	ld.global.f64 	%fd33, [%rd17+-32];
	add.f64 	%fd34, %fd32, %fd33;
	ld.global.f64 	%fd35, [%rd17+-24];
	add.f64 	%fd36, %fd34, %fd35;
	ld.global.f64 	%fd37, [%rd17+-16];
	add.f64 	%fd38, %fd36, %fd37;
	ld.global.f64 	%fd39, [%rd17+-8];
	add.f64 	%fd40, %fd38, %fd39;
	ld.global.f64 	%fd41, [%rd17];
	add.f64 	%fd42, %fd40, %fd41;
	ld.global.f64 	%fd43, [%rd17+8];
	add.f64 	%fd44, %fd42, %fd43;
	ld.global.f64 	%fd45, [%rd17+16];
	add.f64 	%fd46, %fd44, %fd45;
	ld.global.f64 	%fd47, [%rd17+24];
	add.f64 	%fd48, %fd46, %fd47;
	ld.global.f64 	%fd49, [%rd17+32];
	add.f64 	%fd50, %fd48, %fd49;
	ld.global.f64 	%fd51, [%rd17+40];
	add.f64 	%fd52, %fd50, %fd51;
	ld.global.f64 	%fd53, [%rd17+48];
	add.f64 	%fd54, %fd52, %fd53;
	ld.global.f64 	%fd55, [%rd17+56];
	add.f64 	%fd91, %fd54, %fd55;
	add.s32 	%r48, %r48, 16;
	add.s32 	%r47, %r47, 16;
	setp.ne.s32 	%p12, %r48, 0;
	mov.u32 	%r50, %r8;
	@%p12 bra 	$L__BB380_15;
$L__BB380_16:
	setp.eq.s32 	%p13, %r4, 0;
	@%p13 bra 	$L__BB380_26;
	setp.lt.u32 	%p14, %r5, 7;
	@%p14 bra 	$L__BB380_19;
	add.s32 	%r42, %r50, %r15;
	mul.wide.s32 	%rd18, %r42, 8;
	add.s64 	%rd19, %rd1, %rd18;
	ld.global.f64 	%fd57, [%rd19];
	add.f64 	%fd58, %fd91, %fd57;
	ld.global.f64 	%fd59, [%rd19+8];
	add.f64 	%fd60, %fd58, %fd59;
	ld.global.f64 	%fd61, [%rd19+16];
	add.f64 	%fd62, %fd60, %fd61;
	ld.global.f64 	%fd63, [%rd19+24];
	add.f64 	%fd64, %fd62, %fd63;
	ld.global.f64 	%fd65, [%rd19+32];
	add.f64 	%fd66, %fd64, %fd65;
	ld.global.f64 	%fd67, [%rd19+40];
	add.f64 	%fd68, %fd66, %fd67;
	ld.global.f64 	%fd69, [%rd19+48];
	add.f64 	%fd70, %fd68, %fd69;
	ld.global.f64 	%fd71, [%rd19+56];
	add.f64 	%fd91, %fd70, %fd71;
	add.s32 	%r50, %r50, 8;
$L__BB380_19:
	setp.eq.s32 	%p15, %r6, 0;
	@%p15 bra 	$L__BB380_26;
	setp.lt.u32 	%p16, %r7, 3;
	@%p16 bra 	$L__BB380_22;
	add.s32 	%r43, %r50, %r15;
	mul.wide.s32 	%rd20, %r43, 8;
	add.s64 	%rd21, %rd1, %rd20;
	ld.global.f64 	%fd73, [%rd21];
	add.f64 	%fd74, %fd91, %fd73;
	ld.global.f64 	%fd75, [%rd21+8];
	add.f64 	%fd76, %fd74, %fd75;
	ld.global.f64 	%fd77, [%rd21+16];
	add.f64 	%fd78, %fd76, %fd77;
	ld.global.f64 	%fd79, [%rd21+24];
	add.f64 	%fd91, %fd78, %fd79;
	add.s32 	%r50, %r50, 4;
$L__BB380_22:
	setp.eq.s32 	%p17, %r9, 0;
	@%p17 bra 	$L__BB380_26;
	setp.eq.s32 	%p18, %r9, 1;
	add.s32 	%r44, %r50, %r15;
	mul.wide.s32 	%rd22, %r44, 8;
	add.s64 	%rd4, %rd1, %rd22;
	ld.global.f64 	%fd80, [%rd4];
	add.f64 	%fd91, %fd91, %fd80;
	@%p18 bra 	$L__BB380_26;
	setp.eq.s32 	%p19, %r9, 2;
	ld.global.f64 	%fd81, [%rd4+8];
	add.f64 	%fd91, %fd91, %fd81;
	@%p19 bra 	$L__BB380_26;
	ld.global.f64 	%fd82, [%rd4+16];
	add.f64 	%fd91, %fd91, %fd82;
$L__BB380_26:
	mul.wide.u32 	%rd23, %r14, 8;
	add.s64 	%rd24, %rd2, %rd23;
	atom.global.add.f64 	%fd83, [%rd24], %fd91;
	add.s32 	%r46, %r46, 1;
	setp.ne.s32 	%p20, %r46, %r35;
	@%p20 bra 	$L__BB380_13;
	add.s32 	%r45, %r45, 896;
	setp.lt.s32 	%p21, %r45, %r33;
	@%p21 bra 	$L__BB380_12;
$L__BB380_28:
	ret;

}
	// .globl	_Z15gpukernelBMWNr3ILi1ELi29EEvPdS0_S0_iii
.visible .entry _Z15gpukernelBMWNr3ILi1ELi29EEvPdS0_S0_iii(
	.param .u64 .ptr .align 1 _Z15gpukernelBMWNr3ILi1ELi29EEvPdS0_S0_iii_param_0,
	.param .u64 .ptr .align 1 _Z15gpukernelBMWNr3ILi1ELi29EEvPdS0_S0_iii_param_1,
	.param .u64 .ptr .align 1 _Z15gpukernelBMWNr3ILi1ELi29EEvPdS0_S0_iii_param_2,
	.param .u32 _Z15gpukernelBMWNr3ILi1ELi29EEvPdS0_S0_iii_param_3,
	.param .u32 _Z15gpukernelBMWNr3ILi1ELi29EEvPdS0_S0_iii_param_4,
	.param .u32 _Z15gpukernelBMWNr3ILi1ELi29EEvPdS0_S0_iii_param_5
)
{
	.reg .pred 	%p<22>;
	.reg .b32 	%r<55>;
	.reg .b64 	%rd<25>;
	.reg .b64 	%fd<92>;

	ld.param.u64 	%rd6, [_Z15gpukernelBMWNr3ILi1ELi29EEvPdS0_S0_iii_param_0];
	ld.param.u64 	%rd7, [_Z15gpukernelBMWNr3ILi1ELi29EEvPdS0_S0_iii_param_1];
	ld.param.u32 	%r33, [_Z15gpukernelBMWNr3ILi1ELi29EEvPdS0_S0_iii_param_3];
	ld.param.u32 	%r34, [_Z15gpukernelBMWNr3ILi1ELi29EEvPdS0_S0_iii_param_4];
	ld.param.u32 	%r35, [_Z15gpukernelBMWNr3ILi1ELi29EEvPdS0_S0_iii_param_5];
	cvta.to.global.u64 	%rd1, %rd7;
	cvta.to.global.u64 	%rd2, %rd6;
	mov.u32 	%r45, %tid.x;
	setp.ge.s32 	%p1, %r45, %r33;
	setp.lt.s32 	%p2, %r35, 1;
	or.pred  	%p3, %p1, %p2;
	@%p3 bra 	$L__BB381_28;
	setp.gt.s32 	%p4, %r34, 0;
	@%p4 bra 	$L__BB381_11;
	and.b32  	%r2, %r35, 3;
	and.b32  	%r3, %r35, 2147483644;
$L__BB381_3:
	setp.lt.u32 	%p5, %r35, 4;
	mul.lo.s32 	%r28, %r45, %r35;
	mov.b32 	%r54, 0;
	@%p5 bra 	$L__BB381_6;
	mov.b32 	%r53, 0;
$L__BB381_5:
	add.s32 	%r38, %r53, %r28;
	mul.wide.u32 	%rd8, %r38, 8;
	add.s64 	%rd9, %rd2, %rd8;
	atom.global.add.f64 	%fd15, [%rd9], 0d0000000000000000;
	atom.global.add.f64 	%fd16, [%rd9+8], 0d0000000000000000;
	atom.global.add.f64 	%fd17, [%rd9+16], 0d0000000000000000;
	atom.global.add.f64 	%fd18, [%rd9+24], 0d0000000000000000;
	add.s32 	%r53, %r53, 4;
	setp.ne.s32 	%p6, %r53, %r3;
	mov.u32 	%r54, %r3;
	@%p6 bra 	$L__BB381_5;
$L__BB381_6:
	setp.eq.s32 	%p7, %r2, 0;
	@%p7 bra 	$L__BB381_10;
	setp.eq.s32 	%p8, %r2, 1;
	add.s32 	%r39, %r54, %r28;
	mul.wide.u32 	%rd10, %r39, 8;
	add.s64 	%rd11, %rd2, %rd10;
	atom.global.add.f64 	%fd19, [%rd11], 0d0000000000000000;
	@%p8 bra 	$L__BB381_10;
	setp.eq.s32 	%p9, %r2, 2;
	cvt.u64.u32 	%rd12, %r28;
	cvt.u64.u32 	%rd13, %r54;
	add.s64 	%rd14, %rd13, %rd12;
	shl.b64 	%rd15, %rd14, 3;
	add.s64 	%rd5, %rd2, %rd15;
	atom.global.add.f64 	%fd20, [%rd5+8], 0d0000000000000000;
	@%p9 bra 	$L__BB381_10;
	atom.global.add.f64 	%fd21, [%rd5+16], 0d0000000000000000;
$L__BB381_10:
	add.s32 	%r45, %r45, 928;
	setp.lt.s32 	%p10, %r45, %r33;
	@%p10 bra 	$L__BB381_3;
	bra.uni 	$L__BB381_28;
$L__BB381_11:
	and.b32  	%r4, %r34, 15;
	add.s32 	%r5, %r4, -1;
	and.b32  	%r6, %r34, 7;
	add.s32 	%r7, %r6, -1;
	and.b32  	%r8, %r34, 2147483632;
	and.b32  	%r9, %r34, 3;
	neg.s32 	%r10, %r8;
	add.s64 	%rd3, %rd1, 64;
$L__BB381_12:
	mul.lo.s32 	%r12, %r45, %r35;
	mov.b32 	%r46, 0;
$L__BB381_13:
	setp.lt.u32 	%p11, %r34, 16;
	add.s32 	%r14, %r46, %r12;
	mul.lo.s32 	%r15, %r14, %r34;
	mov.b32 	%r50, 0;
	mov.f64 	%fd91, 0d0000000000000000;
	@%p11 bra 	$L__BB381_16;
	mov.f64 	%fd91, 0d0000000000000000;
	mov.u32 	%r47, %r15;
	mov.u32 	%r48, %r10;
$L__BB381_15:
	.pragma "nounroll";
	mul.wide.s32 	%rd16, %r47, 8;
	add.s64 	%rd17, %rd3, %rd16;
	ld.global.f64 	%fd25, [%rd17+-64];
	add.f64 	%fd26, %fd91, %fd25;
	ld.global.f64 	%fd27, [%rd17+-56];
	add.f64 	%fd28, %fd26, %fd27;
	ld.global.f64 	%fd29, [%rd17+-48];
	add.f64 	%fd30, %fd28, %fd29;
	ld.global.f64 	%fd31, [%rd17+-40];
	add.f64 	%fd32, %fd30, %fd31;
	ld.global.f64 	%fd33, [%rd17+-32];
	add.f64 	%fd34, %fd32, %fd33;
	ld.global.f64 	%fd35, [%rd17+-24];
	add.f64 	%fd36, %fd34, %fd35;
	ld.global.f64 	%fd37, [%rd17+-16];
	add.f64 	%fd38, %fd36, %fd37;
	ld.global.f64 	%fd39, [%rd17+-8];
	add.f64 	%fd40, %fd38, %fd39;
	ld.global.f64 	%fd41, [%rd17];
	add.f64 	%fd42, %fd40, %fd41;
	ld.global.f64 	%fd43, [%rd17+8];
	add.f64 	%fd44, %fd42, %fd43;
	ld.global.f64 	%fd45, [%rd17+16];
	add.f64 	%fd46, %fd44, %fd45;
	ld.global.f64 	%fd47, [%rd17+24];
	add.f64 	%fd48, %fd46, %fd47;
	ld.global.f64 	%fd49, [%rd17+32];
	add.f64 	%fd50, %fd48, %fd49;
	ld.global.f64 	%fd51, [%rd17+40];
	add.f64 	%fd52, %fd50, %fd51;
	ld.global.f64 	%fd53, [%rd17+48];
	add.f64 	%fd54, %fd52, %fd53;
	ld.global.f64 	%fd55, [%rd17+56];
	add.f64 	%fd91, %fd54, %fd55;
	add.s32 	%r48, %r48, 16;
	add.s32 	%r47, %r47, 16;
	setp.ne.s32 	%p12, %r48, 0;
	mov.u32 	%r50, %r8;
	@%p12 bra 	$L__BB381_15;
$L__BB381_16:
	setp.eq.s32 	%p13, %r4, 0;
	@%p13 bra 	$L__BB381_26;
	setp.lt.u32 	%p14, %r5, 7;
	@%p14 bra 	$L__BB381_19;
	add.s32 	%r42, %r50, %r15;
	mul.wide.s32 	%rd18, %r42, 8;
	add.s64 	%rd19, %rd1, %rd18;
	ld.global.f64 	%fd57, [%rd19];
	add.f64 	%fd58, %fd91, %fd57;
	ld.global.f64 	%fd59, [%rd19+8];
	add.f64 	%fd60, %fd58, %fd59;
	ld.global.f64 	%fd61, [%rd19+16];
	add.f64 	%fd62, %fd60, %fd61;
	ld.global.f64 	%fd63, [%rd19+24];
	add.f64 	%fd64, %fd62, %fd63;
	ld.global.f64 	%fd65, [%rd19+32];
	add.f64 	%fd66, %fd64, %fd65;
	ld.global.f64 	%fd67, [%rd19+40];
	add.f64 	%fd68, %fd66, %fd67;
	ld.global.f64 	%fd69, [%rd19+48];
	add.f64 	%fd70, %fd68, %fd69;
	ld.global.f64 	%fd71, [%rd19+56];
	add.f64 	%fd91, %fd70, %fd71;
	add.s32 	%r50, %r50, 8;
$L__BB381_19:
	setp.eq.s32 	%p15, %r6, 0;
	@%p15 bra 	$L__BB381_26;
	setp.lt.u32 	%p16, %r7, 3;
	@%p16 bra 	$L__BB381_22;
	add.s32 	%r43, %r50, %r15;
	mul.wide.s32 	%rd20, %r43, 8;
	add.s64 	%rd21, %rd1, %rd20;
	ld.global.f64 	%fd73, [%rd21];
	add.f64 	%fd74, %fd91, %fd73;
	ld.global.f64 	%fd75, [%rd21+8];
	add.f64 	%fd76, %fd74, %fd75;
	ld.global.f64 	%fd77, [%rd21+16];
	add.f64 	%fd78, %fd76, %fd77;
	ld.global.f64 	%fd79, [%rd21+24];
	add.f64 	%fd91, %fd78, %fd79;
	add.s32 	%r50, %r50, 4;
$L__BB381_22:
	setp.eq.s32 	%p17, %r9, 0;
	@%p17 bra 	$L__BB381_26;
	setp.eq.s32 	%p18, %r9, 1;
	add.s32 	%r44, %r50, %r15;
	mul.wide.s32 	%rd22, %r44, 8;
	add.s64 	%rd4, %rd1, %rd22;
	ld.global.f64 	%fd80, [%rd4];
	add.f64 	%fd91, %fd91, %fd80;
	@%p18 bra 	$L__BB381_26;
	setp.eq.s32 	%p19, %r9, 2;
	ld.global.f64 	%fd81, [%rd4+8];
	add.f64 	%fd91, %fd91, %fd81;
	@%p19 bra 	$L__BB381_26;
	ld.global.f64 	%fd82, [%rd4+16];
	add.f64 	%fd91, %fd91, %fd82;
$L__BB381_26:
	mul.wide.u32 	%rd23, %r14, 8;
	add.s64 	%rd24, %rd2, %rd23;
	atom.global.add.f64 	%fd83, [%rd24], %fd91;
	add.s32 	%r46, %r46, 1;
	setp.ne.s32 	%p20, %r46, %r35;
	@%p20 bra 	$L__BB381_13;
	add.s32 	%r45, %r45, 928;
	setp.lt.s32 	%p21, %r45, %r33;
	@%p21 bra 	$L__BB381_12;
$L__BB381_28:
	ret;

}
	// .globl	_Z15gpukernelBMWNr3ILi1ELi30EEvPdS0_S0_iii
.visible .entry _Z15gpukernelBMWNr3ILi1ELi30EEvPdS0_S0_iii(
	.param .u64 .ptr .align 1 _Z15gpukernelBMWNr3ILi1ELi30EEvPdS0_S0_iii_param_0,
	.param .u64 .ptr .align 1 _Z15gpukernelBMWNr3ILi1ELi30EEvPdS0_S0_iii_param_1,
	.param .u64 .ptr .align 1 _Z15gpukernelBMWNr3ILi1ELi30EEvPdS0_S0_iii_param_2,
	.param .u32 _Z15gpukernelBMWNr3ILi1ELi30EEvPdS0_S0_iii_param_3,
	.param .u32 _Z15gpukernelBMWNr3ILi1ELi30EEvPdS0_S0_iii_param_4,
	.param .u32 _Z15gpukernelBMWNr3ILi1ELi30EEvPdS0_S0_iii_param_5
)
{
	.reg .pred 	%p<22>;
	.reg .b32 	%r<55>;
	.reg .b64 	%rd<25>;
	.reg .b64 	%fd<92>;

	ld.param.u64 	%rd6, [_Z15gpukernelBMWNr3ILi1ELi30EEvPdS0_S0_iii_param_0];
	ld.param.u64 	%rd7, [_Z15gpukernelBMWNr3ILi1ELi30EEvPdS0_S0_iii_param_1];
	ld.param.u32 	%r33, [_Z15gpukernelBMWNr3ILi1ELi30EEvPdS0_S0_iii_param_3];
	ld.param.u32 	%r34, [_Z15gpukernelBMWNr3ILi1ELi30EEvPdS0_S0_iii_param_4];
	ld.param.u32 	%r35, [_Z15gpukernelBMWNr3ILi1ELi30EEvPdS0_S0_iii_param_5];
	cvta.to.global.u64 	%rd1, %rd7;
	cvta.to.global.u64 	%rd2, %rd6;
	mov.u32 	%r45, %tid.x;
	setp.ge.s32 	%p1, %r45, %r33;
	setp.lt.s32 	%p2, %r35, 1;
	or.pred  	%p3, %p1, %p2;
	@%p3 bra 	$L__BB382_28;
	setp.gt.s32 	%p4, %r34, 0;
	@%p4 bra 	$L__BB382_11;
	and.b32  	%r2, %r35, 3;
	and.b32  	%r3, %r35, 2147483644;
$L__BB382_3:
	setp.lt.u32 	%p5, %r35, 4;
	mul.lo.s32 	%r28, %r45, %r35;
	mov.b32 	%r54, 0;
	@%p5 bra 	$L__BB382_6;
	mov.b32 	%r53, 0;
$L__BB382_5:
	add.s32 	%r38, %r53, %r28;
	mul.wide.u32 	%rd8, %r38, 8;
	add.s64 	%rd9, %rd2, %rd8;
	atom.global.add.f64 	%fd15, [%rd9], 0d0000000000000000;
	atom.global.add.f64 	%fd16, [%rd9+8], 0d0000000000000000;
	atom.global.add.f64 	%fd17, [%rd9+16], 0d0000000000000000;
	atom.global.add.f64 	%fd18, [%rd9+24], 0d0000000000000000;
	add.s32 	%r53, %r53, 4;
	setp.ne.s32 	%p6, %r53, %r3;
	mov.u32 	%r54, %r3;
	@%p6 bra 	$L__BB382_5;
$L__BB382_6:
	setp.eq.s32 	%p7, %r2, 0;
	@%p7 bra 	$L__BB382_10;
	setp.eq.s32 	%p8, %r2, 1;
	add.s32 	%r39, %r54, %r28;
	mul.wide.u32 	%rd10, %r39, 8;
	add.s64 	%rd11, %rd2, %rd10;
	atom.global.add.f64 	%fd19, [%rd11], 0d0000000000000000;
	@%p8 bra 	$L__BB382_10;
	setp.eq.s32 	%p9, %r2, 2;
	cvt.u64.u32 	%rd12, %r28;
	cvt.u64.u32 	%rd13, %r54;
	add.s64 	%rd14, %rd13, %rd12;
	shl.b64 	%rd15, %rd14, 3;
	add.s64 	%rd5, %rd2, %rd15;
	atom.global.add.f64 	%fd20, [%rd5+8], 0d0000000000000000;
	@%p9 bra 	$L__BB382_10;
	atom.global.add.f64 	%fd21, [%rd5+16], 0d0000000000000000;
$L__BB382_10:
	add.s32 	%r45, %r45, 960;
	setp.lt.s32 	%p10, %r45, %r33;
	@%p10 bra 	$L__BB382_3;
	bra.uni 	$L__BB382_28;
$L__BB382_11:
	and.b32  	%r4, %r34, 15;
	add.s32 	%r5, %r4, -1;
	and.b32  	%r6, %r34, 7;
	add.s32 	%r7, %r6, -1;
	and.b32  	%r8, %r34, 2147483632;
	and.b32  	%r9, %r34, 3;
	neg.s32 	%r10, %r8;
	add.s64 	%rd3, %rd1, 64;
$L__BB382_12:
	mul.lo.s32 	%r12, %r45, %r35;
	mov.b32 	%r46, 0;
$L__BB382_13:
	setp.lt.u32 	%p11, %r34, 16;
	add.s32 	%r14, %r46, %r12;
	mul.lo.s32 	%r15, %r14, %r34;
	mov.b32 	%r50, 0;
	mov.f64 	%fd91, 0d0000000000000000;
	@%p11 bra 	$L__BB382_16;
	mov.f64 	%fd91, 0d0000000000000000;
	mov.u32 	%r47, %r15;
	mov.u32 	%r48, %r10;
$L__BB382_15:
	.pragma "nounroll";
	mul.wide.s32 	%rd16, %r47, 8;
	add.s64 	%rd17, %rd3, %rd16;
	ld.global.f64 	%fd25, [%rd17+-64];
	add.f64 	%fd26, %fd91, %fd25;
	ld.global.f64 	%fd27, [%rd17+-56];
	add.f64 	%fd28, %fd26, %fd27;
	ld.global.f64 	%fd29, [%rd17+-48];
	add.f64 	%fd30, %fd28, %fd29;
	ld.global.f64 	%fd31, [%rd17+-40];
	add.f64 	%fd32, %fd30, %fd31;
	ld.global.f64 	%fd33, [%rd17+-32];
	add.f64 	%fd34, %fd32, %fd33;
	ld.global.f64 	%fd35, [%rd17+-24];
	add.f64 	%fd36, %fd34, %fd35;
	ld.global.f64 	%fd37, [%rd17+-16];
	add.f64 	%fd38, %fd36, %fd37;
	ld.global.f64 	%fd39, [%rd17+-8];
	add.f64 	%fd40, %fd38, %fd39;
	ld.global.f64 	%fd41, [%rd17];
	add.f64 	%fd42, %fd40, %fd41;
	ld.global.f64 	%fd43, [%rd17+8];
	add.f64 	%fd44, %fd42, %fd43;
	ld.global.f64 	%fd45, [%rd17+16];
	add.f64 	%fd46, %fd44, %fd45;
	ld.global.f64 	%fd47, [%rd17+24];
	add.f64 	%fd48, %fd46, %fd47;
	ld.global.f64 	%fd49, [%rd17+32];
	add.f64 	%fd50, %fd48, %fd49;
	ld.global.f64 	%fd51, [%rd17+40];
	add.f64 	%fd52, %fd50, %fd51;
	ld.global.f64 	%fd53, [%rd17+48];
	add.f64 	%fd54, %fd52, %fd53;
	ld.global.f64 	%fd55, [%rd17+56];
	add.f64 	%fd91, %fd54, %fd55;
	add.s32 	%r48, %r48, 16;
	add.s32 	%r47, %r47, 16;
	setp.ne.s32 	%p12, %r48, 0;
	mov.u32 	%r50, %r8;
	@%p12 bra 	$L__BB382_15;
$L__BB382_16:
	setp.eq.s32 	%p13, %r4, 0;
	@%p13 bra 	$L__BB382_26;
	setp.lt.u32 	%p14, %r5, 7;
	@%p14 bra 	$L__BB382_19;
	add.s32 	%r42, %r50, %r15;
	mul.wide.s32 	%rd18, %r42, 8;
	add.s64 	%rd19, %rd1, %rd18;
	ld.global.f64 	%fd57, [%rd19];
	add.f64 	%fd58, %fd91, %fd57;
	ld.global.f64 	%fd59, [%rd19+8];
	add.f64 	%fd60, %fd58, %fd59;
	ld.global.f64 	%fd61, [%rd19+16];
	add.f64 	%fd62, %fd60, %fd61;
	ld.global.f64 	%fd63, [%rd19+24];
	add.f64 	%fd64, %fd62, %fd63;
	ld.global.f64 	%fd65, [%rd19+32];
	add.f64 	%fd66, %fd64, %fd65;
	ld.global.f64 	%fd67, [%rd19+40];
	add.f64 	%fd68, %fd66, %fd67;
	ld.global.f64 	%fd69, [%rd19+48];
	add.f64 	%fd70, %fd68, %fd69;
	ld.global.f64 	%fd71, [%rd19+56];
	add.f64 	%fd91, %fd70, %fd71;
	add.s32 	%r50, %r50, 8;
$L__BB382_19:
	setp.eq.s32 	%p15, %r6, 0;
	@%p15 bra 	$L__BB382_26;
	setp.lt.u32 	%p16, %r7, 3;
	@%p16 bra 	$L__BB382_22;
	add.s32 	%r43, %r50, %r15;
	mul.wide.s32 	%rd20, %r43, 8;
	add.s64 	%rd21, %rd1, %rd20;
	ld.global.f64 	%fd73, [%rd21];
	add.f64 	%fd74, %fd91, %fd73;
	ld.global.f64 	%fd75, [%rd21+8];
	add.f64 	%fd76, %fd74, %fd75;
	ld.global.f64 	%fd77, [%rd21+16];
	add.f64 	%fd78, %fd76, %fd77;
	ld.global.f64 	%fd79, [%rd21+24];
	add.f64 	%fd91, %fd78, %fd79;
	add.s32 	%r50, %r50, 4;
$L__BB382_22:
	setp.eq.s32 	%p17, %r9, 0;
	@%p17 bra 	$L__BB382_26;
	setp.eq.s32 	%p18, %r9, 1;
	add.s32 	%r44, %r50, %r15;
	mul.wide.s32 	%rd22, %r44, 8;
	add.s64 	%rd4, %rd1, %rd22;
	ld.global.f64 	%fd80, [%rd4];
	add.f64 	%fd91, %fd91, %fd80;
	@%p18 bra 	$L__BB382_26;
	setp.eq.s32 	%p19, %r9, 2;
	ld.global.f64 	%fd81, [%rd4+8];
	add.f64 	%fd91, %fd91, %fd81;
	@%p19 bra 	$L__BB382_26;
	ld.global.f64 	%fd82, [%rd4+16];
	add.f64 	%fd91, %fd91, %fd82;
$L__BB382_26:
	mul.wide.u32 	%rd23, %r14, 8;
	add.s64 	%rd24, %rd2, %rd23;
	atom.global.add.f64 	%fd83, [%rd24], %fd91;
	add.s32 	%r46, %r46, 1;
	setp.ne.s32 	%p20, %r46, %r35;
	@%p20 bra 	$L__BB382_13;
	add.s32 	%r45, %r45, 960;
	setp.lt.s32 	%p21, %r45, %r33;
	@%p21 bra 	$L__BB382_12;
$L__BB382_28:
	ret;

}
	// .globl	_Z15gpukernelBMWNr3ILi1ELi31EEvPdS0_S0_iii
.visible .entry _Z15gpukernelBMWNr3ILi1ELi31EEvPdS0_S0_iii(
	.param .u64 .ptr .align 1 _Z15gpukernelBMWNr3ILi1ELi31EEvPdS0_S0_iii_param_0,
	.param .u64 .ptr .align 1 _Z15gpukernelBMWNr3ILi1ELi31EEvPdS0_S0_iii_param_1,
	.param .u64 .ptr .align 1 _Z15gpukernelBMWNr3ILi1ELi31EEvPdS0_S0_iii_param_2,
	.param .u32 _Z15gpukernelBMWNr3ILi1ELi31EEvPdS0_S0_iii_param_3,
	.param .u32 _Z15gpukernelBMWNr3ILi1ELi31EEvPdS0_S0_iii_param_4,
	.param .u32 _Z15gpukernelBMWNr3ILi1ELi31EEvPdS0_S0_iii_param_5
)
{
	.reg .pred 	%p<22>;
	.reg .b32 	%r<55>;
	.reg .b64 	%rd<25>;
	.reg .b64 	%fd<92>;

	ld.param.u64 	%rd6, [_Z15gpukernelBMWNr3ILi1ELi31EEvPdS0_S0_iii_param_0];
	ld.param.u64 	%rd7, [_Z15gpukernelBMWNr3ILi1ELi31EEvPdS0_S0_iii_param_1];
	ld.param.u32 	%r33, [_Z15gpukernelBMWNr3ILi1ELi31EEvPdS0_S0_iii_param_3];
	ld.param.u32 	%r34, [_Z15gpukernelBMWNr3ILi1ELi31EEvPdS0_S0_iii_param_4];
	ld.param.u32 	%r35, [_Z15gpukernelBMWNr3ILi1ELi31EEvPdS0_S0_iii_param_5];
	cvta.to.global.u64 	%rd1, %rd7;
	cvta.to.global.u64 	%rd2, %rd6;
	mov.u32 	%r45, %tid.x;
	setp.ge.s32 	%p1, %r45, %r33;
	setp.lt.s32 	%p2, %r35, 1;
	or.pred  	%p3, %p1, %p2;
	@%p3 bra 	$L__BB383_28;
	setp.gt.s32 	%p4, %r34, 0;
	@%p4 bra 	$L__BB383_11;
	and.b32  	%r2, %r35, 3;
	and.b32  	%r3, %r35, 2147483644;
$L__BB383_3:
	setp.lt.u32 	%p5, %r35, 4;
	mul.lo.s32 	%r28, %r45, %r35;
	mov.b32 	%r54, 0;
	@%p5 bra 	$L__BB383_6;
	mov.b32 	%r53, 0;
$L__BB383_5:
	add.s32 	%r38, %r53, %r28;
	mul.wide.u32 	%rd8, %r38, 8;
	add.s64 	%rd9, %rd2, %rd8;
	atom.global.add.f64 	%fd15, [%rd9], 0d0000000000000000;
	atom.global.add.f64 	%fd16, [%rd9+8], 0d0000000000000000;
	atom.global.add.f64 	%fd17, [%rd9+16], 0d0000000000000000;
	atom.global.add.f64 	%fd18, [%rd9+24], 0d0000000000000000;
	add.s32 	%r53, %r53, 4;
	setp.ne.s32 	%p6, %r53, %r3;
	mov.u32 	%r54, %r3;
	@%p6 bra 	$L__BB383_5;
$L__BB383_6:
	setp.eq.s32 	%p7, %r2, 0;
	@%p7 bra 	$L__BB383_10;
	setp.eq.s32 	%p8, %r2, 1;
	add.s32 	%r39, %r54, %r28;
	mul.wide.u32 	%rd10, %r39, 8;
	add.s64 	%rd11, %rd2, %rd10;
	atom.global.add.f64 	%fd19, [%rd11], 0d0000000000000000;
	@%p8 bra 	$L__BB383_10;
	setp.eq.s32 	%p9, %r2, 2;
	cvt.u64.u32 	%rd12, %r28;
	cvt.u64.u32 	%rd13, %r54;
	add.s64 	%rd14, %rd13, %rd12;
	shl.b64 	%rd15, %rd14, 3;
	add.s64 	%rd5, %rd2, %rd15;
	atom.global.add.f64 	%fd20, [%rd5+8], 0d0000000000000000;
	@%p9 bra 	$L__BB383_10;
	atom.global.add.f64 	%fd21, [%rd5+16], 0d0000000000000000;
$L__BB383_10:
	add.s32 	%r45, %r45, 992;
	setp.lt.s32 	%p10, %r45, %r33;
	@%p10 bra 	$L__BB383_3;
	bra.uni 	$L__BB383_28;
$L__BB383_11:
	and.b32  	%r4, %r34, 15;
	add.s32 	%r5, %r4, -1;
	and.b32  	%r6, %r34, 7;
	add.s32 	%r7, %r6, -1;
	and.b32  	%r8, %r34, 2147483632;
	and.b32  	%r9, %r34, 3;
	neg.s32 	%r10, %r8;
	add.s64 	%rd3, %rd1, 64;
$L__BB383_12:
	mul.lo.s32 	%r12, %r45, %r35;
	mov.b32 	%r46, 0;
$L__BB383_13:
	setp.lt.u32 	%p11, %r34, 16;
	add.s32 	%r14, %r46, %r12;
	mul.lo.s32 	%r15, %r14, %r34;
	mov.b32 	%r50, 0;
	mov.f64 	%fd91, 0d0000000000000000;
	@%p11 bra 	$L__BB383_16;
	mov.f64 	%fd91, 0d0000000000000000;
	mov.u32 	%r47, %r15;
	mov.u32 	%r48, %r10;
$L__BB383_15:
	.pragma "nounroll";
	mul.wide.s32 	%rd16, %r47, 8;
	add.s64 	%rd17, %rd3, %rd16;
	ld.global.f64 	%fd25, [%rd17+-64];
	add.f64 	%fd26, %fd91, %fd25;
	ld.global.f64 	%fd27, [%rd17+-56];
	add.f64 	%fd28, %fd26, %fd27;
	ld.global.f64 	%fd29, [%rd17+-48];
	add.f64 	%fd30, %fd28, %fd29;
	ld.global.f64 	%fd31, [%rd17+-40];
	add.f64 	%fd32, %fd30, %fd31;
	ld.global.f64 	%fd33, [%rd17+-32];
	add.f64 	%fd34, %fd32, %fd33;
	ld.global.f64 	%fd35, [%rd17+-24];
	add.f64 	%fd36, %fd34, %fd35;
	ld.global.f64 	%fd37, [%rd17+-16];
	add.f64 	%fd38, %fd36, %fd37;
	ld.global.f64 	%fd39, [%rd17+-8];
	add.f64 	%fd40, %fd38, %fd39;
	ld.global.f64 	%fd41, [%rd17];
	add.f64 	%fd42, %fd40, %fd41;
	ld.global.f64 	%fd43, [%rd17+8];
	add.f64 	%fd44, %fd42, %fd43;
	ld.global.f64 	%fd45, [%rd17+16];
	add.f64 	%fd46, %fd44, %fd45;
	ld.global.f64 	%fd47, [%rd17+24];
	add.f64 	%fd48, %fd46, %fd47;
	ld.global.f64 	%fd49, [%rd17+32];
	add.f64 	%fd50, %fd48, %fd49;
	ld.global.f64 	%fd51, [%rd17+40];
	add.f64 	%fd52, %fd50, %fd51;
	ld.global.f64 	%fd53, [%rd17+48];
	add.f64 	%fd54, %fd52, %fd53;
	ld.global.f64 	%fd55, [%rd17+56];
	add.f64 	%fd91, %fd54, %fd55;
	add.s32 	%r48, %r48, 16;
	add.s32 	%r47, %r47, 16;
	setp.ne.s32 	%p12, %r48, 0;
	mov.u32 	%r50, %r8;
	@%p12 bra 	$L__BB383_15;
$L__BB383_16:
	setp.eq.s32 	%p13, %r4, 0;
	@%p13 bra 	$L__BB383_26;
	setp.lt.u32 	%p14, %r5, 7;
	@%p14 bra 	$L__BB383_19;
	add.s32 	%r42, %r50, %r15;
	mul.wide.s32 	%rd18, %r42, 8;
	add.s64 	%rd19, %rd1, %rd18;
	ld.global.f64 	%fd57, [%rd19];
	add.f64 	%fd58, %fd91, %fd57;
	ld.global.f64 	%fd59, [%rd19+8];
	add.f64 	%fd60, %fd58, %fd59;
	ld.global.f64 	%fd61, [%rd19+16];
	add.f64 	%fd62, %fd60, %fd61;
	ld.global.f64 	%fd63, [%rd19+24];
	add.f64 	%fd64, %fd62, %fd63;
	ld.global.f64 	%fd65, [%rd19+32];
	add.f64 	%fd66, %fd64, %fd65;
	ld.global.f64 	%fd67, [%rd19+40];
	add.f64 	%fd68, %fd66, %fd67;
	ld.global.f64 	%fd69, [%rd19+48];
	add.f64 	%fd70, %fd68, %fd69;
	ld.global.f64 	%fd71, [%rd19+56];
	add.f64 	%fd91, %fd70, %fd71;
	add.s32 	%r50, %r50, 8;
$L__BB383_19:
	setp.eq.s32 	%p15, %r6, 0;
	@%p15 bra 	$L__BB383_26;
	setp.lt.u32 	%p16, %r7, 3;
	@%p16 bra 	$L__BB383_22;
	add.s32 	%r43, %r50, %r15;
	mul.wide.s32 	%rd20, %r43, 8;
	add.s64 	%rd21, %rd1, %rd20;
	ld.global.f64 	%fd73, [%rd21];
	add.f64 	%fd74, %fd91, %fd73;
	ld.global.f64 	%fd75, [%rd21+8];
	add.f64 	%fd76, %fd74, %fd75;
	ld.global.f64 	%fd77, [%rd21+16];
	add.f64 	%fd78, %fd76, %fd77;
	ld.global.f64 	%fd79, [%rd21+24];
	add.f64 	%fd91, %fd78, %fd79;
	add.s32 	%r50, %r50, 4;
$L__BB383_22:
	setp.eq.s32 	%p17, %r9, 0;
	@%p17 bra 	$L__BB383_26;
	setp.eq.s32 	%p18, %r9, 1;
	add.s32 	%r44, %r50, %r15;
	mul.wide.s32 	%rd22, %r44, 8;
	add.s64 	%rd4, %rd1, %rd22;
	ld.global.f64 	%fd80, [%rd4];
	add.f64 	%fd91, %fd91, %fd80;
	@%p18 bra 	$L__BB383_26;
	setp.eq.s32 	%p19, %r9, 2;
	ld.global.f64 	%fd81, [%rd4+8];
	add.f64 	%fd91, %fd91, %fd81;
	@%p19 bra 	$L__BB383_26;
	ld.global.f64 	%fd82, [%rd4+16];
	add.f64 	%fd91, %fd91, %fd82;
$L__BB383_26:
	mul.wide.u32 	%rd23, %r14, 8;
	add.s64 	%rd24, %rd2, %rd23;
	atom.global.add.f64 	%fd83, [%rd24], %fd91;
	add.s32 	%r46, %r46, 1;
	setp.ne.s32 	%p20, %r46, %r35;
	@%p20 bra 	$L__BB383_13;
	add.s32 	%r45, %r45, 992;
	setp.lt.s32 	%p21, %r45, %r33;
	@%p21 bra 	$L__BB383_12;
$L__BB383_28:
	ret;

}
	// .globl	_Z15gpukernelBMWNr3ILi1ELi32EEvPdS0_S0_iii
.visible .entry _Z15gpukernelBMWNr3ILi1ELi32EEvPdS0_S0_iii(
	.param .u64 .ptr .align 1 _Z15gpukernelBMWNr3ILi1ELi32EEvPdS0_S0_iii_param_0,
	.param .u64 .ptr .align 1 _Z15gpukernelBMWNr3ILi1ELi32EEvPdS0_S0_iii_param_1,
	.param .u64 .ptr .align 1 _Z15gpukernelBMWNr3ILi1ELi32EEvPdS0_S0_iii_param_2,
	.param .u32 _Z15gpukernelBMWNr3ILi1ELi32EEvPdS0_S0_iii_param_3,
	.param .u32 _Z15gpukernelBMWNr3ILi1ELi32EEvPdS0_S0_iii_param_4,
	.param .u32 _Z15gpukernelBMWNr3ILi1ELi32EEvPdS0_S0_iii_param_5
)
{
	.reg .pred 	%p<22>;
	.reg .b32 	%r<55>;
	.reg .b64 	%rd<25>;
	.reg .b64 	%fd<92>;

	ld.param.u64 	%rd6, [_Z15gpukernelBMWNr3ILi1ELi32EEvPdS0_S0_iii_param_0];
	ld.param.u64 	%rd7, [_Z15gpukernelBMWNr3ILi1ELi32EEvPdS0_S0_iii_param_1];
	ld.param.u32 	%r33, [_Z15gpukernelBMWNr3ILi1ELi32EEvPdS0_S0_iii_param_3];
	ld.param.u32 	%r34, [_Z15gpukernelBMWNr3ILi1ELi32EEvPdS0_S0_iii_param_4];
	ld.param.u32 	%r35, [_Z15gpukernelBMWNr3ILi1ELi32EEvPdS0_S0_iii_param_5];
	cvta.to.global.u64 	%rd1, %rd7;
	cvta.to.global.u64 	%rd2, %rd6;
	mov.u32 	%r45, %tid.x;
	setp.ge.s32 	%p1, %r45, %r33;
	setp.lt.s32 	%p2, %r35, 1;
	or.pred  	%p3, %p1, %p2;
	@%p3 bra 	$L__BB384_28;
	setp.gt.s32 	%p4, %r34, 0;
	@%p4 bra 	$L__BB384_11;
	and.b32  	%r2, %r35, 3;
	and.b32  	%r3, %r35, 2147483644;
$L__BB384_3:
	setp.lt.u32 	%p5, %r35, 4;
	mul.lo.s32 	%r28, %r45, %r35;
	mov.b32 	%r54, 0;
	@%p5 bra 	$L__BB384_6;
	mov.b32 	%r53, 0;
$L__BB384_5:
	add.s32 	%r38, %r53, %r28;
	mul.wide.u32 	%rd8, %r38, 8;
	add.s64 	%rd9, %rd2, %rd8;
	atom.global.add.f64 	%fd15, [%rd9], 0d0000000000000000;
	atom.global.add.f64 	%fd16, [%rd9+8], 0d0000000000000000;
	atom.global.add.f64 	%fd17, [%rd9+16], 0d0000000000000000;
	atom.global.add.f64 	%fd18, [%rd9+24], 0d0000000000000000;
	add.s32 	%r53, %r53, 4;
	setp.ne.s32 	%p6, %r53, %r3;
	mov.u32 	%r54, %r3;
	@%p6 bra 	$L__BB384_5;
$L__BB384_6:
	setp.eq.s32 	%p7, %r2, 0;
	@%p7 bra 	$L__BB384_10;
	setp.eq.s32 	%p8, %r2, 1;
	add.s32 	%r39, %r54, %r28;
	mul.wide.u32 	%rd10, %r39, 8;
	add.s64 	%rd11, %rd2, %rd10;
	atom.global.add.f64 	%fd19, [%rd11], 0d0000000000000000;
	@%p8 bra 	$L__BB384_10;
	setp.eq.s32 	%p9, %r2, 2;
	cvt.u64.u32 	%rd12, %r28;
	cvt.u64.u32 	%rd13, %r54;
	add.s64 	%rd14, %rd13, %rd12;
	shl.b64 	%rd15, %rd14, 3;
	add.s64 	%rd5, %rd2, %rd15;
	atom.global.add.f64 	%fd20, [%rd5+8], 0d0000000000000000;
	@%p9 bra 	$L__BB384_10;
	atom.global.add.f64 	%fd21, [%rd5+16], 0d0000000000000000;
$L__BB384_10:
	add.s32 	%r45, %r45, 1024;
	setp.lt.s32 	%p10, %r45, %r33;
	@%p10 bra 	$L__BB384_3;
	bra.uni 	$L__BB384_28;
$L__BB384_11:
	and.b32  	%r4, %r34, 15;
	add.s32 	%r5, %r4, -1;
	and.b32  	%r6, %r34, 7;
	add.s32 	%r7, %r6, -1;
	and.b32  	%r8, %r34, 2147483632;
	and.b32  	%r9, %r34, 3;
	neg.s32 	%r10, %r8;
	add.s64 	%rd3, %rd1, 64;
$L__BB384_12:
	mul.lo.s32 	%r12, %r45, %r35;
	mov.b32 	%r46, 0;
$L__BB384_13:
	setp.lt.u32 	%p11, %r34, 16;
	add.s32 	%r14, %r46, %r12;
	mul.lo.s32 	%r15, %r14, %r34;
	mov.b32 	%r50, 0;
	mov.f64 	%fd91, 0d0000000000000000;
	@%p11 bra 	$L__BB384_16;
	mov.f64 	%fd91, 0d0000000000000000;
	mov.u32 	%r47, %r15;
	mov.u32 	%r48, %r10;
$L__BB384_15:
	.pragma "nounroll";
	mul.wide.s32 	%rd16, %r47, 8;
	add.s64 	%rd17, %rd3, %rd16;
	ld.global.f64 	%fd25, [%rd17+-64];
	add.f64 	%fd26, %fd91, %fd25;
	ld.global.f64 	%fd27, [%rd17+-56];
	add.f64 	%fd28, %fd26, %fd27;
	ld.global.f64 	%fd29, [%rd17+-48];
	add.f64 	%fd30, %fd28, %fd29;
	ld.global.f64 	%fd31, [%rd17+-40];
	add.f64 	%fd32, %fd30, %fd31;
	ld.global.f64 	%fd33, [%rd17+-32];
	add.f64 	%fd34, %fd32, %fd33;
	ld.global.f64 	%fd35, [%rd17+-24];
	add.f64 	%fd36, %fd34, %fd35;
	ld.global.f64 	%fd37, [%rd17+-16];
	add.f64 	%fd38, %fd36, %fd37;
	ld.global.f64 	%fd39, [%rd17+-8];
	add.f64 	%fd40, %fd38, %fd39;
	ld.global.f64 	%fd41, [%rd17];
	add.f64 	%fd42, %fd40, %fd41;
	ld.global.f64 	%fd43, [%rd17+8];
	add.f64 	%fd44, %fd42, %fd43;
	ld.global.f64 	%fd45, [%rd17+16];
	add.f64 	%fd46, %fd44, %fd45;
	ld.global.f64 	%fd47, [%rd17+24];
	add.f64 	%fd48, %fd46, %fd47;
	ld.global.f64 	%fd49, [%rd17+32];
	add.f64 	%fd50, %fd48, %fd49;
	ld.global.f64 	%fd51, [%rd17+40];
	add.f64 	%fd52, %fd50, %fd51;
	ld.global.f64 	%fd53, [%rd17+48];
	add.f64 	%fd54, %fd52, %fd53;
	ld.global.f64 	%fd55, [%rd17+56];
	add.f64 	%fd91, %fd54, %fd55;
	add.s32 	%r48, %r48, 16;
	add.s32 	%r47, %r47, 16;
	setp.ne.s32 	%p12, %r48, 0;
	mov.u32 	%r50, %r8;
	@%p12 bra 	$L__BB384_15;
$L__BB384_16:
	setp.eq.s32 	%p13, %r4, 0;
	@%p13 bra 	$L__BB384_26;
	setp.lt.u32 	%p14, %r5, 7;
	@%p14 bra 	$L__BB384_19;
	add.s32 	%r42, %r50, %r15;
	mul.wide.s32 	%rd18, %r42, 8;
	add.s64 	%rd19, %rd1, %rd18;
	ld.global.f64 	%fd57, [%rd19];
	add.f64 	%fd58, %fd91, %fd57;
	ld.global.f64 	%fd59, [%rd19+8];
	add.f64 	%fd60, %fd58, %fd59;
	ld.global.f64 	%fd61, [%rd19+16];
	add.f64 	%fd62, %fd60, %fd61;
	ld.global.f64 	%fd63, [%rd19+24];
	add.f64 	%fd64, %fd62, %fd63;
	ld.global.f64 	%fd65, [%rd19+32];
	add.f64 	%fd66, %fd64, %fd65;
	ld.global.f64 	%fd67, [%rd19+40];
	add.f64 	%fd68, %fd66, %fd67;
	ld.global.f64 	%fd69, [%rd19+48];
	add.f64 	%fd70, %fd68, %fd69;
	ld.global.f64 	%fd71, [%rd19+56];
	add.f64 	%fd91, %fd70, %fd71;
	add.s32 	%r50, %r50, 8;
$L__BB384_19:
	setp.eq.s32 	%p15, %r6, 0;
	@%p15 bra 	$L__BB384_26;
	setp.lt.u32 	%p16, %r7, 3;
	@%p16 bra 	$L__BB384_22;
	add.s32 	%r43, %r50, %r15;
	mul.wide.s32 	%rd20, %r43, 8;
	add.s64 	%rd21, %rd1, %rd20;
	ld.global.f64 	%fd73, [%rd21];
	add.f64 	%fd74, %fd91, %fd73;
	ld.global.f64 	%fd75, [%rd21+8];
	add.f64 	%fd76, %fd74, %fd75;
	ld.global.f64 	%fd77, [%rd21+16];
	add.f64 	%fd78, %fd76, %fd77;
	ld.global.f64 	%fd79, [%rd21+24];
	add.f64 	%fd91, %fd78, %fd79;
	add.s32 	%r50, %r50, 4;
$L__BB384_22:
	setp.eq.s32 	%p17, %r9, 0;
	@%p17 bra 	$L__BB384_26;
	setp.eq.s32 	%p18, %r9, 1;
	add.s32 	%r44, %r50, %r15;
	mul.wide.s32 	%rd22, %r44, 8;
	add.s64 	%rd4, %rd1, %rd22;
	ld.global.f64 	%fd80, [%rd4];
	add.f64 	%fd91, %fd91, %fd80;
	@%p18 bra 	$L__BB384_26;
	setp.eq.s32 	%p19, %r9, 2;
	ld.global.f64 	%fd81, [%rd4+8];
	add.f64 	%fd91, %fd91, %fd81;
	@%p19 bra 	$L__BB384_26;
	ld.global.f64 	%fd82, [%rd4+16];
	add.f64 	%fd91, %fd91, %fd82;
$L__BB384_26:
	mul.wide.u32 	%rd23, %r14, 8;
	add.s64 	%rd24, %rd2, %rd23;
	atom.global.add.f64 	%fd83, [%rd24], %fd91;
	add.s32 	%r46, %r46, 1;
	setp.ne.s32 	%p20, %r46, %r35;
	@%p20 bra 	$L__BB384_13;
	add.s32 	%r45, %r45, 1024;
	setp.lt.s32 	%p21, %r45, %r33;
	@%p21 bra 	$L__BB384_12;
$L__BB384_28:
	ret;

}
	// .globl	_Z16gpukernelCLMWNr3ILi32ELi2ELi1EEvPdS0_S0_iii
.visible .entry _Z16gpukernelCLMWNr3ILi32ELi2ELi1EEvPdS0_S0_iii(
	.param .u64 .ptr .align 1 _Z16gpukernelCLMWNr3ILi32ELi2ELi1EEvPdS0_S0_iii_param_0,
	.param .u64 .ptr .align 1 _Z16gpukernelCLMWNr3ILi32ELi2ELi1EEvPdS0_S0_iii_param_1,
	.param .u64 .ptr .align 1 _Z16gpukernelCLMWNr3ILi32ELi2ELi1EEvPdS0_S0_iii_param_2,
	.param .u32 _Z16gpukernelCLMWNr3ILi32ELi2ELi1EEvPdS0_S0_iii_param_3,
	.param .u32 _Z16gpukernelCLMWNr3ILi32ELi2ELi1EEvPdS0_S0_iii_param_4,
	.param .u32 _Z16gpukernelCLMWNr3ILi32ELi2ELi1EEvPdS0_S0_iii_param_5
)
{
	.reg .pred 	%p<26>;
	.reg .b32 	%r<70>;
	.reg .b64 	%rd<16>;
	.reg .b64 	%fd<98>;

	ld.param.u64 	%rd5, [_Z16gpukernelCLMWNr3ILi32ELi2ELi1EEvPdS0_S0_iii_param_0];
	ld.param.u64 	%rd6, [_Z16gpukernelCLMWNr3ILi32ELi2ELi1EEvPdS0_S0_iii_param_1];
	ld.param.u32 	%r29, [_Z16gpukernelCLMWNr3ILi32ELi2ELi1EEvPdS0_S0_iii_param_3];
	ld.param.u32 	%r30, [_Z16gpukernelCLMWNr3ILi32ELi2ELi1EEvPdS0_S0_iii_param_4];
	ld.param.u32 	%r31, [_Z16gpukernelCLMWNr3ILi32ELi2ELi1EEvPdS0_S0_iii_param_5];
	cvta.to.global.u64 	%rd1, %rd6;
	mov.u32 	%r1, %tid.x;
	shr.u32 	%r62, %r1, 5;
	setp.ge.s32 	%p1, %r62, %r29;
	@%p1 bra 	$L__BB385_22;
	and.b32  	%r3, %r1, 31;
	not.b32 	%r32, %r3;
	add.s32 	%r4, %r30, %r32;
	shr.u32 	%r33, %r4, 5;
	add.s32 	%r34, %r33, 1;
	and.b32  	%r5, %r34, 15;
	add.s32 	%r6, %r5, -1;
	and.b32  	%r7, %r34, 7;
	add.s32 	%r8, %r7, -1;
	and.b32  	%r9, %r34, 3;
	and.b32  	%r35, %r34, 268435440;
	neg.s32 	%r10, %r35;
	add.s64 	%rd2, %rd1, 2048;
	cvta.to.global.u64 	%rd3, %rd5;
$L__BB385_2:
	setp.lt.s32 	%p2, %r31, 1;
	@%p2 bra 	$L__BB385_21;
	mul.lo.s32 	%r12, %r62, %r31;
	mov.b32 	%r63, 0;
$L__BB385_4:
	setp.ge.s32 	%p3, %r3, %r30;
	mov.f64 	%fd97, 0d0000000000000000;
	@%p3 bra 	$L__BB385_18;
	setp.lt.u32 	%p4, %r4, 480;
	add.s32 	%r37, %r63, %r12;
	mul.lo.s32 	%r14, %r37, %r30;
	mov.f64 	%fd97, 0d0000000000000000;
	mov.u32 	%r69, %r3;
	@%p4 bra 	$L__BB385_8;
	add.s32 	%r67, %r3, %r14;
	mov.f64 	%fd97, 0d0000000000000000;
	mov.u32 	%r68, %r10;
	mov.u32 	%r69, %r3;
$L__BB385_7:
	.pragma "nounroll";
	mul.wide.s32 	%rd7, %r67, 8;
	add.s64 	%rd8, %rd2, %rd7;
	ld.global.f64 	%fd20, [%rd8+-2048];
	add.f64 	%fd21, %fd97, %fd20;
	ld.global.f64 	%fd22, [%rd8+-1792];
	add.f64 	%fd23, %fd21, %fd22;
	ld.global.f64 	%fd24, [%rd8+-1536];
	add.f64 	%fd25, %fd23, %fd24;
	ld.global.f64 	%fd26, [%rd8+-1280];
	add.f64 	%fd27, %fd25, %fd26;
	ld.global.f64 	%fd28, [%rd8+-1024];
	add.f64 	%fd29, %fd27, %fd28;
	ld.global.f64 	%fd30, [%rd8+-768];
	add.f64 	%fd31, %fd29, %fd30;
	ld.global.f64 	%fd32, [%rd8+-512];
	add.f64 	%fd33, %fd31, %fd32;
	ld.global.f64 	%fd34, [%rd8+-256];
	add.f64 	%fd35, %fd33, %fd34;
	ld.global.f64 	%fd36, [%rd8];
	add.f64 	%fd37, %fd35, %fd36;
	ld.global.f64 	%fd38, [%rd8+256];
	add.f64 	%fd39, %fd37, %fd38;
	ld.global.f64 	%fd40, [%rd8+512];
	add.f64 	%fd41, %fd39, %fd40;
	ld.global.f64 	%fd42, [%rd8+768];
	add.f64 	%fd43, %fd41, %fd42;
	ld.global.f64 	%fd44, [%rd8+1024];
	add.f64 	%fd45, %fd43, %fd44;
	ld.global.f64 	%fd46, [%rd8+1280];
	add.f64 	%fd47, %fd45, %fd46;
	ld.global.f64 	%fd48, [%rd8+1536];
	add.f64 	%fd49, %fd47, %fd48;
	ld.global.f64 	%fd50, [%rd8+1792];
	add.f64 	%fd97, %fd49, %fd50;
	add.s32 	%r69, %r69, 512;
	add.s32 	%r68, %r68, 16;
	add.s32 	%r67, %r67, 512;
	setp.eq.s32 	%p5, %r68, 0;
	@%p5 bra 	$L__BB385_8;
	bra.uni 	$L__BB385_7;
$L__BB385_8:
	setp.eq.s32 	%p6, %r5, 0;
	@%p6 bra 	$L__BB385_18;
	setp.lt.u32 	%p7, %r6, 7;
	@%p7 bra 	$L__BB385_11;
	add.s32 	%r38, %r69, %r14;
	mul.wide.s32 	%rd9, %r38, 8;
	add.s64 	%rd10, %rd1, %rd9;
	ld.global.f64 	%fd52, [%rd10];
	add.f64 	%fd53, %fd97, %fd52;
	ld.global.f64 	%fd54, [%rd10+256];
	add.f64 	%fd55, %fd53, %fd54;
	ld.global.f64 	%fd56, [%rd10+512];
	add.f64 	%fd57, %fd55, %fd56;
	ld.global.f64 	%fd58, [%rd10+768];
	add.f64 	%fd59, %fd57, %fd58;
	ld.global.f64 	%fd60, [%rd10+1024];
	add.f64 	%fd61, %fd59, %fd60;
	ld.global.f64 	%fd62, [%rd10+1280];
	add.f64 	%fd63, %fd61, %fd62;
	ld.global.f64 	%fd64, [%rd10+1536];
	add.f64 	%fd65, %fd63, %fd64;
	ld.global.f64 	%fd66, [%rd10+1792];
	add.f64 	%fd97, %fd65, %fd66;
	add.s32 	%r69, %r69, 256;
$L__BB385_11:
	setp.eq.s32 	%p8, %r7, 0;
	@%p8 bra 	$L__BB385_18;
	setp.lt.u32 	%p9, %r8, 3;
	@%p9 bra 	$L__BB385_14;
	add.s32 	%r39, %r69, %r14;
	mul.wide.s32 	%rd11, %r39, 8;
	add.s64 	%rd12, %rd1, %rd11;
	ld.global.f64 	%fd68, [%rd12];
	add.f64 	%fd69, %fd97, %fd68;
	ld.global.f64 	%fd70, [%rd12+256];
	add.f64 	%fd71, %fd69, %fd70;
	ld.global.f64 	%fd72, [%rd12+512];
	add.f64 	%fd73, %fd71, %fd72;
	ld.global.f64 	%fd74, [%rd12+768];
	add.f64 	%fd97, %fd73, %fd74;
	add.s32 	%r69, %r69, 128;
$L__BB385_14:
	setp.eq.s32 	%p10, %r9, 0;
	@%p10 bra 	$L__BB385_18;
	setp.eq.s32 	%p11, %r9, 1;
	add.s32 	%r40, %r69, %r14;
	mul.wide.s32 	%rd13, %r40, 8;
	add.s64 	%rd4, %rd1, %rd13;
	ld.global.f64 	%fd75, [%rd4];
	add.f64 	%fd97, %fd97, %fd75;
	@%p11 bra 	$L__BB385_18;
	setp.eq.s32 	%p12, %r9, 2;
	ld.global.f64 	%fd76, [%rd4+256];
	add.f64 	%fd97, %fd97, %fd76;
	@%p12 bra 	$L__BB385_18;
	ld.global.f64 	%fd77, [%rd4+512];
	add.f64 	%fd97, %fd97, %fd77;
$L__BB385_18:
	setp.ne.s32 	%p13, %r3, 0;
	// begin inline asm
	mov.b64 {%r41,%r42}, %fd97;
	// end inline asm
	shfl.sync.down.b32	%r44|%p14, %r42, 16, 31, -1;
	shfl.sync.down.b32	%r43|%p15, %r41, 16, 31, -1;
	// begin inline asm
	mov.b64 %fd79, {%r43,%r44};
	// end inline asm
	add.f64 	%fd80, %fd97, %fd79;
	// begin inline asm
	mov.b64 {%r45,%r46}, %fd80;
	// end inline asm
	shfl.sync.down.b32	%r48|%p16, %r46, 8, 31, -1;
	shfl.sync.down.b32	%r47|%p17, %r45, 8, 31, -1;
	// begin inline asm
	mov.b64 %fd81, {%r47,%r48};
	// end inline asm
	add.f64 	%fd82, %fd80, %fd81;
	// begin inline asm
	mov.b64 {%r49,%r50}, %fd82;
	// end inline asm
	shfl.sync.down.b32	%r52|%p18, %r50, 4, 31, -1;
	shfl.sync.down.b32	%r51|%p19, %r49, 4, 31, -1;
	// begin inline asm
	mov.b64 %fd83, {%r51,%r52};
	// end inline asm
	add.f64 	%fd84, %fd82, %fd83;
	// begin inline asm
	mov.b64 {%r53,%r54}, %fd84;
	// end inline asm
	shfl.sync.down.b32	%r56|%p20, %r54, 2, 31, -1;
	shfl.sync.down.b32	%r55|%p21, %r53, 2, 31, -1;
	// begin inline asm
	mov.b64 %fd85, {%r55,%r56};
	// end inline asm
	add.f64 	%fd86, %fd84, %fd85;
	// begin inline asm
	mov.b64 {%r57,%r58}, %fd86;
	// end inline asm
	shfl.sync.down.b32	%r60|%p22, %r58, 1, 31, -1;
	shfl.sync.down.b32	%r59|%p23, %r57, 1, 31, -1;
	// begin inline asm
	mov.b64 %fd87, {%r59,%r60};
	// end inline asm
	add.f64 	%fd15, %fd86, %fd87;
	@%p13 bra 	$L__BB385_20;
	add.s32 	%r61, %r63, %r12;
	mul.wide.u32 	%rd14, %r61, 8;
	add.s64 	%rd15, %rd3, %rd14;
	ld.global.f64 	%fd88, [%rd15];
	add.f64 	%fd89, %fd15, %fd88;
	st.global.f64 	[%rd15], %fd89;
$L__BB385_20:
	add.s32 	%r63, %r63, 1;
	setp.ne.s32 	%p24, %r63, %r31;
	@%p24 bra 	$L__BB385_4;
$L__BB385_21:
	add.s32 	%r62, %r62, 2;
	setp.lt.s32 	%p25, %r62, %r29;
	@%p25 bra 	$L__BB385_2;
$L__BB385_22:
	ret;

}
	// .globl	_Z16gpukernelCLMWNr3ILi32ELi2ELi2EEvPdS0_S0_iii
.visible .entry _Z16gpukernelCLMWNr3ILi32ELi2ELi2EEvPdS0_S0_iii(
	.param .u64 .ptr .align 1 _Z16gpukernelCLMWNr3ILi32ELi2ELi2EEvPdS0_S0_iii_param_0,
	.param .u64 .ptr .align 1 _Z16gpukernelCLMWNr3ILi32ELi2ELi2EEvPdS0_S0_iii_param_1,
	.param .u64 .ptr .align 1 _Z16gpukernelCLMWNr3ILi32ELi2ELi2EEvPdS0_S0_iii_param_2,
	.param .u32 _Z16gpukernelCLMWNr3ILi32ELi2ELi2EEvPdS0_S0_iii_param_3,
	.param .u32 _Z16gpukernelCLMWNr3ILi32ELi2ELi2EEvPdS0_S0_iii_param_4,
	.param .u32 _Z16gpukernelCLMWNr3ILi32ELi2ELi2EEvPdS0_S0_iii_param_5
)
{
	.reg .pred 	%p<26>;
	.reg .b32 	%r<71>;
	.reg .b64 	%rd<16>;
	.reg .b64 	%fd<98>;

	ld.param.u64 	%rd5, [_Z16gpukernelCLMWNr3ILi32ELi2ELi2EEvPdS0_S0_iii_param_0];
	ld.param.u64 	%rd6, [_Z16gpukernelCLMWNr3ILi32ELi2ELi2EEvPdS0_S0_iii_param_1];
	ld.param.u32 	%r29, [_Z16gpukernelCLMWNr3ILi32ELi2ELi2EEvPdS0_S0_iii_param_3];
	ld.param.u32 	%r30, [_Z16gpukernelCLMWNr3ILi32ELi2ELi2EEvPdS0_S0_iii_param_4];
	ld.param.u32 	%r31, [_Z16gpukernelCLMWNr3ILi32ELi2ELi2EEvPdS0_S0_iii_param_5];
	cvta.to.global.u64 	%rd1, %rd6;
	mov.u32 	%r1, %tid.x;
	shr.u32 	%r63, %r1, 6;
	setp.ge.s32 	%p1, %r63, %r29;
	@%p1 bra 	$L__BB386_22;
	shr.u32 	%r32, %r1, 5;
	and.b32  	%r3, %r32, 1;
	and.b32  	%r4, %r1, 31;
	not.b32 	%r33, %r4;
	add.s32 	%r5, %r30, %r33;
	shr.u32 	%r34, %r5, 5;
	add.s32 	%r35, %r34, 1;
	and.b32  	%r6, %r35, 15;
	and.b32  	%r7, %r35, 7;
	add.s32 	%r8, %r7, -1;
	and.b32  	%r9, %r35, 3;
	and.b32  	%r36, %r35, 268435440;
	neg.s32 	%r10, %r36;
	add.s64 	%rd2, %rd1, 2048;
	cvta.to.global.u64 	%rd3, %rd5;
$L__BB386_2:
	setp.ge.s32 	%p2, %r3, %r31;
	@%p2 bra 	$L__BB386_21;
	mul.lo.s32 	%r12, %r63, %r31;
	mov.u32 	%r64, %r3;
$L__BB386_4:
	setp.ge.s32 	%p3, %r4, %r30;
	mov.f64 	%fd97, 0d0000000000000000;
	@%p3 bra 	$L__BB386_18;
	setp.lt.u32 	%p4, %r5, 480;
	add.s32 	%r37, %r64, %r12;
	mul.lo.s32 	%r14, %r37, %r30;
	mov.f64 	%fd97, 0d0000000000000000;
	mov.u32 	%r70, %r4;
	@%p4 bra 	$L__BB386_8;
	add.s32 	%r68, %r4, %r14;
	mov.f64 	%fd97, 0d0000000000000000;
	mov.u32 	%r69, %r10;
	mov.u32 	%r70, %r4;
$L__BB386_7:
	.pragma "nounroll";
	mul.wide.s32 	%rd7, %r68, 8;
	add.s64 	%rd8, %rd2, %rd7;
	ld.global.f64 	%fd20, [%rd8+-2048];
	add.f64 	%fd21, %fd97, %fd20;
	ld.global.f64 	%fd22, [%rd8+-1792];
	add.f64 	%fd23, %fd21, %fd22;
	ld.global.f64 	%fd24, [%rd8+-1536];
	add.f64 	%fd25, %fd23, %fd24;
	ld.global.f64 	%fd26, [%rd8+-1280];
	add.f64 	%fd27, %fd25, %fd26;
	ld.global.f64 	%fd28, [%rd8+-1024];
	add.f64 	%fd29, %fd27, %fd28;
	ld.global.f64 	%fd30, [%rd8+-768];
	add.f64 	%fd31, %fd29, %fd30;
	ld.global.f64 	%fd32, [%rd8+-512];
	add.f64 	%fd33, %fd31, %fd32;
	ld.global.f64 	%fd34, [%rd8+-256];
	add.f64 	%fd35, %fd33, %fd34;
	ld.global.f64 	%fd36, [%rd8];
	add.f64 	%fd37, %fd35, %fd36;
	ld.global.f64 	%fd38, [%rd8+256];
	add.f64 	%fd39, %fd37, %fd38;
	ld.global.f64 	%fd40, [%rd8+512];
	add.f64 	%fd41, %fd39, %fd40;
	ld.global.f64 	%fd42, [%rd8+768];
	add.f64 	%fd43, %fd41, %fd42;
	ld.global.f64 	%fd44, [%rd8+1024];
	add.f64 	%fd45, %fd43, %fd44;
	ld.global.f64 	%fd46, [%rd8+1280];
	add.f64 	%fd47, %fd45, %fd46;
	ld.global.f64 	%fd48, [%rd8+1536];
	add.f64 	%fd49, %fd47, %fd48;
	ld.global.f64 	%fd50, [%rd8+1792];
	add.f64 	%fd97, %fd49, %fd50;
	add.s32 	%r70, %r70, 512;
	add.s32 	%r69, %r69, 16;
	add.s32 	%r68, %r68, 512;
	setp.eq.s32 	%p5, %r69, 0;
	@%p5 bra 	$L__BB386_8;
	bra.uni 	$L__BB386_7;
$L__BB386_8:
	setp.eq.s32 	%p6, %r6, 0;
	@%p6 bra 	$L__BB386_18;
	add.s32 	%r38, %r6, -1;
	setp.lt.u32 	%p7, %r38, 7;
	@%p7 bra 	$L__BB386_11;
	add.s32 	%r39, %r70, %r14;
	mul.wide.s32 	%rd9, %r39, 8;
	add.s64 	%rd10, %rd1, %rd9;
	ld.global.f64 	%fd52, [%rd10];
	add.f64 	%fd53, %fd97, %fd52;
	ld.global.f64 	%fd54, [%rd10+256];
	add.f64 	%fd55, %fd53, %fd54;
	ld.global.f64 	%fd56, [%rd10+512];
	add.f64 	%fd57, %fd55, %fd56;
	ld.global.f64 	%fd58, [%rd10+768];
	add.f64 	%fd59, %fd57, %fd58;
	ld.global.f64 	%fd60, [%rd10+1024];
	add.f64 	%fd61, %fd59, %fd60;
	ld.global.f64 	%fd62, [%rd10+1280];
	add.f64 	%fd63, %fd61, %fd62;
	ld.global.f64 	%fd64, [%rd10+1536];
	add.f64 	%fd65, %fd63, %fd64;
	ld.global.f64 	%fd66, [%rd10+1792];
	add.f64 	%fd97, %fd65, %fd66;
	add.s32 	%r70, %r70, 256;
$L__BB386_11:
	setp.eq.s32 	%p8, %r7, 0;
	@%p8 bra 	$L__BB386_18;
	setp.lt.u32 	%p9, %r8, 3;
	@%p9 bra 	$L__BB386_14;
	add.s32 	%r40, %r70, %r14;
	mul.wide.s32 	%rd11, %r40, 8;
	add.s64 	%rd12, %rd1, %rd11;
	ld.global.f64 	%fd68, [%rd12];
	add.f64 	%fd69, %fd97, %fd68;
	ld.global.f64 	%fd70, [%rd12+256];
	add.f64 	%fd71, %fd69, %fd70;
	ld.global.f64 	%fd72, [%rd12+512];
	add.f64 	%fd73, %fd71, %fd72;
	ld.global.f64 	%fd74, [%rd12+768];
	add.f64 	%fd97, %fd73, %fd74;
	add.s32 	%r70, %r70, 128;
$L__BB386_14:
	setp.eq.s32 	%p10, %r9, 0;
	@%p10 bra 	$L__BB386_18;
	setp.eq.s32 	%p11, %r9, 1;
	add.s32 	%r41, %r70, %r14;
	mul.wide.s32 	%rd13, %r41, 8;
	add.s64 	%rd4, %rd1, %rd13;
	ld.global.f64 	%fd75, [%rd4];
	add.f64 	%fd97, %fd97, %fd75;
	@%p11 bra 	$L__BB386_18;
	setp.eq.s32 	%p12, %r9, 2;
	ld.global.f64 	%fd76, [%rd4+256];
	add.f64 	%fd97, %fd97, %fd76;
	@%p12 bra 	$L__BB386_18;
	ld.global.f64 	%fd77, [%rd4+512];
	add.f64 	%fd97, %fd97, %fd77;
$L__BB386_18:
	setp.ne.s32 	%p13, %r4, 0;
	// begin inline asm
	mov.b64 {%r42,%r43}, %fd97;
	// end inline asm
	shfl.sync.down.b32	%r45|%p14, %r43, 16, 31, -1;
	shfl.sync.down.b32	%r44|%p15, %r42, 16, 31, -1;
	// begin inline asm
	mov.b64 %fd79, {%r44,%r45};
	// end inline asm
	add.f64 	%fd80, %fd97, %fd79;
	// begin inline asm
	mov.b64 {%r46,%r47}, %fd80;
	// end inline asm
	shfl.sync.down.b32	%r49|%p16, %r47, 8, 31, -1;
	shfl.sync.down.b32	%r48|%p17, %r46, 8, 31, -1;
	// begin inline asm
	mov.b64 %fd81, {%r48,%r49};
	// end inline asm
	add.f64 	%fd82, %fd80, %fd81;
	// begin inline asm
	mov.b64 {%r50,%r51}, %fd82;
	// end inline asm
	shfl.sync.down.b32	%r53|%p18, %r51, 4, 31, -1;
	shfl.sync.down.b32	%r52|%p19, %r50, 4, 31, -1;
	// begin inline asm
	mov.b64 %fd83, {%r52,%r53};
	// end inline asm
	add.f64 	%fd84, %fd82, %fd83;
	// begin inline asm
	mov.b64 {%r54,%r55}, %fd84;
	// end inline asm
	shfl.sync.down.b32	%r57|%p20, %r55, 2, 31, -1;
	shfl.sync.down.b32	%r56|%p21, %r54, 2, 31, -1;
	// begin inline asm
	mov.b64 %fd85, {%r56,%r57};
	// end inline asm
	add.f64 	%fd86, %fd84, %fd85;
	// begin inline asm
	mov.b64 {%r58,%r59}, %fd86;
	// end inline asm
	shfl.sync.down.b32	%r61|%p22, %r59, 1, 31, -1;
	shfl.sync.down.b32	%r60|%p23, %r58, 1, 31, -1;
	// begin inline asm
	mov.b64 %fd87, {%r60,%r61};
	// end inline asm
	add.f64 	%fd15, %fd86, %fd87;
	@%p13 bra 	$L__BB386_20;
	add.s32 	%r62, %r64, %r12;
	mul.wide.s32 	%rd14, %r62, 8;
	add.s64 	%rd15, %rd3, %rd14;
	ld.global.f64 	%fd88, [%rd15];
	add.f64 	%fd89, %fd15, %fd88;
	st.global.f64 	[%rd15], %fd89;
$L__BB386_20:
	add.s32 	%r64, %r64, 2;
	setp.lt.s32 	%p24, %r64, %r31;
	@%p24 bra 	$L__BB386_4;
$L__BB386_21:
	add.s32 	%r63, %r63, 1;
	setp.ne.s32 	%p25, %r63, %r29;
	@%p25 bra 	$L__BB386_2;
$L__BB386_22:
	ret;

}
	// .globl	_Z16gpukernelCLMWNr3ILi32ELi4ELi1EEvPdS0_S0_iii
.visible .entry _Z16gpukernelCLMWNr3ILi32ELi4ELi1EEvPdS0_S0_iii(
	.param .u64 .ptr .align 1 _Z16gpukernelCLMWNr3ILi32ELi4ELi1EEvPdS0_S0_iii_param_0,
	.param .u64 .ptr .align 1 _Z16gpukernelCLMWNr3ILi32ELi4ELi1EEvPdS0_S0_iii_param_1,
	.param .u64 .ptr .align 1 _Z16gpukernelCLMWNr3ILi32ELi4ELi1EEvPdS0_S0_iii_param_2,
	.param .u32 _Z16gpukernelCLMWNr3ILi32ELi4ELi1EEvPdS0_S0_iii_param_3,
	.param .u32 _Z16gpukernelCLMWNr3ILi32ELi4ELi1EEvPdS0_S0_iii_param_4,
	.param .u32 _Z16gpukernelCLMWNr3ILi32ELi4ELi1EEvPdS0_S0_iii_param_5
)
{
	.reg .pred 	%p<26>;
	.reg .b32 	%r<70>;
	.reg .b64 	%rd<16>;
	.reg .b64 	%fd<98>;

	ld.param.u64 	%rd5, [_Z16gpukernelCLMWNr3ILi32ELi4ELi1EEvPdS0_S0_iii_param_0];
	ld.param.u64 	%rd6, [_Z16gpukernelCLMWNr3ILi32ELi4ELi1EEvPdS0_S0_iii_param_1];
	ld.param.u32 	%r29, [_Z16gpukernelCLMWNr3ILi32ELi4ELi1EEvPdS0_S0_iii_param_3];
	ld.param.u32 	%r30, [_Z16gpukernelCLMWNr3ILi32ELi4ELi1EEvPdS0_S0_iii_param_4];
	ld.param.u32 	%r31, [_Z16gpukernelCLMWNr3ILi32ELi4ELi1EEvPdS0_S0_iii_param_5];
	cvta.to.global.u64 	%rd1, %rd6;
	mov.u32 	%r1, %tid.x;
	shr.u32 	%r62, %r1, 5;
	setp.ge.s32 	%p1, %r62, %r29;
	@%p1 bra 	$L__BB387_22;
	and.b32  	%r3, %r1, 31;
	not.b32 	%r32, %r3;
	add.s32 	%r4, %r30, %r32;
	shr.u32 	%r33, %r4, 5;
	add.s32 	%r34, %r33, 1;
	and.b32  	%r5, %r34, 15;
	add.s32 	%r6, %r5, -1;
	and.b32  	%r7, %r34, 7;
	add.s32 	%r8, %r7, -1;
	and.b32  	%r9, %r34, 3;
	and.b32  	%r35, %r34, 268435440;
	neg.s32 	%r10, %r35;
	add.s64 	%rd2, %rd1, 2048;
	cvta.to.global.u64 	%rd3, %rd5;
$L__BB387_2:
	setp.lt.s32 	%p2, %r31, 1;
	@%p2 bra 	$L__BB387_21;
	mul.lo.s32 	%r12, %r62, %r31;
	mov.b32 	%r63, 0;
$L__BB387_4:
	setp.ge.s32 	%p3, %r3, %r30;
	mov.f64 	%fd97, 0d0000000000000000;
	@%p3 bra 	$L__BB387_18;
	setp.lt.u32 	%p4, %r4, 480;
	add.s32 	%r37, %r63, %r12;
	mul.lo.s32 	%r14, %r37, %r30;
	mov.f64 	%fd97, 0d0000000000000000;
	mov.u32 	%r69, %r3;
	@%p4 bra 	$L__BB387_8;
	add.s32 	%r67, %r3, %r14;
	mov.f64 	%fd97, 0d0000000000000000;
	mov.u32 	%r68, %r10;
	mov.u32 	%r69, %r3;
$L__BB387_7:
	.pragma "nounroll";
	mul.wide.s32 	%rd7, %r67, 8;
	add.s64 	%rd8, %rd2, %rd7;
	ld.global.f64 	%fd20, [%rd8+-2048];
	add.f64 	%fd21, %fd97, %fd20;
	ld.global.f64 	%fd22, [%rd8+-1792];
	add.f64 	%fd23, %fd21, %fd22;
	ld.global.f64 	%fd24, [%rd8+-1536];
	add.f64 	%fd25, %fd23, %fd24;
	ld.global.f64 	%fd26, [%rd8+-1280];
	add.f64 	%fd27, %fd25, %fd26;
	ld.global.f64 	%fd28, [%rd8+-1024];
	add.f64 	%fd29, %fd27, %fd28;
	ld.global.f64 	%fd30, [%rd8+-768];
	add.f64 	%fd31, %fd29, %fd30;
	ld.global.f64 	%fd32, [%rd8+-512];
	add.f64 	%fd33, %fd31, %fd32;
	ld.global.f64 	%fd34, [%rd8+-256];
	add.f64 	%fd35, %fd33, %fd34;
	ld.global.f64 	%fd36, [%rd8];
	add.f64 	%fd37, %fd35, %fd36;
	ld.global.f64 	%fd38, [%rd8+256];
	add.f64 	%fd39, %fd37, %fd38;
	ld.global.f64 	%fd40, [%rd8+512];
	add.f64 	%fd41, %fd39, %fd40;
	ld.global.f64 	%fd42, [%rd8+768];
	add.f64 	%fd43, %fd41, %fd42;
	ld.global.f64 	%fd44, [%rd8+1024];
	add.f64 	%fd45, %fd43, %fd44;
	ld.global.f64 	%fd46, [%rd8+1280];
	add.f64 	%fd47, %fd45, %fd46;
	ld.global.f64 	%fd48, [%rd8+1536];
	add.f64 	%fd49, %fd47, %fd48;
	ld.global.f64 	%fd50, [%rd8+1792];
	add.f64 	%fd97, %fd49, %fd50;
	add.s32 	%r69, %r69, 512;
	add.s32 	%r68, %r68, 16;
	add.s32 	%r67, %r67, 512;
	setp.eq.s32 	%p5, %r68, 0;
	@%p5 bra 	$L__BB387_8;
	bra.uni 	$L__BB387_7;
$L__BB387_8:
	setp.eq.s32 	%p6, %r5, 0;
	@%p6 bra 	$L__BB387_18;
	setp.lt.u32 	%p7, %r6, 7;
	@%p7 bra 	$L__BB387_11;
	add.s32 	%r38, %r69, %r14;
	mul.wide.s32 	%rd9, %r38, 8;
	add.s64 	%rd10, %rd1, %rd9;
	ld.global.f64 	%fd52, [%rd10];
	add.f64 	%fd53, %fd97, %fd52;
	ld.global.f64 	%fd54, [%rd10+256];
	add.f64 	%fd55, %fd53, %fd54;
	ld.global.f64 	%fd56, [%rd10+512];
	add.f64 	%fd57, %fd55, %fd56;
	ld.global.f64 	%fd58, [%rd10+768];
	add.f64 	%fd59, %fd57, %fd58;
	ld.global.f64 	%fd60, [%rd10+1024];
	add.f64 	%fd61, %fd59, %fd60;
	ld.global.f64 	%fd62, [%rd10+1280];
	add.f64 	%fd63, %fd61, %fd62;
	ld.global.f64 	%fd64, [%rd10+1536];
	add.f64 	%fd65, %fd63, %fd64;
	ld.global.f64 	%fd66, [%rd10+1792];
	add.f64 	%fd97, %fd65, %fd66;
	add.s32 	%r69, %r69, 256;
$L__BB387_11:
	setp.eq.s32 	%p8, %r7, 0;
	@%p8 bra 	$L__BB387_18;
	setp.lt.u32 	%p9, %r8, 3;
	@%p9 bra 	$L__BB387_14;
	add.s32 	%r39, %r69, %r14;
	mul.wide.s32 	%rd11, %r39, 8;
	add.s64 	%rd12, %rd1, %rd11;
	ld.global.f64 	%fd68, [%rd12];
	add.f64 	%fd69, %fd97, %fd68;
	ld.global.f64 	%fd70, [%rd12+256];
	add.f64 	%fd71, %fd69, %fd70;
	ld.global.f64 	%fd72, [%rd12+512];
	add.f64 	%fd73, %fd71, %fd72;
	ld.global.f64 	%fd74, [%rd12+768];
	add.f64 	%fd97, %fd73, %fd74;
	add.s32 	%r69, %r69, 128;
$L__BB387_14:
	setp.eq.s32 	%p10, %r9, 0;
	@%p10 bra 	$L__BB387_18;
	setp.eq.s32 	%p11, %r9, 1;
	add.s32 	%r40, %r69, %r14;
	mul.wide.s32 	%rd13, %r40, 8;
	add.s64 	%rd4, %rd1, %rd13;
	ld.global.f64 	%fd75, [%rd4];
	add.f64 	%fd97, %fd97, %fd75;
	@%p11 bra 	$L__BB387_18;
	setp.eq.s32 	%p12, %r9, 2;
	ld.global.f64 	%fd76, [%rd4+256];
	add.f64 	%fd97, %fd97, %fd76;
	@%p12 bra 	$L__BB387_18;
	ld.global.f64 	%fd77, [%rd4+512];
	add.f64 	%fd97, %fd97, %fd77;
$L__BB387_18:
	setp.ne.s32 	%p13, %r3, 0;
	// begin inline asm
	mov.b64 {%r41,%r42}, %fd97;
	// end inline asm
	shfl.sync.down.b32	%r44|%p14, %r42, 16, 31, -1;
	shfl.sync.down.b32	%r43|%p15, %r41, 16, 31, -1;
	// begin inline asm
	mov.b64 %fd79, {%r43,%r44};
	// end inline asm
	add.f64 	%fd80, %fd97, %fd79;
	// begin inline asm
	mov.b64 {%r45,%r46}, %fd80;
	// end inline asm
	shfl.sync.down.b32	%r48|%p16, %r46, 8, 31, -1;
	shfl.sync.down.b32	%r47|%p17, %r45, 8, 31, -1;
	// begin inline asm
	mov.b64 %fd81, {%r47,%r48};
	// end inline asm
	add.f64 	%fd82, %fd80, %fd81;
	// begin inline asm
	mov.b64 {%r49,%r50}, %fd82;
	// end inline asm
	shfl.sync.down.b32	%r52|%p18, %r50, 4, 31, -1;
	shfl.sync.down.b32	%r51|%p19, %r49, 4, 31, -1;
	// begin inline asm
	mov.b64 %fd83, {%r51,%r52};
	// end inline asm
	add.f64 	%fd84, %fd82, %fd83;
	// begin inline asm
	mov.b64 {%r53,%r54}, %fd84;
	// end inline asm
	shfl.sync.down.b32	%r56|%p20, %r54, 2, 31, -1;
	shfl.sync.down.b32	%r55|%p21, %r53, 2, 31, -1;
	// begin inline asm
	mov.b64 %fd85, {%r55,%r56};
	// end inline asm
	add.f64 	%fd86, %fd84, %fd85;
	// begin inline asm
	mov.b64 {%r57,%r58}, %fd86;
	// end inline asm
	shfl.sync.down.b32	%r60|%p22, %r58, 1, 31, -1;
	shfl.sync.down.b32	%r59|%p23, %r57, 1, 31, -1;
	// begin inline asm
	mov.b64 %fd87, {%r59,%r60};
	// end inline asm
	add.f64 	%fd15, %fd86, %fd87;
	@%p13 bra 	$L__BB387_20;
	add.s32 	%r61, %r63, %r12;
	mul.wide.u32 	%rd14, %r61, 8;
	add.s64 	%rd15, %rd3, %rd14;
	ld.global.f64 	%fd88, [%rd15];
	add.f64 	%fd89, %fd15, %fd88;
	st.global.f64 	[%rd15], %fd89;
$L__BB387_20:
	add.s32 	%r63, %r63, 1;
	setp.ne.s32 	%p24, %r63, %r31;
	@%p24 bra 	$L__BB387_4;
$L__BB387_21:
	add.s32 	%r62, %r62, 4;
	setp.lt.s32 	%p25, %r62, %r29;
	@%p25 bra 	$L__BB387_2;
$L__BB387_22:
	ret;

}
	// .globl	_Z16gpukernelCLMWNr3ILi32ELi4ELi2EEvPdS0_S0_iii
.visible .entry _Z16gpukernelCLMWNr3ILi32ELi4ELi2EEvPdS0_S0_iii(
	.param .u64 .ptr .align 1 _Z16gpukernelCLMWNr3ILi32ELi4ELi2EEvPdS0_S0_iii_param_0,
	.param .u64 .ptr .align 1 _Z16gpukernelCLMWNr3ILi32ELi4ELi2EEvPdS0_S0_iii_param_1,
	.param .u64 .ptr .align 1 _Z16gpukernelCLMWNr3ILi32ELi4ELi2EEvPdS0_S0_iii_param_2,
	.param .u32 _Z16gpukernelCLMWNr3ILi32ELi4ELi2EEvPdS0_S0_iii_param_3,
	.param .u32 _Z16gpukernelCLMWNr3ILi32ELi4ELi2EEvPdS0_S0_iii_param_4,
	.param .u32 _Z16gpukernelCLMWNr3ILi32ELi4ELi2EEvPdS0_S0_iii_param_5
)
{
	.reg .pred 	%p<26>;
	.reg .b32 	%r<71>;
	.reg .b64 	%rd<16>;
	.reg .b64 	%fd<98>;

	ld.param.u64 	%rd5, [_Z16gpukernelCLMWNr3ILi32ELi4ELi2EEvPdS0_S0_iii_param_0];
	ld.param.u64 	%rd6, [_Z16gpukernelCLMWNr3ILi32ELi4ELi2EEvPdS0_S0_iii_param_1];
	ld.param.u32 	%r29, [_Z16gpukernelCLMWNr3ILi32ELi4ELi2EEvPdS0_S0_iii_param_3];
	ld.param.u32 	%r30, [_Z16gpukernelCLMWNr3ILi32ELi4ELi2EEvPdS0_S0_iii_param_4];
	ld.param.u32 	%r31, [_Z16gpukernelCLMWNr3ILi32ELi4ELi2EEvPdS0_S0_iii_param_5];
	cvta.to.global.u64 	%rd1, %rd6;
	mov.u32 	%r1, %tid.x;
	shr.u32 	%r63, %r1, 6;
	setp.ge.s32 	%p1, %r63, %r29;
	@%p1 bra 	$L__BB388_22;
	shr.u32 	%r32, %r1, 5;
	and.b32  	%r3, %r32, 1;
	and.b32  	%r4, %r1, 31;
	not.b32 	%r33, %r4;
	add.s32 	%r5, %r30, %r33;
	shr.u32 	%r34, %r5, 5;
	add.s32 	%r35, %r34, 1;
	and.b32  	%r6, %r35, 15;
	and.b32  	%r7, %r35, 7;
	add.s32 	%r8, %r7, -1;
	and.b32  	%r9, %r35, 3;
	and.b32  	%r36, %r35, 268435440;
	neg.s32 	%r10, %r36;
	add.s64 	%rd2, %rd1, 2048;
	cvta.to.global.u64 	%rd3, %rd5;
$L__BB388_2:
	setp.ge.s32 	%p2, %r3, %r31;
	@%p2 bra 	$L__BB388_21;
	mul.lo.s32 	%r12, %r63, %r31;
	mov.u32 	%r64, %r3;
$L__BB388_4:
	setp.ge.s32 	%p3, %r4, %r30;
	mov.f64 	%fd97, 0d0000000000000000;
	@%p3 bra 	$L__BB388_18;
	setp.lt.u32 	%p4, %r5, 480;
	add.s32 	%r37, %r64, %r12;
	mul.lo.s32 	%r14, %r37, %r30;
	mov.f64 	%fd97, 0d0000000000000000;
	mov.u32 	%r70, %r4;
	@%p4 bra 	$L__BB388_8;
	add.s32 	%r68, %r4, %r14;
	mov.f64 	%fd97, 0d0000000000000000;
	mov.u32 	%r69, %r10;
	mov.u32 	%r70, %r4;
$L__BB388_7:
	.pragma "nounroll";
	mul.wide.s32 	%rd7, %r68, 8;
	add.s64 	%rd8, %rd2, %rd7;
	ld.global.f64 	%fd20, [%rd8+-2048];
	add.f64 	%fd21, %fd97, %fd20;
	ld.global.f64 	%fd22, [%rd8+-1792];
	add.f64 	%fd23, %fd21, %fd22;
	ld.global.f64 	%fd24, [%rd8+-1536];
	add.f64 	%fd25, %fd23, %fd24;
	ld.global.f64 	%fd26, [%rd8+-1280];
	add.f64 	%fd27, %fd25, %fd26;
	ld.global.f64 	%fd28, [%rd8+-1024];
	add.f64 	%fd29, %fd27, %fd28;
	ld.global.f64 	%fd30, [%rd8+-768];
	add.f64 	%fd31, %fd29, %fd30;
	ld.global.f64 	%fd32, [%rd8+-512];
	add.f64 	%fd33, %fd31, %fd32;
	ld.global.f64 	%fd34, [%rd8+-256];
	add.f64 	%fd35, %fd33, %fd34;
	ld.global.f64 	%fd36, [%rd8];
	add.f64 	%fd37, %fd35, %fd36;
	ld.global.f64 	%fd38, [%rd8+256];
	add.f64 	%fd39, %fd37, %fd38;
	ld.global.f64 	%fd40, [%rd8+512];
	add.f64 	%fd41, %fd39, %fd40;
	ld.global.f64 	%fd42, [%rd8+768];
	add.f64 	%fd43, %fd41, %fd42;
	ld.global.f64 	%fd44, [%rd8+1024];
	add.f64 	%fd45, %fd43, %fd44;
	ld.global.f64 	%fd46, [%rd8+1280];
	add.f64 	%fd47, %fd45, %fd46;
	ld.global.f64 	%fd48, [%rd8+1536];
	add.f64 	%fd49, %fd47, %fd48;
	ld.global.f64 	%fd50, [%rd8+1792];
	add.f64 	%fd97, %fd49, %fd50;
	add.s32 	%r70, %r70, 512;
	add.s32 	%r69, %r69, 16;
	add.s32 	%r68, %r68, 512;
	setp.eq.s32 	%p5, %r69, 0;
	@%p5 bra 	$L__BB388_8;
	bra.uni 	$L__BB388_7;
$L__BB388_8:
	setp.eq.s32 	%p6, %r6, 0;
	@%p6 bra 	$L__BB388_18;
	add.s32 	%r38, %r6, -1;
	setp.lt.u32 	%p7, %r38, 7;
	@%p7 bra 	$L__BB388_11;
	add.s32 	%r39, %r70, %r14;
	mul.wide.s32 	%rd9, %r39, 8;
	add.s64 	%rd10, %rd1, %rd9;
	ld.global.f64 	%fd52, [%rd10];
	add.f64 	%fd53, %fd97, %fd52;
	ld.global.f64 	%fd54, [%rd10+256];
	add.f64 	%fd55, %fd53, %fd54;
	ld.global.f64 	%fd56, [%rd10+512];
	add.f64 	%fd57, %fd55, %fd56;
	ld.global.f64 	%fd58, [%rd10+768];
	add.f64 	%fd59, %fd57, %fd58;
	ld.global.f64 	%fd60, [%rd10+1024];
	add.f64 	%fd61, %fd59, %fd60;
	ld.global.f64 	%fd62, [%rd10+1280];
	add.f64 	%fd63, %fd61, %fd62;
	ld.global.f64 	%fd64, [%rd10+1536];
	add.f64 	%fd65, %fd63, %fd64;
	ld.global.f64 	%fd66, [%rd10+1792];
	add.f64 	%fd97, %fd65, %fd66;
	add.s32 	%r70, %r70, 256;
$L__BB388_11:
	setp.eq.s32 	%p8, %r7, 0;
	@%p8 bra 	$L__BB388_18;
	setp.lt.u32 	%p9, %r8, 3;
	@%p9 bra 	$L__BB388_14;
	add.s32 	%r40, %r70, %r14;
	mul.wide.s32 	%rd11, %r40, 8;
	add.s64 	%rd12, %rd1, %rd11;
	ld.global.f64 	%fd68, [%rd12];
	add.f64 	%fd69, %fd97, %fd68;
	ld.global.f64 	%fd70, [%rd12+256];
	add.f64 	%fd71, %fd69, %fd70;
	ld.global.f64 	%fd72, [%rd12+512];
	add.f64 	%fd73, %fd71, %fd72;
	ld.global.f64 	%fd74, [%rd12+768];
	add.f64 	%fd97, %fd73, %fd74;
	add.s32 	%r70, %r70, 128;
$L__BB388_14:
	setp.eq.s32 	%p10, %r9, 0;
	@%p10 bra 	$L__BB388_18;
	setp.eq.s32 	%p11, %r9, 1;
	add.s32 	%r41, %r70, %r14;
	mul.wide.s32 	%rd13, %r41, 8;
	add.s64 	%rd4, %rd1, %rd13;
	ld.global.f64 	%fd75, [%rd4];
	add.f64 	%fd97, %fd97, %fd75;
	@%p11 bra 	$L__BB388_18;
	setp.eq.s32 	%p12, %r9, 2;
	ld.global.f64 	%fd76, [%rd4+256];
	add.f64 	%fd97, %fd97, %fd76;
	@%p12 bra 	$L__BB388_18;
	ld.global.f64 	%fd77, [%rd4+512];
	add.f64 	%fd97, %fd97, %fd77;
$L__BB388_18:
	setp.ne.s32 	%p13, %r4, 0;
	// begin inline asm
	mov.b64 {%r42,%r43}, %fd97;
	// end inline asm
	shfl.sync.down.b32	%r45|%p14, %r43, 16, 31, -1;
	shfl.sync.down.b32	%r44|%p15, %r42, 16, 31, -1;
	// begin inline asm
	mov.b64 %fd79, {%r44,%r45};
	// end inline asm
	add.f64 	%fd80, %fd97, %fd79;
	// begin inline asm
	mov.b64 {%r46,%r47}, %fd80;
	// end inline asm
	shfl.sync.down.b32	%r49|%p16, %r47, 8, 31, -1;
	shfl.sync.down.b32	%r48|%p17, %r46, 8, 31, -1;
	// begin inline asm
	mov.b64 %fd81, {%r48,%r49};
	// end inline asm
	add.f64 	%fd82, %fd80, %fd81;
	// begin inline asm
	mov.b64 {%r50,%r51}, %fd82;
	// end inline asm
	shfl.sync.down.b32	%r53|%p18, %r51, 4, 31, -1;
	shfl.sync.down.b32	%r52|%p19, %r50, 4, 31, -1;
	// begin inline asm
	mov.b64 %fd83, {%r52,%r53};
	// end inline asm
	add.f64 	%fd84, %fd82, %fd83;
	// begin inline asm
	mov.b64 {%r54,%r55}, %fd84;
	// end inline asm
	shfl.sync.down.b32	%r57|%p20, %r55, 2, 31, -1;
	shfl.sync.down.b32	%r56|%p21, %r54, 2, 31, -1;
	// begin inline asm
	mov.b64 %fd85, {%r56,%r57};
	// end inline asm
	add.f64 	%fd86, %fd84, %fd85;
	// begin inline asm
	mov.b64 {%r58,%r59}, %fd86;
	// end inline asm
	shfl.sync.down.b32	%r61|%p22, %r59, 1, 31, -1;
	shfl.sync.down.b32	%r60|%p23, %r58, 1, 31, -1;
	// begin inline asm
	mov.b64 %fd87, {%r60,%r61};
	// end inline asm
	add.f64 	%fd15, %fd86, %fd87;
	@%p13 bra 	$L__BB388_20;
	add.s32 	%r62, %r64, %r12;
	mul.wide.s32 	%rd14, %r62, 8;
	add.s64 	%rd15, %rd3, %rd14;
	ld.global.f64 	%fd88, [%rd15];
	add.f64 	%fd89, %fd15, %fd88;
	st.global.f64 	[%rd15], %fd89;
$L__BB388_20:
	add.s32 	%r64, %r64, 2;
	setp.lt.s32 	%p24, %r64, %r31;
	@%p24 bra 	$L__BB388_4;
$L__BB388_21:
	add.s32 	%r63, %r63, 2;
	setp.lt.s32 	%p25, %r63, %r29;
	@%p25 bra 	$L__BB388_2;
$L__BB388_22:
	ret;

}
	// .globl	_Z16gpukernelCLMWNr3ILi32ELi4ELi4EEvPdS0_S0_iii
.visible .entry _Z16gpukernelCLMWNr3ILi32ELi4ELi4EEvPdS0_S0_iii(
	.param .u64 .ptr .align 1 _Z16gpukernelCLMWNr3ILi32ELi4ELi4EEvPdS0_S0_iii_param_0,
	.param .u64 .ptr .align 1 _Z16gpukernelCLMWNr3ILi32ELi4ELi4EEvPdS0_S0_iii_param_1,
	.param .u64 .ptr .align 1 _Z16gpukernelCLMWNr3ILi32ELi4ELi4EEvPdS0_S0_iii_param_2,
	.param .u32 _Z16gpukernelCLMWNr3ILi32ELi4ELi4EEvPdS0_S0_iii_param_3,
	.param .u32 _Z16gpukernelCLMWNr3ILi32ELi4ELi4EEvPdS0_S0_iii_param_4,
	.param .u32 _Z16gpukernelCLMWNr3ILi32ELi4ELi4EEvPdS0_S0_iii_param_5
)
{
	.reg .pred 	%p<26>;
	.reg .b32 	%r<71>;
	.reg .b64 	%rd<16>;
	.reg .b64 	%fd<98>;

	ld.param.u64 	%rd5, [_Z16gpukernelCLMWNr3ILi32ELi4ELi4EEvPdS0_S0_iii_param_0];
	ld.param.u64 	%rd6, [_Z16gpukernelCLMWNr3ILi32ELi4ELi4EEvPdS0_S0_iii_param_1];
	ld.param.u32 	%r29, [_Z16gpukernelCLMWNr3ILi32ELi4ELi4EEvPdS0_S0_iii_param_3];
	ld.param.u32 	%r30, [_Z16gpukernelCLMWNr3ILi32ELi4ELi4EEvPdS0_S0_iii_param_4];
	ld.param.u32 	%r31, [_Z16gpukernelCLMWNr3ILi32ELi4ELi4EEvPdS0_S0_iii_param_5];
	cvta.to.global.u64 	%rd1, %rd6;
	mov.u32 	%r1, %tid.x;
	shr.u32 	%r63, %r1, 7;
	setp.ge.s32 	%p1, %r63, %r29;
	@%p1 bra 	$L__BB389_22;
	shr.u32 	%r32, %r1, 5;
	and.b32  	%r3, %r32, 3;
	and.b32  	%r4, %r1, 31;
	not.b32 	%r33, %r4;
	add.s32 	%r5, %r30, %r33;
	shr.u32 	%r34, %r5, 5;
	add.s32 	%r35, %r34, 1;
	and.b32  	%r6, %r35, 15;
	and.b32  	%r7, %r35, 7;
	add.s32 	%r8, %r7, -1;
	and.b32  	%r9, %r35, 3;
	and.b32  	%r36, %r35, 268435440;
	neg.s32 	%r10, %r36;
	add.s64 	%rd2, %rd1, 2048;
	cvta.to.global.u64 	%rd3, %rd5;
$L__BB389_2:
	setp.ge.s32 	%p2, %r3, %r31;
	@%p2 bra 	$L__BB389_21;
	mul.lo.s32 	%r12, %r63, %r31;
	mov.u32 	%r64, %r3;
$L__BB389_4:
	setp.ge.s32 	%p3, %r4, %r30;
	mov.f64 	%fd97, 0d0000000000000000;
	@%p3 bra 	$L__BB389_18;
	setp.lt.u32 	%p4, %r5, 480;
	add.s32 	%r37, %r64, %r12;
	mul.lo.s32 	%r14, %r37, %r30;
	mov.f64 	%fd97, 0d0000000000000000;
	mov.u32 	%r70, %r4;
	@%p4 bra 	$L__BB389_8;
	add.s32 	%r68, %r4, %r14;
	mov.f64 	%fd97, 0d0000000000000000;
	mov.u32 	%r69, %r10;
	mov.u32 	%r70, %r4;
$L__BB389_7:
	.pragma "nounroll";
	mul.wide.s32 	%rd7, %r68, 8;
	add.s64 	%rd8, %rd2, %rd7;
	ld.global.f64 	%fd20, [%rd8+-2048];
	add.f64 	%fd21, %fd97, %fd20;
	ld.global.f64 	%fd22, [%rd8+-1792];
	add.f64 	%fd23, %fd21, %fd22;
	ld.global.f64 	%fd24, [%rd8+-1536];
	add.f64 	%fd25, %fd23, %fd24;
	ld.global.f64 	%fd26, [%rd8+-1280];
	add.f64 	%fd27, %fd25, %fd26;
	ld.global.f64 	%fd28, [%rd8+-1024];
	add.f64 	%fd29, %fd27, %fd28;
	ld.global.f64 	%fd30, [%rd8+-768];
	add.f64 	%fd31, %fd29, %fd30;
	ld.global.f64 	%fd32, [%rd8+-512];
	add.f64 	%fd33, %fd31, %fd32;
	ld.global.f64 	%fd34, [%rd8+-256];
	add.f64 	%fd35, %fd33, %fd34;
	ld.global.f64 	%fd36, [%rd8];
	add.f64 	%fd37, %fd35, %fd36;
	ld.global.f64 	%fd38, [%rd8+256];
	add.f64 	%fd39, %fd37, %fd38;
	ld.global.f64 	%fd40, [%rd8+512];
	add.f64 	%fd41, %fd39, %fd40;
	ld.global.f64 	%fd42, [%rd8+768];
	add.f64 	%fd43, %fd41, %fd42;
	ld.global.f64 	%fd44, [%rd8+1024];
	add.f64 	%fd45, %fd43, %fd44;
	ld.global.f64 	%fd46, [%rd8+1280];
	add.f64 	%fd47, %fd45, %fd46;
	ld.global.f64 	%fd48, [%rd8+1536];
	add.f64 	%fd49, %fd47, %fd48;
	ld.global.f64 	%fd50, [%rd8+1792];
	add.f64 	%fd97, %fd49, %fd50;
	add.s32 	%r70, %r70, 512;
	add.s32 	%r69, %r69, 16;
	add.s32 	%r68, %r68, 512;
	setp.eq.s32 	%p5, %r69, 0;
	@%p5 bra 	$L__BB389_8;
	bra.uni 	$L__BB389_7;
$L__BB389_8:
	setp.eq.s32 	%p6, %r6, 0;
	@%p6 bra 	$L__BB389_18;
	add.s32 	%r38, %r6, -1;
	setp.lt.u32 	%p7, %r38, 7;
	@%p7 bra 	$L__BB389_11;
	add.s32 	%r39, %r70, %r14;
	mul.wide.s32 	%rd9, %r39, 8;
	add.s64 	%rd10, %rd1, %rd9;
	ld.global.f64 	%fd52, [%rd10];
	add.f64 	%fd53, %fd97, %fd52;
	ld.global.f64 	%fd54, [%rd10+256];
	add.f64 	%fd55, %fd53, %fd54;
	ld.global.f64 	%fd56, [%rd10+512];
	add.f64 	%fd57, %fd55, %fd56;
	ld.global.f64 	%fd58, [%rd10+768];
	add.f64 	%fd59, %fd57, %fd58;
	ld.global.f64 	%fd60, [%rd10+1024];
	add.f64 	%fd61, %fd59, %fd60;
	ld.global.f64 	%fd62, [%rd10+1280];
	add.f64 	%fd63, %fd61, %fd62;
	ld.global.f64 	%fd64, [%rd10+1536];
	add.f64 	%fd65, %fd63, %fd64;
	ld.global.f64 	%fd66, [%rd10+1792];
	add.f64 	%fd97, %fd65, %fd66;
	add.s32 	%r70, %r70, 256;
$L__BB389_11:
	setp.eq.s32 	%p8, %r7, 0;
	@%p8 bra 	$L__BB389_18;
	setp.lt.u32 	%p9, %r8, 3;
	@%p9 bra 	$L__BB389_14;
	add.s32 	%r40, %r70, %r14;
	mul.wide.s32 	%rd11, %r40, 8;
	add.s64 	%rd12, %rd1, %rd11;
	ld.global.f64 	%fd68, [%rd12];
	add.f64 	%fd69, %fd97, %fd68;
	ld.global.f64 	%fd70, [%rd12+256];
	add.f64 	%fd71, %fd69, %fd70;
	ld.global.f64 	%fd72, [%rd12+512];
	add.f64 	%fd73, %fd71, %fd72;
	ld.global.f64 	%fd74, [%rd12+768];
	add.f64 	%fd97, %fd73, %fd74;
	add.s32 	%r70, %r70, 128;
$L__BB389_14:
	setp.eq.s32 	%p10, %r9, 0;
	@%p10 bra 	$L__BB389_18;
	setp.eq.s32 	%p11, %r9, 1;
	add.s32 	%r41, %r70, %r14;
	mul.wide.s32 	%rd13, %r41, 8;
	add.s64 	%rd4, %rd1, %rd13;
	ld.global.f64 	%fd75, [%rd4];
	add.f64 	%fd97, %fd97, %fd75;
	@%p11 bra 	$L__BB389_18;
	setp.eq.s32 	%p12, %r9, 2;
	ld.global.f64 	%fd76, [%rd4+256];
	add.f64 	%fd97, %fd97, %fd76;
	@%p12 bra 	$L__BB389_18;
	ld.global.f64 	%fd77, [%rd4+512];
	add.f64 	%fd97, %fd97, %fd77;
$L__BB389_18:
	setp.ne.s32 	%p13, %r4, 0;
	// begin inline asm
	mov.b64 {%r42,%r43}, %fd97;
	// end inline asm
	shfl.sync.down.b32	%r45|%p14, %r43, 16, 31, -1;
	shfl.sync.down.b32	%r44|%p15, %r42, 16, 31, -1;
	// begin inline asm
	mov.b64 %fd79, {%r44,%r45};
	// end inline asm
	add.f64 	%fd80, %fd97, %fd79;
	// begin inline asm
	mov.b64 {%r46,%r47}, %fd80;
	// end inline asm
	shfl.sync.down.b32	%r49|%p16, %r47, 8, 31, -1;
	shfl.sync.down.b32	%r48|%p17, %r46, 8, 31, -1;
	// begin inline asm
	mov.b64 %fd81, {%r48,%r49};
	// end inline asm
	add.f64 	%fd82, %fd80, %fd81;
	// begin inline asm
	mov.b64 {%r50,%r51}, %fd82;
	// end inline asm
	shfl.sync.down.b32	%r53|%p18, %r51, 4, 31, -1;
	shfl.sync.down.b32	%r52|%p19, %r50, 4, 31, -1;
	// begin inline asm
	mov.b64 %fd83, {%r52,%r53};
	// end inline asm
	add.f64 	%fd84, %fd82, %fd83;
	// begin inline asm
	mov.b64 {%r54,%r55}, %fd84;
	// end inline asm
	shfl.sync.down.b32	%r57|%p20, %r55, 2, 31, -1;
	shfl.sync.down.b32	%r56|%p21, %r54, 2, 31, -1;
	// begin inline asm
	mov.b64 %fd85, {%r56,%r57};
	// end inline asm
	add.f64 	%fd86, %fd84, %fd85;
	// begin inline asm
	mov.b64 {%r58,%r59}, %fd86;
	// end inline asm
	shfl.sync.down.b32	%r61|%p22, %r59, 1, 31, -1;
	shfl.sync.down.b32	%r60|%p23, %r58, 1, 31, -1;
	// begin inline asm
	mov.b64 %fd87, {%r60,%r61};
	// end inline asm
	add.f64 	%fd15, %fd86, %fd87;
	@%p13 bra 	$L__BB389_20;
	add.s32 	%r62, %r64, %r12;
	mul.wide.s32 	%rd14, %r62, 8;
	add.s64 	%rd15, %rd3, %rd14;
	ld.global.f64 	%fd88, [%rd15];
	add.f64 	%fd89, %fd15, %fd88;
	st.global.f64 	[%rd15], %fd89;
$L__BB389_20:
	add.s32 	%r64, %r64, 4;
	setp.lt.s32 	%p24, %r64, %r31;
	@%p24 bra 	$L__BB389_4;
$L__BB389_21:
	add.s32 	%r63, %r63, 1;
	setp.ne.s32 	%p25, %r63, %r29;
	@%p25 bra 	$L__BB389_2;
$L__BB389_22:
	ret;

}
	// .globl	_Z16gpukernelCLMWNr3ILi32ELi8ELi1EEvPdS0_S0_iii
.visible .entry _Z16gpukernelCLMWNr3ILi32ELi8ELi1EEvPdS0_S0_iii(
	.param .u64 .ptr .align 1 _Z16gpukernelCLMWNr3ILi32ELi8ELi1EEvPdS0_S0_iii_param_0,
	.param .u64 .ptr .align 1 _Z16gpukernelCLMWNr3ILi32ELi8ELi1EEvPdS0_S0_iii_param_1,
	.param .u64 .ptr .align 1 _Z16gpukernelCLMWNr3ILi32ELi8ELi1EEvPdS0_S0_iii_param_2,
	.param .u32 _Z16gpukernelCLMWNr3ILi32ELi8ELi1EEvPdS0_S0_iii_param_3,
	.param .u32 _Z16gpukernelCLMWNr3ILi32ELi8ELi1EEvPdS0_S0_iii_param_4,
	.param .u32 _Z16gpukernelCLMWNr3ILi32ELi8ELi1EEvPdS0_S0_iii_param_5
)
{
	.reg .pred 	%p<26>;
	.reg .b32 	%r<70>;
	.reg .b64 	%rd<16>;
	.reg .b64 	%fd<98>;

	ld.param.u64 	%rd5, [_Z16gpukernelCLMWNr3ILi32ELi8ELi1EEvPdS0_S0_iii_param_0];
	ld.param.u64 	%rd6, [_Z16gpukernelCLMWNr3ILi32ELi8ELi1EEvPdS0_S0_iii_param_1];
	ld.param.u32 	%r29, [_Z16gpukernelCLMWNr3ILi32ELi8ELi1EEvPdS0_S0_iii_param_3];
	ld.param.u32 	%r30, [_Z16gpukernelCLMWNr3ILi32ELi8ELi1EEvPdS0_S0_iii_param_4];
	ld.param.u32 	%r31, [_Z16gpukernelCLMWNr3ILi32ELi8ELi1EEvPdS0_S0_iii_param_5];
	cvta.to.global.u64 	%rd1, %rd6;
	mov.u32 	%r1, %tid.x;
	shr.u32 	%r62, %r1, 5;
	setp.ge.s32 	%p1, %r62, %r29;
	@%p1 bra 	$L__BB390_22;
	and.b32  	%r3, %r1, 31;
	not.b32 	%r32, %r3;
	add.s32 	%r4, %r30, %r32;
	shr.u32 	%r33, %r4, 5;
	add.s32 	%r34, %r33, 1;
	and.b32  	%r5, %r34, 15;
	add.s32 	%r6, %r5, -1;
	and.b32  	%r7, %r34, 7;
	add.s32 	%r8, %r7, -1;
	and.b32  	%r9, %r34, 3;
	and.b32  	%r35, %r34, 268435440;
	neg.s32 	%r10, %r35;
	add.s64 	%rd2, %rd1, 2048;
	cvta.to.global.u64 	%rd3, %rd5;
$L__BB390_2:
	setp.lt.s32 	%p2, %r31, 1;
	@%p2 bra 	$L__BB390_21;
	mul.lo.s32 	%r12, %r62, %r31;
	mov.b32 	%r63, 0;
$L__BB390_4:
	setp.ge.s32 	%p3, %r3, %r30;
	mov.f64 	%fd97, 0d0000000000000000;
	@%p3 bra 	$L__BB390_18;
	setp.lt.u32 	%p4, %r4, 480;
	add.s32 	%r37, %r63, %r12;
	mul.lo.s32 	%r14, %r37, %r30;
	mov.f64 	%fd97, 0d0000000000000000;
	mov.u32 	%r69, %r3;
	@%p4 bra 	$L__BB390_8;
	add.s32 	%r67, %r3, %r14;
	mov.f64 	%fd97, 0d0000000000000000;
	mov.u32 	%r68, %r10;
	mov.u32 	%r69, %r3;
$L__BB390_7:
	.pragma "nounroll";
	mul.wide.s32 	%rd7, %r67, 8;
	add.s64 	%rd8, %rd2, %rd7;
	ld.global.f64 	%fd20, [%rd8+-2048];
	add.f64 	%fd21, %fd97, %fd20;
	ld.global.f64 	%fd22, [%rd8+-1792];
	add.f64 	%fd23, %fd21, %fd22;
	ld.global.f64 	%fd24, [%rd8+-1536];
	add.f64 	%fd25, %fd23, %fd24;
	ld.global.f64 	%fd26, [%rd8+-1280];
	add.f64 	%fd27, %fd25, %fd26;
	ld.global.f64 	%fd28, [%rd8+-1024];
	add.f64 	%fd29, %fd27, %fd28;
	ld.global.f64 	%fd30, [%rd8+-768];
	add.f64 	%fd31, %fd29, %fd30;
	ld.global.f64 	%fd32, [%rd8+-512];
	add.f64 	%fd33, %fd31, %fd32;
	ld.global.f64 	%fd34, [%rd8+-256];
	add.f64 	%fd35, %fd33, %fd34;
	ld.global.f64 	%fd36, [%rd8];
	add.f64 	%fd37, %fd35, %fd36;
	ld.global.f64 	%fd38, [%rd8+256];
	add.f64 	%fd39, %fd37, %fd38;
	ld.global.f64 	%fd40, [%rd8+512];
	add.f64 	%fd41, %fd39, %fd40;
	ld.global.f64 	%fd42, [%rd8+768];
	add.f64 	%fd43, %fd41, %fd42;
	ld.global.f64 	%fd44, [%rd8+1024];
	add.f64 	%fd45, %fd43, %fd44;
	ld.global.f64 	%fd46, [%rd8+1280];
	add.f64 	%fd47, %fd45, %fd46;
	ld.global.f64 	%fd48, [%rd8+1536];
	add.f64 	%fd49, %fd47, %fd48;
	ld.global.f64 	%fd50, [%rd8+1792];
	add.f64 	%fd97, %fd49, %fd50;
	add.s32 	%r69, %r69, 512;
	add.s32 	%r68, %r68, 16;
	add.s32 	%r67, %r67, 512;
	setp.eq.s32 	%p5, %r68, 0;
	@%p5 bra 	$L__BB390_8;
	bra.uni 	$L__BB390_7;
$L__BB390_8:
	setp.eq.s32 	%p6, %r5, 0;
	@%p6 bra 	$L__BB390_18;
	setp.lt.u32 	%p7, %r6, 7;
	@%p7 bra 	$L__BB390_11;
	add.s32 	%r38, %r69, %r14;
	mul.wide.s32 	%rd9, %r38, 8;
	add.s64 	%rd10, %rd1, %rd9;
	ld.global.f64 	%fd52, [%rd10];
	add.f64 	%fd53, %fd97, %fd52;
	ld.global.f64 	%fd54, [%rd10+256];
	add.f64 	%fd55, %fd53, %fd54;
	ld.global.f64 	%fd56, [%rd10+512];
	add.f64 	%fd57, %fd55, %fd56;
	ld.global.f64 	%fd58, [%rd10+768];
	add.f64 	%fd59, %fd57, %fd58;
	ld.global.f64 	%fd60, [%rd10+1024];
	add.f64 	%fd61, %fd59, %fd60;
	ld.global.f64 	%fd62, [%rd10+1280];
	add.f64 	%fd63, %fd61, %fd62;
	ld.global.f64 	%fd64, [%rd10+1536];
	add.f64 	%fd65, %fd63, %fd64;
	ld.global.f64 	%fd66, [%rd10+1792];
	add.f64 	%fd97, %fd65, %fd66;
	add.s32 	%r69, %r69, 256;
$L__BB390_11:
	setp.eq.s32 	%p8, %r7, 0;
	@%p8 bra 	$L__BB390_18;
	setp.lt.u32 	%p9, %r8, 3;
	@%p9 bra 	$L__BB390_14;
	add.s32 	%r39, %r69, %r14;
	mul.wide.s32 	%rd11, %r39, 8;
	add.s64 	%rd12, %rd1, %rd11;
	ld.global.f64 	%fd68, [%rd12];
	add.f64 	%fd69, %fd97, %fd68;
	ld.global.f64 	%fd70, [%rd12+256];
	add.f64 	%fd71, %fd69, %fd70;
	ld.global.f64 	%fd72, [%rd12+512];
	add.f64 	%fd73, %fd71, %fd72;
	ld.global.f64 	%fd74, [%rd12+768];
	add.f64 	%fd97, %fd73, %fd74;
	add.s32 	%r69, %r69, 128;
$L__BB390_14:
	setp.eq.s32 	%p10, %r9, 0;
	@%p10 bra 	$L__BB390_18;
	setp.eq.s32 	%p11, %r9, 1;
	add.s32 	%r40, %r69, %r14;
	mul.wide.s32 	%rd13, %r40, 8;
	add.s64 	%rd4, %rd1, %rd13;
	ld.global.f64 	%fd75, [%rd4];
	add.f64 	%fd97, %fd97, %fd75;
	@%p11 bra 	$L__BB390_18;
	setp.eq.s32 	%p12, %r9, 2;
	ld.global.f64 	%fd76, [%rd4+256];
	add.f64 	%fd97, %fd97, %fd76;
	@%p12 bra 	$L__BB390_18;
	ld.global.f64 	%fd77, [%rd4+512];
	add.f64 	%fd97, %fd97, %fd77;
$L__BB390_18:
	setp.ne.s32 	%p13, %r3, 0;
	// begin inline asm
	mov.b64 {%r41,%r42}, %fd97;
	// end inline asm
	shfl.sync.down.b32	%r44|%p14, %r42, 16, 31, -1;
	shfl.sync.down.b32	%r43|%p15, %r41, 16, 31, -1;
	// begin inline asm
	mov.b64 %fd79, {%r43,%r44};
	// end inline asm
	add.f64 	%fd80, %fd97, %fd79;
	// begin inline asm
	mov.b64 {%r45,%r46}, %fd80;
	// end inline asm
	shfl.sync.down.b32	%r48|%p16, %r46, 8, 31, -1;
	shfl.sync.down.b32	%r47|%p17, %r45, 8, 31, -1;
	// begin inline asm
	mov.b64 %fd81, {%r47,%r48};
	// end inline asm
	add.f64 	%fd82, %fd80, %fd81;
	// begin inline asm
	mov.b64 {%r49,%r50}, %fd82;
	// end inline asm
	shfl.sync.down.b32	%r52|%p18, %r50, 4, 31, -1;
	shfl.sync.down.b32	%r51|%p19, %r49, 4, 31, -1;
	// begin inline asm
	mov.b64 %fd83, {%r51,%r52};
	// end inline asm
	add.f64 	%fd84, %fd82, %fd83;
	// begin inline asm
	mov.b64 {%r53,%r54}, %fd84;
	// end inline asm
	shfl.sync.down.b32	%r56|%p20, %r54, 2, 31, -1;
	shfl.sync.down.b32	%r55|%p21, %r53, 2, 31, -1;
	// begin inline asm
	mov.b64 %fd85, {%r55,%r56};
	// end inline asm
	add.f64 	%fd86, %fd84, %fd85;
	// begin inline asm
	mov.b64 {%r57,%r58}, %fd86;
	// end inline asm
	shfl.sync.down.b32	%r60|%p22, %r58, 1, 31, -1;
	shfl.sync.down.b32	%r59|%p23, %r57, 1, 31, -1;
	// begin inline asm
	mov.b64 %fd87, {%r59,%r60};
	// end inline asm
	add.f64 	%fd15, %fd86, %fd87;
	@%p13 bra 	$L__BB390_20;
	add.s32 	%r61, %r63, %r12;
	mul.wide.u32 	%rd14, %r61, 8;
	add.s64 	%rd15, %rd3, %rd14;
	ld.global.f64 	%fd88, [%rd15];
	add.f64 	%fd89, %fd15, %fd88;
	st.global.f64 	[%rd15], %fd89;
$L__BB390_20:
	add.s32 	%r63, %r63, 1;
	setp.ne.s32 	%p24, %r63, %r31;
	@%p24 bra 	$L__BB390_4;
$L__BB390_21:
	add.s32 	%r62, %r62, 8;
	setp.lt.s32 	%p25, %r62, %r29;
	@%p25 bra 	$L__BB390_2;
$L__BB390_22:
	ret;

}
	// .globl	_Z16gpukernelCLMWNr3ILi32ELi8ELi2EEvPdS0_S0_iii
.visible .entry _Z16gpukernelCLMWNr3ILi32ELi8ELi2EEvPdS0_S0_iii(
	.param .u64 .ptr .align 1 _Z16gpukernelCLMWNr3ILi32ELi8ELi2EEvPdS0_S0_iii_param_0,
	.param .u64 .ptr .align 1 _Z16gpukernelCLMWNr3ILi32ELi8ELi2EEvPdS0_S0_iii_param_1,
	.param .u64 .ptr .align 1 _Z16gpukernelCLMWNr3ILi32ELi8ELi2EEvPdS0_S0_iii_param_2,
	.param .u32 _Z16gpukernelCLMWNr3ILi32ELi8ELi2EEvPdS0_S0_iii_param_3,
	.param .u32 _Z16gpukernelCLMWNr3ILi32ELi8ELi2EEvPdS0_S0_iii_param_4,
	.param .u32 _Z16gpukernelCLMWNr3ILi32ELi8ELi2EEvPdS0_S0_iii_param_5
)
{
	.reg .pred 	%p<26>;
	.reg .b32 	%r<71>;
	.reg .b64 	%rd<16>;
	.reg .b64 	%fd<98>;

	ld.param.u64 	%rd5, [_Z16gpukernelCLMWNr3ILi32ELi8ELi2EEvPdS0_S0_iii_param_0];
	ld.param.u64 	%rd6, [_Z16gpukernelCLMWNr3ILi32ELi8ELi2EEvPdS0_S0_iii_param_1];
	ld.param.u32 	%r29, [_Z16gpukernelCLMWNr3ILi32ELi8ELi2EEvPdS0_S0_iii_param_3];
	ld.param.u32 	%r30, [_Z16gpukernelCLMWNr3ILi32ELi8ELi2EEvPdS0_S0_iii_param_4];
	ld.param.u32 	%r31, [_Z16gpukernelCLMWNr3ILi32ELi8ELi2EEvPdS0_S0_iii_param_5];
	cvta.to.global.u64 	%rd1, %rd6;
	mov.u32 	%r1, %tid.x;
	shr.u32 	%r63, %r1, 6;
	setp.ge.s32 	%p1, %r63, %r29;
	@%p1 bra 	$L__BB391_22;
	shr.u32 	%r32, %r1, 5;
	and.b32  	%r3, %r32, 1;
	and.b32  	%r4, %r1, 31;
	not.b32 	%r33, %r4;
	add.s32 	%r5, %r30, %r33;
	shr.u32 	%r34, %r5, 5;
	add.s32 	%r35, %r34, 1;
	and.b32  	%r6, %r35, 15;
	and.b32  	%r7, %r35, 7;
	add.s32 	%r8, %r7, -1;
	and.b32  	%r9, %r35, 3;
	and.b32  	%r36, %r35, 268435440;
	neg.s32 	%r10, %r36;
	add.s64 	%rd2, %rd1, 2048;
	cvta.to.global.u64 	%rd3, %rd5;
$L__BB391_2:
	setp.ge.s32 	%p2, %r3, %r31;
	@%p2 bra 	$L__BB391_21;
	mul.lo.s32 	%r12, %r63, %r31;
	mov.u32 	%r64, %r3;
$L__BB391_4:
	setp.ge.s32 	%p3, %r4, %r30;
	mov.f64 	%fd97, 0d0000000000000000;
	@%p3 bra 	$L__BB391_18;
	setp.lt.u32 	%p4, %r5, 480;
	add.s32 	%r37, %r64, %r12;
	mul.lo.s32 	%r14, %r37, %r30;
	mov.f64 	%fd97, 0d0000000000000000;
	mov.u32 	%r70, %r4;
	@%p4 bra 	$L__BB391_8;
	add.s32 	%r68, %r4, %r14;
	mov.f64 	%fd97, 0d0000000000000000;
	mov.u32 	%r69, %r10;
	mov.u32 	%r70, %r4;
$L__BB391_7:
	.pragma "nounroll";
	mul.wide.s32 	%rd7, %r68, 8;
	add.s64 	%rd8, %rd2, %rd7;
	ld.global.f64 	%fd20, [%rd8+-2048];
	add.f64 	%fd21, %fd97, %fd20;
	ld.global.f64 	%fd22, [%rd8+-1792];
	add.f64 	%fd23, %fd21, %fd22;
	ld.global.f64 	%fd24, [%rd8+-1536];
	add.f64 	%fd25, %fd23, %fd24;
	ld.global.f64 	%fd26, [%rd8+-1280];
	add.f64 	%fd27, %fd25, %fd26;
	ld.global.f64 	%fd28, [%rd8+-1024];
	add.f64 	%fd29, %fd27, %fd28;
	ld.global.f64 	%fd30, [%rd8+-768];
	add.f64 	%fd31, %fd29, %fd30;
	ld.global.f64 	%fd32, [%rd8+-512];
	add.f64 	%fd33, %fd31, %fd32;
	ld.global.f64 	%fd34, [%rd8+-256];
	add.f64 	%fd35, %fd33, %fd34;
	ld.global.f64 	%fd36, [%rd8];
	add.f64 	%fd37, %fd35, %fd36;
	ld.global.f64 	%fd38, [%rd8+256];
	add.f64 	%fd39, %fd37, %fd38;
	ld.global.f64 	%fd40, [%rd8+512];
	add.f64 	%fd41, %fd39, %fd40;
	ld.global.f64 	%fd42, [%rd8+768];
	add.f64 	%fd43, %fd41, %fd42;
	ld.global.f64 	%fd44, [%rd8+1024];
	add.f64 	%fd45, %fd43, %fd44;
	ld.global.f64 	%fd46, [%rd8+1280];
	add.f64 	%fd47, %fd45, %fd46;
	ld.global.f64 	%fd48, [%rd8+1536];
	add.f64 	%fd49, %fd47, %fd48;
	ld.global.f64 	%fd50, [%rd8+1792];
	add.f64 	%fd97, %fd49, %fd50;
	add.s32 	%r70, %r70, 512;
	add.s32 	%r69, %r69, 16;
	add.s32 	%r68, %r68, 512;
	setp.eq.s32 	%p5, %r69, 0;
	@%p5 bra 	$L__BB391_8;
	bra.uni 	$L__BB391_7;
$L__BB391_8:
	setp.eq.s32 	%p6, %r6, 0;
	@%p6 bra 	$L__BB391_18;
	add.s32 	%r38, %r6, -1;
	setp.lt.u32 	%p7, %r38, 7;
	@%p7 bra 	$L__BB391_11;
	add.s32 	%r39, %r70, %r14;
	mul.wide.s32 	%rd9, %r39, 8;
	add.s64 	%rd10, %rd1, %rd9;
	ld.global.f64 	%fd52, [%rd10];
	add.f64 	%fd53, %fd97, %fd52;
	ld.global.f64 	%fd54, [%rd10+256];
	add.f64 	%fd55, %fd53, %fd54;
	ld.global.f64 	%fd56, [%rd10+512];
	add.f64 	%fd57, %fd55, %fd56;
	ld.global.f64 	%fd58, [%rd10+768];
	add.f64 	%fd59, %fd57, %fd58;
	ld.global.f64 	%fd60, [%rd10+1024];
	add.f64 	%fd61, %fd59, %fd60;
	ld.global.f64 	%fd62, [%rd10+1280];
	add.f64 	%fd63, %fd61, %fd62;
	ld.global.f64 	%fd64, [%rd10+1536];
	add.f64 	%fd65, %fd63, %fd64;
	ld.global.f64 	%fd66, [%rd10+1792];
	add.f64 	%fd97, %fd65, %fd66;
	add.s32 	%r70, %r70, 256;
$L__BB391_11:
	setp.eq.s32 	%p8, %r7, 0;
	@%p8 bra 	$L__BB391_18;
	setp.lt.u32 	%p9, %r8, 3;
	@%p9 bra 	$L__BB391_14;
	add.s32 	%r40, %r70, %r14;
	mul.wide.s32 	%rd11, %r40, 8;
	add.s64 	%rd12, %rd1, %rd11;
	ld.global.f64 	%fd68, [%rd12];
	add.f64 	%fd69, %fd97, %fd68;
	ld.global.f64 	%fd70, [%rd12+256];
	add.f64 	%fd71, %fd69, %fd70;
	ld.global.f64 	%fd72, [%rd12+512];
	add.f64 	%fd73, %fd71, %fd72;
	ld.global.f64 	%fd74, [%rd12+768];
	add.f64 	%fd97, %fd73, %fd74;
	add.s32 	%r70, %r70, 128;
$L__BB391_14:
	setp.eq.s32 	%p10, %r9, 0;
	@%p10 bra 	$L__BB391_18;
	setp.eq.s32 	%p11, %r9, 1;
	add.s32 	%r41, %r70, %r14;
	mul.wide.s32 	%rd13, %r41, 8;
	add.s64 	%rd4, %rd1, %rd13;
	ld.global.f64 	%fd75, [%rd4];
	add.f64 	%fd97, %fd97, %fd75;
	@%p11 bra 	$L__BB391_18;
	setp.eq.s32 	%p12, %r9, 2;
	ld.global.f64 	%fd76, [%rd4+256];
	add.f64 	%fd97, %fd97, %fd76;
	@%p12 bra 	$L__BB391_18;
	ld.global.f64 	%fd77, [%rd4+512];
	add.f64 	%fd97, %fd97, %fd77;
$L__BB391_18:
	setp.ne.s32 	%p13, %r4, 0;
	// begin inline asm
	mov.b64 {%r42,%r43}, %fd97;
	// end inline asm
	shfl.sync.down.b32	%r45|%p14, %r43, 16, 31, -1;
	shfl.sync.down.b32	%r44|%p15, %r42, 16, 31, -1;
	// begin inline asm
	mov.b64 %fd79, {%r44,%r45};
	// end inline asm
	add.f64 	%fd80, %fd97, %fd79;
	// begin inline asm
	mov.b64 {%r46,%r47}, %fd80;
	// end inline asm
	shfl.sync.down.b32	%r49|%p16, %r47, 8, 31, -1;
	shfl.sync.down.b32	%r48|%p17, %r46, 8, 31, -1;
	// begin inline asm
	mov.b64 %fd81, {%r48,%r49};
	// end inline asm
	add.f64 	%fd82, %fd80, %fd81;
	// begin inline asm
	mov.b64 {%r50,%r51}, %fd82;
	// end inline asm
	shfl.sync.down.b32	%r53|%p18, %r51, 4, 31, -1;
	shfl.sync.down.b32	%r52|%p19, %r50, 4, 31, -1;
	// begin inline asm
	mov.b64 %fd83, {%r52,%r53};
	// end inline asm
	add.f64 	%fd84, %fd82, %fd83;
	// begin inline asm
	mov.b64 {%r54,%r55}, %fd84;
	// end inline asm
	shfl.sync.down.b32	%r57|%p20, %r55, 2, 31, -1;
	shfl.sync.down.b32	%r56|%p21, %r54, 2, 31, -1;
	// begin inline asm
	mov.b64 %fd85, {%r56,%r57};
	// end inline asm
	add.f64 	%fd86, %fd84, %fd85;
	// begin inline asm
	mov.b64 {%r58,%r59}, %fd86;
	// end inline asm
	shfl.sync.down.b32	%r61|%p22, %r59, 1, 31, -1;
	shfl.sync.down.b32	%r60|%p23, %r58, 1, 31, -1;
	// begin inline asm
	mov.b64 %fd87, {%r60,%r61};
	// end inline asm
	add.f64 	%fd15, %fd86, %fd87;
	@%p13 bra 	$L__BB391_20;
	add.s32 	%r62, %r64, %r12;
	mul.wide.s32 	%rd14, %r62, 8;
	add.s64 	%rd15, %rd3, %rd14;
	ld.global.f64 	%fd88, [%rd15];
	add.f64 	%fd89, %fd15, %fd88;
	st.global.f64 	[%rd15], %fd89;
$L__BB391_20:
	add.s32 	%r64, %r64, 2;
	setp.lt.s32 	%p24, %r64, %r31;
	@%p24 bra 	$L__BB391_4;
$L__BB391_21:
	add.s32 	%r63, %r63, 4;
	setp.lt.s32 	%p25, %r63, %r29;
	@%p25 bra 	$L__BB391_2;
$L__BB391_22:
	ret;

}
	// .globl	_Z16gpukernelCLMWNr3ILi32ELi8ELi4EEvPdS0_S0_iii
.visible .entry _Z16gpukernelCLMWNr3ILi32ELi8ELi4EEvPdS0_S0_iii(
	.param .u64 .ptr .align 1 _Z16gpukernelCLMWNr3ILi32ELi8ELi4EEvPdS0_S0_iii_param_0,
	.param .u64 .ptr .align 1 _Z16gpukernelCLMWNr3ILi32ELi8ELi4EEvPdS0_S0_iii_param_1,
	.param .u64 .ptr .align 1 _Z16gpukernelCLMWNr3ILi32ELi8ELi4EEvPdS0_S0_iii_param_2,
	.param .u32 _Z16gpukernelCLMWNr3ILi32ELi8ELi4EEvPdS0_S0_iii_param_3,
	.param .u32 _Z16gpukernelCLMWNr3ILi32ELi8ELi4EEvPdS0_S0_iii_param_4,
	.param .u32 _Z16gpukernelCLMWNr3ILi32ELi8ELi4EEvPdS0_S0_iii_param_5
)
{
	.reg .pred 	%p<26>;
	.reg .b32 	%r<71>;
	.reg .b64 	%rd<16>;
	.reg .b64 	%fd<98>;

	ld.param.u64 	%rd5, [_Z16gpukernelCLMWNr3ILi32ELi8ELi4EEvPdS0_S0_iii_param_0];
	ld.param.u64 	%rd6, [_Z16gpukernelCLMWNr3ILi32ELi8ELi4EEvPdS0_S0_iii_param_1];
	ld.param.u32 	%r29, [_Z16gpukernelCLMWNr3ILi32ELi8ELi4EEvPdS0_S0_iii_param_3];
	ld.param.u32 	%r30, [_Z16gpukernelCLMWNr3ILi32ELi8ELi4EEvPdS0_S0_iii_param_4];
	ld.param.u32 	%r31, [_Z16gpukernelCLMWNr3ILi32ELi8ELi4EEvPdS0_S0_iii_param_5];
	cvta.to.global.u64 	%rd1, %rd6;
	mov.u32 	%r1, %tid.x;
	shr.u32 	%r63, %r1, 7;
	setp.ge.s32 	%p1, %r63, %r29;
	@%p1 bra 	$L__BB392_22;
	shr.u32 	%r32, %r1, 5;
	and.b32  	%r3, %r32, 3;
	and.b32  	%r4, %r1, 31;
	not.b32 	%r33, %r4;
	add.s32 	%r5, %r30, %r33;
	shr.u32 	%r34, %r5, 5;
	add.s32 	%r35, %r34, 1;
	and.b32  	%r6, %r35, 15;
	and.b32  	%r7, %r35, 7;
	add.s32 	%r8, %r7, -1;
	and.b32  	%r9, %r35, 3;
	and.b32  	%r36, %r35, 268435440;
	neg.s32 	%r10, %r36;
	add.s64 	%rd2, %rd1, 2048;
	cvta.to.global.u64 	%rd3, %rd5;
$L__BB392_2:
	setp.ge.s32 	%p2, %r3, %r31;
	@%p2 bra 	$L__BB392_21;
	mul.lo.s32 	%r12, %r63, %r31;
	mov.u32 	%r64, %r3;
$L__BB392_4:
	setp.ge.s32 	%p3, %r4, %r30;
	mov.f64 	%fd97, 0d0000000000000000;
	@%p3 bra 	$L__BB392_18;
	setp.lt.u32 	%p4, %r5, 480;
	add.s32 	%r37, %r64, %r12;
	mul.lo.s32 	%r14, %r37, %r30;
	mov.f64 	%fd97, 0d0000000000000000;
	mov.u32 	%r70, %r4;
	@%p4 bra 	$L__BB392_8;
	add.s32 	%r68, %r4, %r14;
	mov.f64 	%fd97, 0d0000000000000000;
	mov.u32 	%r69, %r10;
	mov.u32 	%r70, %r4;
$L__BB392_7:
	.pragma "nounroll";
	mul.wide.s32 	%rd7, %r68, 8;
	add.s64 	%rd8, %rd2, %rd7;
	ld.global.f64 	%fd20, [%rd8+-2048];
	add.f64 	%fd21, %fd97, %fd20;
	ld.global.f64 	%fd22, [%rd8+-1792];
	add.f64 	%fd23, %fd21, %fd22;
	ld.global.f64 	%fd24, [%rd8+-1536];
	add.f64 	%fd25, %fd23, %fd24;
	ld.global.f64 	%fd26, [%rd8+-1280];
	add.f64 	%fd27, %fd25, %fd26;
	ld.global.f64 	%fd28, [%rd8+-1024];
	add.f64 	%fd29, %fd27, %fd28;
	ld.global.f64 	%fd30, [%rd8+-768];
	add.f64 	%fd31, %fd29, %fd30;
	ld.global.f64 	%fd32, [%rd8+-512];
	add.f64 	%fd33, %fd31, %fd32;
	ld.global.f64 	%fd34, [%rd8+-256];
	add.f64 	%fd35, %fd33, %fd34;
	ld.global.f64 	%fd36, [%rd8];
	add.f64 	%fd37, %fd35, %fd36;
	ld.global.f64 	%fd38, [%rd8+256];
	add.f64 	%fd39, %fd37, %fd38;
	ld.global.f64 	%fd40, [%rd8+512];
	add.f64 	%fd41, %fd39, %fd40;
	ld.global.f64 	%fd42, [%rd8+768];
	add.f64 	%fd43, %fd41, %fd42;
	ld.global.f64 	%fd44, [%rd8+1024];
	add.f64 	%fd45, %fd43, %fd44;
	ld.global.f64 	%fd46, [%rd8+1280];
	add.f64 	%fd47, %fd45, %fd46;
	ld.global.f64 	%fd48, [%rd8+1536];
	add.f64 	%fd49, %fd47, %fd48;
	ld.global.f64 	%fd50, [%rd8+1792];
	add.f64 	%fd97, %fd49, %fd50;
	add.s32 	%r70, %r70, 512;
	add.s32 	%r69, %r69, 16;
	add.s32 	%r68, %r68, 512;
	setp.eq.s32 	%p5, %r69, 0;
	@%p5 bra 	$L__BB392_8;
	bra.uni 	$L__BB392_7;
$L__BB392_8:
	setp.eq.s32 	%p6, %r6, 0;
	@%p6 bra 	$L__BB392_18;
	add.s32 	%r38, %r6, -1;
	setp.lt.u32 	%p7, %r38, 7;
	@%p7 bra 	$L__BB392_11;
	add.s32 	%r39, %r70, %r14;
	mul.wide.s32 	%rd9, %r39, 8;
	add.s64 	%rd10, %rd1, %rd9;
	ld.global.f64 	%fd52, [%rd10];
	add.f64 	%fd53, %fd97, %fd52;
	ld.global.f64 	%fd54, [%rd10+256];
	add.f64 	%fd55, %fd53, %fd54;
	ld.global.f64 	%fd56, [%rd10+512];
	add.f64 	%fd57, %fd55, %fd56;
	ld.global.f64 	%fd58, [%rd10+768];
	add.f64 	%fd59, %fd57, %fd58;
	ld.global.f64 	%fd60, [%rd10+1024];
	add.f64 	%fd61, %fd59, %fd60;
	ld.global.f64 	%fd62, [%rd10+1280];
	add.f64 	%fd63, %fd61, %fd62;
	ld.global.f64 	%fd64, [%rd10+1536];
	add.f64 	%fd65, %fd63, %fd64;
	ld.global.f64 	%fd66, [%rd10+1792];
	add.f64 	%fd97, %fd65, %fd66;
	add.s32 	%r70, %r70, 256;
$L__BB392_11:
	setp.eq.s32 	%p8, %r7, 0;
	@%p8 bra 	$L__BB392_18;
	setp.lt.u32 	%p9, %r8, 3;
	@%p9 bra 	$L__BB392_14;
	add.s32 	%r40, %r70, %r14;
	mul.wide.s32 	%rd11, %r40, 8;
	add.s64 	%rd12, %rd1, %rd11;
	ld.global.f64 	%fd68, [%rd12];
	add.f64 	%fd69, %fd97, %fd68;
	ld.global.f64 	%fd70, [%rd12+256];
	add.f64 	%fd71, %fd69, %fd70;
	ld.global.f64 	%fd72, [%rd12+512];
	add.f64 	%fd73, %fd71, %fd72;
	ld.global.f64 	%fd74, [%rd12+768];
	add.f64 	%fd97, %fd73, %fd74;
	add.s32 	%r70, %r70, 128;
$L__BB392_14:
	setp.eq.s32 	%p10, %r9, 0;
	@%p10 bra 	$L__BB392_18;
	setp.eq.s32 	%p11, %r9, 1;
	add.s32 	%r41, %r70, %r14;
	mul.wide.s32 	%rd13, %r41, 8;
	add.s64 	%rd4, %rd1, %rd13;
	ld.global.f64 	%fd75, [%rd4];
	add.f64 	%fd97, %fd97, %fd75;
	@%p11 bra 	$L__BB392_18;
	setp.eq.s32 	%p12, %r9, 2;
	ld.global.f64 	%fd76, [%rd4+256];
	add.f64 	%fd97, %fd97, %fd76;
	@%p12 bra 	$L__BB392_18;
	ld.global.f64 	%fd77, [%rd4+512];
	add.f64 	%fd97, %fd97, %fd77;
$L__BB392_18:
	setp.ne.s32 	%p13, %r4, 0;
	// begin inline asm
	mov.b64 {%r42,%r43}, %fd97;
	// end inline asm
	shfl.sync.down.b32	%r45|%p14, %r43, 16, 31, -1;
	shfl.sync.down.b32	%r44|%p15, %r42, 16, 31, -1;
	// begin inline asm
	mov.b64 %fd79, {%r44,%r45};
	// end inline asm
	add.f64 	%fd80, %fd97, %fd79;
	// begin inline asm
	mov.b64 {%r46,%r47}, %fd80;
	// end inline asm
	shfl.sync.down.b32	%r49|%p16, %r47, 8, 31, -1;
	shfl.sync.down.b32	%r48|%p17, %r46, 8, 31, -1;
	// begin inline asm
	mov.b64 %fd81, {%r48,%r49};
	// end inline asm
	add.f64 	%fd82, %fd80, %fd81;
	// begin inline asm
	mov.b64 {%r50,%r51}, %fd82;
	// end inline asm
	shfl.sync.down.b32	%r53|%p18, %r51, 4, 31, -1;
	shfl.sync.down.b32	%r52|%p19, %r50, 4, 31, -1;
	// begin inline asm
	mov.b64 %fd83, {%r52,%r53};
	// end inline asm
	add.f64 	%fd84, %fd82, %fd83;
	// begin inline asm
	mov.b64 {%r54,%r55}, %fd84;
	// end inline asm
	shfl.sync.down.b32	%r57|%p20, %r55, 2, 31, -1;
	shfl.sync.down.b32	%r56|%p21, %r54, 2, 31, -1;
	// begin inline asm
	mov.b64 %fd85, {%r56,%r57};
	// end inline asm
	add.f64 	%fd86, %fd84, %fd85;
	// begin inline asm
	mov.b64 {%r58,%r59}, %fd86;
	// end inline asm
	shfl.sync.down.b32	%r61|%p22, %r59, 1, 31, -1;
	shfl.sync.down.b32	%r60|%p23, %r58, 1, 31, -1;
	// begin inline asm
	mov.b64 %fd87, {%r60,%r61};
	// end inline asm
	add.f64 	%fd15, %fd86, %fd87;
	@%p13 bra 	$L__BB392_20;
	add.s32 	%r62, %r64, %r12;
	mul.wide.s32 	%rd14, %r62, 8;
	add.s64 	%rd15, %rd3, %rd14;
	ld.global.f64 	%fd88, [%rd15];
	add.f64 	%fd89, %fd15, %fd88;
	st.global.f64 	[%rd15], %fd89;
$L__BB392_20:
	add.s32 	%r64, %r64, 4;
	setp.lt.s32 	%p24, %r64, %r31;
	@%p24 bra 	$L__BB392_4;
$L__BB392_21:
	add.s32 	%r63, %r63, 2;
	setp.lt.s32 	%p25, %r63, %r29;
	@%p25 bra 	$L__BB392_2;
$L__BB392_22:
	ret;

}
	// .globl	_Z16gpukernelCLMWNr3ILi32ELi8ELi8EEvPdS0_S0_iii
.visible .entry _Z16gpukernelCLMWNr3ILi32ELi8ELi8EEvPdS0_S0_iii(
	.param .u64 .ptr .align 1 _Z16gpukernelCLMWNr3ILi32ELi8ELi8EEvPdS0_S0_iii_param_0,
	.param .u64 .ptr .align 1 _Z16gpukernelCLMWNr3ILi32ELi8ELi8EEvPdS0_S0_iii_param_1,
	.param .u64 .ptr .align 1 _Z16gpukernelCLMWNr3ILi32ELi8ELi8EEvPdS0_S0_iii_param_2,
	.param .u32 _Z16gpukernelCLMWNr3ILi32ELi8ELi8EEvPdS0_S0_iii_param_3,
	.param .u32 _Z16gpukernelCLMWNr3ILi32ELi8ELi8EEvPdS0_S0_iii_param_4,
	.param .u32 _Z16gpukernelCLMWNr3ILi32ELi8ELi8EEvPdS0_S0_iii_param_5
)
{
	.reg .pred 	%p<26>;
	.reg .b32 	%r<71>;
	.reg .b64 	%rd<16>;
	.reg .b64 	%fd<98>;

	ld.param.u64 	%rd5, [_Z16gpukernelCLMWNr3ILi32ELi8ELi8EEvPdS0_S0_iii_param_0];
	ld.param.u64 	%rd6, [_Z16gpukernelCLMWNr3ILi32ELi8ELi8EEvPdS0_S0_iii_param_1];
	ld.param.u32 	%r29, [_Z16gpukernelCLMWNr3ILi32ELi8ELi8EEvPdS0_S0_iii_param_3];
	ld.param.u32 	%r30, [_Z16gpukernelCLMWNr3ILi32ELi8ELi8EEvPdS0_S0_iii_param_4];
	ld.param.u32 	%r31, [_Z16gpukernelCLMWNr3ILi32ELi8ELi8EEvPdS0_S0_iii_param_5];
	cvta.to.global.u64 	%rd1, %rd6;
	mov.u32 	%r1, %tid.x;
	shr.u32 	%r63, %r1, 8;
	setp.ge.s32 	%p1, %r63, %r29;
	@%p1 bra 	$L__BB393_22;
	shr.u32 	%r32, %r1, 5;
	and.b32  	%r3, %r32, 7;
	and.b32  	%r4, %r1, 31;
	not.b32 	%r33, %r4;
	add.s32 	%r5, %r30, %r33;
	shr.u32 	%r34, %r5, 5;
	add.s32 	%r35, %r34, 1;
	and.b32  	%r6, %r35, 15;
	and.b32  	%r7, %r35, 7;
	add.s32 	%r8, %r7, -1;
	and.b32  	%r9, %r35, 3;
	and.b32  	%r36, %r35, 268435440;
	neg.s32 	%r10, %r36;
	add.s64 	%rd2, %rd1, 2048;
	cvta.to.global.u64 	%rd3, %rd5;
$L__BB393_2:
	setp.ge.s32 	%p2, %r3, %r31;
	@%p2 bra 	$L__BB393_21;
	mul.lo.s32 	%r12, %r63, %r31;
	mov.u32 	%r64, %r3;
$L__BB393_4:
	setp.ge.s32 	%p3, %r4, %r30;
	mov.f64 	%fd97, 0d0000000000000000;
	@%p3 bra 	$L__BB393_18;
	setp.lt.u32 	%p4, %r5, 480;
	add.s32 	%r37, %r64, %r12;
	mul.lo.s32 	%r14, %r37, %r30;
	mov.f64 	%fd97, 0d0000000000000000;
	mov.u32 	%r70, %r4;
	@%p4 bra 	$L__BB393_8;
	add.s32 	%r68, %r4, %r14;
	mov.f64 	%fd97, 0d0000000000000000;
	mov.u32 	%r69, %r10;
	mov.u32 	%r70, %r4;
$L__BB393_7:
	.pragma "nounroll";
	mul.wide.s32 	%rd7, %r68, 8;
	add.s64 	%rd8, %rd2, %rd7;
	ld.global.f64 	%fd20, [%rd8+-2048];
	add.f64 	%fd21, %fd97, %fd20;
	ld.global.f64 	%fd22, [%rd8+-1792];
	add.f64 	%fd23, %fd21, %fd22;
	ld.global.f64 	%fd24, [%rd8+-1536];
	add.f64 	%fd25, %fd23, %fd24;
	ld.global.f64 	%fd26, [%rd8+-1280];
	add.f64 	%fd27, %fd25, %fd26;
	ld.global.f64 	%fd28, [%rd8+-1024];
	add.f64 	%fd29, %fd27, %fd28;
	ld.global.f64 	%fd30, [%rd8+-768];
	add.f64 	%fd31, %fd29, %fd30;
	ld.global.f64 	%fd32, [%rd8+-512];
	add.f64 	%fd33, %fd31, %fd32;
	ld.global.f64 	%fd34, [%rd8+-256];
	add.f64 	%fd35, %fd33, %fd34;
	ld.global.f64 	%fd36, [%rd8];
	add.f64 	%fd37, %fd35, %fd36;
	ld.global.f64 	%fd38, [%rd8+256];
	add.f64 	%fd39, %fd37, %fd38;
	ld.global.f64 	%fd40, [%rd8+512];
	add.f64 	%fd41, %fd39, %fd40;
	ld.global.f64 	%fd42, [%rd8+768];
	add.f64 	%fd43, %fd41, %fd42;
	ld.global.f64 	%fd44, [%rd8+1024];
	add.f64 	%fd45, %fd43, %fd44;
	ld.global.f64 	%fd46, [%rd8+1280];
	add.f64 	%fd47, %fd45, %fd46;
	ld.global.f64 	%fd48, [%rd8+1536];
	add.f64 	%fd49, %fd47, %fd48;
	ld.global.f64 	%fd50, [%rd8+1792];
	add.f64 	%fd97, %fd49, %fd50;
	add.s32 	%r70, %r70, 512;
	add.s32 	%r69, %r69, 16;
	add.s32 	%r68, %r68, 512;
	setp.eq.s32 	%p5, %r69, 0;
	@%p5 bra 	$L__BB393_8;
	bra.uni 	$L__BB393_7;
$L__BB393_8:
	setp.eq.s32 	%p6, %r6, 0;
	@%p6 bra 	$L__BB393_18;
	add.s32 	%r38, %r6, -1;
	setp.lt.u32 	%p7, %r38, 7;
	@%p7 bra 	$L__BB393_11;
	add.s32 	%r39, %r70, %r14;
	mul.wide.s32 	%rd9, %r39, 8;
	add.s64 	%rd10, %rd1, %rd9;
	ld.global.f64 	%fd52, [%rd10];
	add.f64 	%fd53, %fd97, %fd52;
	ld.global.f64 	%fd54, [%rd10+256];
	add.f64 	%fd55, %fd53, %fd54;
	ld.global.f64 	%fd56, [%rd10+512];
	add.f64 	%fd57, %fd55, %fd56;
	ld.global.f64 	%fd58, [%rd10+768];
	add.f64 	%fd59, %fd57, %fd58;
	ld.global.f64 	%fd60, [%rd10+1024];
	add.f64 	%fd61, %fd59, %fd60;
	ld.global.f64 	%fd62, [%rd10+1280];
	add.f64 	%fd63, %fd61, %fd62;
	ld.global.f64 	%fd64, [%rd10+1536];
	add.f64 	%fd65, %fd63, %fd64;
	ld.global.f64 	%fd66, [%rd10+1792];
	add.f64 	%fd97, %fd65, %fd66;
	add.s32 	%r70, %r70, 256;
$L__BB393_11:
	setp.eq.s32 	%p8, %r7, 0;
	@%p8 bra 	$L__BB393_18;
	setp.lt.u32 	%p9, %r8, 3;
	@%p9 bra 	$L__BB393_14;
	add.s32 	%r40, %r70, %r14;
	mul.wide.s32 	%rd11, %r40, 8;
	add.s64 	%rd12, %rd1, %rd11;
	ld.global.f64 	%fd68, [%rd12];
	add.f64 	%fd69, %fd97, %fd68;
	ld.global.f64 	%fd70, [%rd12+256];
	add.f64 	%fd71, %fd69, %fd70;
	ld.global.f64 	%fd72, [%rd12+512];
	add.f64 	%fd73, %fd71, %fd72;
	ld.global.f64 	%fd74, [%rd12+768];
	add.f64 	%fd97, %fd73, %fd74;
	add.s32 	%r70, %r70, 128;
$L__BB393_14:
	setp.eq.s32 	%p10, %r9, 0;
	@%p10 bra 	$L__BB393_18;
	setp.eq.s32 	%p11, %r9, 1;
	add.s32 	%r41, %r70, %r14;
	mul.wide.s32 	%rd13, %r41, 8;
	add.s64 	%rd4, %rd1, %rd13;
	ld.global.f64 	%fd75, [%rd4];
	add.f64 	%fd97, %fd97, %fd75;
	@%p11 bra 	$L__BB393_18;
	setp.eq.s32 	%p12, %r9, 2;
	ld.global.f64 	%fd76, [%rd4+256];
	add.f64 	%fd97, %fd97, %fd76;
	@%p12 bra 	$L__BB393_18;
	ld.global.f64 	%fd77, [%rd4+512];
	add.f64 	%fd97, %fd97, %fd77;
$L__BB393_18:
	setp.ne.s32 	%p13, %r4, 0;
	// begin inline asm
	mov.b64 {%r42,%r43}, %fd97;
	// end inline asm
	shfl.sync.down.b32	%r45|%p14, %r43, 16, 31, -1;
	shfl.sync.down.b32	%r44|%p15, %r42, 16, 31, -1;
	// begin inline asm
	mov.b64 %fd79, {%r44,%r45};
	// end inline asm
	add.f64 	%fd80, %fd97, %fd79;
	// begin inline asm
	mov.b64 {%r46,%r47}, %fd80;
	// end inline asm
	shfl.sync.down.b32	%r49|%p16, %r47, 8, 31, -1;
	shfl.sync.down.b32	%r48|%p17, %r46, 8, 31, -1;
	// begin inline asm
	mov.b64 %fd81, {%r48,%r49};
	// end inline asm
	add.f64 	%fd82, %fd80, %fd81;
	// begin inline asm
	mov.b64 {%r50,%r51}, %fd82;
	// end inline asm
	shfl.sync.down.b32	%r53|%p18, %r51, 4, 31, -1;
	shfl.sync.down.b32	%r52|%p19, %r50, 4, 31, -1;
	// begin inline asm
	mov.b64 %fd83, {%r52,%r53};
	// end inline asm
	add.f64 	%fd84, %fd82, %fd83;
	// begin inline asm
	mov.b64 {%r54,%r55}, %fd84;
	// end inline asm
	shfl.sync.down.b32	%r57|%p20, %r55, 2, 31, -1;
	shfl.sync.down.b32	%r56|%p21, %r54, 2, 31, -1;
	// begin inline asm
	mov.b64 %fd85, {%r56,%r57};
	// end inline asm
	add.f64 	%fd86, %fd84, %fd85;
	// begin inline asm
	mov.b64 {%r58,%r59}, %fd86;
	// end inline asm
	shfl.sync.down.b32	%r61|%p22, %r59, 1, 31, -1;
	shfl.sync.down.b32	%r60|%p23, %r58, 1, 31, -1;
	// begin inline asm
	mov.b64 %fd87, {%r60,%r61};
	// end inline asm
	add.f64 	%fd15, %fd86, %fd87;
	@%p13 bra 	$L__BB393_20;
	add.s32 	%r62, %r64, %r12;
	mul.wide.s32 	%rd14, %r62, 8;
	add.s64 	%rd15, %rd3, %rd14;
	ld.global.f64 	%fd88, [%rd15];
	add.f64 	%fd89, %fd15, %fd88;
	st.global.f64 	[%rd15], %fd89;
$L__BB393_20:
	add.s32 	%r64, %r64, 8;
	setp.lt.s32 	%p24, %r64, %r31;
	@%p24 bra 	$L__BB393_4;
$L__BB393_21:
	add.s32 	%r63, %r63, 1;
	setp.ne.s32 	%p25, %r63, %r29;
	@%p25 bra 	$L__BB393_2;
$L__BB393_22:
	ret;

}
	// .globl	_Z16gpukernelCLMWNr3ILi32ELi16ELi1EEvPdS0_S0_iii
.visible .entry _Z16gpukernelCLMWNr3ILi32ELi16ELi1EEvPdS0_S0_iii(
	.param .u64 .ptr .align 1 _Z16gpukernelCLMWNr3ILi32ELi16ELi1EEvPdS0_S0_iii_param_0,
	.param .u64 .ptr .align 1 _Z16gpukernelCLMWNr3ILi32ELi16ELi1EEvPdS0_S0_iii_param_1,
	.param .u64 .ptr .align 1 _Z16gpukernelCLMWNr3ILi32ELi16ELi1EEvPdS0_S0_iii_param_2,
	.param .u32 _Z16gpukernelCLMWNr3ILi32ELi16ELi1EEvPdS0_S0_iii_param_3,
	.param .u32 _Z16gpukernelCLMWNr3ILi32ELi16ELi1EEvPdS0_S0_iii_param_4,
	.param .u32 _Z16gpukernelCLMWNr3ILi32ELi16ELi1EEvPdS0_S0_iii_param_5
)
{
	.reg .pred 	%p<26>;
	.reg .b32 	%r<70>;
	.reg .b64 	%rd<16>;
	.reg .b64 	%fd<98>;

	ld.param.u64 	%rd5, [_Z16gpukernelCLMWNr3ILi32ELi16ELi1EEvPdS0_S0_iii_param_0];
	ld.param.u64 	%rd6, [_Z16gpukernelCLMWNr3ILi32ELi16ELi1EEvPdS0_S0_iii_param_1];
	ld.param.u32 	%r29, [_Z16gpukernelCLMWNr3ILi32ELi16ELi1EEvPdS0_S0_iii_param_3];
	ld.param.u32 	%r30, [_Z16gpukernelCLMWNr3ILi32ELi16ELi1EEvPdS0_S0_iii_param_4];
	ld.param.u32 	%r31, [_Z16gpukernelCLMWNr3ILi32ELi16ELi1EEvPdS0_S0_iii_param_5];
	cvta.to.global.u64 	%rd1, %rd6;
	mov.u32 	%r1, %tid.x;
	shr.u32 	%r62, %r1, 5;
	setp.ge.s32 	%p1, %r62, %r29;
	@%p1 bra 	$L__BB394_22;
	and.b32  	%r3, %r1, 31;
	not.b32 	%r32, %r3;
	add.s32 	%r4, %r30, %r32;
	shr.u32 	%r33, %r4, 5;
	add.s32 	%r34, %r33, 1;
	and.b32  	%r5, %r34, 15;
	add.s32 	%r6, %r5, -1;
	and.b32  	%r7, %r34, 7;
	add.s32 	%r8, %r7, -1;
	and.b32  	%r9, %r34, 3;
	and.b32  	%r35, %r34, 268435440;
	neg.s32 	%r10, %r35;
	add.s64 	%rd2, %rd1, 2048;
	cvta.to.global.u64 	%rd3, %rd5;
$L__BB394_2:
	setp.lt.s32 	%p2, %r31, 1;
	@%p2 bra 	$L__BB394_21;
	mul.lo.s32 	%r12, %r62, %r31;
	mov.b32 	%r63, 0;
$L__BB394_4:
	setp.ge.s32 	%p3, %r3, %r30;
	mov.f64 	%fd97, 0d0000000000000000;
	@%p3 bra 	$L__BB394_18;
	setp.lt.u32 	%p4, %r4, 480;
	add.s32 	%r37, %r63, %r12;
	mul.lo.s32 	%r14, %r37, %r30;
	mov.f64 	%fd97, 0d0000000000000000;
	mov.u32 	%r69, %r3;
	@%p4 bra 	$L__BB394_8;
	add.s32 	%r67, %r3, %r14;
	mov.f64 	%fd97, 0d0000000000000000;
	mov.u32 	%r68, %r10;
	mov.u32 	%r69, %r3;
$L__BB394_7:
	.pragma "nounroll";
	mul.wide.s32 	%rd7, %r67, 8;
	add.s64 	%rd8, %rd2, %rd7;
	ld.global.f64 	%fd20, [%rd8+-2048];
	add.f64 	%fd21, %fd97, %fd20;
	ld.global.f64 	%fd22, [%rd8+-1792];
	add.f64 	%fd23, %fd21, %fd22;
	ld.global.f64 	%fd24, [%rd8+-1536];
	add.f64 	%fd25, %fd23, %fd24;
	ld.global.f64 	%fd26, [%rd8+-1280];
	add.f64 	%fd27, %fd25, %fd26;
	ld.global.f64 	%fd28, [%rd8+-1024];
	add.f64 	%fd29, %fd27, %fd28;
	ld.global.f64 	%fd30, [%rd8+-768];
	add.f64 	%fd31, %fd29, %fd30;
	ld.global.f64 	%fd32, [%rd8+-512];
	add.f64 	%fd33, %fd31, %fd32;
	ld.global.f64 	%fd34, [%rd8+-256];
	add.f64 	%fd35, %fd33, %fd34;
	ld.global.f64 	%fd36, [%rd8];
	add.f64 	%fd37, %fd35, %fd36;
	ld.global.f64 	%fd38, [%rd8+256];
	add.f64 	%fd39, %fd37, %fd38;
	ld.global.f64 	%fd40, [%rd8+512];
	add.f64 	%fd41, %fd39, %fd40;
	ld.global.f64 	%fd42, [%rd8+768];
	add.f64 	%fd43, %fd41, %fd42;
	ld.global.f64 	%fd44, [%rd8+1024];
	add.f64 	%fd45, %fd43, %fd44;
	ld.global.f64 	%fd46, [%rd8+1280];
	add.f64 	%fd47, %fd45, %fd46;
	ld.global.f64 	%fd48, [%rd8+1536];
	add.f64 	%fd49, %fd47, %fd48;
	ld.global.f64 	%fd50, [%rd8+1792];
	add.f64 	%fd97, %fd49, %fd50;
	add.s32 	%r69, %r69, 512;
	add.s32 	%r68, %r68, 16;
	add.s32 	%r67, %r67, 512;
	setp.eq.s32 	%p5, %r68, 0;
	@%p5 bra 	$L__BB394_8;
	bra.uni 	$L__BB394_7;
$L__BB394_8:
	setp.eq.s32 	%p6, %r5, 0;
	@%p6 bra 	$L__BB394_18;
	setp.lt.u32 	%p7, %r6, 7;
	@%p7 bra 	$L__BB394_11;
	add.s32 	%r38, %r69, %r14;
	mul.wide.s32 	%rd9, %r38, 8;
	add.s64 	%rd10, %rd1, %rd9;
	ld.global.f64 	%fd52, [%rd10];
	add.f64 	%fd53, %fd97, %fd52;
	ld.global.f64 	%fd54, [%rd10+256];
	add.f64 	%fd55, %fd53, %fd54;
	ld.global.f64 	%fd56, [%rd10+512];
	add.f64 	%fd57, %fd55, %fd56;
	ld.global.f64 	%fd58, [%rd10+768];
	add.f64 	%fd59, %fd57, %fd58;
	ld.global.f64 	%fd60, [%rd10+1024];
	add.f64 	%fd61, %fd59, %fd60;
	ld.global.f64 	%fd62, [%rd10+1280];
	add.f64 	%fd63, %fd61, %fd62;
	ld.global.f64 	%fd64, [%rd10+1536];
	add.f64 	%fd65, %fd63, %fd64;
	ld.global.f64 	%fd66, [%rd10+1792];
	add.f64 	%fd97, %fd65, %fd66;
	add.s32 	%r69, %r69, 256;
$L__BB394_11:
	setp.eq.s32 	%p8, %r7, 0;
	@%p8 bra 	$L__BB394_18;
	setp.lt.u32 	%p9, %r8, 3;
	@%p9 bra 	$L__BB394_14;
	add.s32 	%r39, %r69, %r14;
	mul.wide.s32 	%rd11, %r39, 8;
	add.s64 	%rd12, %rd1, %rd11;
	ld.global.f64 	%fd68, [%rd12];
	add.f64 	%fd69, %fd97, %fd68;
	ld.global.f64 	%fd70, [%rd12+256];
	add.f64 	%fd71, %fd69, %fd70;
	ld.global.f64 	%fd72, [%rd12+512];
	add.f64 	%fd73, %fd71, %fd72;
	ld.global.f64 	%fd74, [%rd12+768];
	add.f64 	%fd97, %fd73, %fd74;
	add.s32 	%r69, %r69, 128;
$L__BB394_14:
	setp.eq.s32 	%p10, %r9, 0;
	@%p10 bra 	$L__BB394_18;
	setp.eq.s32 	%p11, %r9, 1;
	add.s32 	%r40, %r69, %r14;
	mul.wide.s32 	%rd13, %r40, 8;
	add.s64 	%rd4, %rd1, %rd13;
	ld.global.f64 	%fd75, [%rd4];
	add.f64 	%fd97, %fd97, %fd75;
	@%p11 bra 	$L__BB394_18;
	setp.eq.s32 	%p12, %r9, 2;
	ld.global.f64 	%fd76, [%rd4+256];
	add.f64 	%fd97, %fd97, %fd76;
	@%p12 bra 	$L__BB394_18;
	ld.global.f64 	%fd77, [%rd4+512];
	add.f64 	%fd97, %fd97, %fd77;
$L__BB394_18:
	setp.ne.s32 	%p13, %r3, 0;
	// begin inline asm
	mov.b64 {%r41,%r42}, %fd97;
	// end inline asm
	shfl.sync.down.b32	%r44|%p14, %r42, 16, 31, -1;
	shfl.sync.down.b32	%r43|%p15, %r41, 16, 31, -1;
	// begin inline asm
	mov.b64 %fd79, {%r43,%r44};
	// end inline asm
	add.f64 	%fd80, %fd97, %fd79;
	// begin inline asm
	mov.b64 {%r45,%r46}, %fd80;
	// end inline asm
	shfl.sync.down.b32	%r48|%p16, %r46, 8, 31, -1;
	shfl.sync.down.b32	%r47|%p17, %r45, 8, 31, -1;
	// begin inline asm
	mov.b64 %fd81, {%r47,%r48};
	// end inline asm
	add.f64 	%fd82, %fd80, %fd81;
	// begin inline asm
	mov.b64 {%r49,%r50}, %fd82;
	// end inline asm
	shfl.sync.down.b32	%r52|%p18, %r50, 4, 31, -1;
	shfl.sync.down.b32	%r51|%p19, %r49, 4, 31, -1;
	// begin inline asm
	mov.b64 %fd83, {%r51,%r52};
	// end inline asm
	add.f64 	%fd84, %fd82, %fd83;
	// begin inline asm
	mov.b64 {%r53,%r54}, %fd84;
	// end inline asm
	shfl.sync.down.b32	%r56|%p20, %r54, 2, 31, -1;
	shfl.sync.down.b32	%r55|%p21, %r53, 2, 31, -1;
	// begin inline asm
	mov.b64 %fd85, {%r55,%r56};
	// end inline asm
	add.f64 	%fd86, %fd84, %fd85;
	// begin inline asm
	mov.b64 {%r57,%r58}, %fd86;
	// end inline asm
	shfl.sync.down.b32	%r60|%p22, %r58, 1, 31, -1;
	shfl.sync.down.b32	%r59|%p23, %r57, 1, 31, -1;
	// begin inline asm
	mov.b64 %fd87, {%r59,%r60};
	// end inline asm
	add.f64 	%fd15, %fd86, %fd87;
	@%p13 bra 	$L__BB394_20;
	add.s32 	%r61, %r63, %r12;
	mul.wide.u32 	%rd14, %r61, 8;
	add.s64 	%rd15, %rd3, %rd14;
	ld.global.f64 	%fd88, [%rd15];
	add.f64 	%fd89, %fd15, %fd88;
	st.global.f64 	[%rd15], %fd89;
$L__BB394_20:
	add.s32 	%r63, %r63, 1;
	setp.ne.s32 	%p24, %r63, %r31;
	@%p24 bra 	$L__BB394_4;
$L__BB394_21:
	add.s32 	%r62, %r62, 16;
	setp.lt.s32 	%p25, %r62, %r29;
	@%p25 bra 	$L__BB394_2;
$L__BB394_22:
	ret;

}
	// .globl	_Z16gpukernelCLMWNr3ILi32ELi16ELi2EEvPdS0_S0_iii
.visible .entry _Z16gpukernelCLMWNr3ILi32ELi16ELi2EEvPdS0_S0_iii(
	.param .u64 .ptr .align 1 _Z16gpukernelCLMWNr3ILi32ELi16ELi2EEvPdS0_S0_iii_param_0,
	.param .u64 .ptr .align 1 _Z16gpukernelCLMWNr3ILi32ELi16ELi2EEvPdS0_S0_iii_param_1,
	.param .u64 .ptr .align 1 _Z16gpukernelCLMWNr3ILi32ELi16ELi2EEvPdS0_S0_iii_param_2,
	.param .u32 _Z16gpukernelCLMWNr3ILi32ELi16ELi2EEvPdS0_S0_iii_param_3,
	.param .u32 _Z16gpukernelCLMWNr3ILi32ELi16ELi2EEvPdS0_S0_iii_param_4,
	.param .u32 _Z16gpukernelCLMWNr3ILi32ELi16ELi2EEvPdS0_S0_iii_param_5
)
{
	.reg .pred 	%p<26>;
	.reg .b32 	%r<71>;
	.reg .b64 	%rd<16>;
	.reg .b64 	%fd<98>;

	ld.param.u64 	%rd5, [_Z16gpukernelCLMWNr3ILi32ELi16ELi2EEvPdS0_S0_iii_param_0];
	ld.param.u64 	%rd6, [_Z16gpukernelCLMWNr3ILi32ELi16ELi2EEvPdS0_S0_iii_param_1];
	ld.param.u32 	%r29, [_Z16gpukernelCLMWNr3ILi32ELi16ELi2EEvPdS0_S0_iii_param_3];
	ld.param.u32 	%r30, [_Z16gpukernelCLMWNr3ILi32ELi16ELi2EEvPdS0_S0_iii_param_4];
	ld.param.u32 	%r31, [_Z16gpukernelCLMWNr3ILi32ELi16ELi2EEvPdS0_S0_iii_param_5];
	cvta.to.global.u64 	%rd1, %rd6;
	mov.u32 	%r1, %tid.x;
	shr.u32 	%r63, %r1, 6;
	setp.ge.s32 	%p1, %r63, %r29;
	@%p1 bra 	$L__BB395_22;
	shr.u32 	%r32, %r1, 5;
	and.b32  	%r3, %r32, 1;
	and.b32  	%r4, %r1, 31;
	not.b32 	%r33, %r4;
	add.s32 	%r5, %r30, %r33;
	shr.u32 	%r34, %r5, 5;
	add.s32 	%r35, %r34, 1;
	and.b32  	%r6, %r35, 15;
	and.b32  	%r7, %r35, 7;
	add.s32 	%r8, %r7, -1;
	and.b32  	%r9, %r35, 3;
	and.b32  	%r36, %r35, 268435440;
	neg.s32 	%r10, %r36;
	add.s64 	%rd2, %rd1, 2048;
	cvta.to.global.u64 	%rd3, %rd5;
$L__BB395_2:
	setp.ge.s32 	%p2, %r3, %r31;
	@%p2 bra 	$L__BB395_21;
	mul.lo.s32 	%r12, %r63, %r31;
	mov.u32 	%r64, %r3;
$L__BB395_4:
	setp.ge.s32 	%p3, %r4, %r30;
	mov.f64 	%fd97, 0d0000000000000000;
	@%p3 bra 	$L__BB395_18;
	setp.lt.u32 	%p4, %r5, 480;
	add.s32 	%r37, %r64, %r12;
	mul.lo.s32 	%r14, %r37, %r30;
	mov.f64 	%fd97, 0d0000000000000000;
	mov.u32 	%r70, %r4;
	@%p4 bra 	$L__BB395_8;
	add.s32 	%r68, %r4, %r14;
	mov.f64 	%fd97, 0d0000000000000000;
	mov.u32 	%r69, %r10;
	mov.u32 	%r70, %r4;
$L__BB395_7:
	.pragma "nounroll";
	mul.wide.s32 	%rd7, %r68, 8;
	add.s64 	%rd8, %rd2, %rd7;
	ld.global.f64 	%fd20, [%rd8+-2048];
	add.f64 	%fd21, %fd97, %fd20;
	ld.global.f64 	%fd22, [%rd8+-1792];
	add.f64 	%fd23, %fd21, %fd22;
	ld.global.f64 	%fd24, [%rd8+-1536];
	add.f64 	%fd25, %fd23, %fd24;
	ld.global.f64 	%fd26, [%rd8+-1280];
	add.f64 	%fd27, %fd25, %fd26;
	ld.global.f64 	%fd28, [%rd8+-1024];
	add.f64 	%fd29, %fd27, %fd28;
	ld.global.f64 	%fd30, [%rd8+-768];
	add.f64 	%fd31, %fd29, %fd30;
	ld.global.f64 	%fd32, [%rd8+-512];
	add.f64 	%fd33, %fd31, %fd32;
	ld.global.f64 	%fd34, [%rd8+-256];
	add.f64 	%fd35, %fd33, %fd34;
	ld.global.f64 	%fd36, [%rd8];
	add.f64 	%fd37, %fd35, %fd36;
	ld.global.f64 	%fd38, [%rd8+256];
	add.f64 	%fd39, %fd37, %fd38;
	ld.global.f64 	%fd40, [%rd8+512];
	add.f64 	%fd41, %fd39, %fd40;
	ld.global.f64 	%fd42, [%rd8+768];
	add.f64 	%fd43, %fd41, %fd42;
	ld.global.f64 	%fd44, [%rd8+1024];
	add.f64 	%fd45, %fd43, %fd44;
	ld.global.f64 	%fd46, [%rd8+1280];
	add.f64 	%fd47, %fd45, %fd46;
	ld.global.f64 	%fd48, [%rd8+1536];
	add.f64 	%fd49, %fd47, %fd48;
	ld.global.f64 	%fd50, [%rd8+1792];
	add.f64 	%fd97, %fd49, %fd50;
	add.s32 	%r70, %r70, 512;
	add.s32 	%r69, %r69, 16;
	add.s32 	%r68, %r68, 512;
	setp.eq.s32 	%p5, %r69, 0;
	@%p5 bra 	$L__BB395_8;
	bra.uni 	$L__BB395_7;
$L__BB395_8:
	setp.eq.s32 	%p6, %r6, 0;
	@%p6 bra 	$L__BB395_18;
	add.s32 	%r38, %r6, -1;
	setp.lt.u32 	%p7, %r38, 7;
	@%p7 bra 	$L__BB395_11;
	add.s32 	%r39, %r70, %r14;
	mul.wide.s32 	%rd9, %r39, 8;
	add.s64 	%rd10, %rd1, %rd9;
	ld.global.f64 	%fd52, [%rd10];
	add.f64 	%fd53, %fd97, %fd52;
	ld.global.f64 	%fd54, [%rd10+256];
	add.f64 	%fd55, %fd53, %fd54;
	ld.global.f64 	%fd56, [%rd10+512];
	add.f64 	%fd57, %fd55, %fd56;
	ld.global.f64 	%fd58, [%rd10+768];
	add.f64 	%fd59, %fd57, %fd58;
	ld.global.f64 	%fd60, [%rd10+1024];
	add.f64 	%fd61, %fd59, %fd60;
	ld.global.f64 	%fd62, [%rd10+1280];
	add.f64 	%fd63, %fd61, %fd62;
	ld.global.f64 	%fd64, [%rd10+1536];
	add.f64 	%fd65, %fd63, %fd64;
	ld.global.f64 	%fd66, [%rd10+1792];
	add.f64 	%fd97, %fd65, %fd66;
	add.s32 	%r70, %r70, 256;
$L__BB395_11:
	setp.eq.s32 	%p8, %r7, 0;
	@%p8 bra 	$L__BB395_18;
	setp.lt.u32 	%p9, %r8, 3;
	@%p9 bra 	$L__BB395_14;
	add.s32 	%r40, %r70, %r14;
	mul.wide.s32 	%rd11, %r40, 8;
	add.s64 	%rd12, %rd1, %rd11;
	ld.global.f64 	%fd68, [%rd12];
	add.f64 	%fd69, %fd97, %fd68;
	ld.global.f64 	%fd70, [%rd12+256];
	add.f64 	%fd71, %fd69, %fd70;
	ld.global.f64 	%fd72, [%rd12+512];
	add.f64 	%fd73, %fd71, %fd72;
	ld.global.f64 	%fd74, [%rd12+768];
	add.f64 	%fd97, %fd73, %fd74;
	add.s32 	%r70, %r70, 128;
$L__BB395_14:
	setp.eq.s32 	%p10, %r9, 0;
	@%p10 bra 	$L__BB395_18;
	setp.eq.s32 	%p11, %r9, 1;
	add.s32 	%r41, %r70, %r14;
	mul.wide.s32 	%rd13, %r41, 8;
	add.s64 	%rd4, %rd1, %rd13;
	ld.global.f64 	%fd75, [%rd4];
	add.f64 	%fd97, %fd97, %fd75;
	@%p11 bra 	$L__BB395_18;
	setp.eq.s32 	%p12, %r9, 2;
	ld.global.f64 	%fd76, [%rd4+256];
	add.f64 	%fd97, %fd97, %fd76;
	@%p12 bra 	$L__BB395_18;
	ld.global.f64 	%fd77, [%rd4+512];
	add.f64 	%fd97, %fd97, %fd77;
$L__BB395_18:
	setp.ne.s32 	%p13, %r4, 0;
	// begin inline asm
	mov.b64 {%r42,%r43}, %fd97;
	// end inline asm
	shfl.sync.down.b32	%r45|%p14, %r43, 16, 31, -1;
	shfl.sync.down.b32	%r44|%p15, %r42, 16, 31, -1;
	// begin inline asm
	mov.b64 %fd79, {%r44,%r45};
	// end inline asm
	add.f64 	%fd80, %fd97, %fd79;
	// begin inline asm
	mov.b64 {%r46,%r47}, %fd80;
	// end inline asm
	shfl.sync.down.b32	%r49|%p16, %r47, 8, 31, -1;
	shfl.sync.down.b32	%r48|%p17, %r46, 8, 31, -1;
	// begin inline asm
	mov.b64 %fd81, {%r48,%r49};
	// end inline asm
	add.f64 	%fd82, %fd80, %fd81;
	// begin inline asm
	mov.b64 {%r50,%r51}, %fd82;
	// end inline asm
	shfl.sync.down.b32	%r53|%p18, %r51, 4, 31, -1;
	shfl.sync.down.b32	%r52|%p19, %r50, 4, 31, -1;
	// begin inline asm
	mov.b64 %fd83, {%r52,%r53};
	// end inline asm
	add.f64 	%fd84, %fd82, %fd83;
	// begin inline asm
	mov.b64 {%r54,%r55}, %fd84;
	// end inline asm
	shfl.sync.down.b32	%r57|%p20, %r55, 2, 31, -1;
	shfl.sync.down.b32	%r56|%p21, %r54, 2, 31, -1;
	// begin inline asm
	mov.b64 %fd85, {%r56,%r57};
	// end inline asm
	add.f64 	%fd86, %fd84, %fd85;
	// begin inline asm
	mov.b64 {%r58,%r59}, %fd86;
	// end inline asm
	shfl.sync.down.b32	%r61|%p22, %r59, 1, 31, -1;
	shfl.sync.down.b32	%r60|%p23, %r58, 1, 31, -1;
	// begin inline asm
	mov.b64 %fd87, {%r60,%r61};
	// end inline asm
	add.f64 	%fd15, %fd86, %fd87;
	@%p13 bra 	$L__BB395_20;
	add.s32 	%r62, %r64, %r12;
	mul.wide.s32 	%rd14, %r62, 8;
	add.s64 	%rd15, %rd3, %rd14;
	ld.global.f64 	%fd88, [%rd15];
	add.f64 	%fd89, %fd15, %fd88;
	st.global.f64 	[%rd15], %fd89;
$L__BB395_20:
	add.s32 	%r64, %r64, 2;
	setp.lt.s32 	%p24, %r64, %r31;
	@%p24 bra 	$L__BB395_4;
$L__BB395_21:
	add.s32 	%r63, %r63, 8;
	setp.lt.s32 	%p25, %r63, %r29;
	@%p25 bra 	$L__BB395_2;
$L__BB395_22:
	ret;

}
	// .globl	_Z16gpukernelCLMWNr3ILi32ELi16ELi4EEvPdS0_S0_iii
.visible .entry _Z16gpukernelCLMWNr3ILi32ELi16ELi4EEvPdS0_S0_iii(
	.param .u64 .ptr .align 1 _Z16gpukernelCLMWNr3ILi32ELi16ELi4EEvPdS0_S0_iii_param_0,
	.param .u64 .ptr .align 1 _Z16gpukernelCLMWNr3ILi32ELi16ELi4EEvPdS0_S0_iii_param_1,
	.param .u64 .ptr .align 1 _Z16gpukernelCLMWNr3ILi32ELi16ELi4EEvPdS0_S0_iii_param_2,
	.param .u32 _Z16gpukernelCLMWNr3ILi32ELi16ELi4EEvPdS0_S0_iii_param_3,
	.param .u32 _Z16gpukernelCLMWNr3ILi32ELi16ELi4EEvPdS0_S0_iii_param_4,
	.param .u32 _Z16gpukernelCLMWNr3ILi32ELi16ELi4EEvPdS0_S0_iii_param_5
)
{
	.reg .pred 	%p<26>;
	.reg .b32 	%r<71>;
	.reg .b64 	%rd<16>;
	.reg .b64 	%fd<98>;

	ld.param.u64 	%rd5, [_Z16gpukernelCLMWNr3ILi32ELi16ELi4EEvPdS0_S0_iii_param_0];
	ld.param.u64 	%rd6, [_Z16gpukernelCLMWNr3ILi32ELi16ELi4EEvPdS0_S0_iii_param_1];
	ld.param.u32 	%r29, [_Z16gpukernelCLMWNr3ILi32ELi16ELi4EEvPdS0_S0_iii_param_3];
	ld.param.u32 	%r30, [_Z16gpukernelCLMWNr3ILi32ELi16ELi4EEvPdS0_S0_iii_param_4];
	ld.param.u32 	%r31, [_Z16gpukernelCLMWNr3ILi32ELi16ELi4EEvPdS0_S0_iii_param_5];
	cvta.to.global.u64 	%rd1, %rd6;
	mov.u32 	%r1, %tid.x;
	shr.u32 	%r63, %r1, 7;
	setp.ge.s32 	%p1, %r63, %r29;
	@%p1 bra 	$L__BB396_22;
	shr.u32 	%r32, %r1, 5;
	and.b32  	%r3, %r32, 3;
	and.b32  	%r4, %r1, 31;
	not.b32 	%r33, %r4;
	add.s32 	%r5, %r30, %r33;
	shr.u32 	%r34, %r5, 5;
	add.s32 	%r35, %r34, 1;
	and.b32  	%r6, %r35, 15;
	and.b32  	%r7, %r35, 7;
	add.s32 	%r8, %r7, -1;
	and.b32  	%r9, %r35, 3;
	and.b32  	%r36, %r35, 268435440;
	neg.s32 	%r10, %r36;
	add.s64 	%rd2, %rd1, 2048;
	cvta.to.global.u64 	%rd3, %rd5;
$L__BB396_2:
	setp.ge.s32 	%p2, %r3, %r31;
	@%p2 bra 	$L__BB396_21;
	mul.lo.s32 	%r12, %r63, %r31;
	mov.u32 	%r64, %r3;
$L__BB396_4:
	setp.ge.s32 	%p3, %r4, %r30;
	mov.f64 	%fd97, 0d0000000000000000;
	@%p3 bra 	$L__BB396_18;
	setp.lt.u32 	%p4, %r5, 480;
	add.s32 	%r37, %r64, %r12;
	mul.lo.s32 	%r14, %r37, %r30;
	mov.f64 	%fd97, 0d0000000000000000;
	mov.u32 	%r70, %r4;
	@%p4 bra 	$L__BB396_8;
	add.s32 	%r68, %r4, %r14;
	mov.f64 	%fd97, 0d0000000000000000;
	mov.u32 	%r69, %r10;
	mov.u32 	%r70, %r4;
$L__BB396_7:
	.pragma "nounroll";
	mul.wide.s32 	%rd7, %r68, 8;
	add.s64 	%rd8, %rd2, %rd7;
	ld.global.f64 	%fd20, [%rd8+-2048];
	add.f64 	%fd21, %fd97, %fd20;
	ld.global.f64 	%fd22, [%rd8+-1792];
	add.f64 	%fd23, %fd21, %fd22;
	ld.global.f64 	%fd24, [%rd8+-1536];
	add.f64 	%fd25, %fd23, %fd24;
	ld.global.f64 	%fd26, [%rd8+-1280];
	add.f64 	%fd27, %fd25, %fd26;
	ld.global.f64 	%fd28, [%rd8+-1024];
	add.f64 	%fd29, %fd27, %fd28;
	ld.global.f64 	%fd30, [%rd8+-768];
	add.f64 	%fd31, %fd29, %fd30;
	ld.global.f64 	%fd32, [%rd8+-512];
	add.f64 	%fd33, %fd31, %fd32;
	ld.global.f64 	%fd34, [%rd8+-256];
	add.f64 	%fd35, %fd33, %fd34;
	ld.global.f64 	%fd36, [%rd8];
	add.f64 	%fd37, %fd35, %fd36;
	ld.global.f64 	%fd38, [%rd8+256];
	add.f64 	%fd39, %fd37, %fd38;
	ld.global.f64 	%fd40, [%rd8+512];
	add.f64 	%fd41, %fd39, %fd40;
	ld.global.f64 	%fd42, [%rd8+768];
	add.f64 	%fd43, %fd41, %fd42;
	ld.global.f64 	%fd44, [%rd8+1024];
	add.f64 	%fd45, %fd43, %fd44;
	ld.global.f64 	%fd46, [%rd8+1280];
	add.f64 	%fd47, %fd45, %fd46;
	ld.global.f64 	%fd48, [%rd8+1536];
	add.f64 	%fd49, %fd47, %fd48;
	ld.global.f64 	%fd50, [%rd8+1792];
	add.f64 	%fd97, %fd49, %fd50;
	add.s32 	%r70, %r70, 512;
	add.s32 	%r69, %r69, 16;
	add.s32 	%r68, %r68, 512;
	setp.eq.s32 	%p5, %r69, 0;
	@%p5 bra 	$L__BB396_8;
	bra.uni 	$L__BB396_7;
$L__BB396_8:
	setp.eq.s32 	%p6, %r6, 0;
	@%p6 bra 	$L__BB396_18;
	add.s32 	%r38, %r6, -1;
	setp.lt.u32 	%p7, %r38, 7;
	@%p7 bra 	$L__BB396_11;
	add.s32 	%r39, %r70, %r14;
	mul.wide.s32 	%rd9, %r39, 8;
	add.s64 	%rd10, %rd1, %rd9;
	ld.global.f64 	%fd52, [%rd10];
	add.f64 	%fd53, %fd97, %fd52;
	ld.global.f64 	%fd54, [%rd10+256];
	add.f64 	%fd55, %fd53, %fd54;
	ld.global.f64 	%fd56, [%rd10+512];
	add.f64 	%fd57, %fd55, %fd56;
	ld.global.f64 	%fd58, [%rd10+768];
	add.f64 	%fd59, %fd57, %fd58;
	ld.global.f64 	%fd60, [%rd10+1024];
	add.f64 	%fd61, %fd59, %fd60;
	ld.global.f64 	%fd62, [%rd10+1280];
	add.f64 	%fd63, %fd61, %fd62;
	ld.global.f64 	%fd64, [%rd10+1536];
	add.f64 	%fd65, %fd63, %fd64;
	ld.global.f64 	%fd66, [%rd10+1792];
	add.f64 	%fd97, %fd65, %fd66;
	add.s32 	%r70, %r70, 256;
$L__BB396_11:
	setp.eq.s32 	%p8, %r7, 0;
	@%p8 bra 	$L__BB396_18;
	setp.lt.u32 	%p9, %r8, 3;
	@%p9 bra 	$L__BB396_14;
	add.s32 	%r40, %r70, %r14;
	mul.wide.s32 	%rd11, %r40, 8;
	add.s64 	%rd12, %rd1, %rd11;
	ld.global.f64 	%fd68, [%rd12];
	add.f64 	%fd69, %fd97, %fd68;
	ld.global.f64 	%fd70, [%rd12+256];
	add.f64 	%fd71, %fd69, %fd70;
	ld.global.f64 	%fd72, [%rd12+512];
	add.f64 	%fd73, %fd71, %fd72;
	ld.global.f64 	%fd74, [%rd12+768];
	add.f64 	%fd97, %fd73, %fd74;
	add.s32 	%r70, %r70, 128;
$L__BB396_14:
	setp.eq.s32 	%p10, %r9, 0;
	@%p10 bra 	$L__BB396_18;
	setp.eq.s32 	%p11, %r9, 1;
	add.s32 	%r41, %r70, %r14;
	mul.wide.s32 	%rd13, %r41, 8;
	add.s64 	%rd4, %rd1, %rd13;
	ld.global.f64 	%fd75, [%rd4];
	add.f64 	%fd97, %fd97, %fd75;
	@%p11 bra 	$L__BB396_18;
	setp.eq.s32 	%p12, %r9, 2;
	ld.global.f64 	%fd76, [%rd4+256];
	add.f64 	%fd97, %fd97, %fd76;
	@%p12 bra 	$L__BB396_18;
	ld.global.f64 	%fd77, [%rd4+512];
	add.f64 	%fd97, %fd97, %fd77;
$L__BB396_18:
	setp.ne.s32 	%p13, %r4, 0;
	// begin inline asm
	mov.b64 {%r42,%r43}, %fd97;
	// end inline asm
	shfl.sync.down.b32	%r45|%p14, %r43, 16, 31, -1;
	shfl.sync.down.b32	%r44|%p15, %r42, 16, 31, -1;
	// begin inline asm
	mov.b64 %fd79, {%r44,%r45};
	// end inline asm
	add.f64 	%fd80, %fd97, %fd79;
	// begin inline asm
	mov.b64 {%r46,%r47}, %fd80;
	// end inline asm
	shfl.sync.down.b32	%r49|%p16, %r47, 8, 31, -1;
	shfl.sync.down.b32	%r48|%p17, %r46, 8, 31, -1;
	// begin inline asm
	mov.b64 %fd81, {%r48,%r49};
	// end inline asm
	add.f64 	%fd82, %fd80, %fd81;
	// begin inline asm
	mov.b64 {%r50,%r51}, %fd82;
	// end inline asm
	shfl.sync.down.b32	%r53|%p18, %r51, 4, 31, -1;
	shfl.sync.down.b32	%r52|%p19, %r50, 4, 31, -1;
	// begin inline asm
	mov.b64 %fd83, {%r52,%r53};
	// end inline asm
	add.f64 	%fd84, %fd82, %fd83;
	// begin inline asm
	mov.b64 {%r54,%r55}, %fd84;
	// end inline asm
	shfl.sync.down.b32	%r57|%p20, %r55, 2, 31, -1;
	shfl.sync.down.b32	%r56|%p21, %r54, 2, 31, -1;
	// begin inline asm
	mov.b64 %fd85, {%r56,%r57};
	// end inline asm
	add.f64 	%fd86, %fd84, %fd85;
	// begin inline asm
	mov.b64 {%r58,%r59}, %fd86;
	// end inline asm
	shfl.sync.down.b32	%r61|%p22, %r59, 1, 31, -1;
	shfl.sync.down.b32	%r60|%p23, %r58, 1, 31, -1;
	// begin inline asm
	mov.b64 %fd87, {%r60,%r61};
	// end inline asm
	add.f64 	%fd15, %fd86, %fd87;
	@%p13 bra 	$L__BB396_20;
	add.s32 	%r62, %r64, %r12;
	mul.wide.s32 	%rd14, %r62, 8;
	add.s64 	%rd15, %rd3, %rd14;
	ld.global.f64 	%fd88, [%rd15];
	add.f64 	%fd89, %fd15, %fd88;
	st.global.f64 	[%rd15], %fd89;
$L__BB396_20:
	add.s32 	%r64, %r64, 4;
	setp.lt.s32 	%p24, %r64, %r31;
	@%p24 bra 	$L__BB396_4;
$L__BB396_21:
	add.s32 	%r63, %r63, 4;
	setp.lt.s32 	%p25, %r63, %r29;
	@%p25 bra 	$L__BB396_2;
$L__BB396_22:
	ret;

}
	// .globl	_Z16gpukernelCLMWNr3ILi32ELi16ELi8EEvPdS0_S0_iii
.visible .entry _Z16gpukernelCLMWNr3ILi32ELi16ELi8EEvPdS0_S0_iii(
	.param .u64 .ptr .align 1 _Z16gpukernelCLMWNr3ILi32ELi16ELi8EEvPdS0_S0_iii_param_0,
	.param .u64 .ptr .align 1 _Z16gpukernelCLMWNr3ILi32ELi16ELi8EEvPdS0_S0_iii_param_1,
	.param .u64 .ptr .align 1 _Z16gpukernelCLMWNr3ILi32ELi16ELi8EEvPdS0_S0_iii_param_2,
	.param .u32 _Z16gpukernelCLMWNr3ILi32ELi16ELi8EEvPdS0_S0_iii_param_3,
	.param .u32 _Z16gpukernelCLMWNr3ILi32ELi16ELi8EEvPdS0_S0_iii_param_4,
	.param .u32 _Z16gpukernelCLMWNr3ILi32ELi16ELi8EEvPdS0_S0_iii_param_5
)
{
	.reg .pred 	%p<26>;
	.reg .b32 	%r<71>;
	.reg .b64 	%rd<16>;
	.reg .b64 	%fd<98>;

	ld.param.u64 	%rd5, [_Z16gpukernelCLMWNr3ILi32ELi16ELi8EEvPdS0_S0_iii_param_0];
	ld.param.u64 	%rd6, [_Z16gpukernelCLMWNr3ILi32ELi16ELi8EEvPdS0_S0_iii_param_1];
	ld.param.u32 	%r29, [_Z16gpukernelCLMWNr3ILi32ELi16ELi8EEvPdS0_S0_iii_param_3];
	ld.param.u32 	%r30, [_Z16gpukernelCLMWNr3ILi32ELi16ELi8EEvPdS0_S0_iii_param_4];
	ld.param.u32 	%r31, [_Z16gpukernelCLMWNr3ILi32ELi16ELi8EEvPdS0_S0_iii_param_5];
	cvta.to.global.u64 	%rd1, %rd6;
	mov.u32 	%r1, %tid.x;
	shr.u32 	%r63, %r1, 8;
	setp.ge.s32 	%p1, %r63, %r29;
	@%p1 bra 	$L__BB397_22;
	shr.u32 	%r32, %r1, 5;
	and.b32  	%r3, %r32, 7;
	and.b32  	%r4, %r1, 31;
	not.b32 	%r33, %r4;
	add.s32 	%r5, %r30, %r33;
	shr.u32 	%r34, %r5, 5;
	add.s32 	%r35, %r34, 1;
	and.b32  	%r6, %r35, 15;
	and.b32  	%r7, %r35, 7;
	add.s32 	%r8, %r7, -1;
	and.b32  	%r9, %r35, 3;
	and.b32  	%r36, %r35, 268435440;
	neg.s32 	%r10, %r36;
	add.s64 	%rd2, %rd1, 2048;
	cvta.to.global.u64 	%rd3, %rd5;
$L__BB397_2:
	setp.ge.s32 	%p2, %r3, %r31;
	@%p2 bra 	$L__BB397_21;
	mul.lo.s32 	%r12, %r63, %r31;
	mov.u32 	%r64, %r3;
$L__BB397_4:
	setp.ge.s32 	%p3, %r4, %r30;
	mov.f64 	%fd97, 0d0000000000000000;
	@%p3 bra 	$L__BB397_18;
	setp.lt.u32 	%p4, %r5, 480;
	add.s32 	%r37, %r64, %r12;
	mul.lo.s32 	%r14, %r37, %r30;
	mov.f64 	%fd97, 0d0000000000000000;
	mov.u32 	%r70, %r4;
	@%p4 bra 	$L__BB397_8;
	add.s32 	%r68, %r4, %r14;
	mov.f64 	%fd97, 0d0000000000000000;
	mov.u32 	%r69, %r10;
	mov.u32 	%r70, %r4;
$L__BB397_7:
	.pragma "nounroll";
	mul.wide.s32 	%rd7, %r68, 8;
	add.s64 	%rd8, %rd2, %rd7;
	ld.global.f64 	%fd20, [%rd8+-2048];
	add.f64 	%fd21, %fd97, %fd20;
	ld.global.f64 	%fd22, [%rd8+-1792];
	add.f64 	%fd23, %fd21, %fd22;
	ld.global.f64 	%fd24, [%rd8+-1536];
	add.f64 	%fd25, %fd23, %fd24;
	ld.global.f64 	%fd26, [%rd8+-1280];
	add.f64 	%fd27, %fd25, %fd26;
	ld.global.f64 	%fd28, [%rd8+-1024];
	add.f64 	%fd29, %fd27, %fd28;
	ld.global.f64 	%fd30, [%rd8+-768];
	add.f64 	%fd31, %fd29, %fd30;
	ld.global.f64 	%fd32, [%rd8+-512];
	add.f64 	%fd33, %fd31, %fd32;
	ld.global.f64 	%fd34, [%rd8+-256];
	add.f64 	%fd35, %fd33, %fd34;
	ld.global.f64 	%fd36, [%rd8];
	add.f64 	%fd37, %fd35, %fd36;
	ld.global.f64 	%fd38, [%rd8+256];
	add.f64 	%fd39, %fd37, %fd38;
	ld.global.f64 	%fd40, [%rd8+512];
	add.f64 	%fd41, %fd39, %fd40;
	ld.global.f64 	%fd42, [%rd8+768];
	add.f64 	%fd43, %fd41, %fd42;
	ld.global.f64 	%fd44, [%rd8+1024];
	add.f64 	%fd45, %fd43, %fd44;
	ld.global.f64 	%fd46, [%rd8+1280];
	add.f64 	%fd47, %fd45, %fd46;
	ld.global.f64 	%fd48, [%rd8+1536];
	add.f64 	%fd49, %fd47, %fd48;
	ld.global.f64 	%fd50, [%rd8+1792];
	add.f64 	%fd97, %fd49, %fd50;
	add.s32 	%r70, %r70, 512;
	add.s32 	%r69, %r69, 16;
	add.s32 	%r68, %r68, 512;
	setp.eq.s32 	%p5, %r69, 0;
	@%p5 bra 	$L__BB397_8;
	bra.uni 	$L__BB397_7;
$L__BB397_8:
	setp.eq.s32 	%p6, %r6, 0;
	@%p6 bra 	$L__BB397_18;
	add.s32 	%r38, %r6, -1;
	setp.lt.u32 	%p7, %r38, 7;
	@%p7 bra 	$L__BB397_11;
	add.s32 	%r39, %r70, %r14;
	mul.wide.s32 	%rd9, %r39, 8;
	add.s64 	%rd10, %rd1, %rd9;
	ld.global.f64 	%fd52, [%rd10];
	add.f64 	%fd53, %fd97, %fd52;
	ld.global.f64 	%fd54, [%rd10+256];
	add.f64 	%fd55, %fd53, %fd54;
	ld.global.f64 	%fd56, [%rd10+512];
	add.f64 	%fd57, %fd55, %fd56;
	ld.global.f64 	%fd58, [%rd10+768];
	add.f64 	%fd59, %fd57, %fd58;
	ld.global.f64 	%fd60, [%rd10+1024];
	add.f64 	%fd61, %fd59, %fd60;
	ld.global.f64 	%fd62, [%rd10+1280];
	add.f64 	%fd63, %fd61, %fd62;
	ld.global.f64 	%fd64, [%rd10+1536];
	add.f64 	%fd65, %fd63, %fd64;
	ld.global.f64 	%fd66, [%rd10+1792];
	add.f64 	%fd97, %fd65, %fd66;
	add.s32 	%r70, %r70, 256;
$L__BB397_11:
	setp.eq.s32 	%p8, %r7, 0;
	@%p8 bra 	$L__BB397_18;
	setp.lt.u32 	%p9, %r8, 3;
	@%p9 bra 	$L__BB397_14;
	add.s32 	%r40, %r70, %r14;
	mul.wide.s32 	%rd11, %r40, 8;
	add.s64 	%rd12, %rd1, %rd11;
	ld.global.f64 	%fd68, [%rd12];
	add.f64 	%fd69, %fd97, %fd68;
	ld.global.f64 	%fd70, [%rd12+256];
	add.f64 	%fd71, %fd69, %fd70;
	ld.global.f64 	%fd72, [%rd12+512];
	add.f64 	%fd73, %fd71, %fd72;
	ld.global.f64 	%fd74, [%rd12+768];
	add.f64 	%fd97, %fd73, %fd74;
	add.s32 	%r70, %r70, 128;
$L__BB397_14:
	setp.eq.s32 	%p10, %r9, 0;
	@%p10 bra 	$L__BB397_18;
	setp.eq.s32 	%p11, %r9, 1;
	add.s32 	%r41, %r70, %r14;
	mul.wide.s32 	%rd13, %r41, 8;
	add.s64 	%rd4, %rd1, %rd13;
	ld.global.f64 	%fd75, [%rd4];
	add.f64 	%fd97, %fd97, %fd75;
	@%p11 bra 	$L__BB397_18;
	setp.eq.s32 	%p12, %r9, 2;
	ld.global.f64 	%fd76, [%rd4+256];
	add.f64 	%fd97, %fd97, %fd76;
	@%p12 bra 	$L__BB397_18;
	ld.global.f64 	%fd77, [%rd4+512];
	add.f64 	%fd97, %fd97, %fd77;
$L__BB397_18:
	setp.ne.s32 	%p13, %r4, 0;
	// begin inline asm
	mov.b64 {%r42,%r43}, %fd97;
	// end inline asm
	shfl.sync.down.b32	%r45|%p14, %r43, 16, 31, -1;
	shfl.sync.down.b32	%r44|%p15, %r42, 16, 31, -1;
	// begin inline asm
	mov.b64 %fd79, {%r44,%r45};
	// end inline asm
	add.f64 	%fd80, %fd97, %fd79;
	// begin inline asm
	mov.b64 {%r46,%r47}, %fd80;
	// end inline asm
	shfl.sync.down.b32	%r49|%p16, %r47, 8, 31, -1;
	shfl.sync.down.b32	%r48|%p17, %r46, 8, 31, -1;
	// begin inline asm
	mov.b64 %fd81, {%r48,%r49};
	// end inline asm
	add.f64 	%fd82, %fd80, %fd81;
	// begin inline asm
	mov.b64 {%r50,%r51}, %fd82;
	// end inline asm
	shfl.sync.down.b32	%r53|%p18, %r51, 4, 31, -1;
	shfl.sync.down.b32	%r52|%p19, %r50, 4, 31, -1;
	// begin inline asm
	mov.b64 %fd83, {%r52,%r53};
	// end inline asm
	add.f64 	%fd84, %fd82, %fd83;
	// begin inline asm
	mov.b64 {%r54,%r55}, %fd84;
	// end inline asm
	shfl.sync.down.b32	%r57|%p20, %r55, 2, 31, -1;
	shfl.sync.down.b32	%r56|%p21, %r54, 2, 31, -1;
	// begin inline asm
	mov.b64 %fd85, {%r56,%r57};
	// end inline asm
	add.f64 	%fd86, %fd84, %fd85;
	// begin inline asm
	mov.b64 {%r58,%r59}, %fd86;
	// end inline asm
	shfl.sync.down.b32	%r61|%p22, %r59, 1, 31, -1;
	shfl.sync.down.b32	%r60|%p23, %r58, 1, 31, -1;
	// begin inline asm
	mov.b64 %fd87, {%r60,%r61};
	// end inline asm
	add.f64 	%fd15, %fd86, %fd87;
	@%p13 bra 	$L__BB397_20;
	add.s32 	%r62, %r64, %r12;
	mul.wide.s32 	%rd14, %r62, 8;
	add.s64 	%rd15, %rd3, %rd14;
	ld.global.f64 	%fd88, [%rd15];
	add.f64 	%fd89, %fd15, %fd88;
	st.global.f64 	[%rd15], %fd89;
$L__BB397_20:
	add.s32 	%r64, %r64, 8;
	setp.lt.s32 	%p24, %r64, %r31;
	@%p24 bra 	$L__BB397_4;
$L__BB397_21:
	add.s32 	%r63, %r63, 2;
	setp.lt.s32 	%p25, %r63, %r29;
	@%p25 bra 	$L__BB397_2;
$L__BB397_22:
	ret;

}
	// .globl	_Z16gpukernelCLMWNr3ILi32ELi16ELi16EEvPdS0_S0_iii
.visible .entry _Z16gpukernelCLMWNr3ILi32ELi16ELi16EEvPdS0_S0_iii(
	.param .u64 .ptr .align 1 _Z16gpukernelCLMWNr3ILi32ELi16ELi16EEvPdS0_S0_iii_param_0,
	.param .u64 .ptr .align 1 _Z16gpukernelCLMWNr3ILi32ELi16ELi16EEvPdS0_S0_iii_param_1,
	.param .u64 .ptr .align 1 _Z16gpukernelCLMWNr3ILi32ELi16ELi16EEvPdS0_S0_iii_param_2,
	.param .u32 _Z16gpukernelCLMWNr3ILi32ELi16ELi16EEvPdS0_S0_iii_param_3,
	.param .u32 _Z16gpukernelCLMWNr3ILi32ELi16ELi16EEvPdS0_S0_iii_param_4,
	.param .u32 _Z16gpukernelCLMWNr3ILi32ELi16ELi16EEvPdS0_S0_iii_param_5
)
{
	.reg .pred 	%p<26>;
	.reg .b32 	%r<71>;
	.reg .b64 	%rd<16>;
	.reg .b64 	%fd<98>;

	ld.param.u64 	%rd5, [_Z16gpukernelCLMWNr3ILi32ELi16ELi16EEvPdS0_S0_iii_param_0];
	ld.param.u64 	%rd6, [_Z16gpukernelCLMWNr3ILi32ELi16ELi16EEvPdS0_S0_iii_param_1];
	ld.param.u32 	%r29, [_Z16gpukernelCLMWNr3ILi32ELi16ELi16EEvPdS0_S0_iii_param_3];
	ld.param.u32 	%r30, [_Z16gpukernelCLMWNr3ILi32ELi16ELi16EEvPdS0_S0_iii_param_4];
	ld.param.u32 	%r31, [_Z16gpukernelCLMWNr3ILi32ELi16ELi16EEvPdS0_S0_iii_param_5];
	cvta.to.global.u64 	%rd1, %rd6;
	mov.u32 	%r1, %tid.x;
	shr.u32 	%r63, %r1, 9;
	setp.ge.s32 	%p1, %r63, %r29;
	@%p1 bra 	$L__BB398_22;
	shr.u32 	%r32, %r1, 5;
	and.b32  	%r3, %r32, 15;
	and.b32  	%r4, %r1, 31;
	not.b32 	%r33, %r4;
	add.s32 	%r5, %r30, %r33;
	shr.u32 	%r34, %r5, 5;
	add.s32 	%r35, %r34, 1;
	and.b32  	%r6, %r35, 15;
	and.b32  	%r7, %r35, 7;
	add.s32 	%r8, %r7, -1;
	and.b32  	%r9, %r35, 3;
	and.b32  	%r36, %r35, 268435440;
	neg.s32 	%r10, %r36;
	add.s64 	%rd2, %rd1, 2048;
	cvta.to.global.u64 	%rd3, %rd5;
$L__BB398_2:
	setp.ge.s32 	%p2, %r3, %r31;
	@%p2 bra 	$L__BB398_21;
	mul.lo.s32 	%r12, %r63, %r31;
	mov.u32 	%r64, %r3;
$L__BB398_4:
	setp.ge.s32 	%p3, %r4, %r30;
	mov.f64 	%fd97, 0d0000000000000000;
	@%p3 bra 	$L__BB398_18;
	setp.lt.u32 	%p4, %r5, 480;
	add.s32 	%r37, %r64, %r12;
	mul.lo.s32 	%r14, %r37, %r30;
	mov.f64 	%fd97, 0d0000000000000000;
	mov.u32 	%r70, %r4;
	@%p4 bra 	$L__BB398_8;
	add.s32 	%r68, %r4, %r14;
	mov.f64 	%fd97, 0d0000000000000000;
	mov.u32 	%r69, %r10;
	mov.u32 	%r70, %r4;
$L__BB398_7:
	.pragma "nounroll";
	mul.wide.s32 	%rd7, %r68, 8;
	add.s64 	%rd8, %rd2, %rd7;
	ld.global.f64 	%fd20, [%rd8+-2048];
	add.f64 	%fd21, %fd97, %fd20;
	ld.global.f64 	%fd22, [%rd8+-1792];
	add.f64 	%fd23, %fd21, %fd22;
	ld.global.f64 	%fd24, [%rd8+-1536];
	add.f64 	%fd25, %fd23, %fd24;
	ld.global.f64 	%fd26, [%rd8+-1280];
	add.f64 	%fd27, %fd25, %fd26;
	ld.global.f64 	%fd28, [%rd8+-1024];
	add.f64 	%fd29, %fd27, %fd28;
	ld.global.f64 	%fd30, [%rd8+-768];
	add.f64 	%fd31, %fd29, %fd30;
	ld.global.f64 	%fd32, [%rd8+-512];
	add.f64 	%fd33, %fd31, %fd32;
	ld.global.f64 	%fd34, [%rd8+-256];
	add.f64 	%fd35, %fd33, %fd34;
	ld.global.f64 	%fd36, [%rd8];
	add.f64 	%fd37, %fd35, %fd36;
	ld.global.f64 	%fd38, [%rd8+256];
	add.f64 	%fd39, %fd37, %fd38;
	ld.global.f64 	%fd40, [%rd8+512];
	add.f64 	%fd41, %fd39, %fd40;
	ld.global.f64 	%fd42, [%rd8+768];
	add.f64 	%fd43, %fd41, %fd42;
	ld.global.f64 	%fd44, [%rd8+1024];
	add.f64 	%fd45, %fd43, %fd44;
	ld.global.f64 	%fd46, [%rd8+1280];
	add.f64 	%fd47, %fd45, %fd46;
	ld.global.f64 	%fd48, [%rd8+1536];
	add.f64 	%fd49, %fd47, %fd48;
	ld.global.f64 	%fd50, [%rd8+1792];
	add.f64 	%fd97, %fd49, %fd50;
	add.s32 	%r70, %r70, 512;
	add.s32 	%r69, %r69, 16;
	add.s32 	%r68, %r68, 512;
	setp.eq.s32 	%p5, %r69, 0;
	@%p5 bra 	$L__BB398_8;
	bra.uni 	$L__BB398_7;
$L__BB398_8:
	setp.eq.s32 	%p6, %r6, 0;
	@%p6 bra 	$L__BB398_18;
	add.s32 	%r38, %r6, -1;
	setp.lt.u32 	%p7, %r38, 7;
	@%p7 bra 	$L__BB398_11;
	add.s32 	%r39, %r70, %r14;
	mul.wide.s32 	%rd9, %r39, 8;
	add.s64 	%rd10, %rd1, %rd9;
	ld.global.f64 	%fd52, [%rd10];
	add.f64 	%fd53, %fd97, %fd52;
	ld.global.f64 	%fd54, [%rd10+256];
	add.f64 	%fd55, %fd53, %fd54;
	ld.global.f64 	%fd56, [%rd10+512];
	add.f64 	%fd57, %fd55, %fd56;
	ld.global.f64 	%fd58, [%rd10+768];
	add.f64 	%fd59, %fd57, %fd58;
	ld.global.f64 	%fd60, [%rd10+1024];
	add.f64 	%fd61, %fd59, %fd60;
	ld.global.f64 	%fd62, [%rd10+1280];
	add.f64 	%fd63, %fd61, %fd62;
	ld.global.f64 	%fd64, [%rd10+1536];
	add.f64 	%fd65, %fd63, %fd64;
	ld.global.f64 	%fd66, [%rd10+1792];
	add.f64 	%fd97, %fd65, %fd66;
	add.s32 	%r70, %r70, 256;
$L__BB398_11:
	setp.eq.s32 	%p8, %r7, 0;
	@%p8 bra 	$L__BB398_18;
	setp.lt.u32 	%p9, %r8, 3;
	@%p9 bra 	$L__BB398_14;
	add.s32 	%r40, %r70, %r14;
	mul.wide.s32 	%rd11, %r40, 8;
	add.s64 	%rd12, %rd1, %rd11;
	ld.global.f64 	%fd68, [%rd12];
	add.f64 	%fd69, %fd97, %fd68;
	ld.global.f64 	%fd70, [%rd12+256];
	add.f64 	%fd71, %fd69, %fd70;
	ld.global.f64 	%fd72, [%rd12+512];
	add.f64 	%fd73, %fd71, %fd72;
	ld.global.f64 	%fd74, [%rd12+768];
	add.f64 	%fd97, %fd73, %fd74;
	add.s32 	%r70, %r70, 128;
$L__BB398_14:
	setp.eq.s32 	%p10, %r9, 0;
	@%p10 bra 	$L__BB398_18;
	setp.eq.s32 	%p11, %r9, 1;
	add.s32 	%r41, %r70, %r14;
	mul.wide.s32 	%rd13, %r41, 8;
	add.s64 	%rd4, %rd1, %rd13;
	ld.global.f64 	%fd75, [%rd4];
	add.f64 	%fd97, %fd97, %fd75;
	@%p11 bra 	$L__BB398_18;
	setp.eq.s32 	%p12, %r9, 2;
	ld.global.f64 	%fd76, [%rd4+256];
	add.f64 	%fd97, %fd97, %fd76;
	@%p12 bra 	$L__BB398_18;
	ld.global.f64 	%fd77, [%rd4+512];
	add.f64 	%fd97, %fd97, %fd77;
$L__BB398_18:
	setp.ne.s32 	%p13, %r4, 0;
	// begin inline asm
	mov.b64 {%r42,%r43}, %fd97;
	// end inline asm
	shfl.sync.down.b32	%r45|%p14, %r43, 16, 31, -1;
	shfl.sync.down.b32	%r44|%p15, %r42, 16, 31, -1;
	// begin inline asm
	mov.b64 %fd79, {%r44,%r45};
	// end inline asm
	add.f64 	%fd80, %fd97, %fd79;
	// begin inline asm
	mov.b64 {%r46,%r47}, %fd80;
	// end inline asm
	shfl.sync.down.b32	%r49|%p16, %r47, 8, 31, -1;
	shfl.sync.down.b32	%r48|%p17, %r46, 8, 31, -1;
	// begin inline asm
	mov.b64 %fd81, {%r48,%r49};
	// end inline asm
	add.f64 	%fd82, %fd80, %fd81;
	// begin inline asm
	mov.b64 {%r50,%r51}, %fd82;
	// end inline asm
	shfl.sync.down.b32	%r53|%p18, %r51, 4, 31, -1;
	shfl.sync.down.b32	%r52|%p19, %r50, 4, 31, -1;
	// begin inline asm
	mov.b64 %fd83, {%r52,%r53};
	// end inline asm
	add.f64 	%fd84, %fd82, %fd83;
	// begin inline asm
	mov.b64 {%r54,%r55}, %fd84;
	// end inline asm
	shfl.sync.down.b32	%r57|%p20, %r55, 2, 31, -1;
	shfl.sync.down.b32	%r56|%p21, %r54, 2, 31, -1;
	// begin inline asm
	mov.b64 %fd85, {%r56,%r57};
	// end inline asm
	add.f64 	%fd86, %fd84, %fd85;
	// begin inline asm
	mov.b64 {%r58,%r59}, %fd86;
	// end inline asm
	shfl.sync.down.b32	%r61|%p22, %r59, 1, 31, -1;
	shfl.sync.down.b32	%r60|%p23, %r58, 1, 31, -1;
	// begin inline asm
	mov.b64 %fd87, {%r60,%r61};
	// end inline asm
	add.f64 	%fd15, %fd86, %fd87;
	@%p13 bra 	$L__BB398_20;
	add.s32 	%r62, %r64, %r12;
	mul.wide.s32 	%rd14, %r62, 8;
	add.s64 	%rd15, %rd3, %rd14;
	ld.global.f64 	%fd88, [%rd15];
	add.f64 	%fd89, %fd15, %fd88;
	st.global.f64 	[%rd15], %fd89;
$L__BB398_20:
	add.s32 	%r64, %r64, 16;
	setp.lt.s32 	%p24, %r64, %r31;
	@%p24 bra 	$L__BB398_4;
$L__BB398_21:
	add.s32 	%r63, %r63, 1;
	setp.ne.s32 	%p25, %r63, %r29;
	@%p25 bra 	$L__BB398_2;
$L__BB398_22:
	ret;

}
	// .globl	_Z16gpukernelCLMWNr3ILi32ELi32ELi1EEvPdS0_S0_iii
.visible .entry _Z16gpukernelCLMWNr3ILi32ELi32ELi1EEvPdS0_S0_iii(
	.param .u64 .ptr .align 1 _Z16gpukernelCLMWNr3ILi32ELi32ELi1EEvPdS0_S0_iii_param_0,
	.param .u64 .ptr .align 1 _Z16gpukernelCLMWNr3ILi32ELi32ELi1EEvPdS0_S0_iii_param_1,
	.param .u64 .ptr .align 1 _Z16gpukernelCLMWNr3ILi32ELi32ELi1EEvPdS0_S0_iii_param_2,
	.param .u32 _Z16gpukernelCLMWNr3ILi32ELi32ELi1EEvPdS0_S0_iii_param_3,
	.param .u32 _Z16gpukernelCLMWNr3ILi32ELi32ELi1EEvPdS0_S0_iii_param_4,
	.param .u32 _Z16gpukernelCLMWNr3ILi32ELi32ELi1EEvPdS0_S0_iii_param_5
)
{
	.reg .pred 	%p<26>;
	.reg .b32 	%r<70>;
	.reg .b64 	%rd<16>;
	.reg .b64 	%fd<98>;

	ld.param.u64 	%rd5, [_Z16gpukernelCLMWNr3ILi32ELi32ELi1EEvPdS0_S0_iii_param_0];
	ld.param.u64 	%rd6, [_Z16gpukernelCLMWNr3ILi32ELi32ELi1EEvPdS0_S0_iii_param_1];
	ld.param.u32 	%r29, [_Z16gpukernelCLMWNr3ILi32ELi32ELi1EEvPdS0_S0_iii_param_3];
	ld.param.u32 	%r30, [_Z16gpukernelCLMWNr3ILi32ELi32ELi1EEvPdS0_S0_iii_param_4];
	ld.param.u32 	%r31, [_Z16gpukernelCLMWNr3ILi32ELi32ELi1EEvPdS0_S0_iii_param_5];
	cvta.to.global.u64 	%rd1, %rd6;
	mov.u32 	%r1, %tid.x;
	shr.u32 	%r62, %r1, 5;
	setp.ge.s32 	%p1, %r62, %r29;
	@%p1 bra 	$L__BB399_22;
	and.b32  	%r3, %r1, 31;
	not.b32 	%r32, %r3;
	add.s32 	%r4, %r30, %r32;
	shr.u32 	%r33, %r4, 5;
	add.s32 	%r34, %r33, 1;
	and.b32  	%r5, %r34, 15;
	add.s32 	%r6, %r5, -1;
	and.b32  	%r7, %r34, 7;
	add.s32 	%r8, %r7, -1;
	and.b32  	%r9, %r34, 3;
	and.b32  	%r35, %r34, 268435440;
	neg.s32 	%r10, %r35;
	add.s64 	%rd2, %rd1, 2048;
	cvta.to.global.u64 	%rd3, %rd5;
$L__BB399_2:
	setp.lt.s32 	%p2, %r31, 1;
	@%p2 bra 	$L__BB399_21;
	mul.lo.s32 	%r12, %r62, %r31;
	mov.b32 	%r63, 0;
$L__BB399_4:
	setp.ge.s32 	%p3, %r3, %r30;
	mov.f64 	%fd97, 0d0000000000000000;
	@%p3 bra 	$L__BB399_18;
	setp.lt.u32 	%p4, %r4, 480;
	add.s32 	%r37, %r63, %r12;
	mul.lo.s32 	%r14, %r37, %r30;
	mov.f64 	%fd97, 0d0000000000000000;
	mov.u32 	%r69, %r3;
	@%p4 bra 	$L__BB399_8;
	add.s32 	%r67, %r3, %r14;
	mov.f64 	%fd97, 0d0000000000000000;
	mov.u32 	%r68, %r10;
	mov.u32 	%r69, %r3;
$L__BB399_7:
	.pragma "nounroll";
	mul.wide.s32 	%rd7, %r67, 8;
	add.s64 	%rd8, %rd2, %rd7;
	ld.global.f64 	%fd20, [%rd8+-2048];
	add.f64 	%fd21, %fd97, %fd20;
	ld.global.f64 	%fd22, [%rd8+-1792];
	add.f64 	%fd23, %fd21, %fd22;
	ld.global.f64 	%fd24, [%rd8+-1536];
	add.f64 	%fd25, %fd23, %fd24;
	ld.global.f64 	%fd26, [%rd8+-1280];
	add.f64 	%fd27, %fd25, %fd26;
	ld.global.f64 	%fd28, [%rd8+-1024];
	add.f64 	%fd29, %fd27, %fd28;
	ld.global.f64 	%fd30, [%rd8+-768];
	add.f64 	%fd31, %fd29, %fd30;
	ld.global.f64 	%fd32, [%rd8+-512];
	add.f64 	%fd33, %fd31, %fd32;
	ld.global.f64 	%fd34, [%rd8+-256];
	add.f64 	%fd35, %fd33, %fd34;
	ld.global.f64 	%fd36, [%rd8];
	add.f64 	%fd37, %fd35, %fd36;
	ld.global.f64 	%fd38, [%rd8+256];
	add.f64 	%fd39, %fd37, %fd38;
	ld.global.f64 	%fd40, [%rd8+512];
	add.f64 	%fd41, %fd39, %fd40;
	ld.global.f64 	%fd42, [%rd8+768];
	add.f64 	%fd43, %fd41, %fd42;
	ld.global.f64 	%fd44, [%rd8+1024];
	add.f64 	%fd45, %fd43, %fd44;
	ld.global.f64 	%fd46, [%rd8+1280];
	add.f64 	%fd47, %fd45, %fd46;
	ld.global.f64 	%fd48, [%rd8+1536];
	add.f64 	%fd49, %fd47, %fd48;
	ld.global.f64 	%fd50, [%rd8+1792];
	add.f64 	%fd97, %fd49, %fd50;
	add.s32 	%r69, %r69, 512;
	add.s32 	%r68, %r68, 16;
	add.s32 	%r67, %r67, 512;
	setp.eq.s32 	%p5, %r68, 0;
	@%p5 bra 	$L__BB399_8;
	bra.uni 	$L__BB399_7;
$L__BB399_8:
	setp.eq.s32 	%p6, %r5, 0;
	@%p6 bra 	$L__BB399_18;
	setp.lt.u32 	%p7, %r6, 7;
	@%p7 bra 	$L__BB399_11;
	add.s32 	%r38, %r69, %r14;
	mul.wide.s32 	%rd9, %r38, 8;
	add.s64 	%rd10, %rd1, %rd9;
	ld.global.f64 	%fd52, [%rd10];
	add.f64 	%fd53, %fd97, %fd52;
	ld.global.f64 	%fd54, [%rd10+256];
	add.f64 	%fd55, %fd53, %fd54;
	ld.global.f64 	%fd56, [%rd10+512];
	add.f64 	%fd57, %fd55, %fd56;
	ld.global.f64 	%fd58, [%rd10+768];
	add.f64 	%fd59, %fd57, %fd58;
	ld.global.f64 	%fd60, [%rd10+1024];
	add.f64 	%fd61, %fd59, %fd60;
	ld.global.f64 	%fd62, [%rd10+1280];
	add.f64 	%fd63, %fd61, %fd62;
	ld.global.f64 	%fd64, [%rd10+1536];
	add.f64 	%fd65, %fd63, %fd64;
	ld.global.f64 	%fd66, [%rd10+1792];
	add.f64 	%fd97, %fd65, %fd66;
	add.s32 	%r69, %r69, 256;
$L__BB399_11:
	setp.eq.s32 	%p8, %r7, 0;
	@%p8 bra 	$L__BB399_18;
	setp.lt.u32 	%p9, %r8, 3;
	@%p9 bra 	$L__BB399_14;
	add.s32 	%r39, %r69, %r14;
	mul.wide.s32 	%rd11, %r39, 8;
	add.s64 	%rd12, %rd1, %rd11;
	ld.global.f64 	%fd68, [%rd12];
	add.f64 	%fd69, %fd97, %fd68;
	ld.global.f64 	%fd70, [%rd12+256];
	add.f64 	%fd71, %fd69, %fd70;
	ld.global.f64 	%fd72, [%rd12+512];
	add.f64 	%fd73, %fd71, %fd72;
	ld.global.f64 	%fd74, [%rd12+768];
	add.f64 	%fd97, %fd73, %fd74;
	add.s32 	%r69, %r69, 128;
$L__BB399_14:
	setp.eq.s32 	%p10, %r9, 0;
	@%p10 bra 	$L__BB399_18;
	setp.eq.s32 	%p11, %r9, 1;
	add.s32 	%r40, %r69, %r14;
	mul.wide.s32 	%rd13, %r40, 8;
	add.s64 	%rd4, %rd1, %rd13;
	ld.global.f64 	%fd75, [%rd4];
	add.f64 	%fd97, %fd97, %fd75;
	@%p11 bra 	$L__BB399_18;
	setp.eq.s32 	%p12, %r9, 2;
	ld.global.f64 	%fd76, [%rd4+256];
	add.f64 	%fd97, %fd97, %fd76;
	@%p12 bra 	$L__BB399_18;
	ld.global.f64 	%fd77, [%rd4+512];
	add.f64 	%fd97, %fd97, %fd77;
$L__BB399_18:
	setp.ne.s32 	%p13, %r3, 0;
	// begin inline asm
	mov.b64 {%r41,%r42}, %fd97;
	// end inline asm
	shfl.sync.down.b32	%r44|%p14, %r42, 16, 31, -1;
	shfl.sync.down.b32	%r43|%p15, %r41, 16, 31, -1;
	// begin inline asm
	mov.b64 %fd79, {%r43,%r44};
	// end inline asm
	add.f64 	%fd80, %fd97, %fd79;
	// begin inline asm
	mov.b64 {%r45,%r46}, %fd80;
	// end inline asm
	shfl.sync.down.b32	%r48|%p16, %r46, 8, 31, -1;
	shfl.sync.down.b32	%r47|%p17, %r45, 8, 31, -1;
	// begin inline asm
	mov.b64 %fd81, {%r47,%r48};
	// end inline asm
	add.f64 	%fd82, %fd80, %fd81;
	// begin inline asm
	mov.b64 {%r49,%r50}, %fd82;
	// end inline asm
	shfl.sync.down.b32	%r52|%p18, %r50, 4, 31, -1;
	shfl.sync.down.b32	%r51|%p19, %r49, 4, 31, -1;
	// begin inline asm
	mov.b64 %fd83, {%r51,%r52};
	// end inline asm
	add.f64 	%fd84, %fd82, %fd83;
	// begin inline asm
	mov.b64 {%r53,%r54}, %fd84;
	// end inline asm
	shfl.sync.down.b32	%r56|%p20, %r54, 2, 31, -1;
	shfl.sync.down.b32	%r55|%p21, %r53, 2, 31, -1;
	// begin inline asm
	mov.b64 %fd85, {%r55,%r56};
	// end inline asm
	add.f64 	%fd86, %fd84, %fd85;
	// begin inline asm
	mov.b64 {%r57,%r58}, %fd86;
	// end inline asm
	shfl.sync.down.b32	%r60|%p22, %r58, 1, 31, -1;
	shfl.sync.down.b32	%r59|%p23, %r57, 1, 31, -1;
	// begin inline asm
	mov.b64 %fd87, {%r59,%r60};
	// end inline asm
	add.f64 	%fd15, %fd86, %fd87;
	@%p13 bra 	$L__BB399_20;
	add.s32 	%r61, %r63, %r12;
	mul.wide.u32 	%rd14, %r61, 8;
	add.s64 	%rd15, %rd3, %rd14;
	ld.global.f64 	%fd88, [%rd15];
	add.f64 	%fd89, %fd15, %fd88;
	st.global.f64 	[%rd15], %fd89;
$L__BB399_20:
	add.s32 	%r63, %r63, 1;
	setp.ne.s32 	%p24, %r63, %r31;
	@%p24 bra 	$L__BB399_4;
$L__BB399_21:
	add.s32 	%r62, %r62, 32;
	setp.lt.s32 	%p25, %r62, %r29;
	@%p25 bra 	$L__BB399_2;
$L__BB399_22:
	ret;

}
	// .globl	_Z16gpukernelCLMWNr3ILi32ELi32ELi2EEvPdS0_S0_iii
.visible .entry _Z16gpukernelCLMWNr3ILi32ELi32ELi2EEvPdS0_S0_iii(
	.param .u64 .ptr .align 1 _Z16gpukernelCLMWNr3ILi32ELi32ELi2EEvPdS0_S0_iii_param_0,
	.param .u64 .ptr .align 1 _Z16gpukernelCLMWNr3ILi32ELi32ELi2EEvPdS0_S0_iii_param_1,
	.param .u64 .ptr .align 1 _Z16gpukernelCLMWNr3ILi32ELi32ELi2EEvPdS0_S0_iii_param_2,
	.param .u32 _Z16gpukernelCLMWNr3ILi32ELi32ELi2EEvPdS0_S0_iii_param_3,
	.param .u32 _Z16gpukernelCLMWNr3ILi32ELi32ELi2EEvPdS0_S0_iii_param_4,
	.param .u32 _Z16gpukernelCLMWNr3ILi32ELi32ELi2EEvPdS0_S0_iii_param_5
)
{
	.reg .pred 	%p<26>;
	.reg .b32 	%r<71>;
	.reg .b64 	%rd<16>;
	.reg .b64 	%fd<98>;

	ld.param.u64 	%rd5, [_Z16gpukernelCLMWNr3ILi32ELi32ELi2EEvPdS0_S0_iii_param_0];
	ld.param.u64 	%rd6, [_Z16gpukernelCLMWNr3ILi32ELi32ELi2EEvPdS0_S0_iii_param_1];
	ld.param.u32 	%r29, [_Z16gpukernelCLMWNr3ILi32ELi32ELi2EEvPdS0_S0_iii_param_3];
	ld.param.u32 	%r30, [_Z16gpukernelCLMWNr3ILi32ELi32ELi2EEvPdS0_S0_iii_param_4];
	ld.param.u32 	%r31, [_Z16gpukernelCLMWNr3ILi32ELi32ELi2EEvPdS0_S0_iii_param_5];
	cvta.to.global.u64 	%rd1, %rd6;
	mov.u32 	%r1, %tid.x;
	shr.u32 	%r63, %r1, 6;
	setp.ge.s32 	%p1, %r63, %r29;
	@%p1 bra 	$L__BB400_22;
	shr.u32 	%r32, %r1, 5;
	and.b32  	%r3, %r32, 1;
	and.b32  	%r4, %r1, 31;
	not.b32 	%r33, %r4;
	add.s32 	%r5, %r30, %r33;
	shr.u32 	%r34, %r5, 5;
	add.s32 	%r35, %r34, 1;
	and.b32  	%r6, %r35, 15;
	and.b32  	%r7, %r35, 7;
	add.s32 	%r8, %r7, -1;
	and.b32  	%r9, %r35, 3;
	and.b32  	%r36, %r35, 268435440;
	neg.s32 	%r10, %r36;
	add.s64 	%rd2, %rd1, 2048;
	cvta.to.global.u64 	%rd3, %rd5;
$L__BB400_2:
	setp.ge.s32 	%p2, %r3, %r31;
	@%p2 bra 	$L__BB400_21;
	mul.lo.s32 	%r12, %r63, %r31;
	mov.u32 	%r64, %r3;
$L__BB400_4:
	setp.ge.s32 	%p3, %r4, %r30;
	mov.f64 	%fd97, 0d0000000000000000;
	@%p3 bra 	$L__BB400_18;
	setp.lt.u32 	%p4, %r5, 480;
	add.s32 	%r37, %r64, %r12;
	mul.lo.s32 	%r14, %r37, %r30;
	mov.f64 	%fd97, 0d0000000000000000;
	mov.u32 	%r70, %r4;
	@%p4 bra 	$L__BB400_8;
	add.s32 	%r68, %r4, %r14;
	mov.f64 	%fd97, 0d0000000000000000;
	mov.u32 	%r69, %r10;
	mov.u32 	%r70, %r4;
$L__BB400_7:
	.pragma "nounroll";
	mul.wide.s32 	%rd7, %r68, 8;
	add.s64 	%rd8, %rd2, %rd7;
	ld.global.f64 	%fd20, [%rd8+-2048];
	add.f64 	%fd21, %fd97, %fd20;
	ld.global.f64 	%fd22, [%rd8+-1792];
	add.f64 	%fd23, %fd21, %fd22;
	ld.global.f64 	%fd24, [%rd8+-1536];
	add.f64 	%fd25, %fd23, %fd24;
	ld.global.f64 	%fd26, [%rd8+-1280];
	add.f64 	%fd27, %fd25, %fd26;
	ld.global.f64 	%fd28, [%rd8+-1024];
	add.f64 	%fd29, %fd27, %fd28;
	ld.global.f64 	%fd30, [%rd8+-768];
	add.f64 	%fd31, %fd29, %fd30;
	ld.global.f64 	%fd32, [%rd8+-512];
	add.f64 	%fd33, %fd31, %fd32;
	ld.global.f64 	%fd34, [%rd8+-256];
	add.f64 	%fd35, %fd33, %fd34;
	ld.global.f64 	%fd36, [%rd8];
	add.f64 	%fd37, %fd35, %fd36;
	ld.global.f64 	%fd38, [%rd8+256];
	add.f64 	%fd39, %fd37, %fd38;
	ld.global.f64 	%fd40, [%rd8+512];
	add.f64 	%fd41, %fd39, %fd40;
	ld.global.f64 	%fd42, [%rd8+768];
	add.f64 	%fd43, %fd41, %fd42;
	ld.global.f64 	%fd44, [%rd8+1024];
	add.f64 	%fd45, %fd43, %fd44;
	ld.global.f64 	%fd46, [%rd8+1280];
	add.f64 	%fd47, %fd45, %fd46;
	ld.global.f64 	%fd48, [%rd8+1536];
	add.f64 	%fd49, %fd47, %fd48;
	ld.global.f64 	%fd50, [%rd8+1792];
	add.f64 	%fd97, %fd49, %fd50;
	add.s32 	%r70, %r70, 512;
	add.s32 	%r69, %r69, 16;
	add.s32 	%r68, %r68, 512;
	setp.eq.s32 	%p5, %r69, 0;
	@%p5 bra 	$L__BB400_8;
	bra.uni 	$L__BB400_7;
$L__BB400_8:
	setp.eq.s32 	%p6, %r6, 0;
	@%p6 bra 	$L__BB400_18;
	add.s32 	%r38, %r6, -1;
	setp.lt.u32 	%p7, %r38, 7;
	@%p7 bra 	$L__BB400_11;
	add.s32 	%r39, %r70, %r14;
	mul.wide.s32 	%rd9, %r39, 8;
	add.s64 	%rd10, %rd1, %rd9;
	ld.global.f64 	%fd52, [%rd10];
	add.f64 	%fd53, %fd97, %fd52;
	ld.global.f64 	%fd54, [%rd10+256];
	add.f64 	%fd55, %fd53, %fd54;
	ld.global.f64 	%fd56, [%rd10+512];
	add.f64 	%fd57, %fd55, %fd56;
	ld.global.f64 	%fd58, [%rd10+768];
	add.f64 	%fd59, %fd57, %fd58;
	ld.global.f64 	%fd60, [%rd10+1024];
	add.f64 	%fd61, %fd59, %fd60;
	ld.global.f64 	%fd62, [%rd10+1280];
	add.f64 	%fd63, %fd61, %fd62;
	ld.global.f64 	%fd64, [%rd10+1536];
	add.f64 	%fd65, %fd63, %fd64;
	ld.global.f64 	%fd66, [%rd10+1792];
	add.f64 	%fd97, %fd65, %fd66;
	add.s32 	%r70, %r70, 256;
$L__BB400_11:
	setp.eq.s32 	%p8, %r7, 0;
	@%p8 bra 	$L__BB400_18;
	setp.lt.u32 	%p9, %r8, 3;
	@%p9 bra 	$L__BB400_14;
	add.s32 	%r40, %r70, %r14;
	mul.wide.s32 	%rd11, %r40, 8;
	add.s64 	%rd12, %rd1, %rd11;
	ld.global.f64 	%fd68, [%rd12];
	add.f64 	%fd69, %fd97, %fd68;
	ld.global.f64 	%fd70, [%rd12+256];
	add.f64 	%fd71, %fd69, %fd70;
	ld.global.f64 	%fd72, [%rd12+512];
	add.f64 	%fd73, %fd71, %fd72;
	ld.global.f64 	%fd74, [%rd12+768];
	add.f64 	%fd97, %fd73, %fd74;
	add.s32 	%r70, %r70, 128;
$L__BB400_14:
	setp.eq.s32 	%p10, %r9, 0;
	@%p10 bra 	$L__BB400_18;
	setp.eq.s32 	%p11, %r9, 1;
	add.s32 	%r41, %r70, %r14;
	mul.wide.s32 	%rd13, %r41, 8;
	add.s64 	%rd4, %rd1, %rd13;
	ld.global.f64 	%fd75, [%rd4];
	add.f64 	%fd97, %fd97, %fd75;
	@%p11 bra 	$L__BB400_18;
	setp.eq.s32 	%p12, %r9, 2;
	ld.global.f64 	%fd76, [%rd4+256];
	add.f64 	%fd97, %fd97, %fd76;
	@%p12 bra 	$L__BB400_18;
	ld.global.f64 	%fd77, [%rd4+512];
	add.f64 	%fd97, %fd97, %fd77;
$L__BB400_18:
	setp.ne.s32 	%p13, %r4, 0;
	// begin inline asm
	mov.b64 {%r42,%r43}, %fd97;
	// end inline asm
	shfl.sync.down.b32	%r45|%p14, %r43, 16, 31, -1;
	shfl.sync.down.b32	%r44|%p15, %r42, 16, 31, -1;
	// begin inline asm
	mov.b64 %fd79, {%r44,%r45};
	// end inline asm
	add.f64 	%fd80, %fd97, %fd79;
	// begin inline asm
	mov.b64 {%r46,%r47}, %fd80;
	// end inline asm
	shfl.sync.down.b32	%r49|%p16, %r47, 8, 31, -1;
	shfl.sync.down.b32	%r48|%p17, %r46, 8, 31, -1;
	// begin inline asm
	mov.b64 %fd81, {%r48,%r49};
	// end inline asm
	add.f64 	%fd82, %fd80, %fd81;
	// begin inline asm
	mov.b64 {%r50,%r51}, %fd82;
	// end inline asm
	shfl.sync.down.b32	%r53|%p18, %r51, 4, 31, -1;
	shfl.sync.down.b32	%r52|%p19, %r50, 4, 31, -1;
	// begin inline asm
	mov.b64 %fd83, {%r52,%r53};
	// end inline asm
	add.f64 	%fd84, %fd82, %fd83;
	// begin inline asm
	mov.b64 {%r54,%r55}, %fd84;
	// end inline asm
	shfl.sync.down.b32	%r57|%p20, %r55, 2, 31, -1;
	shfl.sync.down.b32	%r56|%p21, %r54, 2, 31, -1;
	// begin inline asm
	mov.b64 %fd85, {%r56,%r57};
	// end inline asm
	add.f64 	%fd86, %fd84, %fd85;
	// begin inline asm
	mov.b64 {%r58,%r59}, %fd86;
	// end inline asm
	shfl.sync.down.b32	%r61|%p22, %r59, 1, 31, -1;
	shfl.sync.down.b32	%r60|%p23, %r58, 1, 31, -1;
	// begin inline asm
	mov.b64 %fd87, {%r60,%r61};
	// end inline asm
	add.f64 	%fd15, %fd86, %fd87;
	@%p13 bra 	$L__BB400_20;
	add.s32 	%r62, %r64, %r12;
	mul.wide.s32 	%rd14, %r62, 8;
	add.s64 	%rd15, %rd3, %rd14;
	ld.global.f64 	%fd88, [%rd15];
	add.f64 	%fd89, %fd15, %fd88;
	st.global.f64 	[%rd15], %fd89;
$L__BB400_20:
	add.s32 	%r64, %r64, 2;
	setp.lt.s32 	%p24, %r64, %r31;
	@%p24 bra 	$L__BB400_4;
$L__BB400_21:
	add.s32 	%r63, %r63, 16;
	setp.lt.s32 	%p25, %r63, %r29;
	@%p25 bra 	$L__BB400_2;
$L__BB400_22:
	ret;

}
	// .globl	_Z16gpukernelCLMWNr3ILi32ELi32ELi4EEvPdS0_S0_iii
.visible .entry _Z16gpukernelCLMWNr3ILi32ELi32ELi4EEvPdS0_S0_iii(
	.param .u64 .ptr .align 1 _Z16gpukernelCLMWNr3ILi32ELi32ELi4EEvPdS0_S0_iii_param_0,
	.param .u64 .ptr .align 1 _Z16gpukernelCLMWNr3ILi32ELi32ELi4EEvPdS0_S0_iii_param_1,
	.param .u64 .ptr .align 1 _Z16gpukernelCLMWNr3ILi32ELi32ELi4EEvPdS0_S0_iii_param_2,
	.param .u32 _Z16gpukernelCLMWNr3ILi32ELi32ELi4EEvPdS0_S0_iii_param_3,
	.param .u32 _Z16gpukernelCLMWNr3ILi32ELi32ELi4EEvPdS0_S0_iii_param_4,
	.param .u32 _Z16gpukernelCLMWNr3ILi32ELi32ELi4EEvPdS0_S0_iii_param_5
)
{
	.reg .pred 	%p<26>;
	.reg .b32 	%r<71>;
	.reg .b64 	%rd<16>;
	.reg .b64 	%fd<98>;

	ld.param.u64 	%rd5, [_Z16gpukernelCLMWNr3ILi32ELi32ELi4EEvPdS0_S0_iii_param_0];
	ld.param.u64 	%rd6, [_Z16gpukernelCLMWNr3ILi32ELi32ELi4EEvPdS0_S0_iii_param_1];
	ld.param.u32 	%r29, [_Z16gpukernelCLMWNr3ILi32ELi32ELi4EEvPdS0_S0_iii_param_3];
	ld.param.u32 	%r30, [_Z16gpukernelCLMWNr3ILi32ELi32ELi4EEvPdS0_S0_iii_param_4];
	ld.param.u32 	%r31, [_Z16gpukernelCLMWNr3ILi32ELi32ELi4EEvPdS0_S0_iii_param_5];
	cvta.to.global.u64 	%rd1, %rd6;
	mov.u32 	%r1, %tid.x;
	shr.u32 	%r63, %r1, 7;
	setp.ge.s32 	%p1, %r63, %r29;
	@%p1 bra 	$L__BB401_22;
	shr.u32 	%r32, %r1, 5;
	and.b32  	%r3, %r32, 3;
	and.b32  	%r4, %r1, 31;
	not.b32 	%r33, %r4;
	add.s32 	%r5, %r30, %r33;
	shr.u32 	%r34, %r5, 5;
	add.s32 	%r35, %r34, 1;
	and.b32  	%r6, %r35, 15;
	and.b32  	%r7, %r35, 7;
	add.s32 	%r8, %r7, -1;
	and.b32  	%r9, %r35, 3;
	and.b32  	%r36, %r35, 268435440;
	neg.s32 	%r10, %r36;
	add.s64 	%rd2, %rd1, 2048;
	cvta.to.global.u64 	%rd3, %rd5;
$L__BB401_2:
	setp.ge.s32 	%p2, %r3, %r31;
	@%p2 bra 	$L__BB401_21;
	mul.lo.s32 	%r12, %r63, %r31;
	mov.u32 	%r64, %r3;
$L__BB401_4:
	setp.ge.s32 	%p3, %r4, %r30;
	mov.f64 	%fd97, 0d0000000000000000;
	@%p3 bra 	$L__BB401_18;
	setp.lt.u32 	%p4, %r5, 480;
	add.s32 	%r37, %r64, %r12;
	mul.lo.s32 	%r14, %r37, %r30;
	mov.f64 	%fd97, 0d0000000000000000;
	mov.u32 	%r70, %r4;
	@%p4 bra 	$L__BB401_8;
	add.s32 	%r68, %r4, %r14;
	mov.f64 	%fd97, 0d0000000000000000;
	mov.u32 	%r69, %r10;
	mov.u32 	%r70, %r4;
$L__BB401_7:
	.pragma "nounroll";
	mul.wide.s32 	%rd7, %r68, 8;
	add.s64 	%rd8, %rd2, %rd7;
	ld.global.f64 	%fd20, [%rd8+-2048];
	add.f64 	%fd21, %fd97, %fd20;
	ld.global.f64 	%fd22, [%rd8+-1792];
	add.f64 	%fd23, %fd21, %fd22;
	ld.global.f64 	%fd24, [%rd8+-1536];
	add.f64 	%fd25, %fd23, %fd24;
	ld.global.f64 	%fd26, [%rd8+-1280];
	add.f64 	%fd27, %fd25, %fd26;
	ld.global.f64 	%fd28, [%rd8+-1024];
	add.f64 	%fd29, %fd27, %fd28;
	ld.global.f64 	%fd30, [%rd8+-768];
	add.f64 	%fd31, %fd29, %fd30;
	ld.global.f64 	%fd32, [%rd8+-512];
	add.f64 	%fd33, %fd31, %fd32;
	ld.global.f64 	%fd34, [%rd8+-256];
	add.f64 	%fd35, %fd33, %fd34;
	ld.global.f64 	%fd36, [%rd8];
	add.f64 	%fd37, %fd35, %fd36;
	ld.global.f64 	%fd38, [%rd8+256];
	add.f64 	%fd39, %fd37, %fd38;
	ld.global.f64 	%fd40, [%rd8+512];
	add.f64 	%fd41, %fd39, %fd40;
	ld.global.f64 	%fd42, [%rd8+768];
	add.f64 	%fd43, %fd41, %fd42;
	ld.global.f64 	%fd44, [%rd8+1024];
	add.f64 	%fd45, %fd43, %fd44;
	ld.global.f64 	%fd46, [%rd8+1280];
	add.f64 	%fd47, %fd45, %fd46;
	ld.global.f64 	%fd48, [%rd8+1536];
	add.f64 	%fd49, %fd47, %fd48;
	ld.global.f64 	%fd50, [%rd8+1792];
	add.f64 	%fd97, %fd49, %fd50;
	add.s32 	%r70, %r70, 512;
	add.s32 	%r69, %r69, 16;
	add.s32 	%r68, %r68, 512;
	setp.eq.s32 	%p5, %r69, 0;
	@%p5 bra 	$L__BB401_8;
	bra.uni 	$L__BB401_7;
$L__BB401_8:
	setp.eq.s32 	%p6, %r6, 0;
	@%p6 bra 	$L__BB401_18;
	add.s32 	%r38, %r6, -1;
	setp.lt.u32 	%p7, %r38, 7;
	@%p7 bra 	$L__BB401_11;
	add.s32 	%r39, %r70, %r14;
	mul.wide.s32 	%rd9, %r39, 8;
	add.s64 	%rd10, %rd1, %rd9;
	ld.global.f64 	%fd52, [%rd10];
	add.f64 	%fd53, %fd97, %fd52;
	ld.global.f64 	%fd54, [%rd10+256];
	add.f64 	%fd55, %fd53, %fd54;
	ld.global.f64 	%fd56, [%rd10+512];
	add.f64 	%fd57, %fd55, %fd56;
	ld.global.f64 	%fd58, [%rd10+768];
	add.f64 	%fd59, %fd57, %fd58;
	ld.global.f64 	%fd60, [%rd10+1024];
	add.f64 	%fd61, %fd59, %fd60;
	ld.global.f64 	%fd62, [%rd10+1280];
	add.f64 	%fd63, %fd61, %fd62;
	ld.global.f64 	%fd64, [%rd10+1536];
	add.f64 	%fd65, %fd63, %fd64;
	ld.global.f64 	%fd66, [%rd10+1792];
	add.f64 	%fd97, %fd65, %fd66;
	add.s32 	%r70, %r70, 256;
$L__BB401_11:
	setp.eq.s32 	%p8, %r7, 0;
	@%p8 bra 	$L__BB401_18;
	setp.lt.u32 	%p9, %r8, 3;
	@%p9 bra 	$L__BB401_14;
	add.s32 	%r40, %r70, %r14;
	mul.wide.s32 	%rd11, %r40, 8;
	add.s64 	%rd12, %rd1, %rd11;
	ld.global.f64 	%fd68, [%rd12];
	add.f64 	%fd69, %fd97, %fd68;
	ld.global.f64 	%fd70, [%rd12+256];
	add.f64 	%fd71, %fd69, %fd70;
	ld.global.f64 	%fd72, [%rd12+512];
	add.f64 	%fd73, %fd71, %fd72;
	ld.global.f64 	%fd74, [%rd12+768];
	add.f64 	%fd97, %fd73, %fd74;
	add.s32 	%r70, %r70, 128;
$L__BB401_14:
	setp.eq.s32 	%p10, %r9, 0;
	@%p10 bra 	$L__BB401_18;
	setp.eq.s32 	%p11, %r9, 1;
	add.s32 	%r41, %r70, %r14;
	mul.wide.s32 	%rd13, %r41, 8;
	add.s64 	%rd4, %rd1, %rd13;
	ld.global.f64 	%fd75, [%rd4];
	add.f64 	%fd97, %fd97, %fd75;
	@%p11 bra 	$L__BB401_18;
	setp.eq.s32 	%p12, %r9, 2;
	ld.global.f64 	%fd76, [%rd4+256];
	add.f64 	%fd97, %fd97, %fd76;
	@%p12 bra 	$L__BB401_18;
	ld.global.f64 	%fd77, [%rd4+512];
	add.f64 	%fd97, %fd97, %fd77;
$L__BB401_18:
	setp.ne.s32 	%p13, %r4, 0;
	// begin inline asm
	mov.b64 {%r42,%r43}, %fd97;
	// end inline asm
	shfl.sync.down.b32	%r45|%p14, %r43, 16, 31, -1;
	shfl.sync.down.b32	%r44|%p15, %r42, 16, 31, -1;
	// begin inline asm
	mov.b64 %fd79, {%r44,%r45};
	// end inline asm
	add.f64 	%fd80, %fd97, %fd79;
	// begin inline asm
	mov.b64 {%r46,%r47}, %fd80;
	// end inline asm
	shfl.sync.down.b32	%r49|%p16, %r47, 8, 31, -1;
	shfl.sync.down.b32	%r48|%p17, %r46, 8, 31, -1;
	// begin inline asm
	mov.b64 %fd81, {%r48,%r49};
	// end inline asm
	add.f64 	%fd82, %fd80, %fd81;
	// begin inline asm
	mov.b64 {%r50,%r51}, %fd82;
	// end inline asm
	shfl.sync.down.b32	%r53|%p18, %r51, 4, 31, -1;
	shfl.sync.down.b32	%r52|%p19, %r50, 4, 31, -1;
	// begin inline asm
	mov.b64 %fd83, {%r52,%r53};
	// end inline asm
	add.f64 	%fd84, %fd82, %fd83;
	// begin inline asm
	mov.b64 {%r54,%r55}, %fd84;
	// end inline asm
	shfl.sync.down.b32	%r57|%p20, %r55, 2, 31, -1;
	shfl.sync.down.b32	%r56|%p21, %r54, 2, 31, -1;
	// begin inline asm
	mov.b64 %fd85, {%r56,%r57};
	// end inline asm
	add.f64 	%fd86, %fd84, %fd85;
	// begin inline asm
	mov.b64 {%r58,%r59}, %fd86;
	// end inline asm
	shfl.sync.down.b32	%r61|%p22, %r59, 1, 31, -1;
	shfl.sync.down.b32	%r60|%p23, %r58, 1, 31, -1;
	// begin inline asm
	mov.b64 %fd87, {%r60,%r61};
	// end inline asm
	add.f64 	%fd15, %fd86, %fd87;
	@%p13 bra 	$L__BB401_20;
	add.s32 	%r62, %r64, %r12;
	mul.wide.s32 	%rd14, %r62, 8;
	add.s64 	%rd15, %rd3, %rd14;
	ld.global.f64 	%fd88, [%rd15];
	add.f64 	%fd89, %fd15, %fd88;
	st.global.f64 	[%rd15], %fd89;
$L__BB401_20:
	add.s32 	%r64, %r64, 4;
	setp.lt.s32 	%p24, %r64, %r31;
	@%p24 bra 	$L__BB401_4;
$L__BB401_21:
	add.s32 	%r63, %r63, 8;
	setp.lt.s32 	%p25, %r63, %r29;
	@%p25 bra 	$L__BB401_2;
$L__BB401_22:
	ret;

}
	// .globl	_Z16gpukernelCLMWNr3ILi32ELi32ELi8EEvPdS0_S0_iii
.visible .entry _Z16gpukernelCLMWNr3ILi32ELi32ELi8EEvPdS0_S0_iii(
	.param .u64 .ptr .align 1 _Z16gpukernelCLMWNr3ILi32ELi32ELi8EEvPdS0_S0_iii_param_0,
	.param .u64 .ptr .align 1 _Z16gpukernelCLMWNr3ILi32ELi32ELi8EEvPdS0_S0_iii_param_1,
	.param .u64 .ptr .align 1 _Z16gpukernelCLMWNr3ILi32ELi32ELi8EEvPdS0_S0_iii_param_2,
	.param .u32 _Z16gpukernelCLMWNr3ILi32ELi32ELi8EEvPdS0_S0_iii_param_3,
	.param .u32 _Z16gpukernelCLMWNr3ILi32ELi32ELi8EEvPdS0_S0_iii_param_4,
	.param .u32 _Z16gpukernelCLMWNr3ILi32ELi32ELi8EEvPdS0_S0_iii_param_5
)
{
	.reg .pred 	%p<26>;
	.reg .b32 	%r<71>;
	.reg .b64 	%rd<16>;
	.reg .b64 	%fd<98>;

	ld.param.u64 	%rd5, [_Z16gpukernelCLMWNr3ILi32ELi32ELi8EEvPdS0_S0_iii_param_0];
	ld.param.u64 	%rd6, [_Z16gpukernelCLMWNr3ILi32ELi32ELi8EEvPdS0_S0_iii_param_1];
	ld.param.u32 	%r29, [_Z16gpukernelCLMWNr3ILi32ELi32ELi8EEvPdS0_S0_iii_param_3];
	ld.param.u32 	%r30, [_Z16gpukernelCLMWNr3ILi32ELi32ELi8EEvPdS0_S0_iii_param_4];
	ld.param.u32 	%r31, [_Z16gpukernelCLMWNr3ILi32ELi32ELi8EEvPdS0_S0_iii_param_5];
	cvta.to.global.u64 	%rd1, %rd6;
	mov.u32 	%r1, %tid.x;
	shr.u32 	%r63, %r1, 8;
	setp.ge.s32 	%p1, %r63, %r29;
	@%p1 bra 	$L__BB402_22;
	shr.u32 	%r32, %r1, 5;
	and.b32  	%r3, %r32, 7;
	and.b32  	%r4, %r1, 31;
	not.b32 	%r33, %r4;
	add.s32 	%r5, %r30, %r33;
	shr.u32 	%r34, %r5, 5;
	add.s32 	%r35, %r34, 1;
	and.b32  	%r6, %r35, 15;
	and.b32  	%r7, %r35, 7;
	add.s32 	%r8, %r7, -1;
	and.b32  	%r9, %r35, 3;
	and.b32  	%r36, %r35, 268435440;
	neg.s32 	%r10, %r36;
	add.s64 	%rd2, %rd1, 2048;
	cvta.to.global.u64 	%rd3, %rd5;
$L__BB402_2:
	setp.ge.s32 	%p2, %r3, %r31;
	@%p2 bra 	$L__BB402_21;
	mul.lo.s32 	%r12, %r63, %r31;
	mov.u32 	%r64, %r3;
$L__BB402_4:
	setp.ge.s32 	%p3, %r4, %r30;
	mov.f64 	%fd97, 0d0000000000000000;
	@%p3 bra 	$L__BB402_18;
	setp.lt.u32 	%p4, %r5, 480;
	add.s32 	%r37, %r64, %r12;
	mul.lo.s32 	%r14, %r37, %r30;
	mov.f64 	%fd97, 0d0000000000000000;
	mov.u32 	%r70, %r4;
	@%p4 bra 	$L__BB402_8;
	add.s32 	%r68, %r4, %r14;
	mov.f64 	%fd97, 0d0000000000000000;
	mov.u32 	%r69, %r10;
	mov.u32 	%r70, %r4;
$L__BB402_7:
	.pragma "nounroll";
	mul.wide.s32 	%rd7, %r68, 8;
	add.s64 	%rd8, %rd2, %rd7;
	ld.global.f64 	%fd20, [%rd8+-2048];
	add.f64 	%fd21, %fd97, %fd20;
	ld.global.f64 	%fd22, [%rd8+-1792];
	add.f64 	%fd23, %fd21, %fd22;
	ld.global.f64 	%fd24, [%rd8+-1536];
	add.f64 	%fd25, %fd23, %fd24;
	ld.global.f64 	%fd26, [%rd8+-1280];
	add.f64 	%fd27, %fd25, %fd26;
	ld.global.f64 	%fd28, [%rd8+-1024];
	add.f64 	%fd29, %fd27, %fd28;
	ld.global.f64 	%fd30, [%rd8+-768];
	add.f64 	%fd31, %fd29, %fd30;
	ld.global.f64 	%fd32, [%rd8+-512];
	add.f64 	%fd33, %fd31, %fd32;
	ld.global.f64 	%fd34, [%rd8+-256];
	add.f64 	%fd35, %fd33, %fd34;
	ld.global.f64 	%fd36, [%rd8];
	add.f64 	%fd37, %fd35, %fd36;
	ld.global.f64 	%fd38, [%rd8+256];
	add.f64 	%fd39, %fd37, %fd38;
	ld.global.f64 	%fd40, [%rd8+512];
	add.f64 	%fd41, %fd39, %fd40;
	ld.global.f64 	%fd42, [%rd8+768];
	add.f64 	%fd43, %fd41, %fd42;
	ld.global.f64 	%fd44, [%rd8+1024];
	add.f64 	%fd45, %fd43, %fd44;
	ld.global.f64 	%fd46, [%rd8+1280];
	add.f64 	%fd47, %fd45, %fd46;
	ld.global.f64 	%fd48, [%rd8+1536];
	add.f64 	%fd49, %fd47, %fd48;
	ld.global.f64 	%fd50, [%rd8+1792];
	add.f64 	%fd97, %fd49, %fd50;
	add.s32 	%r70, %r70, 512;
	add.s32 	%r69, %r69, 16;
	add.s32 	%r68, %r68, 512;
	setp.eq.s32 	%p5, %r69, 0;
	@%p5 bra 	$L__BB402_8;
	bra.uni 	$L__BB402_7;
$L__BB402_8:
	setp.eq.s32 	%p6, %r6, 0;
	@%p6 bra 	$L__BB402_18;
	add.s32 	%r38, %r6, -1;
	setp.lt.u32 	%p7, %r38, 7;
	@%p7 bra 	$L__BB402_11;
	add.s32 	%r39, %r70, %r14;
	mul.wide.s32 	%rd9, %r39, 8;
	add.s64 	%rd10, %rd1, %rd9;
	ld.global.f64 	%fd52, [%rd10];
	add.f64 	%fd53, %fd97, %fd52;
	ld.global.f64 	%fd54, [%rd10+256];
	add.f64 	%fd55, %fd53, %fd54;
	ld.global.f64 	%fd56, [%rd10+512];
	add.f64 	%fd57, %fd55, %fd56;
	ld.global.f64 	%fd58, [%rd10+768];
	add.f64 	%fd59, %fd57, %fd58;
	ld.global.f64 	%fd60, [%rd10+1024];
	add.f64 	%fd61, %fd59, %fd60;
	ld.global.f64 	%fd62, [%rd10+1280];
	add.f64 	%fd63, %fd61, %fd62;
	ld.global.f64 	%fd64, [%rd10+1536];
	add.f64 	%fd65, %fd63, %fd64;
	ld.global.f64 	%fd66, [%rd10+1792];
	add.f64 	%fd97, %fd65, %fd66;
	add.s32 	%r70, %r70, 256;
$L__BB402_11:
	setp.eq.s32 	%p8, %r7, 0;
	@%p8 bra 	$L__BB402_18;
	setp.lt.u32 	%p9, %r8, 3;
	@%p9 bra 	$L__BB402_14;
	add.s32 	%r40, %r70, %r14;
	mul.wide.s32 	%rd11, %r40, 8;
	add.s64 	%rd12, %rd1, %rd11;
	ld.global.f64 	%fd68, [%rd12];
	add.f64 	%fd69, %fd97, %fd68;
	ld.global.f64 	%fd70, [%rd12+256];
	add.f64 	%fd71, %fd69, %fd70;
	ld.global.f64 	%fd72, [%rd12+512];
	add.f64 	%fd73, %fd71, %fd72;
	ld.global.f64 	%fd74, [%rd12+768];
	add.f64 	%fd97, %fd73, %fd74;
	add.s32 	%r70, %r70, 128;
$L__BB402_14:
	setp.eq.s32 	%p10, %r9, 0;
	@%p10 bra 	$L__BB402_18;
	setp.eq.s32 	%p11, %r9, 1;
	add.s32 	%r41, %r70, %r14;
	mul.wide.s32 	%rd13, %r41, 8;
	add.s64 	%rd4, %rd1, %rd13;
	ld.global.f64 	%fd75, [%rd4];
	add.f64 	%fd97, %fd97, %fd75;
	@%p11 bra 	$L__BB402_18;
	setp.eq.s32 	%p12, %r9, 2;
	ld.global.f64 	%fd76, [%rd4+256];
	add.f64 	%fd97, %fd97, %fd76;
	@%p12 bra 	$L__BB402_18;
	ld.global.f64 	%fd77, [%rd4+512];
	add.f64 	%fd97, %fd97, %fd77;
$L__BB402_18:
	setp.ne.s32 	%p13, %r4, 0;
	// begin inline asm
	mov.b64 {%r42,%r43}, %fd97;
	// end inline asm
	shfl.sync.down.b32	%r45|%p14, %r43, 16, 31, -1;
	shfl.sync.down.b32	%r44|%p15, %r42, 16, 31, -1;
	// begin inline asm
	mov.b64 %fd79, {%r44,%r45};
	// end inline asm
	add.f64 	%fd80, %fd97, %fd79;
	// begin inline asm
	mov.b64 {%r46,%r47}, %fd80;
	// end inline asm
	shfl.sync.down.b32	%r49|%p16, %r47, 8, 31, -1;
	shfl.sync.down.b32	%r48|%p17, %r46, 8, 31, -1;
	// begin inline asm
	mov.b64 %fd81, {%r48,%r49};
	// end inline asm
	add.f64 	%fd82, %fd80, %fd81;
	// begin inline asm
	mov.b64 {%r50,%r51}, %fd82;
	// end inline asm
	shfl.sync.down.b32	%r53|%p18, %r51, 4, 31, -1;
	shfl.sync.down.b32	%r52|%p19, %r50, 4, 31, -1;
	// begin inline asm
	mov.b64 %fd83, {%r52,%r53};
	// end inline asm
	add.f64 	%fd84, %fd82, %fd83;
	// begin inline asm
	mov.b64 {%r54,%r55}, %fd84;
	// end inline asm
	shfl.sync.down.b32	%r57|%p20, %r55, 2, 31, -1;
	shfl.sync.down.b32	%r56|%p21, %r54, 2, 31, -1;
	// begin inline asm
	mov.b64 %fd85, {%r56,%r57};
	// end inline asm
	add.f64 	%fd86, %fd84, %fd85;
	// begin inline asm
	mov.b64 {%r58,%r59}, %fd86;
	// end inline asm
	shfl.sync.down.b32	%r61|%p22, %r59, 1, 31, -1;
	shfl.sync.down.b32	%r60|%p23, %r58, 1, 31, -1;
	// begin inline asm
	mov.b64 %fd87, {%r60,%r61};
	// end inline asm
	add.f64 	%fd15, %fd86, %fd87;
	@%p13 bra 	$L__BB402_20;
	add.s32 	%r62, %r64, %r12;
	mul.wide.s32 	%rd14, %r62, 8;
	add.s64 	%rd15, %rd3, %rd14;
	ld.global.f64 	%fd88, [%rd15];
	add.f64 	%fd89, %fd15, %fd88;
	st.global.f64 	[%rd15], %fd89;
$L__BB402_20:
	add.s32 	%r64, %r64, 8;
	setp.lt.s32 	%p24, %r64, %r31;
	@%p24 bra 	$L__BB402_4;
$L__BB402_21:
	add.s32 	%r63, %r63, 4;
	setp.lt.s32 	%p25, %r63, %r29;
	@%p25 bra 	$L__BB402_2;
$L__BB402_22:
	ret;

}
	// .globl	_Z16gpukernelCLMWNr3ILi32ELi32ELi16EEvPdS0_S0_iii
.visible .entry _Z16gpukernelCLMWNr3ILi32ELi32ELi16EEvPdS0_S0_iii(
	.param .u64 .ptr .align 1 _Z16gpukernelCLMWNr3ILi32ELi32ELi16EEvPdS0_S0_iii_param_0,
	.param .u64 .ptr .align 1 _Z16gpukernelCLMWNr3ILi32ELi32ELi16EEvPdS0_S0_iii_param_1,
	.param .u64 .ptr .align 1 _Z16gpukernelCLMWNr3ILi32ELi32ELi16EEvPdS0_S0_iii_param_2,
	.param .u32 _Z16gpukernelCLMWNr3ILi32ELi32ELi16EEvPdS0_S0_iii_param_3,
	.param .u32 _Z16gpukernelCLMWNr3ILi32ELi32ELi16EEvPdS0_S0_iii_param_4,
	.param .u32 _Z16gpukernelCLMWNr3ILi32ELi32ELi16EEvPdS0_S0_iii_param_5
)
{
	.reg .pred 	%p<26>;
	.reg .b32 	%r<71>;
	.reg .b64 	%rd<16>;
	.reg .b64 	%fd<98>;

	ld.param.u64 	%rd5, [_Z16gpukernelCLMWNr3ILi32ELi32ELi16EEvPdS0_S0_iii_param_0];
	ld.param.u64 	%rd6, [_Z16gpukernelCLMWNr3ILi32ELi32ELi16EEvPdS0_S0_iii_param_1];
	ld.param.u32 	%r29, [_Z16gpukernelCLMWNr3ILi32ELi32ELi16EEvPdS0_S0_iii_param_3];
	ld.param.u32 	%r30, [_Z16gpukernelCLMWNr3ILi32ELi32ELi16EEvPdS0_S0_iii_param_4];
	ld.param.u32 	%r31, [_Z16gpukernelCLMWNr3ILi32ELi32ELi16EEvPdS0_S0_iii_param_5];
	cvta.to.global.u64 	%rd1, %rd6;
	mov.u32 	%r1, %tid.x;
	shr.u32 	%r63, %r1, 9;
	setp.ge.s32 	%p1, %r63, %r29;
	@%p1 bra 	$L__BB403_22;
	shr.u32 	%r32, %r1, 5;
	and.b32  	%r3, %r32, 15;
	and.b32  	%r4, %r1, 31;
	not.b32 	%r33, %r4;
	add.s32 	%r5, %r30, %r33;
	shr.u32 	%r34, %r5, 5;
	add.s32 	%r35, %r34, 1;
	and.b32  	%r6, %r35, 15;
	and.b32  	%r7, %r35, 7;
	add.s32 	%r8, %r7, -1;
	and.b32  	%r9, %r35, 3;
	and.b32  	%r36, %r35, 268435440;
	neg.s32 	%r10, %r36;
	add.s64 	%rd2, %rd1, 2048;
	cvta.to.global.u64 	%rd3, %rd5;
$L__BB403_2:
	setp.ge.s32 	%p2, %r3, %r31;
	@%p2 bra 	$L__BB403_21;
	mul.lo.s32 	%r12, %r63, %r31;
	mov.u32 	%r64, %r3;
$L__BB403_4:
	setp.ge.s32 	%p3, %r4, %r30;
	mov.f64 	%fd97, 0d0000000000000000;
	@%p3 bra 	$L__BB403_18;
	setp.lt.u32 	%p4, %r5, 480;
	add.s32 	%r37, %r64, %r12;
	mul.lo.s32 	%r14, %r37, %r30;
	mov.f64 	%fd97, 0d0000000000000000;
	mov.u32 	%r70, %r4;
	@%p4 bra 	$L__BB403_8;
	add.s32 	%r68, %r4, %r14;
	mov.f64 	%fd97, 0d0000000000000000;
	mov.u32 	%r69, %r10;
	mov.u32 	%r70, %r4;
$L__BB403_7:
	.pragma "nounroll";
	mul.wide.s32 	%rd7, %r68, 8;
	add.s64 	%rd8, %rd2, %rd7;
	ld.global.f64 	%fd20, [%rd8+-2048];
	add.f64 	%fd21, %fd97, %fd20;
	ld.global.f64 	%fd22, [%rd8+-1792];
	add.f64 	%fd23, %fd21, %fd22;
	ld.global.f64 	%fd24, [%rd8+-1536];
	add.f64 	%fd25, %fd23, %fd24;
	ld.global.f64 	%fd26, [%rd8+-1280];
	add.f64 	%fd27, %fd25, %fd26;
	ld.global.f64 	%fd28, [%rd8+-1024];
	add.f64 	%fd29, %fd27, %fd28;
	ld.global.f64 	%fd30, [%rd8+-768];
	add.f64 	%fd31, %fd29, %fd30;
	ld.global.f64 	%fd32, [%rd8+-512];
	add.f64 	%fd33, %fd31, %fd32;
	ld.global.f64 	%fd34, [%rd8+-256];
	add.f64 	%fd35, %fd33, %fd34;
	ld.global.f64 	%fd36, [%rd8];
	add.f64 	%fd37, %fd35, %fd36;
	ld.global.f64 	%fd38, [%rd8+256];
	add.f64 	%fd39, %fd37, %fd38;
	ld.global.f64 	%fd40, [%rd8+512];
	add.f64 	%fd41, %fd39, %fd40;
	ld.global.f64 	%fd42, [%rd8+768];
	add.f64 	%fd43, %fd41, %fd42;
	ld.global.f64 	%fd44, [%rd8+1024];
	add.f64 	%fd45, %fd43, %fd44;
	ld.global.f64 	%fd46, [%rd8+1280];
	add.f64 	%fd47, %fd45, %fd46;
	ld.global.f64 	%fd48, [%rd8+1536];
	add.f64 	%fd49, %fd47, %fd48;
	ld.global.f64 	%fd50, [%rd8+1792];
	add.f64 	%fd97, %fd49, %fd50;
	add.s32 	%r70, %r70, 512;
	add.s32 	%r69, %r69, 16;
	add.s32 	%r68, %r68, 512;
	setp.eq.s32 	%p5, %r69, 0;
	@%p5 bra 	$L__BB403_8;
	bra.uni 	$L__BB403_7;
$L__BB403_8:
	setp.eq.s32 	%p6, %r6, 0;
	@%p6 bra 	$L__BB403_18;
	add.s32 	%r38, %r6, -1;
	setp.lt.u32 	%p7, %r38, 7;
	@%p7 bra 	$L__BB403_11;
	add.s32 	%r39, %r70, %r14;
	mul.wide.s32 	%rd9, %r39, 8;
	add.s64 	%rd10, %rd1, %rd9;
	ld.global.f64 	%fd52, [%rd10];
	add.f64 	%fd53, %fd97, %fd52;
	ld.global.f64 	%fd54, [%rd10+256];
	add.f64 	%fd55, %fd53, %fd54;
	ld.global.f64 	%fd56, [%rd10+512];
	add.f64 	%fd57, %fd55, %fd56;
	ld.global.f64 	%fd58, [%rd10+768];
	add.f64 	%fd59, %fd57, %fd58;
	ld.global.f64 	%fd60, [%rd10+1024];
	add.f64 	%fd61, %fd59, %fd60;
	ld.global.f64 	%fd62, [%rd10+1280];
	add.f64 	%fd63, %fd61, %fd62;
	ld.global.f64 	%fd64, [%rd10+1536];
	add.f64 	%fd65, %fd63, %fd64;
	ld.global.f64 	%fd66, [%rd10+1792];
	add.f64 	%fd97, %fd65, %fd66;
	add.s32 	%r70, %r70, 256;
$L__BB403_11:
	setp.eq.s32 	%p8, %r7, 0;
	@%p8 bra 	$L__BB403_18;
	setp.lt.u32 	%p9, %r8, 3;
	@%p9 bra 	$L__BB403_14;
	add.s32 	%r40, %r70, %r14;
	mul.wide.s32 	%rd11, %r40, 8;
	add.s64 	%rd12, %rd1, %rd11;
	ld.global.f64 	%fd68, [%rd12];
	add.f64 	%fd69, %fd97, %fd68;
	ld.global.f64 	%fd70, [%rd12+256];
	add.f64 	%fd71, %fd69, %fd70;
	ld.global.f64 	%fd72, [%rd12+512];
	add.f64 	%fd73, %fd71, %fd72;
	ld.global.f64 	%fd74, [%rd12+768];
	add.f64 	%fd97, %fd73, %fd74;
	add.s32 	%r70, %r70, 128;
$L__BB403_14:
	setp.eq.s32 	%p10, %r9, 0;
	@%p10 bra 	$L__BB403_18;
	setp.eq.s32 	%p11, %r9, 1;
	add.s32 	%r41, %r70, %r14;
	mul.wide.s32 	%rd13, %r41, 8;
	add.s64 	%rd4, %rd1, %rd13;
	ld.global.f64 	%fd75, [%rd4];
	add.f64 	%fd97, %fd97, %fd75;
	@%p11 bra 	$L__BB403_18;
	setp.eq.s32 	%p12, %r9, 2;
	ld.global.f64 	%fd76, [%rd4+256];
	add.f64 	%fd97, %fd97, %fd76;
	@%p12 bra 	$L__BB403_18;
	ld.global.f64 	%fd77, [%rd4+512];
	add.f64 	%fd97, %fd97, %fd77;
$L__BB403_18:
	setp.ne.s32 	%p13, %r4, 0;
	// begin inline asm
	mov.b64 {%r42,%r43}, %fd97;
	// end inline asm
	shfl.sync.down.b32	%r45|%p14, %r43, 16, 31, -1;
	shfl.sync.down.b32	%r44|%p15, %r42, 16, 31, -1;
	// begin inline asm
	mov.b64 %fd79, {%r44,%r45};
	// end inline asm
	add.f64 	%fd80, %fd97, %fd79;
	// begin inline asm
	mov.b64 {%r46,%r47}, %fd80;
	// end inline asm
	shfl.sync.down.b32	%r49|%p16, %r47, 8, 31, -1;
	shfl.sync.down.b32	%r48|%p17, %r46, 8, 31, -1;
	// begin inline asm
	mov.b64 %fd81, {%r48,%r49};
	// end inline asm
	add.f64 	%fd82, %fd80, %fd81;
	// begin inline asm
	mov.b64 {%r50,%r51}, %fd82;
	// end inline asm
	shfl.sync.down.b32	%r53|%p18, %r51, 4, 31, -1;
	shfl.sync.down.b32	%r52|%p19, %r50, 4, 31, -1;
	// begin inline asm
	mov.b64 %fd83, {%r52,%r53};
	// end inline asm
	add.f64 	%fd84, %fd82, %fd83;
	// begin inline asm
	mov.b64 {%r54,%r55}, %fd84;
	// end inline asm
	shfl.sync.down.b32	%r57|%p20, %r55, 2, 31, -1;
	shfl.sync.down.b32	%r56|%p21, %r54, 2, 31, -1;
	// begin inline asm
	mov.b64 %fd85, {%r56,%r57};
	// end inline asm
	add.f64 	%fd86, %fd84, %fd85;
	// begin inline asm
	mov.b64 {%r58,%r59}, %fd86;
	// end inline asm
	shfl.sync.down.b32	%r61|%p22, %r59, 1, 31, -1;
	shfl.sync.down.b32	%r60|%p23, %r58, 1, 31, -1;
	// begin inline asm
	mov.b64 %fd87, {%r60,%r61};
	// end inline asm
	add.f64 	%fd15, %fd86, %fd87;
	@%p13 bra 	$L__BB403_20;
	add.s32 	%r62, %r64, %r12;
	mul.wide.s32 	%rd14, %r62, 8;
	add.s64 	%rd15, %rd3, %rd14;
	ld.global.f64 	%fd88, [%rd15];
	add.f64 	%fd89, %fd15, %fd88;
	st.global.f64 	[%rd15], %fd89;
$L__BB403_20:
	add.s32 	%r64, %r64, 16;
	setp.lt.s32 	%p24, %r64, %r31;
	@%p24 bra 	$L__BB403_4;
$L__BB403_21:
	add.s32 	%r63, %r63, 2;
	setp.lt.s32 	%p25, %r63, %r29;
	@%p25 bra 	$L__BB403_2;
$L__BB403_22:
	ret;

}
	// .globl	_Z16gpukernelCLMWNr3ILi32ELi32ELi32EEvPdS0_S0_iii
.visible .entry _Z16gpukernelCLMWNr3ILi32ELi32ELi32EEvPdS0_S0_iii(
	.param .u64 .ptr .align 1 _Z16gpukernelCLMWNr3ILi32ELi32ELi32EEvPdS0_S0_iii_param_0,
	.param .u64 .ptr .align 1 _Z16gpukernelCLMWNr3ILi32ELi32ELi32EEvPdS0_S0_iii_param_1,
	.param .u64 .ptr .align 1 _Z16gpukernelCLMWNr3ILi32ELi32ELi32EEvPdS0_S0_iii_param_2,
	.param .u32 _Z16gpukernelCLMWNr3ILi32ELi32ELi32EEvPdS0_S0_iii_param_3,
	.param .u32 _Z16gpukernelCLMWNr3ILi32ELi32ELi32EEvPdS0_S0_iii_param_4,
	.param .u32 _Z16gpukernelCLMWNr3ILi32ELi32ELi32EEvPdS0_S0_iii_param_5
)
{
	.reg .pred 	%p<26>;
	.reg .b32 	%r<70>;
	.reg .b64 	%rd<16>;
	.reg .b64 	%fd<98>;

	ld.param.u64 	%rd5, [_Z16gpukernelCLMWNr3ILi32ELi32ELi32EEvPdS0_S0_iii_param_0];
	ld.param.u64 	%rd6, [_Z16gpukernelCLMWNr3ILi32ELi32ELi32EEvPdS0_S0_iii_param_1];
	ld.param.u32 	%r27, [_Z16gpukernelCLMWNr3ILi32ELi32ELi32EEvPdS0_S0_iii_param_3];
	ld.param.u32 	%r28, [_Z16gpukernelCLMWNr3ILi32ELi32ELi32EEvPdS0_S0_iii_param_4];
	ld.param.u32 	%r29, [_Z16gpukernelCLMWNr3ILi32ELi32ELi32EEvPdS0_S0_iii_param_5];
	cvta.to.global.u64 	%rd1, %rd6;
	setp.lt.s32 	%p1, %r27, 1;
	@%p1 bra 	$L__BB404_22;
	mov.u32 	%r31, %tid.x;
	shr.u32 	%r1, %r31, 5;
	and.b32  	%r2, %r31, 31;
	not.b32 	%r32, %r2;
	add.s32 	%r3, %r28, %r32;
	shr.u32 	%r33, %r3, 5;
	add.s32 	%r34, %r33, 1;
	and.b32  	%r4, %r34, 15;
	and.b32  	%r5, %r34, 7;
	add.s32 	%r6, %r5, -1;
	and.b32  	%r7, %r34, 3;
	and.b32  	%r35, %r34, 268435440;
	neg.s32 	%r8, %r35;
	add.s64 	%rd2, %rd1, 2048;
	cvta.to.global.u64 	%rd3, %rd5;
	mov.b32 	%r62, 0;
$L__BB404_2:
	setp.ge.s32 	%p2, %r1, %r29;
	@%p2 bra 	$L__BB404_21;
	mul.lo.s32 	%r10, %r62, %r29;
	mov.u32 	%r63, %r1;
$L__BB404_4:
	setp.ge.s32 	%p3, %r2, %r28;
	mov.f64 	%fd97, 0d0000000000000000;
	@%p3 bra 	$L__BB404_18;
	setp.lt.u32 	%p4, %r3, 480;
	add.s32 	%r36, %r63, %r10;
	mul.lo.s32 	%r12, %r36, %r28;
	mov.f64 	%fd97, 0d0000000000000000;
	mov.u32 	%r69, %r2;
	@%p4 bra 	$L__BB404_8;
	add.s32 	%r67, %r2, %r12;
	mov.f64 	%fd97, 0d0000000000000000;
	mov.u32 	%r68, %r8;
	mov.u32 	%r69, %r2;
$L__BB404_7:
	.pragma "nounroll";
	mul.wide.s32 	%rd7, %r67, 8;
	add.s64 	%rd8, %rd2, %rd7;
	ld.global.f64 	%fd20, [%rd8+-2048];
	add.f64 	%fd21, %fd97, %fd20;
	ld.global.f64 	%fd22, [%rd8+-1792];
	add.f64 	%fd23, %fd21, %fd22;
	ld.global.f64 	%fd24, [%rd8+-1536];
	add.f64 	%fd25, %fd23, %fd24;
	ld.global.f64 	%fd26, [%rd8+-1280];
	add.f64 	%fd27, %fd25, %fd26;
	ld.global.f64 	%fd28, [%rd8+-1024];
	add.f64 	%fd29, %fd27, %fd28;
	ld.global.f64 	%fd30, [%rd8+-768];
	add.f64 	%fd31, %fd29, %fd30;
	ld.global.f64 	%fd32, [%rd8+-512];
	add.f64 	%fd33, %fd31, %fd32;
	ld.global.f64 	%fd34, [%rd8+-256];
	add.f64 	%fd35, %fd33, %fd34;
	ld.global.f64 	%fd36, [%rd8];
	add.f64 	%fd37, %fd35, %fd36;
	ld.global.f64 	%fd38, [%rd8+256];
	add.f64 	%fd39, %fd37, %fd38;
	ld.global.f64 	%fd40, [%rd8+512];
	add.f64 	%fd41, %fd39, %fd40;
	ld.global.f64 	%fd42, [%rd8+768];
	add.f64 	%fd43, %fd41, %fd42;
	ld.global.f64 	%fd44, [%rd8+1024];
	add.f64 	%fd45, %fd43, %fd44;
	ld.global.f64 	%fd46, [%rd8+1280];
	add.f64 	%fd47, %fd45, %fd46;
	ld.global.f64 	%fd48, [%rd8+1536];
	add.f64 	%fd49, %fd47, %fd48;
	ld.global.f64 	%fd50, [%rd8+1792];
	add.f64 	%fd97, %fd49, %fd50;
	add.s32 	%r69, %r69, 512;
	add.s32 	%r68, %r68, 16;
	add.s32 	%r67, %r67, 512;
	setp.eq.s32 	%p5, %r68, 0;
	@%p5 bra 	$L__BB404_8;
	bra.uni 	$L__BB404_7;
$L__BB404_8:
	setp.eq.s32 	%p6, %r4, 0;
	@%p6 bra 	$L__BB404_18;
	add.s32 	%r37, %r4, -1;
	setp.lt.u32 	%p7, %r37, 7;
	@%p7 bra 	$L__BB404_11;
	add.s32 	%r38, %r69, %r12;
	mul.wide.s32 	%rd9, %r38, 8;
	add.s64 	%rd10, %rd1, %rd9;
	ld.global.f64 	%fd52, [%rd10];
	add.f64 	%fd53, %fd97, %fd52;
	ld.global.f64 	%fd54, [%rd10+256];
	add.f64 	%fd55, %fd53, %fd54;
	ld.global.f64 	%fd56, [%rd10+512];
	add.f64 	%fd57, %fd55, %fd56;
	ld.global.f64 	%fd58, [%rd10+768];
	add.f64 	%fd59, %fd57, %fd58;
	ld.global.f64 	%fd60, [%rd10+1024];
	add.f64 	%fd61, %fd59, %fd60;
	ld.global.f64 	%fd62, [%rd10+1280];
	add.f64 	%fd63, %fd61, %fd62;
	ld.global.f64 	%fd64, [%rd10+1536];
	add.f64 	%fd65, %fd63, %fd64;
	ld.global.f64 	%fd66, [%rd10+1792];
	add.f64 	%fd97, %fd65, %fd66;
	add.s32 	%r69, %r69, 256;
$L__BB404_11:
	setp.eq.s32 	%p8, %r5, 0;
	@%p8 bra 	$L__BB404_18;
	setp.lt.u32 	%p9, %r6, 3;
	@%p9 bra 	$L__BB404_14;
	add.s32 	%r39, %r69, %r12;
	mul.wide.s32 	%rd11, %r39, 8;
	add.s64 	%rd12, %rd1, %rd11;
	ld.global.f64 	%fd68, [%rd12];
	add.f64 	%fd69, %fd97, %fd68;
	ld.global.f64 	%fd70, [%rd12+256];
	add.f64 	%fd71, %fd69, %fd70;
	ld.global.f64 	%fd72, [%rd12+512];
	add.f64 	%fd73, %fd71, %fd72;
	ld.global.f64 	%fd74, [%rd12+768];
	add.f64 	%fd97, %fd73, %fd74;
	add.s32 	%r69, %r69, 128;
$L__BB404_14:
	setp.eq.s32 	%p10, %r7, 0;
	@%p10 bra 	$L__BB404_18;
	setp.eq.s32 	%p11, %r7, 1;
	add.s32 	%r40, %r69, %r12;
	mul.wide.s32 	%rd13, %r40, 8;
	add.s64 	%rd4, %rd1, %rd13;
	ld.global.f64 	%fd75, [%rd4];
	add.f64 	%fd97, %fd97, %fd75;
	@%p11 bra 	$L__BB404_18;
	setp.eq.s32 	%p12, %r7, 2;
	ld.global.f64 	%fd76, [%rd4+256];
	add.f64 	%fd97, %fd97, %fd76;
	@%p12 bra 	$L__BB404_18;
	ld.global.f64 	%fd77, [%rd4+512];
	add.f64 	%fd97, %fd97, %fd77;
$L__BB404_18:
	setp.ne.s32 	%p13, %r2, 0;
	// begin inline asm
	mov.b64 {%r41,%r42}, %fd97;
	// end inline asm
	shfl.sync.down.b32	%r44|%p14, %r42, 16, 31, -1;
	shfl.sync.down.b32	%r43|%p15, %r41, 16, 31, -1;
	// begin inline asm
	mov.b64 %fd79, {%r43,%r44};
	// end inline asm
	add.f64 	%fd80, %fd97, %fd79;
	// begin inline asm
	mov.b64 {%r45,%r46}, %fd80;
	// end inline asm
	shfl.sync.down.b32	%r48|%p16, %r46, 8, 31, -1;
	shfl.sync.down.b32	%r47|%p17, %r45, 8, 31, -1;
	// begin inline asm
	mov.b64 %fd81, {%r47,%r48};
	// end inline asm
	add.f64 	%fd82, %fd80, %fd81;
	// begin inline asm
	mov.b64 {%r49,%r50}, %fd82;
	// end inline asm
	shfl.sync.down.b32	%r52|%p18, %r50, 4, 31, -1;
	shfl.sync.down.b32	%r51|%p19, %r49, 4, 31, -1;
	// begin inline asm
	mov.b64 %fd83, {%r51,%r52};
	// end inline asm
	add.f64 	%fd84, %fd82, %fd83;
	// begin inline asm
	mov.b64 {%r53,%r54}, %fd84;
	// end inline asm
	shfl.sync.down.b32	%r56|%p20, %r54, 2, 31, -1;
	shfl.sync.down.b32	%r55|%p21, %r53, 2, 31, -1;
	// begin inline asm
	mov.b64 %fd85, {%r55,%r56};
	// end inline asm
	add.f64 	%fd86, %fd84, %fd85;
	// begin inline asm
	mov.b64 {%r57,%r58}, %fd86;
	// end inline asm
	shfl.sync.down.b32	%r60|%p22, %r58, 1, 31, -1;
	shfl.sync.down.b32	%r59|%p23, %r57, 1, 31, -1;
	// begin inline asm
	mov.b64 %fd87, {%r59,%r60};
	// end inline asm
	add.f64 	%fd15, %fd86, %fd87;
	@%p13 bra 	$L__BB404_20;
	add.s32 	%r61, %r63, %r10;
	mul.wide.s32 	%rd14, %r61, 8;
	add.s64 	%rd15, %rd3, %rd14;
	ld.global.f64 	%fd88, [%rd15];
	add.f64 	%fd89, %fd15, %fd88;
	st.global.f64 	[%rd15], %fd89;
$L__BB404_20:
	add.s32 	%r63, %r63, 32;
	setp.lt.s32 	%p24, %r63, %r29;
	@%p24 bra 	$L__BB404_4;
$L__BB404_21:
	add.s32 	%r62, %r62, 1;
	setp.ne.s32 	%p25, %r62, %r27;
	@%p25 bra 	$L__BB404_2;
$L__BB404_22:
	ret;

}
	// .globl	_Z16gpukernelCLMWNr3ILi16ELi2ELi1EEvPdS0_S0_iii
.visible .entry _Z16gpukernelCLMWNr3ILi16ELi2ELi1EEvPdS0_S0_iii(
	.param .u64 .ptr .align 1 _Z16gpukernelCLMWNr3ILi16ELi2ELi1EEvPdS0_S0_iii_param_0,
	.param .u64 .ptr .align 1 _Z16gpukernelCLMWNr3ILi16ELi2ELi1EEvPdS0_S0_iii_param_1,
	.param .u64 .ptr .align 1 _Z16gpukernelCLMWNr3ILi16ELi2ELi1EEvPdS0_S0_iii_param_2,
	.param .u32 _Z16gpukernelCLMWNr3ILi16ELi2ELi1EEvPdS0_S0_iii_param_3,
	.param .u32 _Z16gpukernelCLMWNr3ILi16ELi2ELi1EEvPdS0_S0_iii_param_4,
	.param .u32 _Z16gpukernelCLMWNr3ILi16ELi2ELi1EEvPdS0_S0_iii_param_5
)
{
	.reg .pred 	%p<24>;
	.reg .b32 	%r<66>;
	.reg .b64 	%rd<16>;
	.reg .b64 	%fd<96>;

	ld.param.u64 	%rd5, [_Z16gpukernelCLMWNr3ILi16ELi2ELi1EEvPdS0_S0_iii_param_0];
	ld.param.u64 	%rd6, [_Z16gpukernelCLMWNr3ILi16ELi2ELi1EEvPdS0_S0_iii_param_1];
	ld.param.u32 	%r29, [_Z16gpukernelCLMWNr3ILi16ELi2ELi1EEvPdS0_S0_iii_param_3];
	ld.param.u32 	%r30, [_Z16gpukernelCLMWNr3ILi16ELi2ELi1EEvPdS0_S0_iii_param_4];
	ld.param.u32 	%r31, [_Z16gpukernelCLMWNr3ILi16ELi2ELi1EEvPdS0_S0_iii_param_5];
	cvta.to.global.u64 	%rd1, %rd6;
	mov.u32 	%r1, %tid.x;
	shr.u32 	%r58, %r1, 4;
	setp.ge.s32 	%p1, %r58, %r29;
	@%p1 bra 	$L__BB405_22;
	and.b32  	%r3, %r1, 15;
	not.b32 	%r32, %r3;
	add.s32 	%r4, %r30, %r32;
	shr.u32 	%r33, %r4, 4;
	add.s32 	%r34, %r33, 1;
	and.b32  	%r5, %r34, 15;
	add.s32 	%r6, %r5, -1;
	and.b32  	%r7, %r34, 7;
	add.s32 	%r8, %r7, -1;
	and.b32  	%r9, %r34, 3;
	and.b32  	%r35, %r34, 536870896;
	neg.s32 	%r10, %r35;
	add.s64 	%rd2, %rd1, 1024;
	cvta.to.global.u64 	%rd3, %rd5;
$L__BB405_2:
	setp.lt.s32 	%p2, %r31, 1;
	@%p2 bra 	$L__BB405_21;
	mul.lo.s32 	%r12, %r58, %r31;
	mov.b32 	%r59, 0;
$L__BB405_4:
	setp.ge.s32 	%p3, %r3, %r30;
	mov.f64 	%fd95, 0d0000000000000000;
	@%p3 bra 	$L__BB405_18;
	setp.lt.u32 	%p4, %r4, 240;
	add.s32 	%r37, %r59, %r12;
	mul.lo.s32 	%r14, %r37, %r30;
	mov.f64 	%fd95, 0d0000000000000000;
	mov.u32 	%r65, %r3;
	@%p4 bra 	$L__BB405_8;
	add.s32 	%r63, %r3, %r14;
	mov.f64 	%fd95, 0d0000000000000000;
	mov.u32 	%r64, %r10;
	mov.u32 	%r65, %r3;
$L__BB405_7:
	.pragma "nounroll";
	mul.wide.s32 	%rd7, %r63, 8;
	add.s64 	%rd8, %rd2, %rd7;
	ld.global.f64 	%fd20, [%rd8+-1024];
	add.f64 	%fd21, %fd95, %fd20;
	ld.global.f64 	%fd22, [%rd8+-896];
	add.f64 	%fd23, %fd21, %fd22;
	ld.global.f64 	%fd24, [%rd8+-768];
	add.f64 	%fd25, %fd23, %fd24;
	ld.global.f64 	%fd26, [%rd8+-640];
	add.f64 	%fd27, %fd25, %fd26;
	ld.global.f64 	%fd28, [%rd8+-512];
	add.f64 	%fd29, %fd27, %fd28;
	ld.global.f64 	%fd30, [%rd8+-384];
	add.f64 	%fd31, %fd29, %fd30;
	ld.global.f64 	%fd32, [%rd8+-256];
	add.f64 	%fd33, %fd31, %fd32;
	ld.global.f64 	%fd34, [%rd8+-128];
	add.f64 	%fd35, %fd33, %fd34;
	ld.global.f64 	%fd36, [%rd8];
	add.f64 	%fd37, %fd35, %fd36;
	ld.global.f64 	%fd38, [%rd8+128];
	add.f64 	%fd39, %fd37, %fd38;
	ld.global.f64 	%fd40, [%rd8+256];
	add.f64 	%fd41, %fd39, %fd40;
	ld.global.f64 	%fd42, [%rd8+384];
	add.f64 	%fd43, %fd41, %fd42;
	ld.global.f64 	%fd44, [%rd8+512];
	add.f64 	%fd45, %fd43, %fd44;
	ld.global.f64 	%fd46, [%rd8+640];
	add.f64 	%fd47, %fd45, %fd46;
	ld.global.f64 	%fd48, [%rd8+768];
	add.f64 	%fd49, %fd47, %fd48;
	ld.global.f64 	%fd50, [%rd8+896];
	add.f64 	%fd95, %fd49, %fd50;
	add.s32 	%r65, %r65, 256;
	add.s32 	%r64, %r64, 16;
	add.s32 	%r63, %r63, 256;
	setp.eq.s32 	%p5, %r64, 0;
	@%p5 bra 	$L__BB405_8;
	bra.uni 	$L__BB405_7;
$L__BB405_8:
	setp.eq.s32 	%p6, %r5, 0;
	@%p6 bra 	$L__BB405_18;
	setp.lt.u32 	%p7, %r6, 7;
	@%p7 bra 	$L__BB405_11;
	add.s32 	%r38, %r65, %r14;
	mul.wide.s32 	%rd9, %r38, 8;
	add.s64 	%rd10, %rd1, %rd9;
	ld.global.f64 	%fd52, [%rd10];
	add.f64 	%fd53, %fd95, %fd52;
	ld.global.f64 	%fd54, [%rd10+128];
	add.f64 	%fd55, %fd53, %fd54;
	ld.global.f64 	%fd56, [%rd10+256];
	add.f64 	%fd57, %fd55, %fd56;
	ld.global.f64 	%fd58, [%rd10+384];
	add.f64 	%fd59, %fd57, %fd58;
	ld.global.f64 	%fd60, [%rd10+512];
	add.f64 	%fd61, %fd59, %fd60;
	ld.global.f64 	%fd62, [%rd10+640];
	add.f64 	%fd63, %fd61, %fd62;
	ld.global.f64 	%fd64, [%rd10+768];
	add.f64 	%fd65, %fd63, %fd64;
	ld.global.f64 	%fd66, [%rd10+896];
	add.f64 	%fd95, %fd65, %fd66;
	add.s32 	%r65, %r65, 128;
$L__BB405_11:
	setp.eq.s32 	%p8, %r7, 0;
	@%p8 bra 	$L__BB405_18;
	setp.lt.u32 	%p9, %r8, 3;
	@%p9 bra 	$L__BB405_14;
	add.s32 	%r39, %r65, %r14;
	mul.wide.s32 	%rd11, %r39, 8;
	add.s64 	%rd12, %rd1, %rd11;
	ld.global.f64 	%fd68, [%rd12];
	add.f64 	%fd69, %fd95, %fd68;
	ld.global.f64 	%fd70, [%rd12+128];
	add.f64 	%fd71, %fd69, %fd70;
	ld.global.f64 	%fd72, [%rd12+256];
	add.f64 	%fd73, %fd71, %fd72;
	ld.global.f64 	%fd74, [%rd12+384];
	add.f64 	%fd95, %fd73, %fd74;
	add.s32 	%r65, %r65, 64;
$L__BB405_14:
	setp.eq.s32 	%p10, %r9, 0;
	@%p10 bra 	$L__BB405_18;
	setp.eq.s32 	%p11, %r9, 1;
	add.s32 	%r40, %r65, %r14;
	mul.wide.s32 	%rd13, %r40, 8;
	add.s64 	%rd4, %rd1, %rd13;
	ld.global.f64 	%fd75, [%rd4];
	add.f64 	%fd95, %fd95, %fd75;
	@%p11 bra 	$L__BB405_18;
	setp.eq.s32 	%p12, %r9, 2;
	ld.global.f64 	%fd76, [%rd4+128];
	add.f64 	%fd95, %fd95, %fd76;
	@%p12 bra 	$L__BB405_18;
	ld.global.f64 	%fd77, [%rd4+256];
	add.f64 	%fd95, %fd95, %fd77;
$L__BB405_18:
	setp.ne.s32 	%p13, %r3, 0;
	// begin inline asm
	mov.b64 {%r41,%r42}, %fd95;
	// end inline asm
	shfl.sync.down.b32	%r44|%p14, %r42, 8, 31, -1;
	shfl.sync.down.b32	%r43|%p15, %r41, 8, 31, -1;
	// begin inline asm
	mov.b64 %fd79, {%r43,%r44};
	// end inline asm
	add.f64 	%fd80, %fd95, %fd79;
	// begin inline asm
	mov.b64 {%r45,%r46}, %fd80;
	// end inline asm
	shfl.sync.down.b32	%r48|%p16, %r46, 4, 31, -1;
	shfl.sync.down.b32	%r47|%p17, %r45, 4, 31, -1;
	// begin inline asm
	mov.b64 %fd81, {%r47,%r48};
	// end inline asm
	add.f64 	%fd82, %fd80, %fd81;
	// begin inline asm
	mov.b64 {%r49,%r50}, %fd82;
	// end inline asm
	shfl.sync.down.b32	%r52|%p18, %r50, 2, 31, -1;
	shfl.sync.down.b32	%r51|%p19, %r49, 2, 31, -1;
	// begin inline asm
	mov.b64 %fd83, {%r51,%r52};
	// end inline asm
	add.f64 	%fd84, %fd82, %fd83;
	// begin inline asm
	mov.b64 {%r53,%r54}, %fd84;
	// end inline asm
	shfl.sync.down.b32	%r56|%p20, %r54, 1, 31, -1;
	shfl.sync.down.b32	%r55|%p21, %r53, 1, 31, -1;
	// begin inline asm
	mov.b64 %fd85, {%r55,%r56};
	// end inline asm
	add.f64 	%fd15, %fd84, %fd85;
	@%p13 bra 	$L__BB405_20;
	add.s32 	%r57, %r59, %r12;
	mul.wide.u32 	%rd14, %r57, 8;
	add.s64 	%rd15, %rd3, %rd14;
	ld.global.f64 	%fd86, [%rd15];
	add.f64 	%fd87, %fd15, %fd86;
	st.global.f64 	[%rd15], %fd87;
$L__BB405_20:
	add.s32 	%r59, %r59, 1;
	setp.ne.s32 	%p22, %r59, %r31;
	@%p22 bra 	$L__BB405_4;
$L__BB405_21:
	add.s32 	%r58, %r58, 4;
	setp.lt.s32 	%p23, %r58, %r29;
	@%p23 bra 	$L__BB405_2;
$L__BB405_22:
	ret;

}
	// .globl	_Z16gpukernelCLMWNr3ILi16ELi2ELi2EEvPdS0_S0_iii
.visible .entry _Z16gpukernelCLMWNr3ILi16ELi2ELi2EEvPdS0_S0_iii(
	.param .u64 .ptr .align 1 _Z16gpukernelCLMWNr3ILi16ELi2ELi2EEvPdS0_S0_iii_param_0,
	.param .u64 .ptr .align 1 _Z16gpukernelCLMWNr3ILi16ELi2ELi2EEvPdS0_S0_iii_param_1,
	.param .u64 .ptr .align 1 _Z16gpukernelCLMWNr3ILi16ELi2ELi2EEvPdS0_S0_iii_param_2,
	.param .u32 _Z16gpukernelCLMWNr3ILi16ELi2ELi2EEvPdS0_S0_iii_param_3,
	.param .u32 _Z16gpukernelCLMWNr3ILi16ELi2ELi2EEvPdS0_S0_iii_param_4,
	.param .u32 _Z16gpukernelCLMWNr3ILi16ELi2ELi2EEvPdS0_S0_iii_param_5
)
{
	.reg .pred 	%p<24>;
	.reg .b32 	%r<67>;
	.reg .b64 	%rd<16>;
	.reg .b64 	%fd<96>;

	ld.param.u64 	%rd5, [_Z16gpukernelCLMWNr3ILi16ELi2ELi2EEvPdS0_S0_iii_param_0];
	ld.param.u64 	%rd6, [_Z16gpukernelCLMWNr3ILi16ELi2ELi2EEvPdS0_S0_iii_param_1];
	ld.param.u32 	%r29, [_Z16gpukernelCLMWNr3ILi16ELi2ELi2EEvPdS0_S0_iii_param_3];
	ld.param.u32 	%r30, [_Z16gpukernelCLMWNr3ILi16ELi2ELi2EEvPdS0_S0_iii_param_4];
	ld.param.u32 	%r31, [_Z16gpukernelCLMWNr3ILi16ELi2ELi2EEvPdS0_S0_iii_param_5];
	cvta.to.global.u64 	%rd1, %rd6;
	mov.u32 	%r1, %tid.x;
	shr.u32 	%r59, %r1, 5;
	setp.ge.s32 	%p1, %r59, %r29;
	@%p1 bra 	$L__BB406_22;
	shr.u32 	%r32, %r1, 4;
	and.b32  	%r3, %r32, 1;
	and.b32  	%r4, %r1, 15;
	not.b32 	%r33, %r4;
	add.s32 	%r5, %r30, %r33;
	shr.u32 	%r34, %r5, 4;
	add.s32 	%r35, %r34, 1;
	and.b32  	%r6, %r35, 15;
	and.b32  	%r7, %r35, 7;
	add.s32 	%r8, %r7, -1;
	and.b32  	%r9, %r35, 3;
	and.b32  	%r36, %r35, 536870896;
	neg.s32 	%r10, %r36;
	add.s64 	%rd2, %rd1, 1024;
	cvta.to.global.u64 	%rd3, %rd5;
$L__BB406_2:
	setp.ge.s32 	%p2, %r3, %r31;
	@%p2 bra 	$L__BB406_21;
	mul.lo.s32 	%r12, %r59, %r31;
	mov.u32 	%r60, %r3;
$L__BB406_4:
	setp.ge.s32 	%p3, %r4, %r30;
	mov.f64 	%fd95, 0d0000000000000000;
	@%p3 bra 	$L__BB406_18;
	setp.lt.u32 	%p4, %r5, 240;
	add.s32 	%r37, %r60, %r12;
	mul.lo.s32 	%r14, %r37, %r30;
	mov.f64 	%fd95, 0d0000000000000000;
	mov.u32 	%r66, %r4;
	@%p4 bra 	$L__BB406_8;
	add.s32 	%r64, %r4, %r14;
	mov.f64 	%fd95, 0d0000000000000000;
	mov.u32 	%r65, %r10;
	mov.u32 	%r66, %r4;
$L__BB406_7:
	.pragma "nounroll";
	mul.wide.s32 	%rd7, %r64, 8;
	add.s64 	%rd8, %rd2, %rd7;
	ld.global.f64 	%fd20, [%rd8+-1024];
	add.f64 	%fd21, %fd95, %fd20;
	ld.global.f64 	%fd22, [%rd8+-896];
	add.f64 	%fd23, %fd21, %fd22;
	ld.global.f64 	%fd24, [%rd8+-768];
	add.f64 	%fd25, %fd23, %fd24;
	ld.global.f64 	%fd26, [%rd8+-640];
	add.f64 	%fd27, %fd25, %fd26;
	ld.global.f64 	%fd28, [%rd8+-512];
	add.f64 	%fd29, %fd27, %fd28;
	ld.global.f64 	%fd30, [%rd8+-384];
	add.f64 	%fd31, %fd29, %fd30;
	ld.global.f64 	%fd32, [%rd8+-256];
	add.f64 	%fd33, %fd31, %fd32;
	ld.global.f64 	%fd34, [%rd8+-128];
	add.f64 	%fd35, %fd33, %fd34;
	ld.global.f64 	%fd36, [%rd8];
	add.f64 	%fd37, %fd35, %fd36;
	ld.global.f64 	%fd38, [%rd8+128];
	add.f64 	%fd39, %fd37, %fd38;
	ld.global.f64 	%fd40, [%rd8+256];
	add.f64 	%fd41, %fd39, %fd40;
	ld.global.f64 	%fd42, [%rd8+384];
	add.f64 	%fd43, %fd41, %fd42;
	ld.global.f64 	%fd44, [%rd8+512];
	add.f64 	%fd45, %fd43, %fd44;
	ld.global.f64 	%fd46, [%rd8+640];
	add.f64 	%fd47, %fd45, %fd46;
	ld.global.f64 	%fd48, [%rd8+768];
	add.f64 	%fd49, %fd47, %fd48;
	ld.global.f64 	%fd50, [%rd8+896];
	add.f64 	%fd95, %fd49, %fd50;
	add.s32 	%r66, %r66, 256;
	add.s32 	%r65, %r65, 16;
	add.s32 	%r64, %r64, 256;
	setp.eq.s32 	%p5, %r65, 0;
	@%p5 bra 	$L__BB406_8;
	bra.uni 	$L__BB406_7;
$L__BB406_8:
	setp.eq.s32 	%p6, %r6, 0;
	@%p6 bra 	$L__BB406_18;
	add.s32 	%r38, %r6, -1;
	setp.lt.u32 	%p7, %r38, 7;
	@%p7 bra 	$L__BB406_11;
	add.s32 	%r39, %r66, %r14;
	mul.wide.s32 	%rd9, %r39, 8;
	add.s64 	%rd10, %rd1, %rd9;
	ld.global.f64 	%fd52, [%rd10];
	add.f64 	%fd53, %fd95, %fd52;
	ld.global.f64 	%fd54, [%rd10+128];
	add.f64 	%fd55, %fd53, %fd54;
	ld.global.f64 	%fd56, [%rd10+256];
	add.f64 	%fd57, %fd55, %fd56;
	ld.global.f64 	%fd58, [%rd10+384];
	add.f64 	%fd59, %fd57, %fd58;
	ld.global.f64 	%fd60, [%rd10+512];
	add.f64 	%fd61, %fd59, %fd60;
	ld.global.f64 	%fd62, [%rd10+640];
	add.f64 	%fd63, %fd61, %fd62;
	ld.global.f64 	%fd64, [%rd10+768];
	add.f64 	%fd65, %fd63, %fd64;
	ld.global.f64 	%fd66, [%rd10+896];
	add.f64 	%fd95, %fd65, %fd66;
	add.s32 	%r66, %r66, 128;
$L__BB406_11:
	setp.eq.s32 	%p8, %r7, 0;
	@%p8 bra 	$L__BB406_18;
	setp.lt.u32 	%p9, %r8, 3;
	@%p9 bra 	$L__BB406_14;
	add.s32 	%r40, %r66, %r14;
	mul.wide.s32 	%rd11, %r40, 8;
	add.s64 	%rd12, %rd1, %rd11;
	ld.global.f64 	%fd68, [%rd12];
	add.f64 	%fd69, %fd95, %fd68;
	ld.global.f64 	%fd70, [%rd12+128];
	add.f64 	%fd71, %fd69, %fd70;
	ld.global.f64 	%fd72, [%rd12+256];
	add.f64 	%fd73, %fd71, %fd72;
	ld.global.f64 	%fd74, [%rd12+384];
	add.f64 	%fd95, %fd73, %fd74;
	add.s32 	%r66, %r66, 64;
$L__BB406_14:
	setp.eq.s32 	%p10, %r9, 0;
	@%p10 bra 	$L__BB406_18;
	setp.eq.s32 	%p11, %r9, 1;
	add.s32 	%r41, %r66, %r14;
	mul.wide.s32 	%rd13, %r41, 8;
	add.s64 	%rd4, %rd1, %rd13;
	ld.global.f64 	%fd75, [%rd4];
	add.f64 	%fd95, %fd95, %fd75;
	@%p11 bra 	$L__BB406_18;
	setp.eq.s32 	%p12, %r9, 2;
	ld.global.f64 	%fd76, [%rd4+128];
	add.f64 	%fd95, %fd95, %fd76;
	@%p12 bra 	$L__BB406_18;
	ld.global.f64 	%fd77, [%rd4+256];
	add.f64 	%fd95, %fd95, %fd77;
$L__BB406_18:
	setp.ne.s32 	%p13, %r4, 0;
	// begin inline asm
	mov.b64 {%r42,%r43}, %fd95;
	// end inline asm
	shfl.sync.down.b32	%r45|%p14, %r43, 8, 31, -1;
	shfl.sync.down.b32	%r44|%p15, %r42, 8, 31, -1;
	// begin inline asm
	mov.b64 %fd79, {%r44,%r45};
	// end inline asm
	add.f64 	%fd80, %fd95, %fd79;
	// begin inline asm
	mov.b64 {%r46,%r47}, %fd80;
	// end inline asm
	shfl.sync.down.b32	%r49|%p16, %r47, 4, 31, -1;
	shfl.sync.down.b32	%r48|%p17, %r46, 4, 31, -1;
	// begin inline asm
	mov.b64 %fd81, {%r48,%r49};
	// end inline asm
	add.f64 	%fd82, %fd80, %fd81;
	// begin inline asm
	mov.b64 {%r50,%r51}, %fd82;
	// end inline asm
	shfl.sync.down.b32	%r53|%p18, %r51, 2, 31, -1;
	shfl.sync.down.b32	%r52|%p19, %r50, 2, 31, -1;
	// begin inline asm
	mov.b64 %fd83, {%r52,%r53};
	// end inline asm
	add.f64 	%fd84, %fd82, %fd83;
	// begin inline asm
	mov.b64 {%r54,%r55}, %fd84;
	// end inline asm
	shfl.sync.down.b32	%r57|%p20, %r55, 1, 31, -1;
	shfl.sync.down.b32	%r56|%p21, %r54, 1, 31, -1;
	// begin inline asm
	mov.b64 %fd85, {%r56,%r57};
	// end inline asm
	add.f64 	%fd15, %fd84, %fd85;
	@%p13 bra 	$L__BB406_20;
	add.s32 	%r58, %r60, %r12;
	mul.wide.s32 	%rd14, %r58, 8;
	add.s64 	%rd15, %rd3, %rd14;
	ld.global.f64 	%fd86, [%rd15];
	add.f64 	%fd87, %fd15, %fd86;
	st.global.f64 	[%rd15], %fd87;
$L__BB406_20:
	add.s32 	%r60, %r60, 2;
	setp.lt.s32 	%p22, %r60, %r31;
	@%p22 bra 	$L__BB406_4;
$L__BB406_21:
	add.s32 	%r59, %r59, 2;
	setp.lt.s32 	%p23, %r59, %r29;
	@%p23 bra 	$L__BB406_2;
$L__BB406_22:
	ret;

}
	// .globl	_Z16gpukernelCLMWNr3ILi16ELi4ELi1EEvPdS0_S0_iii
.visible .entry _Z16gpukernelCLMWNr3ILi16ELi4ELi1EEvPdS0_S0_iii(
	.param .u64 .ptr .align 1 _Z16gpukernelCLMWNr3ILi16ELi4ELi1EEvPdS0_S0_iii_param_0,
	.param .u64 .ptr .align 1 _Z16gpukernelCLMWNr3ILi16ELi4ELi1EEvPdS0_S0_iii_param_1,
	.param .u64 .ptr .align 1 _Z16gpukernelCLMWNr3ILi16ELi4ELi1EEvPdS0_S0_iii_param_2,
	.param .u32 _Z16gpukernelCLMWNr3ILi16ELi4ELi1EEvPdS0_S0_iii_param_3,
	.param .u32 _Z16gpukernelCLMWNr3ILi16ELi4ELi1EEvPdS0_S0_iii_param_4,
	.param .u32 _Z16gpukernelCLMWNr3ILi16ELi4ELi1EEvPdS0_S0_iii_param_5
)
{
	.reg .pred 	%p<24>;
	.reg .b32 	%r<66>;
	.reg .b64 	%rd<16>;
	.reg .b64 	%fd<96>;

	ld.param.u64 	%rd5, [_Z16gpukernelCLMWNr3ILi16ELi4ELi1EEvPdS0_S0_iii_param_0];
	ld.param.u64 	%rd6, [_Z16gpukernelCLMWNr3ILi16ELi4ELi1EEvPdS0_S0_iii_param_1];
	ld.param.u32 	%r29, [_Z16gpukernelCLMWNr3ILi16ELi4ELi1EEvPdS0_S0_iii_param_3];
	ld.param.u32 	%r30, [_Z16gpukernelCLMWNr3ILi16ELi4ELi1EEvPdS0_S0_iii_param_4];
	ld.param.u32 	%r31, [_Z16gpukernelCLMWNr3ILi16ELi4ELi1EEvPdS0_S0_iii_param_5];
	cvta.to.global.u64 	%rd1, %rd6;
	mov.u32 	%r1, %tid.x;
	shr.u32 	%r58, %r1, 4;
	setp.ge.s32 	%p1, %r58, %r29;
	@%p1 bra 	$L__BB407_22;
	and.b32  	%r3, %r1, 15;
	not.b32 	%r32, %r3;
	add.s32 	%r4, %r30, %r32;
	shr.u32 	%r33, %r4, 4;
	add.s32 	%r34, %r33, 1;
	and.b32  	%r5, %r34, 15;
	add.s32 	%r6, %r5, -1;
	and.b32  	%r7, %r34, 7;
	add.s32 	%r8, %r7, -1;
	and.b32  	%r9, %r34, 3;
	and.b32  	%r35, %r34, 536870896;
	neg.s32 	%r10, %r35;
	add.s64 	%rd2, %rd1, 1024;
	cvta.to.global.u64 	%rd3, %rd5;
$L__BB407_2:
	setp.lt.s32 	%p2, %r31, 1;
	@%p2 bra 	$L__BB407_21;
	mul.lo.s32 	%r12, %r58, %r31;
	mov.b32 	%r59, 0;
$L__BB407_4:
	setp.ge.s32 	%p3, %r3, %r30;
	mov.f64 	%fd95, 0d0000000000000000;
	@%p3 bra 	$L__BB407_18;
	setp.lt.u32 	%p4, %r4, 240;
	add.s32 	%r37, %r59, %r12;
	mul.lo.s32 	%r14, %r37, %r30;
	mov.f64 	%fd95, 0d0000000000000000;
	mov.u32 	%r65, %r3;
	@%p4 bra 	$L__BB407_8;
	add.s32 	%r63, %r3, %r14;
	mov.f64 	%fd95, 0d0000000000000000;
	mov.u32 	%r64, %r10;
	mov.u32 	%r65, %r3;
$L__BB407_7:
	.pragma "nounroll";
	mul.wide.s32 	%rd7, %r63, 8;
	add.s64 	%rd8, %rd2, %rd7;
	ld.global.f64 	%fd20, [%rd8+-1024];
	add.f64 	%fd21, %fd95, %fd20;
	ld.global.f64 	%fd22, [%rd8+-896];
	add.f64 	%fd23, %fd21, %fd22;
	ld.global.f64 	%fd24, [%rd8+-768];
	add.f64 	%fd25, %fd23, %fd24;
	ld.global.f64 	%fd26, [%rd8+-640];
	add.f64 	%fd27, %fd25, %fd26;
	ld.global.f64 	%fd28, [%rd8+-512];
	add.f64 	%fd29, %fd27, %fd28;
	ld.global.f64 	%fd30, [%rd8+-384];
	add.f64 	%fd31, %fd29, %fd30;
	ld.global.f64 	%fd32, [%rd8+-256];
	add.f64 	%fd33, %fd31, %fd32;
	ld.global.f64 	%fd34, [%rd8+-128];
	add.f64 	%fd35, %fd33, %fd34;
	ld.global.f64 	%fd36, [%rd8];
	add.f64 	%fd37, %fd35, %fd36;
	ld.global.f64 	%fd38, [%rd8+128];
	add.f64 	%fd39, %fd37, %fd38;
	ld.global.f64 	%fd40, [%rd8+256];
	add.f64 	%fd41, %fd39, %fd40;
	ld.global.f64 	%fd42, [%rd8+384];
	add.f64 	%fd43, %fd41, %fd42;
	ld.global.f64 	%fd44, [%rd8+512];
	add.f64 	%fd45, %fd43, %fd44;
	ld.global.f64 	%fd46, [%rd8+640];
	add.f64 	%fd47, %fd45, %fd46;
	ld.global.f64 	%fd48, [%rd8+768];
	add.f64 	%fd49, %fd47, %fd48;
	ld.global.f64 	%fd50, [%rd8+896];
	add.f64 	%fd95, %fd49, %fd50;
	add.s32 	%r65, %r65, 256;
	add.s32 	%r64, %r64, 16;
	add.s32 	%r63, %r63, 256;
	setp.eq.s32 	%p5, %r64, 0;
	@%p5 bra 	$L__BB407_8;
	bra.uni 	$L__BB407_7;
$L__BB407_8:
	setp.eq.s32 	%p6, %r5, 0;
	@%p6 bra 	$L__BB407_18;
	setp.lt.u32 	%p7, %r6, 7;
	@%p7 bra 	$L__BB407_11;
	add.s32 	%r38, %r65, %r14;
	mul.wide.s32 	%rd9, %r38, 8;
	add.s64 	%rd10, %rd1, %rd9;
	ld.global.f64 	%fd52, [%rd10];
	add.f64 	%fd53, %fd95, %fd52;
	ld.global.f64 	%fd54, [%rd10+128];
	add.f64 	%fd55, %fd53, %fd54;
	ld.global.f64 	%fd56, [%rd10+256];
	add.f64 	%fd57, %fd55, %fd56;
	ld.global.f64 	%fd58, [%rd10+384];
	add.f64 	%fd59, %fd57, %fd58;
	ld.global.f64 	%fd60, [%rd10+512];
	add.f64 	%fd61, %fd59, %fd60;
	ld.global.f64 	%fd62, [%rd10+640];
	add.f64 	%fd63, %fd61, %fd62;
	ld.global.f64 	%fd64, [%rd10+768];
	add.f64 	%fd65, %fd63, %fd64;
	ld.global.f64 	%fd66, [%rd10+896];
	add.f64 	%fd95, %fd65, %fd66;
	add.s32 	%r65, %r65, 128;
$L__BB407_11:
	setp.eq.s32 	%p8, %r7, 0;
	@%p8 bra 	$L__BB407_18;
	setp.lt.u32 	%p9, %r8, 3;
	@%p9 bra 	$L__BB407_14;
	add.s32 	%r39, %r65, %r14;
	mul.wide.s32 	%rd11, %r39, 8;
	add.s64 	%rd12, %rd1, %rd11;
	ld.global.f64 	%fd68, [%rd12];
	add.f64 	%fd69, %fd95, %fd68;
	ld.global.f64 	%fd70, [%rd12+128];
	add.f64 	%fd71, %fd69, %fd70;
	ld.global.f64 	%fd72, [%rd12+256];
	add.f64 	%fd73, %fd71, %fd72;
	ld.global.f64 	%fd74, [%rd12+384];
	add.f64 	%fd95, %fd73, %fd74;
	add.s32 	%r65, %r65, 64;
$L__BB407_14:
	setp.eq.s32 	%p10, %r9, 0;
	@%p10 bra 	$L__BB407_18;
	setp.eq.s32 	%p11, %r9, 1;
	add.s32 	%r40, %r65, %r14;
	mul.wide.s32 	%rd13, %r40, 8;
	add.s64 	%rd4, %rd1, %rd13;
	ld.global.f64 	%fd75, [%rd4];
	add.f64 	%fd95, %fd95, %fd75;
	@%p11 bra 	$L__BB407_18;
	setp.eq.s32 	%p12, %r9, 2;
	ld.global.f64 	%fd76, [%rd4+128];
	add.f64 	%fd95, %fd95, %fd76;
	@%p12 bra 	$L__BB407_18;
	ld.global.f64 	%fd77, [%rd4+256];
	add.f64 	%fd95, %fd95, %fd77;
$L__BB407_18:
	setp.ne.s32 	%p13, %r3, 0;
	// begin inline asm
	mov.b64 {%r41,%r42}, %fd95;
	// end inline asm
	shfl.sync.down.b32	%r44|%p14, %r42, 8, 31, -1;
	shfl.sync.down.b32	%r43|%p15, %r41, 8, 31, -1;
	// begin inline asm
	mov.b64 %fd79, {%r43,%r44};
	// end inline asm
	add.f64 	%fd80, %fd95, %fd79;
	// begin inline asm
	mov.b64 {%r45,%r46}, %fd80;
	// end inline asm
	shfl.sync.down.b32	%r48|%p16, %r46, 4, 31, -1;
	shfl.sync.down.b32	%r47|%p17, %r45, 4, 31, -1;
	// begin inline asm
	mov.b64 %fd81, {%r47,%r48};
	// end inline asm
	add.f64 	%fd82, %fd80, %fd81;
	// begin inline asm
	mov.b64 {%r49,%r50}, %fd82;
	// end inline asm
	shfl.sync.down.b32	%r52|%p18, %r50, 2, 31, -1;
	shfl.sync.down.b32	%r51|%p19, %r49, 2, 31, -1;
	// begin inline asm
	mov.b64 %fd83, {%r51,%r52};
	// end inline asm
	add.f64 	%fd84, %fd82, %fd83;
	// begin inline asm
	mov.b64 {%r53,%r54}, %fd84;
	// end inline asm
	shfl.sync.down.b32	%r56|%p20, %r54, 1, 31, -1;
	shfl.sync.down.b32	%r55|%p21, %r53, 1, 31, -1;
	// begin inline asm
	mov.b64 %fd85, {%r55,%r56};
	// end inline asm
	add.f64 	%fd15, %fd84, %fd85;
	@%p13 bra 	$L__BB407_20;
	add.s32 	%r57, %r59, %r12;
	mul.wide.u32 	%rd14, %r57, 8;
	add.s64 	%rd15, %rd3, %rd14;
	ld.global.f64 	%fd86, [%rd15];
	add.f64 	%fd87, %fd15, %fd86;
	st.global.f64 	[%rd15], %fd87;
$L__BB407_20:
	add.s32 	%r59, %r59, 1;
	setp.ne.s32 	%p22, %r59, %r31;
	@%p22 bra 	$L__BB407_4;
$L__BB407_21:
	add.s32 	%r58, %r58, 8;
	setp.lt.s32 	%p23, %r58, %r29;
	@%p23 bra 	$L__BB407_2;
$L__BB407_22:
	ret;

}
	// .globl	_Z16gpukernelCLMWNr3ILi16ELi4ELi2EEvPdS0_S0_iii
.visible .entry _Z16gpukernelCLMWNr3ILi16ELi4ELi2EEvPdS0_S0_iii(
	.param .u64 .ptr .align 1 _Z16gpukernelCLMWNr3ILi16ELi4ELi2EEvPdS0_S0_iii_param_0,
	.param .u64 .ptr .align 1 _Z16gpukernelCLMWNr3ILi16ELi4ELi2EEvPdS0_S0_iii_param_1,
	.param .u64 .ptr .align 1 _Z16gpukernelCLMWNr3ILi16ELi4ELi2EEvPdS0_S0_iii_param_2,
	.param .u32 _Z16gpukernelCLMWNr3ILi16ELi4ELi2EEvPdS0_S0_iii_param_3,
	.param .u32 _Z16gpukernelCLMWNr3ILi16ELi4ELi2EEvPdS0_S0_iii_param_4,
	.param .u32 _Z16gpukernelCLMWNr3ILi16ELi4ELi2EEvPdS0_S0_iii_param_5
)
{
	.reg .pred 	%p<24>;
	.reg .b32 	%r<67>;
	.reg .b64 	%rd<16>;
	.reg .b64 	%fd<96>;

	ld.param.u64 	%rd5, [_Z16gpukernelCLMWNr3ILi16ELi4ELi2EEvPdS0_S0_iii_param_0];
	ld.param.u64 	%rd6, [_Z16gpukernelCLMWNr3ILi16ELi4ELi2EEvPdS0_S0_iii_param_1];
	ld.param.u32 	%r29, [_Z16gpukernelCLMWNr3ILi16ELi4ELi2EEvPdS0_S0_iii_param_3];
	ld.param.u32 	%r30, [_Z16gpukernelCLMWNr3ILi16ELi4ELi2EEvPdS0_S0_iii_param_4];
	ld.param.u32 	%r31, [_Z16gpukernelCLMWNr3ILi16ELi4ELi2EEvPdS0_S0_iii_param_5];
	cvta.to.global.u64 	%rd1, %rd6;
	mov.u32 	%r1, %tid.x;
	shr.u32 	%r59, %r1, 5;
	setp.ge.s32 	%p1, %r59, %r29;
	@%p1 bra 	$L__BB408_22;
	shr.u32 	%r32, %r1, 4;
	and.b32  	%r3, %r32, 1;
	and.b32  	%r4, %r1, 15;
	not.b32 	%r33, %r4;
	add.s32 	%r5, %r30, %r33;
	shr.u32 	%r34, %r5, 4;
	add.s32 	%r35, %r34, 1;
	and.b32  	%r6, %r35, 15;
	and.b32  	%r7, %r35, 7;
	add.s32 	%r8, %r7, -1;
	and.b32  	%r9, %r35, 3;
	and.b32  	%r36, %r35, 536870896;
	neg.s32 	%r10, %r36;
	add.s64 	%rd2, %rd1, 1024;
	cvta.to.global.u64 	%rd3, %rd5;
$L__BB408_2:
	setp.ge.s32 	%p2, %r3, %r31;
	@%p2 bra 	$L__BB408_21;
	mul.lo.s32 	%r12, %r59, %r31;
	mov.u32 	%r60, %r3;
$L__BB408_4:
	setp.ge.s32 	%p3, %r4, %r30;
	mov.f64 	%fd95, 0d0000000000000000;
	@%p3 bra 	$L__BB408_18;
	setp.lt.u32 	%p4, %r5, 240;
	add.s32 	%r37, %r60, %r12;
	mul.lo.s32 	%r14, %r37, %r30;
	mov.f64 	%fd95, 0d0000000000000000;
	mov.u32 	%r66, %r4;
	@%p4 bra 	$L__BB408_8;
	add.s32 	%r64, %r4, %r14;
	mov.f64 	%fd95, 0d0000000000000000;
	mov.u32 	%r65, %r10;
	mov.u32 	%r66, %r4;
$L__BB408_7:
	.pragma "nounroll";
	mul.wide.s32 	%rd7, %r64, 8;
	add.s64 	%rd8, %rd2, %rd7;
	ld.global.f64 	%fd20, [%rd8+-1024];
	add.f64 	%fd21, %fd95, %fd20;
	ld.global.f64 	%fd22, [%rd8+-896];
	add.f64 	%fd23, %fd21, %fd22;
	ld.global.f64 	%fd24, [%rd8+-768];
	add.f64 	%fd25, %fd23, %fd24;
	ld.global.f64 	%fd26, [%rd8+-640];
	add.f64 	%fd27, %fd25, %fd26;
	ld.global.f64 	%fd28, [%rd8+-512];
	add.f64 	%fd29, %fd27, %fd28;
	ld.global.f64 	%fd30, [%rd8+-384];
	add.f64 	%fd31, %fd29, %fd30;
	ld.global.f64 	%fd32, [%rd8+-256];
	add.f64 	%fd33, %fd31, %fd32;
	ld.global.f64 	%fd34, [%rd8+-128];
	add.f64 	%fd35, %fd33, %fd34;
	ld.global.f64 	%fd36, [%rd8];
	add.f64 	%fd37, %fd35, %fd36;
	ld.global.f64 	%fd38, [%rd8+128];
	add.f64 	%fd39, %fd37, %fd38;
	ld.global.f64 	%fd40, [%rd8+256];
	add.f64 	%fd41, %fd39, %fd40;
	ld.global.f64 	%fd42, [%rd8+384];
	add.f64 	%fd43, %fd41, %fd42;
	ld.global.f64 	%fd44, [%rd8+512];
	add.f64 	%fd45, %fd43, %fd44;
	ld.global.f64 	%fd46, [%rd8+640];
	add.f64 	%fd47, %fd45, %fd46;
	ld.global.f64 	%fd48, [%rd8+768];
	add.f64 	%fd49, %fd47, %fd48;
	ld.global.f64 	%fd50, [%rd8+896];
	add.f64 	%fd95, %fd49, %fd50;
	add.s32 	%r66, %r66, 256;
	add.s32 	%r65, %r65, 16;
	add.s32 	%r64, %r64, 256;
	setp.eq.s32 	%p5, %r65, 0;
	@%p5 bra 	$L__BB408_8;
	bra.uni 	$L__BB408_7;
$L__BB408_8:
	setp.eq.s32 	%p6, %r6, 0;
	@%p6 bra 	$L__BB408_18;
	add.s32 	%r38, %r6, -1;
	setp.lt.u32 	%p7, %r38, 7;
	@%p7 bra 	$L__BB408_11;
	add.s32 	%r39, %r66, %r14;
	mul.wide.s32 	%rd9, %r39, 8;
	add.s64 	%rd10, %rd1, %rd9;
	ld.global.f64 	%fd52, [%rd10];
	add.f64 	%fd53, %fd95, %fd52;
	ld.global.f64 	%fd54, [%rd10+128];
	add.f64 	%fd55, %fd53, %fd54;
	ld.global.f64 	%fd56, [%rd10+256];
	add.f64 	%fd57, %fd55, %fd56;
	ld.global.f64 	%fd58, [%rd10+384];
	add.f64 	%fd59, %fd57, %fd58;
	ld.global.f64 	%fd60, [%rd10+512];
	add.f64 	%fd61, %fd59, %fd60;
	ld.global.f64 	%fd62, [%rd10+640];
	add.f64 	%fd63, %fd61, %fd62;
	ld.global.f64 	%fd64, [%rd10+768];
	add.f64 	%fd65, %fd63, %fd64;
	ld.global.f64 	%fd66, [%rd10+896];
	add.f64 	%fd95, %fd65, %fd66;
	add.s32 	%r66, %r66, 128;
$L__BB408_11:
	setp.eq.s32 	%p8, %r7, 0;
	@%p8 bra 	$L__BB408_18;
	setp.lt.u32 	%p9, %r8, 3;
	@%p9 bra 	$L__BB408_14;
	add.s32 	%r40, %r66, %r14;
	mul.wide.s32 	%rd11, %r40, 8;
	add.s64 	%rd12, %rd1, %rd11;
	ld.global.f64 	%fd68, [%rd12];
	add.f64 	%fd69, %fd95, %fd68;
	ld.global.f64 	%fd70, [%rd12+128];
	add.f64 	%fd71, %fd69, %fd70;
	ld.global.f64 	%fd72, [%rd12+256];
	add.f64 	%fd73, %fd71, %fd72;
	ld.global.f64 	%fd74, [%rd12+384];
	add.f64 	%fd95, %fd73, %fd74;
	add.s32 	%r66, %r66, 64;
$L__BB408_14:
	setp.eq.s32 	%p10, %r9, 0;
	@%p10 bra 	$L__BB408_18;
	setp.eq.s32 	%p11, %r9, 1;
	add.s32 	%r41, %r66, %r14;
	mul.wide.s32 	%rd13, %r41, 8;
	add.s64 	%rd4, %rd1, %rd13;
	ld.global.f64 	%fd75, [%rd4];
	add.f64 	%fd95, %fd95, %fd75;
	@%p11 bra 	$L__BB408_18;
	setp.eq.s32 	%p12, %r9, 2;
	ld.global.f64 	%fd76, [%rd4+128];
	add.f64 	%fd95, %fd95, %fd76;
	@%p12 bra 	$L__BB408_18;
	ld.global.f64 	%fd77, [%rd4+256];
	add.f64 	%fd95, %fd95, %fd77;
$L__BB408_18:
	setp.ne.s32 	%p13, %r4, 0;
	// begin inline asm
	mov.b64 {%r42,%r43}, %fd95;
	// end inline asm
	shfl.sync.down.b32	%r45|%p14, %r43, 8, 31, -1;
	shfl.sync.down.b32	%r44|%p15, %r42, 8, 31, -1;
	// begin inline asm
	mov.b64 %fd79, {%r44,%r45};
	// end inline asm
	add.f64 	%fd80, %fd95, %fd79;
	// begin inline asm
	mov.b64 {%r46,%r47}, %fd80;
	// end inline asm
	shfl.sync.down.b32	%r49|%p16, %r47, 4, 31, -1;
	shfl.sync.down.b32	%r48|%p17, %r46, 4, 31, -1;
	// begin inline asm
	mov.b64 %fd81, {%r48,%r49};
	// end inline asm
	add.f64 	%fd82, %fd80, %fd81;
	// begin inline asm
	mov.b64 {%r50,%r51}, %fd82;
	// end inline asm
	shfl.sync.down.b32	%r53|%p18, %r51, 2, 31, -1;
	shfl.sync.down.b32	%r52|%p19, %r50, 2, 31, -1;
	// begin inline asm
	mov.b64 %fd83, {%r52,%r53};
	// end inline asm
	add.f64 	%fd84, %fd82, %fd83;
	// begin inline asm
	mov.b64 {%r54,%r55}, %fd84;
	// end inline asm
	shfl.sync.down.b32	%r57|%p20, %r55, 1, 31, -1;
	shfl.sync.down.b32	%r56|%p21, %r54, 1, 31, -1;
	// begin inline asm
	mov.b64 %fd85, {%r56,%r57};
	// end inline asm
	add.f64 	%fd15, %fd84, %fd85;
	@%p13 bra 	$L__BB408_20;
	add.s32 	%r58, %r60, %r12;
	mul.wide.s32 	%rd14, %r58, 8;
	add.s64 	%rd15, %rd3, %rd14;
	ld.global.f64 	%fd86, [%rd15];
	add.f64 	%fd87, %fd15, %fd86;
	st.global.f64 	[%rd15], %fd87;
$L__BB408_20:
	add.s32 	%r60, %r60, 2;
	setp.lt.s32 	%p22, %r60, %r31;
	@%p22 bra 	$L__BB408_4;
$L__BB408_21:
	add.s32 	%r59, %r59, 4;
	setp.lt.s32 	%p23, %r59, %r29;
	@%p23 bra 	$L__BB408_2;
$L__BB408_22:
	ret;

}
	// .globl	_Z16gpukernelCLMWNr3ILi16ELi4ELi4EEvPdS0_S0_iii
.visible .entry _Z16gpukernelCLMWNr3ILi16ELi4ELi4EEvPdS0_S0_iii(
	.param .u64 .ptr .align 1 _Z16gpukernelCLMWNr3ILi16ELi4ELi4EEvPdS0_S0_iii_param_0,
	.param .u64 .ptr .align 1 _Z16gpukernelCLMWNr3ILi16ELi4ELi4EEvPdS0_S0_iii_param_1,
	.param .u64 .ptr .align 1 _Z16gpukernelCLMWNr3ILi16ELi4ELi4EEvPdS0_S0_iii_param_2,
	.param .u32 _Z16gpukernelCLMWNr3ILi16ELi4ELi4EEvPdS0_S0_iii_param_3,
	.param .u32 _Z16gpukernelCLMWNr3ILi16ELi4ELi4EEvPdS0_S0_iii_param_4,
	.param .u32 _Z16gpukernelCLMWNr3ILi16ELi4ELi4EEvPdS0_S0_iii_param_5
)
{
	.reg .pred 	%p<24>;
	.reg .b32 	%r<67>;
	.reg .b64 	%rd<16>;
	.reg .b64 	%fd<96>;

	ld.param.u64 	%rd5, [_Z16gpukernelCLMWNr3ILi16ELi4ELi4EEvPdS0_S0_iii_param_0];
	ld.param.u64 	%rd6, [_Z16gpukernelCLMWNr3ILi16ELi4ELi4EEvPdS0_S0_iii_param_1];
	ld.param.u32 	%r29, [_Z16gpukernelCLMWNr3ILi16ELi4ELi4EEvPdS0_S0_iii_param_3];
	ld.param.u32 	%r30, [_Z16gpukernelCLMWNr3ILi16ELi4ELi4EEvPdS0_S0_iii_param_4];
	ld.param.u32 	%r31, [_Z16gpukernelCLMWNr3ILi16ELi4ELi4EEvPdS0_S0_iii_param_5];
	cvta.to.global.u64 	%rd1, %rd6;
	mov.u32 	%r1, %tid.x;
	shr.u32 	%r59, %r1, 6;
	setp.ge.s32 	%p1, %r59, %r29;
	@%p1 bra 	$L__BB409_22;
	shr.u32 	%r32, %r1, 4;
	and.b32  	%r3, %r32, 3;
	and.b32  	%r4, %r1, 15;
	not.b32 	%r33, %r4;
	add.s32 	%r5, %r30, %r33;
	shr.u32 	%r34, %r5, 4;
	add.s32 	%r35, %r34, 1;
	and.b32  	%r6, %r35, 15;
	and.b32  	%r7, %r35, 7;
	add.s32 	%r8, %r7, -1;
	and.b32  	%r9, %r35, 3;
	and.b32  	%r36, %r35, 536870896;
	neg.s32 	%r10, %r36;
	add.s64 	%rd2, %rd1, 1024;
	cvta.to.global.u64 	%rd3, %rd5;
$L__BB409_2:
	setp.ge.s32 	%p2, %r3, %r31;
	@%p2 bra 	$L__BB409_21;
	mul.lo.s32 	%r12, %r59, %r31;
	mov.u32 	%r60, %r3;
$L__BB409_4:
	setp.ge.s32 	%p3, %r4, %r30;
	mov.f64 	%fd95, 0d0000000000000000;
	@%p3 bra 	$L__BB409_18;
	setp.lt.u32 	%p4, %r5, 240;
	add.s32 	%r37, %r60, %r12;
	mul.lo.s32 	%r14, %r37, %r30;
	mov.f64 	%fd95, 0d0000000000000000;
	mov.u32 	%r66, %r4;
	@%p4 bra 	$L__BB409_8;
	add.s32 	%r64, %r4, %r14;
	mov.f64 	%fd95, 0d0000000000000000;
	mov.u32 	%r65, %r10;
	mov.u32 	%r66, %r4;
$L__BB409_7:
	.pragma "nounroll";
	mul.wide.s32 	%rd7, %r64, 8;
	add.s64 	%rd8, %rd2, %rd7;
	ld.global.f64 	%fd20, [%rd8+-1024];
	add.f64 	%fd21, %fd95, %fd20;
	ld.global.f64 	%fd22, [%rd8+-896];
	add.f64 	%fd23, %fd21, %fd22;
	ld.global.f64 	%fd24, [%rd8+-768];
	add.f64 	%fd25, %fd23, %fd24;
	ld.global.f64 	%fd26, [%rd8+-640];
	add.f64 	%fd27, %fd25, %fd26;
	ld.global.f64 	%fd28, [%rd8+-512];
	add.f64 	%fd29, %fd27, %fd28;
	ld.global.f64 	%fd30, [%rd8+-384];
	add.f64 	%fd31, %fd29, %fd30;
	ld.global.f64 	%fd32, [%rd8+-256];
	add.f64 	%fd33, %fd31, %fd32;
	ld.global.f64 	%fd34, [%rd8+-128];
	add.f64 	%fd35, %fd33, %fd34;
	ld.global.f64 	%fd36, [%rd8];
	add.f64 	%fd37, %fd35, %fd36;
	ld.global.f64 	%fd38, [%rd8+128];
	add.f64 	%fd39, %fd37, %fd38;
	ld.global.f64 	%fd40, [%rd8+256];
	add.f64 	%fd41, %fd39, %fd40;
	ld.global.f64 	%fd42, [%rd8+384];
	add.f64 	%fd43, %fd41, %fd42;
	ld.global.f64 	%fd44, [%rd8+512];
	add.f64 	%fd45, %fd43, %fd44;
	ld.global.f64 	%fd46, [%rd8+640];
	add.f64 	%fd47, %fd45, %fd46;
	ld.global.f64 	%fd48, [%rd8+768];
	add.f64 	%fd49, %fd47, %fd48;
	ld.global.f64 	%fd50, [%rd8+896];
	add.f64 	%fd95, %fd49, %fd50;
	add.s32 	%r66, %r66, 256;
	add.s32 	%r65, %r65, 16;
	add.s32 	%r64, %r64, 256;
	setp.eq.s32 	%p5, %r65, 0;
	@%p5 bra 	$L__BB409_8;
	bra.uni 	$L__BB409_7;
$L__BB409_8:
	setp.eq.s32 	%p6, %r6, 0;
	@%p6 bra 	$L__BB409_18;
	add.s32 	%r38, %r6, -1;
	setp.lt.u32 	%p7, %r38, 7;
	@%p7 bra 	$L__BB409_11;
	add.s32 	%r39, %r66, %r14;
	mul.wide.s32 	%rd9, %r39, 8;
	add.s64 	%rd10, %rd1, %rd9;
	ld.global.f64 	%fd52, [%rd10];
	add.f64 	%fd53, %fd95, %fd52;
	ld.global.f64 	%fd54, [%rd10+128];
	add.f64 	%fd55, %fd53, %fd54;
	ld.global.f64 	%fd56, [%rd10+256];
	add.f64 	%fd57, %fd55, %fd56;
	ld.global.f64 	%fd58, [%rd10+384];
	add.f64 	%fd59, %fd57, %fd58;
	ld.global.f64 	%fd60, [%rd10+512];
	add.f64 	%fd61, %fd59, %fd60;
	ld.global.f64 	%fd62, [%rd10+640];
	add.f64 	%fd63, %fd61, %fd62;
	ld.global.f64 	%fd64, [%rd10+768];
	add.f64 	%fd65, %fd63, %fd64;
	ld.global.f64 	%fd66, [%rd10+896];
	add.f64 	%fd95, %fd65, %fd66;
	add.s32 	%r66, %r66, 128;
$L__BB409_11:
	setp.eq.s32 	%p8, %r7, 0;
	@%p8 bra 	$L__BB409_18;
	setp.lt.u32 	%p9, %r8, 3;
	@%p9 bra 	$L__BB409_14;
	add.s32 	%r40, %r66, %r14;
	mul.wide.s32 	%rd11, %r40, 8;
	add.s64 	%rd12, %rd1, %rd11;
	ld.global.f64 	%fd68, [%rd12];
	add.f64 	%fd69, %fd95, %fd68;
	ld.global.f64 	%fd70, [%rd12+128];
	add.f64 	%fd71, %fd69, %fd70;
	ld.global.f64 	%fd72, [%rd12+256];
	add.f64 	%fd73, %fd71, %fd72;
	ld.global.f64 	%fd74, [%rd12+384];
	add.f64 	%fd95, %fd73, %fd74;
	add.s32 	%r66, %r66, 64;
$L__BB409_14:
	setp.eq.s32 	%p10, %r9, 0;
	@%p10 bra 	$L__BB409_18;
	setp.eq.s32 	%p11, %r9, 1;
	add.s32 	%r41, %r66, %r14;
	mul.wide.s32 	%rd13, %r41, 8;
	add.s64 	%rd4, %rd1, %rd13;
	ld.global.f64 	%fd75, [%rd4];
	add.f64 	%fd95, %fd95, %fd75;
	@%p11 bra 	$L__BB409_18;
	setp.eq.s32 	%p12, %r9, 2;
	ld.global.f64 	%fd76, [%rd4+128];
	add.f64 	%fd95, %fd95, %fd76;
	@%p12 bra 	$L__BB409_18;
	ld.global.f64 	%fd77, [%rd4+256];
	add.f64 	%fd95, %fd95, %fd77;
$L__BB409_18:
	setp.ne.s32 	%p13, %r4, 0;
	// begin inline asm
	mov.b64 {%r42,%r43}, %fd95;
	// end inline asm
	shfl.sync.down.b32	%r45|%p14, %r43, 8, 31, -1;
	shfl.sync.down.b32	%r44|%p15, %r42, 8, 31, -1;
	// begin inline asm
	mov.b64 %fd79, {%r44,%r45};
	// end inline asm
	add.f64 	%fd80, %fd95, %fd79;
	// begin inline asm
	mov.b64 {%r46,%r47}, %fd80;
	// end inline asm
	shfl.sync.down.b32	%r49|%p16, %r47, 4, 31, -1;
	shfl.sync.down.b32	%r48|%p17, %r46, 4, 31, -1;
	// begin inline asm
	mov.b64 %fd81, {%r48,%r49};
	// end inline asm
	add.f64 	%fd82, %fd80, %fd81;
	// begin inline asm
	mov.b64 {%r50,%r51}, %fd82;
	// end inline asm
	shfl.sync.down.b32	%r53|%p18, %r51, 2, 31, -1;
	shfl.sync.down.b32	%r52|%p19, %r50, 2, 31, -1;
	// begin inline asm
	mov.b64 %fd83, {%r52,%r53};
	// end inline asm
	add.f64 	%fd84, %fd82, %fd83;
	// begin inline asm
	mov.b64 {%r54,%r55}, %fd84;
	// end inline asm
	shfl.sync.down.b32	%r57|%p20, %r55, 1, 31, -1;
	shfl.sync.down.b32	%r56|%p21, %r54, 1, 31, -1;
	// begin inline asm
	mov.b64 %fd85, {%r56,%r57};
	// end inline asm
	add.f64 	%fd15, %fd84, %fd85;
	@%p13 bra 	$L__BB409_20;
	add.s32 	%r58, %r60, %r12;
	mul.wide.s32 	%rd14, %r58, 8;
	add.s64 	%rd15, %rd3, %rd14;
	ld.global.f64 	%fd86, [%rd15];
	add.f64 	%fd87, %fd15, %fd86;
	st.global.f64 	[%rd15], %fd87;
$L__BB409_20:
	add.s32 	%r60, %r60, 4;
	setp.lt.s32 	%p22, %r60, %r31;
	@%p22 bra 	$L__BB409_4;
$L__BB409_21:
	add.s32 	%r59, %r59, 2;
	setp.lt.s32 	%p23, %r59, %r29;
	@%p23 bra 	$L__BB409_2;
$L__BB409_22:
	ret;

}
	// .globl	_Z16gpukernelCLMWNr3ILi16ELi8ELi1EEvPdS0_S0_iii
.visible .entry _Z16gpukernelCLMWNr3ILi16ELi8ELi1EEvPdS0_S0_iii(
	.param .u64 .ptr .align 1 _Z16gpukernelCLMWNr3ILi16ELi8ELi1EEvPdS0_S0_iii_param_0,
	.param .u64 .ptr .align 1 _Z16gpukernelCLMWNr3ILi16ELi8ELi1EEvPdS0_S0_iii_param_1,
	.param .u64 .ptr .align 1 _Z16gpukernelCLMWNr3ILi16ELi8ELi1EEvPdS0_S0_iii_param_2,
	.param .u32 _Z16gpukernelCLMWNr3ILi16ELi8ELi1EEvPdS0_S0_iii_param_3,
	.param .u32 _Z16gpukernelCLMWNr3ILi16ELi8ELi1EEvPdS0_S0_iii_param_4,
	.param .u32 _Z16gpukernelCLMWNr3ILi16ELi8ELi1EEvPdS0_S0_iii_param_5
)
{
	.reg .pred 	%p<24>;
	.reg .b32 	%r<66>;
	.reg .b64 	%rd<16>;
	.reg .b64 	%fd<96>;

	ld.param.u64 	%rd5, [_Z16gpukernelCLMWNr3ILi16ELi8ELi1EEvPdS0_S0_iii_param_0];
	ld.param.u64 	%rd6, [_Z16gpukernelCLMWNr3ILi16ELi8ELi1EEvPdS0_S0_iii_param_1];
	ld.param.u32 	%r29, [_Z16gpukernelCLMWNr3ILi16ELi8ELi1EEvPdS0_S0_iii_param_3];
	ld.param.u32 	%r30, [_Z16gpukernelCLMWNr3ILi16ELi8ELi1EEvPdS0_S0_iii_param_4];
	ld.param.u32 	%r31, [_Z16gpukernelCLMWNr3ILi16ELi8ELi1EEvPdS0_S0_iii_param_5];
	cvta.to.global.u64 	%rd1, %rd6;
	mov.u32 	%r1, %tid.x;
	shr.u32 	%r58, %r1, 4;
	setp.ge.s32 	%p1, %r58, %r29;
	@%p1 bra 	$L__BB410_22;
	and.b32  	%r3, %r1, 15;
	not.b32 	%r32, %r3;
	add.s32 	%r4, %r30, %r32;
	shr.u32 	%r33, %r4, 4;
	add.s32 	%r34, %r33, 1;
	and.b32  	%r5, %r34, 15;
	add.s32 	%r6, %r5, -1;
	and.b32  	%r7, %r34, 7;
	add.s32 	%r8, %r7, -1;
	and.b32  	%r9, %r34, 3;
	and.b32  	%r35, %r34, 536870896;
	neg.s32 	%r10, %r35;
	add.s64 	%rd2, %rd1, 1024;
	cvta.to.global.u64 	%rd3, %rd5;
$L__BB410_2:
	setp.lt.s32 	%p2, %r31, 1;
	@%p2 bra 	$L__BB410_21;
	mul.lo.s32 	%r12, %r58, %r31;
	mov.b32 	%r59, 0;
$L__BB410_4:
	setp.ge.s32 	%p3, %r3, %r30;
	mov.f64 	%fd95, 0d0000000000000000;
	@%p3 bra 	$L__BB410_18;
	setp.lt.u32 	%p4, %r4, 240;
	add.s32 	%r37, %r59, %r12;
	mul.lo.s32 	%r14, %r37, %r30;
	mov.f64 	%fd95, 0d0000000000000000;
	mov.u32 	%r65, %r3;
	@%p4 bra 	$L__BB410_8;
	add.s32 	%r63, %r3, %r14;
	mov.f64 	%fd95, 0d0000000000000000;
	mov.u32 	%r64, %r10;
	mov.u32 	%r65, %r3;
$L__BB410_7:
	.pragma "nounroll";
	mul.wide.s32 	%rd7, %r63, 8;
	add.s64 	%rd8, %rd2, %rd7;
	ld.global.f64 	%fd20, [%rd8+-1024];
	add.f64 	%fd21, %fd95, %fd20;
	ld.global.f64 	%fd22, [%rd8+-896];
	add.f64 	%fd23, %fd21, %fd22;
	ld.global.f64 	%fd24, [%rd8+-768];
	add.f64 	%fd25, %fd23, %fd24;
	ld.global.f64 	%fd26, [%rd8+-640];
	add.f64 	%fd27, %fd25, %fd26;
	ld.global.f64 	%fd28, [%rd8+-512];
	add.f64 	%fd29, %fd27, %fd28;
	ld.global.f64 	%fd30, [%rd8+-384];
	add.f64 	%fd31, %fd29, %fd30;
	ld.global.f64 	%fd32, [%rd8+-256];
	add.f64 	%fd33, %fd31, %fd32;
	ld.global.f64 	%fd34, [%rd8+-128];
	add.f64 	%fd35, %fd33, %fd34;
	ld.global.f64 	%fd36, [%rd8];
	add.f64 	%fd37, %fd35, %fd36;
	ld.global.f64 	%fd38, [%rd8+128];
	add.f64 	%fd39, %fd37, %fd38;
	ld.global.f64 	%fd40, [%rd8+256];
	add.f64 	%fd41, %fd39, %fd40;
	ld.global.f64 	%fd42, [%rd8+384];
	add.f64 	%fd43, %fd41, %fd42;
	ld.global.f64 	%fd44, [%rd8+512];
	add.f64 	%fd45, %fd43, %fd44;
	ld.global.f64 	%fd46, [%rd8+640];
	add.f64 	%fd47, %fd45, %fd46;
	ld.global.f64 	%fd48, [%rd8+768];
	add.f64 	%fd49, %fd47, %fd48;
	ld.global.f64 	%fd50, [%rd8+896];
	add.f64 	%fd95, %fd49, %fd50;
	add.s32 	%r65, %r65, 256;
	add.s32 	%r64, %r64, 16;
	add.s32 	%r63, %r63, 256;
	setp.eq.s32 	%p5, %r64, 0;
	@%p5 bra 	$L__BB410_8;
	bra.uni 	$L__BB410_7;
$L__BB410_8:
	setp.eq.s32 	%p6, %r5, 0;
	@%p6 bra 	$L__BB410_18;
	setp.lt.u32 	%p7, %r6, 7;
	@%p7 bra 	$L__BB410_11;
	add.s32 	%r38, %r65, %r14;
	mul.wide.s32 	%rd9, %r38, 8;
	add.s64 	%rd10, %rd1, %rd9;
	ld.global.f64 	%fd52, [%rd10];
	add.f64 	%fd53, %fd95, %fd52;
	ld.global.f64 	%fd54, [%rd10+128];
	add.f64 	%fd55, %fd53, %fd54;
	ld.global.f64 	%fd56, [%rd10+256];
	add.f64 	%fd57, %fd55, %fd56;
	ld.global.f64 	%fd58, [%rd10+384];
	add.f64 	%fd59, %fd57, %fd58;
	ld.global.f64 	%fd60, [%rd10+512];
	add.f64 	%fd61, %fd59, %fd60;
	ld.global.f64 	%fd62, [%rd10+640];
	add.f64 	%fd63, %fd61, %fd62;
	ld.global.f64 	%fd64, [%rd10+768];
	add.f64 	%fd65, %fd63, %fd64;
	ld.global.f64 	%fd66, [%rd10+896];
	add.f64 	%fd95, %fd65, %fd66;
	add.s32 	%r65, %r65, 128;
$L__BB410_11:
	setp.eq.s32 	%p8, %r7, 0;
	@%p8 bra 	$L__BB410_18;
	setp.lt.u32 	%p9, %r8, 3;
	@%p9 bra 	$L__BB410_14;
	add.s32 	%r39, %r65, %r14;
	mul.wide.s32 	%rd11, %r39, 8;
	add.s64 	%rd12, %rd1, %rd11;
	ld.global.f64 	%fd68, [%rd12];
	add.f64 	%fd69, %fd95, %fd68;
	ld.global.f64 	%fd70, [%rd12+128];
	add.f64 	%fd71, %fd69, %fd70;
	ld.global.f64 	%fd72, [%rd12+256];
	add.f64 	%fd73, %fd71, %fd72;
	ld.global.f64 	%fd74, [%rd12+384];
	add.f64 	%fd95, %fd73, %fd74;
	add.s32 	%r65, %r65, 64;
$L__BB410_14:
	setp.eq.s32 	%p10, %r9, 0;
	@%p10 bra 	$L__BB410_18;
	setp.eq.s32 	%p11, %r9, 1;
	add.s32 	%r40, %r65, %r14;
	mul.wide.s32 	%rd13, %r40, 8;
	add.s64 	%rd4, %rd1, %rd13;
	ld.global.f64 	%fd75, [%rd4];
	add.f64 	%fd95, %fd95, %fd75;
	@%p11 bra 	$L__BB410_18;
	setp.eq.s32 	%p12, %r9, 2;
	ld.global.f64 	%fd76, [%rd4+128];
	add.f64 	%fd95, %fd95, %fd76;
	@%p12 bra 	$L__BB410_18;
	ld.global.f64 	%fd77, [%rd4+256];
	add.f64 	%fd95, %fd95, %fd77;
$L__BB410_18:
	setp.ne.s32 	%p13, %r3, 0;
	// begin inline asm
	mov.b64 {%r41,%r42}, %fd95;
	// end inline asm
	shfl.sync.down.b32	%r44|%p14, %r42, 8, 31, -1;
	shfl.sync.down.b32	%r43|%p15, %r41, 8, 31, -1;
	// begin inline asm
	mov.b64 %fd79, {%r43,%r44};
	// end inline asm
	add.f64 	%fd80, %fd95, %fd79;
	// begin inline asm
	mov.b64 {%r45,%r46}, %fd80;
	// end inline asm
	shfl.sync.down.b32	%r48|%p16, %r46, 4, 31, -1;
	shfl.sync.down.b32	%r47|%p17, %r45, 4, 31, -1;
	// begin inline asm
	mov.b64 %fd81, {%r47,%r48};
	// end inline asm
	add.f64 	%fd82, %fd80, %fd81;
	// begin inline asm
	mov.b64 {%r49,%r50}, %fd82;
	// end inline asm
	shfl.sync.down.b32	%r52|%p18, %r50, 2, 31, -1;
	shfl.sync.down.b32	%r51|%p19, %r49, 2, 31, -1;
	// begin inline asm
	mov.b64 %fd83, {%r51,%r52};
	// end inline asm
	add.f64 	%fd84, %fd82, %fd83;
	// begin inline asm
	mov.b64 {%r53,%r54}, %fd84;
	// end inline asm
	shfl.sync.down.b32	%r56|%p20, %r54, 1, 31, -1;
	shfl.sync.down.b32	%r55|%p21, %r53, 1, 31, -1;
	// begin inline asm
	mov.b64 %fd85, {%r55,%r56};
	// end inline asm
	add.f64 	%fd15, %fd84, %fd85;
	@%p13 bra 	$L__BB410_20;
	add.s32 	%r57, %r59, %r12;
	mul.wide.u32 	%rd14, %r57, 8;
	add.s64 	%rd15, %rd3, %rd14;
	ld.global.f64 	%fd86, [%rd15];
	add.f64 	%fd87, %fd15, %fd86;
	st.global.f64 	[%rd15], %fd87;
$L__BB410_20:
	add.s32 	%r59, %r59, 1;
	setp.ne.s32 	%p22, %r59, %r31;
	@%p22 bra 	$L__BB410_4;
$L__BB410_21:
	add.s32 	%r58, %r58, 16;
	setp.lt.s32 	%p23, %r58, %r29;
	@%p23 bra 	$L__BB410_2;
$L__BB410_22:
	ret;

}
	// .globl	_Z16gpukernelCLMWNr3ILi16ELi8ELi2EEvPdS0_S0_iii
.visible .entry _Z16gpukernelCLMWNr3ILi16ELi8ELi2EEvPdS0_S0_iii(
	.param .u64 .ptr .align 1 _Z16gpukernelCLMWNr3ILi16ELi8ELi2EEvPdS0_S0_iii_param_0,
	.param .u64 .ptr .align 1 _Z16gpukernelCLMWNr3ILi16ELi8ELi2EEvPdS0_S0_iii_param_1,
	.param .u64 .ptr .align 1 _Z16gpukernelCLMWNr3ILi16ELi8ELi2EEvPdS0_S0_iii_param_2,
	.param .u32 _Z16gpukernelCLMWNr3ILi16ELi8ELi2EEvPdS0_S0_iii_param_3,
	.param .u32 _Z16gpukernelCLMWNr3ILi16ELi8ELi2EEvPdS0_S0_iii_param_4,
	.param .u32 _Z16gpukernelCLMWNr3ILi16ELi8ELi2EEvPdS0_S0_iii_param_5
)
{
	.reg .pred 	%p<24>;
	.reg .b32 	%r<67>;
	.reg .b64 	%rd<16>;
	.reg .b64 	%fd<96>;

	ld.param.u64 	%rd5, [_Z16gpukernelCLMWNr3ILi16ELi8ELi2EEvPdS0_S0_iii_param_0];
	ld.param.u64 	%rd6, [_Z16gpukernelCLMWNr3ILi16ELi8ELi2EEvPdS0_S0_iii_param_1];
	ld.param.u32 	%r29, [_Z16gpukernelCLMWNr3ILi16ELi8ELi2EEvPdS0_S0_iii_param_3];
	ld.param.u32 	%r30, [_Z16gpukernelCLMWNr3ILi16ELi8ELi2EEvPdS0_S0_iii_param_4];
	ld.param.u32 	%r31, [_Z16gpukernelCLMWNr3ILi16ELi8ELi2EEvPdS0_S0_iii_param_5];
	cvta.to.global.u64 	%rd1, %rd6;
	mov.u32 	%r1, %tid.x;
	shr.u32 	%r59, %r1, 5;
	setp.ge.s32 	%p1, %r59, %r29;
	@%p1 bra 	$L__BB411_22;
	shr.u32 	%r32, %r1, 4;
	and.b32  	%r3, %r32, 1;
	and.b32  	%r4, %r1, 15;
	not.b32 	%r33, %r4;
	add.s32 	%r5, %r30, %r33;
	shr.u32 	%r34, %r5, 4;
	add.s32 	%r35, %r34, 1;
	and.b32  	%r6, %r35, 15;
	and.b32  	%r7, %r35, 7;
	add.s32 	%r8, %r7, -1;
	and.b32  	%r9, %r35, 3;
	and.b32  	%r36, %r35, 536870896;
	neg.s32 	%r10, %r36;
	add.s64 	%rd2, %rd1, 1024;
	cvta.to.global.u64 	%rd3, %rd5;
$L__BB411_2:
	setp.ge.s32 	%p2, %r3, %r31;
	@%p2 bra 	$L__BB411_21;
	mul.lo.s32 	%r12, %r59, %r31;
	mov.u32 	%r60, %r3;
$L__BB411_4:
	setp.ge.s32 	%p3, %r4, %r30;
	mov.f64 	%fd95, 0d0000000000000000;
	@%p3 bra 	$L__BB411_18;
	setp.lt.u32 	%p4, %r5, 240;
	add.s32 	%r37, %r60, %r12;
	mul.lo.s32 	%r14, %r37, %r30;
	mov.f64 	%fd95, 0d0000000000000000;
	mov.u32 	%r66, %r4;
	@%p4 bra 	$L__BB411_8;
	add.s32 	%r64, %r4, %r14;
	mov.f64 	%fd95, 0d0000000000000000;
	mov.u32 	%r65, %r10;
	mov.u32 	%r66, %r4;
$L__BB411_7:
	.pragma "nounroll";
	mul.wide.s32 	%rd7, %r64, 8;
	add.s64 	%rd8, %rd2, %rd7;
	ld.global.f64 	%fd20, [%rd8+-1024];
	add.f64 	%fd21, %fd95, %fd20;
	ld.global.f64 	%fd22, [%rd8+-896];
	add.f64 	%fd23, %fd21, %fd22;
	ld.global.f64 	%fd24, [%rd8+-768];
	add.f64 	%fd25, %fd23, %fd24;
	ld.global.f64 	%fd26, [%rd8+-640];
	add.f64 	%fd27, %fd25, %fd26;
	ld.global.f64 	%fd28, [%rd8+-512];
	add.f64 	%fd29, %fd27, %fd28;
	ld.global.f64 	%fd30, [%rd8+-384];
	add.f64 	%fd31, %fd29, %fd30;
	ld.global.f64 	%fd32, [%rd8+-256];
	add.f64 	%fd33, %fd31, %fd32;
	ld.global.f64 	%fd34, [%rd8+-128];
	add.f64 	%fd35, %fd33, %fd34;
	ld.global.f64 	%fd36, [%rd8];
	add.f64 	%fd37, %fd35, %fd36;
	ld.global.f64 	%fd38, [%rd8+128];
	add.f64 	%fd39, %fd37, %fd38;
	ld.global.f64 	%fd40, [%rd8+256];
	add.f64 	%fd41, %fd39, %fd40;
	ld.global.f64 	%fd42, [%rd8+384];
	add.f64 	%fd43, %fd41, %fd42;
	ld.global.f64 	%fd44, [%rd8+512];
	add.f64 	%fd45, %fd43, %fd44;
	ld.global.f64 	%fd46, [%rd8+640];
	add.f64 	%fd47, %fd45, %fd46;
	ld.global.f64 	%fd48, [%rd8+768];
	add.f64 	%fd49, %fd47, %fd48;
	ld.global.f64 	%fd50, [%rd8+896];
	add.f64 	%fd95, %fd49, %fd50;
	add.s32 	%r66, %r66, 256;
	add.s32 	%r65, %r65, 16;
	add.s32 	%r64, %r64, 256;
	setp.eq.s32 	%p5, %r65, 0;
	@%p5 bra 	$L__BB411_8;
	bra.uni 	$L__BB411_7;
$L__BB411_8:
	setp.eq.s32 	%p6, %r6, 0;
	@%p6 bra 	$L__BB411_18;
	add.s32 	%r38, %r6, -1;
	setp.lt.u32 	%p7, %r38, 7;
	@%p7 bra 	$L__BB411_11;
	add.s32 	%r39, %r66, %r14;
	mul.wide.s32 	%rd9, %r39, 8;
	add.s64 	%rd10, %rd1, %rd9;
	ld.global.f64 	%fd52, [%rd10];
	add.f64 	%fd53, %fd95, %fd52;
	ld.global.f64 	%fd54, [%rd10+128];
	add.f64 	%fd55, %fd53, %fd54;
	ld.global.f64 	%fd56, [%rd10+256];
	add.f64 	%fd57, %fd55, %fd56;
	ld.global.f64 	%fd58, [%rd10+384];
	add.f64 	%fd59, %fd57, %fd58;
	ld.global.f64 	%fd60, [%rd10+512];
	add.f64 	%fd61, %fd59, %fd60;
	ld.global.f64 	%fd62, [%rd10+640];
	add.f64 	%fd63, %fd61, %fd62;
	ld.global.f64 	%fd64, [%rd10+768];
	add.f64 	%fd65, %fd63, %fd64;
	ld.global.f64 	%fd66, [%rd10+896];
	add.f64 	%fd95, %fd65, %fd66;
	add.s32 	%r66, %r66, 128;
$L__BB411_11:
	setp.eq.s32 	%p8, %r7, 0;
	@%p8 bra 	$L__BB411_18;
	setp.lt.u32 	%p9, %r8, 3;
	@%p9 bra 	$L__BB411_14;
	add.s32 	%r40, %r66, %r14;
	mul.wide.s32 	%rd11, %r40, 8;
	add.s64 	%rd12, %rd1, %rd11;
	ld.global.f64 	%fd68, [%rd12];
	add.f64 	%fd69, %fd95, %fd68;
	ld.global.f64 	%fd70, [%rd12+128];
	add.f64 	%fd71, %fd69, %fd70;
	ld.global.f64 	%fd72, [%rd12+256];
	add.f64 	%fd73, %fd71, %fd72;
	ld.global.f64 	%fd74, [%rd12+384];
	add.f64 	%fd95, %fd73, %fd74;
	add.s32 	%r66, %r66, 64;
$L__BB411_14:
	setp.eq.s32 	%p10, %r9, 0;
	@%p10 bra 	$L__BB411_18;
	setp.eq.s32 	%p11, %r9, 1;
	add.s32 	%r41, %r66, %r14;
	mul.wide.s32 	%rd13, %r41, 8;
	add.s64 	%rd4, %rd1, %rd13;
	ld.global.f64 	%fd75, [%rd4];
	add.f64 	%fd95, %fd95, %fd75;
	@%p11 bra 	$L__BB411_18;
	setp.eq.s32 	%p12, %r9, 2;
	ld.global.f64 	%fd76, [%rd4+128];
	add.f64 	%fd95, %fd95, %fd76;
	@%p12 bra 	$L__BB411_18;
	ld.global.f64 	%fd77, [%rd4+256];
	add.f64 	%fd95, %fd95, %fd77;
$L__BB411_18:
	setp.ne.s32 	%p13, %r4, 0;
	// begin inline asm
	mov.b64 {%r42,%r43}, %fd95;
	// end inline asm
	shfl.sync.down.b32	%r45|%p14, %r43, 8, 31, -1;
	shfl.sync.down.b32	%r44|%p15, %r42, 8, 31, -1;
	// begin inline asm
	mov.b64 %fd79, {%r44,%r45};
	// end inline asm
	add.f64 	%fd80, %fd95, %fd79;
	// begin inline asm
	mov.b64 {%r46,%r47}, %fd80;
	// end inline asm
	shfl.sync.down.b32	%r49|%p16, %r47, 4, 31, -1;
	shfl.sync.down.b32	%r48|%p17, %r46, 4, 31, -1;
	// begin inline asm
	mov.b64 %fd81, {%r48,%r49};
	// end inline asm
	add.f64 	%fd82, %fd80, %fd81;
	// begin inline asm
	mov.b64 {%r50,%r51}, %fd82;
	// end inline asm
	shfl.sync.down.b32	%r53|%p18, %r51, 2, 31, -1;
	shfl.sync.down.b32	%r52|%p19, %r50, 2, 31, -1;
	// begin inline asm
	mov.b64 %fd83, {%r52,%r53};
	// end inline asm
	add.f64 	%fd84, %fd82, %fd83;
	// begin inline asm
	mov.b64 {%r54,%r55}, %fd84;
	// end inline asm
	shfl.sync.down.b32	%r57|%p20, %r55, 1, 31, -1;
	shfl.sync.down.b32	%r56|%p21, %r54, 1, 31, -1;
	// begin inline asm
	mov.b64 %fd85, {%r56,%r57};
	// end inline asm
	add.f64 	%fd15, %fd84, %fd85;
	@%p13 bra 	$L__BB411_20;
	add.s32 	%r58, %r60, %r12;
	mul.wide.s32 	%rd14, %r58, 8;
	add.s64 	%rd15, %rd3, %rd14;
	ld.global.f64 	%fd86, [%rd15];
	add.f64 	%fd87, %fd15, %fd86;
	st.global.f64 	[%rd15], %fd87;
$L__BB411_20:
	add.s32 	%r60, %r60, 2;
	setp.lt.s32 	%p22, %r60, %r31;
	@%p22 bra 	$L__BB411_4;
$L__BB411_21:
	add.s32 	%r59, %r59, 8;
	setp.lt.s32 	%p23, %r59, %r29;
	@%p23 bra 	$L__BB411_2;
$L__BB411_22:
	ret;

}
	// .globl	_Z16gpukernelCLMWNr3ILi16ELi8ELi4EEvPdS0_S0_iii
.visible .entry _Z16gpukernelCLMWNr3ILi16ELi8ELi4EEvPdS0_S0_iii(
	.param .u64 .ptr .align 1 _Z16gpukernelCLMWNr3ILi16ELi8ELi4EEvPdS0_S0_iii_param_0,
	.param .u64 .ptr .align 1 _Z16gpukernelCLMWNr3ILi16ELi8ELi4EEvPdS0_S0_iii_param_1,
	.param .u64 .ptr .align 1 _Z16gpukernelCLMWNr3ILi16ELi8ELi4EEvPdS0_S0_iii_param_2,
	.param .u32 _Z16gpukernelCLMWNr3ILi16ELi8ELi4EEvPdS0_S0_iii_param_3,
	.param .u32 _Z16gpukernelCLMWNr3ILi16ELi8ELi4EEvPdS0_S0_iii_param_4,
	.param .u32 _Z16gpukernelCLMWNr3ILi16ELi8ELi4EEvPdS0_S0_iii_param_5
)
{
	.reg .pred 	%p<24>;
	.reg .b32 	%r<67>;
	.reg .b64 	%rd<16>;
	.reg .b64 	%fd<96>;

	ld.param.u64 	%rd5, [_Z16gpukernelCLMWNr3ILi16ELi8ELi4EEvPdS0_S0_iii_param_0];
	ld.param.u64 	%rd6, [_Z16gpukernelCLMWNr3ILi16ELi8ELi4EEvPdS0_S0_iii_param_1];
	ld.param.u32 	%r29, [_Z16gpukernelCLMWNr3ILi16ELi8ELi4EEvPdS0_S0_iii_param_3];
	ld.param.u32 	%r30, [_Z16gpukernelCLMWNr3ILi16ELi8ELi4EEvPdS0_S0_iii_param_4];
	ld.param.u32 	%r31, [_Z16gpukernelCLMWNr3ILi16ELi8ELi4EEvPdS0_S0_iii_param_5];
	cvta.to.global.u64 	%rd1, %rd6;
	mov.u32 	%r1, %tid.x;
	shr.u32 	%r59, %r1, 6;
	setp.ge.s32 	%p1, %r59, %r29;
	@%p1 bra 	$L__BB412_22;
	shr.u32 	%r32, %r1, 4;
	and.b32  	%r3, %r32, 3;
	and.b32  	%r4, %r1, 15;
	not.b32 	%r33, %r4;
	add.s32 	%r5, %r30, %r33;
	shr.u32 	%r34, %r5, 4;
	add.s32 	%r35, %r34, 1;
	and.b32  	%r6, %r35, 15;
	and.b32  	%r7, %r35, 7;
	add.s32 	%r8, %r7, -1;
	and.b32  	%r9, %r35, 3;
	and.b32  	%r36, %r35, 536870896;
	neg.s32 	%r10, %r36;
	add.s64 	%rd2, %rd1, 1024;
	cvta.to.global.u64 	%rd3, %rd5;
$L__BB412_2:
	setp.ge.s32 	%p2, %r3, %r31;
	@%p2 bra 	$L__BB412_21;
	mul.lo.s32 	%r12, %r59, %r31;
	mov.u32 	%r60, %r3;
$L__BB412_4:
	setp.ge.s32 	%p3, %r4, %r30;
	mov.f64 	%fd95, 0d0000000000000000;
	@%p3 bra 	$L__BB412_18;
	setp.lt.u32 	%p4, %r5, 240;
	add.s32 	%r37, %r60, %r12;
	mul.lo.s32 	%r14, %r37, %r30;
	mov.f64 	%fd95, 0d0000000000000000;
	mov.u32 	%r66, %r4;
	@%p4 bra 	$L__BB412_8;
	add.s32 	%r64, %r4, %r14;
	mov.f64 	%fd95, 0d0000000000000000;
	mov.u32 	%r65, %r10;
	mov.u32 	%r66, %r4;
$L__BB412_7:
	.pragma "nounroll";
	mul.wide.s32 	%rd7, %r64, 8;
	add.s64 	%rd8, %rd2, %rd7;
	ld.global.f64 	%fd20, [%rd8+-1024];
	add.f64 	%fd21, %fd95, %fd20;
	ld.global.f64 	%fd22, [%rd8+-896];
	add.f64 	%fd23, %fd21, %fd22;
	ld.global.f64 	%fd24, [%rd8+-768];
	add.f64 	%fd25, %fd23, %fd24;
	ld.global.f64 	%fd26, [%rd8+-640];
	add.f64 	%fd27, %fd25, %fd26;
	ld.global.f64 	%fd28, [%rd8+-512];
	add.f64 	%fd29, %fd27, %fd28;
	ld.global.f64 	%fd30, [%rd8+-384];
	add.f64 	%fd31, %fd29, %fd30;
	ld.global.f64 	%fd32, [%rd8+-256];
	add.f64 	%fd33, %fd31, %fd32;
	ld.global.f64 	%fd34, [%rd8+-128];
	add.f64 	%fd35, %fd33, %fd34;
	ld.global.f64 	%fd36, [%rd8];
	add.f64 	%fd37, %fd35, %fd36;
	ld.global.f64 	%fd38, [%rd8+128];
	add.f64 	%fd39, %fd37, %fd38;
	ld.global.f64 	%fd40, [%rd8+256];
	add.f64 	%fd41, %fd39, %fd40;
	ld.global.f64 	%fd42, [%rd8+384];
	add.f64 	%fd43, %fd41, %fd42;
	ld.global.f64 	%fd44, [%rd8+512];
	add.f64 	%fd45, %fd43, %fd44;
	ld.global.f64 	%fd46, [%rd8+640];
	add.f64 	%fd47, %fd45, %fd46;
	ld.global.f64 	%fd48, [%rd8+768];
	add.f64 	%fd49, %fd47, %fd48;
	ld.global.f64 	%fd50, [%rd8+896];
	add.f64 	%fd95, %fd49, %fd50;
	add.s32 	%r66, %r66, 256;
	add.s32 	%r65, %r65, 16;
	add.s32 	%r64, %r64, 256;
	setp.eq.s32 	%p5, %r65, 0;
	@%p5 bra 	$L__BB412_8;
	bra.uni 	$L__BB412_7;
$L__BB412_8:
	setp.eq.s32 	%p6, %r6, 0;
	@%p6 bra 	$L__BB412_18;
	add.s32 	%r38, %r6, -1;
	setp.lt.u32 	%p7, %r38, 7;
	@%p7 bra 	$L__BB412_11;
	add.s32 	%r39, %r66, %r14;
	mul.wide.s32 	%rd9, %r39, 8;
	add.s64 	%rd10, %rd1, %rd9;
	ld.global.f64 	%fd52, [%rd10];
	add.f64 	%fd53, %fd95, %fd52;
	ld.global.f64 	%fd54, [%rd10+128];
	add.f64 	%fd55, %fd53, %fd54;
	ld.global.f64 	%fd56, [%rd10+256];
	add.f64 	%fd57, %fd55, %fd56;
	ld.global.f64 	%fd58, [%rd10+384];
	add.f64 	%fd59, %fd57, %fd58;
	ld.global.f64 	%fd60, [%rd10+512];
	add.f64 	%fd61, %fd59, %fd60;
	ld.global.f64 	%fd62, [%rd10+640];
	add.f64 	%fd63, %fd61, %fd62;
	ld.global.f64 	%fd64, [%rd10+768];
	add.f64 	%fd65, %fd63, %fd64;
	ld.global.f64 	%fd66, [%rd10+896];
	add.f64 	%fd95, %fd65, %fd66;
	add.s32 	%r66, %r66, 128;
$L__BB412_11:
	setp.eq.s32 	%p8, %r7, 0;
	@%p8 bra 	$L__BB412_18;
	setp.lt.u32 	%p9, %r8, 3;
	@%p9 bra 	$L__BB412_14;
	add.s32 	%r40, %r66, %r14;
	mul.wide.s32 	%rd11, %r40, 8;
	add.s64 	%rd12, %rd1, %rd11;
	ld.global.f64 	%fd68, [%rd12];
	add.f64 	%fd69, %fd95, %fd68;
	ld.global.f64 	%fd70, [%rd12+128];
	add.f64 	%fd71, %fd69, %fd70;
	ld.global.f64 	%fd72, [%rd12+256];
	add.f64 	%fd73, %fd71, %fd72;
	ld.global.f64 	%fd74, [%rd12+384];
	add.f64 	%fd95, %fd73, %fd74;
	add.s32 	%r66, %r66, 64;
$L__BB412_14:
	setp.eq.s32 	%p10, %r9, 0;
	@%p10 bra 	$L__BB412_18;
	setp.eq.s32 	%p11, %r9, 1;
	add.s32 	%r41, %r66, %r14;
	mul.wide.s32 	%rd13, %r41, 8;
	add.s64 	%rd4, %rd1, %rd13;
	ld.global.f64 	%fd75, [%rd4];
	add.f64 	%fd95, %fd95, %fd75;
	@%p11 bra 	$L__BB412_18;
	setp.eq.s32 	%p12, %r9, 2;
	ld.global.f64 	%fd76, [%rd4+128];
	add.f64 	%fd95, %fd95, %fd76;
	@%p12 bra 	$L__BB412_18;
	ld.global.f64 	%fd77, [%rd4+256];
	add.f64 	%fd95, %fd95, %fd77;
$L__BB412_18:
	setp.ne.s32 	%p13, %r4, 0;
	// begin inline asm
	mov.b64 {%r42,%r43}, %fd95;
	// end inline asm
	shfl.sync.down.b32	%r45|%p14, %r43, 8, 31, -1;
	shfl.sync.down.b32	%r44|%p15, %r42, 8, 31, -1;
	// begin inline asm
	mov.b64 %fd79, {%r44,%r45};
	// end inline asm
	add.f64 	%fd80, %fd95, %fd79;
	// begin inline asm
	mov.b64 {%r46,%r47}, %fd80;
	// end inline asm
	shfl.sync.down.b32	%r49|%p16, %r47, 4, 31, -1;
	shfl.sync.down.b32	%r48|%p17, %r46, 4, 31, -1;
	// begin inline asm
	mov.b64 %fd81, {%r48,%r49};
	// end inline asm
	add.f64 	%fd82, %fd80, %fd81;
	// begin inline asm
	mov.b64 {%r50,%r51}, %fd82;
	// end inline asm
	shfl.sync.down.b32	%r53|%p18, %r51, 2, 31, -1;
	shfl.sync.down.b32	%r52|%p19, %r50, 2, 31, -1;
	// begin inline asm
	mov.b64 %fd83, {%r52,%r53};
	// end inline asm
	add.f64 	%fd84, %fd82, %fd83;
	// begin inline asm
	mov.b64 {%r54,%r55}, %fd84;
	// end inline asm
	shfl.sync.down.b32	%r57|%p20, %r55, 1, 31, -1;
	shfl.sync.down.b32	%r56|%p21, %r54, 1, 31, -1;
	// begin inline asm
	mov.b64 %fd85, {%r56,%r57};
	// end inline asm
	add.f64 	%fd15, %fd84, %fd85;
	@%p13 bra 	$L__BB412_20;
	add.s32 	%r58, %r60, %r12;
	mul.wide.s32 	%rd14, %r58, 8;
	add.s64 	%rd15, %rd3, %rd14;
	ld.global.f64 	%fd86, [%rd15];
	add.f64 	%fd87, %fd15, %fd86;
	st.global.f64 	[%rd15], %fd87;
$L__BB412_20:
	add.s32 	%r60, %r60, 4;
	setp.lt.s32 	%p22, %r60, %r31;
	@%p22 bra 	$L__BB412_4;
$L__BB412_21:
	add.s32 	%r59, %r59, 4;
	setp.lt.s32 	%p23, %r59, %r29;
	@%p23 bra 	$L__BB412_2;
$L__BB412_22:
	ret;

}
	// .globl	_Z16gpukernelCLMWNr3ILi16ELi8ELi8EEvPdS0_S0_iii
.visible .entry _Z16gpukernelCLMWNr3ILi16ELi8ELi8EEvPdS0_S0_iii(
	.param .u64 .ptr .align 1 _Z16gpukernelCLMWNr3ILi16ELi8ELi8EEvPdS0_S0_iii_param_0,
	.param .u64 .ptr .align 1 _Z16gpukernelCLMWNr3ILi16ELi8ELi8EEvPdS0_S0_iii_param_1,
	.param .u64 .ptr .align 1 _Z16gpukernelCLMWNr3ILi16ELi8ELi8EEvPdS0_S0_iii_param_2,
	.param .u32 _Z16gpukernelCLMWNr3ILi16ELi8ELi8EEvPdS0_S0_iii_param_3,
	.param .u32 _Z16gpukernelCLMWNr3ILi16ELi8ELi8EEvPdS0_S0_iii_param_4,
	.param .u32 _Z16gpukernelCLMWNr3ILi16ELi8ELi8EEvPdS0_S0_iii_param_5
)
{
	.reg .pred 	%p<24>;
	.reg .b32 	%r<67>;
	.reg .b64 	%rd<16>;
	.reg .b64 	%fd<96>;

	ld.param.u64 	%rd5, [_Z16gpukernelCLMWNr3ILi16ELi8ELi8EEvPdS0_S0_iii_param_0];
	ld.param.u64 	%rd6, [_Z16gpukernelCLMWNr3ILi16ELi8ELi8EEvPdS0_S0_iii_param_1];
	ld.param.u32 	%r29, [_Z16gpukernelCLMWNr3ILi16ELi8ELi8EEvPdS0_S0_iii_param_3];
	ld.param.u32 	%r30, [_Z16gpukernelCLMWNr3ILi16ELi8ELi8EEvPdS0_S0_iii_param_4];
	ld.param.u32 	%r31, [_Z16gpukernelCLMWNr3ILi16ELi8ELi8EEvPdS0_S0_iii_param_5];
	cvta.to.global.u64 	%rd1, %rd6;
	mov.u32 	%r1, %tid.x;
	shr.u32 	%r59, %r1, 7;
	setp.ge.s32 	%p1, %r59, %r29;
	@%p1 bra 	$L__BB413_22;
	shr.u32 	%r32, %r1, 4;
	and.b32  	%r3, %r32, 7;
	and.b32  	%r4, %r1, 15;
	not.b32 	%r33, %r4;
	add.s32 	%r5, %r30, %r33;
	shr.u32 	%r34, %r5, 4;
	add.s32 	%r35, %r34, 1;
	and.b32  	%r6, %r35, 15;
	and.b32  	%r7, %r35, 7;
	add.s32 	%r8, %r7, -1;
	and.b32  	%r9, %r35, 3;
	and.b32  	%r36, %r35, 536870896;
	neg.s32 	%r10, %r36;
	add.s64 	%rd2, %rd1, 1024;
	cvta.to.global.u64 	%rd3, %rd5;
$L__BB413_2:
	setp.ge.s32 	%p2, %r3, %r31;
	@%p2 bra 	$L__BB413_21;
	mul.lo.s32 	%r12, %r59, %r31;
	mov.u32 	%r60, %r3;
$L__BB413_4:
	setp.ge.s32 	%p3, %r4, %r30;
	mov.f64 	%fd95, 0d0000000000000000;
	@%p3 bra 	$L__BB413_18;
	setp.lt.u32 	%p4, %r5, 240;
	add.s32 	%r37, %r60, %r12;
	mul.lo.s32 	%r14, %r37, %r30;
	mov.f64 	%fd95, 0d0000000000000000;
	mov.u32 	%r66, %r4;
	@%p4 bra 	$L__BB413_8;
	add.s32 	%r64, %r4, %r14;
	mov.f64 	%fd95, 0d0000000000000000;
	mov.u32 	%r65, %r10;
	mov.u32 	%r66, %r4;
$L__BB413_7:
	.pragma "nounroll";
	mul.wide.s32 	%rd7, %r64, 8;
	add.s64 	%rd8, %rd2, %rd7;
	ld.global.f64 	%fd20, [%rd8+-1024];
	add.f64 	%fd21, %fd95, %fd20;
	ld.global.f64 	%fd22, [%rd8+-896];
	add.f64 	%fd23, %fd21, %fd22;
	ld.global.f64 	%fd24, [%rd8+-768];
	add.f64 	%fd25, %fd23, %fd24;
	ld.global.f64 	%fd26, [%rd8+-640];
	add.f64 	%fd27, %fd25, %fd26;
	ld.global.f64 	%fd28, [%rd8+-512];
	add.f64 	%fd29, %fd27, %fd28;
	ld.global.f64 	%fd30, [%rd8+-384];
	add.f64 	%fd31, %fd29, %fd30;
	ld.global.f64 	%fd32, [%rd8+-256];
	add.f64 	%fd33, %fd31, %fd32;
	ld.global.f64 	%fd34, [%rd8+-128];
	add.f64 	%fd35, %fd33, %fd34;
	ld.global.f64 	%fd36, [%rd8];
	add.f64 	%fd37, %fd35, %fd36;
	ld.global.f64 	%fd38, [%rd8+128];
	add.f64 	%fd39, %fd37, %fd38;
	ld.global.f64 	%fd40, [%rd8+256];
	add.f64 	%fd41, %fd39, %fd40;
	ld.global.f64 	%fd42, [%rd8+384];
	add.f64 	%fd43, %fd41, %fd42;
	ld.global.f64 	%fd44, [%rd8+512];
	add.f64 	%fd45, %fd43, %fd44;
	ld.global.f64 	%fd46, [%rd8+640];
	add.f64 	%fd47, %fd45, %fd46;
	ld.global.f64 	%fd48, [%rd8+768];
	add.f64 	%fd49, %fd47, %fd48;
	ld.global.f64 	%fd50, [%rd8+896];
	add.f64 	%fd95, %fd49, %fd50;
	add.s32 	%r66, %r66, 256;
	add.s32 	%r65, %r65, 16;
	add.s32 	%r64, %r64, 256;
	setp.eq.s32 	%p5, %r65, 0;
	@%p5 bra 	$L__BB413_8;
	bra.uni 	$L__BB413_7;
$L__BB413_8:
	setp.eq.s32 	%p6, %r6, 0;
	@%p6 bra 	$L__BB413_18;
	add.s32 	%r38, %r6, -1;
	setp.lt.u32 	%p7, %r38, 7;
	@%p7 bra 	$L__BB413_11;
	add.s32 	%r39, %r66, %r14;
	mul.wide.s32 	%rd9, %r39, 8;
	add.s64 	%rd10, %rd1, %rd9;
	ld.global.f64 	%fd52, [%rd10];
	add.f64 	%fd53, %fd95, %fd52;
	ld.global.f64 	%fd54, [%rd10+128];
	add.f64 	%fd55, %fd53, %fd54;
	ld.global.f64 	%fd56, [%rd10+256];
	add.f64 	%fd57, %fd55, %fd56;
	ld.global.f64 	%fd58, [%rd10+384];
	add.f64 	%fd59, %fd57, %fd58;
	ld.global.f64 	%fd60, [%rd10+512];
	add.f64 	%fd61, %fd59, %fd60;
	ld.global.f64 	%fd62, [%rd10+640];
	add.f64 	%fd63, %fd61, %fd62;
	ld.global.f64 	%fd64, [%rd10+768];
	add.f64 	%fd65, %fd63, %fd64;
	ld.global.f64 	%fd66, [%rd10+896];
	add.f64 	%fd95, %fd65, %fd66;
	add.s32 	%r66, %r66, 128;
$L__BB413_11:
	setp.eq.s32 	%p8, %r7, 0;
	@%p8 bra 	$L__BB413_18;
	setp.lt.u32 	%p9, %r8, 3;
	@%p9 bra 	$L__BB413_14;
	add.s32 	%r40, %r66, %r14;
	mul.wide.s32 	%rd11, %r40, 8;
	add.s64 	%rd12, %rd1, %rd11;
	ld.global.f64 	%fd68, [%rd12];
	add.f64 	%fd69, %fd95, %fd68;
	ld.global.f64 	%fd70, [%rd12+128];
	add.f64 	%fd71, %fd69, %fd70;
	ld.global.f64 	%fd72, [%rd12+256];
	add.f64 	%fd73, %fd71, %fd72;
	ld.global.f64 	%fd74, [%rd12+384];
	add.f64 	%fd95, %fd73, %fd74;
	add.s32 	%r66, %r66, 64;
$L__BB413_14:
	setp.eq.s32 	%p10, %r9, 0;
	@%p10 bra 	$L__BB413_18;
	setp.eq.s32 	%p11, %r9, 1;
	add.s32 	%r41, %r66, %r14;
	mul.wide.s32 	%rd13, %r41, 8;
	add.s64 	%rd4, %rd1, %rd13;
	ld.global.f64 	%fd75, [%rd4];
	add.f64 	%fd95, %fd95, %fd75;
	@%p11 bra 	$L__BB413_18;
	setp.eq.s32 	%p12, %r9, 2;
	ld.global.f64 	%fd76, [%rd4+128];
	add.f64 	%fd95, %fd95, %fd76;
	@%p12 bra 	$L__BB413_18;
	ld.global.f64 	%fd77, [%rd4+256];
	add.f64 	%fd95, %fd95, %fd77;
$L__BB413_18:
	setp.ne.s32 	%p13, %r4, 0;
	// begin inline asm
	mov.b64 {%r42,%r43}, %fd95;
	// end inline asm
	shfl.sync.down.b32	%r45|%p14, %r43, 8, 31, -1;
	shfl.sync.down.b32	%r44|%p15, %r42, 8, 31, -1;
	// begin inline asm
	mov.b64 %fd79, {%r44,%r45};
	// end inline asm
	add.f64 	%fd80, %fd95, %fd79;
	// begin inline asm
	mov.b64 {%r46,%r47}, %fd80;
	// end inline asm
	shfl.sync.down.b32	%r49|%p16, %r47, 4, 31, -1;
	shfl.sync.down.b32	%r48|%p17, %r46, 4, 31, -1;
	// begin inline asm
	mov.b64 %fd81, {%r48,%r49};
	// end inline asm
	add.f64 	%fd82, %fd80, %fd81;
	// begin inline asm
	mov.b64 {%r50,%r51}, %fd82;
	// end inline asm
	shfl.sync.down.b32	%r53|%p18, %r51, 2, 31, -1;
	shfl.sync.down.b32	%r52|%p19, %r50, 2, 31, -1;
	// begin inline asm
	mov.b64 %fd83, {%r52,%r53};
	// end inline asm
	add.f64 	%fd84, %fd82, %fd83;
	// begin inline asm
	mov.b64 {%r54,%r55}, %fd84;
	// end inline asm
	shfl.sync.down.b32	%r57|%p20, %r55, 1, 31, -1;
	shfl.sync.down.b32	%r56|%p21, %r54, 1, 31, -1;
	// begin inline asm
	mov.b64 %fd85, {%r56,%r57};
	// end inline asm
	add.f64 	%fd15, %fd84, %fd85;
	@%p13 bra 	$L__BB413_20;
	add.s32 	%r58, %r60, %r12;
	mul.wide.s32 	%rd14, %r58, 8;
	add.s64 	%rd15, %rd3, %rd14;
	ld.global.f64 	%fd86, [%rd15];
	add.f64 	%fd87, %fd15, %fd86;
	st.global.f64 	[%rd15], %fd87;
$L__BB413_20:
	add.s32 	%r60, %r60, 8;
	setp.lt.s32 	%p22, %r60, %r31;
	@%p22 bra 	$L__BB413_4;
$L__BB413_21:
	add.s32 	%r59, %r59, 2;
	setp.lt.s32 	%p23, %r59, %r29;
	@%p23 bra 	$L__BB413_2;
$L__BB413_22:
	ret;

}
	// .globl	_Z16gpukernelCLMWNr3ILi16ELi16ELi1EEvPdS0_S0_iii
.visible .entry _Z16gpukernelCLMWNr3ILi16ELi16ELi1EEvPdS0_S0_iii(
	.param .u64 .ptr .align 1 _Z16gpukernelCLMWNr3ILi16ELi16ELi1EEvPdS0_S0_iii_param_0,
	.param .u64 .ptr .align 1 _Z16gpukernelCLMWNr3ILi16ELi16ELi1EEvPdS0_S0_iii_param_1,
	.param .u64 .ptr .align 1 _Z16gpukernelCLMWNr3ILi16ELi16ELi1EEvPdS0_S0_iii_param_2,
	.param .u32 _Z16gpukernelCLMWNr3ILi16ELi16ELi1EEvPdS0_S0_iii_param_3,
	.param .u32 _Z16gpukernelCLMWNr3ILi16ELi16ELi1EEvPdS0_S0_iii_param_4,
	.param .u32 _Z16gpukernelCLMWNr3ILi16ELi16ELi1EEvPdS0_S0_iii_param_5
)
{
	.reg .pred 	%p<24>;
	.reg .b32 	%r<66>;
	.reg .b64 	%rd<16>;
	.reg .b64 	%fd<96>;

	ld.param.u64 	%rd5, [_Z16gpukernelCLMWNr3ILi16ELi16ELi1EEvPdS0_S0_iii_param_0];
	ld.param.u64 	%rd6, [_Z16gpukernelCLMWNr3ILi16ELi16ELi1EEvPdS0_S0_iii_param_1];
	ld.param.u32 	%r29, [_Z16gpukernelCLMWNr3ILi16ELi16ELi1EEvPdS0_S0_iii_param_3];
	ld.param.u32 	%r30, [_Z16gpukernelCLMWNr3ILi16ELi16ELi1EEvPdS0_S0_iii_param_4];
	ld.param.u32 	%r31, [_Z16gpukernelCLMWNr3ILi16ELi16ELi1EEvPdS0_S0_iii_param_5];
	cvta.to.global.u64 	%rd1, %rd6;
	mov.u32 	%r1, %tid.x;
	shr.u32 	%r58, %r1, 4;
	setp.ge.s32 	%p1, %r58, %r29;
	@%p1 bra 	$L__BB414_22;
	and.b32  	%r3, %r1, 15;
	not.b32 	%r32, %r3;
	add.s32 	%r4, %r30, %r32;
	shr.u32 	%r33, %r4, 4;
	add.s32 	%r34, %r33, 1;
	and.b32  	%r5, %r34, 15;
	add.s32 	%r6, %r5, -1;
	and.b32  	%r7, %r34, 7;
	add.s32 	%r8, %r7, -1;
	and.b32  	%r9, %r34, 3;
	and.b32  	%r35, %r34, 536870896;
	neg.s32 	%r10, %r35;
	add.s64 	%rd2, %rd1, 1024;
	cvta.to.global.u64 	%rd3, %rd5;
$L__BB414_2:
	setp.lt.s32 	%p2, %r31, 1;
	@%p2 bra 	$L__BB414_21;
	mul.lo.s32 	%r12, %r58, %r31;
	mov.b32 	%r59, 0;
$L__BB414_4:
	setp.ge.s32 	%p3, %r3, %r30;
	mov.f64 	%fd95, 0d0000000000000000;
	@%p3 bra 	$L__BB414_18;
	setp.lt.u32 	%p4, %r4, 240;
	add.s32 	%r37, %r59, %r12;
	mul.lo.s32 	%r14, %r37, %r30;
	mov.f64 	%fd95, 0d0000000000000000;
	mov.u32 	%r65, %r3;
	@%p4 bra 	$L__BB414_8;
	add.s32 	%r63, %r3, %r14;
	mov.f64 	%fd95, 0d0000000000000000;
	mov.u32 	%r64, %r10;
	mov.u32 	%r65, %r3;
$L__BB414_7:
	.pragma "nounroll";
	mul.wide.s32 	%rd7, %r63, 8;
	add.s64 	%rd8, %rd2, %rd7;
	ld.global.f64 	%fd20, [%rd8+-1024];
	add.f64 	%fd21, %fd95, %fd20;
	ld.global.f64 	%fd22, [%rd8+-896];
	add.f64 	%fd23, %fd21, %fd22;
	ld.global.f64 	%fd24, [%rd8+-768];
	add.f64 	%fd25, %fd23, %fd24;
	ld.global.f64 	%fd26, [%rd8+-640];
	add.f64 	%fd27, %fd25, %fd26;
	ld.global.f64 	%fd28, [%rd8+-512];
	add.f64 	%fd29, %fd27, %fd28;
	ld.global.f64 	%fd30, [%rd8+-384];
	add.f64 	%fd31, %fd29, %fd30;
	ld.global.f64 	%fd32, [%rd8+-256];
	add.f64 	%fd33, %fd31, %fd32;
	ld.global.f64 	%fd34, [%rd8+-128];
	add.f64 	%fd35, %fd33, %fd34;
	ld.global.f64 	%fd36, [%rd8];
	add.f64 	%fd37, %fd35, %fd36;
	ld.global.f64 	%fd38, [%rd8+128];
	add.f64 	%fd39, %fd37, %fd38;
	ld.global.f64 	%fd40, [%rd8+256];
	add.f64 	%fd41, %fd39, %fd40;
	ld.global.f64 	%fd42, [%rd8+384];
	add.f64 	%fd43, %fd41, %fd42;
	ld.global.f64 	%fd44, [%rd8+512];
	add.f64 	%fd45, %fd43, %fd44;
	ld.global.f64 	%fd46, [%rd8+640];
	add.f64 	%fd47, %fd45, %fd46;
	ld.global.f64 	%fd48, [%rd8+768];
	add.f64 	%fd49, %fd47, %fd48;
	ld.global.f64 	%fd50, [%rd8+896];
	add.f64 	%fd95, %fd49, %fd50;
	add.s32 	%r65, %r65, 256;
	add.s32 	%r64, %r64, 16;
	add.s32 	%r63, %r63, 256;
	setp.eq.s32 	%p5, %r64, 0;
	@%p5 bra 	$L__BB414_8;
	bra.uni 	$L__BB414_7;
$L__BB414_8:
	setp.eq.s32 	%p6, %r5, 0;
	@%p6 bra 	$L__BB414_18;
	setp.lt.u32 	%p7, %r6, 7;
	@%p7 bra 	$L__BB414_11;
	add.s32 	%r38, %r65, %r14;
	mul.wide.s32 	%rd9, %r38, 8;
	add.s64 	%rd10, %rd1, %rd9;
	ld.global.f64 	%fd52, [%rd10];
	add.f64 	%fd53, %fd95, %fd52;
	ld.global.f64 	%fd54, [%rd10+128];
	add.f64 	%fd55, %fd53, %fd54;
	ld.global.f64 	%fd56, [%rd10+256];
	add.f64 	%fd57, %fd55, %fd56;
	ld.global.f64 	%fd58, [%rd10+384];
	add.f64 	%fd59, %fd57, %fd58;
	ld.global.f64 	%fd60, [%rd10+512];
	add.f64 	%fd61, %fd59, %fd60;
	ld.global.f64 	%fd62, [%rd10+640];
	add.f64 	%fd63, %fd61, %fd62;
	ld.global.f64 	%fd64, [%rd10+768];
	add.f64 	%fd65, %fd63, %fd64;
	ld.global.f64 	%fd66, [%rd10+896];
	add.f64 	%fd95, %fd65, %fd66;
	add.s32 	%r65, %r65, 128;
$L__BB414_11:
	setp.eq.s32 	%p8, %r7, 0;
	@%p8 bra 	$L__BB414_18;
	setp.lt.u32 	%p9, %r8, 3;
	@%p9 bra 	$L__BB414_14;
	add.s32 	%r39, %r65, %r14;
	mul.wide.s32 	%rd11, %r39, 8;
	add.s64 	%rd12, %rd1, %rd11;
	ld.global.f64 	%fd68, [%rd12];
	add.f64 	%fd69, %fd95, %fd68;
	ld.global.f64 	%fd70, [%rd12+128];
	add.f64 	%fd71, %fd69, %fd70;
	ld.global.f64 	%fd72, [%rd12+256];
	add.f64 	%fd73, %fd71, %fd72;
	ld.global.f64 	%fd74, [%rd12+384];
	add.f64 	%fd95, %fd73, %fd74;
	add.s32 	%r65, %r65, 64;
$L__BB414_14:
	setp.eq.s32 	%p10, %r9, 0;
	@%p10 bra 	$L__BB414_18;
	setp.eq.s32 	%p11, %r9, 1;
	add.s32 	%r40, %r65, %r14;
	mul.wide.s32 	%rd13, %r40, 8;
	add.s64 	%rd4, %rd1, %rd13;
	ld.global.f64 	%fd75, [%rd4];
	add.f64 	%fd95, %fd95, %fd75;
	@%p11 bra 	$L__BB414_18;
	setp.eq.s32 	%p12, %r9, 2;
	ld.global.f64 	%fd76, [%rd4+128];
	add.f64 	%fd95, %fd95, %fd76;
	@%p12 bra 	$L__BB414_18;
	ld.global.f64 	%fd77, [%rd4+256];
	add.f64 	%fd95, %fd95, %fd77;
$L__BB414_18:
	setp.ne.s32 	%p13, %r3, 0;
	// begin inline asm
	mov.b64 {%r41,%r42}, %fd95;
	// end inline asm
	shfl.sync.down.b32	%r44|%p14, %r42, 8, 31, -1;
	shfl.sync.down.b32	%r43|%p15, %r41, 8, 31, -1;
	// begin inline asm
	mov.b64 %fd79, {%r43,%r44};
	// end inline asm
	add.f64 	%fd80, %fd95, %fd79;
	// begin inline asm
	mov.b64 {%r45,%r46}, %fd80;
	// end inline asm
	shfl.sync.down.b32	%r48|%p16, %r46, 4, 31, -1;
	shfl.sync.down.b32	%r47|%p17, %r45, 4, 31, -1;
	// begin inline asm
	mov.b64 %fd81, {%r47,%r48};
	// end inline asm
	add.f64 	%fd82, %fd80, %fd81;
	// begin inline asm
	mov.b64 {%r49,%r50}, %fd82;
	// end inline asm
	shfl.sync.down.b32	%r52|%p18, %r50, 2, 31, -1;
	shfl.sync.down.b32	%r51|%p19, %r49, 2, 31, -1;
	// begin inline asm
	mov.b64 %fd83, {%r51,%r52};
	// end inline asm
	add.f64 	%fd84, %fd82, %fd83;
	// begin inline asm
	mov.b64 {%r53,%r54}, %fd84;
	// end inline asm
	shfl.sync.down.b32	%r56|%p20, %r54, 1, 31, -1;
	shfl.sync.down.b32	%r55|%p21, %r53, 1, 31, -1;
	// begin inline asm
	mov.b64 %fd85, {%r55,%r56};
	// end inline asm
	add.f64 	%fd15, %fd84, %fd85;
	@%p13 bra 	$L__BB414_20;
	add.s32 	%r57, %r59, %r12;
	mul.wide.u32 	%rd14, %r57, 8;
	add.s64 	%rd15, %rd3, %rd14;
	ld.global.f64 	%fd86, [%rd15];
	add.f64 	%fd87, %fd15, %fd86;
	st.global.f64 	[%rd15], %fd87;
$L__BB414_20:
	add.s32 	%r59, %r59, 1;
	setp.ne.s32 	%p22, %r59, %r31;
	@%p22 bra 	$L__BB414_4;
$L__BB414_21:
	add.s32 	%r58, %r58, 32;
	setp.lt.s32 	%p23, %r58, %r29;
	@%p23 bra 	$L__BB414_2;
$L__BB414_22:
	ret;

}
	// .globl	_Z16gpukernelCLMWNr3ILi16ELi16ELi2EEvPdS0_S0_iii
.visible .entry _Z16gpukernelCLMWNr3ILi16ELi16ELi2EEvPdS0_S0_iii(
	.param .u64 .ptr .align 1 _Z16gpukernelCLMWNr3ILi16ELi16ELi2EEvPdS0_S0_iii_param_0,
	.param .u64 .ptr .align 1 _Z16gpukernelCLMWNr3ILi16ELi16ELi2EEvPdS0_S0_iii_param_1,
	.param .u64 .ptr .align 1 _Z16gpukernelCLMWNr3ILi16ELi16ELi2EEvPdS0_S0_iii_param_2,
	.param .u32 _Z16gpukernelCLMWNr3ILi16ELi16ELi2EEvPdS0_S0_iii_param_3,
	.param .u32 _Z16gpukernelCLMWNr3ILi16ELi16ELi2EEvPdS0_S0_iii_param_4,
	.param .u32 _Z16gpukernelCLMWNr3ILi16ELi16ELi2EEvPdS0_S0_iii_param_5
)
{
	.reg .pred 	%p<24>;
	.reg .b32 	%r<67>;
	.reg .b64 	%rd<16>;
	.reg .b64 	%fd<96>;

	ld.param.u64 	%rd5, [_Z16gpukernelCLMWNr3ILi16ELi16ELi2EEvPdS0_S0_iii_param_0];
	ld.param.u64 	%rd6, [_Z16gpukernelCLMWNr3ILi16ELi16ELi2EEvPdS0_S0_iii_param_1];
	ld.param.u32 	%r29, [_Z16gpukernelCLMWNr3ILi16ELi16ELi2EEvPdS0_S0_iii_param_3];
	ld.param.u32 	%r30, [_Z16gpukernelCLMWNr3ILi16ELi16ELi2EEvPdS0_S0_iii_param_4];
	ld.param.u32 	%r31, [_Z16gpukernelCLMWNr3ILi16ELi16ELi2EEvPdS0_S0_iii_param_5];
	cvta.to.global.u64 	%rd1, %rd6;
	mov.u32 	%r1, %tid.x;
	shr.u32 	%r59, %r1, 5;
	setp.ge.s32 	%p1, %r59, %r29;
	@%p1 bra 	$L__BB415_22;
	shr.u32 	%r32, %r1, 4;
	and.b32  	%r3, %r32, 1;
	and.b32  	%r4, %r1, 15;
	not.b32 	%r33, %r4;
	add.s32 	%r5, %r30, %r33;
	shr.u32 	%r34, %r5, 4;
	add.s32 	%r35, %r34, 1;
	and.b32  	%r6, %r35, 15;
	and.b32  	%r7, %r35, 7;
	add.s32 	%r8, %r7, -1;
	and.b32  	%r9, %r35, 3;
	and.b32  	%r36, %r35, 536870896;
	neg.s32 	%r10, %r36;
	add.s64 	%rd2, %rd1, 1024;
	cvta.to.global.u64 	%rd3, %rd5;
$L__BB415_2:
	setp.ge.s32 	%p2, %r3, %r31;
	@%p2 bra 	$L__BB415_21;
	mul.lo.s32 	%r12, %r59, %r31;
	mov.u32 	%r60, %r3;
$L__BB415_4:
	setp.ge.s32 	%p3, %r4, %r30;
	mov.f64 	%fd95, 0d0000000000000000;
	@%p3 bra 	$L__BB415_18;
	setp.lt.u32 	%p4, %r5, 240;
	add.s32 	%r37, %r60, %r12;
	mul.lo.s32 	%r14, %r37, %r30;
	mov.f64 	%fd95, 0d0000000000000000;
	mov.u32 	%r66, %r4;
	@%p4 bra 	$L__BB415_8;
	add.s32 	%r64, %r4, %r14;
	mov.f64 	%fd95, 0d0000000000000000;
	mov.u32 	%r65, %r10;
	mov.u32 	%r66, %r4;
$L__BB415_7:
	.pragma "nounroll";
	mul.wide.s32 	%rd7, %r64, 8;
	add.s64 	%rd8, %rd2, %rd7;
	ld.global.f64 	%fd20, [%rd8+-1024];
	add.f64 	%fd21, %fd95, %fd20;
	ld.global.f64 	%fd22, [%rd8+-896];
	add.f64 	%fd23, %fd21, %fd22;
	ld.global.f64 	%fd24, [%rd8+-768];
	add.f64 	%fd25, %fd23, %fd24;
	ld.global.f64 	%fd26, [%rd8+-640];
	add.f64 	%fd27, %fd25, %fd26;
	ld.global.f64 	%fd28, [%rd8+-512];
	add.f64 	%fd29, %fd27, %fd28;
	ld.global.f64 	%fd30, [%rd8+-384];
	add.f64 	%fd31, %fd29, %fd30;
	ld.global.f64 	%fd32, [%rd8+-256];
	add.f64 	%fd33, %fd31, %fd32;
	ld.global.f64 	%fd34, [%rd8+-128];
	add.f64 	%fd35, %fd33, %fd34;
	ld.global.f64 	%fd36, [%rd8];
	add.f64 	%fd37, %fd35, %fd36;
	ld.global.f64 	%fd38, [%rd8+128];
	add.f64 	%fd39, %fd37, %fd38;
	ld.global.f64 	%fd40, [%rd8+256];
	add.f64 	%fd41, %fd39, %fd40;
	ld.global.f64 	%fd42, [%rd8+384];
	add.f64 	%fd43, %fd41, %fd42;
	ld.global.f64 	%fd44, [%rd8+512];
	add.f64 	%fd45, %fd43, %fd44;
	ld.global.f64 	%fd46, [%rd8+640];
	add.f64 	%fd47, %fd45, %fd46;
	ld.global.f64 	%fd48, [%rd8+768];
	add.f64 	%fd49, %fd47, %fd48;
	ld.global.f64 	%fd50, [%rd8+896];
	add.f64 	%fd95, %fd49, %fd50;
	add.s32 	%r66, %r66, 256;
	add.s32 	%r65, %r65, 16;
	add.s32 	%r64, %r64, 256;
	setp.eq.s32 	%p5, %r65, 0;
	@%p5 bra 	$L__BB415_8;
	bra.uni 	$L__BB415_7;
$L__BB415_8:
	setp.eq.s32 	%p6, %r6, 0;
	@%p6 bra 	$L__BB415_18;
	add.s32 	%r38, %r6, -1;
	setp.lt.u32 	%p7, %r38, 7;
	@%p7 bra 	$L__BB415_11;
	add.s32 	%r39, %r66, %r14;
	mul.wide.s32 	%rd9, %r39, 8;
	add.s64 	%rd10, %rd1, %rd9;
	ld.global.f64 	%fd52, [%rd10];
	add.f64 	%fd53, %fd95, %fd52;
	ld.global.f64 	%fd54, [%rd10+128];
	add.f64 	%fd55, %fd53, %fd54;
	ld.global.f64 	%fd56, [%rd10+256];
	add.f64 	%fd57, %fd55, %fd56;
	ld.global.f64 	%fd58, [%rd10+384];
	add.f64 	%fd59, %fd57, %fd58;
	ld.global.f64 	%fd60, [%rd10+512];
	add.f64 	%fd61, %fd59, %fd60;
	ld.global.f64 	%fd62, [%rd10+640];
	add.f64 	%fd63, %fd61, %fd62;
	ld.global.f64 	%fd64, [%rd10+768];
	add.f64 	%fd65, %fd63, %fd64;
	ld.global.f64 	%fd66, [%rd10+896];
	add.f64 	%fd95, %fd65, %fd66;
	add.s32 	%r66, %r66, 128;
$L__BB415_11:
	setp.eq.s32 	%p8, %r7, 0;
	@%p8 bra 	$L__BB415_18;
	setp.lt.u32 	%p9, %r8, 3;
	@%p9 bra 	$L__BB415_14;
	add.s32 	%r40, %r66, %r14;
	mul.wide.s32 	%rd11, %r40, 8;
	add.s64 	%rd12, %rd1, %rd11;
	ld.global.f64 	%fd68, [%rd12];
	add.f64 	%fd69, %fd95, %fd68;
	ld.global.f64 	%fd70, [%rd12+128];
	add.f64 	%fd71, %fd69, %fd70;
	ld.global.f64 	%fd72, [%rd12+256];
	add.f64 	%fd73, %fd71, %fd72;
	ld.global.f64 	%fd74, [%rd12+384];
	add.f64 	%fd95, %fd73, %fd74;
	add.s32 	%r66, %r66, 64;
$L__BB415_14:
	setp.eq.s32 	%p10, %r9, 0;
	@%p10 bra 	$L__BB415_18;
	setp.eq.s32 	%p11, %r9, 1;
	add.s32 	%r41, %r66, %r14;
	mul.wide.s32 	%rd13, %r41, 8;
	add.s64 	%rd4, %rd1, %rd13;
	ld.global.f64 	%fd75, [%rd4];
	add.f64 	%fd95, %fd95, %fd75;
	@%p11 bra 	$L__BB415_18;
	setp.eq.s32 	%p12, %r9, 2;
	ld.global.f64 	%fd76, [%rd4+128];
	add.f64 	%fd95, %fd95, %fd76;
	@%p12 bra 	$L__BB415_18;
	ld.global.f64 	%fd77, [%rd4+256];
	add.f64 	%fd95, %fd95, %fd77;
$L__BB415_18:
	setp.ne.s32 	%p13, %r4, 0;
	// begin inline asm
	mov.b64 {%r42,%r43}, %fd95;
	// end inline asm
	shfl.sync.down.b32	%r45|%p14, %r43, 8, 31, -1;
	shfl.sync.down.b32	%r44|%p15, %r42, 8, 31, -1;
	// begin inline asm
	mov.b64 %fd79, {%r44,%r45};
	// end inline asm
	add.f64 	%fd80, %fd95, %fd79;
	// begin inline asm
	mov.b64 {%r46,%r47}, %fd80;
	// end inline asm
	shfl.sync.down.b32	%r49|%p16, %r47, 4, 31, -1;
	shfl.sync.down.b32	%r48|%p17, %r46, 4, 31, -1;
	// begin inline asm
	mov.b64 %fd81, {%r48,%r49};
	// end inline asm
	add.f64 	%fd82, %fd80, %fd81;
	// begin inline asm
	mov.b64 {%r50,%r51}, %fd82;
	// end inline asm
	shfl.sync.down.b32	%r53|%p18, %r51, 2, 31, -1;
	shfl.sync.down.b32	%r52|%p19, %r50, 2, 31, -1;
	// begin inline asm
	mov.b64 %fd83, {%r52,%r53};
	// end inline asm
	add.f64 	%fd84, %fd82, %fd83;
	// begin inline asm
	mov.b64 {%r54,%r55}, %fd84;
	// end inline asm
	shfl.sync.down.b32	%r57|%p20, %r55, 1, 31, -1;
	shfl.sync.down.b32	%r56|%p21, %r54, 1, 31, -1;
	// begin inline asm
	mov.b64 %fd85, {%r56,%r57};
	// end inline asm
	add.f64 	%fd15, %fd84, %fd85;
	@%p13 bra 	$L__BB415_20;
	add.s32 	%r58, %r60, %r12;
	mul.wide.s32 	%rd14, %r58, 8;
	add.s64 	%rd15, %rd3, %rd14;
	ld.global.f64 	%fd86, [%rd15];
	add.f64 	%fd87, %fd15, %fd86;
	st.global.f64 	[%rd15], %fd87;
$L__BB415_20:
	add.s32 	%r60, %r60, 2;
	setp.lt.s32 	%p22, %r60, %r31;
	@%p22 bra 	$L__BB415_4;
$L__BB415_21:
	add.s32 	%r59, %r59, 16;
	setp.lt.s32 	%p23, %r59, %r29;
	@%p23 bra 	$L__BB415_2;
$L__BB415_22:
	ret;

}
	// .globl	_Z16gpukernelCLMWNr3ILi16ELi16ELi4EEvPdS0_S0_iii
.visible .entry _Z16gpukernelCLMWNr3ILi16ELi16ELi4EEvPdS0_S0_iii(
	.param .u64 .ptr .align 1 _Z16gpukernelCLMWNr3ILi16ELi16ELi4EEvPdS0_S0_iii_param_0,
	.param .u64 .ptr .align 1 _Z16gpukernelCLMWNr3ILi16ELi16ELi4EEvPdS0_S0_iii_param_1,
	.param .u64 .ptr .align 1 _Z16gpukernelCLMWNr3ILi16ELi16ELi4EEvPdS0_S0_iii_param_2,
	.param .u32 _Z16gpukernelCLMWNr3ILi16ELi16ELi4EEvPdS0_S0_iii_param_3,
	.param .u32 _Z16gpukernelCLMWNr3ILi16ELi16ELi4EEvPdS0_S0_iii_param_4,
	.param .u32 _Z16gpukernelCLMWNr3ILi16ELi16ELi4EEvPdS0_S0_iii_param_5
)
{
	.reg .pred 	%p<24>;
	.reg .b32 	%r<67>;
	.reg .b64 	%rd<16>;
	.reg .b64 	%fd<96>;

	ld.param.u64 	%rd5, [_Z16gpukernelCLMWNr3ILi16ELi16ELi4EEvPdS0_S0_iii_param_0];
	ld.param.u64 	%rd6, [_Z16gpukernelCLMWNr3ILi16ELi16ELi4EEvPdS0_S0_iii_param_1];
	ld.param.u32 	%r29, [_Z16gpukernelCLMWNr3ILi16ELi16ELi4EEvPdS0_S0_iii_param_3];
	ld.param.u32 	%r30, [_Z16gpukernelCLMWNr3ILi16ELi16ELi4EEvPdS0_S0_iii_param_4];
	ld.param.u32 	%r31, [_Z16gpukernelCLMWNr3ILi16ELi16ELi4EEvPdS0_S0_iii_param_5];
	cvta.to.global.u64 	%rd1, %rd6;
	mov.u32 	%r1, %tid.x;
	shr.u32 	%r59, %r1, 6;
	setp.ge.s32 	%p1, %r59, %r29;
	@%p1 bra 	$L__BB416_22;
	shr.u32 	%r32, %r1, 4;
	and.b32  	%r3, %r32, 3;
	and.b32  	%r4, %r1, 15;
	not.b32 	%r33, %r4;
	add.s32 	%r5, %r30, %r33;
	shr.u32 	%r34, %r5, 4;
	add.s32 	%r35, %r34, 1;
	and.b32  	%r6, %r35, 15;
	and.b32  	%r7, %r35, 7;
	add.s32 	%r8, %r7, -1;
	and.b32  	%r9, %r35, 3;
	and.b32  	%r36, %r35, 536870896;
	neg.s32 	%r10, %r36;
	add.s64 	%rd2, %rd1, 1024;
	cvta.to.global.u64 	%rd3, %rd5;
$L__BB416_2:
	setp.ge.s32 	%p2, %r3, %r31;
	@%p2 bra 	$L__BB416_21;
	mul.lo.s32 	%r12, %r59, %r31;
	mov.u32 	%r60, %r3;
$L__BB416_4:
	setp.ge.s32 	%p3, %r4, %r30;
	mov.f64 	%fd95, 0d0000000000000000;
	@%p3 bra 	$L__BB416_18;
	setp.lt.u32 	%p4, %r5, 240;
	add.s32 	%r37, %r60, %r12;
	mul.lo.s32 	%r14, %r37, %r30;
	mov.f64 	%fd95, 0d0000000000000000;
	mov.u32 	%r66, %r4;
	@%p4 bra 	$L__BB416_8;
	add.s32 	%r64, %r4, %r14;
	mov.f64 	%fd95, 0d0000000000000000;
	mov.u32 	%r65, %r10;
	mov.u32 	%r66, %r4;
$L__BB416_7:
	.pragma "nounroll";
	mul.wide.s32 	%rd7, %r64, 8;
	add.s64 	%rd8, %rd2, %rd7;
	ld.global.f64 	%fd20, [%rd8+-1024];
	add.f64 	%fd21, %fd95, %fd20;
	ld.global.f64 	%fd22, [%rd8+-896];
	add.f64 	%fd23, %fd21, %fd22;
	ld.global.f64 	%fd24, [%rd8+-768];
	add.f64 	%fd25, %fd23, %fd24;
	ld.global.f64 	%fd26, [%rd8+-640];
	add.f64 	%fd27, %fd25, %fd26;
	ld.global.f64 	%fd28, [%rd8+-512];
	add.f64 	%fd29, %fd27, %fd28;
	ld.global.f64 	%fd30, [%rd8+-384];
	add.f64 	%fd31, %fd29, %fd30;
	ld.global.f64 	%fd32, [%rd8+-256];
	add.f64 	%fd33, %fd31, %fd32;
	ld.global.f64 	%fd34, [%rd8+-128];
	add.f64 	%fd35, %fd33, %fd34;
	ld.global.f64 	%fd36, [%rd8];
	add.f64 	%fd37, %fd35, %fd36;
	ld.global.f64 	%fd38, [%rd8+128];
	add.f64 	%fd39, %fd37, %fd38;
	ld.global.f64 	%fd40, [%rd8+256];
	add.f64 	%fd41, %fd39, %fd40;
	ld.global.f64 	%fd42, [%rd8+384];
	add.f64 	%fd43, %fd41, %fd42;
	ld.global.f64 	%fd44, [%rd8+512];
	add.f64 	%fd45, %fd43, %fd44;
	ld.global.f64 	%fd46, [%rd8+640];
	add.f64 	%fd47, %fd45, %fd46;
	ld.global.f64 	%fd48, [%rd8+768];
	add.f64 	%fd49, %fd47, %fd48;
	ld.global.f64 	%fd50, [%rd8+896];
	add.f64 	%fd95, %fd49, %fd50;
	add.s32 	%r66, %r66, 256;
	add.s32 	%r65, %r65, 16;
	add.s32 	%r64, %r64, 256;
	setp.eq.s32 	%p5, %r65, 0;
	@%p5 bra 	$L__BB416_8;
	bra.uni 	$L__BB416_7;
$L__BB416_8:
	setp.eq.s32 	%p6, %r6, 0;
	@%p6 bra 	$L__BB416_18;
	add.s32 	%r38, %r6, -1;
	setp.lt.u32 	%p7, %r38, 7;
	@%p7 bra 	$L__BB416_11;
	add.s32 	%r39, %r66, %r14;
	mul.wide.s32 	%rd9, %r39, 8;
	add.s64 	%rd10, %rd1, %rd9;
	ld.global.f64 	%fd52, [%rd10];
	add.f64 	%fd53, %fd95, %fd52;
	ld.global.f64 	%fd54, [%rd10+128];
	add.f64 	%fd55, %fd53, %fd54;
	ld.global.f64 	%fd56, [%rd10+256];
	add.f64 	%fd57, %fd55, %fd56;
	ld.global.f64 	%fd58, [%rd10+384];
	add.f64 	%fd59, %fd57, %fd58;
	ld.global.f64 	%fd60, [%rd10+512];
	add.f64 	%fd61, %fd59, %fd60;
	ld.global.f64 	%fd62, [%rd10+640];
	add.f64 	%fd63, %fd61, %fd62;
	ld.global.f64 	%fd64, [%rd10+768];
	add.f64 	%fd65, %fd63, %fd64;
	ld.global.f64 	%fd66, [%rd10+896];
	add.f64 	%fd95, %fd65, %fd66;
	add.s32 	%r66, %r66, 128;
$L__BB416_11:
	setp.eq.s32 	%p8, %r7, 0;
	@%p8 bra 	$L__BB416_18;
	setp.lt.u32 	%p9, %r8, 3;
	@%p9 bra 	$L__BB416_14;
	add.s32 	%r40, %r66, %r14;
	mul.wide.s32 	%rd11, %r40, 8;
	add.s64 	%rd12, %rd1, %rd11;
	ld.global.f64 	%fd68, [%rd12];
	add.f64 	%fd69, %fd95, %fd68;
	ld.global.f64 	%fd70, [%rd12+128];
	add.f64 	%fd71, %fd69, %fd70;
	ld.global.f64 	%fd72, [%rd12+256];
	add.f64 	%fd73, %fd71, %fd72;
	ld.global.f64 	%fd74, [%rd12+384];
	add.f64 	%fd95, %fd73, %fd74;
	add.s32 	%r66, %r66, 64;
$L__BB416_14:
	setp.eq.s32 	%p10, %r9, 0;
	@%p10 bra 	$L__BB416_18;
	setp.eq.s32 	%p11, %r9, 1;
	add.s32 	%r41, %r66, %r14;
	mul.wide.s32 	%rd13, %r41, 8;
	add.s64 	%rd4, %rd1, %rd13;
	ld.global.f64 	%fd75, [%rd4];
	add.f64 	%fd95, %fd95, %fd75;
	@%p11 bra 	$L__BB416_18;
	setp.eq.s32 	%p12, %r9, 2;
	ld.global.f64 	%fd76, [%rd4+128];
	add.f64 	%fd95, %fd95, %fd76;
	@%p12 bra 	$L__BB416_18;
	ld.global.f64 	%fd77, [%rd4+256];
	add.f64 	%fd95, %fd95, %fd77;
$L__BB416_18:
	setp.ne.s32 	%p13, %r4, 0;
	// begin inline asm
	mov.b64 {%r42,%r43}, %fd95;
	// end inline asm
	shfl.sync.down.b32	%r45|%p14, %r43, 8, 31, -1;
	shfl.sync.down.b32	%r44|%p15, %r42, 8, 31, -1;
	// begin inline asm
	mov.b64 %fd79, {%r44,%r45};
	// end inline asm
	add.f64 	%fd80, %fd95, %fd79;
	// begin inline asm
	mov.b64 {%r46,%r47}, %fd80;
	// end inline asm
	shfl.sync.down.b32	%r49|%p16, %r47, 4, 31, -1;
	shfl.sync.down.b32	%r48|%p17, %r46, 4, 31, -1;
	// begin inline asm
	mov.b64 %fd81, {%r48,%r49};
	// end inline asm
	add.f64 	%fd82, %fd80, %fd81;
	// begin inline asm
	mov.b64 {%r50,%r51}, %fd82;
	// end inline asm
	shfl.sync.down.b32	%r53|%p18, %r51, 2, 31, -1;
	shfl.sync.down.b32	%r52|%p19, %r50, 2, 31, -1;
	// begin inline asm
	mov.b64 %fd83, {%r52,%r53};
	// end inline asm
	add.f64 	%fd84, %fd82, %fd83;
	// begin inline asm
	mov.b64 {%r54,%r55}, %fd84;
	// end inline asm
	shfl.sync.down.b32	%r57|%p20, %r55, 1, 31, -1;
	shfl.sync.down.b32	%r56|%p21, %r54, 1, 31, -1;
	// begin inline asm
	mov.b64 %fd85, {%r56,%r57};
	// end inline asm
	add.f64 	%fd15, %fd84, %fd85;
	@%p13 bra 	$L__BB416_20;
	add.s32 	%r58, %r60, %r12;
	mul.wide.s32 	%rd14, %r58, 8;
	add.s64 	%rd15, %rd3, %rd14;
	ld.global.f64 	%fd86, [%rd15];
	add.f64 	%fd87, %fd15, %fd86;
	st.global.f64 	[%rd15], %fd87;
$L__BB416_20:
	add.s32 	%r60, %r60, 4;
	setp.lt.s32 	%p22, %r60, %r31;
	@%p22 bra 	$L__BB416_4;
$L__BB416_21:
	add.s32 	%r59, %r59, 8;
	setp.lt.s32 	%p23, %r59, %r29;
	@%p23 bra 	$L__BB416_2;
$L__BB416_22:
	ret;

}
	// .globl	_Z16gpukernelCLMWNr3ILi16ELi16ELi8EEvPdS0_S0_iii
.visible .entry _Z16gpukernelCLMWNr3ILi16ELi16ELi8EEvPdS0_S0_iii(
	.param .u64 .ptr .align 1 _Z16gpukernelCLMWNr3ILi16ELi16ELi8EEvPdS0_S0_iii_param_0,
	.param .u64 .ptr .align 1 _Z16gpukernelCLMWNr3ILi16ELi16ELi8EEvPdS0_S0_iii_param_1,
	.param .u64 .ptr .align 1 _Z16gpukernelCLMWNr3ILi16ELi16ELi8EEvPdS0_S0_iii_param_2,
	.param .u32 _Z16gpukernelCLMWNr3ILi16ELi16ELi8EEvPdS0_S0_iii_param_3,
	.param .u32 _Z16gpukernelCLMWNr3ILi16ELi16ELi8EEvPdS0_S0_iii_param_4,
	.param .u32 _Z16gpukernelCLMWNr3ILi16ELi16ELi8EEvPdS0_S0_iii_param_5
)
{
	.reg .pred 	%p<24>;
	.reg .b32 	%r<67>;
	.reg .b64 	%rd<16>;
	.reg .b64 	%fd<96>;

	ld.param.u64 	%rd5, [_Z16gpukernelCLMWNr3ILi16ELi16ELi8EEvPdS0_S0_iii_param_0];
	ld.param.u64 	%rd6, [_Z16gpukernelCLMWNr3ILi16ELi16ELi8EEvPdS0_S0_iii_param_1];
	ld.param.u32 	%r29, [_Z16gpukernelCLMWNr3ILi16ELi16ELi8EEvPdS0_S0_iii_param_3];
	ld.param.u32 	%r30, [_Z16gpukernelCLMWNr3ILi16ELi16ELi8EEvPdS0_S0_iii_param_4];
	ld.param.u32 	%r31, [_Z16gpukernelCLMWNr3ILi16ELi16ELi8EEvPdS0_S0_iii_param_5];
	cvta.to.global.u64 	%rd1, %rd6;
	mov.u32 	%r1, %tid.x;
	shr.u32 	%r59, %r1, 7;
	setp.ge.s32 	%p1, %r59, %r29;
	@%p1 bra 	$L__BB417_22;
	shr.u32 	%r32, %r1, 4;
	and.b32  	%r3, %r32, 7;
	and.b32  	%r4, %r1, 15;
	not.b32 	%r33, %r4;
	add.s32 	%r5, %r30, %r33;
	shr.u32 	%r34, %r5, 4;
	add.s32 	%r35, %r34, 1;
	and.b32  	%r6, %r35, 15;
	and.b32  	%r7, %r35, 7;
	add.s32 	%r8, %r7, -1;
	and.b32  	%r9, %r35, 3;
	and.b32  	%r36, %r35, 536870896;
	neg.s32 	%r10, %r36;
	add.s64 	%rd2, %rd1, 1024;
	cvta.to.global.u64 	%rd3, %rd5;
$L__BB417_2:
	setp.ge.s32 	%p2, %r3, %r31;
	@%p2 bra 	$L__BB417_21;
	mul.lo.s32 	%r12, %r59, %r31;
	mov.u32 	%r60, %r3;
$L__BB417_4:
	setp.ge.s32 	%p3, %r4, %r30;
	mov.f64 	%fd95, 0d0000000000000000;
	@%p3 bra 	$L__BB417_18;
	setp.lt.u32 	%p4, %r5, 240;
	add.s32 	%r37, %r60, %r12;
	mul.lo.s32 	%r14, %r37, %r30;
	mov.f64 	%fd95, 0d0000000000000000;
	mov.u32 	%r66, %r4;
	@%p4 bra 	$L__BB417_8;
	add.s32 	%r64, %r4, %r14;
	mov.f64 	%fd95, 0d0000000000000000;
	mov.u32 	%r65, %r10;
	mov.u32 	%r66, %r4;
$L__BB417_7:
	.pragma "nounroll";
	mul.wide.s32 	%rd7, %r64, 8;
	add.s64 	%rd8, %rd2, %rd7;
	ld.global.f64 	%fd20, [%rd8+-1024];
	add.f64 	%fd21, %fd95, %fd20;
	ld.global.f64 	%fd22, [%rd8+-896];
	add.f64 	%fd23, %fd21, %fd22;
	ld.global.f64 	%fd24, [%rd8+-768];
	add.f64 	%fd25, %fd23, %fd24;
	ld.global.f64 	%fd26, [%rd8+-640];
	add.f64 	%fd27, %fd25, %fd26;
	ld.global.f64 	%fd28, [%rd8+-512];
	add.f64 	%fd29, %fd27, %fd28;
	ld.global.f64 	%fd30, [%rd8+-384];
	add.f64 	%fd31, %fd29, %fd30;
	ld.global.f64 	%fd32, [%rd8+-256];
	add.f64 	%fd33, %fd31, %fd32;
	ld.global.f64 	%fd34, [%rd8+-128];
	add.f64 	%fd35, %fd33, %fd34;
	ld.global.f64 	%fd36, [%rd8];
	add.f64 	%fd37, %fd35, %fd36;
	ld.global.f64 	%fd38, [%rd8+128];
	add.f64 	%fd39, %fd37, %fd38;
	ld.global.f64 	%fd40, [%rd8+256];
	add.f64 	%fd41, %fd39, %fd40;
	ld.global.f64 	%fd42, [%rd8+384];
	add.f64 	%fd43, %fd41, %fd42;
	ld.global.f64 	%fd44, [%rd8+512];
	add.f64 	%fd45, %fd43, %fd44;
	ld.global.f64 	%fd46, [%rd8+640];
	add.f64 	%fd47, %fd45, %fd46;
	ld.global.f64 	%fd48, [%rd8+768];
	add.f64 	%fd49, %fd47, %fd48;
	ld.global.f64 	%fd50, [%rd8+896];
	add.f64 	%fd95, %fd49, %fd50;
	add.s32 	%r66, %r66, 256;
	add.s32 	%r65, %r65, 16;
	add.s32 	%r64, %r64, 256;
	setp.eq.s32 	%p5, %r65, 0;
	@%p5 bra 	$L__BB417_8;
	bra.uni 	$L__BB417_7;
$L__BB417_8:
	setp.eq.s32 	%p6, %r6, 0;
	@%p6 bra 	$L__BB417_18;
	add.s32 	%r38, %r6, -1;
	setp.lt.u32 	%p7, %r38, 7;
	@%p7 bra 	$L__BB417_11;
	add.s32 	%r39, %r66, %r14;
	mul.wide.s32 	%rd9, %r39, 8;
	add.s64 	%rd10, %rd1, %rd9;
	ld.global.f64 	%fd52, [%rd10];
	add.f64 	%fd53, %fd95, %fd52;
	ld.global.f64 	%fd54, [%rd10+128];
	add.f64 	%fd55, %fd53, %fd54;
	ld.global.f64 	%fd56, [%rd10+256];
	add.f64 	%fd57, %fd55, %fd56;
	ld.global.f64 	%fd58, [%rd10+384];
	add.f64 	%fd59, %fd57, %fd58;
	ld.global.f64 	%fd60, [%rd10+512];
	add.f64 	%fd61, %fd59, %fd60;
	ld.global.f64 	%fd62, [%rd10+640];
	add.f64 	%fd63, %fd61, %fd62;
	ld.global.f64 	%fd64, [%rd10+768];
	add.f64 	%fd65, %fd63, %fd64;
	ld.global.f64 	%fd66, [%rd10+896];
	add.f64 	%fd95, %fd65, %fd66;
	add.s32 	%r66, %r66, 128;
$L__BB417_11:
	setp.eq.s32 	%p8, %r7, 0;
	@%p8 bra 	$L__BB417_18;
	setp.lt.u32 	%p9, %r8, 3;
	@%p9 bra 	$L__BB417_14;
	add.s32 	%r40, %r66, %r14;
	mul.wide.s32 	%rd11, %r40, 8;
	add.s64 	%rd12, %rd1, %rd11;
	ld.global.f64 	%fd68, [%rd12];
	add.f64 	%fd69, %fd95, %fd68;
	ld.global.f64 	%fd70, [%rd12+128];
	add.f64 	%fd71, %fd69, %fd70;
	ld.global.f64 	%fd72, [%rd12+256];
	add.f64 	%fd73, %fd71, %fd72;
	ld.global.f64 	%fd74, [%rd12+384];
	add.f64 	%fd95, %fd73, %fd74;
	add.s32 	%r66, %r66, 64;
$L__BB417_14:
	setp.eq.s32 	%p10, %r9, 0;
	@%p10 bra 	$L__BB417_18;
	setp.eq.s32 	%p11, %r9, 1;
	add.s32 	%r41, %r66, %r14;
	mul.wide.s32 	%rd13, %r41, 8;
	add.s64 	%rd4, %rd1, %rd13;
	ld.global.f64 	%fd75, [%rd4];
	add.f64 	%fd95, %fd95, %fd75;
	@%p11 bra 	$L__BB417_18;
	setp.eq.s32 	%p12, %r9, 2;
	ld.global.f64 	%fd76, [%rd4+128];
	add.f64 	%fd95, %fd95, %fd76;
	@%p12 bra 	$L__BB417_18;
	ld.global.f64 	%fd77, [%rd4+256];
	add.f64 	%fd95, %fd95, %fd77;
$L__BB417_18:
	setp.ne.s32 	%p13, %r4, 0;
	// begin inline asm
	mov.b64 {%r42,%r43}, %fd95;
	// end inline asm
	shfl.sync.down.b32	%r45|%p14, %r43, 8, 31, -1;
	shfl.sync.down.b32	%r44|%p15, %r42, 8, 31, -1;
	// begin inline asm
	mov.b64 %fd79, {%r44,%r45};
	// end inline asm
	add.f64 	%fd80, %fd95, %fd79;
	// begin inline asm
	mov.b64 {%r46,%r47}, %fd80;
	// end inline asm
	shfl.sync.down.b32	%r49|%p16, %r47, 4, 31, -1;
	shfl.sync.down.b32	%r48|%p17, %r46, 4, 31, -1;
	// begin inline asm
	mov.b64 %fd81, {%r48,%r49};
	// end inline asm
	add.f64 	%fd82, %fd80, %fd81;
	// begin inline asm
	mov.b64 {%r50,%r51}, %fd82;
	// end inline asm
	shfl.sync.down.b32	%r53|%p18, %r51, 2, 31, -1;
	shfl.sync.down.b32	%r52|%p19, %r50, 2, 31, -1;
	// begin inline asm
	mov.b64 %fd83, {%r52,%r53};
	// end inline asm
	add.f64 	%fd84, %fd82, %fd83;
	// begin inline asm
	mov.b64 {%r54,%r55}, %fd84;
	// end inline asm
	shfl.sync.down.b32	%r57|%p20, %r55, 1, 31, -1;
	shfl.sync.down.b32	%r56|%p21, %r54, 1, 31, -1;
	// begin inline asm
	mov.b64 %fd85, {%r56,%r57};
	// end inline asm
	add.f64 	%fd15, %fd84, %fd85;
	@%p13 bra 	$L__BB417_20;
	add.s32 	%r58, %r60, %r12;
	mul.wide.s32 	%rd14, %r58, 8;
	add.s64 	%rd15, %rd3, %rd14;
	ld.global.f64 	%fd86, [%rd15];
	add.f64 	%fd87, %fd15, %fd86;
	st.global.f64 	[%rd15], %fd87;
$L__BB417_20:
	add.s32 	%r60, %r60, 8;
	setp.lt.s32 	%p22, %r60, %r31;
	@%p22 bra 	$L__BB417_4;
$L__BB417_21:
	add.s32 	%r59, %r59, 4;
	setp.lt.s32 	%p23, %r59, %r29;
	@%p23 bra 	$L__BB417_2;
$L__BB417_22:
	ret;

}
	// .globl	_Z16gpukernelCLMWNr3ILi16ELi16ELi16EEvPdS0_S0_iii
.visible .entry _Z16gpukernelCLMWNr3ILi16ELi16ELi16EEvPdS0_S0_iii(
	.param .u64 .ptr .align 1 _Z16gpukernelCLMWNr3ILi16ELi16ELi16EEvPdS0_S0_iii_param_0,
	.param .u64 .ptr .align 1 _Z16gpukernelCLMWNr3ILi16ELi16ELi16EEvPdS0_S0_iii_param_1,
	.param .u64 .ptr .align 1 _Z16gpukernelCLMWNr3ILi16ELi16ELi16EEvPdS0_S0_iii_param_2,
	.param .u32 _Z16gpukernelCLMWNr3ILi16ELi16ELi16EEvPdS0_S0_iii_param_3,
	.param .u32 _Z16gpukernelCLMWNr3ILi16ELi16ELi16EEvPdS0_S0_iii_param_4,
	.param .u32 _Z16gpukernelCLMWNr3ILi16ELi16ELi16EEvPdS0_S0_iii_param_5
)
{
	.reg .pred 	%p<24>;
	.reg .b32 	%r<67>;
	.reg .b64 	%rd<16>;
	.reg .b64 	%fd<96>;

	ld.param.u64 	%rd5, [_Z16gpukernelCLMWNr3ILi16ELi16ELi16EEvPdS0_S0_iii_param_0];
	ld.param.u64 	%rd6, [_Z16gpukernelCLMWNr3ILi16ELi16ELi16EEvPdS0_S0_iii_param_1];
	ld.param.u32 	%r29, [_Z16gpukernelCLMWNr3ILi16ELi16ELi16EEvPdS0_S0_iii_param_3];
	ld.param.u32 	%r30, [_Z16gpukernelCLMWNr3ILi16ELi16ELi16EEvPdS0_S0_iii_param_4];
	ld.param.u32 	%r31, [_Z16gpukernelCLMWNr3ILi16ELi16ELi16EEvPdS0_S0_iii_param_5];
	cvta.to.global.u64 	%rd1, %rd6;
	mov.u32 	%r1, %tid.x;
	shr.u32 	%r59, %r1, 8;
	setp.ge.s32 	%p1, %r59, %r29;
	@%p1 bra 	$L__BB418_22;
	shr.u32 	%r32, %r1, 4;
	and.b32  	%r3, %r32, 15;
	and.b32  	%r4, %r1, 15;
	not.b32 	%r33, %r4;
	add.s32 	%r5, %r30, %r33;
	shr.u32 	%r34, %r5, 4;
	add.s32 	%r35, %r34, 1;
	and.b32  	%r6, %r35, 15;
	and.b32  	%r7, %r35, 7;
	add.s32 	%r8, %r7, -1;
	and.b32  	%r9, %r35, 3;
	and.b32  	%r36, %r35, 536870896;
	neg.s32 	%r10, %r36;
	add.s64 	%rd2, %rd1, 1024;
	cvta.to.global.u64 	%rd3, %rd5;
$L__BB418_2:
	setp.ge.s32 	%p2, %r3, %r31;
	@%p2 bra 	$L__BB418_21;
	mul.lo.s32 	%r12, %r59, %r31;
	mov.u32 	%r60, %r3;
$L__BB418_4:
	setp.ge.s32 	%p3, %r4, %r30;
	mov.f64 	%fd95, 0d0000000000000000;
	@%p3 bra 	$L__BB418_18;
	setp.lt.u32 	%p4, %r5, 240;
	add.s32 	%r37, %r60, %r12;
	mul.lo.s32 	%r14, %r37, %r30;
	mov.f64 	%fd95, 0d0000000000000000;
	mov.u32 	%r66, %r4;
	@%p4 bra 	$L__BB418_8;
	add.s32 	%r64, %r4, %r14;
	mov.f64 	%fd95, 0d0000000000000000;
	mov.u32 	%r65, %r10;
	mov.u32 	%r66, %r4;
$L__BB418_7:
	.pragma "nounroll";
	mul.wide.s32 	%rd7, %r64, 8;
	add.s64 	%rd8, %rd2, %rd7;
	ld.global.f64 	%fd20, [%rd8+-1024];
	add.f64 	%fd21, %fd95, %fd20;
	ld.global.f64 	%fd22, [%rd8+-896];
	add.f64 	%fd23, %fd21, %fd22;
	ld.global.f64 	%fd24, [%rd8+-768];
	add.f64 	%fd25, %fd23, %fd24;
	ld.global.f64 	%fd26, [%rd8+-640];
	add.f64 	%fd27, %fd25, %fd26;
	ld.global.f64 	%fd28, [%rd8+-512];
	add.f64 	%fd29, %fd27, %fd28;
	ld.global.f64 	%fd30, [%rd8+-384];
	add.f64 	%fd31, %fd29, %fd30;
	ld.global.f64 	%fd32, [%rd8+-256];
	add.f64 	%fd33, %fd31, %fd32;
	ld.global.f64 	%fd34, [%rd8+-128];
	add.f64 	%fd35, %fd33, %fd34;
	ld.global.f64 	%fd36, [%rd8];
	add.f64 	%fd37, %fd35, %fd36;
	ld.global.f64 	%fd38, [%rd8+128];
	add.f64 	%fd39, %fd37, %fd38;
	ld.global.f64 	%fd40, [%rd8+256];
	add.f64 	%fd41, %fd39, %fd40;
	ld.global.f64 	%fd42, [%rd8+384];
	add.f64 	%fd43, %fd41, %fd42;
	ld.global.f64 	%fd44, [%rd8+512];
	add.f64 	%fd45, %fd43, %fd44;
	ld.global.f64 	%fd46, [%rd8+640];
	add.f64 	%fd47, %fd45, %fd46;
	ld.global.f64 	%fd48, [%rd8+768];
	add.f64 	%fd49, %fd47, %fd48;
	ld.global.f64 	%fd50, [%rd8+896];
	add.f64 	%fd95, %fd49, %fd50;
	add.s32 	%r66, %r66, 256;
	add.s32 	%r65, %r65, 16;
	add.s32 	%r64, %r64, 256;
	setp.eq.s32 	%p5, %r65, 0;
	@%p5 bra 	$L__BB418_8;
	bra.uni 	$L__BB418_7;
$L__BB418_8:
	setp.eq.s32 	%p6, %r6, 0;
	@%p6 bra 	$L__BB418_18;
	add.s32 	%r38, %r6, -1;
	setp.lt.u32 	%p7, %r38, 7;
	@%p7 bra 	$L__BB418_11;
	add.s32 	%r39, %r66, %r14;
	mul.wide.s32 	%rd9, %r39, 8;
	add.s64 	%rd10, %rd1, %rd9;
	ld.global.f64 	%fd52, [%rd10];
	add.f64 	%fd53, %fd95, %fd52;
	ld.global.f64 	%fd54, [%rd10+128];
	add.f64 	%fd55, %fd53, %fd54;
	ld.global.f64 	%fd56, [%rd10+256];
	add.f64 	%fd57, %fd55, %fd56;
	ld.global.f64 	%fd58, [%rd10+384];
	add.f64 	%fd59, %fd57, %fd58;
	ld.global.f64 	%fd60, [%rd10+512];
	add.f64 	%fd61, %fd59, %fd60;
	ld.global.f64 	%fd62, [%rd10+640];
	add.f64 	%fd63, %fd61, %fd62;
	ld.global.f64 	%fd64, [%rd10+768];
	add.f64 	%fd65, %fd63, %fd64;
	ld.global.f64 	%fd66, [%rd10+896];
	add.f64 	%fd95, %fd65, %fd66;
	add.s32 	%r66, %r66, 128;
$L__BB418_11:
	setp.eq.s32 	%p8, %r7, 0;
	@%p8 bra 	$L__BB418_18;
	setp.lt.u32 	%p9, %r8, 3;
	@%p9 bra 	$L__BB418_14;
	add.s32 	%r40, %r66, %r14;
	mul.wide.s32 	%rd11, %r40, 8;
	add.s64 	%rd12, %rd1, %rd11;
	ld.global.f64 	%fd68, [%rd12];
	add.f64 	%fd69, %fd95, %fd68;
	ld.global.f64 	%fd70, [%rd12+128];
	add.f64 	%fd71, %fd69, %fd70;
	ld.global.f64 	%fd72, [%rd12+256];
	add.f64 	%fd73, %fd71, %fd72;
	ld.global.f64 	%fd74, [%rd12+384];
	add.f64 	%fd95, %fd73, %fd74;
	add.s32 	%r66, %r66, 64;
$L__BB418_14:
	setp.eq.s32 	%p10, %r9, 0;
	@%p10 bra 	$L__BB418_18;
	setp.eq.s32 	%p11, %r9, 1;
	add.s32 	%r41, %r66, %r14;
	mul.wide.s32 	%rd13, %r41, 8;
	add.s64 	%rd4, %rd1, %rd13;
	ld.global.f64 	%fd75, [%rd4];
	add.f64 	%fd95, %fd95, %fd75;
	@%p11 bra 	$L__BB418_18;
	setp.eq.s32 	%p12, %r9, 2;
	ld.global.f64 	%fd76, [%rd4+128];
	add.f64 	%fd95, %fd95, %fd76;
	@%p12 bra 	$L__BB418_18;
	ld.global.f64 	%fd77, [%rd4+256];
	add.f64 	%fd95, %fd95, %fd77;
$L__BB418_18:
	setp.ne.s32 	%p13, %r4, 0;
	// begin inline asm
	mov.b64 {%r42,%r43}, %fd95;
	// end inline asm
	shfl.sync.down.b32	%r45|%p14, %r43, 8, 31, -1;
	shfl.sync.down.b32	%r44|%p15, %r42, 8, 31, -1;
	// begin inline asm
	mov.b64 %fd79, {%r44,%r45};
	// end inline asm
	add.f64 	%fd80, %fd95, %fd79;
	// begin inline asm
	mov.b64 {%r46,%r47}, %fd80;
	// end inline asm
	shfl.sync.down.b32	%r49|%p16, %r47, 4, 31, -1;
	shfl.sync.down.b32	%r48|%p17, %r46, 4, 31, -1;
	// begin inline asm
	mov.b64 %fd81, {%r48,%r49};
	// end inline asm
	add.f64 	%fd82, %fd80, %fd81;
	// begin inline asm
	mov.b64 {%r50,%r51}, %fd82;
	// end inline asm
	shfl.sync.down.b32	%r53|%p18, %r51, 2, 31, -1;
	shfl.sync.down.b32	%r52|%p19, %r50, 2, 31, -1;
	// begin inline asm
	mov.b64 %fd83, {%r52,%r53};
	// end inline asm
	add.f64 	%fd84, %fd82, %fd83;
	// begin inline asm
	mov.b64 {%r54,%r55}, %fd84;
	// end inline asm
	shfl.sync.down.b32	%r57|%p20, %r55, 1, 31, -1;
	shfl.sync.down.b32	%r56|%p21, %r54, 1, 31, -1;
	// begin inline asm
	mov.b64 %fd85, {%r56,%r57};
	// end inline asm
	add.f64 	%fd15, %fd84, %fd85;
	@%p13 bra 	$L__BB418_20;
	add.s32 	%r58, %r60, %r12;
	mul.wide.s32 	%rd14, %r58, 8;
	add.s64 	%rd15, %rd3, %rd14;
	ld.global.f64 	%fd86, [%rd15];
	add.f64 	%fd87, %fd15, %fd86;
	st.global.f64 	[%rd15], %fd87;
$L__BB418_20:
	add.s32 	%r60, %r60, 16;
	setp.lt.s32 	%p22, %r60, %r31;
	@%p22 bra 	$L__BB418_4;
$L__BB418_21:
	add.s32 	%r59, %r59, 2;
	setp.lt.s32 	%p23, %r59, %r29;
	@%p23 bra 	$L__BB418_2;
$L__BB418_22:
	ret;

}
	// .globl	_Z16gpukernelCLMWNr3ILi16ELi32ELi1EEvPdS0_S0_iii
.visible .entry _Z16gpukernelCLMWNr3ILi16ELi32ELi1EEvPdS0_S0_iii(
	.param .u64 .ptr .align 1 _Z16gpukernelCLMWNr3ILi16ELi32ELi1EEvPdS0_S0_iii_param_0,
	.param .u64 .ptr .align 1 _Z16gpukernelCLMWNr3ILi16ELi32ELi1EEvPdS0_S0_iii_param_1,
	.param .u64 .ptr .align 1 _Z16gpukernelCLMWNr3ILi16ELi32ELi1EEvPdS0_S0_iii_param_2,
	.param .u32 _Z16gpukernelCLMWNr3ILi16ELi32ELi1EEvPdS0_S0_iii_param_3,
	.param .u32 _Z16gpukernelCLMWNr3ILi16ELi32ELi1EEvPdS0_S0_iii_param_4,
	.param .u32 _Z16gpukernelCLMWNr3ILi16ELi32ELi1EEvPdS0_S0_iii_param_5
)
{
	.reg .pred 	%p<24>;
	.reg .b32 	%r<66>;
	.reg .b64 	%rd<16>;
	.reg .b64 	%fd<96>;

	ld.param.u64 	%rd5, [_Z16gpukernelCLMWNr3ILi16ELi32ELi1EEvPdS0_S0_iii_param_0];
	ld.param.u64 	%rd6, [_Z16gpukernelCLMWNr3ILi16ELi32ELi1EEvPdS0_S0_iii_param_1];
	ld.param.u32 	%r29, [_Z16gpukernelCLMWNr3ILi16ELi32ELi1EEvPdS0_S0_iii_param_3];
	ld.param.u32 	%r30, [_Z16gpukernelCLMWNr3ILi16ELi32ELi1EEvPdS0_S0_iii_param_4];
	ld.param.u32 	%r31, [_Z16gpukernelCLMWNr3ILi16ELi32ELi1EEvPdS0_S0_iii_param_5];
	cvta.to.global.u64 	%rd1, %rd6;
	mov.u32 	%r1, %tid.x;
	shr.u32 	%r58, %r1, 4;
	setp.ge.s32 	%p1, %r58, %r29;
	@%p1 bra 	$L__BB419_22;
	and.b32  	%r3, %r1, 15;
	not.b32 	%r32, %r3;
	add.s32 	%r4, %r30, %r32;
	shr.u32 	%r33, %r4, 4;
	add.s32 	%r34, %r33, 1;
	and.b32  	%r5, %r34, 15;
	add.s32 	%r6, %r5, -1;
	and.b32  	%r7, %r34, 7;
	add.s32 	%r8, %r7, -1;
	and.b32  	%r9, %r34, 3;
	and.b32  	%r35, %r34, 536870896;
	neg.s32 	%r10, %r35;
	add.s64 	%rd2, %rd1, 1024;
	cvta.to.global.u64 	%rd3, %rd5;
$L__BB419_2:
	setp.lt.s32 	%p2, %r31, 1;
	@%p2 bra 	$L__BB419_21;
	mul.lo.s32 	%r12, %r58, %r31;
	mov.b32 	%r59, 0;
$L__BB419_4:
	setp.ge.s32 	%p3, %r3, %r30;
	mov.f64 	%fd95, 0d0000000000000000;
	@%p3 bra 	$L__BB419_18;
	setp.lt.u32 	%p4, %r4, 240;
	add.s32 	%r37, %r59, %r12;
	mul.lo.s32 	%r14, %r37, %r30;
	mov.f64 	%fd95, 0d0000000000000000;
	mov.u32 	%r65, %r3;
	@%p4 bra 	$L__BB419_8;
	add.s32 	%r63, %r3, %r14;
	mov.f64 	%fd95, 0d0000000000000000;
	mov.u32 	%r64, %r10;
	mov.u32 	%r65, %r3;
$L__BB419_7:
	.pragma "nounroll";
	mul.wide.s32 	%rd7, %r63, 8;
	add.s64 	%rd8, %rd2, %rd7;
	ld.global.f64 	%fd20, [%rd8+-1024];
	add.f64 	%fd21, %fd95, %fd20;
	ld.global.f64 	%fd22, [%rd8+-896];
	add.f64 	%fd23, %fd21, %fd22;
	ld.global.f64 	%fd24, [%rd8+-768];
	add.f64 	%fd25, %fd23, %fd24;
	ld.global.f64 	%fd26, [%rd8+-640];
	add.f64 	%fd27, %fd25, %fd26;
	ld.global.f64 	%fd28, [%rd8+-512];
	add.f64 	%fd29, %fd27, %fd28;
	ld.global.f64 	%fd30, [%rd8+-384];
	add.f64 	%fd31, %fd29, %fd30;
	ld.global.f64 	%fd32, [%rd8+-256];
	add.f64 	%fd33, %fd31, %fd32;
	ld.global.f64 	%fd34, [%rd8+-128];
	add.f64 	%fd35, %fd33, %fd34;
	ld.global.f64 	%fd36, [%rd8];
	add.f64 	%fd37, %fd35, %fd36;
	ld.global.f64 	%fd38, [%rd8+128];
	add.f64 	%fd39, %fd37, %fd38;
	ld.global.f64 	%fd40, [%rd8+256];
	add.f64 	%fd41, %fd39, %fd40;
	ld.global.f64 	%fd42, [%rd8+384];
	add.f64 	%fd43, %fd41, %fd42;
	ld.global.f64 	%fd44, [%rd8+512];
	add.f64 	%fd45, %fd43, %fd44;
	ld.global.f64 	%fd46, [%rd8+640];
	add.f64 	%fd47, %fd45, %fd46;
	ld.global.f64 	%fd48, [%rd8+768];
	add.f64 	%fd49, %fd47, %fd48;
	ld.global.f64 	%fd50, [%rd8+896];
	add.f64 	%fd95, %fd49, %fd50;
	add.s32 	%r65, %r65, 256;
	add.s32 	%r64, %r64, 16;
	add.s32 	%r63, %r63, 256;
	setp.eq.s32 	%p5, %r64, 0;
	@%p5 bra 	$L__BB419_8;
	bra.uni 	$L__BB419_7;
$L__BB419_8:
	setp.eq.s32 	%p6, %r5, 0;
	@%p6 bra 	$L__BB419_18;
	setp.lt.u32 	%p7, %r6, 7;
	@%p7 bra 	$L__BB419_11;
	add.s32 	%r38, %r65, %r14;
	mul.wide.s32 	%rd9, %r38, 8;
	add.s64 	%rd10, %rd1, %rd9;
	ld.global.f64 	%fd52, [%rd10];
	add.f64 	%fd53, %fd95, %fd52;
	ld.global.f64 	%fd54, [%rd10+128];
	add.f64 	%fd55, %fd53, %fd54;
	ld.global.f64 	%fd56, [%rd10+256];
	add.f64 	%fd57, %fd55, %fd56;
	ld.global.f64 	%fd58, [%rd10+384];
	add.f64 	%fd59, %fd57, %fd58;
	ld.global.f64 	%fd60, [%rd10+512];
	add.f64 	%fd61, %fd59, %fd60;
	ld.global.f64 	%fd62, [%rd10+640];
	add.f64 	%fd63, %fd61, %fd62;
	ld.global.f64 	%fd64, [%rd10+768];
	add.f64 	%fd65, %fd63, %fd64;
	ld.global.f64 	%fd66, [%rd10+896];
	add.f64 	%fd95, %fd65, %fd66;
	add.s32 	%r65, %r65, 128;
$L__BB419_11:
	setp.eq.s32 	%p8, %r7, 0;
	@%p8 bra 	$L__BB419_18;
	setp.lt.u32 	%p9, %r8, 3;
	@%p9 bra 	$L__BB419_14;
	add.s32 	%r39, %r65, %r14;
	mul.wide.s32 	%rd11, %r39, 8;
	add.s64 	%rd12, %rd1, %rd11;
	ld.global.f64 	%fd68, [%rd12];
	add.f64 	%fd69, %fd95, %fd68;
	ld.global.f64 	%fd70, [%rd12+128];
	add.f64 	%fd71, %fd69, %fd70;
	ld.global.f64 	%fd72, [%rd12+256];
	add.f64 	%fd73, %fd71, %fd72;
	ld.global.f64 	%fd74, [%rd12+384];
	add.f64 	%fd95, %fd73, %fd74;
	add.s32 	%r65, %r65, 64;
$L__BB419_14:
	setp.eq.s32 	%p10, %r9, 0;
	@%p10 bra 	$L__BB419_18;
	setp.eq.s32 	%p11, %r9, 1;
	add.s32 	%r40, %r65, %r14;
	mul.wide.s32 	%rd13, %r40, 8;
	add.s64 	%rd4, %rd1, %rd13;
	ld.global.f64 	%fd75, [%rd4];
	add.f64 	%fd95, %fd95, %fd75;
	@%p11 bra 	$L__BB419_18;
	setp.eq.s32 	%p12, %r9, 2;
	ld.global.f64 	%fd76, [%rd4+128];
	add.f64 	%fd95, %fd95, %fd76;
	@%p12 bra 	$L__BB419_18;
	ld.global.f64 	%fd77, [%rd4+256];
	add.f64 	%fd95, %fd95, %fd77;
$L__BB419_18:
	setp.ne.s32 	%p13, %r3, 0;
	// begin inline asm
	mov.b64 {%r41,%r42}, %fd95;
	// end inline asm
	shfl.sync.down.b32	%r44|%p14, %r42, 8, 31, -1;
	shfl.sync.down.b32	%r43|%p15, %r41, 8, 31, -1;
	// begin inline asm
	mov.b64 %fd79, {%r43,%r44};
	// end inline asm
	add.f64 	%fd80, %fd95, %fd79;
	// begin inline asm
	mov.b64 {%r45,%r46}, %fd80;
	// end inline asm
	shfl.sync.down.b32	%r48|%p16, %r46, 4, 31, -1;
	shfl.sync.down.b32	%r47|%p17, %r45, 4, 31, -1;
	// begin inline asm
	mov.b64 %fd81, {%r47,%r48};
	// end inline asm
	add.f64 	%fd82, %fd80, %fd81;
	// begin inline asm
	mov.b64 {%r49,%r50}, %fd82;
	// end inline asm
	shfl.sync.down.b32	%r52|%p18, %r50, 2, 31, -1;
	shfl.sync.down.b32	%r51|%p19, %r49, 2, 31, -1;
	// begin inline asm
	mov.b64 %fd83, {%r51,%r52};
	// end inline asm
	add.f64 	%fd84, %fd82, %fd83;
	// begin inline asm
	mov.b64 {%r53,%r54}, %fd84;
	// end inline asm
	shfl.sync.down.b32	%r56|%p20, %r54, 1, 31, -1;
	shfl.sync.down.b32	%r55|%p21, %r53, 1, 31, -1;
	// begin inline asm
	mov.b64 %fd85, {%r55,%r56};
	// end inline asm
	add.f64 	%fd15, %fd84, %fd85;
	@%p13 bra 	$L__BB419_20;
	add.s32 	%r57, %r59, %r12;
	mul.wide.u32 	%rd14, %r57, 8;
	add.s64 	%rd15, %rd3, %rd14;
	ld.global.f64 	%fd86, [%rd15];
	add.f64 	%fd87, %fd15, %fd86;
	st.global.f64 	[%rd15], %fd87;
$L__BB419_20:
	add.s32 	%r59, %r59, 1;
	setp.ne.s32 	%p22, %r59, %r31;
	@%p22 bra 	$L__BB419_4;
$L__BB419_21:
	add.s32 	%r58, %r58, 64;
	setp.lt.s32 	%p23, %r58, %r29;
	@%p23 bra 	$L__BB419_2;
$L__BB419_22:
	ret;

}
	// .globl	_Z16gpukernelCLMWNr3ILi16ELi32ELi2EEvPdS0_S0_iii
.visible .entry _Z16gpukernelCLMWNr3ILi16ELi32ELi2EEvPdS0_S0_iii(
	.param .u64 .ptr .align 1 _Z16gpukernelCLMWNr3ILi16ELi32ELi2EEvPdS0_S0_iii_param_0,
	.param .u64 .ptr .align 1 _Z16gpukernelCLMWNr3ILi16ELi32ELi2EEvPdS0_S0_iii_param_1,
	.param .u64 .ptr .align 1 _Z16gpukernelCLMWNr3ILi16ELi32ELi2EEvPdS0_S0_iii_param_2,
	.param .u32 _Z16gpukernelCLMWNr3ILi16ELi32ELi2EEvPdS0_S0_iii_param_3,
	.param .u32 _Z16gpukernelCLMWNr3ILi16ELi32ELi2EEvPdS0_S0_iii_param_4,
	.param .u32 _Z16gpukernelCLMWNr3ILi16ELi32ELi2EEvPdS0_S0_iii_param_5
)
{
	.reg .pred 	%p<24>;
	.reg .b32 	%r<67>;
	.reg .b64 	%rd<16>;
	.reg .b64 	%fd<96>;

	ld.param.u64 	%rd5, [_Z16gpukernelCLMWNr3ILi16ELi32ELi2EEvPdS0_S0_iii_param_0];
	ld.param.u64 	%rd6, [_Z16gpukernelCLMWNr3ILi16ELi32ELi2EEvPdS0_S0_iii_param_1];
	ld.param.u32 	%r29, [_Z16gpukernelCLMWNr3ILi16ELi32ELi2EEvPdS0_S0_iii_param_3];
	ld.param.u32 	%r30, [_Z16gpukernelCLMWNr3ILi16ELi32ELi2EEvPdS0_S0_iii_param_4];
	ld.param.u32 	%r31, [_Z16gpukernelCLMWNr3ILi16ELi32ELi2EEvPdS0_S0_iii_param_5];
	cvta.to.global.u64 	%rd1, %rd6;
	mov.u32 	%r1, %tid.x;
	shr.u32 	%r59, %r1, 5;
	setp.ge.s32 	%p1, %r59, %r29;
	@%p1 bra 	$L__BB420_22;
	shr.u32 	%r32, %r1, 4;
	and.b32  	%r3, %r32, 1;
	and.b32  	%r4, %r1, 15;
	not.b32 	%r33, %r4;
	add.s32 	%r5, %r30, %r33;
	shr.u32 	%r34, %r5, 4;
	add.s32 	%r35, %r34, 1;
	and.b32  	%r6, %r35, 15;
	and.b32  	%r7, %r35, 7;
	add.s32 	%r8, %r7, -1;
	and.b32  	%r9, %r35, 3;
	and.b32  	%r36, %r35, 536870896;
	neg.s32 	%r10, %r36;
	add.s64 	%rd2, %rd1, 1024;
	cvta.to.global.u64 	%rd3, %rd5;
$L__BB420_2:
	setp.ge.s32 	%p2, %r3, %r31;
	@%p2 bra 	$L__BB420_21;
	mul.lo.s32 	%r12, %r59, %r31;
	mov.u32 	%r60, %r3;
$L__BB420_4:
	setp.ge.s32 	%p3, %r4, %r30;
	mov.f64 	%fd95, 0d0000000000000000;
	@%p3 bra 	$L__BB420_18;
	setp.lt.u32 	%p4, %r5, 240;
	add.s32 	%r37, %r60, %r12;
	mul.lo.s32 	%r14, %r37, %r30;
	mov.f64 	%fd95, 0d0000000000000000;
	mov.u32 	%r66, %r4;
	@%p4 bra 	$L__BB420_8;
	add.s32 	%r64, %r4, %r14;
	mov.f64 	%fd95, 0d0000000000000000;
	mov.u32 	%r65, %r10;
	mov.u32 	%r66, %r4;
$L__BB420_7:
	.pragma "nounroll";
	mul.wide.s32 	%rd7, %r64, 8;
	add.s64 	%rd8, %rd2, %rd7;
	ld.global.f64 	%fd20, [%rd8+-1024];
	add.f64 	%fd21, %fd95, %fd20;
	ld.global.f64 	%fd22, [%rd8+-896];
	add.f64 	%fd23, %fd21, %fd22;
	ld.global.f64 	%fd24, [%rd8+-768];
	add.f64 	%fd25, %fd23, %fd24;
	ld.global.f64 	%fd26, [%rd8+-640];
	add.f64 	%fd27, %fd25, %fd26;
	ld.global.f64 	%fd28, [%rd8+-512];
	add.f64 	%fd29, %fd27, %fd28;
	ld.global.f64 	%fd30, [%rd8+-384];
	add.f64 	%fd31, %fd29, %fd30;
	ld.global.f64 	%fd32, [%rd8+-256];
	add.f64 	%fd33, %fd31, %fd32;
	ld.global.f64 	%fd34, [%rd8+-128];
	add.f64 	%fd35, %fd33, %fd34;
	ld.global.f64 	%fd36, [%rd8];
	add.f64 	%fd37, %fd35, %fd36;
	ld.global.f64 	%fd38, [%rd8+128];
	add.f64 	%fd39, %fd37, %fd38;
	ld.global.f64 	%fd40, [%rd8+256];
	add.f64 	%fd41, %fd39, %fd40;
	ld.global.f64 	%fd42, [%rd8+384];
	add.f64 	%fd43, %fd41, %fd42;
	ld.global.f64 	%fd44, [%rd8+512];
	add.f64 	%fd45, %fd43, %fd44;
	ld.global.f64 	%fd46, [%rd8+640];
	add.f64 	%fd47, %fd45, %fd46;
	ld.global.f64 	%fd48, [%rd8+768];
	add.f64 	%fd49, %fd47, %fd48;
	ld.global.f64 	%fd50, [%rd8+896];
	add.f64 	%fd95, %fd49, %fd50;
	add.s32 	%r66, %r66, 256;
	add.s32 	%r65, %r65, 16;
	add.s32 	%r64, %r64, 256;
	setp.eq.s32 	%p5, %r65, 0;
	@%p5 bra 	$L__BB420_8;
	bra.uni 	$L__BB420_7;
$L__BB420_8:
	setp.eq.s32 	%p6, %r6, 0;
	@%p6 bra 	$L__BB420_18;
	add.s32 	%r38, %r6, -1;
	setp.lt.u32 	%p7, %r38, 7;
	@%p7 bra 	$L__BB420_11;
	add.s32 	%r39, %r66, %r14;
	mul.wide.s32 	%rd9, %r39, 8;
	add.s64 	%rd10, %rd1, %rd9;
	ld.global.f64 	%fd52, [%rd10];
	add.f64 	%fd53, %fd95, %fd52;
	ld.global.f64 	%fd54, [%rd10+128];
	add.f64 	%fd55, %fd53, %fd54;
	ld.global.f64 	%fd56, [%rd10+256];
	add.f64 	%fd57, %fd55, %fd56;
	ld.global.f64 	%fd58, [%rd10+384];
	add.f64 	%fd59, %fd57, %fd58;
	ld.global.f64 	%fd60, [%rd10+512];
	add.f64 	%fd61, %fd59, %fd60;
	ld.global.f64 	%fd62, [%rd10+640];
	add.f64 	%fd63, %fd61, %fd62;
	ld.global.f64 	%fd64, [%rd10+768];
	add.f64 	%fd65, %fd63, %fd64;
	ld.global.f64 	%fd66, [%rd10+896];
	add.f64 	%fd95, %fd65, %fd66;
	add.s32 	%r66, %r66, 128;
$L__BB420_11:
	setp.eq.s32 	%p8, %r7, 0;
	@%p8 bra 	$L__BB420_18;
	setp.lt.u32 	%p9, %r8, 3;
	@%p9 bra 	$L__BB420_14;
	add.s32 	%r40, %r66, %r14;
	mul.wide.s32 	%rd11, %r40, 8;
	add.s64 	%rd12, %rd1, %rd11;
	ld.global.f64 	%fd68, [%rd12];
	add.f64 	%fd69, %fd95, %fd68;
	ld.global.f64 	%fd70, [%rd12+128];
	add.f64 	%fd71, %fd69, %fd70;
	ld.global.f64 	%fd72, [%rd12+256];
	add.f64 	%fd73, %fd71, %fd72;
	ld.global.f64 	%fd74, [%rd12+384];
	add.f64 	%fd95, %fd73, %fd74;
	add.s32 	%r66, %r66, 64;
$L__BB420_14:
	setp.eq.s32 	%p10, %r9, 0;
	@%p10 bra 	$L__BB420_18;
	setp.eq.s32 	%p11, %r9, 1;
	add.s32 	%r41, %r66, %r14;
	mul.wide.s32 	%rd13, %r41, 8;
	add.s64 	%rd4, %rd1, %rd13;
	ld.global.f64 	%fd75, [%rd4];
	add.f64 	%fd95, %fd95, %fd75;
	@%p11 bra 	$L__BB420_18;
	setp.eq.s32 	%p12, %r9, 2;
	ld.global.f64 	%fd76, [%rd4+128];
	add.f64 	%fd95, %fd95, %fd76;
	@%p12 bra 	$L__BB420_18;
	ld.global.f64 	%fd77, [%rd4+256];
	add.f64 	%fd95, %fd95, %fd77;
$L__BB420_18:
	setp.ne.s32 	%p13, %r4, 0;
	// begin inline asm
	mov.b64 {%r42,%r43}, %fd95;
	// end inline asm
	shfl.sync.down.b32	%r45|%p14, %r43, 8, 31, -1;
	shfl.sync.down.b32	%r44|%p15, %r42, 8, 31, -1;
	// begin inline asm
	mov.b64 %fd79, {%r44,%r45};
	// end inline asm
	add.f64 	%fd80, %fd95, %fd79;
	// begin inline asm
	mov.b64 {%r46,%r47}, %fd80;
	// end inline asm
	shfl.sync.down.b32	%r49|%p16, %r47, 4, 31, -1;
	shfl.sync.down.b32	%r48|%p17, %r46, 4, 31, -1;
	// begin inline asm
	mov.b64 %fd81, {%r48,%r49};
	// end inline asm
	add.f64 	%fd82, %fd80, %fd81;
	// begin inline asm
	mov.b64 {%r50,%r51}, %fd82;
	// end inline asm
	shfl.sync.down.b32	%r53|%p18, %r51, 2, 31, -1;
	shfl.sync.down.b32	%r52|%p19, %r50, 2, 31, -1;
	// begin inline asm
	mov.b64 %fd83, {%r52,%r53};
	// end inline asm
	add.f64 	%fd84, %fd82, %fd83;
	// begin inline asm
	mov.b64 {%r54,%r55}, %fd84;
	// end inline asm
	shfl.sync.down.b32	%r57|%p20, %r55, 1, 31, -1;
	shfl.sync.down.b32	%r56|%p21, %r54, 1, 31, -1;
	// begin inline asm
	mov.b64 %fd85, {%r56,%r57};
	// end inline asm
	add.f64 	%fd15, %fd84, %fd85;
	@%p13 bra 	$L__BB420_20;
	add.s32 	%r58, %r60, %r12;
	mul.wide.s32 	%rd14, %r58, 8;
	add.s64 	%rd15, %rd3, %rd14;
	ld.global.f64 	%fd86, [%rd15];
	add.f64 	%fd87, %fd15, %fd86;
	st.global.f64 	[%rd15], %fd87;
$L__BB420_20:
	add.s32 	%r60, %r60, 2;
	setp.lt.s32 	%p22, %r60, %r31;
	@%p22 bra 	$L__BB420_4;
$L__BB420_21:
	add.s32 	%r59, %r59, 32;
	setp.lt.s32 	%p23, %r59, %r29;
	@%p23 bra 	$L__BB420_2;
$L__BB420_22:
	ret;

}
	// .globl	_Z16gpukernelCLMWNr3ILi16ELi32ELi4EEvPdS0_S0_iii
.visible .entry _Z16gpukernelCLMWNr3ILi16ELi32ELi4EEvPdS0_S0_iii(
	.param .u64 .ptr .align 1 _Z16gpukernelCLMWNr3ILi16ELi32ELi4EEvPdS0_S0_iii_param_0,
	.param .u64 .ptr .align 1 _Z16gpukernelCLMWNr3ILi16ELi32ELi4EEvPdS0_S0_iii_param_1,
	.param .u64 .ptr .align 1 _Z16gpukernelCLMWNr3ILi16ELi32ELi4EEvPdS0_S0_iii_param_2,
	.param .u32 _Z16gpukernelCLMWNr3ILi16ELi32ELi4EEvPdS0_S0_iii_param_3,
	.param .u32 _Z16gpukernelCLMWNr3ILi16ELi32ELi4EEvPdS0_S0_iii_param_4,
	.param .u32 _Z16gpukernelCLMWNr3ILi16ELi32ELi4EEvPdS0_S0_iii_param_5
)
{
	.reg .pred 	%p<24>;
	.reg .b32 	%r<67>;
	.reg .b64 	%rd<16>;
	.reg .b64 	%fd<96>;

	ld.param.u64 	%rd5, [_Z16gpukernelCLMWNr3ILi16ELi32ELi4EEvPdS0_S0_iii_param_0];
	ld.param.u64 	%rd6, [_Z16gpukernelCLMWNr3ILi16ELi32ELi4EEvPdS0_S0_iii_param_1];
	ld.param.u32 	%r29, [_Z16gpukernelCLMWNr3ILi16ELi32ELi4EEvPdS0_S0_iii_param_3];
	ld.param.u32 	%r30, [_Z16gpukernelCLMWNr3ILi16ELi32ELi4EEvPdS0_S0_iii_param_4];
	ld.param.u32 	%r31, [_Z16gpukernelCLMWNr3ILi16ELi32ELi4EEvPdS0_S0_iii_param_5];
	cvta.to.global.u64 	%rd1, %rd6;
	mov.u32 	%r1, %tid.x;
	shr.u32 	%r59, %r1, 6;
	setp.ge.s32 	%p1, %r59, %r29;
	@%p1 bra 	$L__BB421_22;
	shr.u32 	%r32, %r1, 4;
	and.b32  	%r3, %r32, 3;
	and.b32  	%r4, %r1, 15;
	not.b32 	%r33, %r4;
	add.s32 	%r5, %r30, %r33;
	shr.u32 	%r34, %r5, 4;
	add.s32 	%r35, %r34, 1;
	and.b32  	%r6, %r35, 15;
	and.b32  	%r7, %r35, 7;
	add.s32 	%r8, %r7, -1;
	and.b32  	%r9, %r35, 3;
	and.b32  	%r36, %r35, 536870896;
	neg.s32 	%r10, %r36;
	add.s64 	%rd2, %rd1, 1024;
	cvta.to.global.u64 	%rd3, %rd5;
$L__BB421_2:
	setp.ge.s32 	%p2, %r3, %r31;
	@%p2 bra 	$L__BB421_21;
	mul.lo.s32 	%r12, %r59, %r31;
	mov.u32 	%r60, %r3;
$L__BB421_4:
	setp.ge.s32 	%p3, %r4, %r30;
	mov.f64 	%fd95, 0d0000000000000000;
	@%p3 bra 	$L__BB421_18;
	setp.lt.u32 	%p4, %r5, 240;
	add.s32 	%r37, %r60, %r12;
	mul.lo.s32 	%r14, %r37, %r30;
	mov.f64 	%fd95, 0d0000000000000000;
	mov.u32 	%r66, %r4;
	@%p4 bra 	$L__BB421_8;
	add.s32 	%r64, %r4, %r14;
	mov.f64 	%fd95, 0d0000000000000000;
	mov.u32 	%r65, %r10;
	mov.u32 	%r66, %r4;
$L__BB421_7:
	.pragma "nounroll";
	mul.wide.s32 	%rd7, %r64, 8;
	add.s64 	%rd8, %rd2, %rd7;
	ld.global.f64 	%fd20, [%rd8+-1024];
	add.f64 	%fd21, %fd95, %fd20;
	ld.global.f64 	%fd22, [%rd8+-896];
	add.f64 	%fd23, %fd21, %fd22;
	ld.global.f64 	%fd24, [%rd8+-768];
	add.f64 	%fd25, %fd23, %fd24;
	ld.global.f64 	%fd26, [%rd8+-640];
	add.f64 	%fd27, %fd25, %fd26;
	ld.global.f64 	%fd28, [%rd8+-512];
	add.f64 	%fd29, %fd27, %fd28;
	ld.global.f64 	%fd30, [%rd8+-384];
	add.f64 	%fd31, %fd29, %fd30;
	ld.global.f64 	%fd32, [%rd8+-256];
	add.f64 	%fd33, %fd31, %fd32;
	ld.global.f64 	%fd34, [%rd8+-128];
	add.f64 	%fd35, %fd33, %fd34;
	ld.global.f64 	%fd36, [%rd8];
	add.f64 	%fd37, %fd35, %fd36;
	ld.global.f64 	%fd38, [%rd8+128];
	add.f64 	%fd39, %fd37, %fd38;
	ld.global.f64 	%fd40, [%rd8+256];
	add.f64 	%fd41, %fd39, %fd40;
	ld.global.f64 	%fd42, [%rd8+384];
	add.f64 	%fd43, %fd41, %fd42;
	ld.global.f64 	%fd44, [%rd8+512];
	add.f64 	%fd45, %fd43, %fd44;
	ld.global.f64 	%fd46, [%rd8+640];
	add.f64 	%fd47, %fd45, %fd46;
	ld.global.f64 	%fd48, [%rd8+768];
	add.f64 	%fd49, %fd47, %fd48;
	ld.global.f64 	%fd50, [%rd8+896];
	add.f64 	%fd95, %fd49, %fd50;
	add.s32 	%r66, %r66, 256;
	add.s32 	%r65, %r65, 16;
	add.s32 	%r64, %r64, 256;
	setp.eq.s32 	%p5, %r65, 0;
	@%p5 bra 	$L__BB421_8;
	bra.uni 	$L__BB421_7;
$L__BB421_8:
	setp.eq.s32 	%p6, %r6, 0;
	@%p6 bra 	$L__BB421_18;
	add.s32 	%r38, %r6, -1;
	setp.lt.u32 	%p7, %r38, 7;
	@%p7 bra 	$L__BB421_11;
	add.s32 	%r39, %r66, %r14;
	mul.wide.s32 	%rd9, %r39, 8;
	add.s64 	%rd10, %rd1, %rd9;
	ld.global.f64 	%fd52, [%rd10];
	add.f64 	%fd53, %fd95, %fd52;
	ld.global.f64 	%fd54, [%rd10+128];
	add.f64 	%fd55, %fd53, %fd54;
	ld.global.f64 	%fd56, [%rd10+256];
	add.f64 	%fd57, %fd55, %fd56;
	ld.global.f64 	%fd58, [%rd10+384];
	add.f64 	%fd59, %fd57, %fd58;
	ld.global.f64 	%fd60, [%rd10+512];
	add.f64 	%fd61, %fd59, %fd60;
	ld.global.f64 	%fd62, [%rd10+640];
	add.f64 	%fd63, %fd61, %fd62;
	ld.global.f64 	%fd64, [%rd10+768];
	add.f64 	%fd65, %fd63, %fd64;
	ld.global.f64 	%fd66, [%rd10+896];
	add.f64 	%fd95, %fd65, %fd66;
	add.s32 	%r66, %r66, 128;
$L__BB421_11:
	setp.eq.s32 	%p8, %r7, 0;
	@%p8 bra 	$L__BB421_18;
	setp.lt.u32 	%p9, %r8, 3;
	@%p9 bra 	$L__BB421_14;
	add.s32 	%r40, %r66, %r14;
	mul.wide.s32 	%rd11, %r40, 8;
	add.s64 	%rd12, %rd1, %rd11;
	ld.global.f64 	%fd68, [%rd12];
	add.f64 	%fd69, %fd95, %fd68;
	ld.global.f64 	%fd70, [%rd12+128];
	add.f64 	%fd71, %fd69, %fd70;
	ld.global.f64 	%fd72, [%rd12+256];
	add.f64 	%fd73, %fd71, %fd72;
	ld.global.f64 	%fd74, [%rd12+384];
	add.f64 	%fd95, %fd73, %fd74;
	add.s32 	%r66, %r66, 64;
$L__BB421_14:
	setp.eq.s32 	%p10, %r9, 0;
	@%p10 bra 	$L__BB421_18;
	setp.eq.s32 	%p11, %r9, 1;
	add.s32 	%r41, %r66, %r14;
	mul.wide.s32 	%rd13, %r41, 8;
	add.s64 	%rd4, %rd1, %rd13;
	ld.global.f64 	%fd75, [%rd4];
	add.f64 	%fd95, %fd95, %fd75;
	@%p11 bra 	$L__BB421_18;
	setp.eq.s32 	%p12, %r9, 2;
	ld.global.f64 	%fd76, [%rd4+128];
	add.f64 	%fd95, %fd95, %fd76;
	@%p12 bra 	$L__BB421_18;
	ld.global.f64 	%fd77, [%rd4+256];
	add.f64 	%fd95, %fd95, %fd77;
$L__BB421_18:
	setp.ne.s32 	%p13, %r4, 0;
	// begin inline asm
	mov.b64 {%r42,%r43}, %fd95;
	// end inline asm
	shfl.sync.down.b32	%r45|%p14, %r43, 8, 31, -1;
	shfl.sync.down.b32	%r44|%p15, %r42, 8, 31, -1;
	// begin inline asm
	mov.b64 %fd79, {%r44,%r45};
	// end inline asm
	add.f64 	%fd80, %fd95, %fd79;
	// begin inline asm
	mov.b64 {%r46,%r47}, %fd80;
	// end inline asm
	shfl.sync.down.b32	%r49|%p16, %r47, 4, 31, -1;
	shfl.sync.down.b32	%r48|%p17, %r46, 4, 31, -1;
	// begin inline asm
	mov.b64 %fd81, {%r48,%r49};
	// end inline asm
	add.f64 	%fd82, %fd80, %fd81;
	// begin inline asm
	mov.b64 {%r50,%r51}, %fd82;
	// end inline asm
	shfl.sync.down.b32	%r53|%p18, %r51, 2, 31, -1;
	shfl.sync.down.b32	%r52|%p19, %r50, 2, 31, -1;
	// begin inline asm
	mov.b64 %fd83, {%r52,%r53};
	// end inline asm
	add.f64 	%fd84, %fd82, %fd83;
	// begin inline asm
	mov.b64 {%r54,%r55}, %fd84;
	// end inline asm
	shfl.sync.down.b32	%r57|%p20, %r55, 1, 31, -1;
	shfl.sync.down.b32	%r56|%p21, %r54, 1, 31, -1;
	// begin inline asm
	mov.b64 %fd85, {%r56,%r57};
	// end inline asm
	add.f64 	%fd15, %fd84, %fd85;
	@%p13 bra 	$L__BB421_20;
	add.s32 	%r58, %r60, %r12;
	mul.wide.s32 	%rd14, %r58, 8;
	add.s64 	%rd15, %rd3, %rd14;
	ld.global.f64 	%fd86, [%rd15];
	add.f64 	%fd87, %fd15, %fd86;
	st.global.f64 	[%rd15], %fd87;
$L__BB421_20:
	add.s32 	%r60, %r60, 4;
	setp.lt.s32 	%p22, %r60, %r31;
	@%p22 bra 	$L__BB421_4;
$L__BB421_21:
	add.s32 	%r59, %r59, 16;
	setp.lt.s32 	%p23, %r59, %r29;
	@%p23 bra 	$L__BB421_2;
$L__BB421_22:
	ret;

}
	// .globl	_Z16gpukernelCLMWNr3ILi16ELi32ELi8EEvPdS0_S0_iii
.visible .entry _Z16gpukernelCLMWNr3ILi16ELi32ELi8EEvPdS0_S0_iii(
	.param .u64 .ptr .align 1 _Z16gpukernelCLMWNr3ILi16ELi32ELi8EEvPdS0_S0_iii_param_0,
	.param .u64 .ptr .align 1 _Z16gpukernelCLMWNr3ILi16ELi32ELi8EEvPdS0_S0_iii_param_1,
	.param .u64 .ptr .align 1 _Z16gpukernelCLMWNr3ILi16ELi32ELi8EEvPdS0_S0_iii_param_2,
	.param .u32 _Z16gpukernelCLMWNr3ILi16ELi32ELi8EEvPdS0_S0_iii_param_3,
	.param .u32 _Z16gpukernelCLMWNr3ILi16ELi32ELi8EEvPdS0_S0_iii_param_4,
	.param .u32 _Z16gpukernelCLMWNr3ILi16ELi32ELi8EEvPdS0_S0_iii_param_5
)
{
	.reg .pred 	%p<24>;
	.reg .b32 	%r<67>;
	.reg .b64 	%rd<16>;
	.reg .b64 	%fd<96>;

	ld.param.u64 	%rd5, [_Z16gpukernelCLMWNr3ILi16ELi32ELi8EEvPdS0_S0_iii_param_0];
	ld.param.u64 	%rd6, [_Z16gpukernelCLMWNr3ILi16ELi32ELi8EEvPdS0_S0_iii_param_1];
	ld.param.u32 	%r29, [_Z16gpukernelCLMWNr3ILi16ELi32ELi8EEvPdS0_S0_iii_param_3];
	ld.param.u32 	%r30, [_Z16gpukernelCLMWNr3ILi16ELi32ELi8EEvPdS0_S0_iii_param_4];
	ld.param.u32 	%r31, [_Z16gpukernelCLMWNr3ILi16ELi32ELi8EEvPdS0_S0_iii_param_5];
	cvta.to.global.u64 	%rd1, %rd6;
	mov.u32 	%r1, %tid.x;
	shr.u32 	%r59, %r1, 7;
	setp.ge.s32 	%p1, %r59, %r29;
	@%p1 bra 	$L__BB422_22;
	shr.u32 	%r32, %r1, 4;
	and.b32  	%r3, %r32, 7;
	and.b32  	%r4, %r1, 15;
	not.b32 	%r33, %r4;
	add.s32 	%r5, %r30, %r33;
	shr.u32 	%r34, %r5, 4;
	add.s32 	%r35, %r34, 1;
	and.b32  	%r6, %r35, 15;
	and.b32  	%r7, %r35, 7;
	add.s32 	%r8, %r7, -1;
	and.b32  	%r9, %r35, 3;
	and.b32  	%r36, %r35, 536870896;
	neg.s32 	%r10, %r36;
	add.s64 	%rd2, %rd1, 1024;
	cvta.to.global.u64 	%rd3, %rd5;
$L__BB422_2:
	setp.ge.s32 	%p2, %r3, %r31;
	@%p2 bra 	$L__BB422_21;
	mul.lo.s32 	%r12, %r59, %r31;
	mov.u32 	%r60, %r3;
$L__BB422_4:
	setp.ge.s32 	%p3, %r4, %r30;
	mov.f64 	%fd95, 0d0000000000000000;
	@%p3 bra 	$L__BB422_18;
	setp.lt.u32 	%p4, %r5, 240;
	add.s32 	%r37, %r60, %r12;
	mul.lo.s32 	%r14, %r37, %r30;
	mov.f64 	%fd95, 0d0000000000000000;
	mov.u32 	%r66, %r4;
	@%p4 bra 	$L__BB422_8;
	add.s32 	%r64, %r4, %r14;
	mov.f64 	%fd95, 0d0000000000000000;
	mov.u32 	%r65, %r10;
	mov.u32 	%r66, %r4;
$L__BB422_7:
	.pragma "nounroll";
	mul.wide.s32 	%rd7, %r64, 8;
	add.s64 	%rd8, %rd2, %rd7;
	ld.global.f64 	%fd20, [%rd8+-1024];
	add.f64 	%fd21, %fd95, %fd20;
	ld.global.f64 	%fd22, [%rd8+-896];
	add.f64 	%fd23, %fd21, %fd22;
	ld.global.f64 	%fd24, [%rd8+-768];
	add.f64 	%fd25, %fd23, %fd24;
	ld.global.f64 	%fd26, [%rd8+-640];
	add.f64 	%fd27, %fd25, %fd26;
	ld.global.f64 	%fd28, [%rd8+-512];
	add.f64 	%fd29, %fd27, %fd28;
	ld.global.f64 	%fd30, [%rd8+-384];
	add.f64 	%fd31, %fd29, %fd30;
	ld.global.f64 	%fd32, [%rd8+-256];
	add.f64 	%fd33, %fd31, %fd32;
	ld.global.f64 	%fd34, [%rd8+-128];
	add.f64 	%fd35, %fd33, %fd34;
	ld.global.f64 	%fd36, [%rd8];
	add.f64 	%fd37, %fd35, %fd36;
	ld.global.f64 	%fd38, [%rd8+128];
	add.f64 	%fd39, %fd37, %fd38;
	ld.global.f64 	%fd40, [%rd8+256];
	add.f64 	%fd41, %fd39, %fd40;
	ld.global.f64 	%fd42, [%rd8+384];
	add.f64 	%fd43, %fd41, %fd42;
	ld.global.f64 	%fd44, [%rd8+512];
	add.f64 	%fd45, %fd43, %fd44;
	ld.global.f64 	%fd46, [%rd8+640];
	add.f64 	%fd47, %fd45, %fd46;
	ld.global.f64 	%fd48, [%rd8+768];
	add.f64 	%fd49, %fd47, %fd48;
	ld.global.f64 	%fd50, [%rd8+896];
	add.f64 	%fd95, %fd49, %fd50;
	add.s32 	%r66, %r66, 256;
	add.s32 	%r65, %r65, 16;
	add.s32 	%r64, %r64, 256;
	setp.eq.s32 	%p5, %r65, 0;
	@%p5 bra 	$L__BB422_8;
	bra.uni 	$L__BB422_7;
$L__BB422_8:
	setp.eq.s32 	%p6, %r6, 0;
	@%p6 bra 	$L__BB422_18;
	add.s32 	%r38, %r6, -1;
	setp.lt.u32 	%p7, %r38, 7;
	@%p7 bra 	$L__BB422_11;
	add.s32 	%r39, %r66, %r14;
	mul.wide.s32 	%rd9, %r39, 8;
	add.s64 	%rd10, %rd1, %rd9;
	ld.global.f64 	%fd52, [%rd10];
	add.f64 	%fd53, %fd95, %fd52;
	ld.global.f64 	%fd54, [%rd10+128];
	add.f64 	%fd55, %fd53, %fd54;
	ld.global.f64 	%fd56, [%rd10+256];
	add.f64 	%fd57, %fd55, %fd56;
	ld.global.f64 	%fd58, [%rd10+384];
	add.f64 	%fd59, %fd57, %fd58;
	ld.global.f64 	%fd60, [%rd10+512];
	add.f64 	%fd61, %fd59, %fd60;
	ld.global.f64 	%fd62, [%rd10+640];
	add.f64 	%fd63, %fd61, %fd62;
	ld.global.f64 	%fd64, [%rd10+768];
	add.f64 	%fd65, %fd63, %fd64;
	ld.global.f64 	%fd66, [%rd10+896];
	add.f64 	%fd95, %fd65, %fd66;
	add.s32 	%r66, %r66, 128;
$L__BB422_11:
	setp.eq.s32 	%p8, %r7, 0;
	@%p8 bra 	$L__BB422_18;
	setp.lt.u32 	%p9, %r8, 3;
	@%p9 bra 	$L__BB422_14;
	add.s32 	%r40, %r66, %r14;
	mul.wide.s32 	%rd11, %r40, 8;
	add.s64 	%rd12, %rd1, %rd11;
	ld.global.f64 	%fd68, [%rd12];
	add.f64 	%fd69, %fd95, %fd68;
	ld.global.f64 	%fd70, [%rd12+128];
	add.f64 	%fd71, %fd69, %fd70;
	ld.global.f64 	%fd72, [%rd12+256];
	add.f64 	%fd73, %fd71, %fd72;
	ld.global.f64 	%fd74, [%rd12+384];
	add.f64 	%fd95, %fd73, %fd74;
	add.s32 	%r66, %r66, 64;
$L__BB422_14:
	setp.eq.s32 	%p10, %r9, 0;
	@%p10 bra 	$L__BB422_18;
	setp.eq.s32 	%p11, %r9, 1;
	add.s32 	%r41, %r66, %r14;
	mul.wide.s32 	%rd13, %r41, 8;
	add.s64 	%rd4, %rd1, %rd13;
	ld.global.f64 	%fd75, [%rd4];
	add.f64 	%fd95, %fd95, %fd75;
	@%p11 bra 	$L__BB422_18;
	setp.eq.s32 	%p12, %r9, 2;
	ld.global.f64 	%fd76, [%rd4+128];
	add.f64 	%fd95, %fd95, %fd76;
	@%p12 bra 	$L__BB422_18;
	ld.global.f64 	%fd77, [%rd4+256];
	add.f64 	%fd95, %fd95, %fd77;
$L__BB422_18:
	setp.ne.s32 	%p13, %r4, 0;
	// begin inline asm
	mov.b64 {%r42,%r43}, %fd95;
	// end inline asm
	shfl.sync.down.b32	%r45|%p14, %r43, 8, 31, -1;
	shfl.sync.down.b32	%r44|%p15, %r42, 8, 31, -1;
	// begin inline asm
	mov.b64 %fd79, {%r44,%r45};
	// end inline asm
	add.f64 	%fd80, %fd95, %fd79;
	// begin inline asm
	mov.b64 {%r46,%r47}, %fd80;
	// end inline asm
	shfl.sync.down.b32	%r49|%p16, %r47, 4, 31, -1;
	shfl.sync.down.b32	%r48|%p17, %r46, 4, 31, -1;
	// begin inline asm
	mov.b64 %fd81, {%r48,%r49};
	// end inline asm
	add.f64 	%fd82, %fd80, %fd81;
	// begin inline asm
	mov.b64 {%r50,%r51}, %fd82;
	// end inline asm
	shfl.sync.down.b32	%r53|%p18, %r51, 2, 31, -1;
	shfl.sync.down.b32	%r52|%p19, %r50, 2, 31, -1;
	// begin inline asm
	mov.b64 %fd83, {%r52,%r53};
	// end inline asm
	add.f64 	%fd84, %fd82, %fd83;
	// begin inline asm
	mov.b64 {%r54,%r55}, %fd84;
	// end inline asm
	shfl.sync.down.b32	%r57|%p20, %r55, 1, 31, -1;
	shfl.sync.down.b32	%r56|%p21, %r54, 1, 31, -1;
	// begin inline asm
	mov.b64 %fd85, {%r56,%r57};
	// end inline asm
	add.f64 	%fd15, %fd84, %fd85;
	@%p13 bra 	$L__BB422_20;
	add.s32 	%r58, %r60, %r12;
	mul.wide.s32 	%rd14, %r58, 8;
	add.s64 	%rd15, %rd3, %rd14;
	ld.global.f64 	%fd86, [%rd15];
	add.f64 	%fd87, %fd15, %fd86;
	st.global.f64 	[%rd15], %fd87;
$L__BB422_20:
	add.s32 	%r60, %r60, 8;
	setp.lt.s32 	%p22, %r60, %r31;
	@%p22 bra 	$L__BB422_4;
$L__BB422_21:
	add.s32 	%r59, %r59, 8;
	setp.lt.s32 	%p23, %r59, %r29;
	@%p23 bra 	$L__BB422_2;
$L__BB422_22:
	ret;

}
	// .globl	_Z16gpukernelCLMWNr3ILi16ELi32ELi16EEvPdS0_S0_iii
.visible .entry _Z16gpukernelCLMWNr3ILi16ELi32ELi16EEvPdS0_S0_iii(
	.param .u64 .ptr .align 1 _Z16gpukernelCLMWNr3ILi16ELi32ELi16EEvPdS0_S0_iii_param_0,
	.param .u64 .ptr .align 1 _Z16gpukernelCLMWNr3ILi16ELi32ELi16EEvPdS0_S0_iii_param_1,
	.param .u64 .ptr .align 1 _Z16gpukernelCLMWNr3ILi16ELi32ELi16EEvPdS0_S0_iii_param_2,
	.param .u32 _Z16gpukernelCLMWNr3ILi16ELi32ELi16EEvPdS0_S0_iii_param_3,
	.param .u32 _Z16gpukernelCLMWNr3ILi16ELi32ELi16EEvPdS0_S0_iii_param_4,
	.param .u32 _Z16gpukernelCLMWNr3ILi16ELi32ELi16EEvPdS0_S0_iii_param_5
)
{
	.reg .pred 	%p<24>;
	.reg .b32 	%r<67>;
	.reg .b64 	%rd<16>;
	.reg .b64 	%fd<96>;

	ld.param.u64 	%rd5, [_Z16gpukernelCLMWNr3ILi16ELi32ELi16EEvPdS0_S0_iii_param_0];
	ld.param.u64 	%rd6, [_Z16gpukernelCLMWNr3ILi16ELi32ELi16EEvPdS0_S0_iii_param_1];
	ld.param.u32 	%r29, [_Z16gpukernelCLMWNr3ILi16ELi32ELi16EEvPdS0_S0_iii_param_3];
	ld.param.u32 	%r30, [_Z16gpukernelCLMWNr3ILi16ELi32ELi16EEvPdS0_S0_iii_param_4];
	ld.param.u32 	%r31, [_Z16gpukernelCLMWNr3ILi16ELi32ELi16EEvPdS0_S0_iii_param_5];
	cvta.to.global.u64 	%rd1, %rd6;
	mov.u32 	%r1, %tid.x;
	shr.u32 	%r59, %r1, 8;
	setp.ge.s32 	%p1, %r59, %r29;
	@%p1 bra 	$L__BB423_22;
	shr.u32 	%r32, %r1, 4;
	and.b32  	%r3, %r32, 15;
	and.b32  	%r4, %r1, 15;
	not.b32 	%r33, %r4;
	add.s32 	%r5, %r30, %r33;
	shr.u32 	%r34, %r5, 4;
	add.s32 	%r35, %r34, 1;
	and.b32  	%r6, %r35, 15;
	and.b32  	%r7, %r35, 7;
	add.s32 	%r8, %r7, -1;
	and.b32  	%r9, %r35, 3;
	and.b32  	%r36, %r35, 536870896;
	neg.s32 	%r10, %r36;
	add.s64 	%rd2, %rd1, 1024;
	cvta.to.global.u64 	%rd3, %rd5;
$L__BB423_2:
	setp.ge.s32 	%p2, %r3, %r31;
	@%p2 bra 	$L__BB423_21;
	mul.lo.s32 	%r12, %r59, %r31;
	mov.u32 	%r60, %r3;
$L__BB423_4:
	setp.ge.s32 	%p3, %r4, %r30;
	mov.f64 	%fd95, 0d0000000000000000;
	@%p3 bra 	$L__BB423_18;
	setp.lt.u32 	%p4, %r5, 240;
	add.s32 	%r37, %r60, %r12;
	mul.lo.s32 	%r14, %r37, %r30;
	mov.f64 	%fd95, 0d0000000000000000;
	mov.u32 	%r66, %r4;
	@%p4 bra 	$L__BB423_8;
	add.s32 	%r64, %r4, %r14;
	mov.f64 	%fd95, 0d0000000000000000;
	mov.u32 	%r65, %r10;
	mov.u32 	%r66, %r4;
$L__BB423_7:
	.pragma "nounroll";
	mul.wide.s32 	%rd7, %r64, 8;
	add.s64 	%rd8, %rd2, %rd7;
	ld.global.f64 	%fd20, [%rd8+-1024];
	add.f64 	%fd21, %fd95, %fd20;
	ld.global.f64 	%fd22, [%rd8+-896];
	add.f64 	%fd23, %fd21, %fd22;
	ld.global.f64 	%fd24, [%rd8+-768];
	add.f64 	%fd25, %fd23, %fd24;
	ld.global.f64 	%fd26, [%rd8+-640];
	add.f64 	%fd27, %fd25, %fd26;
	ld.global.f64 	%fd28, [%rd8+-512];
	add.f64 	%fd29, %fd27, %fd28;
	ld.global.f64 	%fd30, [%rd8+-384];
	add.f64 	%fd31, %fd29, %fd30;
	ld.global.f64 	%fd32, [%rd8+-256];
	add.f64 	%fd33, %fd31, %fd32;
	ld.global.f64 	%fd34, [%rd8+-128];
	add.f64 	%fd35, %fd33, %fd34;
	ld.global.f64 	%fd36, [%rd8];
	add.f64 	%fd37, %fd35, %fd36;
	ld.global.f64 	%fd38, [%rd8+128];
	add.f64 	%fd39, %fd37, %fd38;
	ld.global.f64 	%fd40, [%rd8+256];
	add.f64 	%fd41, %fd39, %fd40;
	ld.global.f64 	%fd42, [%rd8+384];
	add.f64 	%fd43, %fd41, %fd42;
	ld.global.f64 	%fd44, [%rd8+512];
	add.f64 	%fd45, %fd43, %fd44;
	ld.global.f64 	%fd46, [%rd8+640];
	add.f64 	%fd47, %fd45, %fd46;
	ld.global.f64 	%fd48, [%rd8+768];
	add.f64 	%fd49, %fd47, %fd48;
	ld.global.f64 	%fd50, [%rd8+896];
	add.f64 	%fd95, %fd49, %fd50;
	add.s32 	%r66, %r66, 256;
	add.s32 	%r65, %r65, 16;
	add.s32 	%r64, %r64, 256;
	setp.eq.s32 	%p5, %r65, 0;
	@%p5 bra 	$L__BB423_8;
	bra.uni 	$L__BB423_7;
$L__BB423_8:
	setp.eq.s32 	%p6, %r6, 0;
	@%p6 bra 	$L__BB423_18;
	add.s32 	%r38, %r6, -1;
	setp.lt.u32 	%p7, %r38, 7;
	@%p7 bra 	$L__BB423_11;
	add.s32 	%r39, %r66, %r14;
	mul.wide.s32 	%rd9, %r39, 8;
	add.s64 	%rd10, %rd1, %rd9;
	ld.global.f64 	%fd52, [%rd10];
	add.f64 	%fd53, %fd95, %fd52;
	ld.global.f64 	%fd54, [%rd10+128];
	add.f64 	%fd55, %fd53, %fd54;
	ld.global.f64 	%fd56, [%rd10+256];
	add.f64 	%fd57, %fd55, %fd56;
	ld.global.f64 	%fd58, [%rd10+384];
	add.f64 	%fd59, %fd57, %fd58;
	ld.global.f64 	%fd60, [%rd10+512];
	add.f64 	%fd61, %fd59, %fd60;
	ld.global.f64 	%fd62, [%rd10+640];
	add.f64 	%fd63, %fd61, %fd62;
	ld.global.f64 	%fd64, [%rd10+768];
	add.f64 	%fd65, %fd63, %fd64;
	ld.global.f64 	%fd66, [%rd10+896];
	add.f64 	%fd95, %fd65, %fd66;
	add.s32 	%r66, %r66, 128;
$L__BB423_11:
	setp.eq.s32 	%p8, %r7, 0;
	@%p8 bra 	$L__BB423_18;
	setp.lt.u32 	%p9, %r8, 3;
	@%p9 bra 	$L__BB423_14;
	add.s32 	%r40, %r66, %r14;
	mul.wide.s32 	%rd11, %r40, 8;
	add.s64 	%rd12, %rd1, %rd11;
	ld.global.f64 	%fd68, [%rd12];
	add.f64 	%fd69, %fd95, %fd68;
	ld.global.f64 	%fd70, [%rd12+128];
	add.f64 	%fd71, %fd69, %fd70;
	ld.global.f64 	%fd72, [%rd12+256];
	add.f64 	%fd73, %fd71, %fd72;
	ld.global.f64 	%fd74, [%rd12+384];
	add.f64 	%fd95, %fd73, %fd74;
	add.s32 	%r66, %r66, 64;
$L__BB423_14:
	setp.eq.s32 	%p10, %r9, 0;
	@%p10 bra 	$L__BB423_18;
	setp.eq.s32 	%p11, %r9, 1;
	add.s32 	%r41, %r66, %r14;
	mul.wide.s32 	%rd13, %r41, 8;
	add.s64 	%rd4, %rd1, %rd13;
	ld.global.f64 	%fd75, [%rd4];
	add.f64 	%fd95, %fd95, %fd75;
	@%p11 bra 	$L__BB423_18;
	setp.eq.s32 	%p12, %r9, 2;
	ld.global.f64 	%fd76, [%rd4+128];
	add.f64 	%fd95, %fd95, %fd76;
	@%p12 bra 	$L__BB423_18;
	ld.global.f64 	%fd77, [%rd4+256];
	add.f64 	%fd95, %fd95, %fd77;
$L__BB423_18:
	setp.ne.s32 	%p13, %r4, 0;
	// begin inline asm
	mov.b64 {%r42,%r43}, %fd95;
	// end inline asm
	shfl.sync.down.b32	%r45|%p14, %r43, 8, 31, -1;
	shfl.sync.down.b32	%r44|%p15, %r42, 8, 31, -1;
	// begin inline asm
	mov.b64 %fd79, {%r44,%r45};
	// end inline asm
	add.f64 	%fd80, %fd95, %fd79;
	// begin inline asm
	mov.b64 {%r46,%r47}, %fd80;
	// end inline asm
	shfl.sync.down.b32	%r49|%p16, %r47, 4, 31, -1;
	shfl.sync.down.b32	%r48|%p17, %r46, 4, 31, -1;
	// begin inline asm
	mov.b64 %fd81, {%r48,%r49};
	// end inline asm
	add.f64 	%fd82, %fd80, %fd81;
	// begin inline asm
	mov.b64 {%r50,%r51}, %fd82;
	// end inline asm
	shfl.sync.down.b32	%r53|%p18, %r51, 2, 31, -1;
	shfl.sync.down.b32	%r52|%p19, %r50, 2, 31, -1;
	// begin inline asm
	mov.b64 %fd83, {%r52,%r53};
	// end inline asm
	add.f64 	%fd84, %fd82, %fd83;
	// begin inline asm
	mov.b64 {%r54,%r55}, %fd84;
	// end inline asm
	shfl.sync.down.b32	%r57|%p20, %r55, 1, 31, -1;
	shfl.sync.down.b32	%r56|%p21, %r54, 1, 31, -1;
	// begin inline asm
	mov.b64 %fd85, {%r56,%r57};
	// end inline asm
	add.f64 	%fd15, %fd84, %fd85;
	@%p13 bra 	$L__BB423_20;
	add.s32 	%r58, %r60, %r12;
	mul.wide.s32 	%rd14, %r58, 8;
	add.s64 	%rd15, %rd3, %rd14;
	ld.global.f64 	%fd86, [%rd15];
	add.f64 	%fd87, %fd15, %fd86;
	st.global.f64 	[%rd15], %fd87;
$L__BB423_20:
	add.s32 	%r60, %r60, 16;
	setp.lt.s32 	%p22, %r60, %r31;
	@%p22 bra 	$L__BB423_4;
$L__BB423_21:
	add.s32 	%r59, %r59, 4;
	setp.lt.s32 	%p23, %r59, %r29;
	@%p23 bra 	$L__BB423_2;
$L__BB423_22:
	ret;

}
	// .globl	_Z16gpukernelCLMWNr3ILi16ELi32ELi32EEvPdS0_S0_iii
.visible .entry _Z16gpukernelCLMWNr3ILi16ELi32ELi32EEvPdS0_S0_iii(
	.param .u64 .ptr .align 1 _Z16gpukernelCLMWNr3ILi16ELi32ELi32EEvPdS0_S0_iii_param_0,
	.param .u64 .ptr .align 1 _Z16gpukernelCLMWNr3ILi16ELi32ELi32EEvPdS0_S0_iii_param_1,
	.param .u64 .ptr .align 1 _Z16gpukernelCLMWNr3ILi16ELi32ELi32EEvPdS0_S0_iii_param_2,
	.param .u32 _Z16gpukernelCLMWNr3ILi16ELi32ELi32EEvPdS0_S0_iii_param_3,
	.param .u32 _Z16gpukernelCLMWNr3ILi16ELi32ELi32EEvPdS0_S0_iii_param_4,
	.param .u32 _Z16gpukernelCLMWNr3ILi16ELi32ELi32EEvPdS0_S0_iii_param_5
)
{
	.reg .pred 	%p<24>;
	.reg .b32 	%r<67>;
	.reg .b64 	%rd<16>;
	.reg .b64 	%fd<96>;

	ld.param.u64 	%rd5, [_Z16gpukernelCLMWNr3ILi16ELi32ELi32EEvPdS0_S0_iii_param_0];
	ld.param.u64 	%rd6, [_Z16gpukernelCLMWNr3ILi16ELi32ELi32EEvPdS0_S0_iii_param_1];
	ld.param.u32 	%r29, [_Z16gpukernelCLMWNr3ILi16ELi32ELi32EEvPdS0_S0_iii_param_3];
	ld.param.u32 	%r30, [_Z16gpukernelCLMWNr3ILi16ELi32ELi32EEvPdS0_S0_iii_param_4];
	ld.param.u32 	%r31, [_Z16gpukernelCLMWNr3ILi16ELi32ELi32EEvPdS0_S0_iii_param_5];
	cvta.to.global.u64 	%rd1, %rd6;
	mov.u32 	%r1, %tid.x;
	shr.u32 	%r59, %r1, 9;
	setp.ge.s32 	%p1, %r59, %r29;
	@%p1 bra 	$L__BB424_22;
	shr.u32 	%r32, %r1, 4;
	and.b32  	%r3, %r32, 31;
	and.b32  	%r4, %r1, 15;
	not.b32 	%r33, %r4;
	add.s32 	%r5, %r30, %r33;
	shr.u32 	%r34, %r5, 4;
	add.s32 	%r35, %r34, 1;
	and.b32  	%r6, %r35, 15;
	and.b32  	%r7, %r35, 7;
	add.s32 	%r8, %r7, -1;
	and.b32  	%r9, %r35, 3;
	and.b32  	%r36, %r35, 536870896;
	neg.s32 	%r10, %r36;
	add.s64 	%rd2, %rd1, 1024;
	cvta.to.global.u64 	%rd3, %rd5;
$L__BB424_2:
	setp.ge.s32 	%p2, %r3, %r31;
	@%p2 bra 	$L__BB424_21;
	mul.lo.s32 	%r12, %r59, %r31;
	mov.u32 	%r60, %r3;
$L__BB424_4:
	setp.ge.s32 	%p3, %r4, %r30;
	mov.f64 	%fd95, 0d0000000000000000;
	@%p3 bra 	$L__BB424_18;
	setp.lt.u32 	%p4, %r5, 240;
	add.s32 	%r37, %r60, %r12;
	mul.lo.s32 	%r14, %r37, %r30;
	mov.f64 	%fd95, 0d0000000000000000;
	mov.u32 	%r66, %r4;
	@%p4 bra 	$L__BB424_8;
	add.s32 	%r64, %r4, %r14;
	mov.f64 	%fd95, 0d0000000000000000;
	mov.u32 	%r65, %r10;
	mov.u32 	%r66, %r4;
$L__BB424_7:
	.pragma "nounroll";
	mul.wide.s32 	%rd7, %r64, 8;
	add.s64 	%rd8, %rd2, %rd7;
	ld.global.f64 	%fd20, [%rd8+-1024];
	add.f64 	%fd21, %fd95, %fd20;
	ld.global.f64 	%fd22, [%rd8+-896];
	add.f64 	%fd23, %fd21, %fd22;
	ld.global.f64 	%fd24, [%rd8+-768];
	add.f64 	%fd25, %fd23, %fd24;
	ld.global.f64 	%fd26, [%rd8+-640];
	add.f64 	%fd27, %fd25, %fd26;
	ld.global.f64 	%fd28, [%rd8+-512];
	add.f64 	%fd29, %fd27, %fd28;
	ld.global.f64 	%fd30, [%rd8+-384];
	add.f64 	%fd31, %fd29, %fd30;
	ld.global.f64 	%fd32, [%rd8+-256];
	add.f64 	%fd33, %fd31, %fd32;
	ld.global.f64 	%fd34, [%rd8+-128];
	add.f64 	%fd35, %fd33, %fd34;
	ld.global.f64 	%fd36, [%rd8];
	add.f64 	%fd37, %fd35, %fd36;
	ld.global.f64 	%fd38, [%rd8+128];
	add.f64 	%fd39, %fd37, %fd38;
	ld.global.f64 	%fd40, [%rd8+256];
	add.f64 	%fd41, %fd39, %fd40;
	ld.global.f64 	%fd42, [%rd8+384];
	add.f64 	%fd43, %fd41, %fd42;
	ld.global.f64 	%fd44, [%rd8+512];
	add.f64 	%fd45, %fd43, %fd44;
	ld.global.f64 	%fd46, [%rd8+640];
	add.f64 	%fd47, %fd45, %fd46;
	ld.global.f64 	%fd48, [%rd8+768];
	add.f64 	%fd49, %fd47, %fd48;
	ld.global.f64 	%fd50, [%rd8+896];
	add.f64 	%fd95, %fd49, %fd50;
	add.s32 	%r66, %r66, 256;
	add.s32 	%r65, %r65, 16;
	add.s32 	%r64, %r64, 256;
	setp.eq.s32 	%p5, %r65, 0;
	@%p5 bra 	$L__BB424_8;
	bra.uni 	$L__BB424_7;
$L__BB424_8:
	setp.eq.s32 	%p6, %r6, 0;
	@%p6 bra 	$L__BB424_18;
	add.s32 	%r38, %r6, -1;
	setp.lt.u32 	%p7, %r38, 7;
	@%p7 bra 	$L__BB424_11;
	add.s32 	%r39, %r66, %r14;
	mul.wide.s32 	%rd9, %r39, 8;
	add.s64 	%rd10, %rd1, %rd9;
	ld.global.f64 	%fd52, [%rd10];
	add.f64 	%fd53, %fd95, %fd52;
	ld.global.f64 	%fd54, [%rd10+128];
	add.f64 	%fd55, %fd53, %fd54;
	ld.global.f64 	%fd56, [%rd10+256];
	add.f64 	%fd57, %fd55, %fd56;
	ld.global.f64 	%fd58, [%rd10+384];
	add.f64 	%fd59, %fd57, %fd58;
	ld.global.f64 	%fd60, [%rd10+512];
	add.f64 	%fd61, %fd59, %fd60;
	ld.global.f64 	%fd62, [%rd10+640];
	add.f64 	%fd63, %fd61, %fd62;
	ld.global.f64 	%fd64, [%rd10+768];
	add.f64 	%fd65, %fd63, %fd64;
	ld.global.f64 	%fd66, [%rd10+896];
	add.f64 	%fd95, %fd65, %fd66;
	add.s32 	%r66, %r66, 128;
$L__BB424_11:
	setp.eq.s32 	%p8, %r7, 0;
	@%p8 bra 	$L__BB424_18;
	setp.lt.u32 	%p9, %r8, 3;
	@%p9 bra 	$L__BB424_14;
	add.s32 	%r40, %r66, %r14;
	mul.wide.s32 	%rd11, %r40, 8;
	add.s64 	%rd12, %rd1, %rd11;
	ld.global.f64 	%fd68, [%rd12];
	add.f64 	%fd69, %fd95, %fd68;
	ld.global.f64 	%fd70, [%rd12+128];
	add.f64 	%fd71, %fd69, %fd70;
	ld.global.f64 	%fd72, [%rd12+256];
	add.f64 	%fd73, %fd71, %fd72;
	ld.global.f64 	%fd74, [%rd12+384];
	add.f64 	%fd95, %fd73, %fd74;
	add.s32 	%r66, %r66, 64;
$L__BB424_14:
	setp.eq.s32 	%p10, %r9, 0;
	@%p10 bra 	$L__BB424_18;
	setp.eq.s32 	%p11, %r9, 1;
	add.s32 	%r41, %r66, %r14;
	mul.wide.s32 	%rd13, %r41, 8;
	add.s64 	%rd4, %rd1, %rd13;
	ld.global.f64 	%fd75, [%rd4];
	add.f64 	%fd95, %fd95, %fd75;
	@%p11 bra 	$L__BB424_18;
	setp.eq.s32 	%p12, %r9, 2;
	ld.global.f64 	%fd76, [%rd4+128];
	add.f64 	%fd95, %fd95, %fd76;
	@%p12 bra 	$L__BB424_18;
	ld.global.f64 	%fd77, [%rd4+256];
	add.f64 	%fd95, %fd95, %fd77;
$L__BB424_18:
	setp.ne.s32 	%p13, %r4, 0;
	// begin inline asm
	mov.b64 {%r42,%r43}, %fd95;
	// end inline asm
	shfl.sync.down.b32	%r45|%p14, %r43, 8, 31, -1;
	shfl.sync.down.b32	%r44|%p15, %r42, 8, 31, -1;
	// begin inline asm
	mov.b64 %fd79, {%r44,%r45};
	// end inline asm
	add.f64 	%fd80, %fd95, %fd79;
	// begin inline asm
	mov.b64 {%r46,%r47}, %fd80;
	// end inline asm
	shfl.sync.down.b32	%r49|%p16, %r47, 4, 31, -1;
	shfl.sync.down.b32	%r48|%p17, %r46, 4, 31, -1;
	// begin inline asm
	mov.b64 %fd81, {%r48,%r49};
	// end inline asm
	add.f64 	%fd82, %fd80, %fd81;
	// begin inline asm
	mov.b64 {%r50,%r51}, %fd82;
	// end inline asm
	shfl.sync.down.b32	%r53|%p18, %r51, 2, 31, -1;
	shfl.sync.down.b32	%r52|%p19, %r50, 2, 31, -1;
	// begin inline asm
	mov.b64 %fd83, {%r52,%r53};
	// end inline asm
	add.f64 	%fd84, %fd82, %fd83;
	// begin inline asm
	mov.b64 {%r54,%r55}, %fd84;
	// end inline asm
	shfl.sync.down.b32	%r57|%p20, %r55, 1, 31, -1;
	shfl.sync.down.b32	%r56|%p21, %r54, 1, 31, -1;
	// begin inline asm
	mov.b64 %fd85, {%r56,%r57};
	// end inline asm
	add.f64 	%fd15, %fd84, %fd85;
	@%p13 bra 	$L__BB424_20;
	add.s32 	%r58, %r60, %r12;
	mul.wide.s32 	%rd14, %r58, 8;
	add.s64 	%rd15, %rd3, %rd14;
	ld.global.f64 	%fd86, [%rd15];
	add.f64 	%fd87, %fd15, %fd86;
	st.global.f64 	[%rd15], %fd87;
$L__BB424_20:
	add.s32 	%r60, %r60, 32;
	setp.lt.s32 	%p22, %r60, %r31;
	@%p22 bra 	$L__BB424_4;
$L__BB424_21:
	add.s32 	%r59, %r59, 2;
	setp.lt.s32 	%p23, %r59, %r29;
	@%p23 bra 	$L__BB424_2;
$L__BB424_22:
	ret;

}
	// .globl	_Z16gpukernelCLMWNr3ILi8ELi2ELi1EEvPdS0_S0_iii
.visible .entry _Z16gpukernelCLMWNr3ILi8ELi2ELi1EEvPdS0_S0_iii(
	.param .u64 .ptr .align 1 _Z16gpukernelCLMWNr3ILi8ELi2ELi1EEvPdS0_S0_iii_param_0,
	.param .u64 .ptr .align 1 _Z16gpukernelCLMWNr3ILi8ELi2ELi1EEvPdS0_S0_iii_param_1,
	.param .u64 .ptr .align 1 _Z16gpukernelCLMWNr3ILi8ELi2ELi1EEvPdS0_S0_iii_param_2,
	.param .u32 _Z16gpukernelCLMWNr3ILi8ELi2ELi1EEvPdS0_S0_iii_param_3,
	.param .u32 _Z16gpukernelCLMWNr3ILi8ELi2ELi1EEvPdS0_S0_iii_param_4,
	.param .u32 _Z16gpukernelCLMWNr3ILi8ELi2ELi1EEvPdS0_S0_iii_param_5
)
{
	.reg .pred 	%p<22>;
	.reg .b32 	%r<62>;
	.reg .b64 	%rd<16>;
	.reg .b64 	%fd<94>;

	ld.param.u64 	%rd5, [_Z16gpukernelCLMWNr3ILi8ELi2ELi1EEvPdS0_S0_iii_param_0];
	ld.param.u64 	%rd6, [_Z16gpukernelCLMWNr3ILi8ELi2ELi1EEvPdS0_S0_iii_param_1];
	ld.param.u32 	%r29, [_Z16gpukernelCLMWNr3ILi8ELi2ELi1EEvPdS0_S0_iii_param_3];
	ld.param.u32 	%r30, [_Z16gpukernelCLMWNr3ILi8ELi2ELi1EEvPdS0_S0_iii_param_4];
	ld.param.u32 	%r31, [_Z16gpukernelCLMWNr3ILi8ELi2ELi1EEvPdS0_S0_iii_param_5];
	cvta.to.global.u64 	%rd1, %rd6;
	mov.u32 	%r1, %tid.x;
	shr.u32 	%r54, %r1, 3;
	setp.ge.s32 	%p1, %r54, %r29;
	@%p1 bra 	$L__BB425_22;
	and.b32  	%r3, %r1, 7;
	not.b32 	%r32, %r3;
	add.s32 	%r4, %r30, %r32;
	shr.u32 	%r33, %r4, 3;
	add.s32 	%r34, %r33, 1;
	and.b32  	%r5, %r34, 15;
	add.s32 	%r6, %r5, -1;
	and.b32  	%r7, %r34, 7;
	add.s32 	%r8, %r7, -1;
	and.b32  	%r9, %r34, 3;
	and.b32  	%r35, %r34, 1073741808;
	neg.s32 	%r10, %r35;
	add.s64 	%rd2, %rd1, 512;
	cvta.to.global.u64 	%rd3, %rd5;
$L__BB425_2:
	setp.lt.s32 	%p2, %r31, 1;
	@%p2 bra 	$L__BB425_21;
	mul.lo.s32 	%r12, %r54, %r31;
	mov.b32 	%r55, 0;
$L__BB425_4:
	setp.ge.s32 	%p3, %r3, %r30;
	mov.f64 	%fd93, 0d0000000000000000;
	@%p3 bra 	$L__BB425_18;
	setp.lt.u32 	%p4, %r4, 120;
	add.s32 	%r37, %r55, %r12;
	mul.lo.s32 	%r14, %r37, %r30;
	mov.f64 	%fd93, 0d0000000000000000;
	mov.u32 	%r61, %r3;
	@%p4 bra 	$L__BB425_8;
	add.s32 	%r59, %r3, %r14;
	mov.f64 	%fd93, 0d0000000000000000;
	mov.u32 	%r60, %r10;
	mov.u32 	%r61, %r3;
$L__BB425_7:
	.pragma "nounroll";
	mul.wide.s32 	%rd7, %r59, 8;
	add.s64 	%rd8, %rd2, %rd7;
	ld.global.f64 	%fd20, [%rd8+-512];
	add.f64 	%fd21, %fd93, %fd20;
	ld.global.f64 	%fd22, [%rd8+-448];
	add.f64 	%fd23, %fd21, %fd22;
	ld.global.f64 	%fd24, [%rd8+-384];
	add.f64 	%fd25, %fd23, %fd24;
	ld.global.f64 	%fd26, [%rd8+-320];
	add.f64 	%fd27, %fd25, %fd26;
	ld.global.f64 	%fd28, [%rd8+-256];
	add.f64 	%fd29, %fd27, %fd28;
	ld.global.f64 	%fd30, [%rd8+-192];
	add.f64 	%fd31, %fd29, %fd30;
	ld.global.f64 	%fd32, [%rd8+-128];
	add.f64 	%fd33, %fd31, %fd32;
	ld.global.f64 	%fd34, [%rd8+-64];
	add.f64 	%fd35, %fd33, %fd34;
	ld.global.f64 	%fd36, [%rd8];
	add.f64 	%fd37, %fd35, %fd36;
	ld.global.f64 	%fd38, [%rd8+64];
	add.f64 	%fd39, %fd37, %fd38;
	ld.global.f64 	%fd40, [%rd8+128];
	add.f64 	%fd41, %fd39, %fd40;
	ld.global.f64 	%fd42, [%rd8+192];
	add.f64 	%fd43, %fd41, %fd42;
	ld.global.f64 	%fd44, [%rd8+256];
	add.f64 	%fd45, %fd43, %fd44;
	ld.global.f64 	%fd46, [%rd8+320];
	add.f64 	%fd47, %fd45, %fd46;
	ld.global.f64 	%fd48, [%rd8+384];
	add.f64 	%fd49, %fd47, %fd48;
	ld.global.f64 	%fd50, [%rd8+448];
	add.f64 	%fd93, %fd49, %fd50;
	add.s32 	%r61, %r61, 128;
	add.s32 	%r60, %r60, 16;
	add.s32 	%r59, %r59, 128;
	setp.eq.s32 	%p5, %r60, 0;
	@%p5 bra 	$L__BB425_8;
	bra.uni 	$L__BB425_7;
$L__BB425_8:
	setp.eq.s32 	%p6, %r5, 0;
	@%p6 bra 	$L__BB425_18;
	setp.lt.u32 	%p7, %r6, 7;
	@%p7 bra 	$L__BB425_11;
	add.s32 	%r38, %r61, %r14;
	mul.wide.s32 	%rd9, %r38, 8;
	add.s64 	%rd10, %rd1, %rd9;
	ld.global.f64 	%fd52, [%rd10];
	add.f64 	%fd53, %fd93, %fd52;
	ld.global.f64 	%fd54, [%rd10+64];
	add.f64 	%fd55, %fd53, %fd54;
	ld.global.f64 	%fd56, [%rd10+128];
	add.f64 	%fd57, %fd55, %fd56;
	ld.global.f64 	%fd58, [%rd10+192];
	add.f64 	%fd59, %fd57, %fd58;
	ld.global.f64 	%fd60, [%rd10+256];
	add.f64 	%fd61, %fd59, %fd60;
	ld.global.f64 	%fd62, [%rd10+320];
	add.f64 	%fd63, %fd61, %fd62;
	ld.global.f64 	%fd64, [%rd10+384];
	add.f64 	%fd65, %fd63, %fd64;
	ld.global.f64 	%fd66, [%rd10+448];
	add.f64 	%fd93, %fd65, %fd66;
	add.s32 	%r61, %r61, 64;
$L__BB425_11:
	setp.eq.s32 	%p8, %r7, 0;
	@%p8 bra 	$L__BB425_18;
	setp.lt.u32 	%p9, %r8, 3;
	@%p9 bra 	$L__BB425_14;
	add.s32 	%r39, %r61, %r14;
	mul.wide.s32 	%rd11, %r39, 8;
	add.s64 	%rd12, %rd1, %rd11;
	ld.global.f64 	%fd68, [%rd12];
	add.f64 	%fd69, %fd93, %fd68;
	ld.global.f64 	%fd70, [%rd12+64];
	add.f64 	%fd71, %fd69, %fd70;
	ld.global.f64 	%fd72, [%rd12+128];
	add.f64 	%fd73, %fd71, %fd72;
	ld.global.f64 	%fd74, [%rd12+192];
	add.f64 	%fd93, %fd73, %fd74;
	add.s32 	%r61, %r61, 32;
$L__BB425_14:
	setp.eq.s32 	%p10, %r9, 0;
	@%p10 bra 	$L__BB425_18;
	setp.eq.s32 	%p11, %r9, 1;
	add.s32 	%r40, %r61, %r14;
	mul.wide.s32 	%rd13, %r40, 8;
	add.s64 	%rd4, %rd1, %rd13;
	ld.global.f64 	%fd75, [%rd4];
	add.f64 	%fd93, %fd93, %fd75;
	@%p11 bra 	$L__BB425_18;
	setp.eq.s32 	%p12, %r9, 2;
	ld.global.f64 	%fd76, [%rd4+64];
	add.f64 	%fd93, %fd93, %fd76;
	@%p12 bra 	$L__BB425_18;
	ld.global.f64 	%fd77, [%rd4+128];
	add.f64 	%fd93, %fd93, %fd77;
$L__BB425_18:
	setp.ne.s32 	%p13, %r3, 0;
	// begin inline asm
	mov.b64 {%r41,%r42}, %fd93;
	// end inline asm
	shfl.sync.down.b32	%r44|%p14, %r42, 4, 31, -1;
	shfl.sync.down.b32	%r43|%p15, %r41, 4, 31, -1;
	// begin inline asm
	mov.b64 %fd79, {%r43,%r44};
	// end inline asm
	add.f64 	%fd80, %fd93, %fd79;
	// begin inline asm
	mov.b64 {%r45,%r46}, %fd80;
	// end inline asm
	shfl.sync.down.b32	%r48|%p16, %r46, 2, 31, -1;
	shfl.sync.down.b32	%r47|%p17, %r45, 2, 31, -1;
	// begin inline asm
	mov.b64 %fd81, {%r47,%r48};
	// end inline asm
	add.f64 	%fd82, %fd80, %fd81;
	// begin inline asm
	mov.b64 {%r49,%r50}, %fd82;
	// end inline asm
	shfl.sync.down.b32	%r52|%p18, %r50, 1, 31, -1;
	shfl.sync.down.b32	%r51|%p19, %r49, 1, 31, -1;
	// begin inline asm
	mov.b64 %fd83, {%r51,%r52};
	// end inline asm
	add.f64 	%fd15, %fd82, %fd83;
	@%p13 bra 	$L__BB425_20;
	add.s32 	%r53, %r55, %r12;
	mul.wide.u32 	%rd14, %r53, 8;
	add.s64 	%rd15, %rd3, %rd14;
	ld.global.f64 	%fd84, [%rd15];
	add.f64 	%fd85, %fd15, %fd84;
	st.global.f64 	[%rd15], %fd85;
$L__BB425_20:
	add.s32 	%r55, %r55, 1;
	setp.ne.s32 	%p20, %r55, %r31;
	@%p20 bra 	$L__BB425_4;
$L__BB425_21:
	add.s32 	%r54, %r54, 8;
	setp.lt.s32 	%p21, %r54, %r29;
	@%p21 bra 	$L__BB425_2;
$L__BB425_22:
	ret;

}
	// .globl	_Z16gpukernelCLMWNr3ILi8ELi2ELi2EEvPdS0_S0_iii
.visible .entry _Z16gpukernelCLMWNr3ILi8ELi2ELi2EEvPdS0_S0_iii(
	.param .u64 .ptr .align 1 _Z16gpukernelCLMWNr3ILi8ELi2ELi2EEvPdS0_S0_iii_param_0,
	.param .u64 .ptr .align 1 _Z16gpukernelCLMWNr3ILi8ELi2ELi2EEvPdS0_S0_iii_param_1,
	.param .u64 .ptr .align 1 _Z16gpukernelCLMWNr3ILi8ELi2ELi2EEvPdS0_S0_iii_param_2,
	.param .u32 _Z16gpukernelCLMWNr3ILi8ELi2ELi2EEvPdS0_S0_iii_param_3,
	.param .u32 _Z16gpukernelCLMWNr3ILi8ELi2ELi2EEvPdS0_S0_iii_param_4,
	.param .u32 _Z16gpukernelCLMWNr3ILi8ELi2ELi2EEvPdS0_S0_iii_param_5
)
{
	.reg .pred 	%p<22>;
	.reg .b32 	%r<63>;
	.reg .b64 	%rd<16>;
	.reg .b64 	%fd<94>;

	ld.param.u64 	%rd5, [_Z16gpukernelCLMWNr3ILi8ELi2ELi2EEvPdS0_S0_iii_param_0];
	ld.param.u64 	%rd6, [_Z16gpukernelCLMWNr3ILi8ELi2ELi2EEvPdS0_S0_iii_param_1];
	ld.param.u32 	%r29, [_Z16gpukernelCLMWNr3ILi8ELi2ELi2EEvPdS0_S0_iii_param_3];
	ld.param.u32 	%r30, [_Z16gpukernelCLMWNr3ILi8ELi2ELi2EEvPdS0_S0_iii_param_4];
	ld.param.u32 	%r31, [_Z16gpukernelCLMWNr3ILi8ELi2ELi2EEvPdS0_S0_iii_param_5];
	cvta.to.global.u64 	%rd1, %rd6;
	mov.u32 	%r1, %tid.x;
	shr.u32 	%r55, %r1, 4;
	setp.ge.s32 	%p1, %r55, %r29;
	@%p1 bra 	$L__BB426_22;
	shr.u32 	%r32, %r1, 3;
	and.b32  	%r3, %r32, 1;
	and.b32  	%r4, %r1, 7;
	not.b32 	%r33, %r4;
	add.s32 	%r5, %r30, %r33;
	shr.u32 	%r34, %r5, 3;
	add.s32 	%r35, %r34, 1;
	and.b32  	%r6, %r35, 15;
	and.b32  	%r7, %r35, 7;
	add.s32 	%r8, %r7, -1;
	and.b32  	%r9, %r35, 3;
	and.b32  	%r36, %r35, 1073741808;
	neg.s32 	%r10, %r36;
	add.s64 	%rd2, %rd1, 512;
	cvta.to.global.u64 	%rd3, %rd5;
$L__BB426_2:
	setp.ge.s32 	%p2, %r3, %r31;
	@%p2 bra 	$L__BB426_21;
	mul.lo.s32 	%r12, %r55, %r31;
	mov.u32 	%r56, %r3;
$L__BB426_4:
	setp.ge.s32 	%p3, %r4, %r30;
	mov.f64 	%fd93, 0d0000000000000000;
	@%p3 bra 	$L__BB426_18;
	setp.lt.u32 	%p4, %r5, 120;
	add.s32 	%r37, %r56, %r12;
	mul.lo.s32 	%r14, %r37, %r30;
	mov.f64 	%fd93, 0d0000000000000000;
	mov.u32 	%r62, %r4;
	@%p4 bra 	$L__BB426_8;
	add.s32 	%r60, %r4, %r14;
	mov.f64 	%fd93, 0d0000000000000000;
	mov.u32 	%r61, %r10;
	mov.u32 	%r62, %r4;
$L__BB426_7:
	.pragma "nounroll";
	mul.wide.s32 	%rd7, %r60, 8;
	add.s64 	%rd8, %rd2, %rd7;
	ld.global.f64 	%fd20, [%rd8+-512];
	add.f64 	%fd21, %fd93, %fd20;
	ld.global.f64 	%fd22, [%rd8+-448];
	add.f64 	%fd23, %fd21, %fd22;
	ld.global.f64 	%fd24, [%rd8+-384];
	add.f64 	%fd25, %fd23, %fd24;
	ld.global.f64 	%fd26, [%rd8+-320];
	add.f64 	%fd27, %fd25, %fd26;
	ld.global.f64 	%fd28, [%rd8+-256];
	add.f64 	%fd29, %fd27, %fd28;
	ld.global.f64 	%fd30, [%rd8+-192];
	add.f64 	%fd31, %fd29, %fd30;
	ld.global.f64 	%fd32, [%rd8+-128];
	add.f64 	%fd33, %fd31, %fd32;
	ld.global.f64 	%fd34, [%rd8+-64];
	add.f64 	%fd35, %fd33, %fd34;
	ld.global.f64 	%fd36, [%rd8];
	add.f64 	%fd37, %fd35, %fd36;
	ld.global.f64 	%fd38, [%rd8+64];
	add.f64 	%fd39, %fd37, %fd38;
	ld.global.f64 	%fd40, [%rd8+128];
	add.f64 	%fd41, %fd39, %fd40;
	ld.global.f64 	%fd42, [%rd8+192];
	add.f64 	%fd43, %fd41, %fd42;
	ld.global.f64 	%fd44, [%rd8+256];
	add.f64 	%fd45, %fd43, %fd44;
	ld.global.f64 	%fd46, [%rd8+320];
	add.f64 	%fd47, %fd45, %fd46;
	ld.global.f64 	%fd48, [%rd8+384];
	add.f64 	%fd49, %fd47, %fd48;
	ld.global.f64 	%fd50, [%rd8+448];
	add.f64 	%fd93, %fd49, %fd50;
	add.s32 	%r62, %r62, 128;
	add.s32 	%r61, %r61, 16;
	add.s32 	%r60, %r60, 128;
	setp.eq.s32 	%p5, %r61, 0;
	@%p5 bra 	$L__BB426_8;
	bra.uni 	$L__BB426_7;
$L__BB426_8:
	setp.eq.s32 	%p6, %r6, 0;
	@%p6 bra 	$L__BB426_18;
	add.s32 	%r38, %r6, -1;
	setp.lt.u32 	%p7, %r38, 7;
	@%p7 bra 	$L__BB426_11;
	add.s32 	%r39, %r62, %r14;
	mul.wide.s32 	%rd9, %r39, 8;
	add.s64 	%rd10, %rd1, %rd9;
	ld.global.f64 	%fd52, [%rd10];
	add.f64 	%fd53, %fd93, %fd52;
	ld.global.f64 	%fd54, [%rd10+64];
	add.f64 	%fd55, %fd53, %fd54;
	ld.global.f64 	%fd56, [%rd10+128];
	add.f64 	%fd57, %fd55, %fd56;
	ld.global.f64 	%fd58, [%rd10+192];
	add.f64 	%fd59, %fd57, %fd58;
	ld.global.f64 	%fd60, [%rd10+256];
	add.f64 	%fd61, %fd59, %fd60;
	ld.global.f64 	%fd62, [%rd10+320];
	add.f64 	%fd63, %fd61, %fd62;
	ld.global.f64 	%fd64, [%rd10+384];
	add.f64 	%fd65, %fd63, %fd64;
	ld.global.f64 	%fd66, [%rd10+448];
	add.f64 	%fd93, %fd65, %fd66;
	add.s32 	%r62, %r62, 64;
$L__BB426_11:
	setp.eq.s32 	%p8, %r7, 0;
	@%p8 bra 	$L__BB426_18;
	setp.lt.u32 	%p9, %r8, 3;
	@%p9 bra 	$L__BB426_14;
	add.s32 	%r40, %r62, %r14;
	mul.wide.s32 	%rd11, %r40, 8;
	add.s64 	%rd12, %rd1, %rd11;
	ld.global.f64 	%fd68, [%rd12];
	add.f64 	%fd69, %fd93, %fd68;
	ld.global.f64 	%fd70, [%rd12+64];
	add.f64 	%fd71, %fd69, %fd70;
	ld.global.f64 	%fd72, [%rd12+128];
	add.f64 	%fd73, %fd71, %fd72;
	ld.global.f64 	%fd74, [%rd12+192];
	add.f64 	%fd93, %fd73, %fd74;
	add.s32 	%r62, %r62, 32;
$L__BB426_14:
	setp.eq.s32 	%p10, %r9, 0;
	@%p10 bra 	$L__BB426_18;
	setp.eq.s32 	%p11, %r9, 1;
	add.s32 	%r41, %r62, %r14;
	mul.wide.s32 	%rd13, %r41, 8;
	add.s64 	%rd4, %rd1, %rd13;
	ld.global.f64 	%fd75, [%rd4];
	add.f64 	%fd93, %fd93, %fd75;
	@%p11 bra 	$L__BB426_18;
	setp.eq.s32 	%p12, %r9, 2;
	ld.global.f64 	%fd76, [%rd4+64];
	add.f64 	%fd93, %fd93, %fd76;
	@%p12 bra 	$L__BB426_18;
	ld.global.f64 	%fd77, [%rd4+128];
	add.f64 	%fd93, %fd93, %fd77;
$L__BB426_18:
	setp.ne.s32 	%p13, %r4, 0;
	// begin inline asm
	mov.b64 {%r42,%r43}, %fd93;
	// end inline asm
	shfl.sync.down.b32	%r45|%p14, %r43, 4, 31, -1;
	shfl.sync.down.b32	%r44|%p15, %r42, 4, 31, -1;
	// begin inline asm
	mov.b64 %fd79, {%r44,%r45};
	// end inline asm
	add.f64 	%fd80, %fd93, %fd79;
	// begin inline asm
	mov.b64 {%r46,%r47}, %fd80;
	// end inline asm
	shfl.sync.down.b32	%r49|%p16, %r47, 2, 31, -1;
	shfl.sync.down.b32	%r48|%p17, %r46, 2, 31, -1;
	// begin inline asm
	mov.b64 %fd81, {%r48,%r49};
	// end inline asm
	add.f64 	%fd82, %fd80, %fd81;
	// begin inline asm
	mov.b64 {%r50,%r51}, %fd82;
	// end inline asm
	shfl.sync.down.b32	%r53|%p18, %r51, 1, 31, -1;
	shfl.sync.down.b32	%r52|%p19, %r50, 1, 31, -1;
	// begin inline asm
	mov.b64 %fd83, {%r52,%r53};
	// end inline asm
	add.f64 	%fd15, %fd82, %fd83;
	@%p13 bra 	$L__BB426_20;
	add.s32 	%r54, %r56, %r12;
	mul.wide.s32 	%rd14, %r54, 8;
	add.s64 	%rd15, %rd3, %rd14;
	ld.global.f64 	%fd84, [%rd15];
	add.f64 	%fd85, %fd15, %fd84;
	st.global.f64 	[%rd15], %fd85;
$L__BB426_20:
	add.s32 	%r56, %r56, 2;
	setp.lt.s32 	%p20, %r56, %r31;
	@%p20 bra 	$L__BB426_4;
$L__BB426_21:
	add.s32 	%r55, %r55, 4;
	setp.lt.s32 	%p21, %r55, %r29;
	@%p21 bra 	$L__BB426_2;
$L__BB426_22:
	ret;

}
	// .globl	_Z16gpukernelCLMWNr3ILi8ELi4ELi1EEvPdS0_S0_iii
.visible .entry _Z16gpukernelCLMWNr3ILi8ELi4ELi1EEvPdS0_S0_iii(
	.param .u64 .ptr .align 1 _Z16gpukernelCLMWNr3ILi8ELi4ELi1EEvPdS0_S0_iii_param_0,
	.param .u64 .ptr .align 1 _Z16gpukernelCLMWNr3ILi8ELi4ELi1EEvPdS0_S0_iii_param_1,
	.param .u64 .ptr .align 1 _Z16gpukernelCLMWNr3ILi8ELi4ELi1EEvPdS0_S0_iii_param_2,
	.param .u32 _Z16gpukernelCLMWNr3ILi8ELi4ELi1EEvPdS0_S0_iii_param_3,
	.param .u32 _Z16gpukernelCLMWNr3ILi8ELi4ELi1EEvPdS0_S0_iii_param_4,
	.param .u32 _Z16gpukernelCLMWNr3ILi8ELi4ELi1EEvPdS0_S0_iii_param_5
)
{
	.reg .pred 	%p<22>;
	.reg .b32 	%r<62>;
	.reg .b64 	%rd<16>;
	.reg .b64 	%fd<94>;

	ld.param.u64 	%rd5, [_Z16gpukernelCLMWNr3ILi8ELi4ELi1EEvPdS0_S0_iii_param_0];
	ld.param.u64 	%rd6, [_Z16gpukernelCLMWNr3ILi8ELi4ELi1EEvPdS0_S0_iii_param_1];
	ld.param.u32 	%r29, [_Z16gpukernelCLMWNr3ILi8ELi4ELi1EEvPdS0_S0_iii_param_3];
	ld.param.u32 	%r30, [_Z16gpukernelCLMWNr3ILi8ELi4ELi1EEvPdS0_S0_iii_param_4];
	ld.param.u32 	%r31, [_Z16gpukernelCLMWNr3ILi8ELi4ELi1EEvPdS0_S0_iii_param_5];
	cvta.to.global.u64 	%rd1, %rd6;
	mov.u32 	%r1, %tid.x;
	shr.u32 	%r54, %r1, 3;
	setp.ge.s32 	%p1, %r54, %r29;
	@%p1 bra 	$L__BB427_22;
	and.b32  	%r3, %r1, 7;
	not.b32 	%r32, %r3;
	add.s32 	%r4, %r30, %r32;
	shr.u32 	%r33, %r4, 3;
	add.s32 	%r34, %r33, 1;
	and.b32  	%r5, %r34, 15;
	add.s32 	%r6, %r5, -1;
	and.b32  	%r7, %r34, 7;
	add.s32 	%r8, %r7, -1;
	and.b32  	%r9, %r34, 3;
	and.b32  	%r35, %r34, 1073741808;
	neg.s32 	%r10, %r35;
	add.s64 	%rd2, %rd1, 512;
	cvta.to.global.u64 	%rd3, %rd5;
$L__BB427_2:
	setp.lt.s32 	%p2, %r31, 1;
	@%p2 bra 	$L__BB427_21;
	mul.lo.s32 	%r12, %r54, %r31;
	mov.b32 	%r55, 0;
$L__BB427_4:
	setp.ge.s32 	%p3, %r3, %r30;
	mov.f64 	%fd93, 0d0000000000000000;
	@%p3 bra 	$L__BB427_18;
	setp.lt.u32 	%p4, %r4, 120;
	add.s32 	%r37, %r55, %r12;
	mul.lo.s32 	%r14, %r37, %r30;
	mov.f64 	%fd93, 0d0000000000000000;
	mov.u32 	%r61, %r3;
	@%p4 bra 	$L__BB427_8;
	add.s32 	%r59, %r3, %r14;
	mov.f64 	%fd93, 0d0000000000000000;
	mov.u32 	%r60, %r10;
	mov.u32 	%r61, %r3;
$L__BB427_7:
	.pragma "nounroll";
	mul.wide.s32 	%rd7, %r59, 8;
	add.s64 	%rd8, %rd2, %rd7;
	ld.global.f64 	%fd20, [%rd8+-512];
	add.f64 	%fd21, %fd93, %fd20;
	ld.global.f64 	%fd22, [%rd8+-448];
	add.f64 	%fd23, %fd21, %fd22;
	ld.global.f64 	%fd24, [%rd8+-384];
	add.f64 	%fd25, %fd23, %fd24;
	ld.global.f64 	%fd26, [%rd8+-320];
	add.f64 	%fd27, %fd25, %fd26;
	ld.global.f64 	%fd28, [%rd8+-256];
	add.f64 	%fd29, %fd27, %fd28;
	ld.global.f64 	%fd30, [%rd8+-192];
	add.f64 	%fd31, %fd29, %fd30;
	ld.global.f64 	%fd32, [%rd8+-128];
	add.f64 	%fd33, %fd31, %fd32;
	ld.global.f64 	%fd34, [%rd8+-64];
	add.f64 	%fd35, %fd33, %fd34;
	ld.global.f64 	%fd36, [%rd8];
	add.f64 	%fd37, %fd35, %fd36;
	ld.global.f64 	%fd38, [%rd8+64];
	add.f64 	%fd39, %fd37, %fd38;
	ld.global.f64 	%fd40, [%rd8+128];
	add.f64 	%fd41, %fd39, %fd40;
	ld.global.f64 	%fd42, [%rd8+192];
	add.f64 	%fd43, %fd41, %fd42;
	ld.global.f64 	%fd44, [%rd8+256];
	add.f64 	%fd45, %fd43, %fd44;
	ld.global.f64 	%fd46, [%rd8+320];
	add.f64 	%fd47, %fd45, %fd46;
	ld.global.f64 	%fd48, [%rd8+384];
	add.f64 	%fd49, %fd47, %fd48;
	ld.global.f64 	%fd50, [%rd8+448];
	add.f64 	%fd93, %fd49, %fd50;
	add.s32 	%r61, %r61, 128;
	add.s32 	%r60, %r60, 16;
	add.s32 	%r59, %r59, 128;
	setp.eq.s32 	%p5, %r60, 0;
	@%p5 bra 	$L__BB427_8;
	bra.uni 	$L__BB427_7;
$L__BB427_8:
	setp.eq.s32 	%p6, %r5, 0;
	@%p6 bra 	$L__BB427_18;
	setp.lt.u32 	%p7, %r6, 7;
	@%p7 bra 	$L__BB427_11;
	add.s32 	%r38, %r61, %r14;
	mul.wide.s32 	%rd9, %r38, 8;
	add.s64 	%rd10, %rd1, %rd9;
	ld.global.f64 	%fd52, [%rd10];
	add.f64 	%fd53, %fd93, %fd52;
	ld.global.f64 	%fd54, [%rd10+64];
	add.f64 	%fd55, %fd53, %fd54;
	ld.global.f64 	%fd56, [%rd10+128];
	add.f64 	%fd57, %fd55, %fd56;
	ld.global.f64 	%fd58, [%rd10+192];
	add.f64 	%fd59, %fd57, %fd58;
	ld.global.f64 	%fd60, [%rd10+256];
	add.f64 	%fd61, %fd59, %fd60;
	ld.global.f64 	%fd62, [%rd10+320];
	add.f64 	%fd63, %fd61, %fd62;
	ld.global.f64 	%fd64, [%rd10+384];
	add.f64 	%fd65, %fd63, %fd64;
	ld.global.f64 	%fd66, [%rd10+448];
	add.f64 	%fd93, %fd65, %fd66;
	add.s32 	%r61, %r61, 64;
$L__BB427_11:
	setp.eq.s32 	%p8, %r7, 0;
	@%p8 bra 	$L__BB427_18;
	setp.lt.u32 	%p9, %r8, 3;
	@%p9 bra 	$L__BB427_14;
	add.s32 	%r39, %r61, %r14;
	mul.wide.s32 	%rd11, %r39, 8;
	add.s64 	%rd12, %rd1, %rd11;
	ld.global.f64 	%fd68, [%rd12];
	add.f64 	%fd69, %fd93, %fd68;
	ld.global.f64 	%fd70, [%rd12+64];
	add.f64 	%fd71, %fd69, %fd70;
	ld.global.f64 	%fd72, [%rd12+128];
	add.f64 	%fd73, %fd71, %fd72;
	ld.global.f64 	%fd74, [%rd12+192];
	add.f64 	%fd93, %fd73, %fd74;
	add.s32 	%r61, %r61, 32;
$L__BB427_14:
	setp.eq.s32 	%p10, %r9, 0;
	@%p10 bra 	$L__BB427_18;
	setp.eq.s32 	%p11, %r9, 1;
	add.s32 	%r40, %r61, %r14;
	mul.wide.s32 	%rd13, %r40, 8;
	add.s64 	%rd4, %rd1, %rd13;
	ld.global.f64 	%fd75, [%rd4];
	add.f64 	%fd93, %fd93, %fd75;
	@%p11 bra 	$L__BB427_18;
	setp.eq.s32 	%p12, %r9, 2;
	ld.global.f64 	%fd76, [%rd4+64];
	add.f64 	%fd93, %fd93, %fd76;
	@%p12 bra 	$L__BB427_18;
	ld.global.f64 	%fd77, [%rd4+128];
	add.f64 	%fd93, %fd93, %fd77;
$L__BB427_18:
	setp.ne.s32 	%p13, %r3, 0;
	// begin inline asm
	mov.b64 {%r41,%r42}, %fd93;
	// end inline asm
	shfl.sync.down.b32	%r44|%p14, %r42, 4, 31, -1;
	shfl.sync.down.b32	%r43|%p15, %r41, 4, 31, -1;
	// begin inline asm
	mov.b64 %fd79, {%r43,%r44};
	// end inline asm
	add.f64 	%fd80, %fd93, %fd79;
	// begin inline asm
	mov.b64 {%r45,%r46}, %fd80;
	// end inline asm
	shfl.sync.down.b32	%r48|%p16, %r46, 2, 31, -1;
	shfl.sync.down.b32	%r47|%p17, %r45, 2, 31, -1;
	// begin inline asm
	mov.b64 %fd81, {%r47,%r48};
	// end inline asm
	add.f64 	%fd82, %fd80, %fd81;
	// begin inline asm
	mov.b64 {%r49,%r50}, %fd82;
	// end inline asm
	shfl.sync.down.b32	%r52|%p18, %r50, 1, 31, -1;
	shfl.sync.down.b32	%r51|%p19, %r49, 1, 31, -1;
	// begin inline asm
	mov.b64 %fd83, {%r51,%r52};
	// end inline asm
	add.f64 	%fd15, %fd82, %fd83;
	@%p13 bra 	$L__BB427_20;
	add.s32 	%r53, %r55, %r12;
	mul.wide.u32 	%rd14, %r53, 8;
	add.s64 	%rd15, %rd3, %rd14;
	ld.global.f64 	%fd84, [%rd15];
	add.f64 	%fd85, %fd15, %fd84;
	st.global.f64 	[%rd15], %fd85;
$L__BB427_20:
	add.s32 	%r55, %r55, 1;
	setp.ne.s32 	%p20, %r55, %r31;
	@%p20 bra 	$L__BB427_4;
$L__BB427_21:
	add.s32 	%r54, %r54, 16;
	setp.lt.s32 	%p21, %r54, %r29;
	@%p21 bra 	$L__BB427_2;
$L__BB427_22:
	ret;

}
	// .globl	_Z16gpukernelCLMWNr3ILi8ELi4ELi2EEvPdS0_S0_iii
.visible .entry _Z16gpukernelCLMWNr3ILi8ELi4ELi2EEvPdS0_S0_iii(
	.param .u64 .ptr .align 1 _Z16gpukernelCLMWNr3ILi8ELi4ELi2EEvPdS0_S0_iii_param_0,
	.param .u64 .ptr .align 1 _Z16gpukernelCLMWNr3ILi8ELi4ELi2EEvPdS0_S0_iii_param_1,
	.param .u64 .ptr .align 1 _Z16gpukernelCLMWNr3ILi8ELi4ELi2EEvPdS0_S0_iii_param_2,
	.param .u32 _Z16gpukernelCLMWNr3ILi8ELi4ELi2EEvPdS0_S0_iii_param_3,
	.param .u32 _Z16gpukernelCLMWNr3ILi8ELi4ELi2EEvPdS0_S0_iii_param_4,
	.param .u32 _Z16gpukernelCLMWNr3ILi8ELi4ELi2EEvPdS0_S0_iii_param_5
)
{
	.reg .pred 	%p<22>;
	.reg .b32 	%r<63>;
	.reg .b64 	%rd<16>;
	.reg .b64 	%fd<94>;

	ld.param.u64 	%rd5, [_Z16gpukernelCLMWNr3ILi8ELi4ELi2EEvPdS0_S0_iii_param_0];
	ld.param.u64 	%rd6, [_Z16gpukernelCLMWNr3ILi8ELi4ELi2EEvPdS0_S0_iii_param_1];
	ld.param.u32 	%r29, [_Z16gpukernelCLMWNr3ILi8ELi4ELi2EEvPdS0_S0_iii_param_3];
	ld.param.u32 	%r30, [_Z16gpukernelCLMWNr3ILi8ELi4ELi2EEvPdS0_S0_iii_param_4];
	ld.param.u32 	%r31, [_Z16gpukernelCLMWNr3ILi8ELi4ELi2EEvPdS0_S0_iii_param_5];
	cvta.to.global.u64 	%rd1, %rd6;
	mov.u32 	%r1, %tid.x;
	shr.u32 	%r55, %r1, 4;
	setp.ge.s32 	%p1, %r55, %r29;
	@%p1 bra 	$L__BB428_22;
	shr.u32 	%r32, %r1, 3;
	and.b32  	%r3, %r32, 1;
	and.b32  	%r4, %r1, 7;
	not.b32 	%r33, %r4;
	add.s32 	%r5, %r30, %r33;
	shr.u32 	%r34, %r5, 3;
	add.s32 	%r35, %r34, 1;
	and.b32  	%r6, %r35, 15;
	and.b32  	%r7, %r35, 7;
	add.s32 	%r8, %r7, -1;
	and.b32  	%r9, %r35, 3;
	and.b32  	%r36, %r35, 1073741808;
	neg.s32 	%r10, %r36;
	add.s64 	%rd2, %rd1, 512;
	cvta.to.global.u64 	%rd3, %rd5;
$L__BB428_2:
	setp.ge.s32 	%p2, %r3, %r31;
	@%p2 bra 	$L__BB428_21;
	mul.lo.s32 	%r12, %r55, %r31;
	mov.u32 	%r56, %r3;
$L__BB428_4:
	setp.ge.s32 	%p3, %r4, %r30;
	mov.f64 	%fd93, 0d0000000000000000;
	@%p3 bra 	$L__BB428_18;
	setp.lt.u32 	%p4, %r5, 120;
	add.s32 	%r37, %r56, %r12;
	mul.lo.s32 	%r14, %r37, %r30;
	mov.f64 	%fd93, 0d0000000000000000;
	mov.u32 	%r62, %r4;
	@%p4 bra 	$L__BB428_8;
	add.s32 	%r60, %r4, %r14;
	mov.f64 	%fd93, 0d0000000000000000;
	mov.u32 	%r61, %r10;
	mov.u32 	%r62, %r4;
$L__BB428_7:
	.pragma "nounroll";
	mul.wide.s32 	%rd7, %r60, 8;
	add.s64 	%rd8, %rd2, %rd7;
	ld.global.f64 	%fd20, [%rd8+-512];
	add.f64 	%fd21, %fd93, %fd20;
	ld.global.f64 	%fd22, [%rd8+-448];
	add.f64 	%fd23, %fd21, %fd22;
	ld.global.f64 	%fd24, [%rd8+-384];
	add.f64 	%fd25, %fd23, %fd24;
	ld.global.f64 	%fd26, [%rd8+-320];
	add.f64 	%fd27, %fd25, %fd26;
	ld.global.f64 	%fd28, [%rd8+-256];
	add.f64 	%fd29, %fd27, %fd28;
	ld.global.f64 	%fd30, [%rd8+-192];
	add.f64 	%fd31, %fd29, %fd30;
	ld.global.f64 	%fd32, [%rd8+-128];
	add.f64 	%fd33, %fd31, %fd32;
	ld.global.f64 	%fd34, [%rd8+-64];
	add.f64 	%fd35, %fd33, %fd34;
	ld.global.f64 	%fd36, [%rd8];
	add.f64 	%fd37, %fd35, %fd36;
	ld.global.f64 	%fd38, [%rd8+64];
	add.f64 	%fd39, %fd37, %fd38;
	ld.global.f64 	%fd40, [%rd8+128];
	add.f64 	%fd41, %fd39, %fd40;
	ld.global.f64 	%fd42, [%rd8+192];
	add.f64 	%fd43, %fd41, %fd42;
	ld.global.f64 	%fd44, [%rd8+256];
	add.f64 	%fd45, %fd43, %fd44;
	ld.global.f64 	%fd46, [%rd8+320];
	add.f64 	%fd47, %fd45, %fd46;
	ld.global.f64 	%fd48, [%rd8+384];
	add.f64 	%fd49, %fd47, %fd48;
	ld.global.f64 	%fd50, [%rd8+448];
	add.f64 	%fd93, %fd49, %fd50;
	add.s32 	%r62, %r62, 128;
	add.s32 	%r61, %r61, 16;
	add.s32 	%r60, %r60, 128;
	setp.eq.s32 	%p5, %r61, 0;
	@%p5 bra 	$L__BB428_8;
	bra.uni 	$L__BB428_7;
$L__BB428_8:
	setp.eq.s32 	%p6, %r6, 0;
	@%p6 bra 	$L__BB428_18;
	add.s32 	%r38, %r6, -1;
	setp.lt.u32 	%p7, %r38, 7;
	@%p7 bra 	$L__BB428_11;
	add.s32 	%r39, %r62, %r14;
	mul.wide.s32 	%rd9, %r39, 8;
	add.s64 	%rd10, %rd1, %rd9;
	ld.global.f64 	%fd52, [%rd10];
	add.f64 	%fd53, %fd93, %fd52;
	ld.global.f64 	%fd54, [%rd10+64];
	add.f64 	%fd55, %fd53, %fd54;
	ld.global.f64 	%fd56, [%rd10+128];
	add.f64 	%fd57, %fd55, %fd56;
	ld.global.f64 	%fd58, [%rd10+192];
	add.f64 	%fd59, %fd57, %fd58;
	ld.global.f64 	%fd60, [%rd10+256];
	add.f64 	%fd61, %fd59, %fd60;
	ld.global.f64 	%fd62, [%rd10+320];
	add.f64 	%fd63, %fd61, %fd62;
	ld.global.f64 	%fd64, [%rd10+384];
	add.f64 	%fd65, %fd63, %fd64;
	ld.global.f64 	%fd66, [%rd10+448];
	add.f64 	%fd93, %fd65, %fd66;
	add.s32 	%r62, %r62, 64;
$L__BB428_11:
	setp.eq.s32 	%p8, %r7, 0;
	@%p8 bra 	$L__BB428_18;
	setp.lt.u32 	%p9, %r8, 3;
	@%p9 bra 	$L__BB428_14;
	add.s32 	%r40, %r62, %r14;
	mul.wide.s32 	%rd11, %r40, 8;
	add.s64 	%rd12, %rd1, %rd11;
	ld.global.f64 	%fd68, [%rd12];
	add.f64 	%fd69, %fd93, %fd68;
	ld.global.f64 	%fd70, [%rd12+64];
	add.f64 	%fd71, %fd69, %fd70;
	ld.global.f64 	%fd72, [%rd12+128];
	add.f64 	%fd73, %fd71, %fd72;
	ld.global.f64 	%fd74, [%rd12+192];
	add.f64 	%fd93, %fd73, %fd74;
	add.s32 	%r62, %r62, 32;
$L__BB428_14:
	setp.eq.s32 	%p10, %r9, 0;
	@%p10 bra 	$L__BB428_18;
	setp.eq.s32 	%p11, %r9, 1;
	add.s32 	%r41, %r62, %r14;
	mul.wide.s32 	%rd13, %r41, 8;
	add.s64 	%rd4, %rd1, %rd13;
	ld.global.f64 	%fd75, [%rd4];
	add.f64 	%fd93, %fd93, %fd75;
	@%p11 bra 	$L__BB428_18;
	setp.eq.s32 	%p12, %r9, 2;
	ld.global.f64 	%fd76, [%rd4+64];
	add.f64 	%fd93, %fd93, %fd76;
	@%p12 bra 	$L__BB428_18;
	ld.global.f64 	%fd77, [%rd4+128];
	add.f64 	%fd93, %fd93, %fd77;
$L__BB428_18:
	setp.ne.s32 	%p13, %r4, 0;
	// begin inline asm
	mov.b64 {%r42,%r43}, %fd93;
	// end inline asm
	shfl.sync.down.b32	%r45|%p14, %r43, 4, 31, -1;
	shfl.sync.down.b32	%r44|%p15, %r42, 4, 31, -1;
	// begin inline asm
	mov.b64 %fd79, {%r44,%r45};
	// end inline asm
	add.f64 	%fd80, %fd93, %fd79;
	// begin inline asm
	mov.b64 {%r46,%r47}, %fd80;
	// end inline asm
	shfl.sync.down.b32	%r49|%p16, %r47, 2, 31, -1;
	shfl.sync.down.b32	%r48|%p17, %r46, 2, 31, -1;
	// begin inline asm
	mov.b64 %fd81, {%r48,%r49};
	// end inline asm
	add.f64 	%fd82, %fd80, %fd81;
	// begin inline asm
	mov.b64 {%r50,%r51}, %fd82;
	// end inline asm
	shfl.sync.down.b32	%r53|%p18, %r51, 1, 31, -1;
	shfl.sync.down.b32	%r52|%p19, %r50, 1, 31, -1;
	// begin inline asm
	mov.b64 %fd83, {%r52,%r53};
	// end inline asm
	add.f64 	%fd15, %fd82, %fd83;
	@%p13 bra 	$L__BB428_20;
	add.s32 	%r54, %r56, %r12;
	mul.wide.s32 	%rd14, %r54, 8;
	add.s64 	%rd15, %rd3, %rd14;
	ld.global.f64 	%fd84, [%rd15];
	add.f64 	%fd85, %fd15, %fd84;
	st.global.f64 	[%rd15], %fd85;
$L__BB428_20:
	add.s32 	%r56, %r56, 2;
	setp.lt.s32 	%p20, %r56, %r31;
	@%p20 bra 	$L__BB428_4;
$L__BB428_21:
	add.s32 	%r55, %r55, 8;
	setp.lt.s32 	%p21, %r55, %r29;
	@%p21 bra 	$L__BB428_2;
$L__BB428_22:
	ret;

}
	// .globl	_Z16gpukernelCLMWNr3ILi8ELi4ELi4EEvPdS0_S0_iii
.visible .entry _Z16gpukernelCLMWNr3ILi8ELi4ELi4EEvPdS0_S0_iii(
	.param .u64 .ptr .align 1 _Z16gpukernelCLMWNr3ILi8ELi4ELi4EEvPdS0_S0_iii_param_0,
	.param .u64 .ptr .align 1 _Z16gpukernelCLMWNr3ILi8ELi4ELi4EEvPdS0_S0_iii_param_1,
	.param .u64 .ptr .align 1 _Z16gpukernelCLMWNr3ILi8ELi4ELi4EEvPdS0_S0_iii_param_2,
	.param .u32 _Z16gpukernelCLMWNr3ILi8ELi4ELi4EEvPdS0_S0_iii_param_3,
	.param .u32 _Z16gpukernelCLMWNr3ILi8ELi4ELi4EEvPdS0_S0_iii_param_4,
	.param .u32 _Z16gpukernelCLMWNr3ILi8ELi4ELi4EEvPdS0_S0_iii_param_5
)
{
	.reg .pred 	%p<22>;
	.reg .b32 	%r<63>;
	.reg .b64 	%rd<16>;
	.reg .b64 	%fd<94>;

	ld.param.u64 	%rd5, [_Z16gpukernelCLMWNr3ILi8ELi4ELi4EEvPdS0_S0_iii_param_0];
	ld.param.u64 	%rd6, [_Z16gpukernelCLMWNr3ILi8ELi4ELi4EEvPdS0_S0_iii_param_1];
	ld.param.u32 	%r29, [_Z16gpukernelCLMWNr3ILi8ELi4ELi4EEvPdS0_S0_iii_param_3];
	ld.param.u32 	%r30, [_Z16gpukernelCLMWNr3ILi8ELi4ELi4EEvPdS0_S0_iii_param_4];
	ld.param.u32 	%r31, [_Z16gpukernelCLMWNr3ILi8ELi4ELi4EEvPdS0_S0_iii_param_5];
	cvta.to.global.u64 	%rd1, %rd6;
	mov.u32 	%r1, %tid.x;
	shr.u32 	%r55, %r1, 5;
	setp.ge.s32 	%p1, %r55, %r29;
	@%p1 bra 	$L__BB429_22;
	shr.u32 	%r32, %r1, 3;
	and.b32  	%r3, %r32, 3;
	and.b32  	%r4, %r1, 7;
	not.b32 	%r33, %r4;
	add.s32 	%r5, %r30, %r33;
	shr.u32 	%r34, %r5, 3;
	add.s32 	%r35, %r34, 1;
	and.b32  	%r6, %r35, 15;
	and.b32  	%r7, %r35, 7;
	add.s32 	%r8, %r7, -1;
	and.b32  	%r9, %r35, 3;
	and.b32  	%r36, %r35, 1073741808;
	neg.s32 	%r10, %r36;
	add.s64 	%rd2, %rd1, 512;
	cvta.to.global.u64 	%rd3, %rd5;
$L__BB429_2:
	setp.ge.s32 	%p2, %r3, %r31;
	@%p2 bra 	$L__BB429_21;
	mul.lo.s32 	%r12, %r55, %r31;
	mov.u32 	%r56, %r3;
$L__BB429_4:
	setp.ge.s32 	%p3, %r4, %r30;
	mov.f64 	%fd93, 0d0000000000000000;
	@%p3 bra 	$L__BB429_18;
	setp.lt.u32 	%p4, %r5, 120;
	add.s32 	%r37, %r56, %r12;
	mul.lo.s32 	%r14, %r37, %r30;
	mov.f64 	%fd93, 0d0000000000000000;
	mov.u32 	%r62, %r4;
	@%p4 bra 	$L__BB429_8;
	add.s32 	%r60, %r4, %r14;
	mov.f64 	%fd93, 0d0000000000000000;
	mov.u32 	%r61, %r10;
	mov.u32 	%r62, %r4;
$L__BB429_7:
	.pragma "nounroll";
	mul.wide.s32 	%rd7, %r60, 8;
	add.s64 	%rd8, %rd2, %rd7;
	ld.global.f64 	%fd20, [%rd8+-512];
	add.f64 	%fd21, %fd93, %fd20;
	ld.global.f64 	%fd22, [%rd8+-448];
	add.f64 	%fd23, %fd21, %fd22;
	ld.global.f64 	%fd24, [%rd8+-384];
	add.f64 	%fd25, %fd23, %fd24;
	ld.global.f64 	%fd26, [%rd8+-320];
	add.f64 	%fd27, %fd25, %fd26;
	ld.global.f64 	%fd28, [%rd8+-256];
	add.f64 	%fd29, %fd27, %fd28;
	ld.global.f64 	%fd30, [%rd8+-192];
	add.f64 	%fd31, %fd29, %fd30;
	ld.global.f64 	%fd32, [%rd8+-128];
	add.f64 	%fd33, %fd31, %fd32;
	ld.global.f64 	%fd34, [%rd8+-64];
	add.f64 	%fd35, %fd33, %fd34;
	ld.global.f64 	%fd36, [%rd8];
	add.f64 	%fd37, %fd35, %fd36;
	ld.global.f64 	%fd38, [%rd8+64];
	add.f64 	%fd39, %fd37, %fd38;
	ld.global.f64 	%fd40, [%rd8+128];
	add.f64 	%fd41, %fd39, %fd40;
	ld.global.f64 	%fd42, [%rd8+192];
	add.f64 	%fd43, %fd41, %fd42;
	ld.global.f64 	%fd44, [%rd8+256];
	add.f64 	%fd45, %fd43, %fd44;
	ld.global.f64 	%fd46, [%rd8+320];
	add.f64 	%fd47, %fd45, %fd46;
	ld.global.f64 	%fd48, [%rd8+384];
	add.f64 	%fd49, %fd47, %fd48;
	ld.global.f64 	%fd50, [%rd8+448];
	add.f64 	%fd93, %fd49, %fd50;
	add.s32 	%r62, %r62, 128;
	add.s32 	%r61, %r61, 16;
	add.s32 	%r60, %r60, 128;
	setp.eq.s32 	%p5, %r61, 0;
	@%p5 bra 	$L__BB429_8;
	bra.uni 	$L__BB429_7;
$L__BB429_8:
	setp.eq.s32 	%p6, %r6, 0;
	@%p6 bra 	$L__BB429_18;
	add.s32 	%r38, %r6, -1;
	setp.lt.u32 	%p7, %r38, 7;
	@%p7 bra 	$L__BB429_11;
	add.s32 	%r39, %r62, %r14;
	mul.wide.s32 	%rd9, %r39, 8;
	add.s64 	%rd10, %rd1, %rd9;
	ld.global.f64 	%fd52, [%rd10];
	add.f64 	%fd53, %fd93, %fd52;
	ld.global.f64 	%fd54, [%rd10+64];
	add.f64 	%fd55, %fd53, %fd54;
	ld.global.f64 	%fd56, [%rd10+128];
	add.f64 	%fd57, %fd55, %fd56;
	ld.global.f64 	%fd58, [%rd10+192];
	add.f64 	%fd59, %fd57, %fd58;
	ld.global.f64 	%fd60, [%rd10+256];
	add.f64 	%fd61, %fd59, %fd60;
	ld.global.f64 	%fd62, [%rd10+320];
	add.f64 	%fd63, %fd61, %fd62;
	ld.global.f64 	%fd64, [%rd10+384];
	add.f64 	%fd65, %fd63, %fd64;
	ld.global.f64 	%fd66, [%rd10+448];
	add.f64 	%fd93, %fd65, %fd66;
	add.s32 	%r62, %r62, 64;
$L__BB429_11:
	setp.eq.s32 	%p8, %r7, 0;
	@%p8 bra 	$L__BB429_18;
	setp.lt.u32 	%p9, %r8, 3;
	@%p9 bra 	$L__BB429_14;
	add.s32 	%r40, %r62, %r14;
	mul.wide.s32 	%rd11, %r40, 8;
	add.s64 	%rd12, %rd1, %rd11;
	ld.global.f64 	%fd68, [%rd12];
	add.f64 	%fd69, %fd93, %fd68;
	ld.global.f64 	%fd70, [%rd12+64];
	add.f64 	%fd71, %fd69, %fd70;
	ld.global.f64 	%fd72, [%rd12+128];
	add.f64 	%fd73, %fd71, %fd72;
	ld.global.f64 	%fd74, [%rd12+192];
	add.f64 	%fd93, %fd73, %fd74;
	add.s32 	%r62, %r62, 32;
$L__BB429_14:
	setp.eq.s32 	%p10, %r9, 0;
	@%p10 bra 	$L__BB429_18;
	setp.eq.s32 	%p11, %r9, 1;
	add.s32 	%r41, %r62, %r14;
	mul.wide.s32 	%rd13, %r41, 8;
	add.s64 	%rd4, %rd1, %rd13;
	ld.global.f64 	%fd75, [%rd4];
	add.f64 	%fd93, %fd93, %fd75;
	@%p11 bra 	$L__BB429_18;
	setp.eq.s32 	%p12, %r9, 2;
	ld.global.f64 	%fd76, [%rd4+64];
	add.f64 	%fd93, %fd93, %fd76;
	@%p12 bra 	$L__BB429_18;
	ld.global.f64 	%fd77, [%rd4+128];
	add.f64 	%fd93, %fd93, %fd77;
$L__BB429_18:
	setp.ne.s32 	%p13, %r4, 0;
	// begin inline asm
	mov.b64 {%r42,%r43}, %fd93;
	// end inline asm
	shfl.sync.down.b32	%r45|%p14, %r43, 4, 31, -1;
	shfl.sync.down.b32	%r44|%p15, %r42, 4, 31, -1;
	// begin inline asm
	mov.b64 %fd79, {%r44,%r45};
	// end inline asm
	add.f64 	%fd80, %fd93, %fd79;
	// begin inline asm
	mov.b64 {%r46,%r47}, %fd80;
	// end inline asm
	shfl.sync.down.b32	%r49|%p16, %r47, 2, 31, -1;
	shfl.sync.down.b32	%r48|%p17, %r46, 2, 31, -1;
	// begin inline asm
	mov.b64 %fd81, {%r48,%r49};
	// end inline asm
	add.f64 	%fd82, %fd80, %fd81;
	// begin inline asm
	mov.b64 {%r50,%r51}, %fd82;
	// end inline asm
	shfl.sync.down.b32	%r53|%p18, %r51, 1, 31, -1;
	shfl.sync.down.b32	%r52|%p19, %r50, 1, 31, -1;
	// begin inline asm
	mov.b64 %fd83, {%r52,%r53};
	// end inline asm
	add.f64 	%fd15, %fd82, %fd83;
	@%p13 bra 	$L__BB429_20;
	add.s32 	%r54, %r56, %r12;
	mul.wide.s32 	%rd14, %r54, 8;
	add.s64 	%rd15, %rd3, %rd14;
	ld.global.f64 	%fd84, [%rd15];
	add.f64 	%fd85, %fd15, %fd84;
	st.global.f64 	[%rd15], %fd85;
$L__BB429_20:
	add.s32 	%r56, %r56, 4;
	setp.lt.s32 	%p20, %r56, %r31;
	@%p20 bra 	$L__BB429_4;
$L__BB429_21:
	add.s32 	%r55, %r55, 4;
	setp.lt.s32 	%p21, %r55, %r29;
	@%p21 bra 	$L__BB429_2;
$L__BB429_22:
	ret;

}
	// .globl	_Z16gpukernelCLMWNr3ILi8ELi8ELi1EEvPdS0_S0_iii
.visible .entry _Z16gpukernelCLMWNr3ILi8ELi8ELi1EEvPdS0_S0_iii(
	.param .u64 .ptr .align 1 _Z16gpukernelCLMWNr3ILi8ELi8ELi1EEvPdS0_S0_iii_param_0,
	.param .u64 .ptr .align 1 _Z16gpukernelCLMWNr3ILi8ELi8ELi1EEvPdS0_S0_iii_param_1,
	.param .u64 .ptr .align 1 _Z16gpukernelCLMWNr3ILi8ELi8ELi1EEvPdS0_S0_iii_param_2,
	.param .u32 _Z16gpukernelCLMWNr3ILi8ELi8ELi1EEvPdS0_S0_iii_param_3,
	.param .u32 _Z16gpukernelCLMWNr3ILi8ELi8ELi1EEvPdS0_S0_iii_param_4,
	.param .u32 _Z16gpukernelCLMWNr3ILi8ELi8ELi1EEvPdS0_S0_iii_param_5
)
{
	.reg .pred 	%p<22>;
	.reg .b32 	%r<62>;
	.reg .b64 	%rd<16>;
	.reg .b64 	%fd<94>;

	ld.param.u64 	%rd5, [_Z16gpukernelCLMWNr3ILi8ELi8ELi1EEvPdS0_S0_iii_param_0];
	ld.param.u64 	%rd6, [_Z16gpukernelCLMWNr3ILi8ELi8ELi1EEvPdS0_S0_iii_param_1];
	ld.param.u32 	%r29, [_Z16gpukernelCLMWNr3ILi8ELi8ELi1EEvPdS0_S0_iii_param_3];
	ld.param.u32 	%r30, [_Z16gpukernelCLMWNr3ILi8ELi8ELi1EEvPdS0_S0_iii_param_4];
	ld.param.u32 	%r31, [_Z16gpukernelCLMWNr3ILi8ELi8ELi1EEvPdS0_S0_iii_param_5];
	cvta.to.global.u64 	%rd1, %rd6;
	mov.u32 	%r1, %tid.x;
	shr.u32 	%r54, %r1, 3;
	setp.ge.s32 	%p1, %r54, %r29;
	@%p1 bra 	$L__BB430_22;
	and.b32  	%r3, %r1, 7;
	not.b32 	%r32, %r3;
	add.s32 	%r4, %r30, %r32;
	shr.u32 	%r33, %r4, 3;
	add.s32 	%r34, %r33, 1;
	and.b32  	%r5, %r34, 15;
	add.s32 	%r6, %r5, -1;
	and.b32  	%r7, %r34, 7;
	add.s32 	%r8, %r7, -1;
	and.b32  	%r9, %r34, 3;
	and.b32  	%r35, %r34, 1073741808;
	neg.s32 	%r10, %r35;
	add.s64 	%rd2, %rd1, 512;
	cvta.to.global.u64 	%rd3, %rd5;
$L__BB430_2:
	setp.lt.s32 	%p2, %r31, 1;
	@%p2 bra 	$L__BB430_21;
	mul.lo.s32 	%r12, %r54, %r31;
	mov.b32 	%r55, 0;
$L__BB430_4:
	setp.ge.s32 	%p3, %r3, %r30;
	mov.f64 	%fd93, 0d0000000000000000;
	@%p3 bra 	$L__BB430_18;
	setp.lt.u32 	%p4, %r4, 120;
	add.s32 	%r37, %r55, %r12;
	mul.lo.s32 	%r14, %r37, %r30;
	mov.f64 	%fd93, 0d0000000000000000;
	mov.u32 	%r61, %r3;
	@%p4 bra 	$L__BB430_8;
	add.s32 	%r59, %r3, %r14;
	mov.f64 	%fd93, 0d0000000000000000;
	mov.u32 	%r60, %r10;
	mov.u32 	%r61, %r3;
$L__BB430_7:
	.pragma "nounroll";
	mul.wide.s32 	%rd7, %r59, 8;
	add.s64 	%rd8, %rd2, %rd7;
	ld.global.f64 	%fd20, [%rd8+-512];
	add.f64 	%fd21, %fd93, %fd20;
	ld.global.f64 	%fd22, [%rd8+-448];
	add.f64 	%fd23, %fd21, %fd22;
	ld.global.f64 	%fd24, [%rd8+-384];
	add.f64 	%fd25, %fd23, %fd24;
	ld.global.f64 	%fd26, [%rd8+-320];
	add.f64 	%fd27, %fd25, %fd26;
	ld.global.f64 	%fd28, [%rd8+-256];
	add.f64 	%fd29, %fd27, %fd28;
	ld.global.f64 	%fd30, [%rd8+-192];
	add.f64 	%fd31, %fd29, %fd30;
	ld.global.f64 	%fd32, [%rd8+-128];
	add.f64 	%fd33, %fd31, %fd32;
	ld.global.f64 	%fd34, [%rd8+-64];
	add.f64 	%fd35, %fd33, %fd34;
	ld.global.f64 	%fd36, [%rd8];
	add.f64 	%fd37, %fd35, %fd36;
	ld.global.f64 	%fd38, [%rd8+64];
	add.f64 	%fd39, %fd37, %fd38;
	ld.global.f64 	%fd40, [%rd8+128];
	add.f64 	%fd41, %fd39, %fd40;
	ld.global.f64 	%fd42, [%rd8+192];
	add.f64 	%fd43, %fd41, %fd42;
	ld.global.f64 	%fd44, [%rd8+256];
	add.f64 	%fd45, %fd43, %fd44;
	ld.global.f64 	%fd46, [%rd8+320];
	add.f64 	%fd47, %fd45, %fd46;
	ld.global.f64 	%fd48, [%rd8+384];
	add.f64 	%fd49, %fd47, %fd48;
	ld.global.f64 	%fd50, [%rd8+448];
	add.f64 	%fd93, %fd49, %fd50;
	add.s32 	%r61, %r61, 128;
	add.s32 	%r60, %r60, 16;
	add.s32 	%r59, %r59, 128;
	setp.eq.s32 	%p5, %r60, 0;
	@%p5 bra 	$L__BB430_8;
	bra.uni 	$L__BB430_7;
$L__BB430_8:
	setp.eq.s32 	%p6, %r5, 0;
	@%p6 bra 	$L__BB430_18;
	setp.lt.u32 	%p7, %r6, 7;
	@%p7 bra 	$L__BB430_11;
	add.s32 	%r38, %r61, %r14;
	mul.wide.s32 	%rd9, %r38, 8;
	add.s64 	%rd10, %rd1, %rd9;
	ld.global.f64 	%fd52, [%rd10];
	add.f64 	%fd53, %fd93, %fd52;
	ld.global.f64 	%fd54, [%rd10+64];
	add.f64 	%fd55, %fd53, %fd54;
	ld.global.f64 	%fd56, [%rd10+128];
	add.f64 	%fd57, %fd55, %fd56;
	ld.global.f64 	%fd58, [%rd10+192];
	add.f64 	%fd59, %fd57, %fd58;
	ld.global.f64 	%fd60, [%rd10+256];
	add.f64 	%fd61, %fd59, %fd60;
	ld.global.f64 	%fd62, [%rd10+320];
	add.f64 	%fd63, %fd61, %fd62;
	ld.global.f64 	%fd64, [%rd10+384];
	add.f64 	%fd65, %fd63, %fd64;
	ld.global.f64 	%fd66, [%rd10+448];
	add.f64 	%fd93, %fd65, %fd66;
	add.s32 	%r61, %r61, 64;
$L__BB430_11:
	setp.eq.s32 	%p8, %r7, 0;
	@%p8 bra 	$L__BB430_18;
	setp.lt.u32 	%p9, %r8, 3;
	@%p9 bra 	$L__BB430_14;
	add.s32 	%r39, %r61, %r14;
	mul.wide.s32 	%rd11, %r39, 8;
	add.s64 	%rd12, %rd1, %rd11;
	ld.global.f64 	%fd68, [%rd12];
	add.f64 	%fd69, %fd93, %fd68;
	ld.global.f64 	%fd70, [%rd12+64];
	add.f64 	%fd71, %fd69, %fd70;
	ld.global.f64 	%fd72, [%rd12+128];
	add.f64 	%fd73, %fd71, %fd72;
	ld.global.f64 	%fd74, [%rd12+192];
	add.f64 	%fd93, %fd73, %fd74;
	add.s32 	%r61, %r61, 32;
$L__BB430_14:
	setp.eq.s32 	%p10, %r9, 0;
	@%p10 bra 	$L__BB430_18;
	setp.eq.s32 	%p11, %r9, 1;
	add.s32 	%r40, %r61, %r14;
	mul.wide.s32 	%rd13, %r40, 8;
	add.s64 	%rd4, %rd1, %rd13;
	ld.global.f64 	%fd75, [%rd4];
	add.f64 	%fd93, %fd93, %fd75;
	@%p11 bra 	$L__BB430_18;
	setp.eq.s32 	%p12, %r9, 2;
	ld.global.f64 	%fd76, [%rd4+64];
	add.f64 	%fd93, %fd93, %fd76;
	@%p12 bra 	$L__BB430_18;
	ld.global.f64 	%fd77, [%rd4+128];
	add.f64 	%fd93, %fd93, %fd77;
$L__BB430_18:
	setp.ne.s32 	%p13, %r3, 0;
	// begin inline asm
	mov.b64 {%r41,%r42}, %fd93;
	// end inline asm
	shfl.sync.down.b32	%r44|%p14, %r42, 4, 31, -1;
	shfl.sync.down.b32	%r43|%p15, %r41, 4, 31, -1;
	// begin inline asm
	mov.b64 %fd79, {%r43,%r44};
	// end inline asm
	add.f64 	%fd80, %fd93, %fd79;
	// begin inline asm
	mov.b64 {%r45,%r46}, %fd80;
	// end inline asm
	shfl.sync.down.b32	%r48|%p16, %r46, 2, 31, -1;
	shfl.sync.down.b32	%r47|%p17, %r45, 2, 31, -1;
	// begin inline asm
	mov.b64 %fd81, {%r47,%r48};
	// end inline asm
	add.f64 	%fd82, %fd80, %fd81;
	// begin inline asm
	mov.b64 {%r49,%r50}, %fd82;
	// end inline asm
	shfl.sync.down.b32	%r52|%p18, %r50, 1, 31, -1;
	shfl.sync.down.b32	%r51|%p19, %r49, 1, 31, -1;
	// begin inline asm
	mov.b64 %fd83, {%r51,%r52};
	// end inline asm
	add.f64 	%fd15, %fd82, %fd83;
	@%p13 bra 	$L__BB430_20;
	add.s32 	%r53, %r55, %r12;
	mul.wide.u32 	%rd14, %r53, 8;
	add.s64 	%rd15, %rd3, %rd14;
	ld.global.f64 	%fd84, [%rd15];
	add.f64 	%fd85, %fd15, %fd84;
	st.global.f64 	[%rd15], %fd85;
$L__BB430_20:
	add.s32 	%r55, %r55, 1;
	setp.ne.s32 	%p20, %r55, %r31;
	@%p20 bra 	$L__BB430_4;
$L__BB430_21:
	add.s32 	%r54, %r54, 32;
	setp.lt.s32 	%p21, %r54, %r29;
	@%p21 bra 	$L__BB430_2;
$L__BB430_22:
	ret;

}
	// .globl	_Z16gpukernelCLMWNr3ILi8ELi8ELi2EEvPdS0_S0_iii
.visible .entry _Z16gpukernelCLMWNr3ILi8ELi8ELi2EEvPdS0_S0_iii(
	.param .u64 .ptr .align 1 _Z16gpukernelCLMWNr3ILi8ELi8ELi2EEvPdS0_S0_iii_param_0,
	.param .u64 .ptr .align 1 _Z16gpukernelCLMWNr3ILi8ELi8ELi2EEvPdS0_S0_iii_param_1,
	.param .u64 .ptr .align 1 _Z16gpukernelCLMWNr3ILi8ELi8ELi2EEvPdS0_S0_iii_param_2,
	.param .u32 _Z16gpukernelCLMWNr3ILi8ELi8ELi2EEvPdS0_S0_iii_param_3,
	.param .u32 _Z16gpukernelCLMWNr3ILi8ELi8ELi2EEvPdS0_S0_iii_param_4,
	.param .u32 _Z16gpukernelCLMWNr3ILi8ELi8ELi2EEvPdS0_S0_iii_param_5
)
{
	.reg .pred 	%p<22>;
	.reg .b32 	%r<63>;
	.reg .b64 	%rd<16>;
	.reg .b64 	%fd<94>;

	ld.param.u64 	%rd5, [_Z16gpukernelCLMWNr3ILi8ELi8ELi2EEvPdS0_S0_iii_param_0];
	ld.param.u64 	%rd6, [_Z16gpukernelCLMWNr3ILi8ELi8ELi2EEvPdS0_S0_iii_param_1];
	ld.param.u32 	%r29, [_Z16gpukernelCLMWNr3ILi8ELi8ELi2EEvPdS0_S0_iii_param_3];
	ld.param.u32 	%r30, [_Z16gpukernelCLMWNr3ILi8ELi8ELi2EEvPdS0_S0_iii_param_4];
	ld.param.u32 	%r31, [_Z16gpukernelCLMWNr3ILi8ELi8ELi2EEvPdS0_S0_iii_param_5];
	cvta.to.global.u64 	%rd1, %rd6;
	mov.u32 	%r1, %tid.x;
	shr.u32 	%r55, %r1, 4;
	setp.ge.s32 	%p1, %r55, %r29;
	@%p1 bra 	$L__BB431_22;
	shr.u32 	%r32, %r1, 3;
	and.b32  	%r3, %r32, 1;
	and.b32  	%r4, %r1, 7;
	not.b32 	%r33, %r4;
	add.s32 	%r5, %r30, %r33;
	shr.u32 	%r34, %r5, 3;
	add.s32 	%r35, %r34, 1;
	and.b32  	%r6, %r35, 15;
	and.b32  	%r7, %r35, 7;
	add.s32 	%r8, %r7, -1;
	and.b32  	%r9, %r35, 3;
	and.b32  	%r36, %r35, 1073741808;
	neg.s32 	%r10, %r36;
	add.s64 	%rd2, %rd1, 512;
	cvta.to.global.u64 	%rd3, %rd5;
$L__BB431_2:
	setp.ge.s32 	%p2, %r3, %r31;
	@%p2 bra 	$L__BB431_21;
	mul.lo.s32 	%r12, %r55, %r31;
	mov.u32 	%r56, %r3;
$L__BB431_4:
	setp.ge.s32 	%p3, %r4, %r30;
	mov.f64 	%fd93, 0d0000000000000000;
	@%p3 bra 	$L__BB431_18;
	setp.lt.u32 	%p4, %r5, 120;
	add.s32 	%r37, %r56, %r12;
	mul.lo.s32 	%r14, %r37, %r30;
	mov.f64 	%fd93, 0d0000000000000000;
	mov.u32 	%r62, %r4;
	@%p4 bra 	$L__BB431_8;
	add.s32 	%r60, %r4, %r14;
	mov.f64 	%fd93, 0d0000000000000000;
	mov.u32 	%r61, %r10;
	mov.u32 	%r62, %r4;
$L__BB431_7:
	.pragma "nounroll";
	mul.wide.s32 	%rd7, %r60, 8;
	add.s64 	%rd8, %rd2, %rd7;
	ld.global.f64 	%fd20, [%rd8+-512];
	add.f64 	%fd21, %fd93, %fd20;
	ld.global.f64 	%fd22, [%rd8+-448];
	add.f64 	%fd23, %fd21, %fd22;
	ld.global.f64 	%fd24, [%rd8+-384];
	add.f64 	%fd25, %fd23, %fd24;
	ld.global.f64 	%fd26, [%rd8+-320];
	add.f64 	%fd27, %fd25, %fd26;
	ld.global.f64 	%fd28, [%rd8+-256];
	add.f64 	%fd29, %fd27, %fd28;
	ld.global.f64 	%fd30, [%rd8+-192];
	add.f64 	%fd31, %fd29, %fd30;
	ld.global.f64 	%fd32, [%rd8+-128];
	add.f64 	%fd33, %fd31, %fd32;
	ld.global.f64 	%fd34, [%rd8+-64];
	add.f64 	%fd35, %fd33, %fd34;
	ld.global.f64 	%fd36, [%rd8];
	add.f64 	%fd37, %fd35, %fd36;
	ld.global.f64 	%fd38, [%rd8+64];
	add.f64 	%fd39, %fd37, %fd38;
	ld.global.f64 	%fd40, [%rd8+128];
	add.f64 	%fd41, %fd39, %fd40;
	ld.global.f64 	%fd42, [%rd8+192];
	add.f64 	%fd43, %fd41, %fd42;
	ld.global.f64 	%fd44, [%rd8+256];
	add.f64 	%fd45, %fd43, %fd44;
	ld.global.f64 	%fd46, [%rd8+320];
	add.f64 	%fd47, %fd45, %fd46;
	ld.global.f64 	%fd48, [%rd8+384];
	add.f64 	%fd49, %fd47, %fd48;
	ld.global.f64 	%fd50, [%rd8+448];
	add.f64 	%fd93, %fd49, %fd50;
	add.s32 	%r62, %r62, 128;
	add.s32 	%r61, %r61, 16;
	add.s32 	%r60, %r60, 128;
	setp.eq.s32 	%p5, %r61, 0;
	@%p5 bra 	$L__BB431_8;
	bra.uni 	$L__BB431_7;
$L__BB431_8:
	setp.eq.s32 	%p6, %r6, 0;
	@%p6 bra 	$L__BB431_18;
	add.s32 	%r38, %r6, -1;
	setp.lt.u32 	%p7, %r38, 7;
	@%p7 bra 	$L__BB431_11;
	add.s32 	%r39, %r62, %r14;
	mul.wide.s32 	%rd9, %r39, 8;
	add.s64 	%rd10, %rd1, %rd9;
	ld.global.f64 	%fd52, [%rd10];
	add.f64 	%fd53, %fd93, %fd52;
	ld.global.f64 	%fd54, [%rd10+64];
	add.f64 	%fd55, %fd53, %fd54;
	ld.global.f64 	%fd56, [%rd10+128];
	add.f64 	%fd57, %fd55, %fd56;
	ld.global.f64 	%fd58, [%rd10+192];
	add.f64 	%fd59, %fd57, %fd58;
	ld.global.f64 	%fd60, [%rd10+256];
	add.f64 	%fd61, %fd59, %fd60;
	ld.global.f64 	%fd62, [%rd10+320];
	add.f64 	%fd63, %fd61, %fd62;
	ld.global.f64 	%fd64, [%rd10+384];
	add.f64 	%fd65, %fd63, %fd64;
	ld.global.f64 	%fd66, [%rd10+448];
	add.f64 	%fd93, %fd65, %fd66;
	add.s32 	%r62, %r62, 64;
$L__BB431_11:
	setp.eq.s32 	%p8, %r7, 0;
	@%p8 bra 	$L__BB431_18;
	setp.lt.u32 	%p9, %r8, 3;
	@%p9 bra 	$L__BB431_14;
	add.s32 	%r40, %r62, %r14;
	mul.wide.s32 	%rd11, %r40, 8;
	add.s64 	%rd12, %rd1, %rd11;
	ld.global.f64 	%fd68, [%rd12];
	add.f64 	%fd69, %fd93, %fd68;
	ld.global.f64 	%fd70, [%rd12+64];
	add.f64 	%fd71, %fd69, %fd70;
	ld.global.f64 	%fd72, [%rd12+128];
	add.f64 	%fd73, %fd71, %fd72;
	ld.global.f64 	%fd74, [%rd12+192];
	add.f64 	%fd93, %fd73, %fd74;
	add.s32 	%r62, %r62, 32;
$L__BB431_14:
	setp.eq.s32 	%p10, %r9, 0;
	@%p10 bra 	$L__BB431_18;
	setp.eq.s32 	%p11, %r9, 1;
	add.s32 	%r41, %r62, %r14;
	mul.wide.s32 	%rd13, %r41, 8;
	add.s64 	%rd4, %rd1, %rd13;
	ld.global.f64 	%fd75, [%rd4];
	add.f64 	%fd93, %fd93, %fd75;
	@%p11 bra 	$L__BB431_18;
	setp.eq.s32 	%p12, %r9, 2;
	ld.global.f64 	%fd76, [%rd4+64];
	add.f64 	%fd93, %fd93, %fd76;
	@%p12 bra 	$L__BB431_18;
	ld.global.f64 	%fd77, [%rd4+128];
	add.f64 	%fd93, %fd93, %fd77;
$L__BB431_18:
	setp.ne.s32 	%p13, %r4, 0;
	// begin inline asm
	mov.b64 {%r42,%r43}, %fd93;
	// end inline asm
	shfl.sync.down.b32	%r45|%p14, %r43, 4, 31, -1;
	shfl.sync.down.b32	%r44|%p15, %r42, 4, 31, -1;
	// begin inline asm
	mov.b64 %fd79, {%r44,%r45};
	// end inline asm
	add.f64 	%fd80, %fd93, %fd79;
	// begin inline asm
	mov.b64 {%r46,%r47}, %fd80;
	// end inline asm
	shfl.sync.down.b32	%r49|%p16, %r47, 2, 31, -1;
	shfl.sync.down.b32	%r48|%p17, %r46, 2, 31, -1;
	// begin inline asm
	mov.b64 %fd81, {%r48,%r49};
	// end inline asm
	add.f64 	%fd82, %fd80, %fd81;
	// begin inline asm
	mov.b64 {%r50,%r51}, %fd82;
	// end inline asm
	shfl.sync.down.b32	%r53|%p18, %r51, 1, 31, -1;
	shfl.sync.down.b32	%r52|%p19, %r50, 1, 31, -1;
	// begin inline asm
	mov.b64 %fd83, {%r52,%r53};
	// end inline asm
	add.f64 	%fd15, %fd82, %fd83;
	@%p13 bra 	$L__BB431_20;
	add.s32 	%r54, %r56, %r12;
	mul.wide.s32 	%rd14, %r54, 8;
	add.s64 	%rd15, %rd3, %rd14;
	ld.global.f64 	%fd84, [%rd15];
	add.f64 	%fd85, %fd15, %fd84;
	st.global.f64 	[%rd15], %fd85;
$L__BB431_20:
	add.s32 	%r56, %r56, 2;
	setp.lt.s32 	%p20, %r56, %r31;
	@%p20 bra 	$L__BB431_4;
$L__BB431_21:
	add.s32 	%r55, %r55, 16;
	setp.lt.s32 	%p21, %r55, %r29;
	@%p21 bra 	$L__BB431_2;
$L__BB431_22:
	ret;

}
	// .globl	_Z16gpukernelCLMWNr3ILi8ELi8ELi4EEvPdS0_S0_iii
.visible .entry _Z16gpukernelCLMWNr3ILi8ELi8ELi4EEvPdS0_S0_iii(
	.param .u64 .ptr .align 1 _Z16gpukernelCLMWNr3ILi8ELi8ELi4EEvPdS0_S0_iii_param_0,
	.param .u64 .ptr .align 1 _Z16gpukernelCLMWNr3ILi8ELi8ELi4EEvPdS0_S0_iii_param_1,
	.param .u64 .ptr .align 1 _Z16gpukernelCLMWNr3ILi8ELi8ELi4EEvPdS0_S0_iii_param_2,
	.param .u32 _Z16gpukernelCLMWNr3ILi8ELi8ELi4EEvPdS0_S0_iii_param_3,
	.param .u32 _Z16gpukernelCLMWNr3ILi8ELi8ELi4EEvPdS0_S0_iii_param_4,
	.param .u32 _Z16gpukernelCLMWNr3ILi8ELi8ELi4EEvPdS0_S0_iii_param_5
)
{
	.reg .pred 	%p<22>;
	.reg .b32 	%r<63>;
	.reg .b64 	%rd<16>;
	.reg .b64 	%fd<94>;

	ld.param.u64 	%rd5, [_Z16gpukernelCLMWNr3ILi8ELi8ELi4EEvPdS0_S0_iii_param_0];
	ld.param.u64 	%rd6, [_Z16gpukernelCLMWNr3ILi8ELi8ELi4EEvPdS0_S0_iii_param_1];
	ld.param.u32 	%r29, [_Z16gpukernelCLMWNr3ILi8ELi8ELi4EEvPdS0_S0_iii_param_3];
	ld.param.u32 	%r30, [_Z16gpukernelCLMWNr3ILi8ELi8ELi4EEvPdS0_S0_iii_param_4];
	ld.param.u32 	%r31, [_Z16gpukernelCLMWNr3ILi8ELi8ELi4EEvPdS0_S0_iii_param_5];
	cvta.to.global.u64 	%rd1, %rd6;
	mov.u32 	%r1, %tid.x;
	shr.u32 	%r55, %r1, 5;
	setp.ge.s32 	%p1, %r55, %r29;
	@%p1 bra 	$L__BB432_22;
	shr.u32 	%r32, %r1, 3;
	and.b32  	%r3, %r32, 3;
	and.b32  	%r4, %r1, 7;
	not.b32 	%r33, %r4;
	add.s32 	%r5, %r30, %r33;
	shr.u32 	%r34, %r5, 3;
	add.s32 	%r35, %r34, 1;
	and.b32  	%r6, %r35, 15;
	and.b32  	%r7, %r35, 7;
	add.s32 	%r8, %r7, -1;
	and.b32  	%r9, %r35, 3;
	and.b32  	%r36, %r35, 1073741808;
	neg.s32 	%r10, %r36;
	add.s64 	%rd2, %rd1, 512;
	cvta.to.global.u64 	%rd3, %rd5;
$L__BB432_2:
	setp.ge.s32 	%p2, %r3, %r31;
	@%p2 bra 	$L__BB432_21;
	mul.lo.s32 	%r12, %r55, %r31;
	mov.u32 	%r56, %r3;
$L__BB432_4:
	setp.ge.s32 	%p3, %r4, %r30;
	mov.f64 	%fd93, 0d0000000000000000;
	@%p3 bra 	$L__BB432_18;
	setp.lt.u32 	%p4, %r5, 120;
	add.s32 	%r37, %r56, %r12;
	mul.lo.s32 	%r14, %r37, %r30;
	mov.f64 	%fd93, 0d0000000000000000;
	mov.u32 	%r62, %r4;
	@%p4 bra 	$L__BB432_8;
	add.s32 	%r60, %r4, %r14;
	mov.f64 	%fd93, 0d0000000000000000;
	mov.u32 	%r61, %r10;
	mov.u32 	%r62, %r4;
$L__BB432_7:
	.pragma "nounroll";
	mul.wide.s32 	%rd7, %r60, 8;
	add.s64 	%rd8, %rd2, %rd7;
	ld.global.f64 	%fd20, [%rd8+-512];
	add.f64 	%fd21, %fd93, %fd20;
	ld.global.f64 	%fd22, [%rd8+-448];
	add.f64 	%fd23, %fd21, %fd22;
	ld.global.f64 	%fd24, [%rd8+-384];
	add.f64 	%fd25, %fd23, %fd24;
	ld.global.f64 	%fd26, [%rd8+-320];
	add.f64 	%fd27, %fd25, %fd26;
	ld.global.f64 	%fd28, [%rd8+-256];
	add.f64 	%fd29, %fd27, %fd28;
	ld.global.f64 	%fd30, [%rd8+-192];
	add.f64 	%fd31, %fd29, %fd30;
	ld.global.f64 	%fd32, [%rd8+-128];
	add.f64 	%fd33, %fd31, %fd32;
	ld.global.f64 	%fd34, [%rd8+-64];
	add.f64 	%fd35, %fd33, %fd34;
	ld.global.f64 	%fd36, [%rd8];
	add.f64 	%fd37, %fd35, %fd36;
	ld.global.f64 	%fd38, [%rd8+64];
	add.f64 	%fd39, %fd37, %fd38;
	ld.global.f64 	%fd40, [%rd8+128];
	add.f64 	%fd41, %fd39, %fd40;
	ld.global.f64 	%fd42, [%rd8+192];
	add.f64 	%fd43, %fd41, %fd42;
	ld.global.f64 	%fd44, [%rd8+256];
	add.f64 	%fd45, %fd43, %fd44;
	ld.global.f64 	%fd46, [%rd8+320];
	add.f64 	%fd47, %fd45, %fd46;
	ld.global.f64 	%fd48, [%rd8+384];
	add.f64 	%fd49, %fd47, %fd48;
	ld.global.f64 	%fd50, [%rd8+448];
	add.f64 	%fd93, %fd49, %fd50;
	add.s32 	%r62, %r62, 128;
	add.s32 	%r61, %r61, 16;
	add.s32 	%r60, %r60, 128;
	setp.eq.s32 	%p5, %r61, 0;
	@%p5 bra 	$L__BB432_8;
	bra.uni 	$L__BB432_7;
$L__BB432_8:
	setp.eq.s32 	%p6, %r6, 0;
	@%p6 bra 	$L__BB432_18;
	add.s32 	%r38, %r6, -1;
	setp.lt.u32 	%p7, %r38, 7;
	@%p7 bra 	$L__BB432_11;
	add.s32 	%r39, %r62, %r14;
	mul.wide.s32 	%rd9, %r39, 8;
	add.s64 	%rd10, %rd1, %rd9;
	ld.global.f64 	%fd52, [%rd10];
	add.f64 	%fd53, %fd93, %fd52;
	ld.global.f64 	%fd54, [%rd10+64];
	add.f64 	%fd55, %fd53, %fd54;
	ld.global.f64 	%fd56, [%rd10+128];
	add.f64 	%fd57, %fd55, %fd56;
	ld.global.f64 	%fd58, [%rd10+192];
	add.f64 	%fd59, %fd57, %fd58;
	ld.global.f64 	%fd60, [%rd10+256];
	add.f64 	%fd61, %fd59, %fd60;
	ld.global.f64 	%fd62, [%rd10+320];
	add.f64 	%fd63, %fd61, %fd62;
	ld.global.f64 	%fd64, [%rd10+384];
	add.f64 	%fd65, %fd63, %fd64;
	ld.global.f64 	%fd66, [%rd10+448];
	add.f64 	%fd93, %fd65, %fd66;
	add.s32 	%r62, %r62, 64;
$L__BB432_11:
	setp.eq.s32 	%p8, %r7, 0;
	@%p8 bra 	$L__BB432_18;
	setp.lt.u32 	%p9, %r8, 3;
	@%p9 bra 	$L__BB432_14;
	add.s32 	%r40, %r62, %r14;
	mul.wide.s32 	%rd11, %r40, 8;
	add.s64 	%rd12, %rd1, %rd11;
	ld.global.f64 	%fd68, [%rd12];
	add.f64 	%fd69, %fd93, %fd68;
	ld.global.f64 	%fd70, [%rd12+64];
	add.f64 	%fd71, %fd69, %fd70;
	ld.global.f64 	%fd72, [%rd12+128];
	add.f64 	%fd73, %fd71, %fd72;
	ld.global.f64 	%fd74, [%rd12+192];
	add.f64 	%fd93, %fd73, %fd74;
	add.s32 	%r62, %r62, 32;
$L__BB432_14:
	setp.eq.s32 	%p10, %r9, 0;
	@%p10 bra 	$L__BB432_18;
	setp.eq.s32 	%p11, %r9, 1;
	add.s32 	%r41, %r62, %r14;
	mul.wide.s32 	%rd13, %r41, 8;
	add.s64 	%rd4, %rd1, %rd13;
	ld.global.f64 	%fd75, [%rd4];
	add.f64 	%fd93, %fd93, %fd75;
	@%p11 bra 	$L__BB432_18;
	setp.eq.s32 	%p12, %r9, 2;
	ld.global.f64 	%fd76, [%rd4+64];
	add.f64 	%fd93, %fd93, %fd76;
	@%p12 bra 	$L__BB432_18;
	ld.global.f64 	%fd77, [%rd4+128];
	add.f64 	%fd93, %fd93, %fd77;
$L__BB432_18:
	setp.ne.s32 	%p13, %r4, 0;
	// begin inline asm
	mov.b64 {%r42,%r43}, %fd93;
	// end inline asm
	shfl.sync.down.b32	%r45|%p14, %r43, 4, 31, -1;
	shfl.sync.down.b32	%r44|%p15, %r42, 4, 31, -1;
	// begin inline asm
	mov.b64 %fd79, {%r44,%r45};
	// end inline asm
	add.f64 	%fd80, %fd93, %fd79;
	// begin inline asm
	mov.b64 {%r46,%r47}, %fd80;
	// end inline asm
	shfl.sync.down.b32	%r49|%p16, %r47, 2, 31, -1;
	shfl.sync.down.b32	%r48|%p17, %r46, 2, 31, -1;
	// begin inline asm
	mov.b64 %fd81, {%r48,%r49};
	// end inline asm
	add.f64 	%fd82, %fd80, %fd81;
	// begin inline asm
	mov.b64 {%r50,%r51}, %fd82;
	// end inline asm
	shfl.sync.down.b32	%r53|%p18, %r51, 1, 31, -1;
	shfl.sync.down.b32	%r52|%p19, %r50, 1, 31, -1;
	// begin inline asm
	mov.b64 %fd83, {%r52,%r53};
	// end inline asm
	add.f64 	%fd15, %fd82, %fd83;
	@%p13 bra 	$L__BB432_20;
	add.s32 	%r54, %r56, %r12;
	mul.wide.s32 	%rd14, %r54, 8;
	add.s64 	%rd15, %rd3, %rd14;
	ld.global.f64 	%fd84, [%rd15];
	add.f64 	%fd85, %fd15, %fd84;
	st.global.f64 	[%rd15], %fd85;
$L__BB432_20:
	add.s32 	%r56, %r56, 4;
	setp.lt.s32 	%p20, %r56, %r31;
	@%p20 bra 	$L__BB432_4;
$L__BB432_21:
	add.s32 	%r55, %r55, 8;
	setp.lt.s32 	%p21, %r55, %r29;
	@%p21 bra 	$L__BB432_2;
$L__BB432_22:
	ret;

}
	// .globl	_Z16gpukernelCLMWNr3ILi8ELi8ELi8EEvPdS0_S0_iii
.visible .entry _Z16gpukernelCLMWNr3ILi8ELi8ELi8EEvPdS0_S0_iii(
	.param .u64 .ptr .align 1 _Z16gpukernelCLMWNr3ILi8ELi8ELi8EEvPdS0_S0_iii_param_0,
	.param .u64 .ptr .align 1 _Z16gpukernelCLMWNr3ILi8ELi8ELi8EEvPdS0_S0_iii_param_1,
	.param .u64 .ptr .align 1 _Z16gpukernelCLMWNr3ILi8ELi8ELi8EEvPdS0_S0_iii_param_2,
	.param .u32 _Z16gpukernelCLMWNr3ILi8ELi8ELi8EEvPdS0_S0_iii_param_3,
	.param .u32 _Z16gpukernelCLMWNr3ILi8ELi8ELi8EEvPdS0_S0_iii_param_4,
	.param .u32 _Z16gpukernelCLMWNr3ILi8ELi8ELi8EEvPdS0_S0_iii_param_5
)
{
	.reg .pred 	%p<22>;
	.reg .b32 	%r<63>;
	.reg .b64 	%rd<16>;
	.reg .b64 	%fd<94>;

	ld.param.u64 	%rd5, [_Z16gpukernelCLMWNr3ILi8ELi8ELi8EEvPdS0_S0_iii_param_0];
	ld.param.u64 	%rd6, [_Z16gpukernelCLMWNr3ILi8ELi8ELi8EEvPdS0_S0_iii_param_1];
	ld.param.u32 	%r29, [_Z16gpukernelCLMWNr3ILi8ELi8ELi8EEvPdS0_S0_iii_param_3];
	ld.param.u32 	%r30, [_Z16gpukernelCLMWNr3ILi8ELi8ELi8EEvPdS0_S0_iii_param_4];
	ld.param.u32 	%r31, [_Z16gpukernelCLMWNr3ILi8ELi8ELi8EEvPdS0_S0_iii_param_5];
	cvta.to.global.u64 	%rd1, %rd6;
	mov.u32 	%r1, %tid.x;
	shr.u32 	%r55, %r1, 6;
	setp.ge.s32 	%p1, %r55, %r29;
	@%p1 bra 	$L__BB433_22;
	shr.u32 	%r32, %r1, 3;
	and.b32  	%r3, %r32, 7;
	and.b32  	%r4, %r1, 7;
	not.b32 	%r33, %r4;
	add.s32 	%r5, %r30, %r33;
	shr.u32 	%r34, %r5, 3;
	add.s32 	%r35, %r34, 1;
	and.b32  	%r6, %r35, 15;
	and.b32  	%r7, %r35, 7;
	add.s32 	%r8, %r7, -1;
	and.b32  	%r9, %r35, 3;
	and.b32  	%r36, %r35, 1073741808;
	neg.s32 	%r10, %r36;
	add.s64 	%rd2, %rd1, 512;
	cvta.to.global.u64 	%rd3, %rd5;
$L__BB433_2:
	setp.ge.s32 	%p2, %r3, %r31;
	@%p2 bra 	$L__BB433_21;
	mul.lo.s32 	%r12, %r55, %r31;
	mov.u32 	%r56, %r3;
$L__BB433_4:
	setp.ge.s32 	%p3, %r4, %r30;
	mov.f64 	%fd93, 0d0000000000000000;
	@%p3 bra 	$L__BB433_18;
	setp.lt.u32 	%p4, %r5, 120;
	add.s32 	%r37, %r56, %r12;
	mul.lo.s32 	%r14, %r37, %r30;
	mov.f64 	%fd93, 0d0000000000000000;
	mov.u32 	%r62, %r4;
	@%p4 bra 	$L__BB433_8;
	add.s32 	%r60, %r4, %r14;
	mov.f64 	%fd93, 0d0000000000000000;
	mov.u32 	%r61, %r10;
	mov.u32 	%r62, %r4;
$L__BB433_7:
	.pragma "nounroll";
	mul.wide.s32 	%rd7, %r60, 8;
	add.s64 	%rd8, %rd2, %rd7;
	ld.global.f64 	%fd20, [%rd8+-512];
	add.f64 	%fd21, %fd93, %fd20;
	ld.global.f64 	%fd22, [%rd8+-448];
	add.f64 	%fd23, %fd21, %fd22;
	ld.global.f64 	%fd24, [%rd8+-384];
	add.f64 	%fd25, %fd23, %fd24;
	ld.global.f64 	%fd26, [%rd8+-320];
	add.f64 	%fd27, %fd25, %fd26;
	ld.global.f64 	%fd28, [%rd8+-256];
	add.f64 	%fd29, %fd27, %fd28;
	ld.global.f64 	%fd30, [%rd8+-192];
	add.f64 	%fd31, %fd29, %fd30;
	ld.global.f64 	%fd32, [%rd8+-128];
	add.f64 	%fd33, %fd31, %fd32;
	ld.global.f64 	%fd34, [%rd8+-64];
	add.f64 	%fd35, %fd33, %fd34;
	ld.global.f64 	%fd36, [%rd8];
	add.f64 	%fd37, %fd35, %fd36;
	ld.global.f64 	%fd38, [%rd8+64];
	add.f64 	%fd39, %fd37, %fd38;
	ld.global.f64 	%fd40, [%rd8+128];
	add.f64 	%fd41, %fd39, %fd40;
	ld.global.f64 	%fd42, [%rd8+192];
	add.f64 	%fd43, %fd41, %fd42;
	ld.global.f64 	%fd44, [%rd8+256];
	add.f64 	%fd45, %fd43, %fd44;
	ld.global.f64 	%fd46, [%rd8+320];
	add.f64 	%fd47, %fd45, %fd46;
	ld.global.f64 	%fd48, [%rd8+384];
	add.f64 	%fd49, %fd47, %fd48;
	ld.global.f64 	%fd50, [%rd8+448];
	add.f64 	%fd93, %fd49, %fd50;
	add.s32 	%r62, %r62, 128;
	add.s32 	%r61, %r61, 16;
	add.s32 	%r60, %r60, 128;
	setp.eq.s32 	%p5, %r61, 0;
	@%p5 bra 	$L__BB433_8;
	bra.uni 	$L__BB433_7;
$L__BB433_8:
	setp.eq.s32 	%p6, %r6, 0;
	@%p6 bra 	$L__BB433_18;
	add.s32 	%r38, %r6, -1;
	setp.lt.u32 	%p7, %r38, 7;
	@%p7 bra 	$L__BB433_11;
	add.s32 	%r39, %r62, %r14;
	mul.wide.s32 	%rd9, %r39, 8;
	add.s64 	%rd10, %rd1, %rd9;
	ld.global.f64 	%fd52, [%rd10];
	add.f64 	%fd53, %fd93, %fd52;
	ld.global.f64 	%fd54, [%rd10+64];
	add.f64 	%fd55, %fd53, %fd54;
	ld.global.f64 	%fd56, [%rd10+128];
	add.f64 	%fd57, %fd55, %fd56;
	ld.global.f64 	%fd58, [%rd10+192];
	add.f64 	%fd59, %fd57, %fd58;
	ld.global.f64 	%fd60, [%rd10+256];
	add.f64 	%fd61, %fd59, %fd60;
	ld.global.f64 	%fd62, [%rd10+320];
	add.f64 	%fd63, %fd61, %fd62;
	ld.global.f64 	%fd64, [%rd10+384];
	add.f64 	%fd65, %fd63, %fd64;
	ld.global.f64 	%fd66, [%rd10+448];
	add.f64 	%fd93, %fd65, %fd66;
	add.s32 	%r62, %r62, 64;
$L__BB433_11:
	setp.eq.s32 	%p8, %r7, 0;
	@%p8 bra 	$L__BB433_18;
	setp.lt.u32 	%p9, %r8, 3;
	@%p9 bra 	$L__BB433_14;
	add.s32 	%r40, %r62, %r14;
	mul.wide.s32 	%rd11, %r40, 8;
	add.s64 	%rd12, %rd1, %rd11;
	ld.global.f64 	%fd68, [%rd12];
	add.f64 	%fd69, %fd93, %fd68;
	ld.global.f64 	%fd70, [%rd12+64];
	add.f64 	%fd71, %fd69, %fd70;
	ld.global.f64 	%fd72, [%rd12+128];
	add.f64 	%fd73, %fd71, %fd72;
	ld.global.f64 	%fd74, [%rd12+192];
	add.f64 	%fd93, %fd73, %fd74;
	add.s32 	%r62, %r62, 32;
$L__BB433_14:
	setp.eq.s32 	%p10, %r9, 0;
	@%p10 bra 	$L__BB433_18;
	setp.eq.s32 	%p11, %r9, 1;
	add.s32 	%r41, %r62, %r14;
	mul.wide.s32 	%rd13, %r41, 8;
	add.s64 	%rd4, %rd1, %rd13;
	ld.global.f64 	%fd75, [%rd4];
	add.f64 	%fd93, %fd93, %fd75;
	@%p11 bra 	$L__BB433_18;
	setp.eq.s32 	%p12, %r9, 2;
	ld.global.f64 	%fd76, [%rd4+64];
	add.f64 	%fd93, %fd93, %fd76;
	@%p12 bra 	$L__BB433_18;
	ld.global.f64 	%fd77, [%rd4+128];
	add.f64 	%fd93, %fd93, %fd77;
$L__BB433_18:
	setp.ne.s32 	%p13, %r4, 0;
	// begin inline asm
	mov.b64 {%r42,%r43}, %fd93;
	// end inline asm
	shfl.sync.down.b32	%r45|%p14, %r43, 4, 31, -1;
	shfl.sync.down.b32	%r44|%p15, %r42, 4, 31, -1;
	// begin inline asm
	mov.b64 %fd79, {%r44,%r45};
	// end inline asm
	add.f64 	%fd80, %fd93, %fd79;
	// begin inline asm
	mov.b64 {%r46,%r47}, %fd80;
	// end inline asm
	shfl.sync.down.b32	%r49|%p16, %r47, 2, 31, -1;
	shfl.sync.down.b32	%r48|%p17, %r46, 2, 31, -1;
	// begin inline asm
	mov.b64 %fd81, {%r48,%r49};
	// end inline asm
	add.f64 	%fd82, %fd80, %fd81;
	// begin inline asm
	mov.b64 {%r50,%r51}, %fd82;
	// end inline asm
	shfl.sync.down.b32	%r53|%p18, %r51, 1, 31, -1;
	shfl.sync.down.b32	%r52|%p19, %r50, 1, 31, -1;
	// begin inline asm
	mov.b64 %fd83, {%r52,%r53};
	// end inline asm
	add.f64 	%fd15, %fd82, %fd83;
	@%p13 bra 	$L__BB433_20;
	add.s32 	%r54, %r56, %r12;
	mul.wide.s32 	%rd14, %r54, 8;
	add.s64 	%rd15, %rd3, %rd14;
	ld.global.f64 	%fd84, [%rd15];
	add.f64 	%fd85, %fd15, %fd84;
	st.global.f64 	[%rd15], %fd85;
$L__BB433_20:
	add.s32 	%r56, %r56, 8;
	setp.lt.s32 	%p20, %r56, %r31;
	@%p20 bra 	$L__BB433_4;
$L__BB433_21:
	add.s32 	%r55, %r55, 4;
	setp.lt.s32 	%p21, %r55, %r29;
	@%p21 bra 	$L__BB433_2;
$L__BB433_22:
	ret;

}
	// .globl	_Z16gpukernelCLMWNr3ILi8ELi16ELi1EEvPdS0_S0_iii
.visible .entry _Z16gpukernelCLMWNr3ILi8ELi16ELi1EEvPdS0_S0_iii(
	.param .u64 .ptr .align 1 _Z16gpukernelCLMWNr3ILi8ELi16ELi1EEvPdS0_S0_iii_param_0,
	.param .u64 .ptr .align 1 _Z16gpukernelCLMWNr3ILi8ELi16ELi1EEvPdS0_S0_iii_param_1,
	.param .u64 .ptr .align 1 _Z16gpukernelCLMWNr3ILi8ELi16ELi1EEvPdS0_S0_iii_param_2,
	.param .u32 _Z16gpukernelCLMWNr3ILi8ELi16ELi1EEvPdS0_S0_iii_param_3,
	.param .u32 _Z16gpukernelCLMWNr3ILi8ELi16ELi1EEvPdS0_S0_iii_param_4,
	.param .u32 _Z16gpukernelCLMWNr3ILi8ELi16ELi1EEvPdS0_S0_iii_param_5
)
{
	.reg .pred 	%p<22>;
	.reg .b32 	%r<62>;
	.reg .b64 	%rd<16>;
	.reg .b64 	%fd<94>;

	ld.param.u64 	%rd5, [_Z16gpukernelCLMWNr3ILi8ELi16ELi1EEvPdS0_S0_iii_param_0];
	ld.param.u64 	%rd6, [_Z16gpukernelCLMWNr3ILi8ELi16ELi1EEvPdS0_S0_iii_param_1];
	ld.param.u32 	%r29, [_Z16gpukernelCLMWNr3ILi8ELi16ELi1EEvPdS0_S0_iii_param_3];
	ld.param.u32 	%r30, [_Z16gpukernelCLMWNr3ILi8ELi16ELi1EEvPdS0_S0_iii_param_4];
	ld.param.u32 	%r31, [_Z16gpukernelCLMWNr3ILi8ELi16ELi1EEvPdS0_S0_iii_param_5];
	cvta.to.global.u64 	%rd1, %rd6;
	mov.u32 	%r1, %tid.x;
	shr.u32 	%r54, %r1, 3;
	setp.ge.s32 	%p1, %r54, %r29;
	@%p1 bra 	$L__BB434_22;
	and.b32  	%r3, %r1, 7;
	not.b32 	%r32, %r3;
	add.s32 	%r4, %r30, %r32;
	shr.u32 	%r33, %r4, 3;
	add.s32 	%r34, %r33, 1;
	and.b32  	%r5, %r34, 15;
	add.s32 	%r6, %r5, -1;
	and.b32  	%r7, %r34, 7;
	add.s32 	%r8, %r7, -1;
	and.b32  	%r9, %r34, 3;
	and.b32  	%r35, %r34, 1073741808;
	neg.s32 	%r10, %r35;
	add.s64 	%rd2, %rd1, 512;
	cvta.to.global.u64 	%rd3, %rd5;
$L__BB434_2:
	setp.lt.s32 	%p2, %r31, 1;
	@%p2 bra 	$L__BB434_21;
	mul.lo.s32 	%r12, %r54, %r31;
	mov.b32 	%r55, 0;
$L__BB434_4:
	setp.ge.s32 	%p3, %r3, %r30;
	mov.f64 	%fd93, 0d0000000000000000;
	@%p3 bra 	$L__BB434_18;
	setp.lt.u32 	%p4, %r4, 120;
	add.s32 	%r37, %r55, %r12;
	mul.lo.s32 	%r14, %r37, %r30;
	mov.f64 	%fd93, 0d0000000000000000;
	mov.u32 	%r61, %r3;
	@%p4 bra 	$L__BB434_8;
	add.s32 	%r59, %r3, %r14;
	mov.f64 	%fd93, 0d0000000000000000;
	mov.u32 	%r60, %r10;
	mov.u32 	%r61, %r3;
$L__BB434_7:
	.pragma "nounroll";
	mul.wide.s32 	%rd7, %r59, 8;
	add.s64 	%rd8, %rd2, %rd7;
	ld.global.f64 	%fd20, [%rd8+-512];
	add.f64 	%fd21, %fd93, %fd20;
	ld.global.f64 	%fd22, [%rd8+-448];
	add.f64 	%fd23, %fd21, %fd22;
	ld.global.f64 	%fd24, [%rd8+-384];
	add.f64 	%fd25, %fd23, %fd24;
	ld.global.f64 	%fd26, [%rd8+-320];
	add.f64 	%fd27, %fd25, %fd26;
	ld.global.f64 	%fd28, [%rd8+-256];
	add.f64 	%fd29, %fd27, %fd28;
	ld.global.f64 	%fd30, [%rd8+-192];
	add.f64 	%fd31, %fd29, %fd30;
	ld.global.f64 	%fd32, [%rd8+-128];
	add.f64 	%fd33, %fd31, %fd32;
	ld.global.f64 	%fd34, [%rd8+-64];
	add.f64 	%fd35, %fd33, %fd34;
	ld.global.f64 	%fd36, [%rd8];
	add.f64 	%fd37, %fd35, %fd36;
	ld.global.f64 	%fd38, [%rd8+64];
	add.f64 	%fd39, %fd37, %fd38;
	ld.global.f64 	%fd40, [%rd8+128];
	add.f64 	%fd41, %fd39, %fd40;
	ld.global.f64 	%fd42, [%rd8+192];
	add.f64 	%fd43, %fd41, %fd42;
	ld.global.f64 	%fd44, [%rd8+256];
	add.f64 	%fd45, %fd43, %fd44;
	ld.global.f64 	%fd46, [%rd8+320];
	add.f64 	%fd47, %fd45, %fd46;
	ld.global.f64 	%fd48, [%rd8+384];
	add.f64 	%fd49, %fd47, %fd48;
	ld.global.f64 	%fd50, [%rd8+448];
	add.f64 	%fd93, %fd49, %fd50;
	add.s32 	%r61, %r61, 128;
	add.s32 	%r60, %r60, 16;
	add.s32 	%r59, %r59, 128;
	setp.eq.s32 	%p5, %r60, 0;
	@%p5 bra 	$L__BB434_8;
	bra.uni 	$L__BB434_7;
$L__BB434_8:
	setp.eq.s32 	%p6, %r5, 0;
	@%p6 bra 	$L__BB434_18;
	setp.lt.u32 	%p7, %r6, 7;
	@%p7 bra 	$L__BB434_11;
	add.s32 	%r38, %r61, %r14;
	mul.wide.s32 	%rd9, %r38, 8;
	add.s64 	%rd10, %rd1, %rd9;
	ld.global.f64 	%fd52, [%rd10];
	add.f64 	%fd53, %fd93, %fd52;
	ld.global.f64 	%fd54, [%rd10+64];
	add.f64 	%fd55, %fd53, %fd54;
	ld.global.f64 	%fd56, [%rd10+128];
	add.f64 	%fd57, %fd55, %fd56;
	ld.global.f64 	%fd58, [%rd10+192];
	add.f64 	%fd59, %fd57, %fd58;
	ld.global.f64 	%fd60, [%rd10+256];
	add.f64 	%fd61, %fd59, %fd60;
	ld.global.f64 	%fd62, [%rd10+320];
	add.f64 	%fd63, %fd61, %fd62;
	ld.global.f64 	%fd64, [%rd10+384];
	add.f64 	%fd65, %fd63, %fd64;
	ld.global.f64 	%fd66, [%rd10+448];
	add.f64 	%fd93, %fd65, %fd66;
	add.s32 	%r61, %r61, 64;
$L__BB434_11:
	setp.eq.s32 	%p8, %r7, 0;
	@%p8 bra 	$L__BB434_18;
	setp.lt.u32 	%p9, %r8, 3;
	@%p9 bra 	$L__BB434_14;
	add.s32 	%r39, %r61, %r14;
	mul.wide.s32 	%rd11, %r39, 8;
	add.s64 	%rd12, %rd1, %rd11;
	ld.global.f64 	%fd68, [%rd12];
	add.f64 	%fd69, %fd93, %fd68;
	ld.global.f64 	%fd70, [%rd12+64];
	add.f64 	%fd71, %fd69, %fd70;
	ld.global.f64 	%fd72, [%rd12+128];
	add.f64 	%fd73, %fd71, %fd72;
	ld.global.f64 	%fd74, [%rd12+192];
	add.f64 	%fd93, %fd73, %fd74;
	add.s32 	%r61, %r61, 32;
$L__BB434_14:
	setp.eq.s32 	%p10, %r9, 0;
	@%p10 bra 	$L__BB434_18;
	setp.eq.s32 	%p11, %r9, 1;
	add.s32 	%r40, %r61, %r14;
	mul.wide.s32 	%rd13, %r40, 8;
	add.s64 	%rd4, %rd1, %rd13;
	ld.global.f64 	%fd75, [%rd4];
	add.f64 	%fd93, %fd93, %fd75;
	@%p11 bra 	$L__BB434_18;
	setp.eq.s32 	%p12, %r9, 2;
	ld.global.f64 	%fd76, [%rd4+64];
	add.f64 	%fd93, %fd93, %fd76;
	@%p12 bra 	$L__BB434_18;
	ld.global.f64 	%fd77, [%rd4+128];
	add.f64 	%fd93, %fd93, %fd77;
$L__BB434_18:
	setp.ne.s32 	%p13, %r3, 0;
	// begin inline asm
	mov.b64 {%r41,%r42}, %fd93;
	// end inline asm
	shfl.sync.down.b32	%r44|%p14, %r42, 4, 31, -1;
	shfl.sync.down.b32	%r43|%p15, %r41, 4, 31, -1;
	// begin inline asm
	mov.b64 %fd79, {%r43,%r44};
	// end inline asm
	add.f64 	%fd80, %fd93, %fd79;
	// begin inline asm
	mov.b64 {%r45,%r46}, %fd80;
	// end inline asm
	shfl.sync.down.b32	%r48|%p16, %r46, 2, 31, -1;
	shfl.sync.down.b32	%r47|%p17, %r45, 2, 31, -1;
	// begin inline asm
	mov.b64 %fd81, {%r47,%r48};
	// end inline asm
	add.f64 	%fd82, %fd80, %fd81;
	// begin inline asm
	mov.b64 {%r49,%r50}, %fd82;
	// end inline asm
	shfl.sync.down.b32	%r52|%p18, %r50, 1, 31, -1;
	shfl.sync.down.b32	%r51|%p19, %r49, 1, 31, -1;
	// begin inline asm
	mov.b64 %fd83, {%r51,%r52};
	// end inline asm
	add.f64 	%fd15, %fd82, %fd83;
	@%p13 bra 	$L__BB434_20;
	add.s32 	%r53, %r55, %r12;
	mul.wide.u32 	%rd14, %r53, 8;
	add.s64 	%rd15, %rd3, %rd14;
	ld.global.f64 	%fd84, [%rd15];
	add.f64 	%fd85, %fd15, %fd84;
	st.global.f64 	[%rd15], %fd85;
$L__BB434_20:
	add.s32 	%r55, %r55, 1;
	setp.ne.s32 	%p20, %r55, %r31;
	@%p20 bra 	$L__BB434_4;
$L__BB434_21:
	add.s32 	%r54, %r54, 64;
	setp.lt.s32 	%p21, %r54, %r29;
	@%p21 bra 	$L__BB434_2;
$L__BB434_22:
	ret;

}
	// .globl	_Z16gpukernelCLMWNr3ILi8ELi16ELi2EEvPdS0_S0_iii
.visible .entry _Z16gpukernelCLMWNr3ILi8ELi16ELi2EEvPdS0_S0_iii(
	.param .u64 .ptr .align 1 _Z16gpukernelCLMWNr3ILi8ELi16ELi2EEvPdS0_S0_iii_param_0,
	.param .u64 .ptr .align 1 _Z16gpukernelCLMWNr3ILi8ELi16ELi2EEvPdS0_S0_iii_param_1,
	.param .u64 .ptr .align 1 _Z16gpukernelCLMWNr3ILi8ELi16ELi2EEvPdS0_S0_iii_param_2,
	.param .u32 _Z16gpukernelCLMWNr3ILi8ELi16ELi2EEvPdS0_S0_iii_param_3,
	.param .u32 _Z16gpukernelCLMWNr3ILi8ELi16ELi2EEvPdS0_S0_iii_param_4,
	.param .u32 _Z16gpukernelCLMWNr3ILi8ELi16ELi2EEvPdS0_S0_iii_param_5
)
{
	.reg .pred 	%p<22>;
	.reg .b32 	%r<63>;
	.reg .b64 	%rd<16>;
	.reg .b64 	%fd<94>;

	ld.param.u64 	%rd5, [_Z16gpukernelCLMWNr3ILi8ELi16ELi2EEvPdS0_S0_iii_param_0];
	ld.param.u64 	%rd6, [_Z16gpukernelCLMWNr3ILi8ELi16ELi2EEvPdS0_S0_iii_param_1];
	ld.param.u32 	%r29, [_Z16gpukernelCLMWNr3ILi8ELi16ELi2EEvPdS0_S0_iii_param_3];
	ld.param.u32 	%r30, [_Z16gpukernelCLMWNr3ILi8ELi16ELi2EEvPdS0_S0_iii_param_4];
	ld.param.u32 	%r31, [_Z16gpukernelCLMWNr3ILi8ELi16ELi2EEvPdS0_S0_iii_param_5];
	cvta.to.global.u64 	%rd1, %rd6;
	mov.u32 	%r1, %tid.x;
	shr.u32 	%r55, %r1, 4;
	setp.ge.s32 	%p1, %r55, %r29;
	@%p1 bra 	$L__BB435_22;
	shr.u32 	%r32, %r1, 3;
	and.b32  	%r3, %r32, 1;
	and.b32  	%r4, %r1, 7;
	not.b32 	%r33, %r4;
	add.s32 	%r5, %r30, %r33;
	shr.u32 	%r34, %r5, 3;
	add.s32 	%r35, %r34, 1;
	and.b32  	%r6, %r35, 15;
	and.b32  	%r7, %r35, 7;
	add.s32 	%r8, %r7, -1;
	and.b32  	%r9, %r35, 3;
	and.b32  	%r36, %r35, 1073741808;
	neg.s32 	%r10, %r36;
	add.s64 	%rd2, %rd1, 512;
	cvta.to.global.u64 	%rd3, %rd5;
$L__BB435_2:
	setp.ge.s32 	%p2, %r3, %r31;
	@%p2 bra 	$L__BB435_21;
	mul.lo.s32 	%r12, %r55, %r31;
	mov.u32 	%r56, %r3;
$L__BB435_4:
	setp.ge.s32 	%p3, %r4, %r30;
	mov.f64 	%fd93, 0d0000000000000000;
	@%p3 bra 	$L__BB435_18;
	setp.lt.u32 	%p4, %r5, 120;
	add.s32 	%r37, %r56, %r12;
	mul.lo.s32 	%r14, %r37, %r30;
	mov.f64 	%fd93, 0d0000000000000000;
	mov.u32 	%r62, %r4;
	@%p4 bra 	$L__BB435_8;
	add.s32 	%r60, %r4, %r14;
	mov.f64 	%fd93, 0d0000000000000000;
	mov.u32 	%r61, %r10;
	mov.u32 	%r62, %r4;
$L__BB435_7:
	.pragma "nounroll";
	mul.wide.s32 	%rd7, %r60, 8;
	add.s64 	%rd8, %rd2, %rd7;
	ld.global.f64 	%fd20, [%rd8+-512];
	add.f64 	%fd21, %fd93, %fd20;
	ld.global.f64 	%fd22, [%rd8+-448];
	add.f64 	%fd23, %fd21, %fd22;
	ld.global.f64 	%fd24, [%rd8+-384];
	add.f64 	%fd25, %fd23, %fd24;
	ld.global.f64 	%fd26, [%rd8+-320];
	add.f64 	%fd27, %fd25, %fd26;
	ld.global.f64 	%fd28, [%rd8+-256];
	add.f64 	%fd29, %fd27, %fd28;
	ld.global.f64 	%fd30, [%rd8+-192];
	add.f64 	%fd31, %fd29, %fd30;
	ld.global.f64 	%fd32, [%rd8+-128];
	add.f64 	%fd33, %fd31, %fd32;
	ld.global.f64 	%fd34, [%rd8+-64];
	add.f64 	%fd35, %fd33, %fd34;
	ld.global.f64 	%fd36, [%rd8];
	add.f64 	%fd37, %fd35, %fd36;
	ld.global.f64 	%fd38, [%rd8+64];
	add.f64 	%fd39, %fd37, %fd38;
	ld.global.f64 	%fd40, [%rd8+128];
	add.f64 	%fd41, %fd39, %fd40;
	ld.global.f64 	%fd42, [%rd8+192];
	add.f64 	%fd43, %fd41, %fd42;
	ld.global.f64 	%fd44, [%rd8+256];
	add.f64 	%fd45, %fd43, %fd44;
	ld.global.f64 	%fd46, [%rd8+320];
	add.f64 	%fd47, %fd45, %fd46;
	ld.global.f64 	%fd48, [%rd8+384];
	add.f64 	%fd49, %fd47, %fd48;
	ld.global.f64 	%fd50, [%rd8+448];
	add.f64 	%fd93, %fd49, %fd50;
	add.s32 	%r62, %r62, 128;
	add.s32 	%r61, %r61, 16;
	add.s32 	%r60, %r60, 128;
	setp.eq.s32 	%p5, %r61, 0;
	@%p5 bra 	$L__BB435_8;
	bra.uni 	$L__BB435_7;
$L__BB435_8:
	setp.eq.s32 	%p6, %r6, 0;
	@%p6 bra 	$L__BB435_18;
	add.s32 	%r38, %r6, -1;
	setp.lt.u32 	%p7, %r38, 7;
	@%p7 bra 	$L__BB435_11;
	add.s32 	%r39, %r62, %r14;
	mul.wide.s32 	%rd9, %r39, 8;
	add.s64 	%rd10, %rd1, %rd9;
	ld.global.f64 	%fd52, [%rd10];
	add.f64 	%fd53, %fd93, %fd52;
	ld.global.f64 	%fd54, [%rd10+64];
	add.f64 	%fd55, %fd53, %fd54;
	ld.global.f64 	%fd56, [%rd10+128];
	add.f64 	%fd57, %fd55, %fd56;
	ld.global.f64 	%fd58, [%rd10+192];
	add.f64 	%fd59, %fd57, %fd58;
	ld.global.f64 	%fd60, [%rd10+256];
	add.f64 	%fd61, %fd59, %fd60;
	ld.global.f64 	%fd62, [%rd10+320];
	add.f64 	%fd63, %fd61, %fd62;
	ld.global.f64 	%fd64, [%rd10+384];
	add.f64 	%fd65, %fd63, %fd64;
	ld.global.f64 	%fd66, [%rd10+448];
	add.f64 	%fd93, %fd65, %fd66;
	add.s32 	%r62, %r62, 64;
$L__BB435_11:
	setp.eq.s32 	%p8, %r7, 0;
	@%p8 bra 	$L__BB435_18;
	setp.lt.u32 	%p9, %r8, 3;
	@%p9 bra 	$L__BB435_14;
	add.s32 	%r40, %r62, %r14;
	mul.wide.s32 	%rd11, %r40, 8;
	add.s64 	%rd12, %rd1, %rd11;
	ld.global.f64 	%fd68, [%rd12];
	add.f64 	%fd69, %fd93, %fd68;
	ld.global.f64 	%fd70, [%rd12+64];
	add.f64 	%fd71, %fd69, %fd70;
	ld.global.f64 	%fd72, [%rd12+128];
	add.f64 	%fd73, %fd71, %fd72;
	ld.global.f64 	%fd74, [%rd12+192];
	add.f64 	%fd93, %fd73, %fd74;
	add.s32 	%r62, %r62, 32;
$L__BB435_14:
	setp.eq.s32 	%p10, %r9, 0;
	@%p10 bra 	$L__BB435_18;
	setp.eq.s32 	%p11, %r9, 1;
	add.s32 	%r41, %r62, %r14;
	mul.wide.s32 	%rd13, %r41, 8;
	add.s64 	%rd4, %rd1, %rd13;
	ld.global.f64 	%fd75, [%rd4];
	add.f64 	%fd93, %fd93, %fd75;
	@%p11 bra 	$L__BB435_18;
	setp.eq.s32 	%p12, %r9, 2;
	ld.global.f64 	%fd76, [%rd4+64];
	add.f64 	%fd93, %fd93, %fd76;
	@%p12 bra 	$L__BB435_18;
	ld.global.f64 	%fd77, [%rd4+128];
	add.f64 	%fd93, %fd93, %fd77;
$L__BB435_18:
	setp.ne.s32 	%p13, %r4, 0;
	// begin inline asm
	mov.b64 {%r42,%r43}, %fd93;
	// end inline asm
	shfl.sync.down.b32	%r45|%p14, %r43, 4, 31, -1;
	shfl.sync.down.b32	%r44|%p15, %r42, 4, 31, -1;
	// begin inline asm
	mov.b64 %fd79, {%r44,%r45};
	// end inline asm
	add.f64 	%fd80, %fd93, %fd79;
	// begin inline asm
	mov.b64 {%r46,%r47}, %fd80;
	// end inline asm
	shfl.sync.down.b32	%r49|%p16, %r47, 2, 31, -1;
	shfl.sync.down.b32	%r48|%p17, %r46, 2, 31, -1;
	// begin inline asm
	mov.b64 %fd81, {%r48,%r49};
	// end inline asm
	add.f64 	%fd82, %fd80, %fd81;
	// begin inline asm
	mov.b64 {%r50,%r51}, %fd82;
	// end inline asm
	shfl.sync.down.b32	%r53|%p18, %r51, 1, 31, -1;
	shfl.sync.down.b32	%r52|%p19, %r50, 1, 31, -1;
	// begin inline asm
	mov.b64 %fd83, {%r52,%r53};
	// end inline asm
	add.f64 	%fd15, %fd82, %fd83;
	@%p13 bra 	$L__BB435_20;
	add.s32 	%r54, %r56, %r12;
	mul.wide.s32 	%rd14, %r54, 8;
	add.s64 	%rd15, %rd3, %rd14;
	ld.global.f64 	%fd84, [%rd15];
	add.f64 	%fd85, %fd15, %fd84;
	st.global.f64 	[%rd15], %fd85;
$L__BB435_20:
	add.s32 	%r56, %r56, 2;
	setp.lt.s32 	%p20, %r56, %r31;
	@%p20 bra 	$L__BB435_4;
$L__BB435_21:
	add.s32 	%r55, %r55, 32;
	setp.lt.s32 	%p21, %r55, %r29;
	@%p21 bra 	$L__BB435_2;
$L__BB435_22:
	ret;

}
	// .globl	_Z16gpukernelCLMWNr3ILi8ELi16ELi4EEvPdS0_S0_iii
.visible .entry _Z16gpukernelCLMWNr3ILi8ELi16ELi4EEvPdS0_S0_iii(
	.param .u64 .ptr .align 1 _Z16gpukernelCLMWNr3ILi8ELi16ELi4EEvPdS0_S0_iii_param_0,
	.param .u64 .ptr .align 1 _Z16gpukernelCLMWNr3ILi8ELi16ELi4EEvPdS0_S0_iii_param_1,
	.param .u64 .ptr .align 1 _Z16gpukernelCLMWNr3ILi8ELi16ELi4EEvPdS0_S0_iii_param_2,
	.param .u32 _Z16gpukernelCLMWNr3ILi8ELi16ELi4EEvPdS0_S0_iii_param_3,
	.param .u32 _Z16gpukernelCLMWNr3ILi8ELi16ELi4EEvPdS0_S0_iii_param_4,
	.param .u32 _Z16gpukernelCLMWNr3ILi8ELi16ELi4EEvPdS0_S0_iii_param_5
)
{
	.reg .pred 	%p<22>;
	.reg .b32 	%r<63>;
	.reg .b64 	%rd<16>;
	.reg .b64 	%fd<94>;

	ld.param.u64 	%rd5, [_Z16gpukernelCLMWNr3ILi8ELi16ELi4EEvPdS0_S0_iii_param_0];
	ld.param.u64 	%rd6, [_Z16gpukernelCLMWNr3ILi8ELi16ELi4EEvPdS0_S0_iii_param_1];
	ld.param.u32 	%r29, [_Z16gpukernelCLMWNr3ILi8ELi16ELi4EEvPdS0_S0_iii_param_3];
	ld.param.u32 	%r30, [_Z16gpukernelCLMWNr3ILi8ELi16ELi4EEvPdS0_S0_iii_param_4];
	ld.param.u32 	%r31, [_Z16gpukernelCLMWNr3ILi8ELi16ELi4EEvPdS0_S0_iii_param_5];
	cvta.to.global.u64 	%rd1, %rd6;
	mov.u32 	%r1, %tid.x;
	shr.u32 	%r55, %r1, 5;
	setp.ge.s32 	%p1, %r55, %r29;
	@%p1 bra 	$L__BB436_22;
	shr.u32 	%r32, %r1, 3;
	and.b32  	%r3, %r32, 3;
	and.b32  	%r4, %r1, 7;
	not.b32 	%r33, %r4;
	add.s32 	%r5, %r30, %r33;
	shr.u32 	%r34, %r5, 3;
	add.s32 	%r35, %r34, 1;
	and.b32  	%r6, %r35, 15;
	and.b32  	%r7, %r35, 7;
	add.s32 	%r8, %r7, -1;
	and.b32  	%r9, %r35, 3;
	and.b32  	%r36, %r35, 1073741808;
	neg.s32 	%r10, %r36;
	add.s64 	%rd2, %rd1, 512;
	cvta.to.global.u64 	%rd3, %rd5;
$L__BB436_2:
	setp.ge.s32 	%p2, %r3, %r31;
	@%p2 bra 	$L__BB436_21;
	mul.lo.s32 	%r12, %r55, %r31;
	mov.u32 	%r56, %r3;
$L__BB436_4:
	setp.ge.s32 	%p3, %r4, %r30;
	mov.f64 	%fd93, 0d0000000000000000;
	@%p3 bra 	$L__BB436_18;
	setp.lt.u32 	%p4, %r5, 120;
	add.s32 	%r37, %r56, %r12;
	mul.lo.s32 	%r14, %r37, %r30;
	mov.f64 	%fd93, 0d0000000000000000;
	mov.u32 	%r62, %r4;
	@%p4 bra 	$L__BB436_8;
	add.s32 	%r60, %r4, %r14;
	mov.f64 	%fd93, 0d0000000000000000;
	mov.u32 	%r61, %r10;
	mov.u32 	%r62, %r4;
$L__BB436_7:
	.pragma "nounroll";
	mul.wide.s32 	%rd7, %r60, 8;
	add.s64 	%rd8, %rd2, %rd7;
	ld.global.f64 	%fd20, [%rd8+-512];
	add.f64 	%fd21, %fd93, %fd20;
	ld.global.f64 	%fd22, [%rd8+-448];
	add.f64 	%fd23, %fd21, %fd22;
	ld.global.f64 	%fd24, [%rd8+-384];
	add.f64 	%fd25, %fd23, %fd24;
	ld.global.f64 	%fd26, [%rd8+-320];
	add.f64 	%fd27, %fd25, %fd26;
	ld.global.f64 	%fd28, [%rd8+-256];
	add.f64 	%fd29, %fd27, %fd28;
	ld.global.f64 	%fd30, [%rd8+-192];
	add.f64 	%fd31, %fd29, %fd30;
	ld.global.f64 	%fd32, [%rd8+-128];
	add.f64 	%fd33, %fd31, %fd32;
	ld.global.f64 	%fd34, [%rd8+-64];
	add.f64 	%fd35, %fd33, %fd34;
	ld.global.f64 	%fd36, [%rd8];
	add.f64 	%fd37, %fd35, %fd36;
	ld.global.f64 	%fd38, [%rd8+64];
	add.f64 	%fd39, %fd37, %fd38;
	ld.global.f64 	%fd40, [%rd8+128];
	add.f64 	%fd41, %fd39, %fd40;
	ld.global.f64 	%fd42, [%rd8+192];
	add.f64 	%fd43, %fd41, %fd42;
	ld.global.f64 	%fd44, [%rd8+256];
	add.f64 	%fd45, %fd43, %fd44;
	ld.global.f64 	%fd46, [%rd8+320];
	add.f64 	%fd47, %fd45, %fd46;
	ld.global.f64 	%fd48, [%rd8+384];
	add.f64 	%fd49, %fd47, %fd48;
	ld.global.f64 	%fd50, [%rd8+448];
	add.f64 	%fd93, %fd49, %fd50;
	add.s32 	%r62, %r62, 128;
	add.s32 	%r61, %r61, 16;
	add.s32 	%r60, %r60, 128;
	setp.eq.s32 	%p5, %r61, 0;
	@%p5 bra 	$L__BB436_8;
	bra.uni 	$L__BB436_7;
$L__BB436_8:
	setp.eq.s32 	%p6, %r6, 0;
	@%p6 bra 	$L__BB436_18;
	add.s32 	%r38, %r6, -1;
	setp.lt.u32 	%p7, %r38, 7;
	@%p7 bra 	$L__BB436_11;
	add.s32 	%r39, %r62, %r14;
	mul.wide.s32 	%rd9, %r39, 8;
	add.s64 	%rd10, %rd1, %rd9;
	ld.global.f64 	%fd52, [%rd10];
	add.f64 	%fd53, %fd93, %fd52;
	ld.global.f64 	%fd54, [%rd10+64];
	add.f64 	%fd55, %fd53, %fd54;
	ld.global.f64 	%fd56, [%rd10+128];
	add.f64 	%fd57, %fd55, %fd56;
	ld.global.f64 	%fd58, [%rd10+192];
	add.f64 	%fd59, %fd57, %fd58;
	ld.global.f64 	%fd60, [%rd10+256];
	add.f64 	%fd61, %fd59, %fd60;
	ld.global.f64 	%fd62, [%rd10+320];
	add.f64 	%fd63, %fd61, %fd62;
	ld.global.f64 	%fd64, [%rd10+384];
	add.f64 	%fd65, %fd63, %fd64;
	ld.global.f64 	%fd66, [%rd10+448];
	add.f64 	%fd93, %fd65, %fd66;
	add.s32 	%r62, %r62, 64;
$L__BB436_11:
	setp.eq.s32 	%p8, %r7, 0;
	@%p8 bra 	$L__BB436_18;
	setp.lt.u32 	%p9, %r8, 3;
	@%p9 bra 	$L__BB436_14;
	add.s32 	%r40, %r62, %r14;
	mul.wide.s32 	%rd11, %r40, 8;
	add.s64 	%rd12, %rd1, %rd11;
	ld.global.f64 	%fd68, [%rd12];
	add.f64 	%fd69, %fd93, %fd68;
	ld.global.f64 	%fd70, [%rd12+64];
	add.f64 	%fd71, %fd69, %fd70;
	ld.global.f64 	%fd72, [%rd12+128];
	add.f64 	%fd73, %fd71, %fd72;
	ld.global.f64 	%fd74, [%rd12+192];
	add.f64 	%fd93, %fd73, %fd74;
	add.s32 	%r62, %r62, 32;
$L__BB436_14:
	setp.eq.s32 	%p10, %r9, 0;
	@%p10 bra 	$L__BB436_18;
	setp.eq.s32 	%p11, %r9, 1;
	add.s32 	%r41, %r62, %r14;
	mul.wide.s32 	%rd13, %r41, 8;
	add.s64 	%rd4, %rd1, %rd13;
	ld.global.f64 	%fd75, [%rd4];
	add.f64 	%fd93, %fd93, %fd75;
	@%p11 bra 	$L__BB436_18;
	setp.eq.s32 	%p12, %r9, 2;
	ld.global.f64 	%fd76, [%rd4+64];
	add.f64 	%fd93, %fd93, %fd76;
	@%p12 bra 	$L__BB436_18;
	ld.global.f64 	%fd77, [%rd4+128];
	add.f64 	%fd93, %fd93, %fd77;
$L__BB436_18:
	setp.ne.s32 	%p13, %r4, 0;
	// begin inline asm
	mov.b64 {%r42,%r43}, %fd93;
	// end inline asm
	shfl.sync.down.b32	%r45|%p14, %r43, 4, 31, -1;
	shfl.sync.down.b32	%r44|%p15, %r42, 4, 31, -1;
	// begin inline asm
	mov.b64 %fd79, {%r44,%r45};
	// end inline asm
	add.f64 	%fd80, %fd93, %fd79;
	// begin inline asm
	mov.b64 {%r46,%r47}, %fd80;
	// end inline asm
	shfl.sync.down.b32	%r49|%p16, %r47, 2, 31, -1;
	shfl.sync.down.b32	%r48|%p17, %r46, 2, 31, -1;
	// begin inline asm
	mov.b64 %fd81, {%r48,%r49};
	// end inline asm
	add.f64 	%fd82, %fd80, %fd81;
	// begin inline asm
	mov.b64 {%r50,%r51}, %fd82;
	// end inline asm
	shfl.sync.down.b32	%r53|%p18, %r51, 1, 31, -1;
	shfl.sync.down.b32	%r52|%p19, %r50, 1, 31, -1;
	// begin inline asm
	mov.b64 %fd83, {%r52,%r53};
	// end inline asm
	add.f64 	%fd15, %fd82, %fd83;
	@%p13 bra 	$L__BB436_20;
	add.s32 	%r54, %r56, %r12;
	mul.wide.s32 	%rd14, %r54, 8;
	add.s64 	%rd15, %rd3, %rd14;
	ld.global.f64 	%fd84, [%rd15];
	add.f64 	%fd85, %fd15, %fd84;
	st.global.f64 	[%rd15], %fd85;
$L__BB436_20:
	add.s32 	%r56, %r56, 4;
	setp.lt.s32 	%p20, %r56, %r31;
	@%p20 bra 	$L__BB436_4;
$L__BB436_21:
	add.s32 	%r55, %r55, 16;
	setp.lt.s32 	%p21, %r55, %r29;
	@%p21 bra 	$L__BB436_2;
$L__BB436_22:
	ret;

}
	// .globl	_Z16gpukernelCLMWNr3ILi8ELi16ELi8EEvPdS0_S0_iii
.visible .entry _Z16gpukernelCLMWNr3ILi8ELi16ELi8EEvPdS0_S0_iii(
	.param .u64 .ptr .align 1 _Z16gpukernelCLMWNr3ILi8ELi16ELi8EEvPdS0_S0_iii_param_0,
	.param .u64 .ptr .align 1 _Z16gpukernelCLMWNr3ILi8ELi16ELi8EEvPdS0_S0_iii_param_1,
	.param .u64 .ptr .align 1 _Z16gpukernelCLMWNr3ILi8ELi16ELi8EEvPdS0_S0_iii_param_2,
	.param .u32 _Z16gpukernelCLMWNr3ILi8ELi16ELi8EEvPdS0_S0_iii_param_3,
	.param .u32 _Z16gpukernelCLMWNr3ILi8ELi16ELi8EEvPdS0_S0_iii_param_4,
	.param .u32 _Z16gpukernelCLMWNr3ILi8ELi16ELi8EEvPdS0_S0_iii_param_5
)
{
	.reg .pred 	%p<22>;
	.reg .b32 	%r<63>;
	.reg .b64 	%rd<16>;
	.reg .b64 	%fd<94>;

	ld.param.u64 	%rd5, [_Z16gpukernelCLMWNr3ILi8ELi16ELi8EEvPdS0_S0_iii_param_0];
	ld.param.u64 	%rd6, [_Z16gpukernelCLMWNr3ILi8ELi16ELi8EEvPdS0_S0_iii_param_1];
	ld.param.u32 	%r29, [_Z16gpukernelCLMWNr3ILi8ELi16ELi8EEvPdS0_S0_iii_param_3];
	ld.param.u32 	%r30, [_Z16gpukernelCLMWNr3ILi8ELi16ELi8EEvPdS0_S0_iii_param_4];
	ld.param.u32 	%r31, [_Z16gpukernelCLMWNr3ILi8ELi16ELi8EEvPdS0_S0_iii_param_5];
	cvta.to.global.u64 	%rd1, %rd6;
	mov.u32 	%r1, %tid.x;
	shr.u32 	%r55, %r1, 6;
	setp.ge.s32 	%p1, %r55, %r29;
	@%p1 bra 	$L__BB437_22;
	shr.u32 	%r32, %r1, 3;
	and.b32  	%r3, %r32, 7;
	and.b32  	%r4, %r1, 7;
	not.b32 	%r33, %r4;
	add.s32 	%r5, %r30, %r33;
	shr.u32 	%r34, %r5, 3;
	add.s32 	%r35, %r34, 1;
	and.b32  	%r6, %r35, 15;
	and.b32  	%r7, %r35, 7;
	add.s32 	%r8, %r7, -1;
	and.b32  	%r9, %r35, 3;
	and.b32  	%r36, %r35, 1073741808;
	neg.s32 	%r10, %r36;
	add.s64 	%rd2, %rd1, 512;
	cvta.to.global.u64 	%rd3, %rd5;
$L__BB437_2:
	setp.ge.s32 	%p2, %r3, %r31;
	@%p2 bra 	$L__BB437_21;
	mul.lo.s32 	%r12, %r55, %r31;
	mov.u32 	%r56, %r3;
$L__BB437_4:
	setp.ge.s32 	%p3, %r4, %r30;
	mov.f64 	%fd93, 0d0000000000000000;
	@%p3 bra 	$L__BB437_18;
	setp.lt.u32 	%p4, %r5, 120;
	add.s32 	%r37, %r56, %r12;
	mul.lo.s32 	%r14, %r37, %r30;
	mov.f64 	%fd93, 0d0000000000000000;
	mov.u32 	%r62, %r4;
	@%p4 bra 	$L__BB437_8;
	add.s32 	%r60, %r4, %r14;
	mov.f64 	%fd93, 0d0000000000000000;
	mov.u32 	%r61, %r10;
	mov.u32 	%r62, %r4;
$L__BB437_7:
	.pragma "nounroll";
	mul.wide.s32 	%rd7, %r60, 8;
	add.s64 	%rd8, %rd2, %rd7;
	ld.global.f64 	%fd20, [%rd8+-512];
	add.f64 	%fd21, %fd93, %fd20;
	ld.global.f64 	%fd22, [%rd8+-448];
	add.f64 	%fd23, %fd21, %fd22;
	ld.global.f64 	%fd24, [%rd8+-384];
	add.f64 	%fd25, %fd23, %fd24;
	ld.global.f64 	%fd26, [%rd8+-320];
	add.f64 	%fd27, %fd25, %fd26;
	ld.global.f64 	%fd28, [%rd8+-256];
	add.f64 	%fd29, %fd27, %fd28;
	ld.global.f64 	%fd30, [%rd8+-192];
	add.f64 	%fd31, %fd29, %fd30;
	ld.global.f64 	%fd32, [%rd8+-128];
	add.f64 	%fd33, %fd31, %fd32;
	ld.global.f64 	%fd34, [%rd8+-64];
	add.f64 	%fd35, %fd33, %fd34;
	ld.global.f64 	%fd36, [%rd8];
	add.f64 	%fd37, %fd35, %fd36;
	ld.global.f64 	%fd38, [%rd8+64];
	add.f64 	%fd39, %fd37, %fd38;
	ld.global.f64 	%fd40, [%rd8+128];
	add.f64 	%fd41, %fd39, %fd40;
	ld.global.f64 	%fd42, [%rd8+192];
	add.f64 	%fd43, %fd41, %fd42;
	ld.global.f64 	%fd44, [%rd8+256];
	add.f64 	%fd45, %fd43, %fd44;
	ld.global.f64 	%fd46, [%rd8+320];
	add.f64 	%fd47, %fd45, %fd46;
	ld.global.f64 	%fd48, [%rd8+384];
	add.f64 	%fd49, %fd47, %fd48;
	ld.global.f64 	%fd50, [%rd8+448];
	add.f64 	%fd93, %fd49, %fd50;
	add.s32 	%r62, %r62, 128;
	add.s32 	%r61, %r61, 16;
	add.s32 	%r60, %r60, 128;
	setp.eq.s32 	%p5, %r61, 0;
	@%p5 bra 	$L__BB437_8;
	bra.uni 	$L__BB437_7;
$L__BB437_8:
	setp.eq.s32 	%p6, %r6, 0;
	@%p6 bra 	$L__BB437_18;
	add.s32 	%r38, %r6, -1;
	setp.lt.u32 	%p7, %r38, 7;
	@%p7 bra 	$L__BB437_11;
	add.s32 	%r39, %r62, %r14;
	mul.wide.s32 	%rd9, %r39, 8;
	add.s64 	%rd10, %rd1, %rd9;
	ld.global.f64 	%fd52, [%rd10];
	add.f64 	%fd53, %fd93, %fd52;
	ld.global.f64 	%fd54, [%rd10+64];
	add.f64 	%fd55, %fd53, %fd54;
	ld.global.f64 	%fd56, [%rd10+128];
	add.f64 	%fd57, %fd55, %fd56;
	ld.global.f64 	%fd58, [%rd10+192];
	add.f64 	%fd59, %fd57, %fd58;
	ld.global.f64 	%fd60, [%rd10+256];
	add.f64 	%fd61, %fd59, %fd60;
	ld.global.f64 	%fd62, [%rd10+320];
	add.f64 	%fd63, %fd61, %fd62;
	ld.global.f64 	%fd64, [%rd10+384];
	add.f64 	%fd65, %fd63, %fd64;
	ld.global.f64 	%fd66, [%rd10+448];
	add.f64 	%fd93, %fd65, %fd66;
	add.s32 	%r62, %r62, 64;
$L__BB437_11:
	setp.eq.s32 	%p8, %r7, 0;
	@%p8 bra 	$L__BB437_18;
	setp.lt.u32 	%p9, %r8, 3;
	@%p9 bra 	$L__BB437_14;
	add.s32 	%r40, %r62, %r14;
	mul.wide.s32 	%rd11, %r40, 8;
	add.s64 	%rd12, %rd1, %rd11;
	ld.global.f64 	%fd68, [%rd12];
	add.f64 	%fd69, %fd93, %fd68;
	ld.global.f64 	%fd70, [%rd12+64];
	add.f64 	%fd71, %fd69, %fd70;
	ld.global.f64 	%fd72, [%rd12+128];
	add.f64 	%fd73, %fd71, %fd72;
	ld.global.f64 	%fd74, [%rd12+192];
	add.f64 	%fd93, %fd73, %fd74;
	add.s32 	%r62, %r62, 32;
$L__BB437_14:
	setp.eq.s32 	%p10, %r9, 0;
	@%p10 bra 	$L__BB437_18;
	setp.eq.s32 	%p11, %r9, 1;
	add.s32 	%r41, %r62, %r14;
	mul.wide.s32 	%rd13, %r41, 8;
	add.s64 	%rd4, %rd1, %rd13;
	ld.global.f64 	%fd75, [%rd4];
	add.f64 	%fd93, %fd93, %fd75;
	@%p11 bra 	$L__BB437_18;
	setp.eq.s32 	%p12, %r9, 2;
	ld.global.f64 	%fd76, [%rd4+64];
	add.f64 	%fd93, %fd93, %fd76;
	@%p12 bra 	$L__BB437_18;
	ld.global.f64 	%fd77, [%rd4+128];
	add.f64 	%fd93, %fd93, %fd77;
$L__BB437_18:
	setp.ne.s32 	%p13, %r4, 0;
	// begin inline asm
	mov.b64 {%r42,%r43}, %fd93;
	// end inline asm
	shfl.sync.down.b32	%r45|%p14, %r43, 4, 31, -1;
	shfl.sync.down.b32	%r44|%p15, %r42, 4, 31, -1;
	// begin inline asm
	mov.b64 %fd79, {%r44,%r45};
	// end inline asm
	add.f64 	%fd80, %fd93, %fd79;
	// begin inline asm
	mov.b64 {%r46,%r47}, %fd80;
	// end inline asm
	shfl.sync.down.b32	%r49|%p16, %r47, 2, 31, -1;
	shfl.sync.down.b32	%r48|%p17, %r46, 2, 31, -1;
	// begin inline asm
	mov.b64 %fd81, {%r48,%r49};
	// end inline asm
	add.f64 	%fd82, %fd80, %fd81;
	// begin inline asm
	mov.b64 {%r50,%r51}, %fd82;
	// end inline asm
	shfl.sync.down.b32	%r53|%p18, %r51, 1, 31, -1;
	shfl.sync.down.b32	%r52|%p19, %r50, 1, 31, -1;
	// begin inline asm
	mov.b64 %fd83, {%r52,%r53};
	// end inline asm
	add.f64 	%fd15, %fd82, %fd83;
	@%p13 bra 	$L__BB437_20;
	add.s32 	%r54, %r56, %r12;
	mul.wide.s32 	%rd14, %r54, 8;
	add.s64 	%rd15, %rd3, %rd14;
	ld.global.f64 	%fd84, [%rd15];
	add.f64 	%fd85, %fd15, %fd84;
	st.global.f64 	[%rd15], %fd85;
$L__BB437_20:
	add.s32 	%r56, %r56, 8;
	setp.lt.s32 	%p20, %r56, %r31;
	@%p20 bra 	$L__BB437_4;
$L__BB437_21:
	add.s32 	%r55, %r55, 8;
	setp.lt.s32 	%p21, %r55, %r29;
	@%p21 bra 	$L__BB437_2;
$L__BB437_22:
	ret;

}
	// .globl	_Z16gpukernelCLMWNr3ILi8ELi16ELi16EEvPdS0_S0_iii
.visible .entry _Z16gpukernelCLMWNr3ILi8ELi16ELi16EEvPdS0_S0_iii(
	.param .u64 .ptr .align 1 _Z16gpukernelCLMWNr3ILi8ELi16ELi16EEvPdS0_S0_iii_param_0,
	.param .u64 .ptr .align 1 _Z16gpukernelCLMWNr3ILi8ELi16ELi16EEvPdS0_S0_iii_param_1,
	.param .u64 .ptr .align 1 _Z16gpukernelCLMWNr3ILi8ELi16ELi16EEvPdS0_S0_iii_param_2,
	.param .u32 _Z16gpukernelCLMWNr3ILi8ELi16ELi16EEvPdS0_S0_iii_param_3,
	.param .u32 _Z16gpukernelCLMWNr3ILi8ELi16ELi16EEvPdS0_S0_iii_param_4,
	.param .u32 _Z16gpukernelCLMWNr3ILi8ELi16ELi16EEvPdS0_S0_iii_param_5
)
{
	.reg .pred 	%p<22>;
	.reg .b32 	%r<63>;
	.reg .b64 	%rd<16>;
	.reg .b64 	%fd<94>;

	ld.param.u64 	%rd5, [_Z16gpukernelCLMWNr3ILi8ELi16ELi16EEvPdS0_S0_iii_param_0];
	ld.param.u64 	%rd6, [_Z16gpukernelCLMWNr3ILi8ELi16ELi16EEvPdS0_S0_iii_param_1];
	ld.param.u32 	%r29, [_Z16gpukernelCLMWNr3ILi8ELi16ELi16EEvPdS0_S0_iii_param_3];
	ld.param.u32 	%r30, [_Z16gpukernelCLMWNr3ILi8ELi16ELi16EEvPdS0_S0_iii_param_4];
	ld.param.u32 	%r31, [_Z16gpukernelCLMWNr3ILi8ELi16ELi16EEvPdS0_S0_iii_param_5];
	cvta.to.global.u64 	%rd1, %rd6;
	mov.u32 	%r1, %tid.x;
	shr.u32 	%r55, %r1, 7;
	setp.ge.s32 	%p1, %r55, %r29;
	@%p1 bra 	$L__BB438_22;
	shr.u32 	%r32, %r1, 3;
	and.b32  	%r3, %r32, 15;
	and.b32  	%r4, %r1, 7;
	not.b32 	%r33, %r4;
	add.s32 	%r5, %r30, %r33;
	shr.u32 	%r34, %r5, 3;
	add.s32 	%r35, %r34, 1;
	and.b32  	%r6, %r35, 15;
	and.b32  	%r7, %r35, 7;
	add.s32 	%r8, %r7, -1;
	and.b32  	%r9, %r35, 3;
	and.b32  	%r36, %r35, 1073741808;
	neg.s32 	%r10, %r36;
	add.s64 	%rd2, %rd1, 512;
	cvta.to.global.u64 	%rd3, %rd5;
$L__BB438_2:
	setp.ge.s32 	%p2, %r3, %r31;
	@%p2 bra 	$L__BB438_21;
	mul.lo.s32 	%r12, %r55, %r31;
	mov.u32 	%r56, %r3;
$L__BB438_4:
	setp.ge.s32 	%p3, %r4, %r30;
	mov.f64 	%fd93, 0d0000000000000000;
	@%p3 bra 	$L__BB438_18;
	setp.lt.u32 	%p4, %r5, 120;
	add.s32 	%r37, %r56, %r12;
	mul.lo.s32 	%r14, %r37, %r30;
	mov.f64 	%fd93, 0d0000000000000000;
	mov.u32 	%r62, %r4;
	@%p4 bra 	$L__BB438_8;
	add.s32 	%r60, %r4, %r14;
	mov.f64 	%fd93, 0d0000000000000000;
	mov.u32 	%r61, %r10;
	mov.u32 	%r62, %r4;
$L__BB438_7:
	.pragma "nounroll";
	mul.wide.s32 	%rd7, %r60, 8;
	add.s64 	%rd8, %rd2, %rd7;
	ld.global.f64 	%fd20, [%rd8+-512];
	add.f64 	%fd21, %fd93, %fd20;
	ld.global.f64 	%fd22, [%rd8+-448];
	add.f64 	%fd23, %fd21, %fd22;
	ld.global.f64 	%fd24, [%rd8+-384];
	add.f64 	%fd25, %fd23, %fd24;
	ld.global.f64 	%fd26, [%rd8+-320];
	add.f64 	%fd27, %fd25, %fd26;
	ld.global.f64 	%fd28, [%rd8+-256];
	add.f64 	%fd29, %fd27, %fd28;
	ld.global.f64 	%fd30, [%rd8+-192];
	add.f64 	%fd31, %fd29, %fd30;
	ld.global.f64 	%fd32, [%rd8+-128];
	add.f64 	%fd33, %fd31, %fd32;
	ld.global.f64 	%fd34, [%rd8+-64];
	add.f64 	%fd35, %fd33, %fd34;
	ld.global.f64 	%fd36, [%rd8];
	add.f64 	%fd37, %fd35, %fd36;
	ld.global.f64 	%fd38, [%rd8+64];
	add.f64 	%fd39, %fd37, %fd38;
	ld.global.f64 	%fd40, [%rd8+128];
	add.f64 	%fd41, %fd39, %fd40;
	ld.global.f64 	%fd42, [%rd8+192];
	add.f64 	%fd43, %fd41, %fd42;
	ld.global.f64 	%fd44, [%rd8+256];
	add.f64 	%fd45, %fd43, %fd44;
	ld.global.f64 	%fd46, [%rd8+320];
	add.f64 	%fd47, %fd45, %fd46;
	ld.global.f64 	%fd48, [%rd8+384];
	add.f64 	%fd49, %fd47, %fd48;
	ld.global.f64 	%fd50, [%rd8+448];
	add.f64 	%fd93, %fd49, %fd50;
	add.s32 	%r62, %r62, 128;
	add.s32 	%r61, %r61, 16;
	add.s32 	%r60, %r60, 128;
	setp.eq.s32 	%p5, %r61, 0;
	@%p5 bra 	$L__BB438_8;
	bra.uni 	$L__BB438_7;
$L__BB438_8:
	setp.eq.s32 	%p6, %r6, 0;
	@%p6 bra 	$L__BB438_18;
	add.s32 	%r38, %r6, -1;
	setp.lt.u32 	%p7, %r38, 7;
	@%p7 bra 	$L__BB438_11;
	add.s32 	%r39, %r62, %r14;
	mul.wide.s32 	%rd9, %r39, 8;
	add.s64 	%rd10, %rd1, %rd9;
	ld.global.f64 	%fd52, [%rd10];
	add.f64 	%fd53, %fd93, %fd52;
	ld.global.f64 	%fd54, [%rd10+64];
	add.f64 	%fd55, %fd53, %fd54;
	ld.global.f64 	%fd56, [%rd10+128];
	add.f64 	%fd57, %fd55, %fd56;
	ld.global.f64 	%fd58, [%rd10+192];
	add.f64 	%fd59, %fd57, %fd58;
	ld.global.f64 	%fd60, [%rd10+256];
	add.f64 	%fd61, %fd59, %fd60;
	ld.global.f64 	%fd62, [%rd10+320];
	add.f64 	%fd63, %fd61, %fd62;
	ld.global.f64 	%fd64, [%rd10+384];
	add.f64 	%fd65, %fd63, %fd64;
	ld.global.f64 	%fd66, [%rd10+448];
	add.f64 	%fd93, %fd65, %fd66;
	add.s32 	%r62, %r62, 64;
$L__BB438_11:
	setp.eq.s32 	%p8, %r7, 0;
	@%p8 bra 	$L__BB438_18;
	setp.lt.u32 	%p9, %r8, 3;
	@%p9 bra 	$L__BB438_14;
	add.s32 	%r40, %r62, %r14;
	mul.wide.s32 	%rd11, %r40, 8;
	add.s64 	%rd12, %rd1, %rd11;
	ld.global.f64 	%fd68, [%rd12];
	add.f64 	%fd69, %fd93, %fd68;
	ld.global.f64 	%fd70, [%rd12+64];
	add.f64 	%fd71, %fd69, %fd70;
	ld.global.f64 	%fd72, [%rd12+128];
	add.f64 	%fd73, %fd71, %fd72;
	ld.global.f64 	%fd74, [%rd12+192];
	add.f64 	%fd93, %fd73, %fd74;
	add.s32 	%r62, %r62, 32;
$L__BB438_14:
	setp.eq.s32 	%p10, %r9, 0;
	@%p10 bra 	$L__BB438_18;
	setp.eq.s32 	%p11, %r9, 1;
	add.s32 	%r41, %r62, %r14;
	mul.wide.s32 	%rd13, %r41, 8;
	add.s64 	%rd4, %rd1, %rd13;
	ld.global.f64 	%fd75, [%rd4];
	add.f64 	%fd93, %fd93, %fd75;
	@%p11 bra 	$L__BB438_18;
	setp.eq.s32 	%p12, %r9, 2;
	ld.global.f64 	%fd76, [%rd4+64];
	add.f64 	%fd93, %fd93, %fd76;
	@%p12 bra 	$L__BB438_18;
	ld.global.f64 	%fd77, [%rd4+128];
	add.f64 	%fd93, %fd93, %fd77;
$L__BB438_18:
	setp.ne.s32 	%p13, %r4, 0;
	// begin inline asm
	mov.b64 {%r42,%r43}, %fd93;
	// end inline asm
	shfl.sync.down.b32	%r45|%p14, %r43, 4, 31, -1;
	shfl.sync.down.b32	%r44|%p15, %r42, 4, 31, -1;
	// begin inline asm
	mov.b64 %fd79, {%r44,%r45};
	// end inline asm
	add.f64 	%fd80, %fd93, %fd79;
	// begin inline asm
	mov.b64 {%r46,%r47}, %fd80;
	// end inline asm
	shfl.sync.down.b32	%r49|%p16, %r47, 2, 31, -1;
	shfl.sync.down.b32	%r48|%p17, %r46, 2, 31, -1;
	// begin inline asm
	mov.b64 %fd81, {%r48,%r49};
	// end inline asm
	add.f64 	%fd82, %fd80, %fd81;
	// begin inline asm
	mov.b64 {%r50,%r51}, %fd82;
	// end inline asm
	shfl.sync.down.b32	%r53|%p18, %r51, 1, 31, -1;
	shfl.sync.down.b32	%r52|%p19, %r50, 1, 31, -1;
	// begin inline asm
	mov.b64 %fd83, {%r52,%r53};
	// end inline asm
	add.f64 	%fd15, %fd82, %fd83;
	@%p13 bra 	$L__BB438_20;
	add.s32 	%r54, %r56, %r12;
	mul.wide.s32 	%rd14, %r54, 8;
	add.s64 	%rd15, %rd3, %rd14;
	ld.global.f64 	%fd84, [%rd15];
	add.f64 	%fd85, %fd15, %fd84;
	st.global.f64 	[%rd15], %fd85;
$L__BB438_20:
	add.s32 	%r56, %r56, 16;
	setp.lt.s32 	%p20, %r56, %r31;
	@%p20 bra 	$L__BB438_4;
$L__BB438_21:
	add.s32 	%r55, %r55, 4;
	setp.lt.s32 	%p21, %r55, %r29;
	@%p21 bra 	$L__BB438_2;
$L__BB438_22:
	ret;

}
	// .globl	_Z16gpukernelCLMWNr3ILi8ELi32ELi1EEvPdS0_S0_iii
.visible .entry _Z16gpukernelCLMWNr3ILi8ELi32ELi1EEvPdS0_S0_iii(
	.param .u64 .ptr .align 1 _Z16gpukernelCLMWNr3ILi8ELi32ELi1EEvPdS0_S0_iii_param_0,
	.param .u64 .ptr .align 1 _Z16gpukernelCLMWNr3ILi8ELi32ELi1EEvPdS0_S0_iii_param_1,
	.param .u64 .ptr .align 1 _Z16gpukernelCLMWNr3ILi8ELi32ELi1EEvPdS0_S0_iii_param_2,
	.param .u32 _Z16gpukernelCLMWNr3ILi8ELi32ELi1EEvPdS0_S0_iii_param_3,
	.param .u32 _Z16gpukernelCLMWNr3ILi8ELi32ELi1EEvPdS0_S0_iii_param_4,
	.param .u32 _Z16gpukernelCLMWNr3ILi8ELi32ELi1EEvPdS0_S0_iii_param_5
)
{
	.reg .pred 	%p<22>;
	.reg .b32 	%r<62>;
	.reg .b64 	%rd<16>;
	.reg .b64 	%fd<94>;

	ld.param.u64 	%rd5, [_Z16gpukernelCLMWNr3ILi8ELi32ELi1EEvPdS0_S0_iii_param_0];
	ld.param.u64 	%rd6, [_Z16gpukernelCLMWNr3ILi8ELi32ELi1EEvPdS0_S0_iii_param_1];
	ld.param.u32 	%r29, [_Z16gpukernelCLMWNr3ILi8ELi32ELi1EEvPdS0_S0_iii_param_3];
	ld.param.u32 	%r30, [_Z16gpukernelCLMWNr3ILi8ELi32ELi1EEvPdS0_S0_iii_param_4];
	ld.param.u32 	%r31, [_Z16gpukernelCLMWNr3ILi8ELi32ELi1EEvPdS0_S0_iii_param_5];
	cvta.to.global.u64 	%rd1, %rd6;
	mov.u32 	%r1, %tid.x;
	shr.u32 	%r54, %r1, 3;
	setp.ge.s32 	%p1, %r54, %r29;
	@%p1 bra 	$L__BB439_22;
	and.b32  	%r3, %r1, 7;
	not.b32 	%r32, %r3;
	add.s32 	%r4, %r30, %r32;
	shr.u32 	%r33, %r4, 3;
	add.s32 	%r34, %r33, 1;
	and.b32  	%r5, %r34, 15;
	add.s32 	%r6, %r5, -1;
	and.b32  	%r7, %r34, 7;
	add.s32 	%r8, %r7, -1;
	and.b32  	%r9, %r34, 3;
	and.b32  	%r35, %r34, 1073741808;
	neg.s32 	%r10, %r35;
	add.s64 	%rd2, %rd1, 512;
	cvta.to.global.u64 	%rd3, %rd5;
$L__BB439_2:
	setp.lt.s32 	%p2, %r31, 1;
	@%p2 bra 	$L__BB439_21;
	mul.lo.s32 	%r12, %r54, %r31;
	mov.b32 	%r55, 0;
$L__BB439_4:
	setp.ge.s32 	%p3, %r3, %r30;
	mov.f64 	%fd93, 0d0000000000000000;
	@%p3 bra 	$L__BB439_18;
	setp.lt.u32 	%p4, %r4, 120;
	add.s32 	%r37, %r55, %r12;
	mul.lo.s32 	%r14, %r37, %r30;
	mov.f64 	%fd93, 0d0000000000000000;
	mov.u32 	%r61, %r3;
	@%p4 bra 	$L__BB439_8;
	add.s32 	%r59, %r3, %r14;
	mov.f64 	%fd93, 0d0000000000000000;
	mov.u32 	%r60, %r10;
	mov.u32 	%r61, %r3;
$L__BB439_7:
	.pragma "nounroll";
	mul.wide.s32 	%rd7, %r59, 8;
	add.s64 	%rd8, %rd2, %rd7;
	ld.global.f64 	%fd20, [%rd8+-512];
	add.f64 	%fd21, %fd93, %fd20;
	ld.global.f64 	%fd22, [%rd8+-448];
	add.f64 	%fd23, %fd21, %fd22;
	ld.global.f64 	%fd24, [%rd8+-384];
	add.f64 	%fd25, %fd23, %fd24;
	ld.global.f64 	%fd26, [%rd8+-320];
	add.f64 	%fd27, %fd25, %fd26;
	ld.global.f64 	%fd28, [%rd8+-256];
	add.f64 	%fd29, %fd27, %fd28;
	ld.global.f64 	%fd30, [%rd8+-192];
	add.f64 	%fd31, %fd29, %fd30;
	ld.global.f64 	%fd32, [%rd8+-128];
	add.f64 	%fd33, %fd31, %fd32;
	ld.global.f64 	%fd34, [%rd8+-64];
	add.f64 	%fd35, %fd33, %fd34;
	ld.global.f64 	%fd36, [%rd8];
	add.f64 	%fd37, %fd35, %fd36;
	ld.global.f64 	%fd38, [%rd8+64];
	add.f64 	%fd39, %fd37, %fd38;
	ld.global.f64 	%fd40, [%rd8+128];
	add.f64 	%fd41, %fd39, %fd40;
	ld.global.f64 	%fd42, [%rd8+192];
	add.f64 	%fd43, %fd41, %fd42;
	ld.global.f64 	%fd44, [%rd8+256];
	add.f64 	%fd45, %fd43, %fd44;
	ld.global.f64 	%fd46, [%rd8+320];
	add.f64 	%fd47, %fd45, %fd46;
	ld.global.f64 	%fd48, [%rd8+384];
	add.f64 	%fd49, %fd47, %fd48;
	ld.global.f64 	%fd50, [%rd8+448];
	add.f64 	%fd93, %fd49, %fd50;
	add.s32 	%r61, %r61, 128;
	add.s32 	%r60, %r60, 16;
	add.s32 	%r59, %r59, 128;
	setp.eq.s32 	%p5, %r60, 0;
	@%p5 bra 	$L__BB439_8;
	bra.uni 	$L__BB439_7;
$L__BB439_8:
	setp.eq.s32 	%p6, %r5, 0;
	@%p6 bra 	$L__BB439_18;
	setp.lt.u32 	%p7, %r6, 7;
	@%p7 bra 	$L__BB439_11;
	add.s32 	%r38, %r61, %r14;
	mul.wide.s32 	%rd9, %r38, 8;
	add.s64 	%rd10, %rd1, %rd9;
	ld.global.f64 	%fd52, [%rd10];
	add.f64 	%fd53, %fd93, %fd52;
	ld.global.f64 	%fd54, [%rd10+64];
	add.f64 	%fd55, %fd53, %fd54;
	ld.global.f64 	%fd56, [%rd10+128];
	add.f64 	%fd57, %fd55, %fd56;
	ld.global.f64 	%fd58, [%rd10+192];
	add.f64 	%fd59, %fd57, %fd58;
	ld.global.f64 	%fd60, [%rd10+256];
	add.f64 	%fd61, %fd59, %fd60;
	ld.global.f64 	%fd62, [%rd10+320];
	add.f64 	%fd63, %fd61, %fd62;
	ld.global.f64 	%fd64, [%rd10+384];
	add.f64 	%fd65, %fd63, %fd64;
	ld.global.f64 	%fd66, [%rd10+448];
	add.f64 	%fd93, %fd65, %fd66;
	add.s32 	%r61, %r61, 64;
$L__BB439_11:
	setp.eq.s32 	%p8, %r7, 0;
	@%p8 bra 	$L__BB439_18;
	setp.lt.u32 	%p9, %r8, 3;
	@%p9 bra 	$L__BB439_14;
	add.s32 	%r39, %r61, %r14;
	mul.wide.s32 	%rd11, %r39, 8;
	add.s64 	%rd12, %rd1, %rd11;
	ld.global.f64 	%fd68, [%rd12];
	add.f64 	%fd69, %fd93, %fd68;
	ld.global.f64 	%fd70, [%rd12+64];
	add.f64 	%fd71, %fd69, %fd70;
	ld.global.f64 	%fd72, [%rd12+128];
	add.f64 	%fd73, %fd71, %fd72;
	ld.global.f64 	%fd74, [%rd12+192];
	add.f64 	%fd93, %fd73, %fd74;
	add.s32 	%r61, %r61, 32;
$L__BB439_14:
	setp.eq.s32 	%p10, %r9, 0;
	@%p10 bra 	$L__BB439_18;
	setp.eq.s32 	%p11, %r9, 1;
	add.s32 	%r40, %r61, %r14;
	mul.wide.s32 	%rd13, %r40, 8;
	add.s64 	%rd4, %rd1, %rd13;
	ld.global.f64 	%fd75, [%rd4];
	add.f64 	%fd93, %fd93, %fd75;
	@%p11 bra 	$L__BB439_18;
	setp.eq.s32 	%p12, %r9, 2;
	ld.global.f64 	%fd76, [%rd4+64];
	add.f64 	%fd93, %fd93, %fd76;
	@%p12 bra 	$L__BB439_18;
	ld.global.f64 	%fd77, [%rd4+128];
	add.f64 	%fd93, %fd93, %fd77;
$L__BB439_18:
	setp.ne.s32 	%p13, %r3, 0;
	// begin inline asm
	mov.b64 {%r41,%r42}, %fd93;
	// end inline asm
	shfl.sync.down.b32	%r44|%p14, %r42, 4, 31, -1;
	shfl.sync.down.b32	%r43|%p15, %r41, 4, 31, -1;
	// begin inline asm
	mov.b64 %fd79, {%r43,%r44};
	// end inline asm
	add.f64 	%fd80, %fd93, %fd79;
	// begin inline asm
	mov.b64 {%r45,%r46}, %fd80;
	// end inline asm
	shfl.sync.down.b32	%r48|%p16, %r46, 2, 31, -1;
	shfl.sync.down.b32	%r47|%p17, %r45, 2, 31, -1;
	// begin inline asm
	mov.b64 %fd81, {%r47,%r48};
	// end inline asm
	add.f64 	%fd82, %fd80, %fd81;
	// begin inline asm
	mov.b64 {%r49,%r50}, %fd82;
	// end inline asm
	shfl.sync.down.b32	%r52|%p18, %r50, 1, 31, -1;
	shfl.sync.down.b32	%r51|%p19, %r49, 1, 31, -1;
	// begin inline asm
	mov.b64 %fd83, {%r51,%r52};
	// end inline asm
	add.f64 	%fd15, %fd82, %fd83;
	@%p13 bra 	$L__BB439_20;
	add.s32 	%r53, %r55, %r12;
	mul.wide.u32 	%rd14, %r53, 8;
	add.s64 	%rd15, %rd3, %rd14;
	ld.global.f64 	%fd84, [%rd15];
	add.f64 	%fd85, %fd15, %fd84;
	st.global.f64 	[%rd15], %fd85;
$L__BB439_20:
	add.s32 	%r55, %r55, 1;
	setp.ne.s32 	%p20, %r55, %r31;
	@%p20 bra 	$L__BB439_4;
$L__BB439_21:
	add.s32 	%r54, %r54, 128;
	setp.lt.s32 	%p21, %r54, %r29;
	@%p21 bra 	$L__BB439_2;
$L__BB439_22:
	ret;

}
	// .globl	_Z16gpukernelCLMWNr3ILi8ELi32ELi2EEvPdS0_S0_iii
.visible .entry _Z16gpukernelCLMWNr3ILi8ELi32ELi2EEvPdS0_S0_iii(
	.param .u64 .ptr .align 1 _Z16gpukernelCLMWNr3ILi8ELi32ELi2EEvPdS0_S0_iii_param_0,
	.param .u64 .ptr .align 1 _Z16gpukernelCLMWNr3ILi8ELi32ELi2EEvPdS0_S0_iii_param_1,
	.param .u64 .ptr .align 1 _Z16gpukernelCLMWNr3ILi8ELi32ELi2EEvPdS0_S0_iii_param_2,
	.param .u32 _Z16gpukernelCLMWNr3ILi8ELi32ELi2EEvPdS0_S0_iii_param_3,
	.param .u32 _Z16gpukernelCLMWNr3ILi8ELi32ELi2EEvPdS0_S0_iii_param_4,
	.param .u32 _Z16gpukernelCLMWNr3ILi8ELi32ELi2EEvPdS0_S0_iii_param_5
)
{
	.reg .pred 	%p<22>;
	.reg .b32 	%r<63>;
	.reg .b64 	%rd<16>;
	.reg .b64 	%fd<94>;

	ld.param.u64 	%rd5, [_Z16gpukernelCLMWNr3ILi8ELi32ELi2EEvPdS0_S0_iii_param_0];
	ld.param.u64 	%rd6, [_Z16gpukernelCLMWNr3ILi8ELi32ELi2EEvPdS0_S0_iii_param_1];
	ld.param.u32 	%r29, [_Z16gpukernelCLMWNr3ILi8ELi32ELi2EEvPdS0_S0_iii_param_3];
	ld.param.u32 	%r30, [_Z16gpukernelCLMWNr3ILi8ELi32ELi2EEvPdS0_S0_iii_param_4];
	ld.param.u32 	%r31, [_Z16gpukernelCLMWNr3ILi8ELi32ELi2EEvPdS0_S0_iii_param_5];
	cvta.to.global.u64 	%rd1, %rd6;
	mov.u32 	%r1, %tid.x;
	shr.u32 	%r55, %r1, 4;
	setp.ge.s32 	%p1, %r55, %r29;
	@%p1 bra 	$L__BB440_22;
	shr.u32 	%r32, %r1, 3;
	and.b32  	%r3, %r32, 1;
	and.b32  	%r4, %r1, 7;
	not.b32 	%r33, %r4;
	add.s32 	%r5, %r30, %r33;
	shr.u32 	%r34, %r5, 3;
	add.s32 	%r35, %r34, 1;
	and.b32  	%r6, %r35, 15;
	and.b32  	%r7, %r35, 7;
	add.s32 	%r8, %r7, -1;
	and.b32  	%r9, %r35, 3;
	and.b32  	%r36, %r35, 1073741808;
	neg.s32 	%r10, %r36;
	add.s64 	%rd2, %rd1, 512;
	cvta.to.global.u64 	%rd3, %rd5;
$L__BB440_2:
	setp.ge.s32 	%p2, %r3, %r31;
	@%p2 bra 	$L__BB440_21;
	mul.lo.s32 	%r12, %r55, %r31;
	mov.u32 	%r56, %r3;
$L__BB440_4:
	setp.ge.s32 	%p3, %r4, %r30;
	mov.f64 	%fd93, 0d0000000000000000;
	@%p3 bra 	$L__BB440_18;
	setp.lt.u32 	%p4, %r5, 120;
	add.s32 	%r37, %r56, %r12;
	mul.lo.s32 	%r14, %r37, %r30;
	mov.f64 	%fd93, 0d0000000000000000;
	mov.u32 	%r62, %r4;
	@%p4 bra 	$L__BB440_8;
	add.s32 	%r60, %r4, %r14;
	mov.f64 	%fd93, 0d0000000000000000;
	mov.u32 	%r61, %r10;
	mov.u32 	%r62, %r4;
$L__BB440_7:
	.pragma "nounroll";
	mul.wide.s32 	%rd7, %r60, 8;
	add.s64 	%rd8, %rd2, %rd7;
	ld.global.f64 	%fd20, [%rd8+-512];
	add.f64 	%fd21, %fd93, %fd20;
	ld.global.f64 	%fd22, [%rd8+-448];
	add.f64 	%fd23, %fd21, %fd22;
	ld.global.f64 	%fd24, [%rd8+-384];
	add.f64 	%fd25, %fd23, %fd24;
	ld.global.f64 	%fd26, [%rd8+-320];
	add.f64 	%fd27, %fd25, %fd26;
	ld.global.f64 	%fd28, [%rd8+-256];
	add.f64 	%fd29, %fd27, %fd28;
	ld.global.f64 	%fd30, [%rd8+-192];
	add.f64 	%fd31, %fd29, %fd30;
	ld.global.f64 	%fd32, [%rd8+-128];
	add.f64 	%fd33, %fd31, %fd32;
	ld.global.f64 	%fd34, [%rd8+-64];
	add.f64 	%fd35, %fd33, %fd34;
	ld.global.f64 	%fd36, [%rd8];
	add.f64 	%fd37, %fd35, %fd36;
	ld.global.f64 	%fd38, [%rd8+64];
	add.f64 	%fd39, %fd37, %fd38;
	ld.global.f64 	%fd40, [%rd8+128];
	add.f64 	%fd41, %fd39, %fd40;
	ld.global.f64 	%fd42, [%rd8+192];
	add.f64 	%fd43, %fd41, %fd42;
	ld.global.f64 	%fd44, [%rd8+256];
	add.f64 	%fd45, %fd43, %fd44;
	ld.global.f64 	%fd46, [%rd8+320];
	add.f64 	%fd47, %fd45, %fd46;
	ld.global.f64 	%fd48, [%rd8+384];
	add.f64 	%fd49, %fd47, %fd48;
	ld.global.f64 	%fd50, [%rd8+448];
	add.f64 	%fd93, %fd49, %fd50;
	add.s32 	%r62, %r62, 128;
	add.s32 	%r61, %r61, 16;
	add.s32 	%r60, %r60, 128;
	setp.eq.s32 	%p5, %r61, 0;
	@%p5 bra 	$L__BB440_8;
	bra.uni 	$L__BB440_7;
$L__BB440_8:
	setp.eq.s32 	%p6, %r6, 0;
	@%p6 bra 	$L__BB440_18;
	add.s32 	%r38, %r6, -1;
	setp.lt.u32 	%p7, %r38, 7;
	@%p7 bra 	$L__BB440_11;
	add.s32 	%r39, %r62, %r14;
	mul.wide.s32 	%rd9, %r39, 8;
	add.s64 	%rd10, %rd1, %rd9;
	ld.global.f64 	%fd52, [%rd10];
	add.f64 	%fd53, %fd93, %fd52;
	ld.global.f64 	%fd54, [%rd10+64];
	add.f64 	%fd55, %fd53, %fd54;
	ld.global.f64 	%fd56, [%rd10+128];
	add.f64 	%fd57, %fd55, %fd56;
	ld.global.f64 	%fd58, [%rd10+192];
	add.f64 	%fd59, %fd57, %fd58;
	ld.global.f64 	%fd60, [%rd10+256];
	add.f64 	%fd61, %fd59, %fd60;
	ld.global.f64 	%fd62, [%rd10+320];
	add.f64 	%fd63, %fd61, %fd62;
	ld.global.f64 	%fd64, [%rd10+384];
	add.f64 	%fd65, %fd63, %fd64;
	ld.global.f64 	%fd66, [%rd10+448];
	add.f64 	%fd93, %fd65, %fd66;
	add.s32 	%r62, %r62, 64;
$L__BB440_11:
	setp.eq.s32 	%p8, %r7, 0;
	@%p8 bra 	$L__BB440_18;
	setp.lt.u32 	%p9, %r8, 3;
	@%p9 bra 	$L__BB440_14;
	add.s32 	%r40, %r62, %r14;
	mul.wide.s32 	%rd11, %r40, 8;
	add.s64 	%rd12, %rd1, %rd11;
	ld.global.f64 	%fd68, [%rd12];
	add.f64 	%fd69, %fd93, %fd68;
	ld.global.f64 	%fd70, [%rd12+64];
	add.f64 	%fd71, %fd69, %fd70;
	ld.global.f64 	%fd72, [%rd12+128];
	add.f64 	%fd73, %fd71, %fd72;
	ld.global.f64 	%fd74, [%rd12+192];
	add.f64 	%fd93, %fd73, %fd74;
	add.s32 	%r62, %r62, 32;
$L__BB440_14:
	setp.eq.s32 	%p10, %r9, 0;
	@%p10 bra 	$L__BB440_18;
	setp.eq.s32 	%p11, %r9, 1;
	add.s32 	%r41, %r62, %r14;
	mul.wide.s32 	%rd13, %r41, 8;
	add.s64 	%rd4, %rd1, %rd13;
	ld.global.f64 	%fd75, [%rd4];
	add.f64 	%fd93, %fd93, %fd75;
	@%p11 bra 	$L__BB440_18;
	setp.eq.s32 	%p12, %r9, 2;
	ld.global.f64 	%fd76, [%rd4+64];
	add.f64 	%fd93, %fd93, %fd76;
	@%p12 bra 	$L__BB440_18;
	ld.global.f64 	%fd77, [%rd4+128];
	add.f64 	%fd93, %fd93, %fd77;
$L__BB440_18:
	setp.ne.s32 	%p13, %r4, 0;
	// begin inline asm
	mov.b64 {%r42,%r43}, %fd93;
	// end inline asm
	shfl.sync.down.b32	%r45|%p14, %r43, 4, 31, -1;
	shfl.sync.down.b32	%r44|%p15, %r42, 4, 31, -1;
	// begin inline asm
	mov.b64 %fd79, {%r44,%r45};
	// end inline asm
	add.f64 	%fd80, %fd93, %fd79;
	// begin inline asm
	mov.b64 {%r46,%r47}, %fd80;
	// end inline asm
	shfl.sync.down.b32	%r49|%p16, %r47, 2, 31, -1;
	shfl.sync.down.b32	%r48|%p17, %r46, 2, 31, -1;
	// begin inline asm
	mov.b64 %fd81, {%r48,%r49};
	// end inline asm
	add.f64 	%fd82, %fd80, %fd81;
	// begin inline asm
	mov.b64 {%r50,%r51}, %fd82;
	// end inline asm
	shfl.sync.down.b32	%r53|%p18, %r51, 1, 31, -1;
	shfl.sync.down.b32	%r52|%p19, %r50, 1, 31, -1;
	// begin inline asm
	mov.b64 %fd83, {%r52,%r53};
	// end inline asm
	add.f64 	%fd15, %fd82, %fd83;
	@%p13 bra 	$L__BB440_20;
	add.s32 	%r54, %r56, %r12;
	mul.wide.s32 	%rd14, %r54, 8;
	add.s64 	%rd15, %rd3, %rd14;
	ld.global.f64 	%fd84, [%rd15];
	add.f64 	%fd85, %fd15, %fd84;
	st.global.f64 	[%rd15], %fd85;
$L__BB440_20:
	add.s32 	%r56, %r56, 2;
	setp.lt.s32 	%p20, %r56, %r31;
	@%p20 bra 	$L__BB440_4;
$L__BB440_21:
	add.s32 	%r55, %r55, 64;
	setp.lt.s32 	%p21, %r55, %r29;
	@%p21 bra 	$L__BB440_2;
$L__BB440_22:
	ret;

}
	// .globl	_Z16gpukernelCLMWNr3ILi8ELi32ELi4EEvPdS0_S0_iii
.visible .entry _Z16gpukernelCLMWNr3ILi8ELi32ELi4EEvPdS0_S0_iii(
	.param .u64 .ptr .align 1 _Z16gpukernelCLMWNr3ILi8ELi32ELi4EEvPdS0_S0_iii_param_0,
	.param .u64 .ptr .align 1 _Z16gpukernelCLMWNr3ILi8ELi32ELi4EEvPdS0_S0_iii_param_1,
	.param .u64 .ptr .align 1 _Z16gpukernelCLMWNr3ILi8ELi32ELi4EEvPdS0_S0_iii_param_2,
	.param .u32 _Z16gpukernelCLMWNr3ILi8ELi32ELi4EEvPdS0_S0_iii_param_3,
	.param .u32 _Z16gpukernelCLMWNr3ILi8ELi32ELi4EEvPdS0_S0_iii_param_4,
	.param .u32 _Z16gpukernelCLMWNr3ILi8ELi32ELi4EEvPdS0_S0_iii_param_5
)
{
	.reg .pred 	%p<22>;
	.reg .b32 	%r<63>;
	.reg .b64 	%rd<16>;
	.reg .b64 	%fd<94>;

	ld.param.u64 	%rd5, [_Z16gpukernelCLMWNr3ILi8ELi32ELi4EEvPdS0_S0_iii_param_0];
	ld.param.u64 	%rd6, [_Z16gpukernelCLMWNr3ILi8ELi32ELi4EEvPdS0_S0_iii_param_1];
	ld.param.u32 	%r29, [_Z16gpukernelCLMWNr3ILi8ELi32ELi4EEvPdS0_S0_iii_param_3];
	ld.param.u32 	%r30, [_Z16gpukernelCLMWNr3ILi8ELi32ELi4EEvPdS0_S0_iii_param_4];
	ld.param.u32 	%r31, [_Z16gpukernelCLMWNr3ILi8ELi32ELi4EEvPdS0_S0_iii_param_5];
	cvta.to.global.u64 	%rd1, %rd6;
	mov.u32 	%r1, %tid.x;
	shr.u32 	%r55, %r1, 5;
	setp.ge.s32 	%p1, %r55, %r29;
	@%p1 bra 	$L__BB441_22;
	shr.u32 	%r32, %r1, 3;
	and.b32  	%r3, %r32, 3;
	and.b32  	%r4, %r1, 7;
	not.b32 	%r33, %r4;
	add.s32 	%r5, %r30, %r33;
	shr.u32 	%r34, %r5, 3;
	add.s32 	%r35, %r34, 1;
	and.b32  	%r6, %r35, 15;
	and.b32  	%r7, %r35, 7;
	add.s32 	%r8, %r7, -1;
	and.b32  	%r9, %r35, 3;
	and.b32  	%r36, %r35, 1073741808;
	neg.s32 	%r10, %r36;
	add.s64 	%rd2, %rd1, 512;
	cvta.to.global.u64 	%rd3, %rd5;
$L__BB441_2:
	setp.ge.s32 	%p2, %r3, %r31;
	@%p2 bra 	$L__BB441_21;
	mul.lo.s32 	%r12, %r55, %r31;
	mov.u32 	%r56, %r3;
$L__BB441_4:
	setp.ge.s32 	%p3, %r4, %r30;
	mov.f64 	%fd93, 0d0000000000000000;
	@%p3 bra 	$L__BB441_18;
	setp.lt.u32 	%p4, %r5, 120;
	add.s32 	%r37, %r56, %r12;
	mul.lo.s32 	%r14, %r37, %r30;
	mov.f64 	%fd93, 0d0000000000000000;
	mov.u32 	%r62, %r4;
	@%p4 bra 	$L__BB441_8;
	add.s32 	%r60, %r4, %r14;
	mov.f64 	%fd93, 0d0000000000000000;
	mov.u32 	%r61, %r10;
	mov.u32 	%r62, %r4;
$L__BB441_7:
	.pragma "nounroll";
	mul.wide.s32 	%rd7, %r60, 8;
	add.s64 	%rd8, %rd2, %rd7;
	ld.global.f64 	%fd20, [%rd8+-512];
	add.f64 	%fd21, %fd93, %fd20;
	ld.global.f64 	%fd22, [%rd8+-448];
	add.f64 	%fd23, %fd21, %fd22;
	ld.global.f64 	%fd24, [%rd8+-384];
	add.f64 	%fd25, %fd23, %fd24;
	ld.global.f64 	%fd26, [%rd8+-320];
	add.f64 	%fd27, %fd25, %fd26;
	ld.global.f64 	%fd28, [%rd8+-256];
	add.f64 	%fd29, %fd27, %fd28;
	ld.global.f64 	%fd30, [%rd8+-192];
	add.f64 	%fd31, %fd29, %fd30;
	ld.global.f64 	%fd32, [%rd8+-128];
	add.f64 	%fd33, %fd31, %fd32;
	ld.global.f64 	%fd34, [%rd8+-64];
	add.f64 	%fd35, %fd33, %fd34;
	ld.global.f64 	%fd36, [%rd8];
	add.f64 	%fd37, %fd35, %fd36;
	ld.global.f64 	%fd38, [%rd8+64];
	add.f64 	%fd39, %fd37, %fd38;
	ld.global.f64 	%fd40, [%rd8+128];
	add.f64 	%fd41, %fd39, %fd40;
	ld.global.f64 	%fd42, [%rd8+192];
	add.f64 	%fd43, %fd41, %fd42;
	ld.global.f64 	%fd44, [%rd8+256];
	add.f64 	%fd45, %fd43, %fd44;
	ld.global.f64 	%fd46, [%rd8+320];
	add.f64 	%fd47, %fd45, %fd46;
	ld.global.f64 	%fd48, [%rd8+384];
	add.f64 	%fd49, %fd47, %fd48;
	ld.global.f64 	%fd50, [%rd8+448];
	add.f64 	%fd93, %fd49, %fd50;
	add.s32 	%r62, %r62, 128;
	add.s32 	%r61, %r61, 16;
	add.s32 	%r60, %r60, 128;
	setp.eq.s32 	%p5, %r61, 0;
	@%p5 bra 	$L__BB441_8;
	bra.uni 	$L__BB441_7;
$L__BB441_8:
	setp.eq.s32 	%p6, %r6, 0;
	@%p6 bra 	$L__BB441_18;
	add.s32 	%r38, %r6, -1;
	setp.lt.u32 	%p7, %r38, 7;
	@%p7 bra 	$L__BB441_11;
	add.s32 	%r39, %r62, %r14;
	mul.wide.s32 	%rd9, %r39, 8;
	add.s64 	%rd10, %rd1, %rd9;
	ld.global.f64 	%fd52, [%rd10];
	add.f64 	%fd53, %fd93, %fd52;
	ld.global.f64 	%fd54, [%rd10+64];
	add.f64 	%fd55, %fd53, %fd54;
	ld.global.f64 	%fd56, [%rd10+128];
	add.f64 	%fd57, %fd55, %fd56;
	ld.global.f64 	%fd58, [%rd10+192];
	add.f64 	%fd59, %fd57, %fd58;
	ld.global.f64 	%fd60, [%rd10+256];
	add.f64 	%fd61, %fd59, %fd60;
	ld.global.f64 	%fd62, [%rd10+320];
	add.f64 	%fd63, %fd61, %fd62;
	ld.global.f64 	%fd64, [%rd10+384];
	add.f64 	%fd65, %fd63, %fd64;
	ld.global.f64 	%fd66, [%rd10+448];
	add.f64 	%fd93, %fd65, %fd66;
	add.s32 	%r62, %r62, 64;
$L__BB441_11:
	setp.eq.s32 	%p8, %r7, 0;
	@%p8 bra 	$L__BB441_18;
	setp.lt.u32 	%p9, %r8, 3;
	@%p9 bra 	$L__BB441_14;
	add.s32 	%r40, %r62, %r14;
	mul.wide.s32 	%rd11, %r40, 8;
	add.s64 	%rd12, %rd1, %rd11;
	ld.global.f64 	%fd68, [%rd12];
	add.f64 	%fd69, %fd93, %fd68;
	ld.global.f64 	%fd70, [%rd12+64];
	add.f64 	%fd71, %fd69, %fd70;
	ld.global.f64 	%fd72, [%rd12+128];
	add.f64 	%fd73, %fd71, %fd72;
	ld.global.f64 	%fd74, [%rd12+192];
	add.f64 	%fd93, %fd73, %fd74;
	add.s32 	%r62, %r62, 32;
$L__BB441_14:
	setp.eq.s32 	%p10, %r9, 0;
	@%p10 bra 	$L__BB441_18;
	setp.eq.s32 	%p11, %r9, 1;
	add.s32 	%r41, %r62, %r14;
	mul.wide.s32 	%rd13, %r41, 8;
	add.s64 	%rd4, %rd1, %rd13;
	ld.global.f64 	%fd75, [%rd4];
	add.f64 	%fd93, %fd93, %fd75;
	@%p11 bra 	$L__BB441_18;
	setp.eq.s32 	%p12, %r9, 2;
	ld.global.f64 	%fd76, [%rd4+64];
	add.f64 	%fd93, %fd93, %fd76;
	@%p12 bra 	$L__BB441_18;
	ld.global.f64 	%fd77, [%rd4+128];
	add.f64 	%fd93, %fd93, %fd77;
$L__BB441_18:
	setp.ne.s32 	%p13, %r4, 0;
	// begin inline asm
	mov.b64 {%r42,%r43}, %fd93;
	// end inline asm
	shfl.sync.down.b32	%r45|%p14, %r43, 4, 31, -1;
	shfl.sync.down.b32	%r44|%p15, %r42, 4, 31, -1;
	// begin inline asm
	mov.b64 %fd79, {%r44,%r45};
	// end inline asm
	add.f64 	%fd80, %fd93, %fd79;
	// begin inline asm
	mov.b64 {%r46,%r47}, %fd80;
	// end inline asm
	shfl.sync.down.b32	%r49|%p16, %r47, 2, 31, -1;
	shfl.sync.down.b32	%r48|%p17, %r46, 2, 31, -1;
	// begin inline asm
	mov.b64 %fd81, {%r48,%r49};
	// end inline asm
	add.f64 	%fd82, %fd80, %fd81;
	// begin inline asm
	mov.b64 {%r50,%r51}, %fd82;
	// end inline asm
	shfl.sync.down.b32	%r53|%p18, %r51, 1, 31, -1;
	shfl.sync.down.b32	%r52|%p19, %r50, 1, 31, -1;
	// begin inline asm
	mov.b64 %fd83, {%r52,%r53};
	// end inline asm
	add.f64 	%fd15, %fd82, %fd83;
	@%p13 bra 	$L__BB441_20;
	add.s32 	%r54, %r56, %r12;
	mul.wide.s32 	%rd14, %r54, 8;
	add.s64 	%rd15, %rd3, %rd14;
	ld.global.f64 	%fd84, [%rd15];
	add.f64 	%fd85, %fd15, %fd84;
	st.global.f64 	[%rd15], %fd85;
$L__BB441_20:
	add.s32 	%r56, %r56, 4;
	setp.lt.s32 	%p20, %r56, %r31;
	@%p20 bra 	$L__BB441_4;
$L__BB441_21:
	add.s32 	%r55, %r55, 32;
	setp.lt.s32 	%p21, %r55, %r29;
	@%p21 bra 	$L__BB441_2;
$L__BB441_22:
	ret;

}
	// .globl	_Z16gpukernelCLMWNr3ILi8ELi32ELi8EEvPdS0_S0_iii
.visible .entry _Z16gpukernelCLMWNr3ILi8ELi32ELi8EEvPdS0_S0_iii(
	.param .u64 .ptr .align 1 _Z16gpukernelCLMWNr3ILi8ELi32ELi8EEvPdS0_S0_iii_param_0,
	.param .u64 .ptr .align 1 _Z16gpukernelCLMWNr3ILi8ELi32ELi8EEvPdS0_S0_iii_param_1,
	.param .u64 .ptr .align 1 _Z16gpukernelCLMWNr3ILi8ELi32ELi8EEvPdS0_S0_iii_param_2,
	.param .u32 _Z16gpukernelCLMWNr3ILi8ELi32ELi8EEvPdS0_S0_iii_param_3,
	.param .u32 _Z16gpukernelCLMWNr3ILi8ELi32ELi8EEvPdS0_S0_iii_param_4,
	.param .u32 _Z16gpukernelCLMWNr3ILi8ELi32ELi8EEvPdS0_S0_iii_param_5
)
{
	.reg .pred 	%p<22>;
	.reg .b32 	%r<63>;
	.reg .b64 	%rd<16>;
	.reg .b64 	%fd<94>;

	ld.param.u64 	%rd5, [_Z16gpukernelCLMWNr3ILi8ELi32ELi8EEvPdS0_S0_iii_param_0];
	ld.param.u64 	%rd6, [_Z16gpukernelCLMWNr3ILi8ELi32ELi8EEvPdS0_S0_iii_param_1];
	ld.param.u32 	%r29, [_Z16gpukernelCLMWNr3ILi8ELi32ELi8EEvPdS0_S0_iii_param_3];
	ld.param.u32 	%r30, [_Z16gpukernelCLMWNr3ILi8ELi32ELi8EEvPdS0_S0_iii_param_4];
	ld.param.u32 	%r31, [_Z16gpukernelCLMWNr3ILi8ELi32ELi8EEvPdS0_S0_iii_param_5];
	cvta.to.global.u64 	%rd1, %rd6;
	mov.u32 	%r1, %tid.x;
	shr.u32 	%r55, %r1, 6;
	setp.ge.s32 	%p1, %r55, %r29;
	@%p1 bra 	$L__BB442_22;
	shr.u32 	%r32, %r1, 3;
	and.b32  	%r3, %r32, 7;
	and.b32  	%r4, %r1, 7;
	not.b32 	%r33, %r4;
	add.s32 	%r5, %r30, %r33;
	shr.u32 	%r34, %r5, 3;
	add.s32 	%r35, %r34, 1;
	and.b32  	%r6, %r35, 15;
	and.b32  	%r7, %r35, 7;
	add.s32 	%r8, %r7, -1;
	and.b32  	%r9, %r35, 3;
	and.b32  	%r36, %r35, 1073741808;
	neg.s32 	%r10, %r36;
	add.s64 	%rd2, %rd1, 512;
	cvta.to.global.u64 	%rd3, %rd5;
$L__BB442_2:
	setp.ge.s32 	%p2, %r3, %r31;
	@%p2 bra 	$L__BB442_21;
	mul.lo.s32 	%r12, %r55, %r31;
	mov.u32 	%r56, %r3;
$L__BB442_4:
	setp.ge.s32 	%p3, %r4, %r30;
	mov.f64 	%fd93, 0d0000000000000000;
	@%p3 bra 	$L__BB442_18;
	setp.lt.u32 	%p4, %r5, 120;
	add.s32 	%r37, %r56, %r12;
	mul.lo.s32 	%r14, %r37, %r30;
	mov.f64 	%fd93, 0d0000000000000000;
	mov.u32 	%r62, %r4;
	@%p4 bra 	$L__BB442_8;
	add.s32 	%r60, %r4, %r14;
	mov.f64 	%fd93, 0d0000000000000000;
	mov.u32 	%r61, %r10;
	mov.u32 	%r62, %r4;
$L__BB442_7:
	.pragma "nounroll";
	mul.wide.s32 	%rd7, %r60, 8;
	add.s64 	%rd8, %rd2, %rd7;
	ld.global.f64 	%fd20, [%rd8+-512];
	add.f64 	%fd21, %fd93, %fd20;
	ld.global.f64 	%fd22, [%rd8+-448];
	add.f64 	%fd23, %fd21, %fd22;
	ld.global.f64 	%fd24, [%rd8+-384];
	add.f64 	%fd25, %fd23, %fd24;
	ld.global.f64 	%fd26, [%rd8+-320];
	add.f64 	%fd27, %fd25, %fd26;
	ld.global.f64 	%fd28, [%rd8+-256];
	add.f64 	%fd29, %fd27, %fd28;
	ld.global.f64 	%fd30, [%rd8+-192];
	add.f64 	%fd31, %fd29, %fd30;
	ld.global.f64 	%fd32, [%rd8+-128];
	add.f64 	%fd33, %fd31, %fd32;
	ld.global.f64 	%fd34, [%rd8+-64];
	add.f64 	%fd35, %fd33, %fd34;
	ld.global.f64 	%fd36, [%rd8];
	add.f64 	%fd37, %fd35, %fd36;
	ld.global.f64 	%fd38, [%rd8+64];
	add.f64 	%fd39, %fd37, %fd38;
	ld.global.f64 	%fd40, [%rd8+128];
	add.f64 	%fd41, %fd39, %fd40;
	ld.global.f64 	%fd42, [%rd8+192];
	add.f64 	%fd43, %fd41, %fd42;
	ld.global.f64 	%fd44, [%rd8+256];
	add.f64 	%fd45, %fd43, %fd44;
	ld.global.f64 	%fd46, [%rd8+320];
	add.f64 	%fd47, %fd45, %fd46;
	ld.global.f64 	%fd48, [%rd8+384];
	add.f64 	%fd49, %fd47, %fd48;
	ld.global.f64 	%fd50, [%rd8+448];
	add.f64 	%fd93, %fd49, %fd50;
	add.s32 	%r62, %r62, 128;
	add.s32 	%r61, %r61, 16;
	add.s32 	%r60, %r60, 128;
	setp.eq.s32 	%p5, %r61, 0;
	@%p5 bra 	$L__BB442_8;
	bra.uni 	$L__BB442_7;
$L__BB442_8:
	setp.eq.s32 	%p6, %r6, 0;
	@%p6 bra 	$L__BB442_18;
	add.s32 	%r38, %r6, -1;
	setp.lt.u32 	%p7, %r38, 7;
	@%p7 bra 	$L__BB442_11;
	add.s32 	%r39, %r62, %r14;
	mul.wide.s32 	%rd9, %r39, 8;
	add.s64 	%rd10, %rd1, %rd9;
	ld.global.f64 	%fd52, [%rd10];
	add.f64 	%fd53, %fd93, %fd52;
	ld.global.f64 	%fd54, [%rd10+64];
	add.f64 	%fd55, %fd53, %fd54;
	ld.global.f64 	%fd56, [%rd10+128];
	add.f64 	%fd57, %fd55, %fd56;
	ld.global.f64 	%fd58, [%rd10+192];
	add.f64 	%fd59, %fd57, %fd58;
	ld.global.f64 	%fd60, [%rd10+256];
	add.f64 	%fd61, %fd59, %fd60;
	ld.global.f64 	%fd62, [%rd10+320];
	add.f64 	%fd63, %fd61, %fd62;
	ld.global.f64 	%fd64, [%rd10+384];
	add.f64 	%fd65, %fd63, %fd64;
	ld.global.f64 	%fd66, [%rd10+448];
	add.f64 	%fd93, %fd65, %fd66;
	add.s32 	%r62, %r62, 64;
$L__BB442_11:
	setp.eq.s32 	%p8, %r7, 0;
	@%p8 bra 	$L__BB442_18;
	setp.lt.u32 	%p9, %r8, 3;
	@%p9 bra 	$L__BB442_14;
	add.s32 	%r40, %r62, %r14;
	mul.wide.s32 	%rd11, %r40, 8;
	add.s64 	%rd12, %rd1, %rd11;
	ld.global.f64 	%fd68, [%rd12];
	add.f64 	%fd69, %fd93, %fd68;
	ld.global.f64 	%fd70, [%rd12+64];
	add.f64 	%fd71, %fd69, %fd70;
	ld.global.f64 	%fd72, [%rd12+128];
	add.f64 	%fd73, %fd71, %fd72;
	ld.global.f64 	%fd74, [%rd12+192];
	add.f64 	%fd93, %fd73, %fd74;
	add.s32 	%r62, %r62, 32;
$L__BB442_14:
	setp.eq.s32 	%p10, %r9, 0;
	@%p10 bra 	$L__BB442_18;
	setp.eq.s32 	%p11, %r9, 1;
	add.s32 	%r41, %r62, %r14;
	mul.wide.s32 	%rd13, %r41, 8;
	add.s64 	%rd4, %rd1, %rd13;
	ld.global.f64 	%fd75, [%rd4];
	add.f64 	%fd93, %fd93, %fd75;
	@%p11 bra 	$L__BB442_18;
	setp.eq.s32 	%p12, %r9, 2;
	ld.global.f64 	%fd76, [%rd4+64];
	add.f64 	%fd93, %fd93, %fd76;
	@%p12 bra 	$L__BB442_18;
	ld.global.f64 	%fd77, [%rd4+128];
	add.f64 	%fd93, %fd93, %fd77;
$L__BB442_18:
	setp.ne.s32 	%p13, %r4, 0;
	// begin inline asm
	mov.b64 {%r42,%r43}, %fd93;
	// end inline asm
	shfl.sync.down.b32	%r45|%p14, %r43, 4, 31, -1;
	shfl.sync.down.b32	%r44|%p15, %r42, 4, 31, -1;
	// begin inline asm
	mov.b64 %fd79, {%r44,%r45};
	// end inline asm
	add.f64 	%fd80, %fd93, %fd79;
	// begin inline asm
	mov.b64 {%r46,%r47}, %fd80;
	// end inline asm
	shfl.sync.down.b32	%r49|%p16, %r47, 2, 31, -1;
	shfl.sync.down.b32	%r48|%p17, %r46, 2, 31, -1;
	// begin inline asm
	mov.b64 %fd81, {%r48,%r49};
	// end inline asm
	add.f64 	%fd82, %fd80, %fd81;
	// begin inline asm
	mov.b64 {%r50,%r51}, %fd82;
	// end inline asm
	shfl.sync.down.b32	%r53|%p18, %r51, 1, 31, -1;
	shfl.sync.down.b32	%r52|%p19, %r50, 1, 31, -1;
	// begin inline asm
	mov.b64 %fd83, {%r52,%r53};
	// end inline asm
	add.f64 	%fd15, %fd82, %fd83;
	@%p13 bra 	$L__BB442_20;
	add.s32 	%r54, %r56, %r12;
	mul.wide.s32 	%rd14, %r54, 8;
	add.s64 	%rd15, %rd3, %rd14;
	ld.global.f64 	%fd84, [%rd15];
	add.f64 	%fd85, %fd15, %fd84;
	st.global.f64 	[%rd15], %fd85;
$L__BB442_20:
	add.s32 	%r56, %r56, 8;
	setp.lt.s32 	%p20, %r56, %r31;
	@%p20 bra 	$L__BB442_4;
$L__BB442_21:
	add.s32 	%r55, %r55, 16;
	setp.lt.s32 	%p21, %r55, %r29;
	@%p21 bra 	$L__BB442_2;
$L__BB442_22:
	ret;

}
	// .globl	_Z16gpukernelCLMWNr3ILi8ELi32ELi16EEvPdS0_S0_iii
.visible .entry _Z16gpukernelCLMWNr3ILi8ELi32ELi16EEvPdS0_S0_iii(
	.param .u64 .ptr .align 1 _Z16gpukernelCLMWNr3ILi8ELi32ELi16EEvPdS0_S0_iii_param_0,
	.param .u64 .ptr .align 1 _Z16gpukernelCLMWNr3ILi8ELi32ELi16EEvPdS0_S0_iii_param_1,
	.param .u64 .ptr .align 1 _Z16gpukernelCLMWNr3ILi8ELi32ELi16EEvPdS0_S0_iii_param_2,
	.param .u32 _Z16gpukernelCLMWNr3ILi8ELi32ELi16EEvPdS0_S0_iii_param_3,
	.param .u32 _Z16gpukernelCLMWNr3ILi8ELi32ELi16EEvPdS0_S0_iii_param_4,
	.param .u32 _Z16gpukernelCLMWNr3ILi8ELi32ELi16EEvPdS0_S0_iii_param_5
)
{
	.reg .pred 	%p<22>;
	.reg .b32 	%r<63>;
	.reg .b64 	%rd<16>;
	.reg .b64 	%fd<94>;

	ld.param.u64 	%rd5, [_Z16gpukernelCLMWNr3ILi8ELi32ELi16EEvPdS0_S0_iii_param_0];
	ld.param.u64 	%rd6, [_Z16gpukernelCLMWNr3ILi8ELi32ELi16EEvPdS0_S0_iii_param_1];
	ld.param.u32 	%r29, [_Z16gpukernelCLMWNr3ILi8ELi32ELi16EEvPdS0_S0_iii_param_3];
	ld.param.u32 	%r30, [_Z16gpukernelCLMWNr3ILi8ELi32ELi16EEvPdS0_S0_iii_param_4];
	ld.param.u32 	%r31, [_Z16gpukernelCLMWNr3ILi8ELi32ELi16EEvPdS0_S0_iii_param_5];
	cvta.to.global.u64 	%rd1, %rd6;
	mov.u32 	%r1, %tid.x;
	shr.u32 	%r55, %r1, 7;
	setp.ge.s32 	%p1, %r55, %r29;
	@%p1 bra 	$L__BB443_22;
	shr.u32 	%r32, %r1, 3;
	and.b32  	%r3, %r32, 15;
	and.b32  	%r4, %r1, 7;
	not.b32 	%r33, %r4;
	add.s32 	%r5, %r30, %r33;
	shr.u32 	%r34, %r5, 3;
	add.s32 	%r35, %r34, 1;
	and.b32  	%r6, %r35, 15;
	and.b32  	%r7, %r35, 7;
	add.s32 	%r8, %r7, -1;
	and.b32  	%r9, %r35, 3;
	and.b32  	%r36, %r35, 1073741808;
	neg.s32 	%r10, %r36;
	add.s64 	%rd2, %rd1, 512;
	cvta.to.global.u64 	%rd3, %rd5;
$L__BB443_2:
	setp.ge.s32 	%p2, %r3, %r31;
	@%p2 bra 	$L__BB443_21;
	mul.lo.s32 	%r12, %r55, %r31;
	mov.u32 	%r56, %r3;
$L__BB443_4:
	setp.ge.s32 	%p3, %r4, %r30;
	mov.f64 	%fd93, 0d0000000000000000;
	@%p3 bra 	$L__BB443_18;
	setp.lt.u32 	%p4, %r5, 120;
	add.s32 	%r37, %r56, %r12;
	mul.lo.s32 	%r14, %r37, %r30;
	mov.f64 	%fd93, 0d0000000000000000;
	mov.u32 	%r62, %r4;
	@%p4 bra 	$L__BB443_8;
	add.s32 	%r60, %r4, %r14;
	mov.f64 	%fd93, 0d0000000000000000;
	mov.u32 	%r61, %r10;
	mov.u32 	%r62, %r4;
$L__BB443_7:
	.pragma "nounroll";
	mul.wide.s32 	%rd7, %r60, 8;
	add.s64 	%rd8, %rd2, %rd7;
	ld.global.f64 	%fd20, [%rd8+-512];
	add.f64 	%fd21, %fd93, %fd20;
	ld.global.f64 	%fd22, [%rd8+-448];
	add.f64 	%fd23, %fd21, %fd22;
	ld.global.f64 	%fd24, [%rd8+-384];
	add.f64 	%fd25, %fd23, %fd24;
	ld.global.f64 	%fd26, [%rd8+-320];
	add.f64 	%fd27, %fd25, %fd26;
	ld.global.f64 	%fd28, [%rd8+-256];
	add.f64 	%fd29, %fd27, %fd28;
	ld.global.f64 	%fd30, [%rd8+-192];
	add.f64 	%fd31, %fd29, %fd30;
	ld.global.f64 	%fd32, [%rd8+-128];
	add.f64 	%fd33, %fd31, %fd32;
	ld.global.f64 	%fd34, [%rd8+-64];
	add.f64 	%fd35, %fd33, %fd34;
	ld.global.f64 	%fd36, [%rd8];
	add.f64 	%fd37, %fd35, %fd36;
	ld.global.f64 	%fd38, [%rd8+64];
	add.f64 	%fd39, %fd37, %fd38;
	ld.global.f64 	%fd40, [%rd8+128];
	add.f64 	%fd41, %fd39, %fd40;
	ld.global.f64 	%fd42, [%rd8+192];
	add.f64 	%fd43, %fd41, %fd42;
	ld.global.f64 	%fd44, [%rd8+256];
	add.f64 	%fd45, %fd43, %fd44;
	ld.global.f64 	%fd46, [%rd8+320];
	add.f64 	%fd47, %fd45, %fd46;
	ld.global.f64 	%fd48, [%rd8+384];
	add.f64 	%fd49, %fd47, %fd48;
	ld.global.f64 	%fd50, [%rd8+448];
	add.f64 	%fd93, %fd49, %fd50;
	add.s32 	%r62, %r62, 128;
	add.s32 	%r61, %r61, 16;
	add.s32 	%r60, %r60, 128;
	setp.eq.s32 	%p5, %r61, 0;
	@%p5 bra 	$L__BB443_8;
	bra.uni 	$L__BB443_7;
$L__BB443_8:
	setp.eq.s32 	%p6, %r6, 0;
	@%p6 bra 	$L__BB443_18;
	add.s32 	%r38, %r6, -1;
	setp.lt.u32 	%p7, %r38, 7;
	@%p7 bra 	$L__BB443_11;
	add.s32 	%r39, %r62, %r14;
	mul.wide.s32 	%rd9, %r39, 8;
	add.s64 	%rd10, %rd1, %rd9;
	ld.global.f64 	%fd52, [%rd10];
	add.f64 	%fd53, %fd93, %fd52;
	ld.global.f64 	%fd54, [%rd10+64];
	add.f64 	%fd55, %fd53, %fd54;
	ld.global.f64 	%fd56, [%rd10+128];
	add.f64 	%fd57, %fd55, %fd56;
	ld.global.f64 	%fd58, [%rd10+192];
	add.f64 	%fd59, %fd57, %fd58;
	ld.global.f64 	%fd60, [%rd10+256];
	add.f64 	%fd61, %fd59, %fd60;
	ld.global.f64 	%fd62, [%rd10+320];
	add.f64 	%fd63, %fd61, %fd62;
	ld.global.f64 	%fd64, [%rd10+384];
	add.f64 	%fd65, %fd63, %fd64;
	ld.global.f64 	%fd66, [%rd10+448];
	add.f64 	%fd93, %fd65, %fd66;
	add.s32 	%r62, %r62, 64;
$L__BB443_11:
	setp.eq.s32 	%p8, %r7, 0;
	@%p8 bra 	$L__BB443_18;
	setp.lt.u32 	%p9, %r8, 3;
	@%p9 bra 	$L__BB443_14;
	add.s32 	%r40, %r62, %r14;
	mul.wide.s32 	%rd11, %r40, 8;
	add.s64 	%rd12, %rd1, %rd11;
	ld.global.f64 	%fd68, [%rd12];
	add.f64 	%fd69, %fd93, %fd68;
	ld.global.f64 	%fd70, [%rd12+64];
	add.f64 	%fd71, %fd69, %fd70;
	ld.global.f64 	%fd72, [%rd12+128];
	add.f64 	%fd73, %fd71, %fd72;
	ld.global.f64 	%fd74, [%rd12+192];
	add.f64 	%fd93, %fd73, %fd74;
	add.s32 	%r62, %r62, 32;
$L__BB443_14:
	setp.eq.s32 	%p10, %r9, 0;
	@%p10 bra 	$L__BB443_18;
	setp.eq.s32 	%p11, %r9, 1;
	add.s32 	%r41, %r62, %r14;
	mul.wide.s32 	%rd13, %r41, 8;
	add.s64 	%rd4, %rd1, %rd13;
	ld.global.f64 	%fd75, [%rd4];
	add.f64 	%fd93, %fd93, %fd75;
	@%p11 bra 	$L__BB443_18;
	setp.eq.s32 	%p12, %r9, 2;
	ld.global.f64 	%fd76, [%rd4+64];
	add.f64 	%fd93, %fd93, %fd76;
	@%p12 bra 	$L__BB443_18;
	ld.global.f64 	%fd77, [%rd4+128];
	add.f64 	%fd93, %fd93, %fd77;
$L__BB443_18:
	setp.ne.s32 	%p13, %r4, 0;
	// begin inline asm
	mov.b64 {%r42,%r43}, %fd93;
	// end inline asm
	shfl.sync.down.b32	%r45|%p14, %r43, 4, 31, -1;
	shfl.sync.down.b32	%r44|%p15, %r42, 4, 31, -1;
	// begin inline asm
	mov.b64 %fd79, {%r44,%r45};
	// end inline asm
	add.f64 	%fd80, %fd93, %fd79;
	// begin inline asm
	mov.b64 {%r46,%r47}, %fd80;
	// end inline asm
	shfl.sync.down.b32	%r49|%p16, %r47, 2, 31, -1;
	shfl.sync.down.b32	%r48|%p17, %r46, 2, 31, -1;
	// begin inline asm
	mov.b64 %fd81, {%r48,%r49};
	// end inline asm
	add.f64 	%fd82, %fd80, %fd81;
	// begin inline asm
	mov.b64 {%r50,%r51}, %fd82;
	// end inline asm
	shfl.sync.down.b32	%r53|%p18, %r51, 1, 31, -1;
	shfl.sync.down.b32	%r52|%p19, %r50, 1, 31, -1;
	// begin inline asm
	mov.b64 %fd83, {%r52,%r53};
	// end inline asm
	add.f64 	%fd15, %fd82, %fd83;
	@%p13 bra 	$L__BB443_20;
	add.s32 	%r54, %r56, %r12;
	mul.wide.s32 	%rd14, %r54, 8;
	add.s64 	%rd15, %rd3, %rd14;
	ld.global.f64 	%fd84, [%rd15];
	add.f64 	%fd85, %fd15, %fd84;
	st.global.f64 	[%rd15], %fd85;
$L__BB443_20:
	add.s32 	%r56, %r56, 16;
	setp.lt.s32 	%p20, %r56, %r31;
	@%p20 bra 	$L__BB443_4;
$L__BB443_21:
	add.s32 	%r55, %r55, 8;
	setp.lt.s32 	%p21, %r55, %r29;
	@%p21 bra 	$L__BB443_2;
$L__BB443_22:
	ret;

}
	// .globl	_Z16gpukernelCLMWNr3ILi8ELi32ELi32EEvPdS0_S0_iii
.visible .entry _Z16gpukernelCLMWNr3ILi8ELi32ELi32EEvPdS0_S0_iii(
	.param .u64 .ptr .align 1 _Z16gpukernelCLMWNr3ILi8ELi32ELi32EEvPdS0_S0_iii_param_0,
	.param .u64 .ptr .align 1 _Z16gpukernelCLMWNr3ILi8ELi32ELi32EEvPdS0_S0_iii_param_1,
	.param .u64 .ptr .align 1 _Z16gpukernelCLMWNr3ILi8ELi32ELi32EEvPdS0_S0_iii_param_2,
	.param .u32 _Z16gpukernelCLMWNr3ILi8ELi32ELi32EEvPdS0_S0_iii_param_3,
	.param .u32 _Z16gpukernelCLMWNr3ILi8ELi32ELi32EEvPdS0_S0_iii_param_4,
	.param .u32 _Z16gpukernelCLMWNr3ILi8ELi32ELi32EEvPdS0_S0_iii_param_5
)
{
	.reg .pred 	%p<22>;
	.reg .b32 	%r<63>;
	.reg .b64 	%rd<16>;
	.reg .b64 	%fd<94>;

	ld.param.u64 	%rd5, [_Z16gpukernelCLMWNr3ILi8ELi32ELi32EEvPdS0_S0_iii_param_0];
	ld.param.u64 	%rd6, [_Z16gpukernelCLMWNr3ILi8ELi32ELi32EEvPdS0_S0_iii_param_1];
	ld.param.u32 	%r29, [_Z16gpukernelCLMWNr3ILi8ELi32ELi32EEvPdS0_S0_iii_param_3];
	ld.param.u32 	%r30, [_Z16gpukernelCLMWNr3ILi8ELi32ELi32EEvPdS0_S0_iii_param_4];
	ld.param.u32 	%r31, [_Z16gpukernelCLMWNr3ILi8ELi32ELi32EEvPdS0_S0_iii_param_5];
	cvta.to.global.u64 	%rd1, %rd6;
	mov.u32 	%r1, %tid.x;
	shr.u32 	%r55, %r1, 8;
	setp.ge.s32 	%p1, %r55, %r29;
	@%p1 bra 	$L__BB444_22;
	shr.u32 	%r32, %r1, 3;
	and.b32  	%r3, %r32, 31;
	and.b32  	%r4, %r1, 7;
	not.b32 	%r33, %r4;
	add.s32 	%r5, %r30, %r33;
	shr.u32 	%r34, %r5, 3;
	add.s32 	%r35, %r34, 1;
	and.b32  	%r6, %r35, 15;
	and.b32  	%r7, %r35, 7;
	add.s32 	%r8, %r7, -1;
	and.b32  	%r9, %r35, 3;
	and.b32  	%r36, %r35, 1073741808;
	neg.s32 	%r10, %r36;
	add.s64 	%rd2, %rd1, 512;
	cvta.to.global.u64 	%rd3, %rd5;
$L__BB444_2:
	setp.ge.s32 	%p2, %r3, %r31;
	@%p2 bra 	$L__BB444_21;
	mul.lo.s32 	%r12, %r55, %r31;
	mov.u32 	%r56, %r3;
$L__BB444_4:
	setp.ge.s32 	%p3, %r4, %r30;
	mov.f64 	%fd93, 0d0000000000000000;
	@%p3 bra 	$L__BB444_18;
	setp.lt.u32 	%p4, %r5, 120;
	add.s32 	%r37, %r56, %r12;
	mul.lo.s32 	%r14, %r37, %r30;
	mov.f64 	%fd93, 0d0000000000000000;
	mov.u32 	%r62, %r4;
	@%p4 bra 	$L__BB444_8;
	add.s32 	%r60, %r4, %r14;
	mov.f64 	%fd93, 0d0000000000000000;
	mov.u32 	%r61, %r10;
	mov.u32 	%r62, %r4;
$L__BB444_7:
	.pragma "nounroll";
	mul.wide.s32 	%rd7, %r60, 8;
	add.s64 	%rd8, %rd2, %rd7;
	ld.global.f64 	%fd20, [%rd8+-512];
	add.f64 	%fd21, %fd93, %fd20;
	ld.global.f64 	%fd22, [%rd8+-448];
	add.f64 	%fd23, %fd21, %fd22;
	ld.global.f64 	%fd24, [%rd8+-384];
	add.f64 	%fd25, %fd23, %fd24;
	ld.global.f64 	%fd26, [%rd8+-320];
	add.f64 	%fd27, %fd25, %fd26;
	ld.global.f64 	%fd28, [%rd8+-256];
	add.f64 	%fd29, %fd27, %fd28;
	ld.global.f64 	%fd30, [%rd8+-192];
	add.f64 	%fd31, %fd29, %fd30;
	ld.global.f64 	%fd32, [%rd8+-128];
	add.f64 	%fd33, %fd31, %fd32;
	ld.global.f64 	%fd34, [%rd8+-64];
	add.f64 	%fd35, %fd33, %fd34;
	ld.global.f64 	%fd36, [%rd8];
	add.f64 	%fd37, %fd35, %fd36;
	ld.global.f64 	%fd38, [%rd8+64];
	add.f64 	%fd39, %fd37, %fd38;
	ld.global.f64 	%fd40, [%rd8+128];
	add.f64 	%fd41, %fd39, %fd40;
	ld.global.f64 	%fd42, [%rd8+192];
	add.f64 	%fd43, %fd41, %fd42;
	ld.global.f64 	%fd44, [%rd8+256];
	add.f64 	%fd45, %fd43, %fd44;
	ld.global.f64 	%fd46, [%rd8+320];
	add.f64 	%fd47, %fd45, %fd46;
	ld.global.f64 	%fd48, [%rd8+384];
	add.f64 	%fd49, %fd47, %fd48;
	ld.global.f64 	%fd50, [%rd8+448];
	add.f64 	%fd93, %fd49, %fd50;
	add.s32 	%r62, %r62, 128;
	add.s32 	%r61, %r61, 16;
	add.s32 	%r60, %r60, 128;
	setp.eq.s32 	%p5, %r61, 0;
	@%p5 bra 	$L__BB444_8;
	bra.uni 	$L__BB444_7;
$L__BB444_8:
	setp.eq.s32 	%p6, %r6, 0;
	@%p6 bra 	$L__BB444_18;
	add.s32 	%r38, %r6, -1;
	setp.lt.u32 	%p7, %r38, 7;
	@%p7 bra 	$L__BB444_11;
	add.s32 	%r39, %r62, %r14;
	mul.wide.s32 	%rd9, %r39, 8;
	add.s64 	%rd10, %rd1, %rd9;
	ld.global.f64 	%fd52, [%rd10];
	add.f64 	%fd53, %fd93, %fd52;
	ld.global.f64 	%fd54, [%rd10+64];
	add.f64 	%fd55, %fd53, %fd54;
	ld.global.f64 	%fd56, [%rd10+128];
	add.f64 	%fd57, %fd55, %fd56;
	ld.global.f64 	%fd58, [%rd10+192];
	add.f64 	%fd59, %fd57, %fd58;
	ld.global.f64 	%fd60, [%rd10+256];
	add.f64 	%fd61, %fd59, %fd60;
	ld.global.f64 	%fd62, [%rd10+320];
	add.f64 	%fd63, %fd61, %fd62;
	ld.global.f64 	%fd64, [%rd10+384];
	add.f64 	%fd65, %fd63, %fd64;
	ld.global.f64 	%fd66, [%rd10+448];
	add.f64 	%fd93, %fd65, %fd66;
	add.s32 	%r62, %r62, 64;
$L__BB444_11:
	setp.eq.s32 	%p8, %r7, 0;
	@%p8 bra 	$L__BB444_18;
	setp.lt.u32 	%p9, %r8, 3;
	@%p9 bra 	$L__BB444_14;
	add.s32 	%r40, %r62, %r14;
	mul.wide.s32 	%rd11, %r40, 8;
	add.s64 	%rd12, %rd1, %rd11;
	ld.global.f64 	%fd68, [%rd12];
	add.f64 	%fd69, %fd93, %fd68;
	ld.global.f64 	%fd70, [%rd12+64];
	add.f64 	%fd71, %fd69, %fd70;
	ld.global.f64 	%fd72, [%rd12+128];
	add.f64 	%fd73, %fd71, %fd72;
	ld.global.f64 	%fd74, [%rd12+192];
	add.f64 	%fd93, %fd73, %fd74;
	add.s32 	%r62, %r62, 32;
$L__BB444_14:
	setp.eq.s32 	%p10, %r9, 0;
	@%p10 bra 	$L__BB444_18;
	setp.eq.s32 	%p11, %r9, 1;
	add.s32 	%r41, %r62, %r14;
	mul.wide.s32 	%rd13, %r41, 8;
	add.s64 	%rd4, %rd1, %rd13;
	ld.global.f64 	%fd75, [%rd4];
	add.f64 	%fd93, %fd93, %fd75;
	@%p11 bra 	$L__BB444_18;
	setp.eq.s32 	%p12, %r9, 2;
	ld.global.f64 	%fd76, [%rd4+64];
	add.f64 	%fd93, %fd93, %fd76;
	@%p12 bra 	$L__BB444_18;
	ld.global.f64 	%fd77, [%rd4+128];
	add.f64 	%fd93, %fd93, %fd77;
$L__BB444_18:
	setp.ne.s32 	%p13, %r4, 0;
	// begin inline asm
	mov.b64 {%r42,%r43}, %fd93;
	// end inline asm
	shfl.sync.down.b32	%r45|%p14, %r43, 4, 31, -1;
	shfl.sync.down.b32	%r44|%p15, %r42, 4, 31, -1;
	// begin inline asm
	mov.b64 %fd79, {%r44,%r45};
	// end inline asm
	add.f64 	%fd80, %fd93, %fd79;
	// begin inline asm
	mov.b64 {%r46,%r47}, %fd80;
	// end inline asm
	shfl.sync.down.b32	%r49|%p16, %r47, 2, 31, -1;
	shfl.sync.down.b32	%r48|%p17, %r46, 2, 31, -1;
	// begin inline asm
	mov.b64 %fd81, {%r48,%r49};
	// end inline asm
	add.f64 	%fd82, %fd80, %fd81;
	// begin inline asm
	mov.b64 {%r50,%r51}, %fd82;
	// end inline asm
	shfl.sync.down.b32	%r53|%p18, %r51, 1, 31, -1;
	shfl.sync.down.b32	%r52|%p19, %r50, 1, 31, -1;
	// begin inline asm
	mov.b64 %fd83, {%r52,%r53};
	// end inline asm
	add.f64 	%fd15, %fd82, %fd83;
	@%p13 bra 	$L__BB444_20;
	add.s32 	%r54, %r56, %r12;
	mul.wide.s32 	%rd14, %r54, 8;
	add.s64 	%rd15, %rd3, %rd14;
	ld.global.f64 	%fd84, [%rd15];
	add.f64 	%fd85, %fd15, %fd84;
	st.global.f64 	[%rd15], %fd85;
$L__BB444_20:
	add.s32 	%r56, %r56, 32;
	setp.lt.s32 	%p20, %r56, %r31;
	@%p20 bra 	$L__BB444_4;
$L__BB444_21:
	add.s32 	%r55, %r55, 4;
	setp.lt.s32 	%p21, %r55, %r29;
	@%p21 bra 	$L__BB444_2;
$L__BB444_22:
	ret;

}
	// .globl	_Z16gpukernelCLMWNr3ILi4ELi2ELi1EEvPdS0_S0_iii
.visible .entry _Z16gpukernelCLMWNr3ILi4ELi2ELi1EEvPdS0_S0_iii(
	.param .u64 .ptr .align 1 _Z16gpukernelCLMWNr3ILi4ELi2ELi1EEvPdS0_S0_iii_param_0,
	.param .u64 .ptr .align 1 _Z16gpukernelCLMWNr3ILi4ELi2ELi1EEvPdS0_S0_iii_param_1,
	.param .u64 .ptr .align 1 _Z16gpukernelCLMWNr3ILi4ELi2ELi1EEvPdS0_S0_iii_param_2,
	.param .u32 _Z16gpukernelCLMWNr3ILi4ELi2ELi1EEvPdS0_S0_iii_param_3,
	.param .u32 _Z16gpukernelCLMWNr3ILi4ELi2ELi1EEvPdS0_S0_iii_param_4,
	.param .u32 _Z16gpukernelCLMWNr3ILi4ELi2ELi1EEvPdS0_S0_iii_param_5
)
{
	.reg .pred 	%p<20>;
	.reg .b32 	%r<58>;
	.reg .b64 	%rd<16>;
	.reg .b64 	%fd<92>;

	ld.param.u64 	%rd5, [_Z16gpukernelCLMWNr3ILi4ELi2ELi1EEvPdS0_S0_iii_param_0];
	ld.param.u64 	%rd6, [_Z16gpukernelCLMWNr3ILi4ELi2ELi1EEvPdS0_S0_iii_param_1];
	ld.param.u32 	%r29, [_Z16gpukernelCLMWNr3ILi4ELi2ELi1EEvPdS0_S0_iii_param_3];
	ld.param.u32 	%r30, [_Z16gpukernelCLMWNr3ILi4ELi2ELi1EEvPdS0_S0_iii_param_4];
	ld.param.u32 	%r31, [_Z16gpukernelCLMWNr3ILi4ELi2ELi1EEvPdS0_S0_iii_param_5];
	cvta.to.global.u64 	%rd1, %rd6;
	mov.u32 	%r1, %tid.x;
	shr.u32 	%r50, %r1, 2;
	setp.ge.s32 	%p1, %r50, %r29;
	@%p1 bra 	$L__BB445_22;
	and.b32  	%r3, %r1, 3;
	not.b32 	%r32, %r3;
	add.s32 	%r4, %r30, %r32;
	shr.u32 	%r33, %r4, 2;
	add.s32 	%r34, %r33, 1;
	and.b32  	%r5, %r34, 15;
	add.s32 	%r6, %r5, -1;
	and.b32  	%r7, %r34, 7;
	add.s32 	%r8, %r7, -1;
	and.b32  	%r9, %r34, 3;
	and.b32  	%r35, %r34, 2147483632;
	neg.s32 	%r10, %r35;
	add.s64 	%rd2, %rd1, 256;
	cvta.to.global.u64 	%rd3, %rd5;
$L__BB445_2:
	setp.lt.s32 	%p2, %r31, 1;
	@%p2 bra 	$L__BB445_21;
	mul.lo.s32 	%r12, %r50, %r31;
	mov.b32 	%r51, 0;
$L__BB445_4:
	setp.ge.s32 	%p3, %r3, %r30;
	mov.f64 	%fd91, 0d0000000000000000;
	@%p3 bra 	$L__BB445_18;
	setp.lt.u32 	%p4, %r4, 60;
	add.s32 	%r37, %r51, %r12;
	mul.lo.s32 	%r14, %r37, %r30;
	mov.f64 	%fd91, 0d0000000000000000;
	mov.u32 	%r57, %r3;
	@%p4 bra 	$L__BB445_8;
	add.s32 	%r55, %r3, %r14;
	mov.f64 	%fd91, 0d0000000000000000;
	mov.u32 	%r56, %r10;
	mov.u32 	%r57, %r3;
$L__BB445_7:
	.pragma "nounroll";
	mul.wide.s32 	%rd7, %r55, 8;
	add.s64 	%rd8, %rd2, %rd7;
	ld.global.f64 	%fd20, [%rd8+-256];
	add.f64 	%fd21, %fd91, %fd20;
	ld.global.f64 	%fd22, [%rd8+-224];
	add.f64 	%fd23, %fd21, %fd22;
	ld.global.f64 	%fd24, [%rd8+-192];
	add.f64 	%fd25, %fd23, %fd24;
	ld.global.f64 	%fd26, [%rd8+-160];
	add.f64 	%fd27, %fd25, %fd26;
	ld.global.f64 	%fd28, [%rd8+-128];
	add.f64 	%fd29, %fd27, %fd28;
	ld.global.f64 	%fd30, [%rd8+-96];
	add.f64 	%fd31, %fd29, %fd30;
	ld.global.f64 	%fd32, [%rd8+-64];
	add.f64 	%fd33, %fd31, %fd32;
	ld.global.f64 	%fd34, [%rd8+-32];
	add.f64 	%fd35, %fd33, %fd34;
	ld.global.f64 	%fd36, [%rd8];
	add.f64 	%fd37, %fd35, %fd36;
	ld.global.f64 	%fd38, [%rd8+32];
	add.f64 	%fd39, %fd37, %fd38;
	ld.global.f64 	%fd40, [%rd8+64];
	add.f64 	%fd41, %fd39, %fd40;
	ld.global.f64 	%fd42, [%rd8+96];
	add.f64 	%fd43, %fd41, %fd42;
	ld.global.f64 	%fd44, [%rd8+128];
	add.f64 	%fd45, %fd43, %fd44;
	ld.global.f64 	%fd46, [%rd8+160];
	add.f64 	%fd47, %fd45, %fd46;
	ld.global.f64 	%fd48, [%rd8+192];
	add.f64 	%fd49, %fd47, %fd48;
	ld.global.f64 	%fd50, [%rd8+224];
	add.f64 	%fd91, %fd49, %fd50;
	add.s32 	%r57, %r57, 64;
	add.s32 	%r56, %r56, 16;
	add.s32 	%r55, %r55, 64;
	setp.eq.s32 	%p5, %r56, 0;
	@%p5 bra 	$L__BB445_8;
	bra.uni 	$L__BB445_7;
$L__BB445_8:
	setp.eq.s32 	%p6, %r5, 0;
	@%p6 bra 	$L__BB445_18;
	setp.lt.u32 	%p7, %r6, 7;
	@%p7 bra 	$L__BB445_11;
	add.s32 	%r38, %r57, %r14;
	mul.wide.s32 	%rd9, %r38, 8;
	add.s64 	%rd10, %rd1, %rd9;
	ld.global.f64 	%fd52, [%rd10];
	add.f64 	%fd53, %fd91, %fd52;
	ld.global.f64 	%fd54, [%rd10+32];
	add.f64 	%fd55, %fd53, %fd54;
	ld.global.f64 	%fd56, [%rd10+64];
	add.f64 	%fd57, %fd55, %fd56;
	ld.global.f64 	%fd58, [%rd10+96];
	add.f64 	%fd59, %fd57, %fd58;
	ld.global.f64 	%fd60, [%rd10+128];
	add.f64 	%fd61, %fd59, %fd60;
	ld.global.f64 	%fd62, [%rd10+160];
	add.f64 	%fd63, %fd61, %fd62;
	ld.global.f64 	%fd64, [%rd10+192];
	add.f64 	%fd65, %fd63, %fd64;
	ld.global.f64 	%fd66, [%rd10+224];
	add.f64 	%fd91, %fd65, %fd66;
	add.s32 	%r57, %r57, 32;
$L__BB445_11:
	setp.eq.s32 	%p8, %r7, 0;
	@%p8 bra 	$L__BB445_18;
	setp.lt.u32 	%p9, %r8, 3;
	@%p9 bra 	$L__BB445_14;
	add.s32 	%r39, %r57, %r14;
	mul.wide.s32 	%rd11, %r39, 8;
	add.s64 	%rd12, %rd1, %rd11;
	ld.global.f64 	%fd68, [%rd12];
	add.f64 	%fd69, %fd91, %fd68;
	ld.global.f64 	%fd70, [%rd12+32];
	add.f64 	%fd71, %fd69, %fd70;
	ld.global.f64 	%fd72, [%rd12+64];
	add.f64 	%fd73, %fd71, %fd72;
	ld.global.f64 	%fd74, [%rd12+96];
	add.f64 	%fd91, %fd73, %fd74;
	add.s32 	%r57, %r57, 16;
$L__BB445_14:
	setp.eq.s32 	%p10, %r9, 0;
	@%p10 bra 	$L__BB445_18;
	setp.eq.s32 	%p11, %r9, 1;
	add.s32 	%r40, %r57, %r14;
	mul.wide.s32 	%rd13, %r40, 8;
	add.s64 	%rd4, %rd1, %rd13;
	ld.global.f64 	%fd75, [%rd4];
	add.f64 	%fd91, %fd91, %fd75;
	@%p11 bra 	$L__BB445_18;
	setp.eq.s32 	%p12, %r9, 2;
	ld.global.f64 	%fd76, [%rd4+32];
	add.f64 	%fd91, %fd91, %fd76;
	@%p12 bra 	$L__BB445_18;
	ld.global.f64 	%fd77, [%rd4+64];
	add.f64 	%fd91, %fd91, %fd77;
$L__BB445_18:
	setp.ne.s32 	%p13, %r3, 0;
	// begin inline asm
	mov.b64 {%r41,%r42}, %fd91;
	// end inline asm
	shfl.sync.down.b32	%r44|%p14, %r42, 2, 31, -1;
	shfl.sync.down.b32	%r43|%p15, %r41, 2, 31, -1;
	// begin inline asm
	mov.b64 %fd79, {%r43,%r44};
	// end inline asm
	add.f64 	%fd80, %fd91, %fd79;
	// begin inline asm
	mov.b64 {%r45,%r46}, %fd80;
	// end inline asm
	shfl.sync.down.b32	%r48|%p16, %r46, 1, 31, -1;
	shfl.sync.down.b32	%r47|%p17, %r45, 1, 31, -1;
	// begin inline asm
	mov.b64 %fd81, {%r47,%r48};
	// end inline asm
	add.f64 	%fd15, %fd80, %fd81;
	@%p13 bra 	$L__BB445_20;
	add.s32 	%r49, %r51, %r12;
	mul.wide.u32 	%rd14, %r49, 8;
	add.s64 	%rd15, %rd3, %rd14;
	ld.global.f64 	%fd82, [%rd15];
	add.f64 	%fd83, %fd15, %fd82;
	st.global.f64 	[%rd15], %fd83;
$L__BB445_20:
	add.s32 	%r51, %r51, 1;
	setp.ne.s32 	%p18, %r51, %r31;
	@%p18 bra 	$L__BB445_4;
$L__BB445_21:
	add.s32 	%r50, %r50, 16;
	setp.lt.s32 	%p19, %r50, %r29;
	@%p19 bra 	$L__BB445_2;
$L__BB445_22:
	ret;

}
	// .globl	_Z16gpukernelCLMWNr3ILi4ELi2ELi2EEvPdS0_S0_iii
.visible .entry _Z16gpukernelCLMWNr3ILi4ELi2ELi2EEvPdS0_S0_iii(
	.param .u64 .ptr .align 1 _Z16gpukernelCLMWNr3ILi4ELi2ELi2EEvPdS0_S0_iii_param_0,
	.param .u64 .ptr .align 1 _Z16gpukernelCLMWNr3ILi4ELi2ELi2EEvPdS0_S0_iii_param_1,
	.param .u64 .ptr .align 1 _Z16gpukernelCLMWNr3ILi4ELi2ELi2EEvPdS0_S0_iii_param_2,
	.param .u32 _Z16gpukernelCLMWNr3ILi4ELi2ELi2EEvPdS0_S0_iii_param_3,
	.param .u32 _Z16gpukernelCLMWNr3ILi4ELi2ELi2EEvPdS0_S0_iii_param_4,
	.param .u32 _Z16gpukernelCLMWNr3ILi4ELi2ELi2EEvPdS0_S0_iii_param_5
)
{
	.reg .pred 	%p<20>;
	.reg .b32 	%r<59>;
	.reg .b64 	%rd<16>;
	.reg .b64 	%fd<92>;

	ld.param.u64 	%rd5, [_Z16gpukernelCLMWNr3ILi4ELi2ELi2EEvPdS0_S0_iii_param_0];
	ld.param.u64 	%rd6, [_Z16gpukernelCLMWNr3ILi4ELi2ELi2EEvPdS0_S0_iii_param_1];
	ld.param.u32 	%r29, [_Z16gpukernelCLMWNr3ILi4ELi2ELi2EEvPdS0_S0_iii_param_3];
	ld.param.u32 	%r30, [_Z16gpukernelCLMWNr3ILi4ELi2ELi2EEvPdS0_S0_iii_param_4];
	ld.param.u32 	%r31, [_Z16gpukernelCLMWNr3ILi4ELi2ELi2EEvPdS0_S0_iii_param_5];
	cvta.to.global.u64 	%rd1, %rd6;
	mov.u32 	%r1, %tid.x;
	shr.u32 	%r51, %r1, 3;
	setp.ge.s32 	%p1, %r51, %r29;
	@%p1 bra 	$L__BB446_22;
	shr.u32 	%r32, %r1, 2;
	and.b32  	%r3, %r32, 1;
	and.b32  	%r4, %r1, 3;
	not.b32 	%r33, %r4;
	add.s32 	%r5, %r30, %r33;
	shr.u32 	%r34, %r5, 2;
	add.s32 	%r35, %r34, 1;
	and.b32  	%r6, %r35, 15;
	and.b32  	%r7, %r35, 7;
	add.s32 	%r8, %r7, -1;
	and.b32  	%r9, %r35, 3;
	and.b32  	%r36, %r35, 2147483632;
	neg.s32 	%r10, %r36;
	add.s64 	%rd2, %rd1, 256;
	cvta.to.global.u64 	%rd3, %rd5;
$L__BB446_2:
	setp.ge.s32 	%p2, %r3, %r31;
	@%p2 bra 	$L__BB446_21;
	mul.lo.s32 	%r12, %r51, %r31;
	mov.u32 	%r52, %r3;
$L__BB446_4:
	setp.ge.s32 	%p3, %r4, %r30;
	mov.f64 	%fd91, 0d0000000000000000;
	@%p3 bra 	$L__BB446_18;
	setp.lt.u32 	%p4, %r5, 60;
	add.s32 	%r37, %r52, %r12;
	mul.lo.s32 	%r14, %r37, %r30;
	mov.f64 	%fd91, 0d0000000000000000;
	mov.u32 	%r58, %r4;
	@%p4 bra 	$L__BB446_8;
	add.s32 	%r56, %r4, %r14;
	mov.f64 	%fd91, 0d0000000000000000;
	mov.u32 	%r57, %r10;
	mov.u32 	%r58, %r4;
$L__BB446_7:
	.pragma "nounroll";
	mul.wide.s32 	%rd7, %r56, 8;
	add.s64 	%rd8, %rd2, %rd7;
	ld.global.f64 	%fd20, [%rd8+-256];
	add.f64 	%fd21, %fd91, %fd20;
	ld.global.f64 	%fd22, [%rd8+-224];
	add.f64 	%fd23, %fd21, %fd22;
	ld.global.f64 	%fd24, [%rd8+-192];
	add.f64 	%fd25, %fd23, %fd24;
	ld.global.f64 	%fd26, [%rd8+-160];
	add.f64 	%fd27, %fd25, %fd26;
	ld.global.f64 	%fd28, [%rd8+-128];
	add.f64 	%fd29, %fd27, %fd28;
	ld.global.f64 	%fd30, [%rd8+-96];
	add.f64 	%fd31, %fd29, %fd30;
	ld.global.f64 	%fd32, [%rd8+-64];
	add.f64 	%fd33, %fd31, %fd32;
	ld.global.f64 	%fd34, [%rd8+-32];
	add.f64 	%fd35, %fd33, %fd34;
	ld.global.f64 	%fd36, [%rd8];
	add.f64 	%fd37, %fd35, %fd36;
	ld.global.f64 	%fd38, [%rd8+32];
	add.f64 	%fd39, %fd37, %fd38;
	ld.global.f64 	%fd40, [%rd8+64];
	add.f64 	%fd41, %fd39, %fd40;
	ld.global.f64 	%fd42, [%rd8+96];
	add.f64 	%fd43, %fd41, %fd42;
	ld.global.f64 	%fd44, [%rd8+128];
	add.f64 	%fd45, %fd43, %fd44;
	ld.global.f64 	%fd46, [%rd8+160];
	add.f64 	%fd47, %fd45, %fd46;
	ld.global.f64 	%fd48, [%rd8+192];
	add.f64 	%fd49, %fd47, %fd48;
	ld.global.f64 	%fd50, [%rd8+224];
	add.f64 	%fd91, %fd49, %fd50;
	add.s32 	%r58, %r58, 64;
	add.s32 	%r57, %r57, 16;
	add.s32 	%r56, %r56, 64;
	setp.eq.s32 	%p5, %r57, 0;
	@%p5 bra 	$L__BB446_8;
	bra.uni 	$L__BB446_7;
$L__BB446_8:
	setp.eq.s32 	%p6, %r6, 0;
	@%p6 bra 	$L__BB446_18;
	add.s32 	%r38, %r6, -1;
	setp.lt.u32 	%p7, %r38, 7;
	@%p7 bra 	$L__BB446_11;
	add.s32 	%r39, %r58, %r14;
	mul.wide.s32 	%rd9, %r39, 8;
	add.s64 	%rd10, %rd1, %rd9;
	ld.global.f64 	%fd52, [%rd10];
	add.f64 	%fd53, %fd91, %fd52;
	ld.global.f64 	%fd54, [%rd10+32];
	add.f64 	%fd55, %fd53, %fd54;
	ld.global.f64 	%fd56, [%rd10+64];
	add.f64 	%fd57, %fd55, %fd56;
	ld.global.f64 	%fd58, [%rd10+96];
	add.f64 	%fd59, %fd57, %fd58;
	ld.global.f64 	%fd60, [%rd10+128];
	add.f64 	%fd61, %fd59, %fd60;
	ld.global.f64 	%fd62, [%rd10+160];
	add.f64 	%fd63, %fd61, %fd62;
	ld.global.f64 	%fd64, [%rd10+192];
	add.f64 	%fd65, %fd63, %fd64;
	ld.global.f64 	%fd66, [%rd10+224];
	add.f64 	%fd91, %fd65, %fd66;
	add.s32 	%r58, %r58, 32;
$L__BB446_11:
	setp.eq.s32 	%p8, %r7, 0;
	@%p8 bra 	$L__BB446_18;
	setp.lt.u32 	%p9, %r8, 3;
	@%p9 bra 	$L__BB446_14;
	add.s32 	%r40, %r58, %r14;
	mul.wide.s32 	%rd11, %r40, 8;
	add.s64 	%rd12, %rd1, %rd11;
	ld.global.f64 	%fd68, [%rd12];
	add.f64 	%fd69, %fd91, %fd68;
	ld.global.f64 	%fd70, [%rd12+32];
	add.f64 	%fd71, %fd69, %fd70;
	ld.global.f64 	%fd72, [%rd12+64];
	add.f64 	%fd73, %fd71, %fd72;
	ld.global.f64 	%fd74, [%rd12+96];
	add.f64 	%fd91, %fd73, %fd74;
	add.s32 	%r58, %r58, 16;
$L__BB446_14:
	setp.eq.s32 	%p10, %r9, 0;
	@%p10 bra 	$L__BB446_18;
	setp.eq.s32 	%p11, %r9, 1;
	add.s32 	%r41, %r58, %r14;
	mul.wide.s32 	%rd13, %r41, 8;
	add.s64 	%rd4, %rd1, %rd13;
	ld.global.f64 	%fd75, [%rd4];
	add.f64 	%fd91, %fd91, %fd75;
	@%p11 bra 	$L__BB446_18;
	setp.eq.s32 	%p12, %r9, 2;
	ld.global.f64 	%fd76, [%rd4+32];
	add.f64 	%fd91, %fd91, %fd76;
	@%p12 bra 	$L__BB446_18;
	ld.global.f64 	%fd77, [%rd4+64];
	add.f64 	%fd91, %fd91, %fd77;
$L__BB446_18:
	setp.ne.s32 	%p13, %r4, 0;
	// begin inline asm
	mov.b64 {%r42,%r43}, %fd91;
	// end inline asm
	shfl.sync.down.b32	%r45|%p14, %r43, 2, 31, -1;
	shfl.sync.down.b32	%r44|%p15, %r42, 2, 31, -1;
	// begin inline asm
	mov.b64 %fd79, {%r44,%r45};
	// end inline asm
	add.f64 	%fd80, %fd91, %fd79;
	// begin inline asm
	mov.b64 {%r46,%r47}, %fd80;
	// end inline asm
	shfl.sync.down.b32	%r49|%p16, %r47, 1, 31, -1;
	shfl.sync.down.b32	%r48|%p17, %r46, 1, 31, -1;
	// begin inline asm
	mov.b64 %fd81, {%r48,%r49};
	// end inline asm
	add.f64 	%fd15, %fd80, %fd81;
	@%p13 bra 	$L__BB446_20;
	add.s32 	%r50, %r52, %r12;
	mul.wide.s32 	%rd14, %r50, 8;
	add.s64 	%rd15, %rd3, %rd14;
	ld.global.f64 	%fd82, [%rd15];
	add.f64 	%fd83, %fd15, %fd82;
	st.global.f64 	[%rd15], %fd83;
$L__BB446_20:
	add.s32 	%r52, %r52, 2;
	setp.lt.s32 	%p18, %r52, %r31;
	@%p18 bra 	$L__BB446_4;
$L__BB446_21:
	add.s32 	%r51, %r51, 8;
	setp.lt.s32 	%p19, %r51, %r29;
	@%p19 bra 	$L__BB446_2;
$L__BB446_22:
	ret;

}
	// .globl	_Z16gpukernelCLMWNr3ILi4ELi4ELi1EEvPdS0_S0_iii
.visible .entry _Z16gpukernelCLMWNr3ILi4ELi4ELi1EEvPdS0_S0_iii(
	.param .u64 .ptr .align 1 _Z16gpukernelCLMWNr3ILi4ELi4ELi1EEvPdS0_S0_iii_param_0,
	.param .u64 .ptr .align 1 _Z16gpukernelCLMWNr3ILi4ELi4ELi1EEvPdS0_S0_iii_param_1,
	.param .u64 .ptr .align 1 _Z16gpukernelCLMWNr3ILi4ELi4ELi1EEvPdS0_S0_iii_param_2,
	.param .u32 _Z16gpukernelCLMWNr3ILi4ELi4ELi1EEvPdS0_S0_iii_param_3,
	.param .u32 _Z16gpukernelCLMWNr3ILi4ELi4ELi1EEvPdS0_S0_iii_param_4,
	.param .u32 _Z16gpukernelCLMWNr3ILi4ELi4ELi1EEvPdS0_S0_iii_param_5
)
{
	.reg .pred 	%p<20>;
	.reg .b32 	%r<58>;
	.reg .b64 	%rd<16>;
	.reg .b64 	%fd<92>;

	ld.param.u64 	%rd5, [_Z16gpukernelCLMWNr3ILi4ELi4ELi1EEvPdS0_S0_iii_param_0];
	ld.param.u64 	%rd6, [_Z16gpukernelCLMWNr3ILi4ELi4ELi1EEvPdS0_S0_iii_param_1];
	ld.param.u32 	%r29, [_Z16gpukernelCLMWNr3ILi4ELi4ELi1EEvPdS0_S0_iii_param_3];
	ld.param.u32 	%r30, [_Z16gpukernelCLMWNr3ILi4ELi4ELi1EEvPdS0_S0_iii_param_4];
	ld.param.u32 	%r31, [_Z16gpukernelCLMWNr3ILi4ELi4ELi1EEvPdS0_S0_iii_param_5];
	cvta.to.global.u64 	%rd1, %rd6;
	mov.u32 	%r1, %tid.x;
	shr.u32 	%r50, %r1, 2;
	setp.ge.s32 	%p1, %r50, %r29;
	@%p1 bra 	$L__BB447_22;
	and.b32  	%r3, %r1, 3;
	not.b32 	%r32, %r3;
	add.s32 	%r4, %r30, %r32;
	shr.u32 	%r33, %r4, 2;
	add.s32 	%r34, %r33, 1;
	and.b32  	%r5, %r34, 15;
	add.s32 	%r6, %r5, -1;
	and.b32  	%r7, %r34, 7;
	add.s32 	%r8, %r7, -1;
	and.b32  	%r9, %r34, 3;
	and.b32  	%r35, %r34, 2147483632;
	neg.s32 	%r10, %r35;
	add.s64 	%rd2, %rd1, 256;
	cvta.to.global.u64 	%rd3, %rd5;
$L__BB447_2:
	setp.lt.s32 	%p2, %r31, 1;
	@%p2 bra 	$L__BB447_21;
	mul.lo.s32 	%r12, %r50, %r31;
	mov.b32 	%r51, 0;
$L__BB447_4:
	setp.ge.s32 	%p3, %r3, %r30;
	mov.f64 	%fd91, 0d0000000000000000;
	@%p3 bra 	$L__BB447_18;
	setp.lt.u32 	%p4, %r4, 60;
	add.s32 	%r37, %r51, %r12;
	mul.lo.s32 	%r14, %r37, %r30;
	mov.f64 	%fd91, 0d0000000000000000;
	mov.u32 	%r57, %r3;
	@%p4 bra 	$L__BB447_8;
	add.s32 	%r55, %r3, %r14;
	mov.f64 	%fd91, 0d0000000000000000;
	mov.u32 	%r56, %r10;
	mov.u32 	%r57, %r3;
$L__BB447_7:
	.pragma "nounroll";
	mul.wide.s32 	%rd7, %r55, 8;
	add.s64 	%rd8, %rd2, %rd7;
	ld.global.f64 	%fd20, [%rd8+-256];
	add.f64 	%fd21, %fd91, %fd20;
	ld.global.f64 	%fd22, [%rd8+-224];
	add.f64 	%fd23, %fd21, %fd22;
	ld.global.f64 	%fd24, [%rd8+-192];
	add.f64 	%fd25, %fd23, %fd24;
	ld.global.f64 	%fd26, [%rd8+-160];
	add.f64 	%fd27, %fd25, %fd26;
	ld.global.f64 	%fd28, [%rd8+-128];
	add.f64 	%fd29, %fd27, %fd28;
	ld.global.f64 	%fd30, [%rd8+-96];
	add.f64 	%fd31, %fd29, %fd30;
	ld.global.f64 	%fd32, [%rd8+-64];
	add.f64 	%fd33, %fd31, %fd32;
	ld.global.f64 	%fd34, [%rd8+-32];
	add.f64 	%fd35, %fd33, %fd34;
	ld.global.f64 	%fd36, [%rd8];
	add.f64 	%fd37, %fd35, %fd36;
	ld.global.f64 	%fd38, [%rd8+32];
	add.f64 	%fd39, %fd37, %fd38;
	ld.global.f64 	%fd40, [%rd8+64];
	add.f64 	%fd41, %fd39, %fd40;
	ld.global.f64 	%fd42, [%rd8+96];
	add.f64 	%fd43, %fd41, %fd42;
	ld.global.f64 	%fd44, [%rd8+128];
	add.f64 	%fd45, %fd43, %fd44;
	ld.global.f64 	%fd46, [%rd8+160];
	add.f64 	%fd47, %fd45, %fd46;
	ld.global.f64 	%fd48, [%rd8+192];
	add.f64 	%fd49, %fd47, %fd48;
	ld.global.f64 	%fd50, [%rd8+224];
	add.f64 	%fd91, %fd49, %fd50;
	add.s32 	%r57, %r57, 64;
	add.s32 	%r56, %r56, 16;
	add.s32 	%r55, %r55, 64;
	setp.eq.s32 	%p5, %r56, 0;
	@%p5 bra 	$L__BB447_8;
	bra.uni 	$L__BB447_7;
$L__BB447_8:
	setp.eq.s32 	%p6, %r5, 0;
	@%p6 bra 	$L__BB447_18;
	setp.lt.u32 	%p7, %r6, 7;
	@%p7 bra 	$L__BB447_11;
	add.s32 	%r38, %r57, %r14;
	mul.wide.s32 	%rd9, %r38, 8;
	add.s64 	%rd10, %rd1, %rd9;
	ld.global.f64 	%fd52, [%rd10];
	add.f64 	%fd53, %fd91, %fd52;
	ld.global.f64 	%fd54, [%rd10+32];
	add.f64 	%fd55, %fd53, %fd54;
	ld.global.f64 	%fd56, [%rd10+64];
	add.f64 	%fd57, %fd55, %fd56;
	ld.global.f64 	%fd58, [%rd10+96];
	add.f64 	%fd59, %fd57, %fd58;
	ld.global.f64 	%fd60, [%rd10+128];
	add.f64 	%fd61, %fd59, %fd60;
	ld.global.f64 	%fd62, [%rd10+160];
	add.f64 	%fd63, %fd61, %fd62;
	ld.global.f64 	%fd64, [%rd10+192];
	add.f64 	%fd65, %fd63, %fd64;
	ld.global.f64 	%fd66, [%rd10+224];
	add.f64 	%fd91, %fd65, %fd66;
	add.s32 	%r57, %r57, 32;
$L__BB447_11:
	setp.eq.s32 	%p8, %r7, 0;
	@%p8 bra 	$L__BB447_18;
	setp.lt.u32 	%p9, %r8, 3;
	@%p9 bra 	$L__BB447_14;
	add.s32 	%r39, %r57, %r14;
	mul.wide.s32 	%rd11, %r39, 8;
	add.s64 	%rd12, %rd1, %rd11;
	ld.global.f64 	%fd68, [%rd12];
	add.f64 	%fd69, %fd91, %fd68;
	ld.global.f64 	%fd70, [%rd12+32];
	add.f64 	%fd71, %fd69, %fd70;
	ld.global.f64 	%fd72, [%rd12+64];
	add.f64 	%fd73, %fd71, %fd72;
	ld.global.f64 	%fd74, [%rd12+96];
	add.f64 	%fd91, %fd73, %fd74;
	add.s32 	%r57, %r57, 16;
$L__BB447_14:
	setp.eq.s32 	%p10, %r9, 0;
	@%p10 bra 	$L__BB447_18;
	setp.eq.s32 	%p11, %r9, 1;
	add.s32 	%r40, %r57, %r14;
	mul.wide.s32 	%rd13, %r40, 8;
	add.s64 	%rd4, %rd1, %rd13;
	ld.global.f64 	%fd75, [%rd4];
	add.f64 	%fd91, %fd91, %fd75;
	@%p11 bra 	$L__BB447_18;
	setp.eq.s32 	%p12, %r9, 2;
	ld.global.f64 	%fd76, [%rd4+32];
	add.f64 	%fd91, %fd91, %fd76;
	@%p12 bra 	$L__BB447_18;
	ld.global.f64 	%fd77, [%rd4+64];
	add.f64 	%fd91, %fd91, %fd77;
$L__BB447_18:
	setp.ne.s32 	%p13, %r3, 0;
	// begin inline asm
	mov.b64 {%r41,%r42}, %fd91;
	// end inline asm
	shfl.sync.down.b32	%r44|%p14, %r42, 2, 31, -1;
	shfl.sync.down.b32	%r43|%p15, %r41, 2, 31, -1;
	// begin inline asm
	mov.b64 %fd79, {%r43,%r44};
	// end inline asm
	add.f64 	%fd80, %fd91, %fd79;
	// begin inline asm
	mov.b64 {%r45,%r46}, %fd80;
	// end inline asm
	shfl.sync.down.b32	%r48|%p16, %r46, 1, 31, -1;
	shfl.sync.down.b32	%r47|%p17, %r45, 1, 31, -1;
	// begin inline asm
	mov.b64 %fd81, {%r47,%r48};
	// end inline asm
	add.f64 	%fd15, %fd80, %fd81;
	@%p13 bra 	$L__BB447_20;
	add.s32 	%r49, %r51, %r12;
	mul.wide.u32 	%rd14, %r49, 8;
	add.s64 	%rd15, %rd3, %rd14;
	ld.global.f64 	%fd82, [%rd15];
	add.f64 	%fd83, %fd15, %fd82;
	st.global.f64 	[%rd15], %fd83;
$L__BB447_20:
	add.s32 	%r51, %r51, 1;
	setp.ne.s32 	%p18, %r51, %r31;
	@%p18 bra 	$L__BB447_4;
$L__BB447_21:
	add.s32 	%r50, %r50, 32;
	setp.lt.s32 	%p19, %r50, %r29;
	@%p19 bra 	$L__BB447_2;
$L__BB447_22:
	ret;

}
	// .globl	_Z16gpukernelCLMWNr3ILi4ELi4ELi2EEvPdS0_S0_iii
.visible .entry _Z16gpukernelCLMWNr3ILi4ELi4ELi2EEvPdS0_S0_iii(
	.param .u64 .ptr .align 1 _Z16gpukernelCLMWNr3ILi4ELi4ELi2EEvPdS0_S0_iii_param_0,
	.param .u64 .ptr .align 1 _Z16gpukernelCLMWNr3ILi4ELi4ELi2EEvPdS0_S0_iii_param_1,
	.param .u64 .ptr .align 1 _Z16gpukernelCLMWNr3ILi4ELi4ELi2EEvPdS0_S0_iii_param_2,
	.param .u32 _Z16gpukernelCLMWNr3ILi4ELi4ELi2EEvPdS0_S0_iii_param_3,
	.param .u32 _Z16gpukernelCLMWNr3ILi4ELi4ELi2EEvPdS0_S0_iii_param_4,
	.param .u32 _Z16gpukernelCLMWNr3ILi4ELi4ELi2EEvPdS0_S0_iii_param_5
)
{
	.reg .pred 	%p<20>;
	.reg .b32 	%r<59>;
	.reg .b64 	%rd<16>;
	.reg .b64 	%fd<92>;

	ld.param.u64 	%rd5, [_Z16gpukernelCLMWNr3ILi4ELi4ELi2EEvPdS0_S0_iii_param_0];
	ld.param.u64 	%rd6, [_Z16gpukernelCLMWNr3ILi4ELi4ELi2EEvPdS0_S0_iii_param_1];
	ld.param.u32 	%r29, [_Z16gpukernelCLMWNr3ILi4ELi4ELi2EEvPdS0_S0_iii_param_3];
	ld.param.u32 	%r30, [_Z16gpukernelCLMWNr3ILi4ELi4ELi2EEvPdS0_S0_iii_param_4];
	ld.param.u32 	%r31, [_Z16gpukernelCLMWNr3ILi4ELi4ELi2EEvPdS0_S0_iii_param_5];
	cvta.to.global.u64 	%rd1, %rd6;
	mov.u32 	%r1, %tid.x;
	shr.u32 	%r51, %r1, 3;
	setp.ge.s32 	%p1, %r51, %r29;
	@%p1 bra 	$L__BB448_22;
	shr.u32 	%r32, %r1, 2;
	and.b32  	%r3, %r32, 1;
	and.b32  	%r4, %r1, 3;
	not.b32 	%r33, %r4;
	add.s32 	%r5, %r30, %r33;
	shr.u32 	%r34, %r5, 2;
	add.s32 	%r35, %r34, 1;
	and.b32  	%r6, %r35, 15;
	and.b32  	%r7, %r35, 7;
	add.s32 	%r8, %r7, -1;
	and.b32  	%r9, %r35, 3;
	and.b32  	%r36, %r35, 2147483632;
	neg.s32 	%r10, %r36;
	add.s64 	%rd2, %rd1, 256;
	cvta.to.global.u64 	%rd3, %rd5;
$L__BB448_2:
	setp.ge.s32 	%p2, %r3, %r31;
	@%p2 bra 	$L__BB448_21;
	mul.lo.s32 	%r12, %r51, %r31;
	mov.u32 	%r52, %r3;
$L__BB448_4:
	setp.ge.s32 	%p3, %r4, %r30;
	mov.f64 	%fd91, 0d0000000000000000;
	@%p3 bra 	$L__BB448_18;
	setp.lt.u32 	%p4, %r5, 60;
	add.s32 	%r37, %r52, %r12;
	mul.lo.s32 	%r14, %r37, %r30;
	mov.f64 	%fd91, 0d0000000000000000;
	mov.u32 	%r58, %r4;
	@%p4 bra 	$L__BB448_8;
	add.s32 	%r56, %r4, %r14;
	mov.f64 	%fd91, 0d0000000000000000;
	mov.u32 	%r57, %r10;
	mov.u32 	%r58, %r4;
$L__BB448_7:
	.pragma "nounroll";
	mul.wide.s32 	%rd7, %r56, 8;
	add.s64 	%rd8, %rd2, %rd7;
	ld.global.f64 	%fd20, [%rd8+-256];
	add.f64 	%fd21, %fd91, %fd20;
	ld.global.f64 	%fd22, [%rd8+-224];
	add.f64 	%fd23, %fd21, %fd22;
	ld.global.f64 	%fd24, [%rd8+-192];
	add.f64 	%fd25, %fd23, %fd24;
	ld.global.f64 	%fd26, [%rd8+-160];
	add.f64 	%fd27, %fd25, %fd26;
	ld.global.f64 	%fd28, [%rd8+-128];
	add.f64 	%fd29, %fd27, %fd28;
	ld.global.f64 	%fd30, [%rd8+-96];
	add.f64 	%fd31, %fd29, %fd30;
	ld.global.f64 	%fd32, [%rd8+-64];
	add.f64 	%fd33, %fd31, %fd32;
	ld.global.f64 	%fd34, [%rd8+-32];
	add.f64 	%fd35, %fd33, %fd34;
	ld.global.f64 	%fd36, [%rd8];
	add.f64 	%fd37, %fd35, %fd36;
	ld.global.f64 	%fd38, [%rd8+32];
	add.f64 	%fd39, %fd37, %fd38;
	ld.global.f64 	%fd40, [%rd8+64];
	add.f64 	%fd41, %fd39, %fd40;
	ld.global.f64 	%fd42, [%rd8+96];
	add.f64 	%fd43, %fd41, %fd42;
	ld.global.f64 	%fd44, [%rd8+128];
	add.f64 	%fd45, %fd43, %fd44;
	ld.global.f64 	%fd46, [%rd8+160];
	add.f64 	%fd47, %fd45, %fd46;
	ld.global.f64 	%fd48, [%rd8+192];
	add.f64 	%fd49, %fd47, %fd48;
	ld.global.f64 	%fd50, [%rd8+224];
	add.f64 	%fd91, %fd49, %fd50;
	add.s32 	%r58, %r58, 64;
	add.s32 	%r57, %r57, 16;
	add.s32 	%r56, %r56, 64;
	setp.eq.s32 	%p5, %r57, 0;
	@%p5 bra 	$L__BB448_8;
	bra.uni 	$L__BB448_7;
$L__BB448_8:
	setp.eq.s32 	%p6, %r6, 0;
	@%p6 bra 	$L__BB448_18;
	add.s32 	%r38, %r6, -1;
	setp.lt.u32 	%p7, %r38, 7;
	@%p7 bra 	$L__BB448_11;
	add.s32 	%r39, %r58, %r14;
	mul.wide.s32 	%rd9, %r39, 8;
	add.s64 	%rd10, %rd1, %rd9;
	ld.global.f64 	%fd52, [%rd10];
	add.f64 	%fd53, %fd91, %fd52;
	ld.global.f64 	%fd54, [%rd10+32];
	add.f64 	%fd55, %fd53, %fd54;
	ld.global.f64 	%fd56, [%rd10+64];
	add.f64 	%fd57, %fd55, %fd56;
	ld.global.f64 	%fd58, [%rd10+96];
	add.f64 	%fd59, %fd57, %fd58;
	ld.global.f64 	%fd60, [%rd10+128];
	add.f64 	%fd61, %fd59, %fd60;
	ld.global.f64 	%fd62, [%rd10+160];
	add.f64 	%fd63, %fd61, %fd62;
	ld.global.f64 	%fd64, [%rd10+192];
	add.f64 	%fd65, %fd63, %fd64;
	ld.global.f64 	%fd66, [%rd10+224];
	add.f64 	%fd91, %fd65, %fd66;
	add.s32 	%r58, %r58, 32;
$L__BB448_11:
	setp.eq.s32 	%p8, %r7, 0;
	@%p8 bra 	$L__BB448_18;
	setp.lt.u32 	%p9, %r8, 3;
	@%p9 bra 	$L__BB448_14;
	add.s32 	%r40, %r58, %r14;
	mul.wide.s32 	%rd11, %r40, 8;
	add.s64 	%rd12, %rd1, %rd11;
	ld.global.f64 	%fd68, [%rd12];
	add.f64 	%fd69, %fd91, %fd68;
	ld.global.f64 	%fd70, [%rd12+32];
	add.f64 	%fd71, %fd69, %fd70;
	ld.global.f64 	%fd72, [%rd12+64];
	add.f64 	%fd73, %fd71, %fd72;
	ld.global.f64 	%fd74, [%rd12+96];
	add.f64 	%fd91, %fd73, %fd74;
	add.s32 	%r58, %r58, 16;
$L__BB448_14:
	setp.eq.s32 	%p10, %r9, 0;
	@%p10 bra 	$L__BB448_18;
	setp.eq.s32 	%p11, %r9, 1;
	add.s32 	%r41, %r58, %r14;
	mul.wide.s32 	%rd13, %r41, 8;
	add.s64 	%rd4, %rd1, %rd13;
	ld.global.f64 	%fd75, [%rd4];
	add.f64 	%fd91, %fd91, %fd75;
	@%p11 bra 	$L__BB448_18;
	setp.eq.s32 	%p12, %r9, 2;
	ld.global.f64 	%fd76, [%rd4+32];
	add.f64 	%fd91, %fd91, %fd76;
	@%p12 bra 	$L__BB448_18;
	ld.global.f64 	%fd77, [%rd4+64];
	add.f64 	%fd91, %fd91, %fd77;
$L__BB448_18:
	setp.ne.s32 	%p13, %r4, 0;
	// begin inline asm
	mov.b64 {%r42,%r43}, %fd91;
	// end inline asm
	shfl.sync.down.b32	%r45|%p14, %r43, 2, 31, -1;
	shfl.sync.down.b32	%r44|%p15, %r42, 2, 31, -1;
	// begin inline asm
	mov.b64 %fd79, {%r44,%r45};
	// end inline asm
	add.f64 	%fd80, %fd91, %fd79;
	// begin inline asm
	mov.b64 {%r46,%r47}, %fd80;
	// end inline asm
	shfl.sync.down.b32	%r49|%p16, %r47, 1, 31, -1;
	shfl.sync.down.b32	%r48|%p17, %r46, 1, 31, -1;
	// begin inline asm
	mov.b64 %fd81, {%r48,%r49};
	// end inline asm
	add.f64 	%fd15, %fd80, %fd81;
	@%p13 bra 	$L__BB448_20;
	add.s32 	%r50, %r52, %r12;
	mul.wide.s32 	%rd14, %r50, 8;
	add.s64 	%rd15, %rd3, %rd14;
	ld.global.f64 	%fd82, [%rd15];
	add.f64 	%fd83, %fd15, %fd82;
	st.global.f64 	[%rd15], %fd83;
$L__BB448_20:
	add.s32 	%r52, %r52, 2;
	setp.lt.s32 	%p18, %r52, %r31;
	@%p18 bra 	$L__BB448_4;
$L__BB448_21:
	add.s32 	%r51, %r51, 16;
	setp.lt.s32 	%p19, %r51, %r29;
	@%p19 bra 	$L__BB448_2;
$L__BB448_22:
	ret;

}
	// .globl	_Z16gpukernelCLMWNr3ILi4ELi4ELi4EEvPdS0_S0_iii
.visible .entry _Z16gpukernelCLMWNr3ILi4ELi4ELi4EEvPdS0_S0_iii(
	.param .u64 .ptr .align 1 _Z16gpukernelCLMWNr3ILi4ELi4ELi4EEvPdS0_S0_iii_param_0,
	.param .u64 .ptr .align 1 _Z16gpukernelCLMWNr3ILi4ELi4ELi4EEvPdS0_S0_iii_param_1,
	.param .u64 .ptr .align 1 _Z16gpukernelCLMWNr3ILi4ELi4ELi4EEvPdS0_S0_iii_param_2,
	.param .u32 _Z16gpukernelCLMWNr3ILi4ELi4ELi4EEvPdS0_S0_iii_param_3,
	.param .u32 _Z16gpukernelCLMWNr3ILi4ELi4ELi4EEvPdS0_S0_iii_param_4,
	.param .u32 _Z16gpukernelCLMWNr3ILi4ELi4ELi4EEvPdS0_S0_iii_param_5
)
{
	.reg .pred 	%p<20>;
	.reg .b32 	%r<59>;
	.reg .b64 	%rd<16>;
	.reg .b64 	%fd<92>;

	ld.param.u64 	%rd5, [_Z16gpukernelCLMWNr3ILi4ELi4ELi4EEvPdS0_S0_iii_param_0];
	ld.param.u64 	%rd6, [_Z16gpukernelCLMWNr3ILi4ELi4ELi4EEvPdS0_S0_iii_param_1];
	ld.param.u32 	%r29, [_Z16gpukernelCLMWNr3ILi4ELi4ELi4EEvPdS0_S0_iii_param_3];
	ld.param.u32 	%r30, [_Z16gpukernelCLMWNr3ILi4ELi4ELi4EEvPdS0_S0_iii_param_4];
	ld.param.u32 	%r31, [_Z16gpukernelCLMWNr3ILi4ELi4ELi4EEvPdS0_S0_iii_param_5];
	cvta.to.global.u64 	%rd1, %rd6;
	mov.u32 	%r1, %tid.x;
	shr.u32 	%r51, %r1, 4;
	setp.ge.s32 	%p1, %r51, %r29;
	@%p1 bra 	$L__BB449_22;
	shr.u32 	%r32, %r1, 2;
	and.b32  	%r3, %r32, 3;
	and.b32  	%r4, %r1, 3;
	not.b32 	%r33, %r4;
	add.s32 	%r5, %r30, %r33;
	shr.u32 	%r34, %r5, 2;
	add.s32 	%r35, %r34, 1;
	and.b32  	%r6, %r35, 15;
	and.b32  	%r7, %r35, 7;
	add.s32 	%r8, %r7, -1;
	and.b32  	%r9, %r35, 3;
	and.b32  	%r36, %r35, 2147483632;
	neg.s32 	%r10, %r36;
	add.s64 	%rd2, %rd1, 256;
	cvta.to.global.u64 	%rd3, %rd5;
$L__BB449_2:
	setp.ge.s32 	%p2, %r3, %r31;
	@%p2 bra 	$L__BB449_21;
	mul.lo.s32 	%r12, %r51, %r31;
	mov.u32 	%r52, %r3;
$L__BB449_4:
	setp.ge.s32 	%p3, %r4, %r30;
	mov.f64 	%fd91, 0d0000000000000000;
	@%p3 bra 	$L__BB449_18;
	setp.lt.u32 	%p4, %r5, 60;
	add.s32 	%r37, %r52, %r12;
	mul.lo.s32 	%r14, %r37, %r30;
	mov.f64 	%fd91, 0d0000000000000000;
	mov.u32 	%r58, %r4;
	@%p4 bra 	$L__BB449_8;
	add.s32 	%r56, %r4, %r14;
	mov.f64 	%fd91, 0d0000000000000000;
	mov.u32 	%r57, %r10;
	mov.u32 	%r58, %r4;
$L__BB449_7:
	.pragma "nounroll";
	mul.wide.s32 	%rd7, %r56, 8;
	add.s64 	%rd8, %rd2, %rd7;
	ld.global.f64 	%fd20, [%rd8+-256];
	add.f64 	%fd21, %fd91, %fd20;
	ld.global.f64 	%fd22, [%rd8+-224];
	add.f64 	%fd23, %fd21, %fd22;
	ld.global.f64 	%fd24, [%rd8+-192];
	add.f64 	%fd25, %fd23, %fd24;
	ld.global.f64 	%fd26, [%rd8+-160];
	add.f64 	%fd27, %fd25, %fd26;
	ld.global.f64 	%fd28, [%rd8+-128];
	add.f64 	%fd29, %fd27, %fd28;
	ld.global.f64 	%fd30, [%rd8+-96];
	add.f64 	%fd31, %fd29, %fd30;
	ld.global.f64 	%fd32, [%rd8+-64];
	add.f64 	%fd33, %fd31, %fd32;
	ld.global.f64 	%fd34, [%rd8+-32];
	add.f64 	%fd35, %fd33, %fd34;
	ld.global.f64 	%fd36, [%rd8];
	add.f64 	%fd37, %fd35, %fd36;
	ld.global.f64 	%fd38, [%rd8+32];
	add.f64 	%fd39, %fd37, %fd38;
	ld.global.f64 	%fd40, [%rd8+64];
	add.f64 	%fd41, %fd39, %fd40;
	ld.global.f64 	%fd42, [%rd8+96];
	add.f64 	%fd43, %fd41, %fd42;
	ld.global.f64 	%fd44, [%rd8+128];
	add.f64 	%fd45, %fd43, %fd44;
	ld.global.f64 	%fd46, [%rd8+160];
	add.f64 	%fd47, %fd45, %fd46;
	ld.global.f64 	%fd48, [%rd8+192];
	add.f64 	%fd49, %fd47, %fd48;
	ld.global.f64 	%fd50, [%rd8+224];
	add.f64 	%fd91, %fd49, %fd50;
	add.s32 	%r58, %r58, 64;
	add.s32 	%r57, %r57, 16;
	add.s32 	%r56, %r56, 64;
	setp.eq.s32 	%p5, %r57, 0;
	@%p5 bra 	$L__BB449_8;
	bra.uni 	$L__BB449_7;
$L__BB449_8:
	setp.eq.s32 	%p6, %r6, 0;
	@%p6 bra 	$L__BB449_18;
	add.s32 	%r38, %r6, -1;
	setp.lt.u32 	%p7, %r38, 7;
	@%p7 bra 	$L__BB449_11;
	add.s32 	%r39, %r58, %r14;
	mul.wide.s32 	%rd9, %r39, 8;
	add.s64 	%rd10, %rd1, %rd9;
	ld.global.f64 	%fd52, [%rd10];
	add.f64 	%fd53, %fd91, %fd52;
	ld.global.f64 	%fd54, [%rd10+32];
	add.f64 	%fd55, %fd53, %fd54;
	ld.global.f64 	%fd56, [%rd10+64];
	add.f64 	%fd57, %fd55, %fd56;
	ld.global.f64 	%fd58, [%rd10+96];
	add.f64 	%fd59, %fd57, %fd58;
	ld.global.f64 	%fd60, [%rd10+128];
	add.f64 	%fd61, %fd59, %fd60;
	ld.global.f64 	%fd62, [%rd10+160];
	add.f64 	%fd63, %fd61, %fd62;
	ld.global.f64 	%fd64, [%rd10+192];
	add.f64 	%fd65, %fd63, %fd64;
	ld.global.f64 	%fd66, [%rd10+224];
	add.f64 	%fd91, %fd65, %fd66;
	add.s32 	%r58, %r58, 32;
$L__BB449_11:
	setp.eq.s32 	%p8, %r7, 0;
	@%p8 bra 	$L__BB449_18;
	setp.lt.u32 	%p9, %r8, 3;
	@%p9 bra 	$L__BB449_14;
	add.s32 	%r40, %r58, %r14;
	mul.wide.s32 	%rd11, %r40, 8;
	add.s64 	%rd12, %rd1, %rd11;
	ld.global.f64 	%fd68, [%rd12];
	add.f64 	%fd69, %fd91, %fd68;
	ld.global.f64 	%fd70, [%rd12+32];
	add.f64 	%fd71, %fd69, %fd70;
	ld.global.f64 	%fd72, [%rd12+64];
	add.f64 	%fd73, %fd71, %fd72;
	ld.global.f64 	%fd74, [%rd12+96];
	add.f64 	%fd91, %fd73, %fd74;
	add.s32 	%r58, %r58, 16;
$L__BB449_14:
	setp.eq.s32 	%p10, %r9, 0;
	@%p10 bra 	$L__BB449_18;
	setp.eq.s32 	%p11, %r9, 1;
	add.s32 	%r41, %r58, %r14;
	mul.wide.s32 	%rd13, %r41, 8;
	add.s64 	%rd4, %rd1, %rd13;
	ld.global.f64 	%fd75, [%rd4];
	add.f64 	%fd91, %fd91, %fd75;
	@%p11 bra 	$L__BB449_18;
	setp.eq.s32 	%p12, %r9, 2;
	ld.global.f64 	%fd76, [%rd4+32];
	add.f64 	%fd91, %fd91, %fd76;
	@%p12 bra 	$L__BB449_18;
	ld.global.f64 	%fd77, [%rd4+64];
	add.f64 	%fd91, %fd91, %fd77;
$L__BB449_18:
	setp.ne.s32 	%p13, %r4, 0;
	// begin inline asm
	mov.b64 {%r42,%r43}, %fd91;
	// end inline asm
	shfl.sync.down.b32	%r45|%p14, %r43, 2, 31, -1;
	shfl.sync.down.b32	%r44|%p15, %r42, 2, 31, -1;
	// begin inline asm
	mov.b64 %fd79, {%r44,%r45};
	// end inline asm
	add.f64 	%fd80, %fd91, %fd79;
	// begin inline asm
	mov.b64 {%r46,%r47}, %fd80;
	// end inline asm
	shfl.sync.down.b32	%r49|%p16, %r47, 1, 31, -1;
	shfl.sync.down.b32	%r48|%p17, %r46, 1, 31, -1;
	// begin inline asm
	mov.b64 %fd81, {%r48,%r49};
	// end inline asm
	add.f64 	%fd15, %fd80, %fd81;
	@%p13 bra 	$L__BB449_20;
	add.s32 	%r50, %r52, %r12;
	mul.wide.s32 	%rd14, %r50, 8;
	add.s64 	%rd15, %rd3, %rd14;
	ld.global.f64 	%fd82, [%rd15];
	add.f64 	%fd83, %fd15, %fd82;
	st.global.f64 	[%rd15], %fd83;
$L__BB449_20:
	add.s32 	%r52, %r52, 4;
	setp.lt.s32 	%p18, %r52, %r31;
	@%p18 bra 	$L__BB449_4;
$L__BB449_21:
	add.s32 	%r51, %r51, 8;
	setp.lt.s32 	%p19, %r51, %r29;
	@%p19 bra 	$L__BB449_2;
$L__BB449_22:
	ret;

}
	// .globl	_Z16gpukernelCLMWNr3ILi4ELi8ELi1EEvPdS0_S0_iii
.visible .entry _Z16gpukernelCLMWNr3ILi4ELi8ELi1EEvPdS0_S0_iii(
	.param .u64 .ptr .align 1 _Z16gpukernelCLMWNr3ILi4ELi8ELi1EEvPdS0_S0_iii_param_0,
	.param .u64 .ptr .align 1 _Z16gpukernelCLMWNr3ILi4ELi8ELi1EEvPdS0_S0_iii_param_1,
	.param .u64 .ptr .align 1 _Z16gpukernelCLMWNr3ILi4ELi8ELi1EEvPdS0_S0_iii_param_2,
	.param .u32 _Z16gpukernelCLMWNr3ILi4ELi8ELi1EEvPdS0_S0_iii_param_3,
	.param .u32 _Z16gpukernelCLMWNr3ILi4ELi8ELi1EEvPdS0_S0_iii_param_4,
	.param .u32 _Z16gpukernelCLMWNr3ILi4ELi8ELi1EEvPdS0_S0_iii_param_5
)
{
	.reg .pred 	%p<20>;
	.reg .b32 	%r<58>;
	.reg .b64 	%rd<16>;
	.reg .b64 	%fd<92>;

	ld.param.u64 	%rd5, [_Z16gpukernelCLMWNr3ILi4ELi8ELi1EEvPdS0_S0_iii_param_0];
	ld.param.u64 	%rd6, [_Z16gpukernelCLMWNr3ILi4ELi8ELi1EEvPdS0_S0_iii_param_1];
	ld.param.u32 	%r29, [_Z16gpukernelCLMWNr3ILi4ELi8ELi1EEvPdS0_S0_iii_param_3];
	ld.param.u32 	%r30, [_Z16gpukernelCLMWNr3ILi4ELi8ELi1EEvPdS0_S0_iii_param_4];
	ld.param.u32 	%r31, [_Z16gpukernelCLMWNr3ILi4ELi8ELi1EEvPdS0_S0_iii_param_5];
	cvta.to.global.u64 	%rd1, %rd6;
	mov.u32 	%r1, %tid.x;
	shr.u32 	%r50, %r1, 2;
	setp.ge.s32 	%p1, %r50, %r29;
	@%p1 bra 	$L__BB450_22;
	and.b32  	%r3, %r1, 3;
	not.b32 	%r32, %r3;
	add.s32 	%r4, %r30, %r32;
	shr.u32 	%r33, %r4, 2;
	add.s32 	%r34, %r33, 1;
	and.b32  	%r5, %r34, 15;
	add.s32 	%r6, %r5, -1;
	and.b32  	%r7, %r34, 7;
	add.s32 	%r8, %r7, -1;
	and.b32  	%r9, %r34, 3;
	and.b32  	%r35, %r34, 2147483632;
	neg.s32 	%r10, %r35;
	add.s64 	%rd2, %rd1, 256;
	cvta.to.global.u64 	%rd3, %rd5;
$L__BB450_2:
	setp.lt.s32 	%p2, %r31, 1;
	@%p2 bra 	$L__BB450_21;
	mul.lo.s32 	%r12, %r50, %r31;
	mov.b32 	%r51, 0;
$L__BB450_4:
	setp.ge.s32 	%p3, %r3, %r30;
	mov.f64 	%fd91, 0d0000000000000000;
	@%p3 bra 	$L__BB450_18;
	setp.lt.u32 	%p4, %r4, 60;
	add.s32 	%r37, %r51, %r12;
	mul.lo.s32 	%r14, %r37, %r30;
	mov.f64 	%fd91, 0d0000000000000000;
	mov.u32 	%r57, %r3;
	@%p4 bra 	$L__BB450_8;
	add.s32 	%r55, %r3, %r14;
	mov.f64 	%fd91, 0d0000000000000000;
	mov.u32 	%r56, %r10;
	mov.u32 	%r57, %r3;
$L__BB450_7:
	.pragma "nounroll";
	mul.wide.s32 	%rd7, %r55, 8;
	add.s64 	%rd8, %rd2, %rd7;
	ld.global.f64 	%fd20, [%rd8+-256];
	add.f64 	%fd21, %fd91, %fd20;
	ld.global.f64 	%fd22, [%rd8+-224];
	add.f64 	%fd23, %fd21, %fd22;
	ld.global.f64 	%fd24, [%rd8+-192];
	add.f64 	%fd25, %fd23, %fd24;
	ld.global.f64 	%fd26, [%rd8+-160];
	add.f64 	%fd27, %fd25, %fd26;
	ld.global.f64 	%fd28, [%rd8+-128];
	add.f64 	%fd29, %fd27, %fd28;
	ld.global.f64 	%fd30, [%rd8+-96];
	add.f64 	%fd31, %fd29, %fd30;
	ld.global.f64 	%fd32, [%rd8+-64];
	add.f64 	%fd33, %fd31, %fd32;
	ld.global.f64 	%fd34, [%rd8+-32];
	add.f64 	%fd35, %fd33, %fd34;
	ld.global.f64 	%fd36, [%rd8];
	add.f64 	%fd37, %fd35, %fd36;
	ld.global.f64 	%fd38, [%rd8+32];
	add.f64 	%fd39, %fd37, %fd38;
	ld.global.f64 	%fd40, [%rd8+64];
	add.f64 	%fd41, %fd39, %fd40;
	ld.global.f64 	%fd42, [%rd8+96];
	add.f64 	%fd43, %fd41, %fd42;
	ld.global.f64 	%fd44, [%rd8+128];
	add.f64 	%fd45, %fd43, %fd44;
	ld.global.f64 	%fd46, [%rd8+160];
	add.f64 	%fd47, %fd45, %fd46;
	ld.global.f64 	%fd48, [%rd8+192];
	add.f64 	%fd49, %fd47, %fd48;
	ld.global.f64 	%fd50, [%rd8+224];
	add.f64 	%fd91, %fd49, %fd50;
	add.s32 	%r57, %r57, 64;
	add.s32 	%r56, %r56, 16;
	add.s32 	%r55, %r55, 64;
	setp.eq.s32 	%p5, %r56, 0;
	@%p5 bra 	$L__BB450_8;
	bra.uni 	$L__BB450_7;
$L__BB450_8:
	setp.eq.s32 	%p6, %r5, 0;
	@%p6 bra 	$L__BB450_18;
	setp.lt.u32 	%p7, %r6, 7;
	@%p7 bra 	$L__BB450_11;
	add.s32 	%r38, %r57, %r14;
	mul.wide.s32 	%rd9, %r38, 8;
	add.s64 	%rd10, %rd1, %rd9;
	ld.global.f64 	%fd52, [%rd10];
	add.f64 	%fd53, %fd91, %fd52;
	ld.global.f64 	%fd54, [%rd10+32];
	add.f64 	%fd55, %fd53, %fd54;
	ld.global.f64 	%fd56, [%rd10+64];
	add.f64 	%fd57, %fd55, %fd56;
	ld.global.f64 	%fd58, [%rd10+96];
	add.f64 	%fd59, %fd57, %fd58;
	ld.global.f64 	%fd60, [%rd10+128];
	add.f64 	%fd61, %fd59, %fd60;
	ld.global.f64 	%fd62, [%rd10+160];
	add.f64 	%fd63, %fd61, %fd62;
	ld.global.f64 	%fd64, [%rd10+192];
	add.f64 	%fd65, %fd63, %fd64;
	ld.global.f64 	%fd66, [%rd10+224];
	add.f64 	%fd91, %fd65, %fd66;
	add.s32 	%r57, %r57, 32;
$L__BB450_11:
	setp.eq.s32 	%p8, %r7, 0;
	@%p8 bra 	$L__BB450_18;
	setp.lt.u32 	%p9, %r8, 3;
	@%p9 bra 	$L__BB450_14;
	add.s32 	%r39, %r57, %r14;
	mul.wide.s32 	%rd11, %r39, 8;
	add.s64 	%rd12, %rd1, %rd11;
	ld.global.f64 	%fd68, [%rd12];
	add.f64 	%fd69, %fd91, %fd68;
	ld.global.f64 	%fd70, [%rd12+32];
	add.f64 	%fd71, %fd69, %fd70;
	ld.global.f64 	%fd72, [%rd12+64];
	add.f64 	%fd73, %fd71, %fd72;
	ld.global.f64 	%fd74, [%rd12+96];
	add.f64 	%fd91, %fd73, %fd74;
	add.s32 	%r57, %r57, 16;
$L__BB450_14:
	setp.eq.s32 	%p10, %r9, 0;
	@%p10 bra 	$L__BB450_18;
	setp.eq.s32 	%p11, %r9, 1;
	add.s32 	%r40, %r57, %r14;
	mul.wide.s32 	%rd13, %r40, 8;
	add.s64 	%rd4, %rd1, %rd13;
	ld.global.f64 	%fd75, [%rd4];
	add.f64 	%fd91, %fd91, %fd75;
	@%p11 bra 	$L__BB450_18;
	setp.eq.s32 	%p12, %r9, 2;
	ld.global.f64 	%fd76, [%rd4+32];
	add.f64 	%fd91, %fd91, %fd76;
	@%p12 bra 	$L__BB450_18;
	ld.global.f64 	%fd77, [%rd4+64];
	add.f64 	%fd91, %fd91, %fd77;
$L__BB450_18:
	setp.ne.s32 	%p13, %r3, 0;
	// begin inline asm
	mov.b64 {%r41,%r42}, %fd91;
	// end inline asm
	shfl.sync.down.b32	%r44|%p14, %r42, 2, 31, -1;
	shfl.sync.down.b32	%r43|%p15, %r41, 2, 31, -1;
	// begin inline asm
	mov.b64 %fd79, {%r43,%r44};
	// end inline asm
	add.f64 	%fd80, %fd91, %fd79;
	// begin inline asm
	mov.b64 {%r45,%r46}, %fd80;
	// end inline asm
	shfl.sync.down.b32	%r48|%p16, %r46, 1, 31, -1;
	shfl.sync.down.b32	%r47|%p17, %r45, 1, 31, -1;
	// begin inline asm
	mov.b64 %fd81, {%r47,%r48};
	// end inline asm
	add.f64 	%fd15, %fd80, %fd81;
	@%p13 bra 	$L__BB450_20;
	add.s32 	%r49, %r51, %r12;
	mul.wide.u32 	%rd14, %r49, 8;
	add.s64 	%rd15, %rd3, %rd14;
	ld.global.f64 	%fd82, [%rd15];
	add.f64 	%fd83, %fd15, %fd82;
	st.global.f64 	[%rd15], %fd83;
$L__BB450_20:
	add.s32 	%r51, %r51, 1;
	setp.ne.s32 	%p18, %r51, %r31;
	@%p18 bra 	$L__BB450_4;
$L__BB450_21:
	add.s32 	%r50, %r50, 64;
	setp.lt.s32 	%p19, %r50, %r29;
	@%p19 bra 	$L__BB450_2;
$L__BB450_22:
	ret;

}
	// .globl	_Z16gpukernelCLMWNr3ILi4ELi8ELi2EEvPdS0_S0_iii
.visible .entry _Z16gpukernelCLMWNr3ILi4ELi8ELi2EEvPdS0_S0_iii(
	.param .u64 .ptr .align 1 _Z16gpukernelCLMWNr3ILi4ELi8ELi2EEvPdS0_S0_iii_param_0,
	.param .u64 .ptr .align 1 _Z16gpukernelCLMWNr3ILi4ELi8ELi2EEvPdS0_S0_iii_param_1,
	.param .u64 .ptr .align 1 _Z16gpukernelCLMWNr3ILi4ELi8ELi2EEvPdS0_S0_iii_param_2,
	.param .u32 _Z16gpukernelCLMWNr3ILi4ELi8ELi2EEvPdS0_S0_iii_param_3,
	.param .u32 _Z16gpukernelCLMWNr3ILi4ELi8ELi2EEvPdS0_S0_iii_param_4,
	.param .u32 _Z16gpukernelCLMWNr3ILi4ELi8ELi2EEvPdS0_S0_iii_param_5
)
{
	.reg .pred 	%p<20>;
	.reg .b32 	%r<59>;
	.reg .b64 	%rd<16>;
	.reg .b64 	%fd<92>;

	ld.param.u64 	%rd5, [_Z16gpukernelCLMWNr3ILi4ELi8ELi2EEvPdS0_S0_iii_param_0];
	ld.param.u64 	%rd6, [_Z16gpukernelCLMWNr3ILi4ELi8ELi2EEvPdS0_S0_iii_param_1];
	ld.param.u32 	%r29, [_Z16gpukernelCLMWNr3ILi4ELi8ELi2EEvPdS0_S0_iii_param_3];
	ld.param.u32 	%r30, [_Z16gpukernelCLMWNr3ILi4ELi8ELi2EEvPdS0_S0_iii_param_4];
	ld.param.u32 	%r31, [_Z16gpukernelCLMWNr3ILi4ELi8ELi2EEvPdS0_S0_iii_param_5];
	cvta.to.global.u64 	%rd1, %rd6;
	mov.u32 	%r1, %tid.x;
	shr.u32 	%r51, %r1, 3;
	setp.ge.s32 	%p1, %r51, %r29;
	@%p1 bra 	$L__BB451_22;
	shr.u32 	%r32, %r1, 2;
	and.b32  	%r3, %r32, 1;
	and.b32  	%r4, %r1, 3;
	not.b32 	%r33, %r4;
	add.s32 	%r5, %r30, %r33;
	shr.u32 	%r34, %r5, 2;
	add.s32 	%r35, %r34, 1;
	and.b32  	%r6, %r35, 15;
	and.b32  	%r7, %r35, 7;
	add.s32 	%r8, %r7, -1;
	and.b32  	%r9, %r35, 3;
	and.b32  	%r36, %r35, 2147483632;
	neg.s32 	%r10, %r36;
	add.s64 	%rd2, %rd1, 256;
	cvta.to.global.u64 	%rd3, %rd5;
$L__BB451_2:
	setp.ge.s32 	%p2, %r3, %r31;
	@%p2 bra 	$L__BB451_21;
	mul.lo.s32 	%r12, %r51, %r31;
	mov.u32 	%r52, %r3;
$L__BB451_4:
	setp.ge.s32 	%p3, %r4, %r30;
	mov.f64 	%fd91, 0d0000000000000000;
	@%p3 bra 	$L__BB451_18;
	setp.lt.u32 	%p4, %r5, 60;
	add.s32 	%r37, %r52, %r12;
	mul.lo.s32 	%r14, %r37, %r30;
	mov.f64 	%fd91, 0d0000000000000000;
	mov.u32 	%r58, %r4;
	@%p4 bra 	$L__BB451_8;
	add.s32 	%r56, %r4, %r14;
	mov.f64 	%fd91, 0d0000000000000000;
	mov.u32 	%r57, %r10;
	mov.u32 	%r58, %r4;
$L__BB451_7:
	.pragma "nounroll";
	mul.wide.s32 	%rd7, %r56, 8;
	add.s64 	%rd8, %rd2, %rd7;
	ld.global.f64 	%fd20, [%rd8+-256];
	add.f64 	%fd21, %fd91, %fd20;
	ld.global.f64 	%fd22, [%rd8+-224];
	add.f64 	%fd23, %fd21, %fd22;
	ld.global.f64 	%fd24, [%rd8+-192];
	add.f64 	%fd25, %fd23, %fd24;
	ld.global.f64 	%fd26, [%rd8+-160];
	add.f64 	%fd27, %fd25, %fd26;
	ld.global.f64 	%fd28, [%rd8+-128];
	add.f64 	%fd29, %fd27, %fd28;
	ld.global.f64 	%fd30, [%rd8+-96];
	add.f64 	%fd31, %fd29, %fd30;
	ld.global.f64 	%fd32, [%rd8+-64];
	add.f64 	%fd33, %fd31, %fd32;
	ld.global.f64 	%fd34, [%rd8+-32];
	add.f64 	%fd35, %fd33, %fd34;
	ld.global.f64 	%fd36, [%rd8];
	add.f64 	%fd37, %fd35, %fd36;
	ld.global.f64 	%fd38, [%rd8+32];
	add.f64 	%fd39, %fd37, %fd38;
	ld.global.f64 	%fd40, [%rd8+64];
	add.f64 	%fd41, %fd39, %fd40;
	ld.global.f64 	%fd42, [%rd8+96];
	add.f64 	%fd43, %fd41, %fd42;
	ld.global.f64 	%fd44, [%rd8+128];
	add.f64 	%fd45, %fd43, %fd44;
	ld.global.f64 	%fd46, [%rd8+160];
	add.f64 	%fd47, %fd45, %fd46;
	ld.global.f64 	%fd48, [%rd8+192];
	add.f64 	%fd49, %fd47, %fd48;
	ld.global.f64 	%fd50, [%rd8+224];
	add.f64 	%fd91, %fd49, %fd50;
	add.s32 	%r58, %r58, 64;
	add.s32 	%r57, %r57, 16;
	add.s32 	%r56, %r56, 64;
	setp.eq.s32 	%p5, %r57, 0;
	@%p5 bra 	$L__BB451_8;
	bra.uni 	$L__BB451_7;
$L__BB451_8:
	setp.eq.s32 	%p6, %r6, 0;
	@%p6 bra 	$L__BB451_18;
	add.s32 	%r38, %r6, -1;
	setp.lt.u32 	%p7, %r38, 7;
	@%p7 bra 	$L__BB451_11;
	add.s32 	%r39, %r58, %r14;
	mul.wide.s32 	%rd9, %r39, 8;
	add.s64 	%rd10, %rd1, %rd9;
	ld.global.f64 	%fd52, [%rd10];
	add.f64 	%fd53, %fd91, %fd52;
	ld.global.f64 	%fd54, [%rd10+32];
	add.f64 	%fd55, %fd53, %fd54;
	ld.global.f64 	%fd56, [%rd10+64];
	add.f64 	%fd57, %fd55, %fd56;
	ld.global.f64 	%fd58, [%rd10+96];
	add.f64 	%fd59, %fd57, %fd58;
	ld.global.f64 	%fd60, [%rd10+128];
	add.f64 	%fd61, %fd59, %fd60;
	ld.global.f64 	%fd62, [%rd10+160];
	add.f64 	%fd63, %fd61, %fd62;
	ld.global.f64 	%fd64, [%rd10+192];
	add.f64 	%fd65, %fd63, %fd64;
	ld.global.f64 	%fd66, [%rd10+224];
	add.f64 	%fd91, %fd65, %fd66;
	add.s32 	%r58, %r58, 32;
$L__BB451_11:
	setp.eq.s32 	%p8, %r7, 0;
	@%p8 bra 	$L__BB451_18;
	setp.lt.u32 	%p9, %r8, 3;
	@%p9 bra 	$L__BB451_14;
	add.s32 	%r40, %r58, %r14;
	mul.wide.s32 	%rd11, %r40, 8;
	add.s64 	%rd12, %rd1, %rd11;
	ld.global.f64 	%fd68, [%rd12];
	add.f64 	%fd69, %fd91, %fd68;
	ld.global.f64 	%fd70, [%rd12+32];
	add.f64 	%fd71, %fd69, %fd70;
	ld.global.f64 	%fd72, [%rd12+64];
	add.f64 	%fd73, %fd71, %fd72;
	ld.global.f64 	%fd74, [%rd12+96];
	add.f64 	%fd91, %fd73, %fd74;
	add.s32 	%r58, %r58, 16;
$L__BB451_14:
	setp.eq.s32 	%p10, %r9, 0;
	@%p10 bra 	$L__BB451_18;
	setp.eq.s32 	%p11, %r9, 1;
	add.s32 	%r41, %r58, %r14;
	mul.wide.s32 	%rd13, %r41, 8;
	add.s64 	%rd4, %rd1, %rd13;
	ld.global.f64 	%fd75, [%rd4];
	add.f64 	%fd91, %fd91, %fd75;
	@%p11 bra 	$L__BB451_18;
	setp.eq.s32 	%p12, %r9, 2;
	ld.global.f64 	%fd76, [%rd4+32];
	add.f64 	%fd91, %fd91, %fd76;
	@%p12 bra 	$L__BB451_18;
	ld.global.f64 	%fd77, [%rd4+64];
	add.f64 	%fd91, %fd91, %fd77;
$L__BB451_18:
	setp.ne.s32 	%p13, %r4, 0;
	// begin inline asm
	mov.b64 {%r42,%r43}, %fd91;
	// end inline asm
	shfl.sync.down.b32	%r45|%p14, %r43, 2, 31, -1;
	shfl.sync.down.b32	%r44|%p15, %r42, 2, 31, -1;
	// begin inline asm
	mov.b64 %fd79, {%r44,%r45};
	// end inline asm
	add.f64 	%fd80, %fd91, %fd79;
	// begin inline asm
	mov.b64 {%r46,%r47}, %fd80;
	// end inline asm
	shfl.sync.down.b32	%r49|%p16, %r47, 1, 31, -1;
	shfl.sync.down.b32	%r48|%p17, %r46, 1, 31, -1;
	// begin inline asm
	mov.b64 %fd81, {%r48,%r49};
	// end inline asm
	add.f64 	%fd15, %fd80, %fd81;
	@%p13 bra 	$L__BB451_20;
	add.s32 	%r50, %r52, %r12;
	mul.wide.s32 	%rd14, %r50, 8;
	add.s64 	%rd15, %rd3, %rd14;
	ld.global.f64 	%fd82, [%rd15];
	add.f64 	%fd83, %fd15, %fd82;
	st.global.f64 	[%rd15], %fd83;
$L__BB451_20:
	add.s32 	%r52, %r52, 2;
	setp.lt.s32 	%p18, %r52, %r31;
	@%p18 bra 	$L__BB451_4;
$L__BB451_21:
	add.s32 	%r51, %r51, 32;
	setp.lt.s32 	%p19, %r51, %r29;
	@%p19 bra 	$L__BB451_2;
$L__BB451_22:
	ret;

}
	// .globl	_Z16gpukernelCLMWNr3ILi4ELi8ELi4EEvPdS0_S0_iii
.visible .entry _Z16gpukernelCLMWNr3ILi4ELi8ELi4EEvPdS0_S0_iii(
	.param .u64 .ptr .align 1 _Z16gpukernelCLMWNr3ILi4ELi8ELi4EEvPdS0_S0_iii_param_0,
	.param .u64 .ptr .align 1 _Z16gpukernelCLMWNr3ILi4ELi8ELi4EEvPdS0_S0_iii_param_1,
	.param .u64 .ptr .align 1 _Z16gpukernelCLMWNr3ILi4ELi8ELi4EEvPdS0_S0_iii_param_2,
	.param .u32 _Z16gpukernelCLMWNr3ILi4ELi8ELi4EEvPdS0_S0_iii_param_3,
	.param .u32 _Z16gpukernelCLMWNr3ILi4ELi8ELi4EEvPdS0_S0_iii_param_4,
	.param .u32 _Z16gpukernelCLMWNr3ILi4ELi8ELi4EEvPdS0_S0_iii_param_5
)
{
	.reg .pred 	%p<20>;
	.reg .b32 	%r<59>;
	.reg .b64 	%rd<16>;
	.reg .b64 	%fd<92>;

	ld.param.u64 	%rd5, [_Z16gpukernelCLMWNr3ILi4ELi8ELi4EEvPdS0_S0_iii_param_0];
	ld.param.u64 	%rd6, [_Z16gpukernelCLMWNr3ILi4ELi8ELi4EEvPdS0_S0_iii_param_1];
	ld.param.u32 	%r29, [_Z16gpukernelCLMWNr3ILi4ELi8ELi4EEvPdS0_S0_iii_param_3];
	ld.param.u32 	%r30, [_Z16gpukernelCLMWNr3ILi4ELi8ELi4EEvPdS0_S0_iii_param_4];
	ld.param.u32 	%r31, [_Z16gpukernelCLMWNr3ILi4ELi8ELi4EEvPdS0_S0_iii_param_5];
	cvta.to.global.u64 	%rd1, %rd6;
	mov.u32 	%r1, %tid.x;
	shr.u32 	%r51, %r1, 4;
	setp.ge.s32 	%p1, %r51, %r29;
	@%p1 bra 	$L__BB452_22;
	shr.u32 	%r32, %r1, 2;
	and.b32  	%r3, %r32, 3;
	and.b32  	%r4, %r1, 3;
	not.b32 	%r33, %r4;
	add.s32 	%r5, %r30, %r33;
	shr.u32 	%r34, %r5, 2;
	add.s32 	%r35, %r34, 1;
	and.b32  	%r6, %r35, 15;
	and.b32  	%r7, %r35, 7;
	add.s32 	%r8, %r7, -1;
	and.b32  	%r9, %r35, 3;
	and.b32  	%r36, %r35, 2147483632;
	neg.s32 	%r10, %r36;
	add.s64 	%rd2, %rd1, 256;
	cvta.to.global.u64 	%rd3, %rd5;
$L__BB452_2:
	setp.ge.s32 	%p2, %r3, %r31;
	@%p2 bra 	$L__BB452_21;
	mul.lo.s32 	%r12, %r51, %r31;
	mov.u32 	%r52, %r3;
$L__BB452_4:
	setp.ge.s32 	%p3, %r4, %r30;
	mov.f64 	%fd91, 0d0000000000000000;
	@%p3 bra 	$L__BB452_18;
	setp.lt.u32 	%p4, %r5, 60;
	add.s32 	%r37, %r52, %r12;
	mul.lo.s32 	%r14, %r37, %r30;
	mov.f64 	%fd91, 0d0000000000000000;
	mov.u32 	%r58, %r4;
	@%p4 bra 	$L__BB452_8;
	add.s32 	%r56, %r4, %r14;
	mov.f64 	%fd91, 0d0000000000000000;
	mov.u32 	%r57, %r10;
	mov.u32 	%r58, %r4;
$L__BB452_7:
	.pragma "nounroll";
	mul.wide.s32 	%rd7, %r56, 8;
	add.s64 	%rd8, %rd2, %rd7;
	ld.global.f64 	%fd20, [%rd8+-256];
	add.f64 	%fd21, %fd91, %fd20;
	ld.global.f64 	%fd22, [%rd8+-224];
	add.f64 	%fd23, %fd21, %fd22;
	ld.global.f64 	%fd24, [%rd8+-192];
	add.f64 	%fd25, %fd23, %fd24;
	ld.global.f64 	%fd26, [%rd8+-160];
	add.f64 	%fd27, %fd25, %fd26;
	ld.global.f64 	%fd28, [%rd8+-128];
	add.f64 	%fd29, %fd27, %fd28;
	ld.global.f64 	%fd30, [%rd8+-96];
	add.f64 	%fd31, %fd29, %fd30;
	ld.global.f64 	%fd32, [%rd8+-64];
	add.f64 	%fd33, %fd31, %fd32;
	ld.global.f64 	%fd34, [%rd8+-32];
	add.f64 	%fd35, %fd33, %fd34;
	ld.global.f64 	%fd36, [%rd8];
	add.f64 	%fd37, %fd35, %fd36;
	ld.global.f64 	%fd38, [%rd8+32];
	add.f64 	%fd39, %fd37, %fd38;
	ld.global.f64 	%fd40, [%rd8+64];
	add.f64 	%fd41, %fd39, %fd40;
	ld.global.f64 	%fd42, [%rd8+96];
	add.f64 	%fd43, %fd41, %fd42;
	ld.global.f64 	%fd44, [%rd8+128];
	add.f64 	%fd45, %fd43, %fd44;
	ld.global.f64 	%fd46, [%rd8+160];
	add.f64 	%fd47, %fd45, %fd46;
	ld.global.f64 	%fd48, [%rd8+192];
	add.f64 	%fd49, %fd47, %fd48;
	ld.global.f64 	%fd50, [%rd8+224];
	add.f64 	%fd91, %fd49, %fd50;
	add.s32 	%r58, %r58, 64;
	add.s32 	%r57, %r57, 16;
	add.s32 	%r56, %r56, 64;
	setp.eq.s32 	%p5, %r57, 0;
	@%p5 bra 	$L__BB452_8;
	bra.uni 	$L__BB452_7;
$L__BB452_8:
	setp.eq.s32 	%p6, %r6, 0;
	@%p6 bra 	$L__BB452_18;
	add.s32 	%r38, %r6, -1;
	setp.lt.u32 	%p7, %r38, 7;
	@%p7 bra 	$L__BB452_11;
	add.s32 	%r39, %r58, %r14;
	mul.wide.s32 	%rd9, %r39, 8;
	add.s64 	%rd10, %rd1, %rd9;
	ld.global.f64 	%fd52, [%rd10];
	add.f64 	%fd53, %fd91, %fd52;
	ld.global.f64 	%fd54, [%rd10+32];
	add.f64 	%fd55, %fd53, %fd54;
	ld.global.f64 	%fd56, [%rd10+64];
	add.f64 	%fd57, %fd55, %fd56;
	ld.global.f64 	%fd58, [%rd10+96];
	add.f64 	%fd59, %fd57, %fd58;
	ld.global.f64 	%fd60, [%rd10+128];
	add.f64 	%fd61, %fd59, %fd60;
	ld.global.f64 	%fd62, [%rd10+160];
	add.f64 	%fd63, %fd61, %fd62;
	ld.global.f64 	%fd64, [%rd10+192];
	add.f64 	%fd65, %fd63, %fd64;
	ld.global.f64 	%fd66, [%rd10+224];
	add.f64 	%fd91, %fd65, %fd66;
	add.s32 	%r58, %r58, 32;
$L__BB452_11:
	setp.eq.s32 	%p8, %r7, 0;
	@%p8 bra 	$L__BB452_18;
	setp.lt.u32 	%p9, %r8, 3;
	@%p9 bra 	$L__BB452_14;
	add.s32 	%r40, %r58, %r14;
	mul.wide.s32 	%rd11, %r40, 8;
	add.s64 	%rd12, %rd1, %rd11;
	ld.global.f64 	%fd68, [%rd12];
	add.f64 	%fd69, %fd91, %fd68;
	ld.global.f64 	%fd70, [%rd12+32];
	add.f64 	%fd71, %fd69, %fd70;
	ld.global.f64 	%fd72, [%rd12+64];
	add.f64 	%fd73, %fd71, %fd72;
	ld.global.f64 	%fd74, [%rd12+96];
	add.f64 	%fd91, %fd73, %fd74;
	add.s32 	%r58, %r58, 16;
$L__BB452_14:
	setp.eq.s32 	%p10, %r9, 0;
	@%p10 bra 	$L__BB452_18;
	setp.eq.s32 	%p11, %r9, 1;
	add.s32 	%r41, %r58, %r14;
	mul.wide.s32 	%rd13, %r41, 8;
	add.s64 	%rd4, %rd1, %rd13;
	ld.global.f64 	%fd75, [%rd4];
	add.f64 	%fd91, %fd91, %fd75;
	@%p11 bra 	$L__BB452_18;
	setp.eq.s32 	%p12, %r9, 2;
	ld.global.f64 	%fd76, [%rd4+32];
	add.f64 	%fd91, %fd91, %fd76;
	@%p12 bra 	$L__BB452_18;
	ld.global.f64 	%fd77, [%rd4+64];
	add.f64 	%fd91, %fd91, %fd77;
$L__BB452_18:
	setp.ne.s32 	%p13, %r4, 0;
	// begin inline asm
	mov.b64 {%r42,%r43}, %fd91;
	// end inline asm
	shfl.sync.down.b32	%r45|%p14, %r43, 2, 31, -1;
	shfl.sync.down.b32	%r44|%p15, %r42, 2, 31, -1;
	// begin inline asm
	mov.b64 %fd79, {%r44,%r45};
	// end inline asm
	add.f64 	%fd80, %fd91, %fd79;
	// begin inline asm
	mov.b64 {%r46,%r47}, %fd80;
	// end inline asm
	shfl.sync.down.b32	%r49|%p16, %r47, 1, 31, -1;
	shfl.sync.down.b32	%r48|%p17, %r46, 1, 31, -1;
	// begin inline asm
	mov.b64 %fd81, {%r48,%r49};
	// end inline asm
	add.f64 	%fd15, %fd80, %fd81;
	@%p13 bra 	$L__BB452_20;
	add.s32 	%r50, %r52, %r12;
	mul.wide.s32 	%rd14, %r50, 8;
	add.s64 	%rd15, %rd3, %rd14;
	ld.global.f64 	%fd82, [%rd15];
	add.f64 	%fd83, %fd15, %fd82;
	st.global.f64 	[%rd15], %fd83;
$L__BB452_20:
	add.s32 	%r52, %r52, 4;
	setp.lt.s32 	%p18, %r52, %r31;
	@%p18 bra 	$L__BB452_4;
$L__BB452_21:
	add.s32 	%r51, %r51, 16;
	setp.lt.s32 	%p19, %r51, %r29;
	@%p19 bra 	$L__BB452_2;
$L__BB452_22:
	ret;

}
	// .globl	_Z16gpukernelCLMWNr3ILi4ELi8ELi8EEvPdS0_S0_iii
.visible .entry _Z16gpukernelCLMWNr3ILi4ELi8ELi8EEvPdS0_S0_iii(
	.param .u64 .ptr .align 1 _Z16gpukernelCLMWNr3ILi4ELi8ELi8EEvPdS0_S0_iii_param_0,
	.param .u64 .ptr .align 1 _Z16gpukernelCLMWNr3ILi4ELi8ELi8EEvPdS0_S0_iii_param_1,
	.param .u64 .ptr .align 1 _Z16gpukernelCLMWNr3ILi4ELi8ELi8EEvPdS0_S0_iii_param_2,
	.param .u32 _Z16gpukernelCLMWNr3ILi4ELi8ELi8EEvPdS0_S0_iii_param_3,
	.param .u32 _Z16gpukernelCLMWNr3ILi4ELi8ELi8EEvPdS0_S0_iii_param_4,
	.param .u32 _Z16gpukernelCLMWNr3ILi4ELi8ELi8EEvPdS0_S0_iii_param_5
)
{
	.reg .pred 	%p<20>;
	.reg .b32 	%r<59>;
	.reg .b64 	%rd<16>;
	.reg .b64 	%fd<92>;

	ld.param.u64 	%rd5, [_Z16gpukernelCLMWNr3ILi4ELi8ELi8EEvPdS0_S0_iii_param_0];
	ld.param.u64 	%rd6, [_Z16gpukernelCLMWNr3ILi4ELi8ELi8EEvPdS0_S0_iii_param_1];
	ld.param.u32 	%r29, [_Z16gpukernelCLMWNr3ILi4ELi8ELi8EEvPdS0_S0_iii_param_3];
	ld.param.u32 	%r30, [_Z16gpukernelCLMWNr3ILi4ELi8ELi8EEvPdS0_S0_iii_param_4];
	ld.param.u32 	%r31, [_Z16gpukernelCLMWNr3ILi4ELi8ELi8EEvPdS0_S0_iii_param_5];
	cvta.to.global.u64 	%rd1, %rd6;
	mov.u32 	%r1, %tid.x;
	shr.u32 	%r51, %r1, 5;
	setp.ge.s32 	%p1, %r51, %r29;
	@%p1 bra 	$L__BB453_22;
	shr.u32 	%r32, %r1, 2;
	and.b32  	%r3, %r32, 7;
	and.b32  	%r4, %r1, 3;
	not.b32 	%r33, %r4;
	add.s32 	%r5, %r30, %r33;
	shr.u32 	%r34, %r5, 2;
	add.s32 	%r35, %r34, 1;
	and.b32  	%r6, %r35, 15;
	and.b32  	%r7, %r35, 7;
	add.s32 	%r8, %r7, -1;
	and.b32  	%r9, %r35, 3;
	and.b32  	%r36, %r35, 2147483632;
	neg.s32 	%r10, %r36;
	add.s64 	%rd2, %rd1, 256;
	cvta.to.global.u64 	%rd3, %rd5;
$L__BB453_2:
	setp.ge.s32 	%p2, %r3, %r31;
	@%p2 bra 	$L__BB453_21;
	mul.lo.s32 	%r12, %r51, %r31;
	mov.u32 	%r52, %r3;
$L__BB453_4:
	setp.ge.s32 	%p3, %r4, %r30;
	mov.f64 	%fd91, 0d0000000000000000;
	@%p3 bra 	$L__BB453_18;
	setp.lt.u32 	%p4, %r5, 60;
	add.s32 	%r37, %r52, %r12;
	mul.lo.s32 	%r14, %r37, %r30;
	mov.f64 	%fd91, 0d0000000000000000;
	mov.u32 	%r58, %r4;
	@%p4 bra 	$L__BB453_8;
	add.s32 	%r56, %r4, %r14;
	mov.f64 	%fd91, 0d0000000000000000;
	mov.u32 	%r57, %r10;
	mov.u32 	%r58, %r4;
$L__BB453_7:
	.pragma "nounroll";
	mul.wide.s32 	%rd7, %r56, 8;
	add.s64 	%rd8, %rd2, %rd7;
	ld.global.f64 	%fd20, [%rd8+-256];
	add.f64 	%fd21, %fd91, %fd20;
	ld.global.f64 	%fd22, [%rd8+-224];
	add.f64 	%fd23, %fd21, %fd22;
	ld.global.f64 	%fd24, [%rd8+-192];
	add.f64 	%fd25, %fd23, %fd24;
	ld.global.f64 	%fd26, [%rd8+-160];
	add.f64 	%fd27, %fd25, %fd26;
	ld.global.f64 	%fd28, [%rd8+-128];
	add.f64 	%fd29, %fd27, %fd28;
	ld.global.f64 	%fd30, [%rd8+-96];
	add.f64 	%fd31, %fd29, %fd30;
	ld.global.f64 	%fd32, [%rd8+-64];
	add.f64 	%fd33, %fd31, %fd32;
	ld.global.f64 	%fd34, [%rd8+-32];
	add.f64 	%fd35, %fd33, %fd34;
	ld.global.f64 	%fd36, [%rd8];
	add.f64 	%fd37, %fd35, %fd36;
	ld.global.f64 	%fd38, [%rd8+32];
	add.f64 	%fd39, %fd37, %fd38;
	ld.global.f64 	%fd40, [%rd8+64];
	add.f64 	%fd41, %fd39, %fd40;
	ld.global.f64 	%fd42, [%rd8+96];
	add.f64 	%fd43, %fd41, %fd42;
	ld.global.f64 	%fd44, [%rd8+128];
	add.f64 	%fd45, %fd43, %fd44;
	ld.global.f64 	%fd46, [%rd8+160];
	add.f64 	%fd47, %fd45, %fd46;
	ld.global.f64 	%fd48, [%rd8+192];
	add.f64 	%fd49, %fd47, %fd48;
	ld.global.f64 	%fd50, [%rd8+224];
	add.f64 	%fd91, %fd49, %fd50;
	add.s32 	%r58, %r58, 64;
	add.s32 	%r57, %r57, 16;
	add.s32 	%r56, %r56, 64;
	setp.eq.s32 	%p5, %r57, 0;
	@%p5 bra 	$L__BB453_8;
	bra.uni 	$L__BB453_7;
$L__BB453_8:
	setp.eq.s32 	%p6, %r6, 0;
	@%p6 bra 	$L__BB453_18;
	add.s32 	%r38, %r6, -1;
	setp.lt.u32 	%p7, %r38, 7;
	@%p7 bra 	$L__BB453_11;
	add.s32 	%r39, %r58, %r14;
	mul.wide.s32 	%rd9, %r39, 8;
	add.s64 	%rd10, %rd1, %rd9;
	ld.global.f64 	%fd52, [%rd10];
	add.f64 	%fd53, %fd91, %fd52;
	ld.global.f64 	%fd54, [%rd10+32];
	add.f64 	%fd55, %fd53, %fd54;
	ld.global.f64 	%fd56, [%rd10+64];
	add.f64 	%fd57, %fd55, %fd56;
	ld.global.f64 	%fd58, [%rd10+96];
	add.f64 	%fd59, %fd57, %fd58;
	ld.global.f64 	%fd60, [%rd10+128];
	add.f64 	%fd61, %fd59, %fd60;
	ld.global.f64 	%fd62, [%rd10+160];
	add.f64 	%fd63, %fd61, %fd62;
	ld.global.f64 	%fd64, [%rd10+192];
	add.f64 	%fd65, %fd63, %fd64;
	ld.global.f64 	%fd66, [%rd10+224];
	add.f64 	%fd91, %fd65, %fd66;
	add.s32 	%r58, %r58, 32;
$L__BB453_11:
	setp.eq.s32 	%p8, %r7, 0;
	@%p8 bra 	$L__BB453_18;
	setp.lt.u32 	%p9, %r8, 3;
	@%p9 bra 	$L__BB453_14;
	add.s32 	%r40, %r58, %r14;
	mul.wide.s32 	%rd11, %r40, 8;
	add.s64 	%rd12, %rd1, %rd11;
	ld.global.f64 	%fd68, [%rd12];
	add.f64 	%fd69, %fd91, %fd68;
	ld.global.f64 	%fd70, [%rd12+32];
	add.f64 	%fd71, %fd69, %fd70;
	ld.global.f64 	%fd72, [%rd12+64];
	add.f64 	%fd73, %fd71, %fd72;
	ld.global.f64 	%fd74, [%rd12+96];
	add.f64 	%fd91, %fd73, %fd74;
	add.s32 	%r58, %r58, 16;
$L__BB453_14:
	setp.eq.s32 	%p10, %r9, 0;
	@%p10 bra 	$L__BB453_18;
	setp.eq.s32 	%p11, %r9, 1;
	add.s32 	%r41, %r58, %r14;
	mul.wide.s32 	%rd13, %r41, 8;
	add.s64 	%rd4, %rd1, %rd13;
	ld.global.f64 	%fd75, [%rd4];
	add.f64 	%fd91, %fd91, %fd75;
	@%p11 bra 	$L__BB453_18;
	setp.eq.s32 	%p12, %r9, 2;
	ld.global.f64 	%fd76, [%rd4+32];
	add.f64 	%fd91, %fd91, %fd76;
	@%p12 bra 	$L__BB453_18;
	ld.global.f64 	%fd77, [%rd4+64];
	add.f64 	%fd91, %fd91, %fd77;
$L__BB453_18:
	setp.ne.s32 	%p13, %r4, 0;
	// begin inline asm
	mov.b64 {%r42,%r43}, %fd91;
	// end inline asm
	shfl.sync.down.b32	%r45|%p14, %r43, 2, 31, -1;
	shfl.sync.down.b32	%r44|%p15, %r42, 2, 31, -1;
	// begin inline asm
	mov.b64 %fd79, {%r44,%r45};
	// end inline asm
	add.f64 	%fd80, %fd91, %fd79;
	// begin inline asm
	mov.b64 {%r46,%r47}, %fd80;
	// end inline asm
	shfl.sync.down.b32	%r49|%p16, %r47, 1, 31, -1;
	shfl.sync.down.b32	%r48|%p17, %r46, 1, 31, -1;
	// begin inline asm
	mov.b64 %fd81, {%r48,%r49};
	// end inline asm
	add.f64 	%fd15, %fd80, %fd81;
	@%p13 bra 	$L__BB453_20;
	add.s32 	%r50, %r52, %r12;
	mul.wide.s32 	%rd14, %r50, 8;
	add.s64 	%rd15, %rd3, %rd14;
	ld.global.f64 	%fd82, [%rd15];
	add.f64 	%fd83, %fd15, %fd82;
	st.global.f64 	[%rd15], %fd83;
$L__BB453_20:
	add.s32 	%r52, %r52, 8;
	setp.lt.s32 	%p18, %r52, %r31;
	@%p18 bra 	$L__BB453_4;
$L__BB453_21:
	add.s32 	%r51, %r51, 8;
	setp.lt.s32 	%p19, %r51, %r29;
	@%p19 bra 	$L__BB453_2;
$L__BB453_22:
	ret;

}
	// .globl	_Z16gpukernelCLMWNr3ILi4ELi16ELi1EEvPdS0_S0_iii
.visible .entry _Z16gpukernelCLMWNr3ILi4ELi16ELi1EEvPdS0_S0_iii(
	.param .u64 .ptr .align 1 _Z16gpukernelCLMWNr3ILi4ELi16ELi1EEvPdS0_S0_iii_param_0,
	.param .u64 .ptr .align 1 _Z16gpukernelCLMWNr3ILi4ELi16ELi1EEvPdS0_S0_iii_param_1,
	.param .u64 .ptr .align 1 _Z16gpukernelCLMWNr3ILi4ELi16ELi1EEvPdS0_S0_iii_param_2,
	.param .u32 _Z16gpukernelCLMWNr3ILi4ELi16ELi1EEvPdS0_S0_iii_param_3,
	.param .u32 _Z16gpukernelCLMWNr3ILi4ELi16ELi1EEvPdS0_S0_iii_param_4,
	.param .u32 _Z16gpukernelCLMWNr3ILi4ELi16ELi1EEvPdS0_S0_iii_param_5
)
{
	.reg .pred 	%p<20>;
	.reg .b32 	%r<58>;
	.reg .b64 	%rd<16>;
	.reg .b64 	%fd<92>;

	ld.param.u64 	%rd5, [_Z16gpukernelCLMWNr3ILi4ELi16ELi1EEvPdS0_S0_iii_param_0];
	ld.param.u64 	%rd6, [_Z16gpukernelCLMWNr3ILi4ELi16ELi1EEvPdS0_S0_iii_param_1];
	ld.param.u32 	%r29, [_Z16gpukernelCLMWNr3ILi4ELi16ELi1EEvPdS0_S0_iii_param_3];
	ld.param.u32 	%r30, [_Z16gpukernelCLMWNr3ILi4ELi16ELi1EEvPdS0_S0_iii_param_4];
	ld.param.u32 	%r31, [_Z16gpukernelCLMWNr3ILi4ELi16ELi1EEvPdS0_S0_iii_param_5];
	cvta.to.global.u64 	%rd1, %rd6;
	mov.u32 	%r1, %tid.x;
	shr.u32 	%r50, %r1, 2;
	setp.ge.s32 	%p1, %r50, %r29;
	@%p1 bra 	$L__BB454_22;
	and.b32  	%r3, %r1, 3;
	not.b32 	%r32, %r3;
	add.s32 	%r4, %r30, %r32;
	shr.u32 	%r33, %r4, 2;
	add.s32 	%r34, %r33, 1;
	and.b32  	%r5, %r34, 15;
	add.s32 	%r6, %r5, -1;
	and.b32  	%r7, %r34, 7;
	add.s32 	%r8, %r7, -1;
	and.b32  	%r9, %r34, 3;
	and.b32  	%r35, %r34, 2147483632;
	neg.s32 	%r10, %r35;
	add.s64 	%rd2, %rd1, 256;
	cvta.to.global.u64 	%rd3, %rd5;
$L__BB454_2:
	setp.lt.s32 	%p2, %r31, 1;
	@%p2 bra 	$L__BB454_21;
	mul.lo.s32 	%r12, %r50, %r31;
	mov.b32 	%r51, 0;
$L__BB454_4:
	setp.ge.s32 	%p3, %r3, %r30;
	mov.f64 	%fd91, 0d0000000000000000;
	@%p3 bra 	$L__BB454_18;
	setp.lt.u32 	%p4, %r4, 60;
	add.s32 	%r37, %r51, %r12;
	mul.lo.s32 	%r14, %r37, %r30;
	mov.f64 	%fd91, 0d0000000000000000;
	mov.u32 	%r57, %r3;
	@%p4 bra 	$L__BB454_8;
	add.s32 	%r55, %r3, %r14;
	mov.f64 	%fd91, 0d0000000000000000;
	mov.u32 	%r56, %r10;
	mov.u32 	%r57, %r3;
$L__BB454_7:
	.pragma "nounroll";
	mul.wide.s32 	%rd7, %r55, 8;
	add.s64 	%rd8, %rd2, %rd7;
	ld.global.f64 	%fd20, [%rd8+-256];
	add.f64 	%fd21, %fd91, %fd20;
	ld.global.f64 	%fd22, [%rd8+-224];
	add.f64 	%fd23, %fd21, %fd22;
	ld.global.f64 	%fd24, [%rd8+-192];
	add.f64 	%fd25, %fd23, %fd24;
	ld.global.f64 	%fd26, [%rd8+-160];
	add.f64 	%fd27, %fd25, %fd26;
	ld.global.f64 	%fd28, [%rd8+-128];
	add.f64 	%fd29, %fd27, %fd28;
	ld.global.f64 	%fd30, [%rd8+-96];
	add.f64 	%fd31, %fd29, %fd30;
	ld.global.f64 	%fd32, [%rd8+-64];
	add.f64 	%fd33, %fd31, %fd32;
	ld.global.f64 	%fd34, [%rd8+-32];
	add.f64 	%fd35, %fd33, %fd34;
	ld.global.f64 	%fd36, [%rd8];
	add.f64 	%fd37, %fd35, %fd36;
	ld.global.f64 	%fd38, [%rd8+32];
	add.f64 	%fd39, %fd37, %fd38;
	ld.global.f64 	%fd40, [%rd8+64];
	add.f64 	%fd41, %fd39, %fd40;
	ld.global.f64 	%fd42, [%rd8+96];
	add.f64 	%fd43, %fd41, %fd42;
	ld.global.f64 	%fd44, [%rd8+128];
	add.f64 	%fd45, %fd43, %fd44;
	ld.global.f64 	%fd46, [%rd8+160];
	add.f64 	%fd47, %fd45, %fd46;
	ld.global.f64 	%fd48, [%rd8+192];
	add.f64 	%fd49, %fd47, %fd48;
	ld.global.f64 	%fd50, [%rd8+224];
	add.f64 	%fd91, %fd49, %fd50;
	add.s32 	%r57, %r57, 64;
	add.s32 	%r56, %r56, 16;
	add.s32 	%r55, %r55, 64;
	setp.eq.s32 	%p5, %r56, 0;
	@%p5 bra 	$L__BB454_8;
	bra.uni 	$L__BB454_7;
$L__BB454_8:
	setp.eq.s32 	%p6, %r5, 0;
	@%p6 bra 	$L__BB454_18;
	setp.lt.u32 	%p7, %r6, 7;
	@%p7 bra 	$L__BB454_11;
	add.s32 	%r38, %r57, %r14;
	mul.wide.s32 	%rd9, %r38, 8;
	add.s64 	%rd10, %rd1, %rd9;
	ld.global.f64 	%fd52, [%rd10];
	add.f64 	%fd53, %fd91, %fd52;
	ld.global.f64 	%fd54, [%rd10+32];
	add.f64 	%fd55, %fd53, %fd54;
	ld.global.f64 	%fd56, [%rd10+64];
	add.f64 	%fd57, %fd55, %fd56;
	ld.global.f64 	%fd58, [%rd10+96];
	add.f64 	%fd59, %fd57, %fd58;
	ld.global.f64 	%fd60, [%rd10+128];
	add.f64 	%fd61, %fd59, %fd60;
	ld.global.f64 	%fd62, [%rd10+160];
	add.f64 	%fd63, %fd61, %fd62;
	ld.global.f64 	%fd64, [%rd10+192];
	add.f64 	%fd65, %fd63, %fd64;
	ld.global.f64 	%fd66, [%rd10+224];
	add.f64 	%fd91, %fd65, %fd66;
	add.s32 	%r57, %r57, 32;
$L__BB454_11:
	setp.eq.s32 	%p8, %r7, 0;
	@%p8 bra 	$L__BB454_18;
	setp.lt.u32 	%p9, %r8, 3;
	@%p9 bra 	$L__BB454_14;
	add.s32 	%r39, %r57, %r14;
	mul.wide.s32 	%rd11, %r39, 8;
	add.s64 	%rd12, %rd1, %rd11;
	ld.global.f64 	%fd68, [%rd12];
	add.f64 	%fd69, %fd91, %fd68;
	ld.global.f64 	%fd70, [%rd12+32];
	add.f64 	%fd71, %fd69, %fd70;
	ld.global.f64 	%fd72, [%rd12+64];
	add.f64 	%fd73, %fd71, %fd72;
	ld.global.f64 	%fd74, [%rd12+96];
	add.f64 	%fd91, %fd73, %fd74;
	add.s32 	%r57, %r57, 16;
$L__BB454_14:
	setp.eq.s32 	%p10, %r9, 0;
	@%p10 bra 	$L__BB454_18;
	setp.eq.s32 	%p11, %r9, 1;
	add.s32 	%r40, %r57, %r14;
	mul.wide.s32 	%rd13, %r40, 8;
	add.s64 	%rd4, %rd1, %rd13;
	ld.global.f64 	%fd75, [%rd4];
	add.f64 	%fd91, %fd91, %fd75;
	@%p11 bra 	$L__BB454_18;
	setp.eq.s32 	%p12, %r9, 2;
	ld.global.f64 	%fd76, [%rd4+32];
	add.f64 	%fd91, %fd91, %fd76;
	@%p12 bra 	$L__BB454_18;
	ld.global.f64 	%fd77, [%rd4+64];
	add.f64 	%fd91, %fd91, %fd77;
$L__BB454_18:
	setp.ne.s32 	%p13, %r3, 0;
	// begin inline asm
	mov.b64 {%r41,%r42}, %fd91;
	// end inline asm
	shfl.sync.down.b32	%r44|%p14, %r42, 2, 31, -1;
	shfl.sync.down.b32	%r43|%p15, %r41, 2, 31, -1;
	// begin inline asm
	mov.b64 %fd79, {%r43,%r44};
	// end inline asm
	add.f64 	%fd80, %fd91, %fd79;
	// begin inline asm
	mov.b64 {%r45,%r46}, %fd80;
	// end inline asm
	shfl.sync.down.b32	%r48|%p16, %r46, 1, 31, -1;
	shfl.sync.down.b32	%r47|%p17, %r45, 1, 31, -1;
	// begin inline asm
	mov.b64 %fd81, {%r47,%r48};
	// end inline asm
	add.f64 	%fd15, %fd80, %fd81;
	@%p13 bra 	$L__BB454_20;
	add.s32 	%r49, %r51, %r12;
	mul.wide.u32 	%rd14, %r49, 8;
	add.s64 	%rd15, %rd3, %rd14;
	ld.global.f64 	%fd82, [%rd15];
	add.f64 	%fd83, %fd15, %fd82;
	st.global.f64 	[%rd15], %fd83;
$L__BB454_20:
	add.s32 	%r51, %r51, 1;
	setp.ne.s32 	%p18, %r51, %r31;
	@%p18 bra 	$L__BB454_4;
$L__BB454_21:
	add.s32 	%r50, %r50, 128;
	setp.lt.s32 	%p19, %r50, %r29;
	@%p19 bra 	$L__BB454_2;
$L__BB454_22:
	ret;

}
	// .globl	_Z16gpukernelCLMWNr3ILi4ELi16ELi2EEvPdS0_S0_iii
.visible .entry _Z16gpukernelCLMWNr3ILi4ELi16ELi2EEvPdS0_S0_iii(
	.param .u64 .ptr .align 1 _Z16gpukernelCLMWNr3ILi4ELi16ELi2EEvPdS0_S0_iii_param_0,
	.param .u64 .ptr .align 1 _Z16gpukernelCLMWNr3ILi4ELi16ELi2EEvPdS0_S0_iii_param_1,
	.param .u64 .ptr .align 1 _Z16gpukernelCLMWNr3ILi4ELi16ELi2EEvPdS0_S0_iii_param_2,
	.param .u32 _Z16gpukernelCLMWNr3ILi4ELi16ELi2EEvPdS0_S0_iii_param_3,
	.param .u32 _Z16gpukernelCLMWNr3ILi4ELi16ELi2EEvPdS0_S0_iii_param_4,
	.param .u32 _Z16gpukernelCLMWNr3ILi4ELi16ELi2EEvPdS0_S0_iii_param_5
)
{
	.reg .pred 	%p<20>;
	.reg .b32 	%r<59>;
	.reg .b64 	%rd<16>;
	.reg .b64 	%fd<92>;

	ld.param.u64 	%rd5, [_Z16gpukernelCLMWNr3ILi4ELi16ELi2EEvPdS0_S0_iii_param_0];
	ld.param.u64 	%rd6, [_Z16gpukernelCLMWNr3ILi4ELi16ELi2EEvPdS0_S0_iii_param_1];
	ld.param.u32 	%r29, [_Z16gpukernelCLMWNr3ILi4ELi16ELi2EEvPdS0_S0_iii_param_3];
	ld.param.u32 	%r30, [_Z16gpukernelCLMWNr3ILi4ELi16ELi2EEvPdS0_S0_iii_param_4];
	ld.param.u32 	%r31, [_Z16gpukernelCLMWNr3ILi4ELi16ELi2EEvPdS0_S0_iii_param_5];
	cvta.to.global.u64 	%rd1, %rd6;
	mov.u32 	%r1, %tid.x;
	shr.u32 	%r51, %r1, 3;
	setp.ge.s32 	%p1, %r51, %r29;
	@%p1 bra 	$L__BB455_22;
	shr.u32 	%r32, %r1, 2;
	and.b32  	%r3, %r32, 1;
	and.b32  	%r4, %r1, 3;
	not.b32 	%r33, %r4;
	add.s32 	%r5, %r30, %r33;
	shr.u32 	%r34, %r5, 2;
	add.s32 	%r35, %r34, 1;
	and.b32  	%r6, %r35, 15;
	and.b32  	%r7, %r35, 7;
	add.s32 	%r8, %r7, -1;
	and.b32  	%r9, %r35, 3;
	and.b32  	%r36, %r35, 2147483632;
	neg.s32 	%r10, %r36;
	add.s64 	%rd2, %rd1, 256;
	cvta.to.global.u64 	%rd3, %rd5;
$L__BB455_2:
	setp.ge.s32 	%p2, %r3, %r31;
	@%p2 bra 	$L__BB455_21;
	mul.lo.s32 	%r12, %r51, %r31;
	mov.u32 	%r52, %r3;
$L__BB455_4:
	setp.ge.s32 	%p3, %r4, %r30;
	mov.f64 	%fd91, 0d0000000000000000;
	@%p3 bra 	$L__BB455_18;
	setp.lt.u32 	%p4, %r5, 60;
	add.s32 	%r37, %r52, %r12;
	mul.lo.s32 	%r14, %r37, %r30;
	mov.f64 	%fd91, 0d0000000000000000;
	mov.u32 	%r58, %r4;
	@%p4 bra 	$L__BB455_8;
	add.s32 	%r56, %r4, %r14;
	mov.f64 	%fd91, 0d0000000000000000;
	mov.u32 	%r57, %r10;
	mov.u32 	%r58, %r4;
$L__BB455_7:
	.pragma "nounroll";
	mul.wide.s32 	%rd7, %r56, 8;
	add.s64 	%rd8, %rd2, %rd7;
	ld.global.f64 	%fd20, [%rd8+-256];
	add.f64 	%fd21, %fd91, %fd20;
	ld.global.f64 	%fd22, [%rd8+-224];
	add.f64 	%fd23, %fd21, %fd22;
	ld.global.f64 	%fd24, [%rd8+-192];
	add.f64 	%fd25, %fd23, %fd24;
	ld.global.f64 	%fd26, [%rd8+-160];
	add.f64 	%fd27, %fd25, %fd26;
	ld.global.f64 	%fd28, [%rd8+-128];
	add.f64 	%fd29, %fd27, %fd28;
	ld.global.f64 	%fd30, [%rd8+-96];
	add.f64 	%fd31, %fd29, %fd30;
	ld.global.f64 	%fd32, [%rd8+-64];
	add.f64 	%fd33, %fd31, %fd32;
	ld.global.f64 	%fd34, [%rd8+-32];
	add.f64 	%fd35, %fd33, %fd34;
	ld.global.f64 	%fd36, [%rd8];
	add.f64 	%fd37, %fd35, %fd36;
	ld.global.f64 	%fd38, [%rd8+32];
	add.f64 	%fd39, %fd37, %fd38;
	ld.global.f64 	%fd40, [%rd8+64];
	add.f64 	%fd41, %fd39, %fd40;
	ld.global.f64 	%fd42, [%rd8+96];
	add.f64 	%fd43, %fd41, %fd42;
	ld.global.f64 	%fd44, [%rd8+128];
	add.f64 	%fd45, %fd43, %fd44;
	ld.global.f64 	%fd46, [%rd8+160];
	add.f64 	%fd47, %fd45, %fd46;
	ld.global.f64 	%fd48, [%rd8+192];
	add.f64 	%fd49, %fd47, %fd48;
	ld.global.f64 	%fd50, [%rd8+224];
	add.f64 	%fd91, %fd49, %fd50;
	add.s32 	%r58, %r58, 64;
	add.s32 	%r57, %r57, 16;
	add.s32 	%r56, %r56, 64;
	setp.eq.s32 	%p5, %r57, 0;
	@%p5 bra 	$L__BB455_8;
	bra.uni 	$L__BB455_7;
$L__BB455_8:
	setp.eq.s32 	%p6, %r6, 0;
	@%p6 bra 	$L__BB455_18;
	add.s32 	%r38, %r6, -1;
	setp.lt.u32 	%p7, %r38, 7;
	@%p7 bra 	$L__BB455_11;
	add.s32 	%r39, %r58, %r14;
	mul.wide.s32 	%rd9, %r39, 8;
	add.s64 	%rd10, %rd1, %rd9;
	ld.global.f64 	%fd52, [%rd10];
	add.f64 	%fd53, %fd91, %fd52;
	ld.global.f64 	%fd54, [%rd10+32];
	add.f64 	%fd55, %fd53, %fd54;
	ld.global.f64 	%fd56, [%rd10+64];
	add.f64 	%fd57, %fd55, %fd56;
	ld.global.f64 	%fd58, [%rd10+96];
	add.f64 	%fd59, %fd57, %fd58;
	ld.global.f64 	%fd60, [%rd10+128];
	add.f64 	%fd61, %fd59, %fd60;
	ld.global.f64 	%fd62, [%rd10+160];
	add.f64 	%fd63, %fd61, %fd62;
	ld.global.f64 	%fd64, [%rd10+192];
	add.f64 	%fd65, %fd63, %fd64;
	ld.global.f64 	%fd66, [%rd10+224];
	add.f64 	%fd91, %fd65, %fd66;
	add.s32 	%r58, %r58, 32;
$L__BB455_11:
	setp.eq.s32 	%p8, %r7, 0;
	@%p8 bra 	$L__BB455_18;
	setp.lt.u32 	%p9, %r8, 3;
	@%p9 bra 	$L__BB455_14;
	add.s32 	%r40, %r58, %r14;
	mul.wide.s32 	%rd11, %r40, 8;
	add.s64 	%rd12, %rd1, %rd11;
	ld.global.f64 	%fd68, [%rd12];
	add.f64 	%fd69, %fd91, %fd68;
	ld.global.f64 	%fd70, [%rd12+32];
	add.f64 	%fd71, %fd69, %fd70;
	ld.global.f64 	%fd72, [%rd12+64];
	add.f64 	%fd73, %fd71, %fd72;
	ld.global.f64 	%fd74, [%rd12+96];
	add.f64 	%fd91, %fd73, %fd74;
	add.s32 	%r58, %r58, 16;
$L__BB455_14:
	setp.eq.s32 	%p10, %r9, 0;
	@%p10 bra 	$L__BB455_18;
	setp.eq.s32 	%p11, %r9, 1;
	add.s32 	%r41, %r58, %r14;
	mul.wide.s32 	%rd13, %r41, 8;
	add.s64 	%rd4, %rd1, %rd13;
	ld.global.f64 	%fd75, [%rd4];
	add.f64 	%fd91, %fd91, %fd75;
	@%p11 bra 	$L__BB455_18;
	setp.eq.s32 	%p12, %r9, 2;
	ld.global.f64 	%fd76, [%rd4+32];
	add.f64 	%fd91, %fd91, %fd76;
	@%p12 bra 	$L__BB455_18;
	ld.global.f64 	%fd77, [%rd4+64];
	add.f64 	%fd91, %fd91, %fd77;
$L__BB455_18:
	setp.ne.s32 	%p13, %r4, 0;
	// begin inline asm
	mov.b64 {%r42,%r43}, %fd91;
	// end inline asm
	shfl.sync.down.b32	%r45|%p14, %r43, 2, 31, -1;
	shfl.sync.down.b32	%r44|%p15, %r42, 2, 31, -1;
	// begin inline asm
	mov.b64 %fd79, {%r44,%r45};
	// end inline asm
	add.f64 	%fd80, %fd91, %fd79;
	// begin inline asm
	mov.b64 {%r46,%r47}, %fd80;
	// end inline asm
	shfl.sync.down.b32	%r49|%p16, %r47, 1, 31, -1;
	shfl.sync.down.b32	%r48|%p17, %r46, 1, 31, -1;
	// begin inline asm
	mov.b64 %fd81, {%r48,%r49};
	// end inline asm
	add.f64 	%fd15, %fd80, %fd81;
	@%p13 bra 	$L__BB455_20;
	add.s32 	%r50, %r52, %r12;
	mul.wide.s32 	%rd14, %r50, 8;
	add.s64 	%rd15, %rd3, %rd14;
	ld.global.f64 	%fd82, [%rd15];
	add.f64 	%fd83, %fd15, %fd82;
	st.global.f64 	[%rd15], %fd83;
$L__BB455_20:
	add.s32 	%r52, %r52, 2;
	setp.lt.s32 	%p18, %r52, %r31;
	@%p18 bra 	$L__BB455_4;
$L__BB455_21:
	add.s32 	%r51, %r51, 64;
	setp.lt.s32 	%p19, %r51, %r29;
	@%p19 bra 	$L__BB455_2;
$L__BB455_22:
	ret;

}
	// .globl	_Z16gpukernelCLMWNr3ILi4ELi16ELi4EEvPdS0_S0_iii
.visible .entry _Z16gpukernelCLMWNr3ILi4ELi16ELi4EEvPdS0_S0_iii(
	.param .u64 .ptr .align 1 _Z16gpukernelCLMWNr3ILi4ELi16ELi4EEvPdS0_S0_iii_param_0,
	.param .u64 .ptr .align 1 _Z16gpukernelCLMWNr3ILi4ELi16ELi4EEvPdS0_S0_iii_param_1,
	.param .u64 .ptr .align 1 _Z16gpukernelCLMWNr3ILi4ELi16ELi4EEvPdS0_S0_iii_param_2,
	.param .u32 _Z16gpukernelCLMWNr3ILi4ELi16ELi4EEvPdS0_S0_iii_param_3,
	.param .u32 _Z16gpukernelCLMWNr3ILi4ELi16ELi4EEvPdS0_S0_iii_param_4,
	.param .u32 _Z16gpukernelCLMWNr3ILi4ELi16ELi4EEvPdS0_S0_iii_param_5
)
{
	.reg .pred 	%p<20>;
	.reg .b32 	%r<59>;
	.reg .b64 	%rd<16>;
	.reg .b64 	%fd<92>;

	ld.param.u64 	%rd5, [_Z16gpukernelCLMWNr3ILi4ELi16ELi4EEvPdS0_S0_iii_param_0];
	ld.param.u64 	%rd6, [_Z16gpukernelCLMWNr3ILi4ELi16ELi4EEvPdS0_S0_iii_param_1];
	ld.param.u32 	%r29, [_Z16gpukernelCLMWNr3ILi4ELi16ELi4EEvPdS0_S0_iii_param_3];
	ld.param.u32 	%r30, [_Z16gpukernelCLMWNr3ILi4ELi16ELi4EEvPdS0_S0_iii_param_4];
	ld.param.u32 	%r31, [_Z16gpukernelCLMWNr3ILi4ELi16ELi4EEvPdS0_S0_iii_param_5];
	cvta.to.global.u64 	%rd1, %rd6;
	mov.u32 	%r1, %tid.x;
	shr.u32 	%r51, %r1, 4;
	setp.ge.s32 	%p1, %r51, %r29;
	@%p1 bra 	$L__BB456_22;
	shr.u32 	%r32, %r1, 2;
	and.b32  	%r3, %r32, 3;
	and.b32  	%r4, %r1, 3;
	not.b32 	%r33, %r4;
	add.s32 	%r5, %r30, %r33;
	shr.u32 	%r34, %r5, 2;
	add.s32 	%r35, %r34, 1;
	and.b32  	%r6, %r35, 15;
	and.b32  	%r7, %r35, 7;
	add.s32 	%r8, %r7, -1;
	and.b32  	%r9, %r35, 3;
	and.b32  	%r36, %r35, 2147483632;
	neg.s32 	%r10, %r36;
	add.s64 	%rd2, %rd1, 256;
	cvta.to.global.u64 	%rd3, %rd5;
$L__BB456_2:
	setp.ge.s32 	%p2, %r3, %r31;
	@%p2 bra 	$L__BB456_21;
	mul.lo.s32 	%r12, %r51, %r31;
	mov.u32 	%r52, %r3;
$L__BB456_4:
	setp.ge.s32 	%p3, %r4, %r30;
	mov.f64 	%fd91, 0d0000000000000000;
	@%p3 bra 	$L__BB456_18;
	setp.lt.u32 	%p4, %r5, 60;
	add.s32 	%r37, %r52, %r12;
	mul.lo.s32 	%r14, %r37, %r30;
	mov.f64 	%fd91, 0d0000000000000000;
	mov.u32 	%r58, %r4;
	@%p4 bra 	$L__BB456_8;
	add.s32 	%r56, %r4, %r14;
	mov.f64 	%fd91, 0d0000000000000000;
	mov.u32 	%r57, %r10;
	mov.u32 	%r58, %r4;
$L__BB456_7:
	.pragma "nounroll";
	mul.wide.s32 	%rd7, %r56, 8;
	add.s64 	%rd8, %rd2, %rd7;
	ld.global.f64 	%fd20, [%rd8+-256];
	add.f64 	%fd21, %fd91, %fd20;
	ld.global.f64 	%fd22, [%rd8+-224];
	add.f64 	%fd23, %fd21, %fd22;
	ld.global.f64 	%fd24, [%rd8+-192];
	add.f64 	%fd25, %fd23, %fd24;
	ld.global.f64 	%fd26, [%rd8+-160];
	add.f64 	%fd27, %fd25, %fd26;
	ld.global.f64 	%fd28, [%rd8+-128];
	add.f64 	%fd29, %fd27, %fd28;
	ld.global.f64 	%fd30, [%rd8+-96];
	add.f64 	%fd31, %fd29, %fd30;
	ld.global.f64 	%fd32, [%rd8+-64];
	add.f64 	%fd33, %fd31, %fd32;
	ld.global.f64 	%fd34, [%rd8+-32];
	add.f64 	%fd35, %fd33, %fd34;
	ld.global.f64 	%fd36, [%rd8];
	add.f64 	%fd37, %fd35, %fd36;
	ld.global.f64 	%fd38, [%rd8+32];
	add.f64 	%fd39, %fd37, %fd38;
	ld.global.f64 	%fd40, [%rd8+64];
	add.f64 	%fd41, %fd39, %fd40;
	ld.global.f64 	%fd42, [%rd8+96];
	add.f64 	%fd43, %fd41, %fd42;
	ld.global.f64 	%fd44, [%rd8+128];
	add.f64 	%fd45, %fd43, %fd44;
	ld.global.f64 	%fd46, [%rd8+160];
	add.f64 	%fd47, %fd45, %fd46;
	ld.global.f64 	%fd48, [%rd8+192];
	add.f64 	%fd49, %fd47, %fd48;
	ld.global.f64 	%fd50, [%rd8+224];
	add.f64 	%fd91, %fd49, %fd50;
	add.s32 	%r58, %r58, 64;
	add.s32 	%r57, %r57, 16;
	add.s32 	%r56, %r56, 64;
	setp.eq.s32 	%p5, %r57, 0;
	@%p5 bra 	$L__BB456_8;
	bra.uni 	$L__BB456_7;
$L__BB456_8:
	setp.eq.s32 	%p6, %r6, 0;
	@%p6 bra 	$L__BB456_18;
	add.s32 	%r38, %r6, -1;
	setp.lt.u32 	%p7, %r38, 7;
	@%p7 bra 	$L__BB456_11;
	add.s32 	%r39, %r58, %r14;
	mul.wide.s32 	%rd9, %r39, 8;
	add.s64 	%rd10, %rd1, %rd9;
	ld.global.f64 	%fd52, [%rd10];
	add.f64 	%fd53, %fd91, %fd52;
	ld.global.f64 	%fd54, [%rd10+32];
	add.f64 	%fd55, %fd53, %fd54;
	ld.global.f64 	%fd56, [%rd10+64];
	add.f64 	%fd57, %fd55, %fd56;
	ld.global.f64 	%fd58, [%rd10+96];
	add.f64 	%fd59, %fd57, %fd58;
	ld.global.f64 	%fd60, [%rd10+128];
	add.f64 	%fd61, %fd59, %fd60;
	ld.global.f64 	%fd62, [%rd10+160];
	add.f64 	%fd63, %fd61, %fd62;
	ld.global.f64 	%fd64, [%rd10+192];
	add.f64 	%fd65, %fd63, %fd64;
	ld.global.f64 	%fd66, [%rd10+224];
	add.f64 	%fd91, %fd65, %fd66;
	add.s32 	%r58, %r58, 32;
$L__BB456_11:
	setp.eq.s32 	%p8, %r7, 0;
	@%p8 bra 	$L__BB456_18;
	setp.lt.u32 	%p9, %r8, 3;
	@%p9 bra 	$L__BB456_14;
	add.s32 	%r40, %r58, %r14;
	mul.wide.s32 	%rd11, %r40, 8;
	add.s64 	%rd12, %rd1, %rd11;
	ld.global.f64 	%fd68, [%rd12];
	add.f64 	%fd69, %fd91, %fd68;
	ld.global.f64 	%fd70, [%rd12+32];
	add.f64 	%fd71, %fd69, %fd70;
	ld.global.f64 	%fd72, [%rd12+64];
	add.f64 	%fd73, %fd71, %fd72;
	ld.global.f64 	%fd74, [%rd12+96];
	add.f64 	%fd91, %fd73, %fd74;
	add.s32 	%r58, %r58, 16;
$L__BB456_14:
	setp.eq.s32 	%p10, %r9, 0;
	@%p10 bra 	$L__BB456_18;
	setp.eq.s32 	%p11, %r9, 1;
	add.s32 	%r41, %r58, %r14;
	mul.wide.s32 	%rd13, %r41, 8;
	add.s64 	%rd4, %rd1, %rd13;
	ld.global.f64 	%fd75, [%rd4];
	add.f64 	%fd91, %fd91, %fd75;
	@%p11 bra 	$L__BB456_18;
	setp.eq.s32 	%p12, %r9, 2;
	ld.global.f64 	%fd76, [%rd4+32];
	add.f64 	%fd91, %fd91, %fd76;
	@%p12 bra 	$L__BB456_18;
	ld.global.f64 	%fd77, [%rd4+64];
	add.f64 	%fd91, %fd91, %fd77;
$L__BB456_18:
	setp.ne.s32 	%p13, %r4, 0;
	// begin inline asm
	mov.b64 {%r42,%r43}, %fd91;
	// end inline asm
	shfl.sync.down.b32	%r45|%p14, %r43, 2, 31, -1;
	shfl.sync.down.b32	%r44|%p15, %r42, 2, 31, -1;
	// begin inline asm
	mov.b64 %fd79, {%r44,%r45};
	// end inline asm
	add.f64 	%fd80, %fd91, %fd79;
	// begin inline asm
	mov.b64 {%r46,%r47}, %fd80;
	// end inline asm
	shfl.sync.down.b32	%r49|%p16, %r47, 1, 31, -1;
	shfl.sync.down.b32	%r48|%p17, %r46, 1, 31, -1;
	// begin inline asm
	mov.b64 %fd81, {%r48,%r49};
	// end inline asm
	add.f64 	%fd15, %fd80, %fd81;
	@%p13 bra 	$L__BB456_20;
	add.s32 	%r50, %r52, %r12;
	mul.wide.s32 	%rd14, %r50, 8;
	add.s64 	%rd15, %rd3, %rd14;
	ld.global.f64 	%fd82, [%rd15];
	add.f64 	%fd83, %fd15, %fd82;
	st.global.f64 	[%rd15], %fd83;
$L__BB456_20:
	add.s32 	%r52, %r52, 4;
	setp.lt.s32 	%p18, %r52, %r31;
	@%p18 bra 	$L__BB456_4;
$L__BB456_21:
	add.s32 	%r51, %r51, 32;
	setp.lt.s32 	%p19, %r51, %r29;
	@%p19 bra 	$L__BB456_2;
$L__BB456_22:
	ret;

}
	// .globl	_Z16gpukernelCLMWNr3ILi4ELi16ELi8EEvPdS0_S0_iii
.visible .entry _Z16gpukernelCLMWNr3ILi4ELi16ELi8EEvPdS0_S0_iii(
	.param .u64 .ptr .align 1 _Z16gpukernelCLMWNr3ILi4ELi16ELi8EEvPdS0_S0_iii_param_0,
	.param .u64 .ptr .align 1 _Z16gpukernelCLMWNr3ILi4ELi16ELi8EEvPdS0_S0_iii_param_1,
	.param .u64 .ptr .align 1 _Z16gpukernelCLMWNr3ILi4ELi16ELi8EEvPdS0_S0_iii_param_2,
	.param .u32 _Z16gpukernelCLMWNr3ILi4ELi16ELi8EEvPdS0_S0_iii_param_3,
	.param .u32 _Z16gpukernelCLMWNr3ILi4ELi16ELi8EEvPdS0_S0_iii_param_4,
	.param .u32 _Z16gpukernelCLMWNr3ILi4ELi16ELi8EEvPdS0_S0_iii_param_5
)
{
	.reg .pred 	%p<20>;
	.reg .b32 	%r<59>;
	.reg .b64 	%rd<16>;
	.reg .b64 	%fd<92>;

	ld.param.u64 	%rd5, [_Z16gpukernelCLMWNr3ILi4ELi16ELi8EEvPdS0_S0_iii_param_0];
	ld.param.u64 	%rd6, [_Z16gpukernelCLMWNr3ILi4ELi16ELi8EEvPdS0_S0_iii_param_1];
	ld.param.u32 	%r29, [_Z16gpukernelCLMWNr3ILi4ELi16ELi8EEvPdS0_S0_iii_param_3];
	ld.param.u32 	%r30, [_Z16gpukernelCLMWNr3ILi4ELi16ELi8EEvPdS0_S0_iii_param_4];
	ld.param.u32 	%r31, [_Z16gpukernelCLMWNr3ILi4ELi16ELi8EEvPdS0_S0_iii_param_5];
	cvta.to.global.u64 	%rd1, %rd6;
	mov.u32 	%r1, %tid.x;
	shr.u32 	%r51, %r1, 5;
	setp.ge.s32 	%p1, %r51, %r29;
	@%p1 bra 	$L__BB457_22;
	shr.u32 	%r32, %r1, 2;
	and.b32  	%r3, %r32, 7;
	and.b32  	%r4, %r1, 3;
	not.b32 	%r33, %r4;
	add.s32 	%r5, %r30, %r33;
	shr.u32 	%r34, %r5, 2;
	add.s32 	%r35, %r34, 1;
	and.b32  	%r6, %r35, 15;
	and.b32  	%r7, %r35, 7;
	add.s32 	%r8, %r7, -1;
	and.b32  	%r9, %r35, 3;
	and.b32  	%r36, %r35, 2147483632;
	neg.s32 	%r10, %r36;
	add.s64 	%rd2, %rd1, 256;
	cvta.to.global.u64 	%rd3, %rd5;
$L__BB457_2:
	setp.ge.s32 	%p2, %r3, %r31;
	@%p2 bra 	$L__BB457_21;
	mul.lo.s32 	%r12, %r51, %r31;
	mov.u32 	%r52, %r3;
$L__BB457_4:
	setp.ge.s32 	%p3, %r4, %r30;
	mov.f64 	%fd91, 0d0000000000000000;
	@%p3 bra 	$L__BB457_18;
	setp.lt.u32 	%p4, %r5, 60;
	add.s32 	%r37, %r52, %r12;
	mul.lo.s32 	%r14, %r37, %r30;
	mov.f64 	%fd91, 0d0000000000000000;
	mov.u32 	%r58, %r4;
	@%p4 bra 	$L__BB457_8;
	add.s32 	%r56, %r4, %r14;
	mov.f64 	%fd91, 0d0000000000000000;
	mov.u32 	%r57, %r10;
	mov.u32 	%r58, %r4;
$L__BB457_7:
	.pragma "nounroll";
	mul.wide.s32 	%rd7, %r56, 8;
	add.s64 	%rd8, %rd2, %rd7;
	ld.global.f64 	%fd20, [%rd8+-256];
	add.f64 	%fd21, %fd91, %fd20;
	ld.global.f64 	%fd22, [%rd8+-224];
	add.f64 	%fd23, %fd21, %fd22;
	ld.global.f64 	%fd24, [%rd8+-192];
	add.f64 	%fd25, %fd23, %fd24;
	ld.global.f64 	%fd26, [%rd8+-160];
	add.f64 	%fd27, %fd25, %fd26;
	ld.global.f64 	%fd28, [%rd8+-128];
	add.f64 	%fd29, %fd27, %fd28;
	ld.global.f64 	%fd30, [%rd8+-96];
	add.f64 	%fd31, %fd29, %fd30;
	ld.global.f64 	%fd32, [%rd8+-64];
	add.f64 	%fd33, %fd31, %fd32;
	ld.global.f64 	%fd34, [%rd8+-32];
	add.f64 	%fd35, %fd33, %fd34;
	ld.global.f64 	%fd36, [%rd8];
	add.f64 	%fd37, %fd35, %fd36;
	ld.global.f64 	%fd38, [%rd8+32];
	add.f64 	%fd39, %fd37, %fd38;
	ld.global.f64 	%fd40, [%rd8+64];
	add.f64 	%fd41, %fd39, %fd40;
	ld.global.f64 	%fd42, [%rd8+96];
	add.f64 	%fd43, %fd41, %fd42;
	ld.global.f64 	%fd44, [%rd8+128];
	add.f64 	%fd45, %fd43, %fd44;
	ld.global.f64 	%fd46, [%rd8+160];
	add.f64 	%fd47, %fd45, %fd46;
	ld.global.f64 	%fd48, [%rd8+192];
	add.f64 	%fd49, %fd47, %fd48;
	ld.global.f64 	%fd50, [%rd8+224];
	add.f64 	%fd91, %fd49, %fd50;
	add.s32 	%r58, %r58, 64;
	add.s32 	%r57, %r57, 16;
	add.s32 	%r56, %r56, 64;
	setp.eq.s32 	%p5, %r57, 0;
	@%p5 bra 	$L__BB457_8;
	bra.uni 	$L__BB457_7;
$L__BB457_8:
	setp.eq.s32 	%p6, %r6, 0;
	@%p6 bra 	$L__BB457_18;
	add.s32 	%r38, %r6, -1;
	setp.lt.u32 	%p7, %r38, 7;
	@%p7 bra 	$L__BB457_11;
	add.s32 	%r39, %r58, %r14;
	mul.wide.s32 	%rd9, %r39, 8;
	add.s64 	%rd10, %rd1, %rd9;
	ld.global.f64 	%fd52, [%rd10];
	add.f64 	%fd53, %fd91, %fd52;
	ld.global.f64 	%fd54, [%rd10+32];
	add.f64 	%fd55, %fd53, %fd54;
	ld.global.f64 	%fd56, [%rd10+64];
	add.f64 	%fd57, %fd55, %fd56;
	ld.global.f64 	%fd58, [%rd10+96];
	add.f64 	%fd59, %fd57, %fd58;
	ld.global.f64 	%fd60, [%rd10+128];
	add.f64 	%fd61, %fd59, %fd60;
	ld.global.f64 	%fd62, [%rd10+160];
	add.f64 	%fd63, %fd61, %fd62;
	ld.global.f64 	%fd64, [%rd10+192];
	add.f64 	%fd65, %fd63, %fd64;
	ld.global.f64 	%fd66, [%rd10+224];
	add.f64 	%fd91, %fd65, %fd66;
	add.s32 	%r58, %r58, 32;
$L__BB457_11:
	setp.eq.s32 	%p8, %r7, 0;
	@%p8 bra 	$L__BB457_18;
	setp.lt.u32 	%p9, %r8, 3;
	@%p9 bra 	$L__BB457_14;
	add.s32 	%r40, %r58, %r14;
	mul.wide.s32 	%rd11, %r40, 8;
	add.s64 	%rd12, %rd1, %rd11;
	ld.global.f64 	%fd68, [%rd12];
	add.f64 	%fd69, %fd91, %fd68;
	ld.global.f64 	%fd70, [%rd12+32];
	add.f64 	%fd71, %fd69, %fd70;
	ld.global.f64 	%fd72, [%rd12+64];
	add.f64 	%fd73, %fd71, %fd72;
	ld.global.f64 	%fd74, [%rd12+96];
	add.f64 	%fd91, %fd73, %fd74;
	add.s32 	%r58, %r58, 16;
$L__BB457_14:
	setp.eq.s32 	%p10, %r9, 0;
	@%p10 bra 	$L__BB457_18;
	setp.eq.s32 	%p11, %r9, 1;
	add.s32 	%r41, %r58, %r14;
	mul.wide.s32 	%rd13, %r41, 8;
	add.s64 	%rd4, %rd1, %rd13;
	ld.global.f64 	%fd75, [%rd4];
	add.f64 	%fd91, %fd91, %fd75;
	@%p11 bra 	$L__BB457_18;
	setp.eq.s32 	%p12, %r9, 2;
	ld.global.f64 	%fd76, [%rd4+32];
	add.f64 	%fd91, %fd91, %fd76;
	@%p12 bra 	$L__BB457_18;
	ld.global.f64 	%fd77, [%rd4+64];
	add.f64 	%fd91, %fd91, %fd77;
$L__BB457_18:
	setp.ne.s32 	%p13, %r4, 0;
	// begin inline asm
	mov.b64 {%r42,%r43}, %fd91;
	// end inline asm
	shfl.sync.down.b32	%r45|%p14, %r43, 2, 31, -1;
	shfl.sync.down.b32	%r44|%p15, %r42, 2, 31, -1;
	// begin inline asm
	mov.b64 %fd79, {%r44,%r45};
	// end inline asm
	add.f64 	%fd80, %fd91, %fd79;
	// begin inline asm
	mov.b64 {%r46,%r47}, %fd80;
	// end inline asm
	shfl.sync.down.b32	%r49|%p16, %r47, 1, 31, -1;
	shfl.sync.down.b32	%r48|%p17, %r46, 1, 31, -1;
	// begin inline asm
	mov.b64 %fd81, {%r48,%r49};
	// end inline asm
	add.f64 	%fd15, %fd80, %fd81;
	@%p13 bra 	$L__BB457_20;
	add.s32 	%r50, %r52, %r12;
	mul.wide.s32 	%rd14, %r50, 8;
	add.s64 	%rd15, %rd3, %rd14;
	ld.global.f64 	%fd82, [%rd15];
	add.f64 	%fd83, %fd15, %fd82;
	st.global.f64 	[%rd15], %fd83;
$L__BB457_20:
	add.s32 	%r52, %r52, 8;
	setp.lt.s32 	%p18, %r52, %r31;
	@%p18 bra 	$L__BB457_4;
$L__BB457_21:
	add.s32 	%r51, %r51, 16;
	setp.lt.s32 	%p19, %r51, %r29;
	@%p19 bra 	$L__BB457_2;
$L__BB457_22:
	ret;

}
	// .globl	_Z16gpukernelCLMWNr3ILi4ELi16ELi16EEvPdS0_S0_iii
.visible .entry _Z16gpukernelCLMWNr3ILi4ELi16ELi16EEvPdS0_S0_iii(
	.param .u64 .ptr .align 1 _Z16gpukernelCLMWNr3ILi4ELi16ELi16EEvPdS0_S0_iii_param_0,
	.param .u64 .ptr .align 1 _Z16gpukernelCLMWNr3ILi4ELi16ELi16EEvPdS0_S0_iii_param_1,
	.param .u64 .ptr .align 1 _Z16gpukernelCLMWNr3ILi4ELi16ELi16EEvPdS0_S0_iii_param_2,
	.param .u32 _Z16gpukernelCLMWNr3ILi4ELi16ELi16EEvPdS0_S0_iii_param_3,
	.param .u32 _Z16gpukernelCLMWNr3ILi4ELi16ELi16EEvPdS0_S0_iii_param_4,
	.param .u32 _Z16gpukernelCLMWNr3ILi4ELi16ELi16EEvPdS0_S0_iii_param_5
)
{
	.reg .pred 	%p<20>;
	.reg .b32 	%r<59>;
	.reg .b64 	%rd<16>;
	.reg .b64 	%fd<92>;

	ld.param.u64 	%rd5, [_Z16gpukernelCLMWNr3ILi4ELi16ELi16EEvPdS0_S0_iii_param_0];
	ld.param.u64 	%rd6, [_Z16gpukernelCLMWNr3ILi4ELi16ELi16EEvPdS0_S0_iii_param_1];
	ld.param.u32 	%r29, [_Z16gpukernelCLMWNr3ILi4ELi16ELi16EEvPdS0_S0_iii_param_3];
	ld.param.u32 	%r30, [_Z16gpukernelCLMWNr3ILi4ELi16ELi16EEvPdS0_S0_iii_param_4];
	ld.param.u32 	%r31, [_Z16gpukernelCLMWNr3ILi4ELi16ELi16EEvPdS0_S0_iii_param_5];
	cvta.to.global.u64 	%rd1, %rd6;
	mov.u32 	%r1, %tid.x;
	shr.u32 	%r51, %r1, 6;
	setp.ge.s32 	%p1, %r51, %r29;
	@%p1 bra 	$L__BB458_22;
	shr.u32 	%r32, %r1, 2;
	and.b32  	%r3, %r32, 15;
	and.b32  	%r4, %r1, 3;
	not.b32 	%r33, %r4;
	add.s32 	%r5, %r30, %r33;
	shr.u32 	%r34, %r5, 2;
	add.s32 	%r35, %r34, 1;
	and.b32  	%r6, %r35, 15;
	and.b32  	%r7, %r35, 7;
	add.s32 	%r8, %r7, -1;
	and.b32  	%r9, %r35, 3;
	and.b32  	%r36, %r35, 2147483632;
	neg.s32 	%r10, %r36;
	add.s64 	%rd2, %rd1, 256;
	cvta.to.global.u64 	%rd3, %rd5;
$L__BB458_2:
	setp.ge.s32 	%p2, %r3, %r31;
	@%p2 bra 	$L__BB458_21;
	mul.lo.s32 	%r12, %r51, %r31;
	mov.u32 	%r52, %r3;
$L__BB458_4:
	setp.ge.s32 	%p3, %r4, %r30;
	mov.f64 	%fd91, 0d0000000000000000;
	@%p3 bra 	$L__BB458_18;
	setp.lt.u32 	%p4, %r5, 60;
	add.s32 	%r37, %r52, %r12;
	mul.lo.s32 	%r14, %r37, %r30;
	mov.f64 	%fd91, 0d0000000000000000;
	mov.u32 	%r58, %r4;
	@%p4 bra 	$L__BB458_8;
	add.s32 	%r56, %r4, %r14;
	mov.f64 	%fd91, 0d0000000000000000;
	mov.u32 	%r57, %r10;
	mov.u32 	%r58, %r4;
$L__BB458_7:
	.pragma "nounroll";
	mul.wide.s32 	%rd7, %r56, 8;
	add.s64 	%rd8, %rd2, %rd7;
	ld.global.f64 	%fd20, [%rd8+-256];
	add.f64 	%fd21, %fd91, %fd20;
	ld.global.f64 	%fd22, [%rd8+-224];
	add.f64 	%fd23, %fd21, %fd22;
	ld.global.f64 	%fd24, [%rd8+-192];
	add.f64 	%fd25, %fd23, %fd24;
	ld.global.f64 	%fd26, [%rd8+-160];
	add.f64 	%fd27, %fd25, %fd26;
	ld.global.f64 	%fd28, [%rd8+-128];
	add.f64 	%fd29, %fd27, %fd28;
	ld.global.f64 	%fd30, [%rd8+-96];
	add.f64 	%fd31, %fd29, %fd30;
	ld.global.f64 	%fd32, [%rd8+-64];
	add.f64 	%fd33, %fd31, %fd32;
	ld.global.f64 	%fd34, [%rd8+-32];
	add.f64 	%fd35, %fd33, %fd34;
	ld.global.f64 	%fd36, [%rd8];
	add.f64 	%fd37, %fd35, %fd36;
	ld.global.f64 	%fd38, [%rd8+32];
	add.f64 	%fd39, %fd37, %fd38;
	ld.global.f64 	%fd40, [%rd8+64];
	add.f64 	%fd41, %fd39, %fd40;
	ld.global.f64 	%fd42, [%rd8+96];
	add.f64 	%fd43, %fd41, %fd42;
	ld.global.f64 	%fd44, [%rd8+128];
	add.f64 	%fd45, %fd43, %fd44;
	ld.global.f64 	%fd46, [%rd8+160];
	add.f64 	%fd47, %fd45, %fd46;
	ld.global.f64 	%fd48, [%rd8+192];
	add.f64 	%fd49, %fd47, %fd48;
	ld.global.f64 	%fd50, [%rd8+224];
	add.f64 	%fd91, %fd49, %fd50;
	add.s32 	%r58, %r58, 64;
	add.s32 	%r57, %r57, 16;
	add.s32 	%r56, %r56, 64;
	setp.eq.s32 	%p5, %r57, 0;
	@%p5 bra 	$L__BB458_8;
	bra.uni 	$L__BB458_7;
$L__BB458_8:
	setp.eq.s32 	%p6, %r6, 0;
	@%p6 bra 	$L__BB458_18;
	add.s32 	%r38, %r6, -1;
	setp.lt.u32 	%p7, %r38, 7;
	@%p7 bra 	$L__BB458_11;
	add.s32 	%r39, %r58, %r14;
	mul.wide.s32 	%rd9, %r39, 8;
	add.s64 	%rd10, %rd1, %rd9;
	ld.global.f64 	%fd52, [%rd10];
	add.f64 	%fd53, %fd91, %fd52;
	ld.global.f64 	%fd54, [%rd10+32];
	add.f64 	%fd55, %fd53, %fd54;
	ld.global.f64 	%fd56, [%rd10+64];
	add.f64 	%fd57, %fd55, %fd56;
	ld.global.f64 	%fd58, [%rd10+96];
	add.f64 	%fd59, %fd57, %fd58;
	ld.global.f64 	%fd60, [%rd10+128];
	add.f64 	%fd61, %fd59, %fd60;
	ld.global.f64 	%fd62, [%rd10+160];
	add.f64 	%fd63, %fd61, %fd62;
	ld.global.f64 	%fd64, [%rd10+192];
	add.f64 	%fd65, %fd63, %fd64;
	ld.global.f64 	%fd66, [%rd10+224];
	add.f64 	%fd91, %fd65, %fd66;
	add.s32 	%r58, %r58, 32;
$L__BB458_11:
	setp.eq.s32 	%p8, %r7, 0;
	@%p8 bra 	$L__BB458_18;
	setp.lt.u32 	%p9, %r8, 3;
	@%p9 bra 	$L__BB458_14;
	add.s32 	%r40, %r58, %r14;
	mul.wide.s32 	%rd11, %r40, 8;
	add.s64 	%rd12, %rd1, %rd11;
	ld.global.f64 	%fd68, [%rd12];
	add.f64 	%fd69, %fd91, %fd68;
	ld.global.f64 	%fd70, [%rd12+32];
	add.f64 	%fd71, %fd69, %fd70;
	ld.global.f64 	%fd72, [%rd12+64];
	add.f64 	%fd73, %fd71, %fd72;
	ld.global.f64 	%fd74, [%rd12+96];
	add.f64 	%fd91, %fd73, %fd74;
	add.s32 	%r58, %r58, 16;
$L__BB458_14:
	setp.eq.s32 	%p10, %r9, 0;
	@%p10 bra 	$L__BB458_18;
	setp.eq.s32 	%p11, %r9, 1;
	add.s32 	%r41, %r58, %r14;
	mul.wide.s32 	%rd13, %r41, 8;
	add.s64 	%rd4, %rd1, %rd13;
	ld.global.f64 	%fd75, [%rd4];
	add.f64 	%fd91, %fd91, %fd75;
	@%p11 bra 	$L__BB458_18;
	setp.eq.s32 	%p12, %r9, 2;
	ld.global.f64 	%fd76, [%rd4+32];
	add.f64 	%fd91, %fd91, %fd76;
	@%p12 bra 	$L__BB458_18;
	ld.global.f64 	%fd77, [%rd4+64];
	add.f64 	%fd91, %fd91, %fd77;
$L__BB458_18:
	setp.ne.s32 	%p13, %r4, 0;
	// begin inline asm
	mov.b64 {%r42,%r43}, %fd91;
	// end inline asm
	shfl.sync.down.b32	%r45|%p14, %r43, 2, 31, -1;
	shfl.sync.down.b32	%r44|%p15, %r42, 2, 31, -1;
	// begin inline asm
	mov.b64 %fd79, {%r44,%r45};
	// end inline asm
	add.f64 	%fd80, %fd91, %fd79;
	// begin inline asm
	mov.b64 {%r46,%r47}, %fd80;
	// end inline asm
	shfl.sync.down.b32	%r49|%p16, %r47, 1, 31, -1;
	shfl.sync.down.b32	%r48|%p17, %r46, 1, 31, -1;
	// begin inline asm
	mov.b64 %fd81, {%r48,%r49};
	// end inline asm
	add.f64 	%fd15, %fd80, %fd81;
	@%p13 bra 	$L__BB458_20;
	add.s32 	%r50, %r52, %r12;
	mul.wide.s32 	%rd14, %r50, 8;
	add.s64 	%rd15, %rd3, %rd14;
	ld.global.f64 	%fd82, [%rd15];
	add.f64 	%fd83, %fd15, %fd82;
	st.global.f64 	[%rd15], %fd83;
$L__BB458_20:
	add.s32 	%r52, %r52, 16;
	setp.lt.s32 	%p18, %r52, %r31;
	@%p18 bra 	$L__BB458_4;
$L__BB458_21:
	add.s32 	%r51, %r51, 8;
	setp.lt.s32 	%p19, %r51, %r29;
	@%p19 bra 	$L__BB458_2;
$L__BB458_22:
	ret;

}
	// .globl	_Z16gpukernelCLMWNr3ILi4ELi32ELi1EEvPdS0_S0_iii
.visible .entry _Z16gpukernelCLMWNr3ILi4ELi32ELi1EEvPdS0_S0_iii(
	.param .u64 .ptr .align 1 _Z16gpukernelCLMWNr3ILi4ELi32ELi1EEvPdS0_S0_iii_param_0,
	.param .u64 .ptr .align 1 _Z16gpukernelCLMWNr3ILi4ELi32ELi1EEvPdS0_S0_iii_param_1,
	.param .u64 .ptr .align 1 _Z16gpukernelCLMWNr3ILi4ELi32ELi1EEvPdS0_S0_iii_param_2,
	.param .u32 _Z16gpukernelCLMWNr3ILi4ELi32ELi1EEvPdS0_S0_iii_param_3,
	.param .u32 _Z16gpukernelCLMWNr3ILi4ELi32ELi1EEvPdS0_S0_iii_param_4,
	.param .u32 _Z16gpukernelCLMWNr3ILi4ELi32ELi1EEvPdS0_S0_iii_param_5
)
{
	.reg .pred 	%p<20>;
	.reg .b32 	%r<58>;
	.reg .b64 	%rd<16>;
	.reg .b64 	%fd<92>;

	ld.param.u64 	%rd5, [_Z16gpukernelCLMWNr3ILi4ELi32ELi1EEvPdS0_S0_iii_param_0];
	ld.param.u64 	%rd6, [_Z16gpukernelCLMWNr3ILi4ELi32ELi1EEvPdS0_S0_iii_param_1];
	ld.param.u32 	%r29, [_Z16gpukernelCLMWNr3ILi4ELi32ELi1EEvPdS0_S0_iii_param_3];
	ld.param.u32 	%r30, [_Z16gpukernelCLMWNr3ILi4ELi32ELi1EEvPdS0_S0_iii_param_4];
	ld.param.u32 	%r31, [_Z16gpukernelCLMWNr3ILi4ELi32ELi1EEvPdS0_S0_iii_param_5];
	cvta.to.global.u64 	%rd1, %rd6;
	mov.u32 	%r1, %tid.x;
	shr.u32 	%r50, %r1, 2;
	setp.ge.s32 	%p1, %r50, %r29;
	@%p1 bra 	$L__BB459_22;
	and.b32  	%r3, %r1, 3;
	not.b32 	%r32, %r3;
	add.s32 	%r4, %r30, %r32;
	shr.u32 	%r33, %r4, 2;
	add.s32 	%r34, %r33, 1;
	and.b32  	%r5, %r34, 15;
	add.s32 	%r6, %r5, -1;
	and.b32  	%r7, %r34, 7;
	add.s32 	%r8, %r7, -1;
	and.b32  	%r9, %r34, 3;
	and.b32  	%r35, %r34, 2147483632;
	neg.s32 	%r10, %r35;
	add.s64 	%rd2, %rd1, 256;
	cvta.to.global.u64 	%rd3, %rd5;
$L__BB459_2:
	setp.lt.s32 	%p2, %r31, 1;
	@%p2 bra 	$L__BB459_21;
	mul.lo.s32 	%r12, %r50, %r31;
	mov.b32 	%r51, 0;
$L__BB459_4:
	setp.ge.s32 	%p3, %r3, %r30;
	mov.f64 	%fd91, 0d0000000000000000;
	@%p3 bra 	$L__BB459_18;
	setp.lt.u32 	%p4, %r4, 60;
	add.s32 	%r37, %r51, %r12;
	mul.lo.s32 	%r14, %r37, %r30;
	mov.f64 	%fd91, 0d0000000000000000;
	mov.u32 	%r57, %r3;
	@%p4 bra 	$L__BB459_8;
	add.s32 	%r55, %r3, %r14;
	mov.f64 	%fd91, 0d0000000000000000;
	mov.u32 	%r56, %r10;
	mov.u32 	%r57, %r3;
$L__BB459_7:
	.pragma "nounroll";
	mul.wide.s32 	%rd7, %r55, 8;
	add.s64 	%rd8, %rd2, %rd7;
	ld.global.f64 	%fd20, [%rd8+-256];
	add.f64 	%fd21, %fd91, %fd20;
	ld.global.f64 	%fd22, [%rd8+-224];
	add.f64 	%fd23, %fd21, %fd22;
	ld.global.f64 	%fd24, [%rd8+-192];
	add.f64 	%fd25, %fd23, %fd24;
	ld.global.f64 	%fd26, [%rd8+-160];
	add.f64 	%fd27, %fd25, %fd26;
	ld.global.f64 	%fd28, [%rd8+-128];
	add.f64 	%fd29, %fd27, %fd28;
	ld.global.f64 	%fd30, [%rd8+-96];
	add.f64 	%fd31, %fd29, %fd30;
	ld.global.f64 	%fd32, [%rd8+-64];
	add.f64 	%fd33, %fd31, %fd32;
	ld.global.f64 	%fd34, [%rd8+-32];
	add.f64 	%fd35, %fd33, %fd34;
	ld.global.f64 	%fd36, [%rd8];
	add.f64 	%fd37, %fd35, %fd36;
	ld.global.f64 	%fd38, [%rd8+32];
	add.f64 	%fd39, %fd37, %fd38;
	ld.global.f64 	%fd40, [%rd8+64];
	add.f64 	%fd41, %fd39, %fd40;
	ld.global.f64 	%fd42, [%rd8+96];
	add.f64 	%fd43, %fd41, %fd42;
	ld.global.f64 	%fd44, [%rd8+128];
	add.f64 	%fd45, %fd43, %fd44;
	ld.global.f64 	%fd46, [%rd8+160];
	add.f64 	%fd47, %fd45, %fd46;
	ld.global.f64 	%fd48, [%rd8+192];
	add.f64 	%fd49, %fd47, %fd48;
	ld.global.f64 	%fd50, [%rd8+224];
	add.f64 	%fd91, %fd49, %fd50;
	add.s32 	%r57, %r57, 64;
	add.s32 	%r56, %r56, 16;
	add.s32 	%r55, %r55, 64;
	setp.eq.s32 	%p5, %r56, 0;
	@%p5 bra 	$L__BB459_8;
	bra.uni 	$L__BB459_7;
$L__BB459_8:
	setp.eq.s32 	%p6, %r5, 0;
	@%p6 bra 	$L__BB459_18;
	setp.lt.u32 	%p7, %r6, 7;
	@%p7 bra 	$L__BB459_11;
	add.s32 	%r38, %r57, %r14;
	mul.wide.s32 	%rd9, %r38, 8;
	add.s64 	%rd10, %rd1, %rd9;
	ld.global.f64 	%fd52, [%rd10];
	add.f64 	%fd53, %fd91, %fd52;
	ld.global.f64 	%fd54, [%rd10+32];
	add.f64 	%fd55, %fd53, %fd54;
	ld.global.f64 	%fd56, [%rd10+64];
	add.f64 	%fd57, %fd55, %fd56;
	ld.global.f64 	%fd58, [%rd10+96];
	add.f64 	%fd59, %fd57, %fd58;
	ld.global.f64 	%fd60, [%rd10+128];
	add.f64 	%fd61, %fd59, %fd60;
	ld.global.f64 	%fd62, [%rd10+160];
	add.f64 	%fd63, %fd61, %fd62;
	ld.global.f64 	%fd64, [%rd10+192];
	add.f64 	%fd65, %fd63, %fd64;
	ld.global.f64 	%fd66, [%rd10+224];
	add.f64 	%fd91, %fd65, %fd66;
	add.s32 	%r57, %r57, 32;
$L__BB459_11:
	setp.eq.s32 	%p8, %r7, 0;
	@%p8 bra 	$L__BB459_18;
	setp.lt.u32 	%p9, %r8, 3;
	@%p9 bra 	$L__BB459_14;
	add.s32 	%r39, %r57, %r14;
	mul.wide.s32 	%rd11, %r39, 8;
	add.s64 	%rd12, %rd1, %rd11;
	ld.global.f64 	%fd68, [%rd12];
	add.f64 	%fd69, %fd91, %fd68;
	ld.global.f64 	%fd70, [%rd12+32];
	add.f64 	%fd71, %fd69, %fd70;
	ld.global.f64 	%fd72, [%rd12+64];
	add.f64 	%fd73, %fd71, %fd72;
	ld.global.f64 	%fd74, [%rd12+96];
	add.f64 	%fd91, %fd73, %fd74;
	add.s32 	%r57, %r57, 16;
$L__BB459_14:
	setp.eq.s32 	%p10, %r9, 0;
	@%p10 bra 	$L__BB459_18;
	setp.eq.s32 	%p11, %r9, 1;
	add.s32 	%r40, %r57, %r14;
	mul.wide.s32 	%rd13, %r40, 8;
	add.s64 	%rd4, %rd1, %rd13;
	ld.global.f64 	%fd75, [%rd4];
	add.f64 	%fd91, %fd91, %fd75;
	@%p11 bra 	$L__BB459_18;
	setp.eq.s32 	%p12, %r9, 2;
	ld.global.f64 	%fd76, [%rd4+32];
	add.f64 	%fd91, %fd91, %fd76;
	@%p12 bra 	$L__BB459_18;
	ld.global.f64 	%fd77, [%rd4+64];
	add.f64 	%fd91, %fd91, %fd77;
$L__BB459_18:
	setp.ne.s32 	%p13, %r3, 0;
	// begin inline asm
	mov.b64 {%r41,%r42}, %fd91;
	// end inline asm
	shfl.sync.down.b32	%r44|%p14, %r42, 2, 31, -1;
	shfl.sync.down.b32	%r43|%p15, %r41, 2, 31, -1;
	// begin inline asm
	mov.b64 %fd79, {%r43,%r44};
	// end inline asm
	add.f64 	%fd80, %fd91, %fd79;
	// begin inline asm
	mov.b64 {%r45,%r46}, %fd80;
	// end inline asm
	shfl.sync.down.b32	%r48|%p16, %r46, 1, 31, -1;
	shfl.sync.down.b32	%r47|%p17, %r45, 1, 31, -1;
	// begin inline asm
	mov.b64 %fd81, {%r47,%r48};
	// end inline asm
	add.f64 	%fd15, %fd80, %fd81;
	@%p13 bra 	$L__BB459_20;
	add.s32 	%r49, %r51, %r12;
	mul.wide.u32 	%rd14, %r49, 8;
	add.s64 	%rd15, %rd3, %rd14;
	ld.global.f64 	%fd82, [%rd15];
	add.f64 	%fd83, %fd15, %fd82;
	st.global.f64 	[%rd15], %fd83;
$L__BB459_20:
	add.s32 	%r51, %r51, 1;
	setp.ne.s32 	%p18, %r51, %r31;
	@%p18 bra 	$L__BB459_4;
$L__BB459_21:
	add.s32 	%r50, %r50, 256;
	setp.lt.s32 	%p19, %r50, %r29;
	@%p19 bra 	$L__BB459_2;
$L__BB459_22:
	ret;

}
	// .globl	_Z16gpukernelCLMWNr3ILi4ELi32ELi2EEvPdS0_S0_iii
.visible .entry _Z16gpukernelCLMWNr3ILi4ELi32ELi2EEvPdS0_S0_iii(
	.param .u64 .ptr .align 1 _Z16gpukernelCLMWNr3ILi4ELi32ELi2EEvPdS0_S0_iii_param_0,
	.param .u64 .ptr .align 1 _Z16gpukernelCLMWNr3ILi4ELi32ELi2EEvPdS0_S0_iii_param_1,
	.param .u64 .ptr .align 1 _Z16gpukernelCLMWNr3ILi4ELi32ELi2EEvPdS0_S0_iii_param_2,
	.param .u32 _Z16gpukernelCLMWNr3ILi4ELi32ELi2EEvPdS0_S0_iii_param_3,
	.param .u32 _Z16gpukernelCLMWNr3ILi4ELi32ELi2EEvPdS0_S0_iii_param_4,
	.param .u32 _Z16gpukernelCLMWNr3ILi4ELi32ELi2EEvPdS0_S0_iii_param_5
)
{
	.reg .pred 	%p<20>;
	.reg .b32 	%r<59>;
	.reg .b64 	%rd<16>;
	.reg .b64 	%fd<92>;

	ld.param.u64 	%rd5, [_Z16gpukernelCLMWNr3ILi4ELi32ELi2EEvPdS0_S0_iii_param_0];
	ld.param.u64 	%rd6, [_Z16gpukernelCLMWNr3ILi4ELi32ELi2EEvPdS0_S0_iii_param_1];
	ld.param.u32 	%r29, [_Z16gpukernelCLMWNr3ILi4ELi32ELi2EEvPdS0_S0_iii_param_3];
	ld.param.u32 	%r30, [_Z16gpukernelCLMWNr3ILi4ELi32ELi2EEvPdS0_S0_iii_param_4];
	ld.param.u32 	%r31, [_Z16gpukernelCLMWNr3ILi4ELi32ELi2EEvPdS0_S0_iii_param_5];
	cvta.to.global.u64 	%rd1, %rd6;
	mov.u32 	%r1, %tid.x;
	shr.u32 	%r51, %r1, 3;
	setp.ge.s32 	%p1, %r51, %r29;
	@%p1 bra 	$L__BB460_22;
	shr.u32 	%r32, %r1, 2;
	and.b32  	%r3, %r32, 1;
	and.b32  	%r4, %r1, 3;
	not.b32 	%r33, %r4;
	add.s32 	%r5, %r30, %r33;
	shr.u32 	%r34, %r5, 2;
	add.s32 	%r35, %r34, 1;
	and.b32  	%r6, %r35, 15;
	and.b32  	%r7, %r35, 7;
	add.s32 	%r8, %r7, -1;
	and.b32  	%r9, %r35, 3;
	and.b32  	%r36, %r35, 2147483632;
	neg.s32 	%r10, %r36;
	add.s64 	%rd2, %rd1, 256;
	cvta.to.global.u64 	%rd3, %rd5;
$L__BB460_2:
	setp.ge.s32 	%p2, %r3, %r31;
	@%p2 bra 	$L__BB460_21;
	mul.lo.s32 	%r12, %r51, %r31;
	mov.u32 	%r52, %r3;
$L__BB460_4:
	setp.ge.s32 	%p3, %r4, %r30;
	mov.f64 	%fd91, 0d0000000000000000;
	@%p3 bra 	$L__BB460_18;
	setp.lt.u32 	%p4, %r5, 60;
	add.s32 	%r37, %r52, %r12;
	mul.lo.s32 	%r14, %r37, %r30;
	mov.f64 	%fd91, 0d0000000000000000;
	mov.u32 	%r58, %r4;
	@%p4 bra 	$L__BB460_8;
	add.s32 	%r56, %r4, %r14;
	mov.f64 	%fd91, 0d0000000000000000;
	mov.u32 	%r57, %r10;
	mov.u32 	%r58, %r4;
$L__BB460_7:
	.pragma "nounroll";
	mul.wide.s32 	%rd7, %r56, 8;
	add.s64 	%rd8, %rd2, %rd7;
	ld.global.f64 	%fd20, [%rd8+-256];
	add.f64 	%fd21, %fd91, %fd20;
	ld.global.f64 	%fd22, [%rd8+-224];
	add.f64 	%fd23, %fd21, %fd22;
	ld.global.f64 	%fd24, [%rd8+-192];
	add.f64 	%fd25, %fd23, %fd24;
	ld.global.f64 	%fd26, [%rd8+-160];
	add.f64 	%fd27, %fd25, %fd26;
	ld.global.f64 	%fd28, [%rd8+-128];
	add.f64 	%fd29, %fd27, %fd28;
	ld.global.f64 	%fd30, [%rd8+-96];
	add.f64 	%fd31, %fd29, %fd30;
	ld.global.f64 	%fd32, [%rd8+-64];
	add.f64 	%fd33, %fd31, %fd32;
	ld.global.f64 	%fd34, [%rd8+-32];
	add.f64 	%fd35, %fd33, %fd34;
	ld.global.f64 	%fd36, [%rd8];
	add.f64 	%fd37, %fd35, %fd36;
	ld.global.f64 	%fd38, [%rd8+32];
	add.f64 	%fd39, %fd37, %fd38;
	ld.global.f64 	%fd40, [%rd8+64];
	add.f64 	%fd41, %fd39, %fd40;
	ld.global.f64 	%fd42, [%rd8+96];
	add.f64 	%fd43, %fd41, %fd42;
	ld.global.f64 	%fd44, [%rd8+128];
	add.f64 	%fd45, %fd43, %fd44;
	ld.global.f64 	%fd46, [%rd8+160];
	add.f64 	%fd47, %fd45, %fd46;
	ld.global.f64 	%fd48, [%rd8+192];
	add.f64 	%fd49, %fd47, %fd48;
	ld.global.f64 	%fd50, [%rd8+224];
	add.f64 	%fd91, %fd49, %fd50;
	add.s32 	%r58, %r58, 64;
	add.s32 	%r57, %r57, 16;
	add.s32 	%r56, %r56, 64;
	setp.eq.s32 	%p5, %r57, 0;
	@%p5 bra 	$L__BB460_8;
	bra.uni 	$L__BB460_7;
$L__BB460_8:
	setp.eq.s32 	%p6, %r6, 0;
	@%p6 bra 	$L__BB460_18;
	add.s32 	%r38, %r6, -1;
	setp.lt.u32 	%p7, %r38, 7;
	@%p7 bra 	$L__BB460_11;
	add.s32 	%r39, %r58, %r14;
	mul.wide.s32 	%rd9, %r39, 8;
	add.s64 	%rd10, %rd1, %rd9;
	ld.global.f64 	%fd52, [%rd10];
	add.f64 	%fd53, %fd91, %fd52;
	ld.global.f64 	%fd54, [%rd10+32];
	add.f64 	%fd55, %fd53, %fd54;
	ld.global.f64 	%fd56, [%rd10+64];
	add.f64 	%fd57, %fd55, %fd56;
	ld.global.f64 	%fd58, [%rd10+96];
	add.f64 	%fd59, %fd57, %fd58;
	ld.global.f64 	%fd60, [%rd10+128];
	add.f64 	%fd61, %fd59, %fd60;
	ld.global.f64 	%fd62, [%rd10+160];
	add.f64 	%fd63, %fd61, %fd62;
	ld.global.f64 	%fd64, [%rd10+192];
	add.f64 	%fd65, %fd63, %fd64;
	ld.global.f64 	%fd66, [%rd10+224];
	add.f64 	%fd91, %fd65, %fd66;
	add.s32 	%r58, %r58, 32;
$L__BB460_11:
	setp.eq.s32 	%p8, %r7, 0;
	@%p8 bra 	$L__BB460_18;
	setp.lt.u32 	%p9, %r8, 3;
	@%p9 bra 	$L__BB460_14;
	add.s32 	%r40, %r58, %r14;
	mul.wide.s32 	%rd11, %r40, 8;
	add.s64 	%rd12, %rd1, %rd11;
	ld.global.f64 	%fd68, [%rd12];
	add.f64 	%fd69, %fd91, %fd68;
	ld.global.f64 	%fd70, [%rd12+32];
	add.f64 	%fd71, %fd69, %fd70;
	ld.global.f64 	%fd72, [%rd12+64];
	add.f64 	%fd73, %fd71, %fd72;
	ld.global.f64 	%fd74, [%rd12+96];
	add.f64 	%fd91, %fd73, %fd74;
	add.s32 	%r58, %r58, 16;
$L__BB460_14:
	setp.eq.s32 	%p10, %r9, 0;
	@%p10 bra 	$L__BB460_18;
	setp.eq.s32 	%p11, %r9, 1;
	add.s32 	%r41, %r58, %r14;
	mul.wide.s32 	%rd13, %r41, 8;
	add.s64 	%rd4, %rd1, %rd13;
	ld.global.f64 	%fd75, [%rd4];
	add.f64 	%fd91, %fd91, %fd75;
	@%p11 bra 	$L__BB460_18;
	setp.eq.s32 	%p12, %r9, 2;
	ld.global.f64 	%fd76, [%rd4+32];
	add.f64 	%fd91, %fd91, %fd76;
	@%p12 bra 	$L__BB460_18;
	ld.global.f64 	%fd77, [%rd4+64];
	add.f64 	%fd91, %fd91, %fd77;
$L__BB460_18:
	setp.ne.s32 	%p13, %r4, 0;
	// begin inline asm
	mov.b64 {%r42,%r43}, %fd91;
	// end inline asm
	shfl.sync.down.b32	%r45|%p14, %r43, 2, 31, -1;
	shfl.sync.down.b32	%r44|%p15, %r42, 2, 31, -1;
	// begin inline asm
	mov.b64 %fd79, {%r44,%r45};
	// end inline asm
	add.f64 	%fd80, %fd91, %fd79;
	// begin inline asm
	mov.b64 {%r46,%r47}, %fd80;
	// end inline asm
	shfl.sync.down.b32	%r49|%p16, %r47, 1, 31, -1;
	shfl.sync.down.b32	%r48|%p17, %r46, 1, 31, -1;
	// begin inline asm
	mov.b64 %fd81, {%r48,%r49};
	// end inline asm
	add.f64 	%fd15, %fd80, %fd81;
	@%p13 bra 	$L__BB460_20;
	add.s32 	%r50, %r52, %r12;
	mul.wide.s32 	%rd14, %r50, 8;
	add.s64 	%rd15, %rd3, %rd14;
	ld.global.f64 	%fd82, [%rd15];
	add.f64 	%fd83, %fd15, %fd82;
	st.global.f64 	[%rd15], %fd83;
$L__BB460_20:
	add.s32 	%r52, %r52, 2;
	setp.lt.s32 	%p18, %r52, %r31;
	@%p18 bra 	$L__BB460_4;
$L__BB460_21:
	add.s32 	%r51, %r51, 128;
	setp.lt.s32 	%p19, %r51, %r29;
	@%p19 bra 	$L__BB460_2;
$L__BB460_22:
	ret;

}
	// .globl	_Z16gpukernelCLMWNr3ILi4ELi32ELi4EEvPdS0_S0_iii
.visible .entry _Z16gpukernelCLMWNr3ILi4ELi32ELi4EEvPdS0_S0_iii(
	.param .u64 .ptr .align 1 _Z16gpukernelCLMWNr3ILi4ELi32ELi4EEvPdS0_S0_iii_param_0,
	.param .u64 .ptr .align 1 _Z16gpukernelCLMWNr3ILi4ELi32ELi4EEvPdS0_S0_iii_param_1,
	.param .u64 .ptr .align 1 _Z16gpukernelCLMWNr3ILi4ELi32ELi4EEvPdS0_S0_iii_param_2,
	.param .u32 _Z16gpukernelCLMWNr3ILi4ELi32ELi4EEvPdS0_S0_iii_param_3,
	.param .u32 _Z16gpukernelCLMWNr3ILi4ELi32ELi4EEvPdS0_S0_iii_param_4,
	.param .u32 _Z16gpukernelCLMWNr3ILi4ELi32ELi4EEvPdS0_S0_iii_param_5
)
{
	.reg .pred 	%p<20>;
	.reg .b32 	%r<59>;
	.reg .b64 	%rd<16>;
	.reg .b64 	%fd<92>;

	ld.param.u64 	%rd5, [_Z16gpukernelCLMWNr3ILi4ELi32ELi4EEvPdS0_S0_iii_param_0];
	ld.param.u64 	%rd6, [_Z16gpukernelCLMWNr3ILi4ELi32ELi4EEvPdS0_S0_iii_param_1];
	ld.param.u32 	%r29, [_Z16gpukernelCLMWNr3ILi4ELi32ELi4EEvPdS0_S0_iii_param_3];
	ld.param.u32 	%r30, [_Z16gpukernelCLMWNr3ILi4ELi32ELi4EEvPdS0_S0_iii_param_4];
	ld.param.u32 	%r31, [_Z16gpukernelCLMWNr3ILi4ELi32ELi4EEvPdS0_S0_iii_param_5];
	cvta.to.global.u64 	%rd1, %rd6;
	mov.u32 	%r1, %tid.x;
	shr.u32 	%r51, %r1, 4;
	setp.ge.s32 	%p1, %r51, %r29;
	@%p1 bra 	$L__BB461_22;
	shr.u32 	%r32, %r1, 2;
	and.b32  	%r3, %r32, 3;
	and.b32  	%r4, %r1, 3;
	not.b32 	%r33, %r4;
	add.s32 	%r5, %r30, %r33;
	shr.u32 	%r34, %r5, 2;
	add.s32 	%r35, %r34, 1;
	and.b32  	%r6, %r35, 15;
	and.b32  	%r7, %r35, 7;
	add.s32 	%r8, %r7, -1;
	and.b32  	%r9, %r35, 3;
	and.b32  	%r36, %r35, 2147483632;
	neg.s32 	%r10, %r36;
	add.s64 	%rd2, %rd1, 256;
	cvta.to.global.u64 	%rd3, %rd5;
$L__BB461_2:
	setp.ge.s32 	%p2, %r3, %r31;
	@%p2 bra 	$L__BB461_21;
	mul.lo.s32 	%r12, %r51, %r31;
	mov.u32 	%r52, %r3;
$L__BB461_4:
	setp.ge.s32 	%p3, %r4, %r30;
	mov.f64 	%fd91, 0d0000000000000000;
	@%p3 bra 	$L__BB461_18;
	setp.lt.u32 	%p4, %r5, 60;
	add.s32 	%r37, %r52, %r12;
	mul.lo.s32 	%r14, %r37, %r30;
	mov.f64 	%fd91, 0d0000000000000000;
	mov.u32 	%r58, %r4;
	@%p4 bra 	$L__BB461_8;
	add.s32 	%r56, %r4, %r14;
	mov.f64 	%fd91, 0d0000000000000000;
	mov.u32 	%r57, %r10;
	mov.u32 	%r58, %r4;
$L__BB461_7:
	.pragma "nounroll";
	mul.wide.s32 	%rd7, %r56, 8;
	add.s64 	%rd8, %rd2, %rd7;
	ld.global.f64 	%fd20, [%rd8+-256];
	add.f64 	%fd21, %fd91, %fd20;
	ld.global.f64 	%fd22, [%rd8+-224];
	add.f64 	%fd23, %fd21, %fd22;
	ld.global.f64 	%fd24, [%rd8+-192];
	add.f64 	%fd25, %fd23, %fd24;
	ld.global.f64 	%fd26, [%rd8+-160];
	add.f64 	%fd27, %fd25, %fd26;
	ld.global.f64 	%fd28, [%rd8+-128];
	add.f64 	%fd29, %fd27, %fd28;
	ld.global.f64 	%fd30, [%rd8+-96];
	add.f64 	%fd31, %fd29, %fd30;
	ld.global.f64 	%fd32, [%rd8+-64];
	add.f64 	%fd33, %fd31, %fd32;
	ld.global.f64 	%fd34, [%rd8+-32];
	add.f64 	%fd35, %fd33, %fd34;
	ld.global.f64 	%fd36, [%rd8];
	add.f64 	%fd37, %fd35, %fd36;
	ld.global.f64 	%fd38, [%rd8+32];
	add.f64 	%fd39, %fd37, %fd38;
	ld.global.f64 	%fd40, [%rd8+64];
	add.f64 	%fd41, %fd39, %fd40;
	ld.global.f64 	%fd42, [%rd8+96];
	add.f64 	%fd43, %fd41, %fd42;
	ld.global.f64 	%fd44, [%rd8+128];
	add.f64 	%fd45, %fd43, %fd44;
	ld.global.f64 	%fd46, [%rd8+160];
	add.f64 	%fd47, %fd45, %fd46;
	ld.global.f64 	%fd48, [%rd8+192];
	add.f64 	%fd49, %fd47, %fd48;
	ld.global.f64 	%fd50, [%rd8+224];
	add.f64 	%fd91, %fd49, %fd50;
	add.s32 	%r58, %r58, 64;
	add.s32 	%r57, %r57, 16;
	add.s32 	%r56, %r56, 64;
	setp.eq.s32 	%p5, %r57, 0;
	@%p5 bra 	$L__BB461_8;
	bra.uni 	$L__BB461_7;
$L__BB461_8:
	setp.eq.s32 	%p6, %r6, 0;
	@%p6 bra 	$L__BB461_18;
	add.s32 	%r38, %r6, -1;
	setp.lt.u32 	%p7, %r38, 7;
	@%p7 bra 	$L__BB461_11;
	add.s32 	%r39, %r58, %r14;
	mul.wide.s32 	%rd9, %r39, 8;
	add.s64 	%rd10, %rd1, %rd9;
	ld.global.f64 	%fd52, [%rd10];
	add.f64 	%fd53, %fd91, %fd52;
	ld.global.f64 	%fd54, [%rd10+32];
	add.f64 	%fd55, %fd53, %fd54;
	ld.global.f64 	%fd56, [%rd10+64];
	add.f64 	%fd57, %fd55, %fd56;
	ld.global.f64 	%fd58, [%rd10+96];
	add.f64 	%fd59, %fd57, %fd58;
	ld.global.f64 	%fd60, [%rd10+128];
	add.f64 	%fd61, %fd59, %fd60;
	ld.global.f64 	%fd62, [%rd10+160];
	add.f64 	%fd63, %fd61, %fd62;
	ld.global.f64 	%fd64, [%rd10+192];
	add.f64 	%fd65, %fd63, %fd64;
	ld.global.f64 	%fd66, [%rd10+224];
	add.f64 	%fd91, %fd65, %fd66;
	add.s32 	%r58, %r58, 32;
$L__BB461_11:
	setp.eq.s32 	%p8, %r7, 0;
	@%p8 bra 	$L__BB461_18;
	setp.lt.u32 	%p9, %r8, 3;
	@%p9 bra 	$L__BB461_14;
	add.s32 	%r40, %r58, %r14;
	mul.wide.s32 	%rd11, %r40, 8;
	add.s64 	%rd12, %rd1, %rd11;
	ld.global.f64 	%fd68, [%rd12];
	add.f64 	%fd69, %fd91, %fd68;
	ld.global.f64 	%fd70, [%rd12+32];
	add.f64 	%fd71, %fd69, %fd70;
	ld.global.f64 	%fd72, [%rd12+64];
	add.f64 	%fd73, %fd71, %fd72;
	ld.global.f64 	%fd74, [%rd12+96];
	add.f64 	%fd91, %fd73, %fd74;
	add.s32 	%r58, %r58, 16;
$L__BB461_14:
	setp.eq.s32 	%p10, %r9, 0;
	@%p10 bra 	$L__BB461_18;
	setp.eq.s32 	%p11, %r9, 1;
	add.s32 	%r41, %r58, %r14;
	mul.wide.s32 	%rd13, %r41, 8;
	add.s64 	%rd4, %rd1, %rd13;
	ld.global.f64 	%fd75, [%rd4];
	add.f64 	%fd91, %fd91, %fd75;
	@%p11 bra 	$L__BB461_18;
	setp.eq.s32 	%p12, %r9, 2;
	ld.global.f64 	%fd76, [%rd4+32];
	add.f64 	%fd91, %fd91, %fd76;
	@%p12 bra 	$L__BB461_18;
	ld.global.f64 	%fd77, [%rd4+64];
	add.f64 	%fd91, %fd91, %fd77;
$L__BB461_18:
	setp.ne.s32 	%p13, %r4, 0;
	// begin inline asm
	mov.b64 {%r42,%r43}, %fd91;
	// end inline asm
	shfl.sync.down.b32	%r45|%p14, %r43, 2, 31, -1;
	shfl.sync.down.b32	%r44|%p15, %r42, 2, 31, -1;
	// begin inline asm
	mov.b64 %fd79, {%r44,%r45};
	// end inline asm
	add.f64 	%fd80, %fd91, %fd79;
	// begin inline asm
	mov.b64 {%r46,%r47}, %fd80;
	// end inline asm
	shfl.sync.down.b32	%r49|%p16, %r47, 1, 31, -1;
	shfl.sync.down.b32	%r48|%p17, %r46, 1, 31, -1;
	// begin inline asm
	mov.b64 %fd81, {%r48,%r49};
	// end inline asm
	add.f64 	%fd15, %fd80, %fd81;
	@%p13 bra 	$L__BB461_20;
	add.s32 	%r50, %r52, %r12;
	mul.wide.s32 	%rd14, %r50, 8;
	add.s64 	%rd15, %rd3, %rd14;
	ld.global.f64 	%fd82, [%rd15];
	add.f64 	%fd83, %fd15, %fd82;
	st.global.f64 	[%rd15], %fd83;
$L__BB461_20:
	add.s32 	%r52, %r52, 4;
	setp.lt.s32 	%p18, %r52, %r31;
	@%p18 bra 	$L__BB461_4;
$L__BB461_21:
	add.s32 	%r51, %r51, 64;
	setp.lt.s32 	%p19, %r51, %r29;
	@%p19 bra 	$L__BB461_2;
$L__BB461_22:
	ret;

}
	// .globl	_Z16gpukernelCLMWNr3ILi4ELi32ELi8EEvPdS0_S0_iii
.visible .entry _Z16gpukernelCLMWNr3ILi4ELi32ELi8EEvPdS0_S0_iii(
	.param .u64 .ptr .align 1 _Z16gpukernelCLMWNr3ILi4ELi32ELi8EEvPdS0_S0_iii_param_0,
	.param .u64 .ptr .align 1 _Z16gpukernelCLMWNr3ILi4ELi32ELi8EEvPdS0_S0_iii_param_1,
	.param .u64 .ptr .align 1 _Z16gpukernelCLMWNr3ILi4ELi32ELi8EEvPdS0_S0_iii_param_2,
	.param .u32 _Z16gpukernelCLMWNr3ILi4ELi32ELi8EEvPdS0_S0_iii_param_3,
	.param .u32 _Z16gpukernelCLMWNr3ILi4ELi32ELi8EEvPdS0_S0_iii_param_4,
	.param .u32 _Z16gpukernelCLMWNr3ILi4ELi32ELi8EEvPdS0_S0_iii_param_5
)
{
	.reg .pred 	%p<20>;
	.reg .b32 	%r<59>;
	.reg .b64 	%rd<16>;
	.reg .b64 	%fd<92>;

	ld.param.u64 	%rd5, [_Z16gpukernelCLMWNr3ILi4ELi32ELi8EEvPdS0_S0_iii_param_0];
	ld.param.u64 	%rd6, [_Z16gpukernelCLMWNr3ILi4ELi32ELi8EEvPdS0_S0_iii_param_1];
	ld.param.u32 	%r29, [_Z16gpukernelCLMWNr3ILi4ELi32ELi8EEvPdS0_S0_iii_param_3];
	ld.param.u32 	%r30, [_Z16gpukernelCLMWNr3ILi4ELi32ELi8EEvPdS0_S0_iii_param_4];
	ld.param.u32 	%r31, [_Z16gpukernelCLMWNr3ILi4ELi32ELi8EEvPdS0_S0_iii_param_5];
	cvta.to.global.u64 	%rd1, %rd6;
	mov.u32 	%r1, %tid.x;
	shr.u32 	%r51, %r1, 5;
	setp.ge.s32 	%p1, %r51, %r29;
	@%p1 bra 	$L__BB462_22;
	shr.u32 	%r32, %r1, 2;
	and.b32  	%r3, %r32, 7;
	and.b32  	%r4, %r1, 3;
	not.b32 	%r33, %r4;
	add.s32 	%r5, %r30, %r33;
	shr.u32 	%r34, %r5, 2;
	add.s32 	%r35, %r34, 1;
	and.b32  	%r6, %r35, 15;
	and.b32  	%r7, %r35, 7;
	add.s32 	%r8, %r7, -1;
	and.b32  	%r9, %r35, 3;
	and.b32  	%r36, %r35, 2147483632;
	neg.s32 	%r10, %r36;
	add.s64 	%rd2, %rd1, 256;
	cvta.to.global.u64 	%rd3, %rd5;
$L__BB462_2:
	setp.ge.s32 	%p2, %r3, %r31;
	@%p2 bra 	$L__BB462_21;
	mul.lo.s32 	%r12, %r51, %r31;
	mov.u32 	%r52, %r3;
$L__BB462_4:
	setp.ge.s32 	%p3, %r4, %r30;
	mov.f64 	%fd91, 0d0000000000000000;
	@%p3 bra 	$L__BB462_18;
	setp.lt.u32 	%p4, %r5, 60;
	add.s32 	%r37, %r52, %r12;
	mul.lo.s32 	%r14, %r37, %r30;
	mov.f64 	%fd91, 0d0000000000000000;
	mov.u32 	%r58, %r4;
	@%p4 bra 	$L__BB462_8;
	add.s32 	%r56, %r4, %r14;
	mov.f64 	%fd91, 0d0000000000000000;
	mov.u32 	%r57, %r10;
	mov.u32 	%r58, %r4;
$L__BB462_7:
	.pragma "nounroll";
	mul.wide.s32 	%rd7, %r56, 8;
	add.s64 	%rd8, %rd2, %rd7;
	ld.global.f64 	%fd20, [%rd8+-256];
	add.f64 	%fd21, %fd91, %fd20;
	ld.global.f64 	%fd22, [%rd8+-224];
	add.f64 	%fd23, %fd21, %fd22;
	ld.global.f64 	%fd24, [%rd8+-192];
	add.f64 	%fd25, %fd23, %fd24;
	ld.global.f64 	%fd26, [%rd8+-160];
	add.f64 	%fd27, %fd25, %fd26;
	ld.global.f64 	%fd28, [%rd8+-128];
	add.f64 	%fd29, %fd27, %fd28;
	ld.global.f64 	%fd30, [%rd8+-96];
	add.f64 	%fd31, %fd29, %fd30;
	ld.global.f64 	%fd32, [%rd8+-64];
	add.f64 	%fd33, %fd31, %fd32;
	ld.global.f64 	%fd34, [%rd8+-32];
	add.f64 	%fd35, %fd33, %fd34;
	ld.global.f64 	%fd36, [%rd8];
	add.f64 	%fd37, %fd35, %fd36;
	ld.global.f64 	%fd38, [%rd8+32];
	add.f64 	%fd39, %fd37, %fd38;
	ld.global.f64 	%fd40, [%rd8+64];
	add.f64 	%fd41, %fd39, %fd40;
	ld.global.f64 	%fd42, [%rd8+96];
	add.f64 	%fd43, %fd41, %fd42;
	ld.global.f64 	%fd44, [%rd8+128];
	add.f64 	%fd45, %fd43, %fd44;
	ld.global.f64 	%fd46, [%rd8+160];
	add.f64 	%fd47, %fd45, %fd46;
	ld.global.f64 	%fd48, [%rd8+192];
	add.f64 	%fd49, %fd47, %fd48;
	ld.global.f64 	%fd50, [%rd8+224];
	add.f64 	%fd91, %fd49, %fd50;
	add.s32 	%r58, %r58, 64;
	add.s32 	%r57, %r57, 16;
	add.s32 	%r56, %r56, 64;
	setp.eq.s32 	%p5, %r57, 0;
	@%p5 bra 	$L__BB462_8;
	bra.uni 	$L__BB462_7;
$L__BB462_8:
	setp.eq.s32 	%p6, %r6, 0;
	@%p6 bra 	$L__BB462_18;
	add.s32 	%r38, %r6, -1;
	setp.lt.u32 	%p7, %r38, 7;
	@%p7 bra 	$L__BB462_11;
	add.s32 	%r39, %r58, %r14;
	mul.wide.s32 	%rd9, %r39, 8;
	add.s64 	%rd10, %rd1, %rd9;
	ld.global.f64 	%fd52, [%rd10];
	add.f64 	%fd53, %fd91, %fd52;
	ld.global.f64 	%fd54, [%rd10+32];
	add.f64 	%fd55, %fd53, %fd54;
	ld.global.f64 	%fd56, [%rd10+64];
	add.f64 	%fd57, %fd55, %fd56;
	ld.global.f64 	%fd58, [%rd10+96];
	add.f64 	%fd59, %fd57, %fd58;
	ld.global.f64 	%fd60, [%rd10+128];
	add.f64 	%fd61, %fd59, %fd60;
	ld.global.f64 	%fd62, [%rd10+160];
	add.f64 	%fd63, %fd61, %fd62;
	ld.global.f64 	%fd64, [%rd10+192];
	add.f64 	%fd65, %fd63, %fd64;
	ld.global.f64 	%fd66, [%rd10+224];
	add.f64 	%fd91, %fd65, %fd66;
	add.s32 	%r58, %r58, 32;
$L__BB462_11:
	setp.eq.s32 	%p8, %r7, 0;
	@%p8 bra 	$L__BB462_18;
	setp.lt.u32 	%p9, %r8, 3;
	@%p9 bra 	$L__BB462_14;
	add.s32 	%r40, %r58, %r14;
	mul.wide.s32 	%rd11, %r40, 8;
	add.s64 	%rd12, %rd1, %rd11;
	ld.global.f64 	%fd68, [%rd12];
	add.f64 	%fd69, %fd91, %fd68;
	ld.global.f64 	%fd70, [%rd12+32];
	add.f64 	%fd71, %fd69, %fd70;
	ld.global.f64 	%fd72, [%rd12+64];
	add.f64 	%fd73, %fd71, %fd72;
	ld.global.f64 	%fd74, [%rd12+96];
	add.f64 	%fd91, %fd73, %fd74;
	add.s32 	%r58, %r58, 16;
$L__BB462_14:
	setp.eq.s32 	%p10, %r9, 0;
	@%p10 bra 	$L__BB462_18;
	setp.eq.s32 	%p11, %r9, 1;
	add.s32 	%r41, %r58, %r14;
	mul.wide.s32 	%rd13, %r41, 8;
	add.s64 	%rd4, %rd1, %rd13;
	ld.global.f64 	%fd75, [%rd4];
	add.f64 	%fd91, %fd91, %fd75;
	@%p11 bra 	$L__BB462_18;
	setp.eq.s32 	%p12, %r9, 2;
	ld.global.f64 	%fd76, [%rd4+32];
	add.f64 	%fd91, %fd91, %fd76;
	@%p12 bra 	$L__BB462_18;
	ld.global.f64 	%fd77, [%rd4+64];
	add.f64 	%fd91, %fd91, %fd77;
$L__BB462_18:
	setp.ne.s32 	%p13, %r4, 0;
	// begin inline asm
	mov.b64 {%r42,%r43}, %fd91;
	// end inline asm
	shfl.sync.down.b32	%r45|%p14, %r43, 2, 31, -1;
	shfl.sync.down.b32	%r44|%p15, %r42, 2, 31, -1;
	// begin inline asm
	mov.b64 %fd79, {%r44,%r45};
	// end inline asm
	add.f64 	%fd80, %fd91, %fd79;
	// begin inline asm
	mov.b64 {%r46,%r47}, %fd80;
	// end inline asm
	shfl.sync.down.b32	%r49|%p16, %r47, 1, 31, -1;
	shfl.sync.down.b32	%r48|%p17, %r46, 1, 31, -1;
	// begin inline asm
	mov.b64 %fd81, {%r48,%r49};
	// end inline asm
	add.f64 	%fd15, %fd80, %fd81;
	@%p13 bra 	$L__BB462_20;
	add.s32 	%r50, %r52, %r12;
	mul.wide.s32 	%rd14, %r50, 8;
	add.s64 	%rd15, %rd3, %rd14;
	ld.global.f64 	%fd82, [%rd15];
	add.f64 	%fd83, %fd15, %fd82;
	st.global.f64 	[%rd15], %fd83;
$L__BB462_20:
	add.s32 	%r52, %r52, 8;
	setp.lt.s32 	%p18, %r52, %r31;
	@%p18 bra 	$L__BB462_4;
$L__BB462_21:
	add.s32 	%r51, %r51, 32;
	setp.lt.s32 	%p19, %r51, %r29;
	@%p19 bra 	$L__BB462_2;
$L__BB462_22:
	ret;

}
	// .globl	_Z16gpukernelCLMWNr3ILi4ELi32ELi16EEvPdS0_S0_iii
.visible .entry _Z16gpukernelCLMWNr3ILi4ELi32ELi16EEvPdS0_S0_iii(
	.param .u64 .ptr .align 1 _Z16gpukernelCLMWNr3ILi4ELi32ELi16EEvPdS0_S0_iii_param_0,
	.param .u64 .ptr .align 1 _Z16gpukernelCLMWNr3ILi4ELi32ELi16EEvPdS0_S0_iii_param_1,
	.param .u64 .ptr .align 1 _Z16gpukernelCLMWNr3ILi4ELi32ELi16EEvPdS0_S0_iii_param_2,
	.param .u32 _Z16gpukernelCLMWNr3ILi4ELi32ELi16EEvPdS0_S0_iii_param_3,
	.param .u32 _Z16gpukernelCLMWNr3ILi4ELi32ELi16EEvPdS0_S0_iii_param_4,
	.param .u32 _Z16gpukernelCLMWNr3ILi4ELi32ELi16EEvPdS0_S0_iii_param_5
)
{
	.reg .pred 	%p<20>;
	.reg .b32 	%r<59>;
	.reg .b64 	%rd<16>;
	.reg .b64 	%fd<92>;

	ld.param.u64 	%rd5, [_Z16gpukernelCLMWNr3ILi4ELi32ELi16EEvPdS0_S0_iii_param_0];
	ld.param.u64 	%rd6, [_Z16gpukernelCLMWNr3ILi4ELi32ELi16EEvPdS0_S0_iii_param_1];
	ld.param.u32 	%r29, [_Z16gpukernelCLMWNr3ILi4ELi32ELi16EEvPdS0_S0_iii_param_3];
	ld.param.u32 	%r30, [_Z16gpukernelCLMWNr3ILi4ELi32ELi16EEvPdS0_S0_iii_param_4];
	ld.param.u32 	%r31, [_Z16gpukernelCLMWNr3ILi4ELi32ELi16EEvPdS0_S0_iii_param_5];
	cvta.to.global.u64 	%rd1, %rd6;
	mov.u32 	%r1, %tid.x;
	shr.u32 	%r51, %r1, 6;
	setp.ge.s32 	%p1, %r51, %r29;
	@%p1 bra 	$L__BB463_22;
	shr.u32 	%r32, %r1, 2;
	and.b32  	%r3, %r32, 15;
	and.b32  	%r4, %r1, 3;
	not.b32 	%r33, %r4;
	add.s32 	%r5, %r30, %r33;
	shr.u32 	%r34, %r5, 2;
	add.s32 	%r35, %r34, 1;
	and.b32  	%r6, %r35, 15;
	and.b32  	%r7, %r35, 7;
	add.s32 	%r8, %r7, -1;
	and.b32  	%r9, %r35, 3;
	and.b32  	%r36, %r35, 2147483632;
	neg.s32 	%r10, %r36;
	add.s64 	%rd2, %rd1, 256;
	cvta.to.global.u64 	%rd3, %rd5;
$L__BB463_2:
	setp.ge.s32 	%p2, %r3, %r31;
	@%p2 bra 	$L__BB463_21;
	mul.lo.s32 	%r12, %r51, %r31;
	mov.u32 	%r52, %r3;
$L__BB463_4:
	setp.ge.s32 	%p3, %r4, %r30;
	mov.f64 	%fd91, 0d0000000000000000;
	@%p3 bra 	$L__BB463_18;
	setp.lt.u32 	%p4, %r5, 60;
	add.s32 	%r37, %r52, %r12;
	mul.lo.s32 	%r14, %r37, %r30;
	mov.f64 	%fd91, 0d0000000000000000;
	mov.u32 	%r58, %r4;
	@%p4 bra 	$L__BB463_8;
	add.s32 	%r56, %r4, %r14;
	mov.f64 	%fd91, 0d0000000000000000;
	mov.u32 	%r57, %r10;
	mov.u32 	%r58, %r4;
$L__BB463_7:
	.pragma "nounroll";
	mul.wide.s32 	%rd7, %r56, 8;
	add.s64 	%rd8, %rd2, %rd7;
	ld.global.f64 	%fd20, [%rd8+-256];
	add.f64 	%fd21, %fd91, %fd20;
	ld.global.f64 	%fd22, [%rd8+-224];
	add.f64 	%fd23, %fd21, %fd22;
	ld.global.f64 	%fd24, [%rd8+-192];
	add.f64 	%fd25, %fd23, %fd24;
	ld.global.f64 	%fd26, [%rd8+-160];
	add.f64 	%fd27, %fd25, %fd26;
	ld.global.f64 	%fd28, [%rd8+-128];
	add.f64 	%fd29, %fd27, %fd28;
	ld.global.f64 	%fd30, [%rd8+-96];
	add.f64 	%fd31, %fd29, %fd30;
	ld.global.f64 	%fd32, [%rd8+-64];
	add.f64 	%fd33, %fd31, %fd32;
	ld.global.f64 	%fd34, [%rd8+-32];
	add.f64 	%fd35, %fd33, %fd34;
	ld.global.f64 	%fd36, [%rd8];
	add.f64 	%fd37, %fd35, %fd36;
	ld.global.f64 	%fd38, [%rd8+32];
	add.f64 	%fd39, %fd37, %fd38;
	ld.global.f64 	%fd40, [%rd8+64];
	add.f64 	%fd41, %fd39, %fd40;
	ld.global.f64 	%fd42, [%rd8+96];
	add.f64 	%fd43, %fd41, %fd42;
	ld.global.f64 	%fd44, [%rd8+128];
	add.f64 	%fd45, %fd43, %fd44;
	ld.global.f64 	%fd46, [%rd8+160];
	add.f64 	%fd47, %fd45, %fd46;
	ld.global.f64 	%fd48, [%rd8+192];
	add.f64 	%fd49, %fd47, %fd48;
	ld.global.f64 	%fd50, [%rd8+224];
	add.f64 	%fd91, %fd49, %fd50;
	add.s32 	%r58, %r58, 64;
	add.s32 	%r57, %r57, 16;
	add.s32 	%r56, %r56, 64;
	setp.eq.s32 	%p5, %r57, 0;
	@%p5 bra 	$L__BB463_8;
	bra.uni 	$L__BB463_7;
$L__BB463_8:
	setp.eq.s32 	%p6, %r6, 0;
	@%p6 bra 	$L__BB463_18;
	add.s32 	%r38, %r6, -1;
	setp.lt.u32 	%p7, %r38, 7;
	@%p7 bra 	$L__BB463_11;
	add.s32 	%r39, %r58, %r14;
	mul.wide.s32 	%rd9, %r39, 8;
	add.s64 	%rd10, %rd1, %rd9;
	ld.global.f64 	%fd52, [%rd10];
	add.f64 	%fd53, %fd91, %fd52;
	ld.global.f64 	%fd54, [%rd10+32];
	add.f64 	%fd55, %fd53, %fd54;
	ld.global.f64 	%fd56, [%rd10+64];
	add.f64 	%fd57, %fd55, %fd56;
	ld.global.f64 	%fd58, [%rd10+96];
	add.f64 	%fd59, %fd57, %fd58;
	ld.global.f64 	%fd60, [%rd10+128];
	add.f64 	%fd61, %fd59, %fd60;
	ld.global.f64 	%fd62, [%rd10+160];
	add.f64 	%fd63, %fd61, %fd62;
	ld.global.f64 	%fd64, [%rd10+192];
	add.f64 	%fd65, %fd63, %fd64;
	ld.global.f64 	%fd66, [%rd10+224];
	add.f64 	%fd91, %fd65, %fd66;
	add.s32 	%r58, %r58, 32;
$L__BB463_11:
	setp.eq.s32 	%p8, %r7, 0;
	@%p8 bra 	$L__BB463_18;
	setp.lt.u32 	%p9, %r8, 3;
	@%p9 bra 	$L__BB463_14;
	add.s32 	%r40, %r58, %r14;
	mul.wide.s32 	%rd11, %r40, 8;
	add.s64 	%rd12, %rd1, %rd11;
	ld.global.f64 	%fd68, [%rd12];
	add.f64 	%fd69, %fd91, %fd68;
	ld.global.f64 	%fd70, [%rd12+32];
	add.f64 	%fd71, %fd69, %fd70;
	ld.global.f64 	%fd72, [%rd12+64];
	add.f64 	%fd73, %fd71, %fd72;
	ld.global.f64 	%fd74, [%rd12+96];
	add.f64 	%fd91, %fd73, %fd74;
	add.s32 	%r58, %r58, 16;
$L__BB463_14:
	setp.eq.s32 	%p10, %r9, 0;
	@%p10 bra 	$L__BB463_18;
	setp.eq.s32 	%p11, %r9, 1;
	add.s32 	%r41, %r58, %r14;
	mul.wide.s32 	%rd13, %r41, 8;
	add.s64 	%rd4, %rd1, %rd13;
	ld.global.f64 	%fd75, [%rd4];
	add.f64 	%fd91, %fd91, %fd75;
	@%p11 bra 	$L__BB463_18;
	setp.eq.s32 	%p12, %r9, 2;
	ld.global.f64 	%fd76, [%rd4+32];
	add.f64 	%fd91, %fd91, %fd76;
	@%p12 bra 	$L__BB463_18;
	ld.global.f64 	%fd77, [%rd4+64];
	add.f64 	%fd91, %fd91, %fd77;
$L__BB463_18:
	setp.ne.s32 	%p13, %r4, 0;
	// begin inline asm
	mov.b64 {%r42,%r43}, %fd91;
	// end inline asm
	shfl.sync.down.b32	%r45|%p14, %r43, 2, 31, -1;
	shfl.sync.down.b32	%r44|%p15, %r42, 2, 31, -1;
	// begin inline asm
	mov.b64 %fd79, {%r44,%r45};
	// end inline asm
	add.f64 	%fd80, %fd91, %fd79;
	// begin inline asm
	mov.b64 {%r46,%r47}, %fd80;
	// end inline asm
	shfl.sync.down.b32	%r49|%p16, %r47, 1, 31, -1;
	shfl.sync.down.b32	%r48|%p17, %r46, 1, 31, -1;
	// begin inline asm
	mov.b64 %fd81, {%r48,%r49};
	// end inline asm
	add.f64 	%fd15, %fd80, %fd81;
	@%p13 bra 	$L__BB463_20;
	add.s32 	%r50, %r52, %r12;
	mul.wide.s32 	%rd14, %r50, 8;
	add.s64 	%rd15, %rd3, %rd14;
	ld.global.f64 	%fd82, [%rd15];
	add.f64 	%fd83, %fd15, %fd82;
	st.global.f64 	[%rd15], %fd83;
$L__BB463_20:
	add.s32 	%r52, %r52, 16;
	setp.lt.s32 	%p18, %r52, %r31;
	@%p18 bra 	$L__BB463_4;
$L__BB463_21:
	add.s32 	%r51, %r51, 16;
	setp.lt.s32 	%p19, %r51, %r29;
	@%p19 bra 	$L__BB463_2;
$L__BB463_22:
	ret;

}
	// .globl	_Z16gpukernelCLMWNr3ILi4ELi32ELi32EEvPdS0_S0_iii
.visible .entry _Z16gpukernelCLMWNr3ILi4ELi32ELi32EEvPdS0_S0_iii(
	.param .u64 .ptr .align 1 _Z16gpukernelCLMWNr3ILi4ELi32ELi32EEvPdS0_S0_iii_param_0,
	.param .u64 .ptr .align 1 _Z16gpukernelCLMWNr3ILi4ELi32ELi32EEvPdS0_S0_iii_param_1,
	.param .u64 .ptr .align 1 _Z16gpukernelCLMWNr3ILi4ELi32ELi32EEvPdS0_S0_iii_param_2,
	.param .u32 _Z16gpukernelCLMWNr3ILi4ELi32ELi32EEvPdS0_S0_iii_param_3,
	.param .u32 _Z16gpukernelCLMWNr3ILi4ELi32ELi32EEvPdS0_S0_iii_param_4,
	.param .u32 _Z16gpukernelCLMWNr3ILi4ELi32ELi32EEvPdS0_S0_iii_param_5
)
{
	.reg .pred 	%p<20>;
	.reg .b32 	%r<59>;
	.reg .b64 	%rd<16>;
	.reg .b64 	%fd<92>;

	ld.param.u64 	%rd5, [_Z16gpukernelCLMWNr3ILi4ELi32ELi32EEvPdS0_S0_iii_param_0];
	ld.param.u64 	%rd6, [_Z16gpukernelCLMWNr3ILi4ELi32ELi32EEvPdS0_S0_iii_param_1];
	ld.param.u32 	%r29, [_Z16gpukernelCLMWNr3ILi4ELi32ELi32EEvPdS0_S0_iii_param_3];
	ld.param.u32 	%r30, [_Z16gpukernelCLMWNr3ILi4ELi32ELi32EEvPdS0_S0_iii_param_4];
	ld.param.u32 	%r31, [_Z16gpukernelCLMWNr3ILi4ELi32ELi32EEvPdS0_S0_iii_param_5];
	cvta.to.global.u64 	%rd1, %rd6;
	mov.u32 	%r1, %tid.x;
	shr.u32 	%r51, %r1, 7;
	setp.ge.s32 	%p1, %r51, %r29;
	@%p1 bra 	$L__BB464_22;
	shr.u32 	%r32, %r1, 2;
	and.b32  	%r3, %r32, 31;
	and.b32  	%r4, %r1, 3;
	not.b32 	%r33, %r4;
	add.s32 	%r5, %r30, %r33;
	shr.u32 	%r34, %r5, 2;
	add.s32 	%r35, %r34, 1;
	and.b32  	%r6, %r35, 15;
	and.b32  	%r7, %r35, 7;
	add.s32 	%r8, %r7, -1;
	and.b32  	%r9, %r35, 3;
	and.b32  	%r36, %r35, 2147483632;
	neg.s32 	%r10, %r36;
	add.s64 	%rd2, %rd1, 256;
	cvta.to.global.u64 	%rd3, %rd5;
$L__BB464_2:
	setp.ge.s32 	%p2, %r3, %r31;
	@%p2 bra 	$L__BB464_21;
	mul.lo.s32 	%r12, %r51, %r31;
	mov.u32 	%r52, %r3;
$L__BB464_4:
	setp.ge.s32 	%p3, %r4, %r30;
	mov.f64 	%fd91, 0d0000000000000000;
	@%p3 bra 	$L__BB464_18;
	setp.lt.u32 	%p4, %r5, 60;
	add.s32 	%r37, %r52, %r12;
	mul.lo.s32 	%r14, %r37, %r30;
	mov.f64 	%fd91, 0d0000000000000000;
	mov.u32 	%r58, %r4;
	@%p4 bra 	$L__BB464_8;
	add.s32 	%r56, %r4, %r14;
	mov.f64 	%fd91, 0d0000000000000000;
	mov.u32 	%r57, %r10;
	mov.u32 	%r58, %r4;
$L__BB464_7:
	.pragma "nounroll";
	mul.wide.s32 	%rd7, %r56, 8;
	add.s64 	%rd8, %rd2, %rd7;
	ld.global.f64 	%fd20, [%rd8+-256];
	add.f64 	%fd21, %fd91, %fd20;
	ld.global.f64 	%fd22, [%rd8+-224];
	add.f64 	%fd23, %fd21, %fd22;
	ld.global.f64 	%fd24, [%rd8+-192];
	add.f64 	%fd25, %fd23, %fd24;
	ld.global.f64 	%fd26, [%rd8+-160];
	add.f64 	%fd27, %fd25, %fd26;
	ld.global.f64 	%fd28, [%rd8+-128];
	add.f64 	%fd29, %fd27, %fd28;
	ld.global.f64 	%fd30, [%rd8+-96];
	add.f64 	%fd31, %fd29, %fd30;
	ld.global.f64 	%fd32, [%rd8+-64];
	add.f64 	%fd33, %fd31, %fd32;
	ld.global.f64 	%fd34, [%rd8+-32];
	add.f64 	%fd35, %fd33, %fd34;
	ld.global.f64 	%fd36, [%rd8];
	add.f64 	%fd37, %fd35, %fd36;
	ld.global.f64 	%fd38, [%rd8+32];
	add.f64 	%fd39, %fd37, %fd38;
	ld.global.f64 	%fd40, [%rd8+64];
	add.f64 	%fd41, %fd39, %fd40;
	ld.global.f64 	%fd42, [%rd8+96];
	add.f64 	%fd43, %fd41, %fd42;
	ld.global.f64 	%fd44, [%rd8+128];
	add.f64 	%fd45, %fd43, %fd44;
	ld.global.f64 	%fd46, [%rd8+160];
	add.f64 	%fd47, %fd45, %fd46;
	ld.global.f64 	%fd48, [%rd8+192];
	add.f64 	%fd49, %fd47, %fd48;
	ld.global.f64 	%fd50, [%rd8+224];
	add.f64 	%fd91, %fd49, %fd50;
	add.s32 	%r58, %r58, 64;
	add.s32 	%r57, %r57, 16;
	add.s32 	%r56, %r56, 64;
	setp.eq.s32 	%p5, %r57, 0;
	@%p5 bra 	$L__BB464_8;
	bra.uni 	$L__BB464_7;
$L__BB464_8:
	setp.eq.s32 	%p6, %r6, 0;
	@%p6 bra 	$L__BB464_18;
	add.s32 	%r38, %r6, -1;
	setp.lt.u32 	%p7, %r38, 7;
	@%p7 bra 	$L__BB464_11;
	add.s32 	%r39, %r58, %r14;
	mul.wide.s32 	%rd9, %r39, 8;
	add.s64 	%rd10, %rd1, %rd9;
	ld.global.f64 	%fd52, [%rd10];
	add.f64 	%fd53, %fd91, %fd52;
	ld.global.f64 	%fd54, [%rd10+32];
	add.f64 	%fd55, %fd53, %fd54;
	ld.global.f64 	%fd56, [%rd10+64];
	add.f64 	%fd57, %fd55, %fd56;
	ld.global.f64 	%fd58, [%rd10+96];
	add.f64 	%fd59, %fd57, %fd58;
	ld.global.f64 	%fd60, [%rd10+128];
	add.f64 	%fd61, %fd59, %fd60;
	ld.global.f64 	%fd62, [%rd10+160];
	add.f64 	%fd63, %fd61, %fd62;
	ld.global.f64 	%fd64, [%rd10+192];
	add.f64 	%fd65, %fd63, %fd64;
	ld.global.f64 	%fd66, [%rd10+224];
	add.f64 	%fd91, %fd65, %fd66;
	add.s32 	%r58, %r58, 32;
$L__BB464_11:
	setp.eq.s32 	%p8, %r7, 0;
	@%p8 bra 	$L__BB464_18;
	setp.lt.u32 	%p9, %r8, 3;
	@%p9 bra 	$L__BB464_14;
	add.s32 	%r40, %r58, %r14;
	mul.wide.s32 	%rd11, %r40, 8;
	add.s64 	%rd12, %rd1, %rd11;
	ld.global.f64 	%fd68, [%rd12];
	add.f64 	%fd69, %fd91, %fd68;
	ld.global.f64 	%fd70, [%rd12+32];
	add.f64 	%fd71, %fd69, %fd70;
	ld.global.f64 	%fd72, [%rd12+64];
	add.f64 	%fd73, %fd71, %fd72;
	ld.global.f64 	%fd74, [%rd12+96];
	add.f64 	%fd91, %fd73, %fd74;
	add.s32 	%r58, %r58, 16;
$L__BB464_14:
	setp.eq.s32 	%p10, %r9, 0;
	@%p10 bra 	$L__BB464_18;
	setp.eq.s32 	%p11, %r9, 1;
	add.s32 	%r41, %r58, %r14;
	mul.wide.s32 	%rd13, %r41, 8;
	add.s64 	%rd4, %rd1, %rd13;
	ld.global.f64 	%fd75, [%rd4];
	add.f64 	%fd91, %fd91, %fd75;
	@%p11 bra 	$L__BB464_18;
	setp.eq.s32 	%p12, %r9, 2;
	ld.global.f64 	%fd76, [%rd4+32];
	add.f64 	%fd91, %fd91, %fd76;
	@%p12 bra 	$L__BB464_18;
	ld.global.f64 	%fd77, [%rd4+64];
	add.f64 	%fd91, %fd91, %fd77;
$L__BB464_18:
	setp.ne.s32 	%p13, %r4, 0;
	// begin inline asm
	mov.b64 {%r42,%r43}, %fd91;
	// end inline asm
	shfl.sync.down.b32	%r45|%p14, %r43, 2, 31, -1;
	shfl.sync.down.b32	%r44|%p15, %r42, 2, 31, -1;
	// begin inline asm
	mov.b64 %fd79, {%r44,%r45};
	// end inline asm
	add.f64 	%fd80, %fd91, %fd79;
	// begin inline asm
	mov.b64 {%r46,%r47}, %fd80;
	// end inline asm
	shfl.sync.down.b32	%r49|%p16, %r47, 1, 31, -1;
	shfl.sync.down.b32	%r48|%p17, %r46, 1, 31, -1;
	// begin inline asm
	mov.b64 %fd81, {%r48,%r49};
	// end inline asm
	add.f64 	%fd15, %fd80, %fd81;
	@%p13 bra 	$L__BB464_20;
	add.s32 	%r50, %r52, %r12;
	mul.wide.s32 	%rd14, %r50, 8;
	add.s64 	%rd15, %rd3, %rd14;
	ld.global.f64 	%fd82, [%rd15];
	add.f64 	%fd83, %fd15, %fd82;
	st.global.f64 	[%rd15], %fd83;
$L__BB464_20:
	add.s32 	%r52, %r52, 32;
	setp.lt.s32 	%p18, %r52, %r31;
	@%p18 bra 	$L__BB464_4;
$L__BB464_21:
	add.s32 	%r51, %r51, 8;
	setp.lt.s32 	%p19, %r51, %r29;
	@%p19 bra 	$L__BB464_2;
$L__BB464_22:
	ret;

}
	// .globl	_Z16gpukernelCLMWNr3ILi2ELi2ELi1EEvPdS0_S0_iii
.visible .entry _Z16gpukernelCLMWNr3ILi2ELi2ELi1EEvPdS0_S0_iii(
	.param .u64 .ptr .align 1 _Z16gpukernelCLMWNr3ILi2ELi2ELi1EEvPdS0_S0_iii_param_0,
	.param .u64 .ptr .align 1 _Z16gpukernelCLMWNr3ILi2ELi2ELi1EEvPdS0_S0_iii_param_1,
	.param .u64 .ptr .align 1 _Z16gpukernelCLMWNr3ILi2ELi2ELi1EEvPdS0_S0_iii_param_2,
	.param .u32 _Z16gpukernelCLMWNr3ILi2ELi2ELi1EEvPdS0_S0_iii_param_3,
	.param .u32 _Z16gpukernelCLMWNr3ILi2ELi2ELi1EEvPdS0_S0_iii_param_4,
	.param .u32 _Z16gpukernelCLMWNr3ILi2ELi2ELi1EEvPdS0_S0_iii_param_5
)
{
	.reg .pred 	%p<18>;
	.reg .b32 	%r<54>;
	.reg .b64 	%rd<16>;
	.reg .b64 	%fd<90>;

	ld.param.u64 	%rd5, [_Z16gpukernelCLMWNr3ILi2ELi2ELi1EEvPdS0_S0_iii_param_0];
	ld.param.u64 	%rd6, [_Z16gpukernelCLMWNr3ILi2ELi2ELi1EEvPdS0_S0_iii_param_1];
	ld.param.u32 	%r29, [_Z16gpukernelCLMWNr3ILi2ELi2ELi1EEvPdS0_S0_iii_param_3];
	ld.param.u32 	%r30, [_Z16gpukernelCLMWNr3ILi2ELi2ELi1EEvPdS0_S0_iii_param_4];
	ld.param.u32 	%r31, [_Z16gpukernelCLMWNr3ILi2ELi2ELi1EEvPdS0_S0_iii_param_5];
	cvta.to.global.u64 	%rd1, %rd6;
	mov.u32 	%r1, %tid.x;
	shr.u32 	%r46, %r1, 1;
	setp.ge.s32 	%p1, %r46, %r29;
	@%p1 bra 	$L__BB465_22;
	and.b32  	%r3, %r1, 1;
	not.b32 	%r32, %r3;
	add.s32 	%r4, %r30, %r32;
	shr.u32 	%r33, %r4, 1;
	add.s32 	%r34, %r33, 1;
	and.b32  	%r5, %r34, 15;
	add.s32 	%r6, %r5, -1;
	and.b32  	%r7, %r34, 7;
	add.s32 	%r8, %r7, -1;
	and.b32  	%r9, %r34, 3;
	and.b32  	%r35, %r34, -16;
	neg.s32 	%r10, %r35;
	add.s64 	%rd2, %rd1, 128;
	cvta.to.global.u64 	%rd3, %rd5;
$L__BB465_2:
	setp.lt.s32 	%p2, %r31, 1;
	@%p2 bra 	$L__BB465_21;
	mul.lo.s32 	%r12, %r46, %r31;
	mov.b32 	%r47, 0;
$L__BB465_4:
	setp.ge.s32 	%p3, %r3, %r30;
	mov.f64 	%fd89, 0d0000000000000000;
	@%p3 bra 	$L__BB465_18;
	setp.lt.u32 	%p4, %r4, 30;
	add.s32 	%r37, %r47, %r12;
	mul.lo.s32 	%r14, %r37, %r30;
	mov.f64 	%fd89, 0d0000000000000000;
	mov.u32 	%r51, %r3;
	@%p4 bra 	$L__BB465_8;
	add.s32 	%r48, %r3, %r14;
	mov.f64 	%fd89, 0d0000000000000000;
	mov.u32 	%r49, %r10;
	mov.u32 	%r51, %r3;
$L__BB465_7:
	.pragma "nounroll";
	mul.wide.s32 	%rd7, %r48, 8;
	add.s64 	%rd8, %rd2, %rd7;
	ld.global.f64 	%fd20, [%rd8+-128];
	add.f64 	%fd21, %fd89, %fd20;
	ld.global.f64 	%fd22, [%rd8+-112];
	add.f64 	%fd23, %fd21, %fd22;
	ld.global.f64 	%fd24, [%rd8+-96];
	add.f64 	%fd25, %fd23, %fd24;
	ld.global.f64 	%fd26, [%rd8+-80];
	add.f64 	%fd27, %fd25, %fd26;
	ld.global.f64 	%fd28, [%rd8+-64];
	add.f64 	%fd29, %fd27, %fd28;
	ld.global.f64 	%fd30, [%rd8+-48];
	add.f64 	%fd31, %fd29, %fd30;
	ld.global.f64 	%fd32, [%rd8+-32];
	add.f64 	%fd33, %fd31, %fd32;
	ld.global.f64 	%fd34, [%rd8+-16];
	add.f64 	%fd35, %fd33, %fd34;
	ld.global.f64 	%fd36, [%rd8];
	add.f64 	%fd37, %fd35, %fd36;
	ld.global.f64 	%fd38, [%rd8+16];
	add.f64 	%fd39, %fd37, %fd38;
	ld.global.f64 	%fd40, [%rd8+32];
	add.f64 	%fd41, %fd39, %fd40;
	ld.global.f64 	%fd42, [%rd8+48];
	add.f64 	%fd43, %fd41, %fd42;
	ld.global.f64 	%fd44, [%rd8+64];
	add.f64 	%fd45, %fd43, %fd44;
	ld.global.f64 	%fd46, [%rd8+80];
	add.f64 	%fd47, %fd45, %fd46;
	ld.global.f64 	%fd48, [%rd8+96];
	add.f64 	%fd49, %fd47, %fd48;
	ld.global.f64 	%fd50, [%rd8+112];
	add.f64 	%fd89, %fd49, %fd50;
	add.s32 	%r51, %r51, 32;
	add.s32 	%r49, %r49, 16;
	add.s32 	%r48, %r48, 32;
	setp.ne.s32 	%p5, %r49, 0;
	@%p5 bra 	$L__BB465_7;
$L__BB465_8:
	setp.eq.s32 	%p6, %r5, 0;
	@%p6 bra 	$L__BB465_18;
	setp.lt.u32 	%p7, %r6, 7;
	@%p7 bra 	$L__BB465_11;
	add.s32 	%r38, %r51, %r14;
	mul.wide.s32 	%rd9, %r38, 8;
	add.s64 	%rd10, %rd1, %rd9;
	ld.global.f64 	%fd52, [%rd10];
	add.f64 	%fd53, %fd89, %fd52;
	ld.global.f64 	%fd54, [%rd10+16];
	add.f64 	%fd55, %fd53, %fd54;
	ld.global.f64 	%fd56, [%rd10+32];
	add.f64 	%fd57, %fd55, %fd56;
	ld.global.f64 	%fd58, [%rd10+48];
	add.f64 	%fd59, %fd57, %fd58;
	ld.global.f64 	%fd60, [%rd10+64];
	add.f64 	%fd61, %fd59, %fd60;
	ld.global.f64 	%fd62, [%rd10+80];
	add.f64 	%fd63, %fd61, %fd62;
	ld.global.f64 	%fd64, [%rd10+96];
	add.f64 	%fd65, %fd63, %fd64;
	ld.global.f64 	%fd66, [%rd10+112];
	add.f64 	%fd89, %fd65, %fd66;
	add.s32 	%r51, %r51, 16;
$L__BB465_11:
	setp.eq.s32 	%p8, %r7, 0;
	@%p8 bra 	$L__BB465_18;
	setp.lt.u32 	%p9, %r8, 3;
	@%p9 bra 	$L__BB465_14;
	add.s32 	%r39, %r51, %r14;
	mul.wide.s32 	%rd11, %r39, 8;
	add.s64 	%rd12, %rd1, %rd11;
	ld.global.f64 	%fd68, [%rd12];
	add.f64 	%fd69, %fd89, %fd68;
	ld.global.f64 	%fd70, [%rd12+16];
	add.f64 	%fd71, %fd69, %fd70;
	ld.global.f64 	%fd72, [%rd12+32];
	add.f64 	%fd73, %fd71, %fd72;
	ld.global.f64 	%fd74, [%rd12+48];
	add.f64 	%fd89, %fd73, %fd74;
	add.s32 	%r51, %r51, 8;
$L__BB465_14:
	setp.eq.s32 	%p10, %r9, 0;
	@%p10 bra 	$L__BB465_18;
	setp.eq.s32 	%p11, %r9, 1;
	add.s32 	%r40, %r51, %r14;
	mul.wide.s32 	%rd13, %r40, 8;
	add.s64 	%rd4, %rd1, %rd13;
	ld.global.f64 	%fd75, [%rd4];
	add.f64 	%fd89, %fd89, %fd75;
	@%p11 bra 	$L__BB465_18;
	setp.eq.s32 	%p12, %r9, 2;
	ld.global.f64 	%fd76, [%rd4+16];
	add.f64 	%fd89, %fd89, %fd76;
	@%p12 bra 	$L__BB465_18;
	ld.global.f64 	%fd77, [%rd4+32];
	add.f64 	%fd89, %fd89, %fd77;
$L__BB465_18:
	setp.ne.s32 	%p13, %r3, 0;
	// begin inline asm
	mov.b64 {%r41,%r42}, %fd89;
	// end inline asm
	shfl.sync.down.b32	%r44|%p14, %r42, 1, 31, -1;
	shfl.sync.down.b32	%r43|%p15, %r41, 1, 31, -1;
	// begin inline asm
	mov.b64 %fd79, {%r43,%r44};
	// end inline asm
	add.f64 	%fd15, %fd89, %fd79;
	@%p13 bra 	$L__BB465_20;
	add.s32 	%r45, %r47, %r12;
	mul.wide.u32 	%rd14, %r45, 8;
	add.s64 	%rd15, %rd3, %rd14;
	ld.global.f64 	%fd80, [%rd15];
	add.f64 	%fd81, %fd15, %fd80;
	st.global.f64 	[%rd15], %fd81;
$L__BB465_20:
	add.s32 	%r47, %r47, 1;
	setp.ne.s32 	%p16, %r47, %r31;
	@%p16 bra 	$L__BB465_4;
$L__BB465_21:
	add.s32 	%r46, %r46, 32;
	setp.lt.s32 	%p17, %r46, %r29;
	@%p17 bra 	$L__BB465_2;
$L__BB465_22:
	ret;

}
	// .globl	_Z16gpukernelCLMWNr3ILi2ELi2ELi2EEvPdS0_S0_iii
.visible .entry _Z16gpukernelCLMWNr3ILi2ELi2ELi2EEvPdS0_S0_iii(
	.param .u64 .ptr .align 1 _Z16gpukernelCLMWNr3ILi2ELi2ELi2EEvPdS0_S0_iii_param_0,
	.param .u64 .ptr .align 1 _Z16gpukernelCLMWNr3ILi2ELi2ELi2EEvPdS0_S0_iii_param_1,
	.param .u64 .ptr .align 1 _Z16gpukernelCLMWNr3ILi2ELi2ELi2EEvPdS0_S0_iii_param_2,
	.param .u32 _Z16gpukernelCLMWNr3ILi2ELi2ELi2EEvPdS0_S0_iii_param_3,
	.param .u32 _Z16gpukernelCLMWNr3ILi2ELi2ELi2EEvPdS0_S0_iii_param_4,
	.param .u32 _Z16gpukernelCLMWNr3ILi2ELi2ELi2EEvPdS0_S0_iii_param_5
)
{
	.reg .pred 	%p<18>;
	.reg .b32 	%r<55>;
	.reg .b64 	%rd<16>;
	.reg .b64 	%fd<90>;

	ld.param.u64 	%rd5, [_Z16gpukernelCLMWNr3ILi2ELi2ELi2EEvPdS0_S0_iii_param_0];
	ld.param.u64 	%rd6, [_Z16gpukernelCLMWNr3ILi2ELi2ELi2EEvPdS0_S0_iii_param_1];
	ld.param.u32 	%r29, [_Z16gpukernelCLMWNr3ILi2ELi2ELi2EEvPdS0_S0_iii_param_3];
	ld.param.u32 	%r30, [_Z16gpukernelCLMWNr3ILi2ELi2ELi2EEvPdS0_S0_iii_param_4];
	ld.param.u32 	%r31, [_Z16gpukernelCLMWNr3ILi2ELi2ELi2EEvPdS0_S0_iii_param_5];
	cvta.to.global.u64 	%rd1, %rd6;
	mov.u32 	%r1, %tid.x;
	shr.u32 	%r47, %r1, 2;
	setp.ge.s32 	%p1, %r47, %r29;
	@%p1 bra 	$L__BB466_22;
	shr.u32 	%r32, %r1, 1;
	and.b32  	%r3, %r32, 1;
	and.b32  	%r4, %r1, 1;
	not.b32 	%r33, %r4;
	add.s32 	%r5, %r30, %r33;
	shr.u32 	%r34, %r5, 1;
	add.s32 	%r35, %r34, 1;
	and.b32  	%r6, %r35, 15;
	and.b32  	%r7, %r35, 7;
	add.s32 	%r8, %r7, -1;
	and.b32  	%r9, %r35, 3;
	and.b32  	%r36, %r35, -16;
	neg.s32 	%r10, %r36;
	add.s64 	%rd2, %rd1, 128;
	cvta.to.global.u64 	%rd3, %rd5;
$L__BB466_2:
	setp.ge.s32 	%p2, %r3, %r31;
	@%p2 bra 	$L__BB466_21;
	mul.lo.s32 	%r12, %r47, %r31;
	mov.u32 	%r48, %r3;
$L__BB466_4:
	setp.ge.s32 	%p3, %r4, %r30;
	mov.f64 	%fd89, 0d0000000000000000;
	@%p3 bra 	$L__BB466_18;
	setp.lt.u32 	%p4, %r5, 30;
	add.s32 	%r37, %r48, %r12;
	mul.lo.s32 	%r14, %r37, %r30;
	mov.f64 	%fd89, 0d0000000000000000;
	mov.u32 	%r52, %r4;
	@%p4 bra 	$L__BB466_8;
	add.s32 	%r49, %r4, %r14;
	mov.f64 	%fd89, 0d0000000000000000;
	mov.u32 	%r50, %r10;
	mov.u32 	%r52, %r4;
$L__BB466_7:
	.pragma "nounroll";
	mul.wide.s32 	%rd7, %r49, 8;
	add.s64 	%rd8, %rd2, %rd7;
	ld.global.f64 	%fd20, [%rd8+-128];
	add.f64 	%fd21, %fd89, %fd20;
	ld.global.f64 	%fd22, [%rd8+-112];
	add.f64 	%fd23, %fd21, %fd22;
	ld.global.f64 	%fd24, [%rd8+-96];
	add.f64 	%fd25, %fd23, %fd24;
	ld.global.f64 	%fd26, [%rd8+-80];
	add.f64 	%fd27, %fd25, %fd26;
	ld.global.f64 	%fd28, [%rd8+-64];
	add.f64 	%fd29, %fd27, %fd28;
	ld.global.f64 	%fd30, [%rd8+-48];
	add.f64 	%fd31, %fd29, %fd30;
	ld.global.f64 	%fd32, [%rd8+-32];
	add.f64 	%fd33, %fd31, %fd32;
	ld.global.f64 	%fd34, [%rd8+-16];
	add.f64 	%fd35, %fd33, %fd34;
	ld.global.f64 	%fd36, [%rd8];
	add.f64 	%fd37, %fd35, %fd36;
	ld.global.f64 	%fd38, [%rd8+16];
	add.f64 	%fd39, %fd37, %fd38;
	ld.global.f64 	%fd40, [%rd8+32];
	add.f64 	%fd41, %fd39, %fd40;
	ld.global.f64 	%fd42, [%rd8+48];
	add.f64 	%fd43, %fd41, %fd42;
	ld.global.f64 	%fd44, [%rd8+64];
	add.f64 	%fd45, %fd43, %fd44;
	ld.global.f64 	%fd46, [%rd8+80];
	add.f64 	%fd47, %fd45, %fd46;
	ld.global.f64 	%fd48, [%rd8+96];
	add.f64 	%fd49, %fd47, %fd48;
	ld.global.f64 	%fd50, [%rd8+112];
	add.f64 	%fd89, %fd49, %fd50;
	add.s32 	%r52, %r52, 32;
	add.s32 	%r50, %r50, 16;
	add.s32 	%r49, %r49, 32;
	setp.ne.s32 	%p5, %r50, 0;
	@%p5 bra 	$L__BB466_7;
$L__BB466_8:
	setp.eq.s32 	%p6, %r6, 0;
	@%p6 bra 	$L__BB466_18;
	add.s32 	%r38, %r6, -1;
	setp.lt.u32 	%p7, %r38, 7;
	@%p7 bra 	$L__BB466_11;
	add.s32 	%r39, %r52, %r14;
	mul.wide.s32 	%rd9, %r39, 8;
	add.s64 	%rd10, %rd1, %rd9;
	ld.global.f64 	%fd52, [%rd10];
	add.f64 	%fd53, %fd89, %fd52;
	ld.global.f64 	%fd54, [%rd10+16];
	add.f64 	%fd55, %fd53, %fd54;
	ld.global.f64 	%fd56, [%rd10+32];
	add.f64 	%fd57, %fd55, %fd56;
	ld.global.f64 	%fd58, [%rd10+48];
	add.f64 	%fd59, %fd57, %fd58;
	ld.global.f64 	%fd60, [%rd10+64];
	add.f64 	%fd61, %fd59, %fd60;
	ld.global.f64 	%fd62, [%rd10+80];
	add.f64 	%fd63, %fd61, %fd62;
	ld.global.f64 	%fd64, [%rd10+96];
	add.f64 	%fd65, %fd63, %fd64;
	ld.global.f64 	%fd66, [%rd10+112];
	add.f64 	%fd89, %fd65, %fd66;
	add.s32 	%r52, %r52, 16;
$L__BB466_11:
	setp.eq.s32 	%p8, %r7, 0;
	@%p8 bra 	$L__BB466_18;
	setp.lt.u32 	%p9, %r8, 3;
	@%p9 bra 	$L__BB466_14;
	add.s32 	%r40, %r52, %r14;
	mul.wide.s32 	%rd11, %r40, 8;
	add.s64 	%rd12, %rd1, %rd11;
	ld.global.f64 	%fd68, [%rd12];
	add.f64 	%fd69, %fd89, %fd68;
	ld.global.f64 	%fd70, [%rd12+16];
	add.f64 	%fd71, %fd69, %fd70;
	ld.global.f64 	%fd72, [%rd12+32];
	add.f64 	%fd73, %fd71, %fd72;
	ld.global.f64 	%fd74, [%rd12+48];
	add.f64 	%fd89, %fd73, %fd74;
	add.s32 	%r52, %r52, 8;
$L__BB466_14:
	setp.eq.s32 	%p10, %r9, 0;
	@%p10 bra 	$L__BB466_18;
	setp.eq.s32 	%p11, %r9, 1;
	add.s32 	%r41, %r52, %r14;
	mul.wide.s32 	%rd13, %r41, 8;
	add.s64 	%rd4, %rd1, %rd13;
	ld.global.f64 	%fd75, [%rd4];
	add.f64 	%fd89, %fd89, %fd75;
	@%p11 bra 	$L__BB466_18;
	setp.eq.s32 	%p12, %r9, 2;
	ld.global.f64 	%fd76, [%rd4+16];
	add.f64 	%fd89, %fd89, %fd76;
	@%p12 bra 	$L__BB466_18;
	ld.global.f64 	%fd77, [%rd4+32];
	add.f64 	%fd89, %fd89, %fd77;
$L__BB466_18:
	setp.ne.s32 	%p13, %r4, 0;
	// begin inline asm
	mov.b64 {%r42,%r43}, %fd89;
	// end inline asm
	shfl.sync.down.b32	%r45|%p14, %r43, 1, 31, -1;
	shfl.sync.down.b32	%r44|%p15, %r42, 1, 31, -1;
	// begin inline asm
	mov.b64 %fd79, {%r44,%r45};
	// end inline asm
	add.f64 	%fd15, %fd89, %fd79;
	@%p13 bra 	$L__BB466_20;
	add.s32 	%r46, %r48, %r12;
	mul.wide.s32 	%rd14, %r46, 8;
	add.s64 	%rd15, %rd3, %rd14;
	ld.global.f64 	%fd80, [%rd15];
	add.f64 	%fd81, %fd15, %fd80;
	st.global.f64 	[%rd15], %fd81;
$L__BB466_20:
	add.s32 	%r48, %r48, 2;
	setp.lt.s32 	%p16, %r48, %r31;
	@%p16 bra 	$L__BB466_4;
$L__BB466_21:
	add.s32 	%r47, %r47, 16;
	setp.lt.s32 	%p17, %r47, %r29;
	@%p17 bra 	$L__BB466_2;
$L__BB466_22:
	ret;

}
	// .globl	_Z16gpukernelCLMWNr3ILi2ELi4ELi1EEvPdS0_S0_iii
.visible .entry _Z16gpukernelCLMWNr3ILi2ELi4ELi1EEvPdS0_S0_iii(
	.param .u64 .ptr .align 1 _Z16gpukernelCLMWNr3ILi2ELi4ELi1EEvPdS0_S0_iii_param_0,
	.param .u64 .ptr .align 1 _Z16gpukernelCLMWNr3ILi2ELi4ELi1EEvPdS0_S0_iii_param_1,
	.param .u64 .ptr .align 1 _Z16gpukernelCLMWNr3ILi2ELi4ELi1EEvPdS0_S0_iii_param_2,
	.param .u32 _Z16gpukernelCLMWNr3ILi2ELi4ELi1EEvPdS0_S0_iii_param_3,
	.param .u32 _Z16gpukernelCLMWNr3ILi2ELi4ELi1EEvPdS0_S0_iii_param_4,
	.param .u32 _Z16gpukernelCLMWNr3ILi2ELi4ELi1EEvPdS0_S0_iii_param_5
)
{
	.reg .pred 	%p<18>;
	.reg .b32 	%r<54>;
	.reg .b64 	%rd<16>;
	.reg .b64 	%fd<90>;

	ld.param.u64 	%rd5, [_Z16gpukernelCLMWNr3ILi2ELi4ELi1EEvPdS0_S0_iii_param_0];
	ld.param.u64 	%rd6, [_Z16gpukernelCLMWNr3ILi2ELi4ELi1EEvPdS0_S0_iii_param_1];
	ld.param.u32 	%r29, [_Z16gpukernelCLMWNr3ILi2ELi4ELi1EEvPdS0_S0_iii_param_3];
	ld.param.u32 	%r30, [_Z16gpukernelCLMWNr3ILi2ELi4ELi1EEvPdS0_S0_iii_param_4];
	ld.param.u32 	%r31, [_Z16gpukernelCLMWNr3ILi2ELi4ELi1EEvPdS0_S0_iii_param_5];
	cvta.to.global.u64 	%rd1, %rd6;
	mov.u32 	%r1, %tid.x;
	shr.u32 	%r46, %r1, 1;
	setp.ge.s32 	%p1, %r46, %r29;
	@%p1 bra 	$L__BB467_22;
	and.b32  	%r3, %r1, 1;
	not.b32 	%r32, %r3;
	add.s32 	%r4, %r30, %r32;
	shr.u32 	%r33, %r4, 1;
	add.s32 	%r34, %r33, 1;
	and.b32  	%r5, %r34, 15;
	add.s32 	%r6, %r5, -1;
	and.b32  	%r7, %r34, 7;
	add.s32 	%r8, %r7, -1;
	and.b32  	%r9, %r34, 3;
	and.b32  	%r35, %r34, -16;
	neg.s32 	%r10, %r35;
	add.s64 	%rd2, %rd1, 128;
	cvta.to.global.u64 	%rd3, %rd5;
$L__BB467_2:
	setp.lt.s32 	%p2, %r31, 1;
	@%p2 bra 	$L__BB467_21;
	mul.lo.s32 	%r12, %r46, %r31;
	mov.b32 	%r47, 0;
$L__BB467_4:
	setp.ge.s32 	%p3, %r3, %r30;
	mov.f64 	%fd89, 0d0000000000000000;
	@%p3 bra 	$L__BB467_18;
	setp.lt.u32 	%p4, %r4, 30;
	add.s32 	%r37, %r47, %r12;
	mul.lo.s32 	%r14, %r37, %r30;
	mov.f64 	%fd89, 0d0000000000000000;
	mov.u32 	%r51, %r3;
	@%p4 bra 	$L__BB467_8;
	add.s32 	%r48, %r3, %r14;
	mov.f64 	%fd89, 0d0000000000000000;
	mov.u32 	%r49, %r10;
	mov.u32 	%r51, %r3;
$L__BB467_7:
	.pragma "nounroll";
	mul.wide.s32 	%rd7, %r48, 8;
	add.s64 	%rd8, %rd2, %rd7;
	ld.global.f64 	%fd20, [%rd8+-128];
	add.f64 	%fd21, %fd89, %fd20;
	ld.global.f64 	%fd22, [%rd8+-112];
	add.f64 	%fd23, %fd21, %fd22;
	ld.global.f64 	%fd24, [%rd8+-96];
	add.f64 	%fd25, %fd23, %fd24;
	ld.global.f64 	%fd26, [%rd8+-80];
	add.f64 	%fd27, %fd25, %fd26;
	ld.global.f64 	%fd28, [%rd8+-64];
	add.f64 	%fd29, %fd27, %fd28;
	ld.global.f64 	%fd30, [%rd8+-48];
	add.f64 	%fd31, %fd29, %fd30;
	ld.global.f64 	%fd32, [%rd8+-32];
	add.f64 	%fd33, %fd31, %fd32;
	ld.global.f64 	%fd34, [%rd8+-16];
	add.f64 	%fd35, %fd33, %fd34;
	ld.global.f64 	%fd36, [%rd8];
	add.f64 	%fd37, %fd35, %fd36;
	ld.global.f64 	%fd38, [%rd8+16];
	add.f64 	%fd39, %fd37, %fd38;
	ld.global.f64 	%fd40, [%rd8+32];
	add.f64 	%fd41, %fd39, %fd40;
	ld.global.f64 	%fd42, [%rd8+48];
	add.f64 	%fd43, %fd41, %fd42;
	ld.global.f64 	%fd44, [%rd8+64];
	add.f64 	%fd45, %fd43, %fd44;
	ld.global.f64 	%fd46, [%rd8+80];
	add.f64 	%fd47, %fd45, %fd46;
	ld.global.f64 	%fd48, [%rd8+96];
	add.f64 	%fd49, %fd47, %fd48;
	ld.global.f64 	%fd50, [%rd8+112];
	add.f64 	%fd89, %fd49, %fd50;
	add.s32 	%r51, %r51, 32;
	add.s32 	%r49, %r49, 16;
	add.s32 	%r48, %r48, 32;
	setp.ne.s32 	%p5, %r49, 0;
	@%p5 bra 	$L__BB467_7;
$L__BB467_8:
	setp.eq.s32 	%p6, %r5, 0;
	@%p6 bra 	$L__BB467_18;
	setp.lt.u32 	%p7, %r6, 7;
	@%p7 bra 	$L__BB467_11;
	add.s32 	%r38, %r51, %r14;
	mul.wide.s32 	%rd9, %r38, 8;
	add.s64 	%rd10, %rd1, %rd9;
	ld.global.f64 	%fd52, [%rd10];
	add.f64 	%fd53, %fd89, %fd52;
	ld.global.f64 	%fd54, [%rd10+16];
	add.f64 	%fd55, %fd53, %fd54;
	ld.global.f64 	%fd56, [%rd10+32];
	add.f64 	%fd57, %fd55, %fd56;
	ld.global.f64 	%fd58, [%rd10+48];
	add.f64 	%fd59, %fd57, %fd58;
	ld.global.f64 	%fd60, [%rd10+64];
	add.f64 	%fd61, %fd59, %fd60;
	ld.global.f64 	%fd62, [%rd10+80];
	add.f64 	%fd63, %fd61, %fd62;
	ld.global.f64 	%fd64, [%rd10+96];
	add.f64 	%fd65, %fd63, %fd64;
	ld.global.f64 	%fd66, [%rd10+112];
	add.f64 	%fd89, %fd65, %fd66;
	add.s32 	%r51, %r51, 16;
$L__BB467_11:
	setp.eq.s32 	%p8, %r7, 0;
	@%p8 bra 	$L__BB467_18;
	setp.lt.u32 	%p9, %r8, 3;
	@%p9 bra 	$L__BB467_14;
	add.s32 	%r39, %r51, %r14;
	mul.wide.s32 	%rd11, %r39, 8;
	add.s64 	%rd12, %rd1, %rd11;
	ld.global.f64 	%fd68, [%rd12];
	add.f64 	%fd69, %fd89, %fd68;
	ld.global.f64 	%fd70, [%rd12+16];
	add.f64 	%fd71, %fd69, %fd70;
	ld.global.f64 	%fd72, [%rd12+32];
	add.f64 	%fd73, %fd71, %fd72;
	ld.global.f64 	%fd74, [%rd12+48];
	add.f64 	%fd89, %fd73, %fd74;
	add.s32 	%r51, %r51, 8;
$L__BB467_14:
	setp.eq.s32 	%p10, %r9, 0;
	@%p10 bra 	$L__BB467_18;
	setp.eq.s32 	%p11, %r9, 1;
	add.s32 	%r40, %r51, %r14;
	mul.wide.s32 	%rd13, %r40, 8;
	add.s64 	%rd4, %rd1, %rd13;
	ld.global.f64 	%fd75, [%rd4];
	add.f64 	%fd89, %fd89, %fd75;
	@%p11 bra 	$L__BB467_18;
	setp.eq.s32 	%p12, %r9, 2;
	ld.global.f64 	%fd76, [%rd4+16];
	add.f64 	%fd89, %fd89, %fd76;
	@%p12 bra 	$L__BB467_18;
	ld.global.f64 	%fd77, [%rd4+32];
	add.f64 	%fd89, %fd89, %fd77;
$L__BB467_18:
	setp.ne.s32 	%p13, %r3, 0;
	// begin inline asm
	mov.b64 {%r41,%r42}, %fd89;
	// end inline asm
	shfl.sync.down.b32	%r44|%p14, %r42, 1, 31, -1;
	shfl.sync.down.b32	%r43|%p15, %r41, 1, 31, -1;
	// begin inline asm
	mov.b64 %fd79, {%r43,%r44};
	// end inline asm
	add.f64 	%fd15, %fd89, %fd79;
	@%p13 bra 	$L__BB467_20;
	add.s32 	%r45, %r47, %r12;
	mul.wide.u32 	%rd14, %r45, 8;
	add.s64 	%rd15, %rd3, %rd14;
	ld.global.f64 	%fd80, [%rd15];
	add.f64 	%fd81, %fd15, %fd80;
	st.global.f64 	[%rd15], %fd81;
$L__BB467_20:
	add.s32 	%r47, %r47, 1;
	setp.ne.s32 	%p16, %r47, %r31;
	@%p16 bra 	$L__BB467_4;
$L__BB467_21:
	add.s32 	%r46, %r46, 64;
	setp.lt.s32 	%p17, %r46, %r29;
	@%p17 bra 	$L__BB467_2;
$L__BB467_22:
	ret;

}
	// .globl	_Z16gpukernelCLMWNr3ILi2ELi4ELi2EEvPdS0_S0_iii
.visible .entry _Z16gpukernelCLMWNr3ILi2ELi4ELi2EEvPdS0_S0_iii(
	.param .u64 .ptr .align 1 _Z16gpukernelCLMWNr3ILi2ELi4ELi2EEvPdS0_S0_iii_param_0,
	.param .u64 .ptr .align 1 _Z16gpukernelCLMWNr3ILi2ELi4ELi2EEvPdS0_S0_iii_param_1,
	.param .u64 .ptr .align 1 _Z16gpukernelCLMWNr3ILi2ELi4ELi2EEvPdS0_S0_iii_param_2,
	.param .u32 _Z16gpukernelCLMWNr3ILi2ELi4ELi2EEvPdS0_S0_iii_param_3,
	.param .u32 _Z16gpukernelCLMWNr3ILi2ELi4ELi2EEvPdS0_S0_iii_param_4,
	.param .u32 _Z16gpukernelCLMWNr3ILi2ELi4ELi2EEvPdS0_S0_iii_param_5
)
{
	.reg .pred 	%p<18>;
	.reg .b32 	%r<55>;
	.reg .b64 	%rd<16>;
	.reg .b64 	%fd<90>;

	ld.param.u64 	%rd5, [_Z16gpukernelCLMWNr3ILi2ELi4ELi2EEvPdS0_S0_iii_param_0];
	ld.param.u64 	%rd6, [_Z16gpukernelCLMWNr3ILi2ELi4ELi2EEvPdS0_S0_iii_param_1];
	ld.param.u32 	%r29, [_Z16gpukernelCLMWNr3ILi2ELi4ELi2EEvPdS0_S0_iii_param_3];
	ld.param.u32 	%r30, [_Z16gpukernelCLMWNr3ILi2ELi4ELi2EEvPdS0_S0_iii_param_4];
	ld.param.u32 	%r31, [_Z16gpukernelCLMWNr3ILi2ELi4ELi2EEvPdS0_S0_iii_param_5];
	cvta.to.global.u64 	%rd1, %rd6;
	mov.u32 	%r1, %tid.x;
	shr.u32 	%r47, %r1, 2;
	setp.ge.s32 	%p1, %r47, %r29;
	@%p1 bra 	$L__BB468_22;
	shr.u32 	%r32, %r1, 1;
	and.b32  	%r3, %r32, 1;
	and.b32  	%r4, %r1, 1;
	not.b32 	%r33, %r4;
	add.s32 	%r5, %r30, %r33;
	shr.u32 	%r34, %r5, 1;
	add.s32 	%r35, %r34, 1;
	and.b32  	%r6, %r35, 15;
	and.b32  	%r7, %r35, 7;
	add.s32 	%r8, %r7, -1;
	and.b32  	%r9, %r35, 3;
	and.b32  	%r36, %r35, -16;
	neg.s32 	%r10, %r36;
	add.s64 	%rd2, %rd1, 128;
	cvta.to.global.u64 	%rd3, %rd5;
$L__BB468_2:
	setp.ge.s32 	%p2, %r3, %r31;
	@%p2 bra 	$L__BB468_21;
	mul.lo.s32 	%r12, %r47, %r31;
	mov.u32 	%r48, %r3;
$L__BB468_4:
	setp.ge.s32 	%p3, %r4, %r30;
	mov.f64 	%fd89, 0d0000000000000000;
	@%p3 bra 	$L__BB468_18;
	setp.lt.u32 	%p4, %r5, 30;
	add.s32 	%r37, %r48, %r12;
	mul.lo.s32 	%r14, %r37, %r30;
	mov.f64 	%fd89, 0d0000000000000000;
	mov.u32 	%r52, %r4;
	@%p4 bra 	$L__BB468_8;
	add.s32 	%r49, %r4, %r14;
	mov.f64 	%fd89, 0d0000000000000000;
	mov.u32 	%r50, %r10;
	mov.u32 	%r52, %r4;
$L__BB468_7:
	.pragma "nounroll";
	mul.wide.s32 	%rd7, %r49, 8;
	add.s64 	%rd8, %rd2, %rd7;
	ld.global.f64 	%fd20, [%rd8+-128];
	add.f64 	%fd21, %fd89, %fd20;
	ld.global.f64 	%fd22, [%rd8+-112];
	add.f64 	%fd23, %fd21, %fd22;
	ld.global.f64 	%fd24, [%rd8+-96];
	add.f64 	%fd25, %fd23, %fd24;
	ld.global.f64 	%fd26, [%rd8+-80];
	add.f64 	%fd27, %fd25, %fd26;
	ld.global.f64 	%fd28, [%rd8+-64];
	add.f64 	%fd29, %fd27, %fd28;
	ld.global.f64 	%fd30, [%rd8+-48];
	add.f64 	%fd31, %fd29, %fd30;
	ld.global.f64 	%fd32, [%rd8+-32];
	add.f64 	%fd33, %fd31, %fd32;
	ld.global.f64 	%fd34, [%rd8+-16];
	add.f64 	%fd35, %fd33, %fd34;
	ld.global.f64 	%fd36, [%rd8];
	add.f64 	%fd37, %fd35, %fd36;
	ld.global.f64 	%fd38, [%rd8+16];
	add.f64 	%fd39, %fd37, %fd38;
	ld.global.f64 	%fd40, [%rd8+32];
	add.f64 	%fd41, %fd39, %fd40;
	ld.global.f64 	%fd42, [%rd8+48];
	add.f64 	%fd43, %fd41, %fd42;
	ld.global.f64 	%fd44, [%rd8+64];
	add.f64 	%fd45, %fd43, %fd44;
	ld.global.f64 	%fd46, [%rd8+80];
	add.f64 	%fd47, %fd45, %fd46;
	ld.global.f64 	%fd48, [%rd8+96];
	add.f64 	%fd49, %fd47, %fd48;
	ld.global.f64 	%fd50, [%rd8+112];
	add.f64 	%fd89, %fd49, %fd50;
	add.s32 	%r52, %r52, 32;
	add.s32 	%r50, %r50, 16;
	add.s32 	%r49, %r49, 32;
	setp.ne.s32 	%p5, %r50, 0;
	@%p5 bra 	$L__BB468_7;
$L__BB468_8:
	setp.eq.s32 	%p6, %r6, 0;
	@%p6 bra 	$L__BB468_18;
	add.s32 	%r38, %r6, -1;
	setp.lt.u32 	%p7, %r38, 7;
	@%p7 bra 	$L__BB468_11;
	add.s32 	%r39, %r52, %r14;
	mul.wide.s32 	%rd9, %r39, 8;
	add.s64 	%rd10, %rd1, %rd9;
	ld.global.f64 	%fd52, [%rd10];
	add.f64 	%fd53, %fd89, %fd52;
	ld.global.f64 	%fd54, [%rd10+16];
	add.f64 	%fd55, %fd53, %fd54;
	ld.global.f64 	%fd56, [%rd10+32];
	add.f64 	%fd57, %fd55, %fd56;
	ld.global.f64 	%fd58, [%rd10+48];
	add.f64 	%fd59, %fd57, %fd58;
	ld.global.f64 	%fd60, [%rd10+64];
	add.f64 	%fd61, %fd59, %fd60;
	ld.global.f64 	%fd62, [%rd10+80];
	add.f64 	%fd63, %fd61, %fd62;
	ld.global.f64 	%fd64, [%rd10+96];
	add.f64 	%fd65, %fd63, %fd64;
	ld.global.f64 	%fd66, [%rd10+112];
	add.f64 	%fd89, %fd65, %fd66;
	add.s32 	%r52, %r52, 16;
$L__BB468_11:
	setp.eq.s32 	%p8, %r7, 0;
	@%p8 bra 	$L__BB468_18;
	setp.lt.u32 	%p9, %r8, 3;
	@%p9 bra 	$L__BB468_14;
	add.s32 	%r40, %r52, %r14;
	mul.wide.s32 	%rd11, %r40, 8;
	add.s64 	%rd12, %rd1, %rd11;
	ld.global.f64 	%fd68, [%rd12];
	add.f64 	%fd69, %fd89, %fd68;
	ld.global.f64 	%fd70, [%rd12+16];
	add.f64 	%fd71, %fd69, %fd70;
	ld.global.f64 	%fd72, [%rd12+32];
	add.f64 	%fd73, %fd71, %fd72;
	ld.global.f64 	%fd74, [%rd12+48];
	add.f64 	%fd89, %fd73, %fd74;
	add.s32 	%r52, %r52, 8;
$L__BB468_14:
	setp.eq.s32 	%p10, %r9, 0;
	@%p10 bra 	$L__BB468_18;
	setp.eq.s32 	%p11, %r9, 1;
	add.s32 	%r41, %r52, %r14;
	mul.wide.s32 	%rd13, %r41, 8;
	add.s64 	%rd4, %rd1, %rd13;
	ld.global.f64 	%fd75, [%rd4];
	add.f64 	%fd89, %fd89, %fd75;
	@%p11 bra 	$L__BB468_18;
	setp.eq.s32 	%p12, %r9, 2;
	ld.global.f64 	%fd76, [%rd4+16];
	add.f64 	%fd89, %fd89, %fd76;
	@%p12 bra 	$L__BB468_18;
	ld.global.f64 	%fd77, [%rd4+32];
	add.f64 	%fd89, %fd89, %fd77;
$L__BB468_18:
	setp.ne.s32 	%p13, %r4, 0;
	// begin inline asm
	mov.b64 {%r42,%r43}, %fd89;
	// end inline asm
	shfl.sync.down.b32	%r45|%p14, %r43, 1, 31, -1;
	shfl.sync.down.b32	%r44|%p15, %r42, 1, 31, -1;
	// begin inline asm
	mov.b64 %fd79, {%r44,%r45};
	// end inline asm
	add.f64 	%fd15, %fd89, %fd79;
	@%p13 bra 	$L__BB468_20;
	add.s32 	%r46, %r48, %r12;
	mul.wide.s32 	%rd14, %r46, 8;
	add.s64 	%rd15, %rd3, %rd14;
	ld.global.f64 	%fd80, [%rd15];
	add.f64 	%fd81, %fd15, %fd80;
	st.global.f64 	[%rd15], %fd81;
$L__BB468_20:
	add.s32 	%r48, %r48, 2;
	setp.lt.s32 	%p16, %r48, %r31;
	@%p16 bra 	$L__BB468_4;
$L__BB468_21:
	add.s32 	%r47, %r47, 32;
	setp.lt.s32 	%p17, %r47, %r29;
	@%p17 bra 	$L__BB468_2;
$L__BB468_22:
	ret;

}
	// .globl	_Z16gpukernelCLMWNr3ILi2ELi4ELi4EEvPdS0_S0_iii
.visible .entry _Z16gpukernelCLMWNr3ILi2ELi4ELi4EEvPdS0_S0_iii(
	.param .u64 .ptr .align 1 _Z16gpukernelCLMWNr3ILi2ELi4ELi4EEvPdS0_S0_iii_param_0,
	.param .u64 .ptr .align 1 _Z16gpukernelCLMWNr3ILi2ELi4ELi4EEvPdS0_S0_iii_param_1,
	.param .u64 .ptr .align 1 _Z16gpukernelCLMWNr3ILi2ELi4ELi4EEvPdS0_S0_iii_param_2,
	.param .u32 _Z16gpukernelCLMWNr3ILi2ELi4ELi4EEvPdS0_S0_iii_param_3,
	.param .u32 _Z16gpukernelCLMWNr3ILi2ELi4ELi4EEvPdS0_S0_iii_param_4,
	.param .u32 _Z16gpukernelCLMWNr3ILi2ELi4ELi4EEvPdS0_S0_iii_param_5
)
{
	.reg .pred 	%p<18>;
	.reg .b32 	%r<55>;
	.reg .b64 	%rd<16>;
	.reg .b64 	%fd<90>;

	ld.param.u64 	%rd5, [_Z16gpukernelCLMWNr3ILi2ELi4ELi4EEvPdS0_S0_iii_param_0];
	ld.param.u64 	%rd6, [_Z16gpukernelCLMWNr3ILi2ELi4ELi4EEvPdS0_S0_iii_param_1];
	ld.param.u32 	%r29, [_Z16gpukernelCLMWNr3ILi2ELi4ELi4EEvPdS0_S0_iii_param_3];
	ld.param.u32 	%r30, [_Z16gpukernelCLMWNr3ILi2ELi4ELi4EEvPdS0_S0_iii_param_4];
	ld.param.u32 	%r31, [_Z16gpukernelCLMWNr3ILi2ELi4ELi4EEvPdS0_S0_iii_param_5];
	cvta.to.global.u64 	%rd1, %rd6;
	mov.u32 	%r1, %tid.x;
	shr.u32 	%r47, %r1, 3;
	setp.ge.s32 	%p1, %r47, %r29;
	@%p1 bra 	$L__BB469_22;
	shr.u32 	%r32, %r1, 1;
	and.b32  	%r3, %r32, 3;
	and.b32  	%r4, %r1, 1;
	not.b32 	%r33, %r4;
	add.s32 	%r5, %r30, %r33;
	shr.u32 	%r34, %r5, 1;
	add.s32 	%r35, %r34, 1;
	and.b32  	%r6, %r35, 15;
	and.b32  	%r7, %r35, 7;
	add.s32 	%r8, %r7, -1;
	and.b32  	%r9, %r35, 3;
	and.b32  	%r36, %r35, -16;
	neg.s32 	%r10, %r36;
	add.s64 	%rd2, %rd1, 128;
	cvta.to.global.u64 	%rd3, %rd5;
$L__BB469_2:
	setp.ge.s32 	%p2, %r3, %r31;
	@%p2 bra 	$L__BB469_21;
	mul.lo.s32 	%r12, %r47, %r31;
	mov.u32 	%r48, %r3;
$L__BB469_4:
	setp.ge.s32 	%p3, %r4, %r30;
	mov.f64 	%fd89, 0d0000000000000000;
	@%p3 bra 	$L__BB469_18;
	setp.lt.u32 	%p4, %r5, 30;
	add.s32 	%r37, %r48, %r12;
	mul.lo.s32 	%r14, %r37, %r30;
	mov.f64 	%fd89, 0d0000000000000000;
	mov.u32 	%r52, %r4;
	@%p4 bra 	$L__BB469_8;
	add.s32 	%r49, %r4, %r14;
	mov.f64 	%fd89, 0d0000000000000000;
	mov.u32 	%r50, %r10;
	mov.u32 	%r52, %r4;
$L__BB469_7:
	.pragma "nounroll";
	mul.wide.s32 	%rd7, %r49, 8;
	add.s64 	%rd8, %rd2, %rd7;
	ld.global.f64 	%fd20, [%rd8+-128];
	add.f64 	%fd21, %fd89, %fd20;
	ld.global.f64 	%fd22, [%rd8+-112];
	add.f64 	%fd23, %fd21, %fd22;
	ld.global.f64 	%fd24, [%rd8+-96];
	add.f64 	%fd25, %fd23, %fd24;
	ld.global.f64 	%fd26, [%rd8+-80];
	add.f64 	%fd27, %fd25, %fd26;
	ld.global.f64 	%fd28, [%rd8+-64];
	add.f64 	%fd29, %fd27, %fd28;
	ld.global.f64 	%fd30, [%rd8+-48];
	add.f64 	%fd31, %fd29, %fd30;
	ld.global.f64 	%fd32, [%rd8+-32];
	add.f64 	%fd33, %fd31, %fd32;
	ld.global.f64 	%fd34, [%rd8+-16];
	add.f64 	%fd35, %fd33, %fd34;
	ld.global.f64 	%fd36, [%rd8];
	add.f64 	%fd37, %fd35, %fd36;
	ld.global.f64 	%fd38, [%rd8+16];
	add.f64 	%fd39, %fd37, %fd38;
	ld.global.f64 	%fd40, [%rd8+32];
	add.f64 	%fd41, %fd39, %fd40;
	ld.global.f64 	%fd42, [%rd8+48];
	add.f64 	%fd43, %fd41, %fd42;
	ld.global.f64 	%fd44, [%rd8+64];
	add.f64 	%fd45, %fd43, %fd44;
	ld.global.f64 	%fd46, [%rd8+80];
	add.f64 	%fd47, %fd45, %fd46;
	ld.global.f64 	%fd48, [%rd8+96];
	add.f64 	%fd49, %fd47, %fd48;
	ld.global.f64 	%fd50, [%rd8+112];
	add.f64 	%fd89, %fd49, %fd50;
	add.s32 	%r52, %r52, 32;
	add.s32 	%r50, %r50, 16;
	add.s32 	%r49, %r49, 32;
	setp.ne.s32 	%p5, %r50, 0;
	@%p5 bra 	$L__BB469_7;
$L__BB469_8:
	setp.eq.s32 	%p6, %r6, 0;
	@%p6 bra 	$L__BB469_18;
	add.s32 	%r38, %r6, -1;
	setp.lt.u32 	%p7, %r38, 7;
	@%p7 bra 	$L__BB469_11;
	add.s32 	%r39, %r52, %r14;
	mul.wide.s32 	%rd9, %r39, 8;
	add.s64 	%rd10, %rd1, %rd9;
	ld.global.f64 	%fd52, [%rd10];
	add.f64 	%fd53, %fd89, %fd52;
	ld.global.f64 	%fd54, [%rd10+16];
	add.f64 	%fd55, %fd53, %fd54;
	ld.global.f64 	%fd56, [%rd10+32];
	add.f64 	%fd57, %fd55, %fd56;
	ld.global.f64 	%fd58, [%rd10+48];
	add.f64 	%fd59, %fd57, %fd58;
	ld.global.f64 	%fd60, [%rd10+64];
	add.f64 	%fd61, %fd59, %fd60;
	ld.global.f64 	%fd62, [%rd10+80];
	add.f64 	%fd63, %fd61, %fd62;
	ld.global.f64 	%fd64, [%rd10+96];
	add.f64 	%fd65, %fd63, %fd64;
	ld.global.f64 	%fd66, [%rd10+112];
	add.f64 	%fd89, %fd65, %fd66;
	add.s32 	%r52, %r52, 16;
$L__BB469_11:
	setp.eq.s32 	%p8, %r7, 0;
	@%p8 bra 	$L__BB469_18;
	setp.lt.u32 	%p9, %r8, 3;
	@%p9 bra 	$L__BB469_14;
	add.s32 	%r40, %r52, %r14;
	mul.wide.s32 	%rd11, %r40, 8;
	add.s64 	%rd12, %rd1, %rd11;
	ld.global.f64 	%fd68, [%rd12];
	add.f64 	%fd69, %fd89, %fd68;
	ld.global.f64 	%fd70, [%rd12+16];
	add.f64 	%fd71, %fd69, %fd70;
	ld.global.f64 	%fd72, [%rd12+32];
	add.f64 	%fd73, %fd71, %fd72;
	ld.global.f64 	%fd74, [%rd12+48];
	add.f64 	%fd89, %fd73, %fd74;
	add.s32 	%r52, %r52, 8;
$L__BB469_14:
	setp.eq.s32 	%p10, %r9, 0;
	@%p10 bra 	$L__BB469_18;
	setp.eq.s32 	%p11, %r9, 1;
	add.s32 	%r41, %r52, %r14;
	mul.wide.s32 	%rd13, %r41, 8;
	add.s64 	%rd4, %rd1, %rd13;
	ld.global.f64 	%fd75, [%rd4];
	add.f64 	%fd89, %fd89, %fd75;
	@%p11 bra 	$L__BB469_18;
	setp.eq.s32 	%p12, %r9, 2;
	ld.global.f64 	%fd76, [%rd4+16];
	add.f64 	%fd89, %fd89, %fd76;
	@%p12 bra 	$L__BB469_18;
	ld.global.f64 	%fd77, [%rd4+32];
	add.f64 	%fd89, %fd89, %fd77;
$L__BB469_18:
	setp.ne.s32 	%p13, %r4, 0;
	// begin inline asm
	mov.b64 {%r42,%r43}, %fd89;
	// end inline asm
	shfl.sync.down.b32	%r45|%p14, %r43, 1, 31, -1;
	shfl.sync.down.b32	%r44|%p15, %r42, 1, 31, -1;
	// begin inline asm
	mov.b64 %fd79, {%r44,%r45};
	// end inline asm
	add.f64 	%fd15, %fd89, %fd79;
	@%p13 bra 	$L__BB469_20;
	add.s32 	%r46, %r48, %r12;
	mul.wide.s32 	%rd14, %r46, 8;
	add.s64 	%rd15, %rd3, %rd14;
	ld.global.f64 	%fd80, [%rd15];
	add.f64 	%fd81, %fd15, %fd80;
	st.global.f64 	[%rd15], %fd81;
$L__BB469_20:
	add.s32 	%r48, %r48, 4;
	setp.lt.s32 	%p16, %r48, %r31;
	@%p16 bra 	$L__BB469_4;
$L__BB469_21:
	add.s32 	%r47, %r47, 16;
	setp.lt.s32 	%p17, %r47, %r29;
	@%p17 bra 	$L__BB469_2;
$L__BB469_22:
	ret;

}
	// .globl	_Z16gpukernelCLMWNr3ILi2ELi8ELi1EEvPdS0_S0_iii
.visible .entry _Z16gpukernelCLMWNr3ILi2ELi8ELi1EEvPdS0_S0_iii(
	.param .u64 .ptr .align 1 _Z16gpukernelCLMWNr3ILi2ELi8ELi1EEvPdS0_S0_iii_param_0,
	.param .u64 .ptr .align 1 _Z16gpukernelCLMWNr3ILi2ELi8ELi1EEvPdS0_S0_iii_param_1,
	.param .u64 .ptr .align 1 _Z16gpukernelCLMWNr3ILi2ELi8ELi1EEvPdS0_S0_iii_param_2,
	.param .u32 _Z16gpukernelCLMWNr3ILi2ELi8ELi1EEvPdS0_S0_iii_param_3,
	.param .u32 _Z16gpukernelCLMWNr3ILi2ELi8ELi1EEvPdS0_S0_iii_param_4,
	.param .u32 _Z16gpukernelCLMWNr3ILi2ELi8ELi1EEvPdS0_S0_iii_param_5
)
{
	.reg .pred 	%p<18>;
	.reg .b32 	%r<54>;
	.reg .b64 	%rd<16>;
	.reg .b64 	%fd<90>;

	ld.param.u64 	%rd5, [_Z16gpukernelCLMWNr3ILi2ELi8ELi1EEvPdS0_S0_iii_param_0];
	ld.param.u64 	%rd6, [_Z16gpukernelCLMWNr3ILi2ELi8ELi1EEvPdS0_S0_iii_param_1];
	ld.param.u32 	%r29, [_Z16gpukernelCLMWNr3ILi2ELi8ELi1EEvPdS0_S0_iii_param_3];
	ld.param.u32 	%r30, [_Z16gpukernelCLMWNr3ILi2ELi8ELi1EEvPdS0_S0_iii_param_4];
	ld.param.u32 	%r31, [_Z16gpukernelCLMWNr3ILi2ELi8ELi1EEvPdS0_S0_iii_param_5];
	cvta.to.global.u64 	%rd1, %rd6;
	mov.u32 	%r1, %tid.x;
	shr.u32 	%r46, %r1, 1;
	setp.ge.s32 	%p1, %r46, %r29;
	@%p1 bra 	$L__BB470_22;
	and.b32  	%r3, %r1, 1;
	not.b32 	%r32, %r3;
	add.s32 	%r4, %r30, %r32;
	shr.u32 	%r33, %r4, 1;
	add.s32 	%r34, %r33, 1;
	and.b32  	%r5, %r34, 15;
	add.s32 	%r6, %r5, -1;
	and.b32  	%r7, %r34, 7;
	add.s32 	%r8, %r7, -1;
	and.b32  	%r9, %r34, 3;
	and.b32  	%r35, %r34, -16;
	neg.s32 	%r10, %r35;
	add.s64 	%rd2, %rd1, 128;
	cvta.to.global.u64 	%rd3, %rd5;
$L__BB470_2:
	setp.lt.s32 	%p2, %r31, 1;
	@%p2 bra 	$L__BB470_21;
	mul.lo.s32 	%r12, %r46, %r31;
	mov.b32 	%r47, 0;
$L__BB470_4:
	setp.ge.s32 	%p3, %r3, %r30;
	mov.f64 	%fd89, 0d0000000000000000;
	@%p3 bra 	$L__BB470_18;
	setp.lt.u32 	%p4, %r4, 30;
	add.s32 	%r37, %r47, %r12;
	mul.lo.s32 	%r14, %r37, %r30;
	mov.f64 	%fd89, 0d0000000000000000;
	mov.u32 	%r51, %r3;
	@%p4 bra 	$L__BB470_8;
	add.s32 	%r48, %r3, %r14;
	mov.f64 	%fd89, 0d0000000000000000;
	mov.u32 	%r49, %r10;
	mov.u32 	%r51, %r3;
$L__BB470_7:
	.pragma "nounroll";
	mul.wide.s32 	%rd7, %r48, 8;
	add.s64 	%rd8, %rd2, %rd7;
	ld.global.f64 	%fd20, [%rd8+-128];
	add.f64 	%fd21, %fd89, %fd20;
	ld.global.f64 	%fd22, [%rd8+-112];
	add.f64 	%fd23, %fd21, %fd22;
	ld.global.f64 	%fd24, [%rd8+-96];
	add.f64 	%fd25, %fd23, %fd24;
	ld.global.f64 	%fd26, [%rd8+-80];
	add.f64 	%fd27, %fd25, %fd26;
	ld.global.f64 	%fd28, [%rd8+-64];
	add.f64 	%fd29, %fd27, %fd28;
	ld.global.f64 	%fd30, [%rd8+-48];
	add.f64 	%fd31, %fd29, %fd30;
	ld.global.f64 	%fd32, [%rd8+-32];
	add.f64 	%fd33, %fd31, %fd32;
	ld.global.f64 	%fd34, [%rd8+-16];
	add.f64 	%fd35, %fd33, %fd34;
	ld.global.f64 	%fd36, [%rd8];
	add.f64 	%fd37, %fd35, %fd36;
	ld.global.f64 	%fd38, [%rd8+16];
	add.f64 	%fd39, %fd37, %fd38;
	ld.global.f64 	%fd40, [%rd8+32];
	add.f64 	%fd41, %fd39, %fd40;
	ld.global.f64 	%fd42, [%rd8+48];
	add.f64 	%fd43, %fd41, %fd42;
	ld.global.f64 	%fd44, [%rd8+64];
	add.f64 	%fd45, %fd43, %fd44;
	ld.global.f64 	%fd46, [%rd8+80];
	add.f64 	%fd47, %fd45, %fd46;
	ld.global.f64 	%fd48, [%rd8+96];
	add.f64 	%fd49, %fd47, %fd48;
	ld.global.f64 	%fd50, [%rd8+112];
	add.f64 	%fd89, %fd49, %fd50;
	add.s32 	%r51, %r51, 32;
	add.s32 	%r49, %r49, 16;
	add.s32 	%r48, %r48, 32;
	setp.ne.s32 	%p5, %r49, 0;
	@%p5 bra 	$L__BB470_7;
$L__BB470_8:
	setp.eq.s32 	%p6, %r5, 0;
	@%p6 bra 	$L__BB470_18;
	setp.lt.u32 	%p7, %r6, 7;
	@%p7 bra 	$L__BB470_11;
	add.s32 	%r38, %r51, %r14;
	mul.wide.s32 	%rd9, %r38, 8;
	add.s64 	%rd10, %rd1, %rd9;
	ld.global.f64 	%fd52, [%rd10];
	add.f64 	%fd53, %fd89, %fd52;
	ld.global.f64 	%fd54, [%rd10+16];
	add.f64 	%fd55, %fd53, %fd54;
	ld.global.f64 	%fd56, [%rd10+32];
	add.f64 	%fd57, %fd55, %fd56;
	ld.global.f64 	%fd58, [%rd10+48];
	add.f64 	%fd59, %fd57, %fd58;
	ld.global.f64 	%fd60, [%rd10+64];
	add.f64 	%fd61, %fd59, %fd60;
	ld.global.f64 	%fd62, [%rd10+80];
	add.f64 	%fd63, %fd61, %fd62;
	ld.global.f64 	%fd64, [%rd10+96];
	add.f64 	%fd65, %fd63, %fd64;
	ld.global.f64 	%fd66, [%rd10+112];
	add.f64 	%fd89, %fd65, %fd66;
	add.s32 	%r51, %r51, 16;
$L__BB470_11:
	setp.eq.s32 	%p8, %r7, 0;
	@%p8 bra 	$L__BB470_18;
	setp.lt.u32 	%p9, %r8, 3;
	@%p9 bra 	$L__BB470_14;
	add.s32 	%r39, %r51, %r14;
	mul.wide.s32 	%rd11, %r39, 8;
	add.s64 	%rd12, %rd1, %rd11;
	ld.global.f64 	%fd68, [%rd12];
	add.f64 	%fd69, %fd89, %fd68;
	ld.global.f64 	%fd70, [%rd12+16];
	add.f64 	%fd71, %fd69, %fd70;
	ld.global.f64 	%fd72, [%rd12+32];
	add.f64 	%fd73, %fd71, %fd72;
	ld.global.f64 	%fd74, [%rd12+48];
	add.f64 	%fd89, %fd73, %fd74;
	add.s32 	%r51, %r51, 8;
$L__BB470_14:
	setp.eq.s32 	%p10, %r9, 0;
	@%p10 bra 	$L__BB470_18;
	setp.eq.s32 	%p11, %r9, 1;
	add.s32 	%r40, %r51, %r14;
	mul.wide.s32 	%rd13, %r40, 8;
	add.s64 	%rd4, %rd1, %rd13;
	ld.global.f64 	%fd75, [%rd4];
	add.f64 	%fd89, %fd89, %fd75;
	@%p11 bra 	$L__BB470_18;
	setp.eq.s32 	%p12, %r9, 2;
	ld.global.f64 	%fd76, [%rd4+16];
	add.f64 	%fd89, %fd89, %fd76;
	@%p12 bra 	$L__BB470_18;
	ld.global.f64 	%fd77, [%rd4+32];
	add.f64 	%fd89, %fd89, %fd77;
$L__BB470_18:
	setp.ne.s32 	%p13, %r3, 0;
	// begin inline asm
	mov.b64 {%r41,%r42}, %fd89;
	// end inline asm
	shfl.sync.down.b32	%r44|%p14, %r42, 1, 31, -1;
	shfl.sync.down.b32	%r43|%p15, %r41, 1, 31, -1;
	// begin inline asm
	mov.b64 %fd79, {%r43,%r44};
	// end inline asm
	add.f64 	%fd15, %fd89, %fd79;
	@%p13 bra 	$L__BB470_20;
	add.s32 	%r45, %r47, %r12;
	mul.wide.u32 	%rd14, %r45, 8;
	add.s64 	%rd15, %rd3, %rd14;
	ld.global.f64 	%fd80, [%rd15];
	add.f64 	%fd81, %fd15, %fd80;
	st.global.f64 	[%rd15], %fd81;
$L__BB470_20:
	add.s32 	%r47, %r47, 1;
	setp.ne.s32 	%p16, %r47, %r31;
	@%p16 bra 	$L__BB470_4;
$L__BB470_21:
	add.s32 	%r46, %r46, 128;
	setp.lt.s32 	%p17, %r46, %r29;
	@%p17 bra 	$L__BB470_2;
$L__BB470_22:
	ret;

}
	// .globl	_Z16gpukernelCLMWNr3ILi2ELi8ELi2EEvPdS0_S0_iii
.visible .entry _Z16gpukernelCLMWNr3ILi2ELi8ELi2EEvPdS0_S0_iii(
	.param .u64 .ptr .align 1 _Z16gpukernelCLMWNr3ILi2ELi8ELi2EEvPdS0_S0_iii_param_0,
	.param .u64 .ptr .align 1 _Z16gpukernelCLMWNr3ILi2ELi8ELi2EEvPdS0_S0_iii_param_1,
	.param .u64 .ptr .align 1 _Z16gpukernelCLMWNr3ILi2ELi8ELi2EEvPdS0_S0_iii_param_2,
	.param .u32 _Z16gpukernelCLMWNr3ILi2ELi8ELi2EEvPdS0_S0_iii_param_3,
	.param .u32 _Z16gpukernelCLMWNr3ILi2ELi8ELi2EEvPdS0_S0_iii_param_4,
	.param .u32 _Z16gpukernelCLMWNr3ILi2ELi8ELi2EEvPdS0_S0_iii_param_5
)
{
	.reg .pred 	%p<18>;
	.reg .b32 	%r<55>;
	.reg .b64 	%rd<16>;
	.reg .b64 	%fd<90>;

	ld.param.u64 	%rd5, [_Z16gpukernelCLMWNr3ILi2ELi8ELi2EEvPdS0_S0_iii_param_0];
	ld.param.u64 	%rd6, [_Z16gpukernelCLMWNr3ILi2ELi8ELi2EEvPdS0_S0_iii_param_1];
	ld.param.u32 	%r29, [_Z16gpukernelCLMWNr3ILi2ELi8ELi2EEvPdS0_S0_iii_param_3];
	ld.param.u32 	%r30, [_Z16gpukernelCLMWNr3ILi2ELi8ELi2EEvPdS0_S0_iii_param_4];
	ld.param.u32 	%r31, [_Z16gpukernelCLMWNr3ILi2ELi8ELi2EEvPdS0_S0_iii_param_5];
	cvta.to.global.u64 	%rd1, %rd6;
	mov.u32 	%r1, %tid.x;
	shr.u32 	%r47, %r1, 2;
	setp.ge.s32 	%p1, %r47, %r29;
	@%p1 bra 	$L__BB471_22;
	shr.u32 	%r32, %r1, 1;
	and.b32  	%r3, %r32, 1;
	and.b32  	%r4, %r1, 1;
	not.b32 	%r33, %r4;
	add.s32 	%r5, %r30, %r33;
	shr.u32 	%r34, %r5, 1;
	add.s32 	%r35, %r34, 1;
	and.b32  	%r6, %r35, 15;
	and.b32  	%r7, %r35, 7;
	add.s32 	%r8, %r7, -1;
	and.b32  	%r9, %r35, 3;
	and.b32  	%r36, %r35, -16;
	neg.s32 	%r10, %r36;
	add.s64 	%rd2, %rd1, 128;
	cvta.to.global.u64 	%rd3, %rd5;
$L__BB471_2:
	setp.ge.s32 	%p2, %r3, %r31;
	@%p2 bra 	$L__BB471_21;
	mul.lo.s32 	%r12, %r47, %r31;
	mov.u32 	%r48, %r3;
$L__BB471_4:
	setp.ge.s32 	%p3, %r4, %r30;
	mov.f64 	%fd89, 0d0000000000000000;
	@%p3 bra 	$L__BB471_18;
	setp.lt.u32 	%p4, %r5, 30;
	add.s32 	%r37, %r48, %r12;
	mul.lo.s32 	%r14, %r37, %r30;
	mov.f64 	%fd89, 0d0000000000000000;
	mov.u32 	%r52, %r4;
	@%p4 bra 	$L__BB471_8;
	add.s32 	%r49, %r4, %r14;
	mov.f64 	%fd89, 0d0000000000000000;
	mov.u32 	%r50, %r10;
	mov.u32 	%r52, %r4;
$L__BB471_7:
	.pragma "nounroll";
	mul.wide.s32 	%rd7, %r49, 8;
	add.s64 	%rd8, %rd2, %rd7;
	ld.global.f64 	%fd20, [%rd8+-128];
	add.f64 	%fd21, %fd89, %fd20;
	ld.global.f64 	%fd22, [%rd8+-112];
	add.f64 	%fd23, %fd21, %fd22;
	ld.global.f64 	%fd24, [%rd8+-96];
	add.f64 	%fd25, %fd23, %fd24;
	ld.global.f64 	%fd26, [%rd8+-80];
	add.f64 	%fd27, %fd25, %fd26;
	ld.global.f64 	%fd28, [%rd8+-64];
	add.f64 	%fd29, %fd27, %fd28;
	ld.global.f64 	%fd30, [%rd8+-48];
	add.f64 	%fd31, %fd29, %fd30;
	ld.global.f64 	%fd32, [%rd8+-32];
	add.f64 	%fd33, %fd31, %fd32;
	ld.global.f64 	%fd34, [%rd8+-16];
	add.f64 	%fd35, %fd33, %fd34;
	ld.global.f64 	%fd36, [%rd8];
	add.f64 	%fd37, %fd35, %fd36;
	ld.global.f64 	%fd38, [%rd8+16];
	add.f64 	%fd39, %fd37, %fd38;
	ld.global.f64 	%fd40, [%rd8+32];
	add.f64 	%fd41, %fd39, %fd40;
	ld.global.f64 	%fd42, [%rd8+48];
	add.f64 	%fd43, %fd41, %fd42;
	ld.global.f64 	%fd44, [%rd8+64];
	add.f64 	%fd45, %fd43, %fd44;
	ld.global.f64 	%fd46, [%rd8+80];
	add.f64 	%fd47, %fd45, %fd46;
	ld.global.f64 	%fd48, [%rd8+96];
	add.f64 	%fd49, %fd47, %fd48;
	ld.global.f64 	%fd50, [%rd8+112];
	add.f64 	%fd89, %fd49, %fd50;
	add.s32 	%r52, %r52, 32;
	add.s32 	%r50, %r50, 16;
	add.s32 	%r49, %r49, 32;
	setp.ne.s32 	%p5, %r50, 0;
	@%p5 bra 	$L__BB471_7;
$L__BB471_8:
	setp.eq.s32 	%p6, %r6, 0;
	@%p6 bra 	$L__BB471_18;
	add.s32 	%r38, %r6, -1;
	setp.lt.u32 	%p7, %r38, 7;
	@%p7 bra 	$L__BB471_11;
	add.s32 	%r39, %r52, %r14;
	mul.wide.s32 	%rd9, %r39, 8;
	add.s64 	%rd10, %rd1, %rd9;
	ld.global.f64 	%fd52, [%rd10];
	add.f64 	%fd53, %fd89, %fd52;
	ld.global.f64 	%fd54, [%rd10+16];
	add.f64 	%fd55, %fd53, %fd54;
	ld.global.f64 	%fd56, [%rd10+32];
	add.f64 	%fd57, %fd55, %fd56;
	ld.global.f64 	%fd58, [%rd10+48];
	add.f64 	%fd59, %fd57, %fd58;
	ld.global.f64 	%fd60, [%rd10+64];
	add.f64 	%fd61, %fd59, %fd60;
	ld.global.f64 	%fd62, [%rd10+80];
	add.f64 	%fd63, %fd61, %fd62;
	ld.global.f64 	%fd64, [%rd10+96];
	add.f64 	%fd65, %fd63, %fd64;
	ld.global.f64 	%fd66, [%rd10+112];
	add.f64 	%fd89, %fd65, %fd66;
	add.s32 	%r52, %r52, 16;
$L__BB471_11:
	setp.eq.s32 	%p8, %r7, 0;
	@%p8 bra 	$L__BB471_18;
	setp.lt.u32 	%p9, %r8, 3;
	@%p9 bra 	$L__BB471_14;
	add.s32 	%r40, %r52, %r14;
	mul.wide.s32 	%rd11, %r40, 8;
	add.s64 	%rd12, %rd1, %rd11;
	ld.global.f64 	%fd68, [%rd12];
	add.f64 	%fd69, %fd89, %fd68;
	ld.global.f64 	%fd70, [%rd12+16];
	add.f64 	%fd71, %fd69, %fd70;
	ld.global.f64 	%fd72, [%rd12+32];
	add.f64 	%fd73, %fd71, %fd72;
	ld.global.f64 	%fd74, [%rd12+48];
	add.f64 	%fd89, %fd73, %fd74;
	add.s32 	%r52, %r52, 8;
$L__BB471_14:
	setp.eq.s32 	%p10, %r9, 0;
	@%p10 bra 	$L__BB471_18;
	setp.eq.s32 	%p11, %r9, 1;
	add.s32 	%r41, %r52, %r14;
	mul.wide.s32 	%rd13, %r41, 8;
	add.s64 	%rd4, %rd1, %rd13;
	ld.global.f64 	%fd75, [%rd4];
	add.f64 	%fd89, %fd89, %fd75;
	@%p11 bra 	$L__BB471_18;
	setp.eq.s32 	%p12, %r9, 2;
	ld.global.f64 	%fd76, [%rd4+16];
	add.f64 	%fd89, %fd89, %fd76;
	@%p12 bra 	$L__BB471_18;
	ld.global.f64 	%fd77, [%rd4+32];
	add.f64 	%fd89, %fd89, %fd77;
$L__BB471_18:
	setp.ne.s32 	%p13, %r4, 0;
	// begin inline asm
	mov.b64 {%r42,%r43}, %fd89;
	// end inline asm
	shfl.sync.down.b32	%r45|%p14, %r43, 1, 31, -1;
	shfl.sync.down.b32	%r44|%p15, %r42, 1, 31, -1;
	// begin inline asm
	mov.b64 %fd79, {%r44,%r45};
	// end inline asm
	add.f64 	%fd15, %fd89, %fd79;
	@%p13 bra 	$L__BB471_20;
	add.s32 	%r46, %r48, %r12;
	mul.wide.s32 	%rd14, %r46, 8;
	add.s64 	%rd15, %rd3, %rd14;
	ld.global.f64 	%fd80, [%rd15];
	add.f64 	%fd81, %fd15, %fd80;
	st.global.f64 	[%rd15], %fd81;
$L__BB471_20:
	add.s32 	%r48, %r48, 2;
	setp.lt.s32 	%p16, %r48, %r31;
	@%p16 bra 	$L__BB471_4;
$L__BB471_21:
	add.s32 	%r47, %r47, 64;
	setp.lt.s32 	%p17, %r47, %r29;
	@%p17 bra 	$L__BB471_2;
$L__BB471_22:
	ret;

}
	// .globl	_Z16gpukernelCLMWNr3ILi2ELi8ELi4EEvPdS0_S0_iii
.visible .entry _Z16gpukernelCLMWNr3ILi2ELi8ELi4EEvPdS0_S0_iii(
	.param .u64 .ptr .align 1 _Z16gpukernelCLMWNr3ILi2ELi8ELi4EEvPdS0_S0_iii_param_0,
	.param .u64 .ptr .align 1 _Z16gpukernelCLMWNr3ILi2ELi8ELi4EEvPdS0_S0_iii_param_1,
	.param .u64 .ptr .align 1 _Z16gpukernelCLMWNr3ILi2ELi8ELi4EEvPdS0_S0_iii_param_2,
	.param .u32 _Z16gpukernelCLMWNr3ILi2ELi8ELi4EEvPdS0_S0_iii_param_3,
	.param .u32 _Z16gpukernelCLMWNr3ILi2ELi8ELi4EEvPdS0_S0_iii_param_4,
	.param .u32 _Z16gpukernelCLMWNr3ILi2ELi8ELi4EEvPdS0_S0_iii_param_5
)
{
	.reg .pred 	%p<18>;
	.reg .b32 	%r<55>;
	.reg .b64 	%rd<16>;
	.reg .b64 	%fd<90>;

	ld.param.u64 	%rd5, [_Z16gpukernelCLMWNr3ILi2ELi8ELi4EEvPdS0_S0_iii_param_0];
	ld.param.u64 	%rd6, [_Z16gpukernelCLMWNr3ILi2ELi8ELi4EEvPdS0_S0_iii_param_1];
	ld.param.u32 	%r29, [_Z16gpukernelCLMWNr3ILi2ELi8ELi4EEvPdS0_S0_iii_param_3];
	ld.param.u32 	%r30, [_Z16gpukernelCLMWNr3ILi2ELi8ELi4EEvPdS0_S0_iii_param_4];
	ld.param.u32 	%r31, [_Z16gpukernelCLMWNr3ILi2ELi8ELi4EEvPdS0_S0_iii_param_5];
	cvta.to.global.u64 	%rd1, %rd6;
	mov.u32 	%r1, %tid.x;
	shr.u32 	%r47, %r1, 3;
	setp.ge.s32 	%p1, %r47, %r29;
	@%p1 bra 	$L__BB472_22;
	shr.u32 	%r32, %r1, 1;
	and.b32  	%r3, %r32, 3;
	and.b32  	%r4, %r1, 1;
	not.b32 	%r33, %r4;
	add.s32 	%r5, %r30, %r33;
	shr.u32 	%r34, %r5, 1;
	add.s32 	%r35, %r34, 1;
	and.b32  	%r6, %r35, 15;
	and.b32  	%r7, %r35, 7;
	add.s32 	%r8, %r7, -1;
	and.b32  	%r9, %r35, 3;
	and.b32  	%r36, %r35, -16;
	neg.s32 	%r10, %r36;
	add.s64 	%rd2, %rd1, 128;
	cvta.to.global.u64 	%rd3, %rd5;
$L__BB472_2:
	setp.ge.s32 	%p2, %r3, %r31;
	@%p2 bra 	$L__BB472_21;
	mul.lo.s32 	%r12, %r47, %r31;
	mov.u32 	%r48, %r3;
$L__BB472_4:
	setp.ge.s32 	%p3, %r4, %r30;
	mov.f64 	%fd89, 0d0000000000000000;
	@%p3 bra 	$L__BB472_18;
	setp.lt.u32 	%p4, %r5, 30;
	add.s32 	%r37, %r48, %r12;
	mul.lo.s32 	%r14, %r37, %r30;
	mov.f64 	%fd89, 0d0000000000000000;
	mov.u32 	%r52, %r4;
	@%p4 bra 	$L__BB472_8;
	add.s32 	%r49, %r4, %r14;
	mov.f64 	%fd89, 0d0000000000000000;
	mov.u32 	%r50, %r10;
	mov.u32 	%r52, %r4;
$L__BB472_7:
	.pragma "nounroll";
	mul.wide.s32 	%rd7, %r49, 8;
	add.s64 	%rd8, %rd2, %rd7;
	ld.global.f64 	%fd20, [%rd8+-128];
	add.f64 	%fd21, %fd89, %fd20;
	ld.global.f64 	%fd22, [%rd8+-112];
	add.f64 	%fd23, %fd21, %fd22;
	ld.global.f64 	%fd24, [%rd8+-96];
	add.f64 	%fd25, %fd23, %fd24;
	ld.global.f64 	%fd26, [%rd8+-80];
	add.f64 	%fd27, %fd25, %fd26;
	ld.global.f64 	%fd28, [%rd8+-64];
	add.f64 	%fd29, %fd27, %fd28;
	ld.global.f64 	%fd30, [%rd8+-48];
	add.f64 	%fd31, %fd29, %fd30;
	ld.global.f64 	%fd32, [%rd8+-32];
	add.f64 	%fd33, %fd31, %fd32;
	ld.global.f64 	%fd34, [%rd8+-16];
	add.f64 	%fd35, %fd33, %fd34;
	ld.global.f64 	%fd36, [%rd8];
	add.f64 	%fd37, %fd35, %fd36;
	ld.global.f64 	%fd38, [%rd8+16];
	add.f64 	%fd39, %fd37, %fd38;
	ld.global.f64 	%fd40, [%rd8+32];
	add.f64 	%fd41, %fd39, %fd40;
	ld.global.f64 	%fd42, [%rd8+48];
	add.f64 	%fd43, %fd41, %fd42;
	ld.global.f64 	%fd44, [%rd8+64];
	add.f64 	%fd45, %fd43, %fd44;
	ld.global.f64 	%fd46, [%rd8+80];
	add.f64 	%fd47, %fd45, %fd46;
	ld.global.f64 	%fd48, [%rd8+96];
	add.f64 	%fd49, %fd47, %fd48;
	ld.global.f64 	%fd50, [%rd8+112];
	add.f64 	%fd89, %fd49, %fd50;
	add.s32 	%r52, %r52, 32;
	add.s32 	%r50, %r50, 16;
	add.s32 	%r49, %r49, 32;
	setp.ne.s32 	%p5, %r50, 0;
	@%p5 bra 	$L__BB472_7;
$L__BB472_8:
	setp.eq.s32 	%p6, %r6, 0;
	@%p6 bra 	$L__BB472_18;
	add.s32 	%r38, %r6, -1;
	setp.lt.u32 	%p7, %r38, 7;
	@%p7 bra 	$L__BB472_11;
	add.s32 	%r39, %r52, %r14;
	mul.wide.s32 	%rd9, %r39, 8;
	add.s64 	%rd10, %rd1, %rd9;
	ld.global.f64 	%fd52, [%rd10];
	add.f64 	%fd53, %fd89, %fd52;
	ld.global.f64 	%fd54, [%rd10+16];
	add.f64 	%fd55, %fd53, %fd54;
	ld.global.f64 	%fd56, [%rd10+32];
	add.f64 	%fd57, %fd55, %fd56;
	ld.global.f64 	%fd58, [%rd10+48];
	add.f64 	%fd59, %fd57, %fd58;
	ld.global.f64 	%fd60, [%rd10+64];
	add.f64 	%fd61, %fd59, %fd60;
	ld.global.f64 	%fd62, [%rd10+80];
	add.f64 	%fd63, %fd61, %fd62;
	ld.global.f64 	%fd64, [%rd10+96];
	add.f64 	%fd65, %fd63, %fd64;
	ld.global.f64 	%fd66, [%rd10+112];
	add.f64 	%fd89, %fd65, %fd66;
	add.s32 	%r52, %r52, 16;
$L__BB472_11:
	setp.eq.s32 	%p8, %r7, 0;
	@%p8 bra 	$L__BB472_18;
	setp.lt.u32 	%p9, %r8, 3;
	@%p9 bra 	$L__BB472_14;
	add.s32 	%r40, %r52, %r14;
	mul.wide.s32 	%rd11, %r40, 8;
	add.s64 	%rd12, %rd1, %rd11;
	ld.global.f64 	%fd68, [%rd12];
	add.f64 	%fd69, %fd89, %fd68;
	ld.global.f64 	%fd70, [%rd12+16];
	add.f64 	%fd71, %fd69, %fd70;
	ld.global.f64 	%fd72, [%rd12+32];
	add.f64 	%fd73, %fd71, %fd72;
	ld.global.f64 	%fd74, [%rd12+48];
	add.f64 	%fd89, %fd73, %fd74;
	add.s32 	%r52, %r52, 8;
$L__BB472_14:
	setp.eq.s32 	%p10, %r9, 0;
	@%p10 bra 	$L__BB472_18;
	setp.eq.s32 	%p11, %r9, 1;
	add.s32 	%r41, %r52, %r14;
	mul.wide.s32 	%rd13, %r41, 8;
	add.s64 	%rd4, %rd1, %rd13;
	ld.global.f64 	%fd75, [%rd4];
	add.f64 	%fd89, %fd89, %fd75;
	@%p11 bra 	$L__BB472_18;
	setp.eq.s32 	%p12, %r9, 2;
	ld.global.f64 	%fd76, [%rd4+16];
	add.f64 	%fd89, %fd89, %fd76;
	@%p12 bra 	$L__BB472_18;
	ld.global.f64 	%fd77, [%rd4+32];
	add.f64 	%fd89, %fd89, %fd77;
$L__BB472_18:
	setp.ne.s32 	%p13, %r4, 0;
	// begin inline asm
	mov.b64 {%r42,%r43}, %fd89;
	// end inline asm
	shfl.sync.down.b32	%r45|%p14, %r43, 1, 31, -1;
	shfl.sync.down.b32	%r44|%p15, %r42, 1, 31, -1;
	// begin inline asm
	mov.b64 %fd79, {%r44,%r45};
	// end inline asm
	add.f64 	%fd15, %fd89, %fd79;
	@%p13 bra 	$L__BB472_20;
	add.s32 	%r46, %r48, %r12;
	mul.wide.s32 	%rd14, %r46, 8;
	add.s64 	%rd15, %rd3, %rd14;
	ld.global.f64 	%fd80, [%rd15];
	add.f64 	%fd81, %fd15, %fd80;
	st.global.f64 	[%rd15], %fd81;
$L__BB472_20:
	add.s32 	%r48, %r48, 4;
	setp.lt.s32 	%p16, %r48, %r31;
	@%p16 bra 	$L__BB472_4;
$L__BB472_21:
	add.s32 	%r47, %r47, 32;
	setp.lt.s32 	%p17, %r47, %r29;
	@%p17 bra 	$L__BB472_2;
$L__BB472_22:
	ret;

}
	// .globl	_Z16gpukernelCLMWNr3ILi2ELi8ELi8EEvPdS0_S0_iii
.visible .entry _Z16gpukernelCLMWNr3ILi2ELi8ELi8EEvPdS0_S0_iii(
	.param .u64 .ptr .align 1 _Z16gpukernelCLMWNr3ILi2ELi8ELi8EEvPdS0_S0_iii_param_0,
	.param .u64 .ptr .align 1 _Z16gpukernelCLMWNr3ILi2ELi8ELi8EEvPdS0_S0_iii_param_1,
	.param .u64 .ptr .align 1 _Z16gpukernelCLMWNr3ILi2ELi8ELi8EEvPdS0_S0_iii_param_2,
	.param .u32 _Z16gpukernelCLMWNr3ILi2ELi8ELi8EEvPdS0_S0_iii_param_3,
	.param .u32 _Z16gpukernelCLMWNr3ILi2ELi8ELi8EEvPdS0_S0_iii_param_4,
	.param .u32 _Z16gpukernelCLMWNr3ILi2ELi8ELi8EEvPdS0_S0_iii_param_5
)
{
	.reg .pred 	%p<18>;
	.reg .b32 	%r<55>;
	.reg .b64 	%rd<16>;
	.reg .b64 	%fd<90>;

	ld.param.u64 	%rd5, [_Z16gpukernelCLMWNr3ILi2ELi8ELi8EEvPdS0_S0_iii_param_0];
	ld.param.u64 	%rd6, [_Z16gpukernelCLMWNr3ILi2ELi8ELi8EEvPdS0_S0_iii_param_1];
	ld.param.u32 	%r29, [_Z16gpukernelCLMWNr3ILi2ELi8ELi8EEvPdS0_S0_iii_param_3];
	ld.param.u32 	%r30, [_Z16gpukernelCLMWNr3ILi2ELi8ELi8EEvPdS0_S0_iii_param_4];
	ld.param.u32 	%r31, [_Z16gpukernelCLMWNr3ILi2ELi8ELi8EEvPdS0_S0_iii_param_5];
	cvta.to.global.u64 	%rd1, %rd6;
	mov.u32 	%r1, %tid.x;
	shr.u32 	%r47, %r1, 4;
	setp.ge.s32 	%p1, %r47, %r29;
	@%p1 bra 	$L__BB473_22;
	shr.u32 	%r32, %r1, 1;
	and.b32  	%r3, %r32, 7;
	and.b32  	%r4, %r1, 1;
	not.b32 	%r33, %r4;
	add.s32 	%r5, %r30, %r33;
	shr.u32 	%r34, %r5, 1;
	add.s32 	%r35, %r34, 1;
	and.b32  	%r6, %r35, 15;
	and.b32  	%r7, %r35, 7;
	add.s32 	%r8, %r7, -1;
	and.b32  	%r9, %r35, 3;
	and.b32  	%r36, %r35, -16;
	neg.s32 	%r10, %r36;
	add.s64 	%rd2, %rd1, 128;
	cvta.to.global.u64 	%rd3, %rd5;
$L__BB473_2:
	setp.ge.s32 	%p2, %r3, %r31;
	@%p2 bra 	$L__BB473_21;
	mul.lo.s32 	%r12, %r47, %r31;
	mov.u32 	%r48, %r3;
$L__BB473_4:
	setp.ge.s32 	%p3, %r4, %r30;
	mov.f64 	%fd89, 0d0000000000000000;
	@%p3 bra 	$L__BB473_18;
	setp.lt.u32 	%p4, %r5, 30;
	add.s32 	%r37, %r48, %r12;
	mul.lo.s32 	%r14, %r37, %r30;
	mov.f64 	%fd89, 0d0000000000000000;
	mov.u32 	%r52, %r4;
	@%p4 bra 	$L__BB473_8;
	add.s32 	%r49, %r4, %r14;
	mov.f64 	%fd89, 0d0000000000000000;
	mov.u32 	%r50, %r10;
	mov.u32 	%r52, %r4;
$L__BB473_7:
	.pragma "nounroll";
	mul.wide.s32 	%rd7, %r49, 8;
	add.s64 	%rd8, %rd2, %rd7;
	ld.global.f64 	%fd20, [%rd8+-128];
	add.f64 	%fd21, %fd89, %fd20;
	ld.global.f64 	%fd22, [%rd8+-112];
	add.f64 	%fd23, %fd21, %fd22;
	ld.global.f64 	%fd24, [%rd8+-96];
	add.f64 	%fd25, %fd23, %fd24;
	ld.global.f64 	%fd26, [%rd8+-80];
	add.f64 	%fd27, %fd25, %fd26;
	ld.global.f64 	%fd28, [%rd8+-64];
	add.f64 	%fd29, %fd27, %fd28;
	ld.global.f64 	%fd30, [%rd8+-48];
	add.f64 	%fd31, %fd29, %fd30;
	ld.global.f64 	%fd32, [%rd8+-32];
	add.f64 	%fd33, %fd31, %fd32;
	ld.global.f64 	%fd34, [%rd8+-16];
	add.f64 	%fd35, %fd33, %fd34;
	ld.global.f64 	%fd36, [%rd8];
	add.f64 	%fd37, %fd35, %fd36;
	ld.global.f64 	%fd38, [%rd8+16];
	add.f64 	%fd39, %fd37, %fd38;
	ld.global.f64 	%fd40, [%rd8+32];
	add.f64 	%fd41, %fd39, %fd40;
	ld.global.f64 	%fd42, [%rd8+48];
	add.f64 	%fd43, %fd41, %fd42;
	ld.global.f64 	%fd44, [%rd8+64];
	add.f64 	%fd45, %fd43, %fd44;
	ld.global.f64 	%fd46, [%rd8+80];
	add.f64 	%fd47, %fd45, %fd46;
	ld.global.f64 	%fd48, [%rd8+96];
	add.f64 	%fd49, %fd47, %fd48;
	ld.global.f64 	%fd50, [%rd8+112];
	add.f64 	%fd89, %fd49, %fd50;
	add.s32 	%r52, %r52, 32;
	add.s32 	%r50, %r50, 16;
	add.s32 	%r49, %r49, 32;
	setp.ne.s32 	%p5, %r50, 0;
	@%p5 bra 	$L__BB473_7;
$L__BB473_8:
	setp.eq.s32 	%p6, %r6, 0;
	@%p6 bra 	$L__BB473_18;
	add.s32 	%r38, %r6, -1;
	setp.lt.u32 	%p7, %r38, 7;
	@%p7 bra 	$L__BB473_11;
	add.s32 	%r39, %r52, %r14;
	mul.wide.s32 	%rd9, %r39, 8;
	add.s64 	%rd10, %rd1, %rd9;
	ld.global.f64 	%fd52, [%rd10];
	add.f64 	%fd53, %fd89, %fd52;
	ld.global.f64 	%fd54, [%rd10+16];
	add.f64 	%fd55, %fd53, %fd54;
	ld.global.f64 	%fd56, [%rd10+32];
	add.f64 	%fd57, %fd55, %fd56;
	ld.global.f64 	%fd58, [%rd10+48];
	add.f64 	%fd59, %fd57, %fd58;
	ld.global.f64 	%fd60, [%rd10+64];
	add.f64 	%fd61, %fd59, %fd60;
	ld.global.f64 	%fd62, [%rd10+80];
	add.f64 	%fd63, %fd61, %fd62;
	ld.global.f64 	%fd64, [%rd10+96];
	add.f64 	%fd65, %fd63, %fd64;
	ld.global.f64 	%fd66, [%rd10+112];
	add.f64 	%fd89, %fd65, %fd66;
	add.s32 	%r52, %r52, 16;
$L__BB473_11:
	setp.eq.s32 	%p8, %r7, 0;
	@%p8 bra 	$L__BB473_18;
	setp.lt.u32 	%p9, %r8, 3;
	@%p9 bra 	$L__BB473_14;
	add.s32 	%r40, %r52, %r14;
	mul.wide.s32 	%rd11, %r40, 8;
	add.s64 	%rd12, %rd1, %rd11;
	ld.global.f64 	%fd68, [%rd12];
	add.f64 	%fd69, %fd89, %fd68;
	ld.global.f64 	%fd70, [%rd12+16];
	add.f64 	%fd71, %fd69, %fd70;
	ld.global.f64 	%fd72, [%rd12+32];
	add.f64 	%fd73, %fd71, %fd72;
	ld.global.f64 	%fd74, [%rd12+48];
	add.f64 	%fd89, %fd73, %fd74;
	add.s32 	%r52, %r52, 8;
$L__BB473_14:
	setp.eq.s32 	%p10, %r9, 0;
	@%p10 bra 	$L__BB473_18;
	setp.eq.s32 	%p11, %r9, 1;
	add.s32 	%r41, %r52, %r14;
	mul.wide.s32 	%rd13, %r41, 8;
	add.s64 	%rd4, %rd1, %rd13;
	ld.global.f64 	%fd75, [%rd4];
	add.f64 	%fd89, %fd89, %fd75;
	@%p11 bra 	$L__BB473_18;
	setp.eq.s32 	%p12, %r9, 2;
	ld.global.f64 	%fd76, [%rd4+16];
	add.f64 	%fd89, %fd89, %fd76;
	@%p12 bra 	$L__BB473_18;
	ld.global.f64 	%fd77, [%rd4+32];
	add.f64 	%fd89, %fd89, %fd77;
$L__BB473_18:
	setp.ne.s32 	%p13, %r4, 0;
	// begin inline asm
	mov.b64 {%r42,%r43}, %fd89;
	// end inline asm
	shfl.sync.down.b32	%r45|%p14, %r43, 1, 31, -1;
	shfl.sync.down.b32	%r44|%p15, %r42, 1, 31, -1;
	// begin inline asm
	mov.b64 %fd79, {%r44,%r45};
	// end inline asm
	add.f64 	%fd15, %fd89, %fd79;
	@%p13 bra 	$L__BB473_20;
	add.s32 	%r46, %r48, %r12;
	mul.wide.s32 	%rd14, %r46, 8;
	add.s64 	%rd15, %rd3, %rd14;
	ld.global.f64 	%fd80, [%rd15];
	add.f64 	%fd81, %fd15, %fd80;
	st.global.f64 	[%rd15], %fd81;
$L__BB473_20:
	add.s32 	%r48, %r48, 8;
	setp.lt.s32 	%p16, %r48, %r31;
	@%p16 bra 	$L__BB473_4;
$L__BB473_21:
	add.s32 	%r47, %r47, 16;
	setp.lt.s32 	%p17, %r47, %r29;
	@%p17 bra 	$L__BB473_2;
$L__BB473_22:
	ret;

}
	// .globl	_Z16gpukernelCLMWNr3ILi2ELi16ELi1EEvPdS0_S0_iii
.visible .entry _Z16gpukernelCLMWNr3ILi2ELi16ELi1EEvPdS0_S0_iii(
	.param .u64 .ptr .align 1 _Z16gpukernelCLMWNr3ILi2ELi16ELi1EEvPdS0_S0_iii_param_0,
	.param .u64 .ptr .align 1 _Z16gpukernelCLMWNr3ILi2ELi16ELi1EEvPdS0_S0_iii_param_1,
	.param .u64 .ptr .align 1 _Z16gpukernelCLMWNr3ILi2ELi16ELi1EEvPdS0_S0_iii_param_2,
	.param .u32 _Z16gpukernelCLMWNr3ILi2ELi16ELi1EEvPdS0_S0_iii_param_3,
	.param .u32 _Z16gpukernelCLMWNr3ILi2ELi16ELi1EEvPdS0_S0_iii_param_4,
	.param .u32 _Z16gpukernelCLMWNr3ILi2ELi16ELi1EEvPdS0_S0_iii_param_5
)
{
	.reg .pred 	%p<18>;
	.reg .b32 	%r<54>;
	.reg .b64 	%rd<16>;
	.reg .b64 	%fd<90>;

	ld.param.u64 	%rd5, [_Z16gpukernelCLMWNr3ILi2ELi16ELi1EEvPdS0_S0_iii_param_0];
	ld.param.u64 	%rd6, [_Z16gpukernelCLMWNr3ILi2ELi16ELi1EEvPdS0_S0_iii_param_1];
	ld.param.u32 	%r29, [_Z16gpukernelCLMWNr3ILi2ELi16ELi1EEvPdS0_S0_iii_param_3];
	ld.param.u32 	%r30, [_Z16gpukernelCLMWNr3ILi2ELi16ELi1EEvPdS0_S0_iii_param_4];
	ld.param.u32 	%r31, [_Z16gpukernelCLMWNr3ILi2ELi16ELi1EEvPdS0_S0_iii_param_5];
	cvta.to.global.u64 	%rd1, %rd6;
	mov.u32 	%r1, %tid.x;
	shr.u32 	%r46, %r1, 1;
	setp.ge.s32 	%p1, %r46, %r29;
	@%p1 bra 	$L__BB474_22;
	and.b32  	%r3, %r1, 1;
	not.b32 	%r32, %r3;
	add.s32 	%r4, %r30, %r32;
	shr.u32 	%r33, %r4, 1;
	add.s32 	%r34, %r33, 1;
	and.b32  	%r5, %r34, 15;
	add.s32 	%r6, %r5, -1;
	and.b32  	%r7, %r34, 7;
	add.s32 	%r8, %r7, -1;
	and.b32  	%r9, %r34, 3;
	and.b32  	%r35, %r34, -16;
	neg.s32 	%r10, %r35;
	add.s64 	%rd2, %rd1, 128;
	cvta.to.global.u64 	%rd3, %rd5;
$L__BB474_2:
	setp.lt.s32 	%p2, %r31, 1;
	@%p2 bra 	$L__BB474_21;
	mul.lo.s32 	%r12, %r46, %r31;
	mov.b32 	%r47, 0;
$L__BB474_4:
	setp.ge.s32 	%p3, %r3, %r30;
	mov.f64 	%fd89, 0d0000000000000000;
	@%p3 bra 	$L__BB474_18;
	setp.lt.u32 	%p4, %r4, 30;
	add.s32 	%r37, %r47, %r12;
	mul.lo.s32 	%r14, %r37, %r30;
	mov.f64 	%fd89, 0d0000000000000000;
	mov.u32 	%r51, %r3;
	@%p4 bra 	$L__BB474_8;
	add.s32 	%r48, %r3, %r14;
	mov.f64 	%fd89, 0d0000000000000000;
	mov.u32 	%r49, %r10;
	mov.u32 	%r51, %r3;
$L__BB474_7:
	.pragma "nounroll";
	mul.wide.s32 	%rd7, %r48, 8;
	add.s64 	%rd8, %rd2, %rd7;
	ld.global.f64 	%fd20, [%rd8+-128];
	add.f64 	%fd21, %fd89, %fd20;
	ld.global.f64 	%fd22, [%rd8+-112];
	add.f64 	%fd23, %fd21, %fd22;
	ld.global.f64 	%fd24, [%rd8+-96];
	add.f64 	%fd25, %fd23, %fd24;
	ld.global.f64 	%fd26, [%rd8+-80];
	add.f64 	%fd27, %fd25, %fd26;
	ld.global.f64 	%fd28, [%rd8+-64];
	add.f64 	%fd29, %fd27, %fd28;
	ld.global.f64 	%fd30, [%rd8+-48];
	add.f64 	%fd31, %fd29, %fd30;
	ld.global.f64 	%fd32, [%rd8+-32];
	add.f64 	%fd33, %fd31, %fd32;
	ld.global.f64 	%fd34, [%rd8+-16];
	add.f64 	%fd35, %fd33, %fd34;
	ld.global.f64 	%fd36, [%rd8];
	add.f64 	%fd37, %fd35, %fd36;
	ld.global.f64 	%fd38, [%rd8+16];
	add.f64 	%fd39, %fd37, %fd38;
	ld.global.f64 	%fd40, [%rd8+32];
	add.f64 	%fd41, %fd39, %fd40;
	ld.global.f64 	%fd42, [%rd8+48];
	add.f64 	%fd43, %fd41, %fd42;
	ld.global.f64 	%fd44, [%rd8+64];
	add.f64 	%fd45, %fd43, %fd44;
	ld.global.f64 	%fd46, [%rd8+80];
	add.f64 	%fd47, %fd45, %fd46;
	ld.global.f64 	%fd48, [%rd8+96];
	add.f64 	%fd49, %fd47, %fd48;
	ld.global.f64 	%fd50, [%rd8+112];
	add.f64 	%fd89, %fd49, %fd50;
	add.s32 	%r51, %r51, 32;
	add.s32 	%r49, %r49, 16;
	add.s32 	%r48, %r48, 32;
	setp.ne.s32 	%p5, %r49, 0;
	@%p5 bra 	$L__BB474_7;
$L__BB474_8:
	setp.eq.s32 	%p6, %r5, 0;
	@%p6 bra 	$L__BB474_18;
	setp.lt.u32 	%p7, %r6, 7;
	@%p7 bra 	$L__BB474_11;
	add.s32 	%r38, %r51, %r14;
	mul.wide.s32 	%rd9, %r38, 8;
	add.s64 	%rd10, %rd1, %rd9;
	ld.global.f64 	%fd52, [%rd10];
	add.f64 	%fd53, %fd89, %fd52;
	ld.global.f64 	%fd54, [%rd10+16];
	add.f64 	%fd55, %fd53, %fd54;
	ld.global.f64 	%fd56, [%rd10+32];
	add.f64 	%fd57, %fd55, %fd56;
	ld.global.f64 	%fd58, [%rd10+48];
	add.f64 	%fd59, %fd57, %fd58;
	ld.global.f64 	%fd60, [%rd10+64];
	add.f64 	%fd61, %fd59, %fd60;
	ld.global.f64 	%fd62, [%rd10+80];
	add.f64 	%fd63, %fd61, %fd62;
	ld.global.f64 	%fd64, [%rd10+96];
	add.f64 	%fd65, %fd63, %fd64;
	ld.global.f64 	%fd66, [%rd10+112];
	add.f64 	%fd89, %fd65, %fd66;
	add.s32 	%r51, %r51, 16;
$L__BB474_11:
	setp.eq.s32 	%p8, %r7, 0;
	@%p8 bra 	$L__BB474_18;
	setp.lt.u32 	%p9, %r8, 3;
	@%p9 bra 	$L__BB474_14;
	add.s32 	%r39, %r51, %r14;
	mul.wide.s32 	%rd11, %r39, 8;
	add.s64 	%rd12, %rd1, %rd11;
	ld.global.f64 	%fd68, [%rd12];
	add.f64 	%fd69, %fd89, %fd68;
	ld.global.f64 	%fd70, [%rd12+16];
	add.f64 	%fd71, %fd69, %fd70;
	ld.global.f64 	%fd72, [%rd12+32];
	add.f64 	%fd73, %fd71, %fd72;
	ld.global.f64 	%fd74, [%rd12+48];
	add.f64 	%fd89, %fd73, %fd74;
	add.s32 	%r51, %r51, 8;
$L__BB474_14:
	setp.eq.s32 	%p10, %r9, 0;
	@%p10 bra 	$L__BB474_18;
	setp.eq.s32 	%p11, %r9, 1;
	add.s32 	%r40, %r51, %r14;
	mul.wide.s32 	%rd13, %r40, 8;
	add.s64 	%rd4, %rd1, %rd13;
	ld.global.f64 	%fd75, [%rd4];
	add.f64 	%fd89, %fd89, %fd75;
	@%p11 bra 	$L__BB474_18;
	setp.eq.s32 	%p12, %r9, 2;
	ld.global.f64 	%fd76, [%rd4+16];
	add.f64 	%fd89, %fd89, %fd76;
	@%p12 bra 	$L__BB474_18;
	ld.global.f64 	%fd77, [%rd4+32];
	add.f64 	%fd89, %fd89, %fd77;
$L__BB474_18:
	setp.ne.s32 	%p13, %r3, 0;
	// begin inline asm
	mov.b64 {%r41,%r42}, %fd89;
	// end inline asm
	shfl.sync.down.b32	%r44|%p14, %r42, 1, 31, -1;
	shfl.sync.down.b32	%r43|%p15, %r41, 1, 31, -1;
	// begin inline asm
	mov.b64 %fd79, {%r43,%r44};
	// end inline asm
	add.f64 	%fd15, %fd89, %fd79;
	@%p13 bra 	$L__BB474_20;
	add.s32 	%r45, %r47, %r12;
	mul.wide.u32 	%rd14, %r45, 8;
	add.s64 	%rd15, %rd3, %rd14;
	ld.global.f64 	%fd80, [%rd15];
	add.f64 	%fd81, %fd15, %fd80;
	st.global.f64 	[%rd15], %fd81;
$L__BB474_20:
	add.s32 	%r47, %r47, 1;
	setp.ne.s32 	%p16, %r47, %r31;
	@%p16 bra 	$L__BB474_4;
$L__BB474_21:
	add.s32 	%r46, %r46, 256;
	setp.lt.s32 	%p17, %r46, %r29;
	@%p17 bra 	$L__BB474_2;
$L__BB474_22:
	ret;

}
	// .globl	_Z16gpukernelCLMWNr3ILi2ELi16ELi2EEvPdS0_S0_iii
.visible .entry _Z16gpukernelCLMWNr3ILi2ELi16ELi2EEvPdS0_S0_iii(
	.param .u64 .ptr .align 1 _Z16gpukernelCLMWNr3ILi2ELi16ELi2EEvPdS0_S0_iii_param_0,
	.param .u64 .ptr .align 1 _Z16gpukernelCLMWNr3ILi2ELi16ELi2EEvPdS0_S0_iii_param_1,
	.param .u64 .ptr .align 1 _Z16gpukernelCLMWNr3ILi2ELi16ELi2EEvPdS0_S0_iii_param_2,
	.param .u32 _Z16gpukernelCLMWNr3ILi2ELi16ELi2EEvPdS0_S0_iii_param_3,
	.param .u32 _Z16gpukernelCLMWNr3ILi2ELi16ELi2EEvPdS0_S0_iii_param_4,
	.param .u32 _Z16gpukernelCLMWNr3ILi2ELi16ELi2EEvPdS0_S0_iii_param_5
)
{
	.reg .pred 	%p<18>;
	.reg .b32 	%r<55>;
	.reg .b64 	%rd<16>;
	.reg .b64 	%fd<90>;

	ld.param.u64 	%rd5, [_Z16gpukernelCLMWNr3ILi2ELi16ELi2EEvPdS0_S0_iii_param_0];
	ld.param.u64 	%rd6, [_Z16gpukernelCLMWNr3ILi2ELi16ELi2EEvPdS0_S0_iii_param_1];
	ld.param.u32 	%r29, [_Z16gpukernelCLMWNr3ILi2ELi16ELi2EEvPdS0_S0_iii_param_3];
	ld.param.u32 	%r30, [_Z16gpukernelCLMWNr3ILi2ELi16ELi2EEvPdS0_S0_iii_param_4];
	ld.param.u32 	%r31, [_Z16gpukernelCLMWNr3ILi2ELi16ELi2EEvPdS0_S0_iii_param_5];
	cvta.to.global.u64 	%rd1, %rd6;
	mov.u32 	%r1, %tid.x;
	shr.u32 	%r47, %r1, 2;
	setp.ge.s32 	%p1, %r47, %r29;
	@%p1 bra 	$L__BB475_22;
	shr.u32 	%r32, %r1, 1;
	and.b32  	%r3, %r32, 1;
	and.b32  	%r4, %r1, 1;
	not.b32 	%r33, %r4;
	add.s32 	%r5, %r30, %r33;
	shr.u32 	%r34, %r5, 1;
	add.s32 	%r35, %r34, 1;
	and.b32  	%r6, %r35, 15;
	and.b32  	%r7, %r35, 7;
	add.s32 	%r8, %r7, -1;
	and.b32  	%r9, %r35, 3;
	and.b32  	%r36, %r35, -16;
	neg.s32 	%r10, %r36;
	add.s64 	%rd2, %rd1, 128;
	cvta.to.global.u64 	%rd3, %rd5;
$L__BB475_2:
	setp.ge.s32 	%p2, %r3, %r31;
	@%p2 bra 	$L__BB475_21;
	mul.lo.s32 	%r12, %r47, %r31;
	mov.u32 	%r48, %r3;
$L__BB475_4:
	setp.ge.s32 	%p3, %r4, %r30;
	mov.f64 	%fd89, 0d0000000000000000;
	@%p3 bra 	$L__BB475_18;
	setp.lt.u32 	%p4, %r5, 30;
	add.s32 	%r37, %r48, %r12;
	mul.lo.s32 	%r14, %r37, %r30;
	mov.f64 	%fd89, 0d0000000000000000;
	mov.u32 	%r52, %r4;
	@%p4 bra 	$L__BB475_8;
	add.s32 	%r49, %r4, %r14;
	mov.f64 	%fd89, 0d0000000000000000;
	mov.u32 	%r50, %r10;
	mov.u32 	%r52, %r4;
$L__BB475_7:
	.pragma "nounroll";
	mul.wide.s32 	%rd7, %r49, 8;
	add.s64 	%rd8, %rd2, %rd7;
	ld.global.f64 	%fd20, [%rd8+-128];
	add.f64 	%fd21, %fd89, %fd20;
	ld.global.f64 	%fd22, [%rd8+-112];
	add.f64 	%fd23, %fd21, %fd22;
	ld.global.f64 	%fd24, [%rd8+-96];
	add.f64 	%fd25, %fd23, %fd24;
	ld.global.f64 	%fd26, [%rd8+-80];
	add.f64 	%fd27, %fd25, %fd26;
	ld.global.f64 	%fd28, [%rd8+-64];
	add.f64 	%fd29, %fd27, %fd28;
	ld.global.f64 	%fd30, [%rd8+-48];
	add.f64 	%fd31, %fd29, %fd30;
	ld.global.f64 	%fd32, [%rd8+-32];
	add.f64 	%fd33, %fd31, %fd32;
	ld.global.f64 	%fd34, [%rd8+-16];
	add.f64 	%fd35, %fd33, %fd34;
	ld.global.f64 	%fd36, [%rd8];
	add.f64 	%fd37, %fd35, %fd36;
	ld.global.f64 	%fd38, [%rd8+16];
	add.f64 	%fd39, %fd37, %fd38;
	ld.global.f64 	%fd40, [%rd8+32];
	add.f64 	%fd41, %fd39, %fd40;
	ld.global.f64 	%fd42, [%rd8+48];
	add.f64 	%fd43, %fd41, %fd42;
	ld.global.f64 	%fd44, [%rd8+64];
	add.f64 	%fd45, %fd43, %fd44;
	ld.global.f64 	%fd46, [%rd8+80];
	add.f64 	%fd47, %fd45, %fd46;
	ld.global.f64 	%fd48, [%rd8+96];
	add.f64 	%fd49, %fd47, %fd48;
	ld.global.f64 	%fd50, [%rd8+112];
	add.f64 	%fd89, %fd49, %fd50;
	add.s32 	%r52, %r52, 32;
	add.s32 	%r50, %r50, 16;
	add.s32 	%r49, %r49, 32;
	setp.ne.s32 	%p5, %r50, 0;
	@%p5 bra 	$L__BB475_7;
$L__BB475_8:
	setp.eq.s32 	%p6, %r6, 0;
	@%p6 bra 	$L__BB475_18;
	add.s32 	%r38, %r6, -1;
	setp.lt.u32 	%p7, %r38, 7;
	@%p7 bra 	$L__BB475_11;
	add.s32 	%r39, %r52, %r14;
	mul.wide.s32 	%rd9, %r39, 8;
	add.s64 	%rd10, %rd1, %rd9;
	ld.global.f64 	%fd52, [%rd10];
	add.f64 	%fd53, %fd89, %fd52;
	ld.global.f64 	%fd54, [%rd10+16];
	add.f64 	%fd55, %fd53, %fd54;
	ld.global.f64 	%fd56, [%rd10+32];
	add.f64 	%fd57, %fd55, %fd56;
	ld.global.f64 	%fd58, [%rd10+48];
	add.f64 	%fd59, %fd57, %fd58;
	ld.global.f64 	%fd60, [%rd10+64];
	add.f64 	%fd61, %fd59, %fd60;
	ld.global.f64 	%fd62, [%rd10+80];
	add.f64 	%fd63, %fd61, %fd62;
	ld.global.f64 	%fd64, [%rd10+96];
	add.f64 	%fd65, %fd63, %fd64;
	ld.global.f64 	%fd66, [%rd10+112];
	add.f64 	%fd89, %fd65, %fd66;
	add.s32 	%r52, %r52, 16;
$L__BB475_11:
	setp.eq.s32 	%p8, %r7, 0;
	@%p8 bra 	$L__BB475_18;
	setp.lt.u32 	%p9, %r8, 3;
	@%p9 bra 	$L__BB475_14;
	add.s32 	%r40, %r52, %r14;
	mul.wide.s32 	%rd11, %r40, 8;
	add.s64 	%rd12, %rd1, %rd11;
	ld.global.f64 	%fd68, [%rd12];
	add.f64 	%fd69, %fd89, %fd68;
	ld.global.f64 	%fd70, [%rd12+16];
	add.f64 	%fd71, %fd69, %fd70;
	ld.global.f64 	%fd72, [%rd12+32];
	add.f64 	%fd73, %fd71, %fd72;
	ld.global.f64 	%fd74, [%rd12+48];
	add.f64 	%fd89, %fd73, %fd74;
	add.s32 	%r52, %r52, 8;
$L__BB475_14:
	setp.eq.s32 	%p10, %r9, 0;
	@%p10 bra 	$L__BB475_18;
	setp.eq.s32 	%p11, %r9, 1;
	add.s32 	%r41, %r52, %r14;
	mul.wide.s32 	%rd13, %r41, 8;
	add.s64 	%rd4, %rd1, %rd13;
	ld.global.f64 	%fd75, [%rd4];
	add.f64 	%fd89, %fd89, %fd75;
	@%p11 bra 	$L__BB475_18;
	setp.eq.s32 	%p12, %r9, 2;
	ld.global.f64 	%fd76, [%rd4+16];
	add.f64 	%fd89, %fd89, %fd76;
	@%p12 bra 	$L__BB475_18;
	ld.global.f64 	%fd77, [%rd4+32];
	add.f64 	%fd89, %fd89, %fd77;
$L__BB475_18:
	setp.ne.s32 	%p13, %r4, 0;
	// begin inline asm
	mov.b64 {%r42,%r43}, %fd89;
	// end inline asm
	shfl.sync.down.b32	%r45|%p14, %r43, 1, 31, -1;
	shfl.sync.down.b32	%r44|%p15, %r42, 1, 31, -1;
	// begin inline asm
	mov.b64 %fd79, {%r44,%r45};
	// end inline asm
	add.f64 	%fd15, %fd89, %fd79;
	@%p13 bra 	$L__BB475_20;
	add.s32 	%r46, %r48, %r12;
	mul.wide.s32 	%rd14, %r46, 8;
	add.s64 	%rd15, %rd3, %rd14;
	ld.global.f64 	%fd80, [%rd15];
	add.f64 	%fd81, %fd15, %fd80;
	st.global.f64 	[%rd15], %fd81;
$L__BB475_20:
	add.s32 	%r48, %r48, 2;
	setp.lt.s32 	%p16, %r48, %r31;
	@%p16 bra 	$L__BB475_4;
$L__BB475_21:
	add.s32 	%r47, %r47, 128;
	setp.lt.s32 	%p17, %r47, %r29;
	@%p17 bra 	$L__BB475_2;
$L__BB475_22:
	ret;

}
	// .globl	_Z16gpukernelCLMWNr3ILi2ELi16ELi4EEvPdS0_S0_iii
.visible .entry _Z16gpukernelCLMWNr3ILi2ELi16ELi4EEvPdS0_S0_iii(
	.param .u64 .ptr .align 1 _Z16gpukernelCLMWNr3ILi2ELi16ELi4EEvPdS0_S0_iii_param_0,
	.param .u64 .ptr .align 1 _Z16gpukernelCLMWNr3ILi2ELi16ELi4EEvPdS0_S0_iii_param_1,
	.param .u64 .ptr .align 1 _Z16gpukernelCLMWNr3ILi2ELi16ELi4EEvPdS0_S0_iii_param_2,
	.param .u32 _Z16gpukernelCLMWNr3ILi2ELi16ELi4EEvPdS0_S0_iii_param_3,
	.param .u32 _Z16gpukernelCLMWNr3ILi2ELi16ELi4EEvPdS0_S0_iii_param_4,
	.param .u32 _Z16gpukernelCLMWNr3ILi2ELi16ELi4EEvPdS0_S0_iii_param_5
)
{
	.reg .pred 	%p<18>;
	.reg .b32 	%r<55>;
	.reg .b64 	%rd<16>;
	.reg .b64 	%fd<90>;

	ld.param.u64 	%rd5, [_Z16gpukernelCLMWNr3ILi2ELi16ELi4EEvPdS0_S0_iii_param_0];
	ld.param.u64 	%rd6, [_Z16gpukernelCLMWNr3ILi2ELi16ELi4EEvPdS0_S0_iii_param_1];
	ld.param.u32 	%r29, [_Z16gpukernelCLMWNr3ILi2ELi16ELi4EEvPdS0_S0_iii_param_3];
	ld.param.u32 	%r30, [_Z16gpukernelCLMWNr3ILi2ELi16ELi4EEvPdS0_S0_iii_param_4];
	ld.param.u32 	%r31, [_Z16gpukernelCLMWNr3ILi2ELi16ELi4EEvPdS0_S0_iii_param_5];
	cvta.to.global.u64 	%rd1, %rd6;
	mov.u32 	%r1, %tid.x;
	shr.u32 	%r47, %r1, 3;
	setp.ge.s32 	%p1, %r47, %r29;
	@%p1 bra 	$L__BB476_22;
	shr.u32 	%r32, %r1, 1;
	and.b32  	%r3, %r32, 3;
	and.b32  	%r4, %r1, 1;
	not.b32 	%r33, %r4;
	add.s32 	%r5, %r30, %r33;
	shr.u32 	%r34, %r5, 1;
	add.s32 	%r35, %r34, 1;
	and.b32  	%r6, %r35, 15;
	and.b32  	%r7, %r35, 7;
	add.s32 	%r8, %r7, -1;
	and.b32  	%r9, %r35, 3;
	and.b32  	%r36, %r35, -16;
	neg.s32 	%r10, %r36;
	add.s64 	%rd2, %rd1, 128;
	cvta.to.global.u64 	%rd3, %rd5;
$L__BB476_2:
	setp.ge.s32 	%p2, %r3, %r31;
	@%p2 bra 	$L__BB476_21;
	mul.lo.s32 	%r12, %r47, %r31;
	mov.u32 	%r48, %r3;
$L__BB476_4:
	setp.ge.s32 	%p3, %r4, %r30;
	mov.f64 	%fd89, 0d0000000000000000;
	@%p3 bra 	$L__BB476_18;
	setp.lt.u32 	%p4, %r5, 30;
	add.s32 	%r37, %r48, %r12;
	mul.lo.s32 	%r14, %r37, %r30;
	mov.f64 	%fd89, 0d0000000000000000;
	mov.u32 	%r52, %r4;
	@%p4 bra 	$L__BB476_8;
	add.s32 	%r49, %r4, %r14;
	mov.f64 	%fd89, 0d0000000000000000;
	mov.u32 	%r50, %r10;
	mov.u32 	%r52, %r4;
$L__BB476_7:
	.pragma "nounroll";
	mul.wide.s32 	%rd7, %r49, 8;
	add.s64 	%rd8, %rd2, %rd7;
	ld.global.f64 	%fd20, [%rd8+-128];
	add.f64 	%fd21, %fd89, %fd20;
	ld.global.f64 	%fd22, [%rd8+-112];
	add.f64 	%fd23, %fd21, %fd22;
	ld.global.f64 	%fd24, [%rd8+-96];
	add.f64 	%fd25, %fd23, %fd24;
	ld.global.f64 	%fd26, [%rd8+-80];
	add.f64 	%fd27, %fd25, %fd26;
	ld.global.f64 	%fd28, [%rd8+-64];
	add.f64 	%fd29, %fd27, %fd28;
	ld.global.f64 	%fd30, [%rd8+-48];
	add.f64 	%fd31, %fd29, %fd30;
	ld.global.f64 	%fd32, [%rd8+-32];
	add.f64 	%fd33, %fd31, %fd32;
	ld.global.f64 	%fd34, [%rd8+-16];
	add.f64 	%fd35, %fd33, %fd34;
	ld.global.f64 	%fd36, [%rd8];
	add.f64 	%fd37, %fd35, %fd36;
	ld.global.f64 	%fd38, [%rd8+16];
	add.f64 	%fd39, %fd37, %fd38;
	ld.global.f64 	%fd40, [%rd8+32];
	add.f64 	%fd41, %fd39, %fd40;
	ld.global.f64 	%fd42, [%rd8+48];
	add.f64 	%fd43, %fd41, %fd42;
	ld.global.f64 	%fd44, [%rd8+64];
	add.f64 	%fd45, %fd43, %fd44;
	ld.global.f64 	%fd46, [%rd8+80];
	add.f64 	%fd47, %fd45, %fd46;
	ld.global.f64 	%fd48, [%rd8+96];
	add.f64 	%fd49, %fd47, %fd48;
	ld.global.f64 	%fd50, [%rd8+112];
	add.f64 	%fd89, %fd49, %fd50;
	add.s32 	%r52, %r52, 32;
	add.s32 	%r50, %r50, 16;
	add.s32 	%r49, %r49, 32;
	setp.ne.s32 	%p5, %r50, 0;
	@%p5 bra 	$L__BB476_7;
$L__BB476_8:
	setp.eq.s32 	%p6, %r6, 0;
	@%p6 bra 	$L__BB476_18;
	add.s32 	%r38, %r6, -1;
	setp.lt.u32 	%p7, %r38, 7;
	@%p7 bra 	$L__BB476_11;
	add.s32 	%r39, %r52, %r14;
	mul.wide.s32 	%rd9, %r39, 8;
	add.s64 	%rd10, %rd1, %rd9;
	ld.global.f64 	%fd52, [%rd10];
	add.f64 	%fd53, %fd89, %fd52;
	ld.global.f64 	%fd54, [%rd10+16];
	add.f64 	%fd55, %fd53, %fd54;
	ld.global.f64 	%fd56, [%rd10+32];
	add.f64 	%fd57, %fd55, %fd56;
	ld.global.f64 	%fd58, [%rd10+48];
	add.f64 	%fd59, %fd57, %fd58;
	ld.global.f64 	%fd60, [%rd10+64];
	add.f64 	%fd61, %fd59, %fd60;
	ld.global.f64 	%fd62, [%rd10+80];
	add.f64 	%fd63, %fd61, %fd62;
	ld.global.f64 	%fd64, [%rd10+96];
	add.f64 	%fd65, %fd63, %fd64;
	ld.global.f64 	%fd66, [%rd10+112];
	add.f64 	%fd89, %fd65, %fd66;
	add.s32 	%r52, %r52, 16;
$L__BB476_11:
	setp.eq.s32 	%p8, %r7, 0;
	@%p8 bra 	$L__BB476_18;
	setp.lt.u32 	%p9, %r8, 3;
	@%p9 bra 	$L__BB476_14;
	add.s32 	%r40, %r52, %r14;
	mul.wide.s32 	%rd11, %r40, 8;
	add.s64 	%rd12, %rd1, %rd11;
	ld.global.f64 	%fd68, [%rd12];
	add.f64 	%fd69, %fd89, %fd68;
	ld.global.f64 	%fd70, [%rd12+16];
	add.f64 	%fd71, %fd69, %fd70;
	ld.global.f64 	%fd72, [%rd12+32];
	add.f64 	%fd73, %fd71, %fd72;
	ld.global.f64 	%fd74, [%rd12+48];
	add.f64 	%fd89, %fd73, %fd74;
	add.s32 	%r52, %r52, 8;
$L__BB476_14:
	setp.eq.s32 	%p10, %r9, 0;
	@%p10 bra 	$L__BB476_18;
	setp.eq.s32 	%p11, %r9, 1;
	add.s32 	%r41, %r52, %r14;
	mul.wide.s32 	%rd13, %r41, 8;
	add.s64 	%rd4, %rd1, %rd13;
	ld.global.f64 	%fd75, [%rd4];
	add.f64 	%fd89, %fd89, %fd75;
	@%p11 bra 	$L__BB476_18;
	setp.eq.s32 	%p12, %r9, 2;
	ld.global.f64 	%fd76, [%rd4+16];
	add.f64 	%fd89, %fd89, %fd76;
	@%p12 bra 	$L__BB476_18;
	ld.global.f64 	%fd77, [%rd4+32];
	add.f64 	%fd89, %fd89, %fd77;
$L__BB476_18:
	setp.ne.s32 	%p13, %r4, 0;
	// begin inline asm
	mov.b64 {%r42,%r43}, %fd89;
	// end inline asm
	shfl.sync.down.b32	%r45|%p14, %r43, 1, 31, -1;
	shfl.sync.down.b32	%r44|%p15, %r42, 1, 31, -1;
	// begin inline asm
	mov.b64 %fd79, {%r44,%r45};
	// end inline asm
	add.f64 	%fd15, %fd89, %fd79;
	@%p13 bra 	$L__BB476_20;
	add.s32 	%r46, %r48, %r12;
	mul.wide.s32 	%rd14, %r46, 8;
	add.s64 	%rd15, %rd3, %rd14;
	ld.global.f64 	%fd80, [%rd15];
	add.f64 	%fd81, %fd15, %fd80;
	st.global.f64 	[%rd15], %fd81;
$L__BB476_20:
	add.s32 	%r48, %r48, 4;
	setp.lt.s32 	%p16, %r48, %r31;
	@%p16 bra 	$L__BB476_4;
$L__BB476_21:
	add.s32 	%r47, %r47, 64;
	setp.lt.s32 	%p17, %r47, %r29;
	@%p17 bra 	$L__BB476_2;
$L__BB476_22:
	ret;

}
	// .globl	_Z16gpukernelCLMWNr3ILi2ELi16ELi8EEvPdS0_S0_iii
.visible .entry _Z16gpukernelCLMWNr3ILi2ELi16ELi8EEvPdS0_S0_iii(
	.param .u64 .ptr .align 1 _Z16gpukernelCLMWNr3ILi2ELi16ELi8EEvPdS0_S0_iii_param_0,
	.param .u64 .ptr .align 1 _Z16gpukernelCLMWNr3ILi2ELi16ELi8EEvPdS0_S0_iii_param_1,
	.param .u64 .ptr .align 1 _Z16gpukernelCLMWNr3ILi2ELi16ELi8EEvPdS0_S0_iii_param_2,
	.param .u32 _Z16gpukernelCLMWNr3ILi2ELi16ELi8EEvPdS0_S0_iii_param_3,
	.param .u32 _Z16gpukernelCLMWNr3ILi2ELi16ELi8EEvPdS0_S0_iii_param_4,
	.param .u32 _Z16gpukernelCLMWNr3ILi2ELi16ELi8EEvPdS0_S0_iii_param_5
)
{
	.reg .pred 	%p<18>;
	.reg .b32 	%r<55>;
	.reg .b64 	%rd<16>;
	.reg .b64 	%fd<90>;

	ld.param.u64 	%rd5, [_Z16gpukernelCLMWNr3ILi2ELi16ELi8EEvPdS0_S0_iii_param_0];
	ld.param.u64 	%rd6, [_Z16gpukernelCLMWNr3ILi2ELi16ELi8EEvPdS0_S0_iii_param_1];
	ld.param.u32 	%r29, [_Z16gpukernelCLMWNr3ILi2ELi16ELi8EEvPdS0_S0_iii_param_3];
	ld.param.u32 	%r30, [_Z16gpukernelCLMWNr3ILi2ELi16ELi8EEvPdS0_S0_iii_param_4];
	ld.param.u32 	%r31, [_Z16gpukernelCLMWNr3ILi2ELi16ELi8EEvPdS0_S0_iii_param_5];
	cvta.to.global.u64 	%rd1, %rd6;
	mov.u32 	%r1, %tid.x;
	shr.u32 	%r47, %r1, 4;
	setp.ge.s32 	%p1, %r47, %r29;
	@%p1 bra 	$L__BB477_22;
	shr.u32 	%r32, %r1, 1;
	and.b32  	%r3, %r32, 7;
	and.b32  	%r4, %r1, 1;
	not.b32 	%r33, %r4;
	add.s32 	%r5, %r30, %r33;
	shr.u32 	%r34, %r5, 1;
	add.s32 	%r35, %r34, 1;
	and.b32  	%r6, %r35, 15;
	and.b32  	%r7, %r35, 7;
	add.s32 	%r8, %r7, -1;
	and.b32  	%r9, %r35, 3;
	and.b32  	%r36, %r35, -16;
	neg.s32 	%r10, %r36;
	add.s64 	%rd2, %rd1, 128;
	cvta.to.global.u64 	%rd3, %rd5;
$L__BB477_2:
	setp.ge.s32 	%p2, %r3, %r31;
	@%p2 bra 	$L__BB477_21;
	mul.lo.s32 	%r12, %r47, %r31;
	mov.u32 	%r48, %r3;
$L__BB477_4:
	setp.ge.s32 	%p3, %r4, %r30;
	mov.f64 	%fd89, 0d0000000000000000;
	@%p3 bra 	$L__BB477_18;
	setp.lt.u32 	%p4, %r5, 30;
	add.s32 	%r37, %r48, %r12;
	mul.lo.s32 	%r14, %r37, %r30;
	mov.f64 	%fd89, 0d0000000000000000;
	mov.u32 	%r52, %r4;
	@%p4 bra 	$L__BB477_8;
	add.s32 	%r49, %r4, %r14;
	mov.f64 	%fd89, 0d0000000000000000;
	mov.u32 	%r50, %r10;
	mov.u32 	%r52, %r4;
$L__BB477_7:
	.pragma "nounroll";
	mul.wide.s32 	%rd7, %r49, 8;
	add.s64 	%rd8, %rd2, %rd7;
	ld.global.f64 	%fd20, [%rd8+-128];
	add.f64 	%fd21, %fd89, %fd20;
	ld.global.f64 	%fd22, [%rd8+-112];
	add.f64 	%fd23, %fd21, %fd22;
	ld.global.f64 	%fd24, [%rd8+-96];
	add.f64 	%fd25, %fd23, %fd24;
	ld.global.f64 	%fd26, [%rd8+-80];
	add.f64 	%fd27, %fd25, %fd26;
	ld.global.f64 	%fd28, [%rd8+-64];
	add.f64 	%fd29, %fd27, %fd28;
	ld.global.f64 	%fd30, [%rd8+-48];
	add.f64 	%fd31, %fd29, %fd30;
	ld.global.f64 	%fd32, [%rd8+-32];
	add.f64 	%fd33, %fd31, %fd32;
	ld.global.f64 	%fd34, [%rd8+-16];
	add.f64 	%fd35, %fd33, %fd34;
	ld.global.f64 	%fd36, [%rd8];
	add.f64 	%fd37, %fd35, %fd36;
	ld.global.f64 	%fd38, [%rd8+16];
	add.f64 	%fd39, %fd37, %fd38;
	ld.global.f64 	%fd40, [%rd8+32];
	add.f64 	%fd41, %fd39, %fd40;
	ld.global.f64 	%fd42, [%rd8+48];
	add.f64 	%fd43, %fd41, %fd42;
	ld.global.f64 	%fd44, [%rd8+64];
	add.f64 	%fd45, %fd43, %fd44;
	ld.global.f64 	%fd46, [%rd8+80];
	add.f64 	%fd47, %fd45, %fd46;
	ld.global.f64 	%fd48, [%rd8+96];
	add.f64 	%fd49, %fd47, %fd48;
	ld.global.f64 	%fd50, [%rd8+112];
	add.f64 	%fd89, %fd49, %fd50;
	add.s32 	%r52, %r52, 32;
	add.s32 	%r50, %r50, 16;
	add.s32 	%r49, %r49, 32;
	setp.ne.s32 	%p5, %r50, 0;
	@%p5 bra 	$L__BB477_7;
$L__BB477_8:
	setp.eq.s32 	%p6, %r6, 0;
	@%p6 bra 	$L__BB477_18;
	add.s32 	%r38, %r6, -1;
	setp.lt.u32 	%p7, %r38, 7;
	@%p7 bra 	$L__BB477_11;
	add.s32 	%r39, %r52, %r14;
	mul.wide.s32 	%rd9, %r39, 8;
	add.s64 	%rd10, %rd1, %rd9;
	ld.global.f64 	%fd52, [%rd10];
	add.f64 	%fd53, %fd89, %fd52;
	ld.global.f64 	%fd54, [%rd10+16];
	add.f64 	%fd55, %fd53, %fd54;
	ld.global.f64 	%fd56, [%rd10+32];
	add.f64 	%fd57, %fd55, %fd56;
	ld.global.f64 	%fd58, [%rd10+48];
	add.f64 	%fd59, %fd57, %fd58;
	ld.global.f64 	%fd60, [%rd10+64];
	add.f64 	%fd61, %fd59, %fd60;
	ld.global.f64 	%fd62, [%rd10+80];
	add.f64 	%fd63, %fd61, %fd62;
	ld.global.f64 	%fd64, [%rd10+96];
	add.f64 	%fd65, %fd63, %fd64;
	ld.global.f64 	%fd66, [%rd10+112];
	add.f64 	%fd89, %fd65, %fd66;
	add.s32 	%r52, %r52, 16;
$L__BB477_11:
	setp.eq.s32 	%p8, %r7, 0;
	@%p8 bra 	$L__BB477_18;
	setp.lt.u32 	%p9, %r8, 3;
	@%p9 bra 	$L__BB477_14;
	add.s32 	%r40, %r52, %r14;
	mul.wide.s32 	%rd11, %r40, 8;
	add.s64 	%rd12, %rd1, %rd11;
	ld.global.f64 	%fd68, [%rd12];
	add.f64 	%fd69, %fd89, %fd68;
	ld.global.f64 	%fd70, [%rd12+16];
	add.f64 	%fd71, %fd69, %fd70;
	ld.global.f64 	%fd72, [%rd12+32];
	add.f64 	%fd73, %fd71, %fd72;
	ld.global.f64 	%fd74, [%rd12+48];
	add.f64 	%fd89, %fd73, %fd74;
	add.s32 	%r52, %r52, 8;
$L__BB477_14:
	setp.eq.s32 	%p10, %r9, 0;
	@%p10 bra 	$L__BB477_18;
	setp.eq.s32 	%p11, %r9, 1;
	add.s32 	%r41, %r52, %r14;
	mul.wide.s32 	%rd13, %r41, 8;
	add.s64 	%rd4, %rd1, %rd13;
	ld.global.f64 	%fd75, [%rd4];
	add.f64 	%fd89, %fd89, %fd75;
	@%p11 bra 	$L__BB477_18;
	setp.eq.s32 	%p12, %r9, 2;
	ld.global.f64 	%fd76, [%rd4+16];
	add.f64 	%fd89, %fd89, %fd76;
	@%p12 bra 	$L__BB477_18;
	ld.global.f64 	%fd77, [%rd4+32];
	add.f64 	%fd89, %fd89, %fd77;
$L__BB477_18:
	setp.ne.s32 	%p13, %r4, 0;
	// begin inline asm
	mov.b64 {%r42,%r43}, %fd89;
	// end inline asm
	shfl.sync.down.b32	%r45|%p14, %r43, 1, 31, -1;
	shfl.sync.down.b32	%r44|%p15, %r42, 1, 31, -1;
	// begin inline asm
	mov.b64 %fd79, {%r44,%r45};
	// end inline asm
	add.f64 	%fd15, %fd89, %fd79;
	@%p13 bra 	$L__BB477_20;
	add.s32 	%r46, %r48, %r12;
	mul.wide.s32 	%rd14, %r46, 8;
	add.s64 	%rd15, %rd3, %rd14;
	ld.global.f64 	%fd80, [%rd15];
	add.f64 	%fd81, %fd15, %fd80;
	st.global.f64 	[%rd15], %fd81;
$L__BB477_20:
	add.s32 	%r48, %r48, 8;
	setp.lt.s32 	%p16, %r48, %r31;
	@%p16 bra 	$L__BB477_4;
$L__BB477_21:
	add.s32 	%r47, %r47, 32;
	setp.lt.s32 	%p17, %r47, %r29;
	@%p17 bra 	$L__BB477_2;
$L__BB477_22:
	ret;

}
	// .globl	_Z16gpukernelCLMWNr3ILi2ELi16ELi16EEvPdS0_S0_iii
.visible .entry _Z16gpukernelCLMWNr3ILi2ELi16ELi16EEvPdS0_S0_iii(
	.param .u64 .ptr .align 1 _Z16gpukernelCLMWNr3ILi2ELi16ELi16EEvPdS0_S0_iii_param_0,
	.param .u64 .ptr .align 1 _Z16gpukernelCLMWNr3ILi2ELi16ELi16EEvPdS0_S0_iii_param_1,
	.param .u64 .ptr .align 1 _Z16gpukernelCLMWNr3ILi2ELi16ELi16EEvPdS0_S0_iii_param_2,
	.param .u32 _Z16gpukernelCLMWNr3ILi2ELi16ELi16EEvPdS0_S0_iii_param_3,
	.param .u32 _Z16gpukernelCLMWNr3ILi2ELi16ELi16EEvPdS0_S0_iii_param_4,
	.param .u32 _Z16gpukernelCLMWNr3ILi2ELi16ELi16EEvPdS0_S0_iii_param_5
)
{
	.reg .pred 	%p<18>;
	.reg .b32 	%r<55>;
	.reg .b64 	%rd<16>;
	.reg .b64 	%fd<90>;

	ld.param.u64 	%rd5, [_Z16gpukernelCLMWNr3ILi2ELi16ELi16EEvPdS0_S0_iii_param_0];
	ld.param.u64 	%rd6, [_Z16gpukernelCLMWNr3ILi2ELi16ELi16EEvPdS0_S0_iii_param_1];
	ld.param.u32 	%r29, [_Z16gpukernelCLMWNr3ILi2ELi16ELi16EEvPdS0_S0_iii_param_3];
	ld.param.u32 	%r30, [_Z16gpukernelCLMWNr3ILi2ELi16ELi16EEvPdS0_S0_iii_param_4];
	ld.param.u32 	%r31, [_Z16gpukernelCLMWNr3ILi2ELi16ELi16EEvPdS0_S0_iii_param_5];
	cvta.to.global.u64 	%rd1, %rd6;
	mov.u32 	%r1, %tid.x;
	shr.u32 	%r47, %r1, 5;
	setp.ge.s32 	%p1, %r47, %r29;
	@%p1 bra 	$L__BB478_22;
	shr.u32 	%r32, %r1, 1;
	and.b32  	%r3, %r32, 15;
	and.b32  	%r4, %r1, 1;
	not.b32 	%r33, %r4;
	add.s32 	%r5, %r30, %r33;
	shr.u32 	%r34, %r5, 1;
	add.s32 	%r35, %r34, 1;
	and.b32  	%r6, %r35, 15;
	and.b32  	%r7, %r35, 7;
	add.s32 	%r8, %r7, -1;
	and.b32  	%r9, %r35, 3;
	and.b32  	%r36, %r35, -16;
	neg.s32 	%r10, %r36;
	add.s64 	%rd2, %rd1, 128;
	cvta.to.global.u64 	%rd3, %rd5;
$L__BB478_2:
	setp.ge.s32 	%p2, %r3, %r31;
	@%p2 bra 	$L__BB478_21;
	mul.lo.s32 	%r12, %r47, %r31;
	mov.u32 	%r48, %r3;
$L__BB478_4:
	setp.ge.s32 	%p3, %r4, %r30;
	mov.f64 	%fd89, 0d0000000000000000;
	@%p3 bra 	$L__BB478_18;
	setp.lt.u32 	%p4, %r5, 30;
	add.s32 	%r37, %r48, %r12;
	mul.lo.s32 	%r14, %r37, %r30;
	mov.f64 	%fd89, 0d0000000000000000;
	mov.u32 	%r52, %r4;
	@%p4 bra 	$L__BB478_8;
	add.s32 	%r49, %r4, %r14;
	mov.f64 	%fd89, 0d0000000000000000;
	mov.u32 	%r50, %r10;
	mov.u32 	%r52, %r4;
$L__BB478_7:
	.pragma "nounroll";
	mul.wide.s32 	%rd7, %r49, 8;
	add.s64 	%rd8, %rd2, %rd7;
	ld.global.f64 	%fd20, [%rd8+-128];
	add.f64 	%fd21, %fd89, %fd20;
	ld.global.f64 	%fd22, [%rd8+-112];
	add.f64 	%fd23, %fd21, %fd22;
	ld.global.f64 	%fd24, [%rd8+-96];
	add.f64 	%fd25, %fd23, %fd24;
	ld.global.f64 	%fd26, [%rd8+-80];
	add.f64 	%fd27, %fd25, %fd26;
	ld.global.f64 	%fd28, [%rd8+-64];
	add.f64 	%fd29, %fd27, %fd28;
	ld.global.f64 	%fd30, [%rd8+-48];
	add.f64 	%fd31, %fd29, %fd30;
	ld.global.f64 	%fd32, [%rd8+-32];
	add.f64 	%fd33, %fd31, %fd32;
	ld.global.f64 	%fd34, [%rd8+-16];
	add.f64 	%fd35, %fd33, %fd34;
	ld.global.f64 	%fd36, [%rd8];
	add.f64 	%fd37, %fd35, %fd36;
	ld.global.f64 	%fd38, [%rd8+16];
	add.f64 	%fd39, %fd37, %fd38;
	ld.global.f64 	%fd40, [%rd8+32];
	add.f64 	%fd41, %fd39, %fd40;
	ld.global.f64 	%fd42, [%rd8+48];
	add.f64 	%fd43, %fd41, %fd42;
	ld.global.f64 	%fd44, [%rd8+64];
	add.f64 	%fd45, %fd43, %fd44;
	ld.global.f64 	%fd46, [%rd8+80];
	add.f64 	%fd47, %fd45, %fd46;
	ld.global.f64 	%fd48, [%rd8+96];
	add.f64 	%fd49, %fd47, %fd48;
	ld.global.f64 	%fd50, [%rd8+112];
	add.f64 	%fd89, %fd49, %fd50;
	add.s32 	%r52, %r52, 32;
	add.s32 	%r50, %r50, 16;
	add.s32 	%r49, %r49, 32;
	setp.ne.s32 	%p5, %r50, 0;
	@%p5 bra 	$L__BB478_7;
$L__BB478_8:
	setp.eq.s32 	%p6, %r6, 0;
	@%p6 bra 	$L__BB478_18;
	add.s32 	%r38, %r6, -1;
	setp.lt.u32 	%p7, %r38, 7;
	@%p7 bra 	$L__BB478_11;
	add.s32 	%r39, %r52, %r14;
	mul.wide.s32 	%rd9, %r39, 8;
	add.s64 	%rd10, %rd1, %rd9;
	ld.global.f64 	%fd52, [%rd10];
	add.f64 	%fd53, %fd89, %fd52;
	ld.global.f64 	%fd54, [%rd10+16];
	add.f64 	%fd55, %fd53, %fd54;
	ld.global.f64 	%fd56, [%rd10+32];
	add.f64 	%fd57, %fd55, %fd56;
	ld.global.f64 	%fd58, [%rd10+48];
	add.f64 	%fd59, %fd57, %fd58;
	ld.global.f64 	%fd60, [%rd10+64];
	add.f64 	%fd61, %fd59, %fd60;
	ld.global.f64 	%fd62, [%rd10+80];
	add.f64 	%fd63, %fd61, %fd62;
	ld.global.f64 	%fd64, [%rd10+96];
	add.f64 	%fd65, %fd63, %fd64;
	ld.global.f64 	%fd66, [%rd10+112];
	add.f64 	%fd89, %fd65, %fd66;
	add.s32 	%r52, %r52, 16;
$L__BB478_11:
	setp.eq.s32 	%p8, %r7, 0;
	@%p8 bra 	$L__BB478_18;
	setp.lt.u32 	%p9, %r8, 3;
	@%p9 bra 	$L__BB478_14;
	add.s32 	%r40, %r52, %r14;
	mul.wide.s32 	%rd11, %r40, 8;
	add.s64 	%rd12, %rd1, %rd11;
	ld.global.f64 	%fd68, [%rd12];
	add.f64 	%fd69, %fd89, %fd68;
	ld.global.f64 	%fd70, [%rd12+16];
	add.f64 	%fd71, %fd69, %fd70;
	ld.global.f64 	%fd72, [%rd12+32];
	add.f64 	%fd73, %fd71, %fd72;
	ld.global.f64 	%fd74, [%rd12+48];
	add.f64 	%fd89, %fd73, %fd74;
	add.s32 	%r52, %r52, 8;
$L__BB478_14:
	setp.eq.s32 	%p10, %r9, 0;
	@%p10 bra 	$L__BB478_18;
	setp.eq.s32 	%p11, %r9, 1;
	add.s32 	%r41, %r52, %r14;
	mul.wide.s32 	%rd13, %r41, 8;
	add.s64 	%rd4, %rd1, %rd13;
	ld.global.f64 	%fd75, [%rd4];
	add.f64 	%fd89, %fd89, %fd75;
	@%p11 bra 	$L__BB478_18;
	setp.eq.s32 	%p12, %r9, 2;
	ld.global.f64 	%fd76, [%rd4+16];
	add.f64 	%fd89, %fd89, %fd76;
	@%p12 bra 	$L__BB478_18;
	ld.global.f64 	%fd77, [%rd4+32];
	add.f64 	%fd89, %fd89, %fd77;
$L__BB478_18:
	setp.ne.s32 	%p13, %r4, 0;
	// begin inline asm
	mov.b64 {%r42,%r43}, %fd89;
	// end inline asm
	shfl.sync.down.b32	%r45|%p14, %r43, 1, 31, -1;
	shfl.sync.down.b32	%r44|%p15, %r42, 1, 31, -1;
	// begin inline asm
	mov.b64 %fd79, {%r44,%r45};
	// end inline asm
	add.f64 	%fd15, %fd89, %fd79;
	@%p13 bra 	$L__BB478_20;
	add.s32 	%r46, %r48, %r12;
	mul.wide.s32 	%rd14, %r46, 8;
	add.s64 	%rd15, %rd3, %rd14;
	ld.global.f64 	%fd80, [%rd15];
	add.f64 	%fd81, %fd15, %fd80;
	st.global.f64 	[%rd15], %fd81;
$L__BB478_20:
	add.s32 	%r48, %r48, 16;
	setp.lt.s32 	%p16, %r48, %r31;
	@%p16 bra 	$L__BB478_4;
$L__BB478_21:
	add.s32 	%r47, %r47, 16;
	setp.lt.s32 	%p17, %r47, %r29;
	@%p17 bra 	$L__BB478_2;
$L__BB478_22:
	ret;

}
	// .globl	_Z16gpukernelCLMWNr3ILi2ELi32ELi1EEvPdS0_S0_iii
.visible .entry _Z16gpukernelCLMWNr3ILi2ELi32ELi1EEvPdS0_S0_iii(
	.param .u64 .ptr .align 1 _Z16gpukernelCLMWNr3ILi2ELi32ELi1EEvPdS0_S0_iii_param_0,
	.param .u64 .ptr .align 1 _Z16gpukernelCLMWNr3ILi2ELi32ELi1EEvPdS0_S0_iii_param_1,
	.param .u64 .ptr .align 1 _Z16gpukernelCLMWNr3ILi2ELi32ELi1EEvPdS0_S0_iii_param_2,
	.param .u32 _Z16gpukernelCLMWNr3ILi2ELi32ELi1EEvPdS0_S0_iii_param_3,
	.param .u32 _Z16gpukernelCLMWNr3ILi2ELi32ELi1EEvPdS0_S0_iii_param_4,
	.param .u32 _Z16gpukernelCLMWNr3ILi2ELi32ELi1EEvPdS0_S0_iii_param_5
)
{
	.reg .pred 	%p<18>;
	.reg .b32 	%r<54>;
	.reg .b64 	%rd<16>;
	.reg .b64 	%fd<90>;

	ld.param.u64 	%rd5, [_Z16gpukernelCLMWNr3ILi2ELi32ELi1EEvPdS0_S0_iii_param_0];
	ld.param.u64 	%rd6, [_Z16gpukernelCLMWNr3ILi2ELi32ELi1EEvPdS0_S0_iii_param_1];
	ld.param.u32 	%r29, [_Z16gpukernelCLMWNr3ILi2ELi32ELi1EEvPdS0_S0_iii_param_3];
	ld.param.u32 	%r30, [_Z16gpukernelCLMWNr3ILi2ELi32ELi1EEvPdS0_S0_iii_param_4];
	ld.param.u32 	%r31, [_Z16gpukernelCLMWNr3ILi2ELi32ELi1EEvPdS0_S0_iii_param_5];
	cvta.to.global.u64 	%rd1, %rd6;
	mov.u32 	%r1, %tid.x;
	shr.u32 	%r46, %r1, 1;
	setp.ge.s32 	%p1, %r46, %r29;
	@%p1 bra 	$L__BB479_22;
	and.b32  	%r3, %r1, 1;
	not.b32 	%r32, %r3;
	add.s32 	%r4, %r30, %r32;
	shr.u32 	%r33, %r4, 1;
	add.s32 	%r34, %r33, 1;
	and.b32  	%r5, %r34, 15;
	add.s32 	%r6, %r5, -1;
	and.b32  	%r7, %r34, 7;
	add.s32 	%r8, %r7, -1;
	and.b32  	%r9, %r34, 3;
	and.b32  	%r35, %r34, -16;
	neg.s32 	%r10, %r35;
	add.s64 	%rd2, %rd1, 128;
	cvta.to.global.u64 	%rd3, %rd5;
$L__BB479_2:
	setp.lt.s32 	%p2, %r31, 1;
	@%p2 bra 	$L__BB479_21;
	mul.lo.s32 	%r12, %r46, %r31;
	mov.b32 	%r47, 0;
$L__BB479_4:
	setp.ge.s32 	%p3, %r3, %r30;
	mov.f64 	%fd89, 0d0000000000000000;
	@%p3 bra 	$L__BB479_18;
	setp.lt.u32 	%p4, %r4, 30;
	add.s32 	%r37, %r47, %r12;
	mul.lo.s32 	%r14, %r37, %r30;
	mov.f64 	%fd89, 0d0000000000000000;
	mov.u32 	%r51, %r3;
	@%p4 bra 	$L__BB479_8;
	add.s32 	%r48, %r3, %r14;
	mov.f64 	%fd89, 0d0000000000000000;
	mov.u32 	%r49, %r10;
	mov.u32 	%r51, %r3;
$L__BB479_7:
	.pragma "nounroll";
	mul.wide.s32 	%rd7, %r48, 8;
	add.s64 	%rd8, %rd2, %rd7;
	ld.global.f64 	%fd20, [%rd8+-128];
	add.f64 	%fd21, %fd89, %fd20;
	ld.global.f64 	%fd22, [%rd8+-112];
	add.f64 	%fd23, %fd21, %fd22;
	ld.global.f64 	%fd24, [%rd8+-96];
	add.f64 	%fd25, %fd23, %fd24;
	ld.global.f64 	%fd26, [%rd8+-80];
	add.f64 	%fd27, %fd25, %fd26;
	ld.global.f64 	%fd28, [%rd8+-64];
	add.f64 	%fd29, %fd27, %fd28;
	ld.global.f64 	%fd30, [%rd8+-48];
	add.f64 	%fd31, %fd29, %fd30;
	ld.global.f64 	%fd32, [%rd8+-32];
	add.f64 	%fd33, %fd31, %fd32;
	ld.global.f64 	%fd34, [%rd8+-16];
	add.f64 	%fd35, %fd33, %fd34;
	ld.global.f64 	%fd36, [%rd8];
	add.f64 	%fd37, %fd35, %fd36;
	ld.global.f64 	%fd38, [%rd8+16];
	add.f64 	%fd39, %fd37, %fd38;
	ld.global.f64 	%fd40, [%rd8+32];
	add.f64 	%fd41, %fd39, %fd40;
	ld.global.f64 	%fd42, [%rd8+48];
	add.f64 	%fd43, %fd41, %fd42;
	ld.global.f64 	%fd44, [%rd8+64];
	add.f64 	%fd45, %fd43, %fd44;
	ld.global.f64 	%fd46, [%rd8+80];
	add.f64 	%fd47, %fd45, %fd46;
	ld.global.f64 	%fd48, [%rd8+96];
	add.f64 	%fd49, %fd47, %fd48;
	ld.global.f64 	%fd50, [%rd8+112];
	add.f64 	%fd89, %fd49, %fd50;
	add.s32 	%r51, %r51, 32;
	add.s32 	%r49, %r49, 16;
	add.s32 	%r48, %r48, 32;
	setp.ne.s32 	%p5, %r49, 0;
	@%p5 bra 	$L__BB479_7;
$L__BB479_8:
	setp.eq.s32 	%p6, %r5, 0;
	@%p6 bra 	$L__BB479_18;
	setp.lt.u32 	%p7, %r6, 7;
	@%p7 bra 	$L__BB479_11;
	add.s32 	%r38, %r51, %r14;
	mul.wide.s32 	%rd9, %r38, 8;
	add.s64 	%rd10, %rd1, %rd9;
	ld.global.f64 	%fd52, [%rd10];
	add.f64 	%fd53, %fd89, %fd52;
	ld.global.f64 	%fd54, [%rd10+16];
	add.f64 	%fd55, %fd53, %fd54;
	ld.global.f64 	%fd56, [%rd10+32];
	add.f64 	%fd57, %fd55, %fd56;
	ld.global.f64 	%fd58, [%rd10+48];
	add.f64 	%fd59, %fd57, %fd58;
	ld.global.f64 	%fd60, [%rd10+64];
	add.f64 	%fd61, %fd59, %fd60;
	ld.global.f64 	%fd62, [%rd10+80];
	add.f64 	%fd63, %fd61, %fd62;
	ld.global.f64 	%fd64, [%rd10+96];
	add.f64 	%fd65, %fd63, %fd64;
	ld.global.f64 	%fd66, [%rd10+112];
	add.f64 	%fd89, %fd65, %fd66;
	add.s32 	%r51, %r51, 16;
$L__BB479_11:
	setp.eq.s32 	%p8, %r7, 0;
	@%p8 bra 	$L__BB479_18;
	setp.lt.u32 	%p9, %r8, 3;
	@%p9 bra 	$L__BB479_14;
	add.s32 	%r39, %r51, %r14;
	mul.wide.s32 	%rd11, %r39, 8;
	add.s64 	%rd12, %rd1, %rd11;
	ld.global.f64 	%fd68, [%rd12];
	add.f64 	%fd69, %fd89, %fd68;
	ld.global.f64 	%fd70, [%rd12+16];
	add.f64 	%fd71, %fd69, %fd70;
	ld.global.f64 	%fd72, [%rd12+32];
	add.f64 	%fd73, %fd71, %fd72;
	ld.global.f64 	%fd74, [%rd12+48];
	add.f64 	%fd89, %fd73, %fd74;
	add.s32 	%r51, %r51, 8;
$L__BB479_14:
	setp.eq.s32 	%p10, %r9, 0;
	@%p10 bra 	$L__BB479_18;
	setp.eq.s32 	%p11, %r9, 1;
	add.s32 	%r40, %r51, %r14;
	mul.wide.s32 	%rd13, %r40, 8;
	add.s64 	%rd4, %rd1, %rd13;
	ld.global.f64 	%fd75, [%rd4];
	add.f64 	%fd89, %fd89, %fd75;
	@%p11 bra 	$L__BB479_18;
	setp.eq.s32 	%p12, %r9, 2;
	ld.global.f64 	%fd76, [%rd4+16];
	add.f64 	%fd89, %fd89, %fd76;
	@%p12 bra 	$L__BB479_18;
	ld.global.f64 	%fd77, [%rd4+32];
	add.f64 	%fd89, %fd89, %fd77;
$L__BB479_18:
	setp.ne.s32 	%p13, %r3, 0;
	// begin inline asm
	mov.b64 {%r41,%r42}, %fd89;
	// end inline asm
	shfl.sync.down.b32	%r44|%p14, %r42, 1, 31, -1;
	shfl.sync.down.b32	%r43|%p15, %r41, 1, 31, -1;
	// begin inline asm
	mov.b64 %fd79, {%r43,%r44};
	// end inline asm
	add.f64 	%fd15, %fd89, %fd79;
	@%p13 bra 	$L__BB479_20;
	add.s32 	%r45, %r47, %r12;
	mul.wide.u32 	%rd14, %r45, 8;
	add.s64 	%rd15, %rd3, %rd14;
	ld.global.f64 	%fd80, [%rd15];
	add.f64 	%fd81, %fd15, %fd80;
	st.global.f64 	[%rd15], %fd81;
$L__BB479_20:
	add.s32 	%r47, %r47, 1;
	setp.ne.s32 	%p16, %r47, %r31;
	@%p16 bra 	$L__BB479_4;
$L__BB479_21:
	add.s32 	%r46, %r46, 512;
	setp.lt.s32 	%p17, %r46, %r29;
	@%p17 bra 	$L__BB479_2;
$L__BB479_22:
	ret;

}
	// .globl	_Z16gpukernelCLMWNr3ILi2ELi32ELi2EEvPdS0_S0_iii
.visible .entry _Z16gpukernelCLMWNr3ILi2ELi32ELi2EEvPdS0_S0_iii(
	.param .u64 .ptr .align 1 _Z16gpukernelCLMWNr3ILi2ELi32ELi2EEvPdS0_S0_iii_param_0,
	.param .u64 .ptr .align 1 _Z16gpukernelCLMWNr3ILi2ELi32ELi2EEvPdS0_S0_iii_param_1,
	.param .u64 .ptr .align 1 _Z16gpukernelCLMWNr3ILi2ELi32ELi2EEvPdS0_S0_iii_param_2,
	.param .u32 _Z16gpukernelCLMWNr3ILi2ELi32ELi2EEvPdS0_S0_iii_param_3,
	.param .u32 _Z16gpukernelCLMWNr3ILi2ELi32ELi2EEvPdS0_S0_iii_param_4,
	.param .u32 _Z16gpukernelCLMWNr3ILi2ELi32ELi2EEvPdS0_S0_iii_param_5
)
{
	.reg .pred 	%p<18>;
	.reg .b32 	%r<55>;
	.reg .b64 	%rd<16>;
	.reg .b64 	%fd<90>;

	ld.param.u64 	%rd5, [_Z16gpukernelCLMWNr3ILi2ELi32ELi2EEvPdS0_S0_iii_param_0];
	ld.param.u64 	%rd6, [_Z16gpukernelCLMWNr3ILi2ELi32ELi2EEvPdS0_S0_iii_param_1];
	ld.param.u32 	%r29, [_Z16gpukernelCLMWNr3ILi2ELi32ELi2EEvPdS0_S0_iii_param_3];
	ld.param.u32 	%r30, [_Z16gpukernelCLMWNr3ILi2ELi32ELi2EEvPdS0_S0_iii_param_4];
	ld.param.u32 	%r31, [_Z16gpukernelCLMWNr3ILi2ELi32ELi2EEvPdS0_S0_iii_param_5];
	cvta.to.global.u64 	%rd1, %rd6;
	mov.u32 	%r1, %tid.x;
	shr.u32 	%r47, %r1, 2;
	setp.ge.s32 	%p1, %r47, %r29;
	@%p1 bra 	$L__BB480_22;
	shr.u32 	%r32, %r1, 1;
	and.b32  	%r3, %r32, 1;
	and.b32  	%r4, %r1, 1;
	not.b32 	%r33, %r4;
	add.s32 	%r5, %r30, %r33;
	shr.u32 	%r34, %r5, 1;
	add.s32 	%r35, %r34, 1;
	and.b32  	%r6, %r35, 15;
	and.b32  	%r7, %r35, 7;
	add.s32 	%r8, %r7, -1;
	and.b32  	%r9, %r35, 3;
	and.b32  	%r36, %r35, -16;
	neg.s32 	%r10, %r36;
	add.s64 	%rd2, %rd1, 128;
	cvta.to.global.u64 	%rd3, %rd5;
$L__BB480_2:
	setp.ge.s32 	%p2, %r3, %r31;
	@%p2 bra 	$L__BB480_21;
	mul.lo.s32 	%r12, %r47, %r31;
	mov.u32 	%r48, %r3;
$L__BB480_4:
	setp.ge.s32 	%p3, %r4, %r30;
	mov.f64 	%fd89, 0d0000000000000000;
	@%p3 bra 	$L__BB480_18;
	setp.lt.u32 	%p4, %r5, 30;
	add.s32 	%r37, %r48, %r12;
	mul.lo.s32 	%r14, %r37, %r30;
	mov.f64 	%fd89, 0d0000000000000000;
	mov.u32 	%r52, %r4;
	@%p4 bra 	$L__BB480_8;
	add.s32 	%r49, %r4, %r14;
	mov.f64 	%fd89, 0d0000000000000000;
	mov.u32 	%r50, %r10;
	mov.u32 	%r52, %r4;
$L__BB480_7:
	.pragma "nounroll";
	mul.wide.s32 	%rd7, %r49, 8;
	add.s64 	%rd8, %rd2, %rd7;
	ld.global.f64 	%fd20, [%rd8+-128];
	add.f64 	%fd21, %fd89, %fd20;
	ld.global.f64 	%fd22, [%rd8+-112];
	add.f64 	%fd23, %fd21, %fd22;
	ld.global.f64 	%fd24, [%rd8+-96];
	add.f64 	%fd25, %fd23, %fd24;
	ld.global.f64 	%fd26, [%rd8+-80];
	add.f64 	%fd27, %fd25, %fd26;
	ld.global.f64 	%fd28, [%rd8+-64];
	add.f64 	%fd29, %fd27, %fd28;
	ld.global.f64 	%fd30, [%rd8+-48];
	add.f64 	%fd31, %fd29, %fd30;
	ld.global.f64 	%fd32, [%rd8+-32];
	add.f64 	%fd33, %fd31, %fd32;
	ld.global.f64 	%fd34, [%rd8+-16];
	add.f64 	%fd35, %fd33, %fd34;
	ld.global.f64 	%fd36, [%rd8];
	add.f64 	%fd37, %fd35, %fd36;
	ld.global.f64 	%fd38, [%rd8+16];
	add.f64 	%fd39, %fd37, %fd38;
	ld.global.f64 	%fd40, [%rd8+32];
	add.f64 	%fd41, %fd39, %fd40;
	ld.global.f64 	%fd42, [%rd8+48];
	add.f64 	%fd43, %fd41, %fd42;
	ld.global.f64 	%fd44, [%rd8+64];
	add.f64 	%fd45, %fd43, %fd44;
	ld.global.f64 	%fd46, [%rd8+80];
	add.f64 	%fd47, %fd45, %fd46;
	ld.global.f64 	%fd48, [%rd8+96];
	add.f64 	%fd49, %fd47, %fd48;
	ld.global.f64 	%fd50, [%rd8+112];
	add.f64 	%fd89, %fd49, %fd50;
	add.s32 	%r52, %r52, 32;
	add.s32 	%r50, %r50, 16;
	add.s32 	%r49, %r49, 32;
	setp.ne.s32 	%p5, %r50, 0;
	@%p5 bra 	$L__BB480_7;
$L__BB480_8:
	setp.eq.s32 	%p6, %r6, 0;
	@%p6 bra 	$L__BB480_18;
	add.s32 	%r38, %r6, -1;
	setp.lt.u32 	%p7, %r38, 7;
	@%p7 bra 	$L__BB480_11;
	add.s32 	%r39, %r52, %r14;
	mul.wide.s32 	%rd9, %r39, 8;
	add.s64 	%rd10, %rd1, %rd9;
	ld.global.f64 	%fd52, [%rd10];
	add.f64 	%fd53, %fd89, %fd52;
	ld.global.f64 	%fd54, [%rd10+16];
	add.f64 	%fd55, %fd53, %fd54;
	ld.global.f64 	%fd56, [%rd10+32];
	add.f64 	%fd57, %fd55, %fd56;
	ld.global.f64 	%fd58, [%rd10+48];
	add.f64 	%fd59, %fd57, %fd58;
	ld.global.f64 	%fd60, [%rd10+64];
	add.f64 	%fd61, %fd59, %fd60;
	ld.global.f64 	%fd62, [%rd10+80];
	add.f64 	%fd63, %fd61, %fd62;
	ld.global.f64 	%fd64, [%rd10+96];
	add.f64 	%fd65, %fd63, %fd64;
	ld.global.f64 	%fd66, [%rd10+112];
	add.f64 	%fd89, %fd65, %fd66;
	add.s32 	%r52, %r52, 16;
$L__BB480_11:
	setp.eq.s32 	%p8, %r7, 0;
	@%p8 bra 	$L__BB480_18;
	setp.lt.u32 	%p9, %r8, 3;
	@%p9 bra 	$L__BB480_14;
	add.s32 	%r40, %r52, %r14;
	mul.wide.s32 	%rd11, %r40, 8;
	add.s64 	%rd12, %rd1, %rd11;
	ld.global.f64 	%fd68, [%rd12];
	add.f64 	%fd69, %fd89, %fd68;
	ld.global.f64 	%fd70, [%rd12+16];
	add.f64 	%fd71, %fd69, %fd70;
	ld.global.f64 	%fd72, [%rd12+32];
	add.f64 	%fd73, %fd71, %fd72;
	ld.global.f64 	%fd74, [%rd12+48];
	add.f64 	%fd89, %fd73, %fd74;
	add.s32 	%r52, %r52, 8;
$L__BB480_14:
	setp.eq.s32 	%p10, %r9, 0;
	@%p10 bra 	$L__BB480_18;
	setp.eq.s32 	%p11, %r9, 1;
	add.s32 	%r41, %r52, %r14;
	mul.wide.s32 	%rd13, %r41, 8;
	add.s64 	%rd4, %rd1, %rd13;
	ld.global.f64 	%fd75, [%rd4];
	add.f64 	%fd89, %fd89, %fd75;
	@%p11 bra 	$L__BB480_18;
	setp.eq.s32 	%p12, %r9, 2;
	ld.global.f64 	%fd76, [%rd4+16];
	add.f64 	%fd89, %fd89, %fd76;
	@%p12 bra 	$L__BB480_18;
	ld.global.f64 	%fd77, [%rd4+32];
	add.f64 	%fd89, %fd89, %fd77;
$L__BB480_18:
	setp.ne.s32 	%p13, %r4, 0;
	// begin inline asm
	mov.b64 {%r42,%r43}, %fd89;
	// end inline asm
	shfl.sync.down.b32	%r45|%p14, %r43, 1, 31, -1;
	shfl.sync.down.b32	%r44|%p15, %r42, 1, 31, -1;
	// begin inline asm
	mov.b64 %fd79, {%r44,%r45};
	// end inline asm
	add.f64 	%fd15, %fd89, %fd79;
	@%p13 bra 	$L__BB480_20;
	add.s32 	%r46, %r48, %r12;
	mul.wide.s32 	%rd14, %r46, 8;
	add.s64 	%rd15, %rd3, %rd14;
	ld.global.f64 	%fd80, [%rd15];
	add.f64 	%fd81, %fd15, %fd80;
	st.global.f64 	[%rd15], %fd81;
$L__BB480_20:
	add.s32 	%r48, %r48, 2;
	setp.lt.s32 	%p16, %r48, %r31;
	@%p16 bra 	$L__BB480_4;
$L__BB480_21:
	add.s32 	%r47, %r47, 256;
	setp.lt.s32 	%p17, %r47, %r29;
	@%p17 bra 	$L__BB480_2;
$L__BB480_22:
	ret;

}
	// .globl	_Z16gpukernelCLMWNr3ILi2ELi32ELi4EEvPdS0_S0_iii
.visible .entry _Z16gpukernelCLMWNr3ILi2ELi32ELi4EEvPdS0_S0_iii(
	.param .u64 .ptr .align 1 _Z16gpukernelCLMWNr3ILi2ELi32ELi4EEvPdS0_S0_iii_param_0,
	.param .u64 .ptr .align 1 _Z16gpukernelCLMWNr3ILi2ELi32ELi4EEvPdS0_S0_iii_param_1,
	.param .u64 .ptr .align 1 _Z16gpukernelCLMWNr3ILi2ELi32ELi4EEvPdS0_S0_iii_param_2,
	.param .u32 _Z16gpukernelCLMWNr3ILi2ELi32ELi4EEvPdS0_S0_iii_param_3,
	.param .u32 _Z16gpukernelCLMWNr3ILi2ELi32ELi4EEvPdS0_S0_iii_param_4,
	.param .u32 _Z16gpukernelCLMWNr3ILi2ELi32ELi4EEvPdS0_S0_iii_param_5
)
{
	.reg .pred 	%p<18>;
	.reg .b32 	%r<55>;
	.reg .b64 	%rd<16>;
	.reg .b64 	%fd<90>;

	ld.param.u64 	%rd5, [_Z16gpukernelCLMWNr3ILi2ELi32ELi4EEvPdS0_S0_iii_param_0];
	ld.param.u64 	%rd6, [_Z16gpukernelCLMWNr3ILi2ELi32ELi4EEvPdS0_S0_iii_param_1];
	ld.param.u32 	%r29, [_Z16gpukernelCLMWNr3ILi2ELi32ELi4EEvPdS0_S0_iii_param_3];
	ld.param.u32 	%r30, [_Z16gpukernelCLMWNr3ILi2ELi32ELi4EEvPdS0_S0_iii_param_4];
	ld.param.u32 	%r31, [_Z16gpukernelCLMWNr3ILi2ELi32ELi4EEvPdS0_S0_iii_param_5];
	cvta.to.global.u64 	%rd1, %rd6;
	mov.u32 	%r1, %tid.x;
	shr.u32 	%r47, %r1, 3;
	setp.ge.s32 	%p1, %r47, %r29;
	@%p1 bra 	$L__BB481_22;
	shr.u32 	%r32, %r1, 1;
	and.b32  	%r3, %r32, 3;
	and.b32  	%r4, %r1, 1;
	not.b32 	%r33, %r4;
	add.s32 	%r5, %r30, %r33;
	shr.u32 	%r34, %r5, 1;
	add.s32 	%r35, %r34, 1;
	and.b32  	%r6, %r35, 15;
	and.b32  	%r7, %r35, 7;
	add.s32 	%r8, %r7, -1;
	and.b32  	%r9, %r35, 3;
	and.b32  	%r36, %r35, -16;
	neg.s32 	%r10, %r36;
	add.s64 	%rd2, %rd1, 128;
	cvta.to.global.u64 	%rd3, %rd5;
$L__BB481_2:
	setp.ge.s32 	%p2, %r3, %r31;
	@%p2 bra 	$L__BB481_21;
	mul.lo.s32 	%r12, %r47, %r31;
	mov.u32 	%r48, %r3;
$L__BB481_4:
	setp.ge.s32 	%p3, %r4, %r30;
	mov.f64 	%fd89, 0d0000000000000000;
	@%p3 bra 	$L__BB481_18;
	setp.lt.u32 	%p4, %r5, 30;
	add.s32 	%r37, %r48, %r12;
	mul.lo.s32 	%r14, %r37, %r30;
	mov.f64 	%fd89, 0d0000000000000000;
	mov.u32 	%r52, %r4;
	@%p4 bra 	$L__BB481_8;
	add.s32 	%r49, %r4, %r14;
	mov.f64 	%fd89, 0d0000000000000000;
	mov.u32 	%r50, %r10;
	mov.u32 	%r52, %r4;
$L__BB481_7:
	.pragma "nounroll";
	mul.wide.s32 	%rd7, %r49, 8;
	add.s64 	%rd8, %rd2, %rd7;
	ld.global.f64 	%fd20, [%rd8+-128];
	add.f64 	%fd21, %fd89, %fd20;
	ld.global.f64 	%fd22, [%rd8+-112];
	add.f64 	%fd23, %fd21, %fd22;
	ld.global.f64 	%fd24, [%rd8+-96];
	add.f64 	%fd25, %fd23, %fd24;
	ld.global.f64 	%fd26, [%rd8+-80];
	add.f64 	%fd27, %fd25, %fd26;
	ld.global.f64 	%fd28, [%rd8+-64];
	add.f64 	%fd29, %fd27, %fd28;
	ld.global.f64 	%fd30, [%rd8+-48];
	add.f64 	%fd31, %fd29, %fd30;
	ld.global.f64 	%fd32, [%rd8+-32];
	add.f64 	%fd33, %fd31, %fd32;
	ld.global.f64 	%fd34, [%rd8+-16];
	add.f64 	%fd35, %fd33, %fd34;
	ld.global.f64 	%fd36, [%rd8];
	add.f64 	%fd37, %fd35, %fd36;
	ld.global.f64 	%fd38, [%rd8+16];
	add.f64 	%fd39, %fd37, %fd38;
	ld.global.f64 	%fd40, [%rd8+32];
	add.f64 	%fd41, %fd39, %fd40;
	ld.global.f64 	%fd42, [%rd8+48];
	add.f64 	%fd43, %fd41, %fd42;
	ld.global.f64 	%fd44, [%rd8+64];
	add.f64 	%fd45, %fd43, %fd44;
	ld.global.f64 	%fd46, [%rd8+80];
	add.f64 	%fd47, %fd45, %fd46;
	ld.global.f64 	%fd48, [%rd8+96];
	add.f64 	%fd49, %fd47, %fd48;
	ld.global.f64 	%fd50, [%rd8+112];
	add.f64 	%fd89, %fd49, %fd50;
	add.s32 	%r52, %r52, 32;
	add.s32 	%r50, %r50, 16;
	add.s32 	%r49, %r49, 32;
	setp.ne.s32 	%p5, %r50, 0;
	@%p5 bra 	$L__BB481_7;
$L__BB481_8:
	setp.eq.s32 	%p6, %r6, 0;
	@%p6 bra 	$L__BB481_18;
	add.s32 	%r38, %r6, -1;
	setp.lt.u32 	%p7, %r38, 7;
	@%p7 bra 	$L__BB481_11;
	add.s32 	%r39, %r52, %r14;
	mul.wide.s32 	%rd9, %r39, 8;
	add.s64 	%rd10, %rd1, %rd9;
	ld.global.f64 	%fd52, [%rd10];
	add.f64 	%fd53, %fd89, %fd52;
	ld.global.f64 	%fd54, [%rd10+16];
	add.f64 	%fd55, %fd53, %fd54;
	ld.global.f64 	%fd56, [%rd10+32];
	add.f64 	%fd57, %fd55, %fd56;
	ld.global.f64 	%fd58, [%rd10+48];
	add.f64 	%fd59, %fd57, %fd58;
	ld.global.f64 	%fd60, [%rd10+64];
	add.f64 	%fd61, %fd59, %fd60;
	ld.global.f64 	%fd62, [%rd10+80];
	add.f64 	%fd63, %fd61, %fd62;
	ld.global.f64 	%fd64, [%rd10+96];
	add.f64 	%fd65, %fd63, %fd64;
	ld.global.f64 	%fd66, [%rd10+112];
	add.f64 	%fd89, %fd65, %fd66;
	add.s32 	%r52, %r52, 16;
$L__BB481_11:
	setp.eq.s32 	%p8, %r7, 0;
	@%p8 bra 	$L__BB481_18;
	setp.lt.u32 	%p9, %r8, 3;
	@%p9 bra 	$L__BB481_14;
	add.s32 	%r40, %r52, %r14;
	mul.wide.s32 	%rd11, %r40, 8;
	add.s64 	%rd12, %rd1, %rd11;
	ld.global.f64 	%fd68, [%rd12];
	add.f64 	%fd69, %fd89, %fd68;
	ld.global.f64 	%fd70, [%rd12+16];
	add.f64 	%fd71, %fd69, %fd70;
	ld.global.f64 	%fd72, [%rd12+32];
	add.f64 	%fd73, %fd71, %fd72;
	ld.global.f64 	%fd74, [%rd12+48];
	add.f64 	%fd89, %fd73, %fd74;
	add.s32 	%r52, %r52, 8;
$L__BB481_14:
	setp.eq.s32 	%p10, %r9, 0;
	@%p10 bra 	$L__BB481_18;
	setp.eq.s32 	%p11, %r9, 1;
	add.s32 	%r41, %r52, %r14;
	mul.wide.s32 	%rd13, %r41, 8;
	add.s64 	%rd4, %rd1, %rd13;
	ld.global.f64 	%fd75, [%rd4];
	add.f64 	%fd89, %fd89, %fd75;
	@%p11 bra 	$L__BB481_18;
	setp.eq.s32 	%p12, %r9, 2;
	ld.global.f64 	%fd76, [%rd4+16];
	add.f64 	%fd89, %fd89, %fd76;
	@%p12 bra 	$L__BB481_18;
	ld.global.f64 	%fd77, [%rd4+32];
	add.f64 	%fd89, %fd89, %fd77;
$L__BB481_18:
	setp.ne.s32 	%p13, %r4, 0;
	// begin inline asm
	mov.b64 {%r42,%r43}, %fd89;
	// end inline asm
	shfl.sync.down.b32	%r45|%p14, %r43, 1, 31, -1;
	shfl.sync.down.b32	%r44|%p15, %r42, 1, 31, -1;
	// begin inline asm
	mov.b64 %fd79, {%r44,%r45};
	// end inline asm
	add.f64 	%fd15, %fd89, %fd79;
	@%p13 bra 	$L__BB481_20;
	add.s32 	%r46, %r48, %r12;
	mul.wide.s32 	%rd14, %r46, 8;
	add.s64 	%rd15, %rd3, %rd14;
	ld.global.f64 	%fd80, [%rd15];
	add.f64 	%fd81, %fd15, %fd80;
	st.global.f64 	[%rd15], %fd81;
$L__BB481_20:
	add.s32 	%r48, %r48, 4;
	setp.lt.s32 	%p16, %r48, %r31;
	@%p16 bra 	$L__BB481_4;
$L__BB481_21:
	add.s32 	%r47, %r47, 128;
	setp.lt.s32 	%p17, %r47, %r29;
	@%p17 bra 	$L__BB481_2;
$L__BB481_22:
	ret;

}
	// .globl	_Z16gpukernelCLMWNr3ILi2ELi32ELi8EEvPdS0_S0_iii
.visible .entry _Z16gpukernelCLMWNr3ILi2ELi32ELi8EEvPdS0_S0_iii(
	.param .u64 .ptr .align 1 _Z16gpukernelCLMWNr3ILi2ELi32ELi8EEvPdS0_S0_iii_param_0,
	.param .u64 .ptr .align 1 _Z16gpukernelCLMWNr3ILi2ELi32ELi8EEvPdS0_S0_iii_param_1,
	.param .u64 .ptr .align 1 _Z16gpukernelCLMWNr3ILi2ELi32ELi8EEvPdS0_S0_iii_param_2,
	.param .u32 _Z16gpukernelCLMWNr3ILi2ELi32ELi8EEvPdS0_S0_iii_param_3,
	.param .u32 _Z16gpukernelCLMWNr3ILi2ELi32ELi8EEvPdS0_S0_iii_param_4,
	.param .u32 _Z16gpukernelCLMWNr3ILi2ELi32ELi8EEvPdS0_S0_iii_param_5
)
{
	.reg .pred 	%p<18>;
	.reg .b32 	%r<55>;
	.reg .b64 	%rd<16>;
	.reg .b64 	%fd<90>;

	ld.param.u64 	%rd5, [_Z16gpukernelCLMWNr3ILi2ELi32ELi8EEvPdS0_S0_iii_param_0];
	ld.param.u64 	%rd6, [_Z16gpukernelCLMWNr3ILi2ELi32ELi8EEvPdS0_S0_iii_param_1];
	ld.param.u32 	%r29, [_Z16gpukernelCLMWNr3ILi2ELi32ELi8EEvPdS0_S0_iii_param_3];
	ld.param.u32 	%r30, [_Z16gpukernelCLMWNr3ILi2ELi32ELi8EEvPdS0_S0_iii_param_4];
	ld.param.u32 	%r31, [_Z16gpukernelCLMWNr3ILi2ELi32ELi8EEvPdS0_S0_iii_param_5];
	cvta.to.global.u64 	%rd1, %rd6;
	mov.u32 	%r1, %tid.x;
	shr.u32 	%r47, %r1, 4;
	setp.ge.s32 	%p1, %r47, %r29;
	@%p1 bra 	$L__BB482_22;
	shr.u32 	%r32, %r1, 1;
	and.b32  	%r3, %r32, 7;
	and.b32  	%r4, %r1, 1;
	not.b32 	%r33, %r4;
	add.s32 	%r5, %r30, %r33;
	shr.u32 	%r34, %r5, 1;
	add.s32 	%r35, %r34, 1;
	and.b32  	%r6, %r35, 15;
	and.b32  	%r7, %r35, 7;
	add.s32 	%r8, %r7, -1;
	and.b32  	%r9, %r35, 3;
	and.b32  	%r36, %r35, -16;
	neg.s32 	%r10, %r36;
	add.s64 	%rd2, %rd1, 128;
	cvta.to.global.u64 	%rd3, %rd5;
$L__BB482_2:
	setp.ge.s32 	%p2, %r3, %r31;
	@%p2 bra 	$L__BB482_21;
	mul.lo.s32 	%r12, %r47, %r31;
	mov.u32 	%r48, %r3;
$L__BB482_4:
	setp.ge.s32 	%p3, %r4, %r30;
	mov.f64 	%fd89, 0d0000000000000000;
	@%p3 bra 	$L__BB482_18;
	setp.lt.u32 	%p4, %r5, 30;
	add.s32 	%r37, %r48, %r12;
	mul.lo.s32 	%r14, %r37, %r30;
	mov.f64 	%fd89, 0d0000000000000000;
	mov.u32 	%r52, %r4;
	@%p4 bra 	$L__BB482_8;
	add.s32 	%r49, %r4, %r14;
	mov.f64 	%fd89, 0d0000000000000000;
	mov.u32 	%r50, %r10;
	mov.u32 	%r52, %r4;
$L__BB482_7:
	.pragma "nounroll";
	mul.wide.s32 	%rd7, %r49, 8;
	add.s64 	%rd8, %rd2, %rd7;
	ld.global.f64 	%fd20, [%rd8+-128];
	add.f64 	%fd21, %fd89, %fd20;
	ld.global.f64 	%fd22, [%rd8+-112];
	add.f64 	%fd23, %fd21, %fd22;
	ld.global.f64 	%fd24, [%rd8+-96];
	add.f64 	%fd25, %fd23, %fd24;
	ld.global.f64 	%fd26, [%rd8+-80];
	add.f64 	%fd27, %fd25, %fd26;
	ld.global.f64 	%fd28, [%rd8+-64];
	add.f64 	%fd29, %fd27, %fd28;
	ld.global.f64 	%fd30, [%rd8+-48];
	add.f64 	%fd31, %fd29, %fd30;
	ld.global.f64 	%fd32, [%rd8+-32];
	add.f64 	%fd33, %fd31, %fd32;
	ld.global.f64 	%fd34, [%rd8+-16];
	add.f64 	%fd35, %fd33, %fd34;
	ld.global.f64 	%fd36, [%rd8];
	add.f64 	%fd37, %fd35, %fd36;
	ld.global.f64 	%fd38, [%rd8+16];
	add.f64 	%fd39, %fd37, %fd38;
	ld.global.f64 	%fd40, [%rd8+32];
	add.f64 	%fd41, %fd39, %fd40;
	ld.global.f64 	%fd42, [%rd8+48];
	add.f64 	%fd43, %fd41, %fd42;
	ld.global.f64 	%fd44, [%rd8+64];
	add.f64 	%fd45, %fd43, %fd44;
	ld.global.f64 	%fd46, [%rd8+80];
	add.f64 	%fd47, %fd45, %fd46;
	ld.global.f64 	%fd48, [%rd8+96];
	add.f64 	%fd49, %fd47, %fd48;
	ld.global.f64 	%fd50, [%rd8+112];
	add.f64 	%fd89, %fd49, %fd50;
	add.s32 	%r52, %r52, 32;
	add.s32 	%r50, %r50, 16;
	add.s32 	%r49, %r49, 32;
	setp.ne.s32 	%p5, %r50, 0;
	@%p5 bra 	$L__BB482_7;
$L__BB482_8:
	setp.eq.s32 	%p6, %r6, 0;
	@%p6 bra 	$L__BB482_18;
	add.s32 	%r38, %r6, -1;
	setp.lt.u32 	%p7, %r38, 7;
	@%p7 bra 	$L__BB482_11;
	add.s32 	%r39, %r52, %r14;
	mul.wide.s32 	%rd9, %r39, 8;
	add.s64 	%rd10, %rd1, %rd9;
	ld.global.f64 	%fd52, [%rd10];
	add.f64 	%fd53, %fd89, %fd52;
	ld.global.f64 	%fd54, [%rd10+16];
	add.f64 	%fd55, %fd53, %fd54;
	ld.global.f64 	%fd56, [%rd10+32];
	add.f64 	%fd57, %fd55, %fd56;
	ld.global.f64 	%fd58, [%rd10+48];
	add.f64 	%fd59, %fd57, %fd58;
	ld.global.f64 	%fd60, [%rd10+64];
	add.f64 	%fd61, %fd59, %fd60;
	ld.global.f64 	%fd62, [%rd10+80];
	add.f64 	%fd63, %fd61, %fd62;
	ld.global.f64 	%fd64, [%rd10+96];
	add.f64 	%fd65, %fd63, %fd64;
	ld.global.f64 	%fd66, [%rd10+112];
	add.f64 	%fd89, %fd65, %fd66;
	add.s32 	%r52, %r52, 16;
$L__BB482_11:
	setp.eq.s32 	%p8, %r7, 0;
	@%p8 bra 	$L__BB482_18;
	setp.lt.u32 	%p9, %r8, 3;
	@%p9 bra 	$L__BB482_14;
	add.s32 	%r40, %r52, %r14;
	mul.wide.s32 	%rd11, %r40, 8;
	add.s64 	%rd12, %rd1, %rd11;
	ld.global.f64 	%fd68, [%rd12];
	add.f64 	%fd69, %fd89, %fd68;
	ld.global.f64 	%fd70, [%rd12+16];
	add.f64 	%fd71, %fd69, %fd70;
	ld.global.f64 	%fd72, [%rd12+32];
	add.f64 	%fd73, %fd71, %fd72;
	ld.global.f64 	%fd74, [%rd12+48];
	add.f64 	%fd89, %fd73, %fd74;
	add.s32 	%r52, %r52, 8;
$L__BB482_14:
	setp.eq.s32 	%p10, %r9, 0;
	@%p10 bra 	$L__BB482_18;
	setp.eq.s32 	%p11, %r9, 1;
	add.s32 	%r41, %r52, %r14;
	mul.wide.s32 	%rd13, %r41, 8;
	add.s64 	%rd4, %rd1, %rd13;
	ld.global.f64 	%fd75, [%rd4];
	add.f64 	%fd89, %fd89, %fd75;
	@%p11 bra 	$L__BB482_18;
	setp.eq.s32 	%p12, %r9, 2;
	ld.global.f64 	%fd76, [%rd4+16];
	add.f64 	%fd89, %fd89, %fd76;
	@%p12 bra 	$L__BB482_18;
	ld.global.f64 	%fd77, [%rd4+32];
	add.f64 	%fd89, %fd89, %fd77;
$L__BB482_18:
	setp.ne.s32 	%p13, %r4, 0;
	// begin inline asm
	mov.b64 {%r42,%r43}, %fd89;
	// end inline asm
	shfl.sync.down.b32	%r45|%p14, %r43, 1, 31, -1;
	shfl.sync.down.b32	%r44|%p15, %r42, 1, 31, -1;
	// begin inline asm
	mov.b64 %fd79, {%r44,%r45};
	// end inline asm
	add.f64 	%fd15, %fd89, %fd79;
	@%p13 bra 	$L__BB482_20;
	add.s32 	%r46, %r48, %r12;
	mul.wide.s32 	%rd14, %r46, 8;
	add.s64 	%rd15, %rd3, %rd14;
	ld.global.f64 	%fd80, [%rd15];
	add.f64 	%fd81, %fd15, %fd80;
	st.global.f64 	[%rd15], %fd81;
$L__BB482_20:
	add.s32 	%r48, %r48, 8;
	setp.lt.s32 	%p16, %r48, %r31;
	@%p16 bra 	$L__BB482_4;
$L__BB482_21:
	add.s32 	%r47, %r47, 64;
	setp.lt.s32 	%p17, %r47, %r29;
	@%p17 bra 	$L__BB482_2;
$L__BB482_22:
	ret;

}
	// .globl	_Z16gpukernelCLMWNr3ILi2ELi32ELi16EEvPdS0_S0_iii
.visible .entry _Z16gpukernelCLMWNr3ILi2ELi32ELi16EEvPdS0_S0_iii(
	.param .u64 .ptr .align 1 _Z16gpukernelCLMWNr3ILi2ELi32ELi16EEvPdS0_S0_iii_param_0,
	.param .u64 .ptr .align 1 _Z16gpukernelCLMWNr3ILi2ELi32ELi16EEvPdS0_S0_iii_param_1,
	.param .u64 .ptr .align 1 _Z16gpukernelCLMWNr3ILi2ELi32ELi16EEvPdS0_S0_iii_param_2,
	.param .u32 _Z16gpukernelCLMWNr3ILi2ELi32ELi16EEvPdS0_S0_iii_param_3,
	.param .u32 _Z16gpukernelCLMWNr3ILi2ELi32ELi16EEvPdS0_S0_iii_param_4,
	.param .u32 _Z16gpukernelCLMWNr3ILi2ELi32ELi16EEvPdS0_S0_iii_param_5
)
{
	.reg .pred 	%p<18>;
	.reg .b32 	%r<55>;
	.reg .b64 	%rd<16>;
	.reg .b64 	%fd<90>;

	ld.param.u64 	%rd5, [_Z16gpukernelCLMWNr3ILi2ELi32ELi16EEvPdS0_S0_iii_param_0];
	ld.param.u64 	%rd6, [_Z16gpukernelCLMWNr3ILi2ELi32ELi16EEvPdS0_S0_iii_param_1];
	ld.param.u32 	%r29, [_Z16gpukernelCLMWNr3ILi2ELi32ELi16EEvPdS0_S0_iii_param_3];
	ld.param.u32 	%r30, [_Z16gpukernelCLMWNr3ILi2ELi32ELi16EEvPdS0_S0_iii_param_4];
	ld.param.u32 	%r31, [_Z16gpukernelCLMWNr3ILi2ELi32ELi16EEvPdS0_S0_iii_param_5];
	cvta.to.global.u64 	%rd1, %rd6;
	mov.u32 	%r1, %tid.x;
	shr.u32 	%r47, %r1, 5;
	setp.ge.s32 	%p1, %r47, %r29;
	@%p1 bra 	$L__BB483_22;
	shr.u32 	%r32, %r1, 1;
	and.b32  	%r3, %r32, 15;
	and.b32  	%r4, %r1, 1;
	not.b32 	%r33, %r4;
	add.s32 	%r5, %r30, %r33;
	shr.u32 	%r34, %r5, 1;
	add.s32 	%r35, %r34, 1;
	and.b32  	%r6, %r35, 15;
	and.b32  	%r7, %r35, 7;
	add.s32 	%r8, %r7, -1;
	and.b32  	%r9, %r35, 3;
	and.b32  	%r36, %r35, -16;
	neg.s32 	%r10, %r36;
	add.s64 	%rd2, %rd1, 128;
	cvta.to.global.u64 	%rd3, %rd5;
$L__BB483_2:
	setp.ge.s32 	%p2, %r3, %r31;
	@%p2 bra 	$L__BB483_21;
	mul.lo.s32 	%r12, %r47, %r31;
	mov.u32 	%r48, %r3;
$L__BB483_4:
	setp.ge.s32 	%p3, %r4, %r30;
	mov.f64 	%fd89, 0d0000000000000000;
	@%p3 bra 	$L__BB483_18;
	setp.lt.u32 	%p4, %r5, 30;
	add.s32 	%r37, %r48, %r12;
	mul.lo.s32 	%r14, %r37, %r30;
	mov.f64 	%fd89, 0d0000000000000000;
	mov.u32 	%r52, %r4;
	@%p4 bra 	$L__BB483_8;
	add.s32 	%r49, %r4, %r14;
	mov.f64 	%fd89, 0d0000000000000000;
	mov.u32 	%r50, %r10;
	mov.u32 	%r52, %r4;
$L__BB483_7:
	.pragma "nounroll";
	mul.wide.s32 	%rd7, %r49, 8;
	add.s64 	%rd8, %rd2, %rd7;
	ld.global.f64 	%fd20, [%rd8+-128];
	add.f64 	%fd21, %fd89, %fd20;
	ld.global.f64 	%fd22, [%rd8+-112];
	add.f64 	%fd23, %fd21, %fd22;
	ld.global.f64 	%fd24, [%rd8+-96];
	add.f64 	%fd25, %fd23, %fd24;
	ld.global.f64 	%fd26, [%rd8+-80];
	add.f64 	%fd27, %fd25, %fd26;
	ld.global.f64 	%fd28, [%rd8+-64];
	add.f64 	%fd29, %fd27, %fd28;
	ld.global.f64 	%fd30, [%rd8+-48];
	add.f64 	%fd31, %fd29, %fd30;
	ld.global.f64 	%fd32, [%rd8+-32];
	add.f64 	%fd33, %fd31, %fd32;
	ld.global.f64 	%fd34, [%rd8+-16];
	add.f64 	%fd35, %fd33, %fd34;
	ld.global.f64 	%fd36, [%rd8];
	add.f64 	%fd37, %fd35, %fd36;
	ld.global.f64 	%fd38, [%rd8+16];
	add.f64 	%fd39, %fd37, %fd38;
	ld.global.f64 	%fd40, [%rd8+32];
	add.f64 	%fd41, %fd39, %fd40;
	ld.global.f64 	%fd42, [%rd8+48];
	add.f64 	%fd43, %fd41, %fd42;
	ld.global.f64 	%fd44, [%rd8+64];
	add.f64 	%fd45, %fd43, %fd44;
	ld.global.f64 	%fd46, [%rd8+80];
	add.f64 	%fd47, %fd45, %fd46;
	ld.global.f64 	%fd48, [%rd8+96];
	add.f64 	%fd49, %fd47, %fd48;
	ld.global.f64 	%fd50, [%rd8+112];
	add.f64 	%fd89, %fd49, %fd50;
	add.s32 	%r52, %r52, 32;
	add.s32 	%r50, %r50, 16;
	add.s32 	%r49, %r49, 32;
	setp.ne.s32 	%p5, %r50, 0;
	@%p5 bra 	$L__BB483_7;
$L__BB483_8:
	setp.eq.s32 	%p6, %r6, 0;
	@%p6 bra 	$L__BB483_18;
	add.s32 	%r38, %r6, -1;
	setp.lt.u32 	%p7, %r38, 7;
	@%p7 bra 	$L__BB483_11;
	add.s32 	%r39, %r52, %r14;
	mul.wide.s32 	%rd9, %r39, 8;
	add.s64 	%rd10, %rd1, %rd9;
	ld.global.f64 	%fd52, [%rd10];
	add.f64 	%fd53, %fd89, %fd52;
	ld.global.f64 	%fd54, [%rd10+16];
	add.f64 	%fd55, %fd53, %fd54;
	ld.global.f64 	%fd56, [%rd10+32];
	add.f64 	%fd57, %fd55, %fd56;
	ld.global.f64 	%fd58, [%rd10+48];
	add.f64 	%fd59, %fd57, %fd58;
	ld.global.f64 	%fd60, [%rd10+64];
	add.f64 	%fd61, %fd59, %fd60;
	ld.global.f64 	%fd62, [%rd10+80];
	add.f64 	%fd63, %fd61, %fd62;
	ld.global.f64 	%fd64, [%rd10+96];
	add.f64 	%fd65, %fd63, %fd64;
	ld.global.f64 	%fd66, [%rd10+112];
	add.f64 	%fd89, %fd65, %fd66;
	add.s32 	%r52, %r52, 16;
$L__BB483_11:
	setp.eq.s32 	%p8, %r7, 0;
	@%p8 bra 	$L__BB483_18;
	setp.lt.u32 	%p9, %r8, 3;
	@%p9 bra 	$L__BB483_14;
	add.s32 	%r40, %r52, %r14;
	mul.wide.s32 	%rd11, %r40, 8;
	add.s64 	%rd12, %rd1, %rd11;
	ld.global.f64 	%fd68, [%rd12];
	add.f64 	%fd69, %fd89, %fd68;
	ld.global.f64 	%fd70, [%rd12+16];
	add.f64 	%fd71, %fd69, %fd70;
	ld.global.f64 	%fd72, [%rd12+32];
	add.f64 	%fd73, %fd71, %fd72;
	ld.global.f64 	%fd74, [%rd12+48];
	add.f64 	%fd89, %fd73, %fd74;
	add.s32 	%r52, %r52, 8;
$L__BB483_14:
	setp.eq.s32 	%p10, %r9, 0;
	@%p10 bra 	$L__BB483_18;
	setp.eq.s32 	%p11, %r9, 1;
	add.s32 	%r41, %r52, %r14;
	mul.wide.s32 	%rd13, %r41, 8;
	add.s64 	%rd4, %rd1, %rd13;
	ld.global.f64 	%fd75, [%rd4];
	add.f64 	%fd89, %fd89, %fd75;
	@%p11 bra 	$L__BB483_18;
	setp.eq.s32 	%p12, %r9, 2;
	ld.global.f64 	%fd76, [%rd4+16];
	add.f64 	%fd89, %fd89, %fd76;
	@%p12 bra 	$L__BB483_18;
	ld.global.f64 	%fd77, [%rd4+32];
	add.f64 	%fd89, %fd89, %fd77;
$L__BB483_18:
	setp.ne.s32 	%p13, %r4, 0;
	// begin inline asm
	mov.b64 {%r42,%r43}, %fd89;
	// end inline asm
	shfl.sync.down.b32	%r45|%p14, %r43, 1, 31, -1;
	shfl.sync.down.b32	%r44|%p15, %r42, 1, 31, -1;
	// begin inline asm
	mov.b64 %fd79, {%r44,%r45};
	// end inline asm
	add.f64 	%fd15, %fd89, %fd79;
	@%p13 bra 	$L__BB483_20;
	add.s32 	%r46, %r48, %r12;
	mul.wide.s32 	%rd14, %r46, 8;
	add.s64 	%rd15, %rd3, %rd14;
	ld.global.f64 	%fd80, [%rd15];
	add.f64 	%fd81, %fd15, %fd80;
	st.global.f64 	[%rd15], %fd81;
$L__BB483_20:
	add.s32 	%r48, %r48, 16;
	setp.lt.s32 	%p16, %r48, %r31;
	@%p16 bra 	$L__BB483_4;
$L__BB483_21:
	add.s32 	%r47, %r47, 32;
	setp.lt.s32 	%p17, %r47, %r29;
	@%p17 bra 	$L__BB483_2;
$L__BB483_22:
	ret;

}
	// .globl	_Z16gpukernelCLMWNr3ILi2ELi32ELi32EEvPdS0_S0_iii
.visible .entry _Z16gpukernelCLMWNr3ILi2ELi32ELi32EEvPdS0_S0_iii(
	.param .u64 .ptr .align 1 _Z16gpukernelCLMWNr3ILi2ELi32ELi32EEvPdS0_S0_iii_param_0,
	.param .u64 .ptr .align 1 _Z16gpukernelCLMWNr3ILi2ELi32ELi32EEvPdS0_S0_iii_param_1,
	.param .u64 .ptr .align 1 _Z16gpukernelCLMWNr3ILi2ELi32ELi32EEvPdS0_S0_iii_param_2,
	.param .u32 _Z16gpukernelCLMWNr3ILi2ELi32ELi32EEvPdS0_S0_iii_param_3,
	.param .u32 _Z16gpukernelCLMWNr3ILi2ELi32ELi32EEvPdS0_S0_iii_param_4,
	.param .u32 _Z16gpukernelCLMWNr3ILi2ELi32ELi32EEvPdS0_S0_iii_param_5
)
{
	.reg .pred 	%p<18>;
	.reg .b32 	%r<55>;
	.reg .b64 	%rd<16>;
	.reg .b64 	%fd<90>;

	ld.param.u64 	%rd5, [_Z16gpukernelCLMWNr3ILi2ELi32ELi32EEvPdS0_S0_iii_param_0];
	ld.param.u64 	%rd6, [_Z16gpukernelCLMWNr3ILi2ELi32ELi32EEvPdS0_S0_iii_param_1];
	ld.param.u32 	%r29, [_Z16gpukernelCLMWNr3ILi2ELi32ELi32EEvPdS0_S0_iii_param_3];
	ld.param.u32 	%r30, [_Z16gpukernelCLMWNr3ILi2ELi32ELi32EEvPdS0_S0_iii_param_4];
	ld.param.u32 	%r31, [_Z16gpukernelCLMWNr3ILi2ELi32ELi32EEvPdS0_S0_iii_param_5];
	cvta.to.global.u64 	%rd1, %rd6;
	mov.u32 	%r1, %tid.x;
	shr.u32 	%r47, %r1, 6;
	setp.ge.s32 	%p1, %r47, %r29;
	@%p1 bra 	$L__BB484_22;
	shr.u32 	%r32, %r1, 1;
	and.b32  	%r3, %r32, 31;
	and.b32  	%r4, %r1, 1;
	not.b32 	%r33, %r4;
	add.s32 	%r5, %r30, %r33;
	shr.u32 	%r34, %r5, 1;
	add.s32 	%r35, %r34, 1;
	and.b32  	%r6, %r35, 15;
	and.b32  	%r7, %r35, 7;
	add.s32 	%r8, %r7, -1;
	and.b32  	%r9, %r35, 3;
	and.b32  	%r36, %r35, -16;
	neg.s32 	%r10, %r36;
	add.s64 	%rd2, %rd1, 128;
	cvta.to.global.u64 	%rd3, %rd5;
$L__BB484_2:
	setp.ge.s32 	%p2, %r3, %r31;
	@%p2 bra 	$L__BB484_21;
	mul.lo.s32 	%r12, %r47, %r31;
	mov.u32 	%r48, %r3;
$L__BB484_4:
	setp.ge.s32 	%p3, %r4, %r30;
	mov.f64 	%fd89, 0d0000000000000000;
	@%p3 bra 	$L__BB484_18;
	setp.lt.u32 	%p4, %r5, 30;
	add.s32 	%r37, %r48, %r12;
	mul.lo.s32 	%r14, %r37, %r30;
	mov.f64 	%fd89, 0d0000000000000000;
	mov.u32 	%r52, %r4;
	@%p4 bra 	$L__BB484_8;
	add.s32 	%r49, %r4, %r14;
	mov.f64 	%fd89, 0d0000000000000000;
	mov.u32 	%r50, %r10;
	mov.u32 	%r52, %r4;
$L__BB484_7:
	.pragma "nounroll";
	mul.wide.s32 	%rd7, %r49, 8;
	add.s64 	%rd8, %rd2, %rd7;
	ld.global.f64 	%fd20, [%rd8+-128];
	add.f64 	%fd21, %fd89, %fd20;
	ld.global.f64 	%fd22, [%rd8+-112];
	add.f64 	%fd23, %fd21, %fd22;
	ld.global.f64 	%fd24, [%rd8+-96];
	add.f64 	%fd25, %fd23, %fd24;
	ld.global.f64 	%fd26, [%rd8+-80];
	add.f64 	%fd27, %fd25, %fd26;
	ld.global.f64 	%fd28, [%rd8+-64];
	add.f64 	%fd29, %fd27, %fd28;
	ld.global.f64 	%fd30, [%rd8+-48];
	add.f64 	%fd31, %fd29, %fd30;
	ld.global.f64 	%fd32, [%rd8+-32];
	add.f64 	%fd33, %fd31, %fd32;
	ld.global.f64 	%fd34, [%rd8+-16];
	add.f64 	%fd35, %fd33, %fd34;
	ld.global.f64 	%fd36, [%rd8];
	add.f64 	%fd37, %fd35, %fd36;
	ld.global.f64 	%fd38, [%rd8+16];
	add.f64 	%fd39, %fd37, %fd38;
	ld.global.f64 	%fd40, [%rd8+32];
	add.f64 	%fd41, %fd39, %fd40;
	ld.global.f64 	%fd42, [%rd8+48];
	add.f64 	%fd43, %fd41, %fd42;
	ld.global.f64 	%fd44, [%rd8+64];
	add.f64 	%fd45, %fd43, %fd44;
	ld.global.f64 	%fd46, [%rd8+80];
	add.f64 	%fd47, %fd45, %fd46;
	ld.global.f64 	%fd48, [%rd8+96];
	add.f64 	%fd49, %fd47, %fd48;
	ld.global.f64 	%fd50, [%rd8+112];
	add.f64 	%fd89, %fd49, %fd50;
	add.s32 	%r52, %r52, 32;
	add.s32 	%r50, %r50, 16;
	add.s32 	%r49, %r49, 32;
	setp.ne.s32 	%p5, %r50, 0;
	@%p5 bra 	$L__BB484_7;
$L__BB484_8:
	setp.eq.s32 	%p6, %r6, 0;
	@%p6 bra 	$L__BB484_18;
	add.s32 	%r38, %r6, -1;
	setp.lt.u32 	%p7, %r38, 7;
	@%p7 bra 	$L__BB484_11;
	add.s32 	%r39, %r52, %r14;
	mul.wide.s32 	%rd9, %r39, 8;
	add.s64 	%rd10, %rd1, %rd9;
	ld.global.f64 	%fd52, [%rd10];
	add.f64 	%fd53, %fd89, %fd52;
	ld.global.f64 	%fd54, [%rd10+16];
	add.f64 	%fd55, %fd53, %fd54;
	ld.global.f64 	%fd56, [%rd10+32];
	add.f64 	%fd57, %fd55, %fd56;
	ld.global.f64 	%fd58, [%rd10+48];
	add.f64 	%fd59, %fd57, %fd58;
	ld.global.f64 	%fd60, [%rd10+64];
	add.f64 	%fd61, %fd59, %fd60;
	ld.global.f64 	%fd62, [%rd10+80];
	add.f64 	%fd63, %fd61, %fd62;
	ld.global.f64 	%fd64, [%rd10+96];
	add.f64 	%fd65, %fd63, %fd64;
	ld.global.f64 	%fd66, [%rd10+112];
	add.f64 	%fd89, %fd65, %fd66;
	add.s32 	%r52, %r52, 16;
$L__BB484_11:
	setp.eq.s32 	%p8, %r7, 0;
	@%p8 bra 	$L__BB484_18;
	setp.lt.u32 	%p9, %r8, 3;
	@%p9 bra 	$L__BB484_14;
	add.s32 	%r40, %r52, %r14;
	mul.wide.s32 	%rd11, %r40, 8;
	add.s64 	%rd12, %rd1, %rd11;
	ld.global.f64 	%fd68, [%rd12];
	add.f64 	%fd69, %fd89, %fd68;
	ld.global.f64 	%fd70, [%rd12+16];
	add.f64 	%fd71, %fd69, %fd70;
	ld.global.f64 	%fd72, [%rd12+32];
	add.f64 	%fd73, %fd71, %fd72;
	ld.global.f64 	%fd74, [%rd12+48];
	add.f64 	%fd89, %fd73, %fd74;
	add.s32 	%r52, %r52, 8;
$L__BB484_14:
	setp.eq.s32 	%p10, %r9, 0;
	@%p10 bra 	$L__BB484_18;
	setp.eq.s32 	%p11, %r9, 1;
	add.s32 	%r41, %r52, %r14;
	mul.wide.s32 	%rd13, %r41, 8;
	add.s64 	%rd4, %rd1, %rd13;
	ld.global.f64 	%fd75, [%rd4];
	add.f64 	%fd89, %fd89, %fd75;
	@%p11 bra 	$L__BB484_18;
	setp.eq.s32 	%p12, %r9, 2;
	ld.global.f64 	%fd76, [%rd4+16];
	add.f64 	%fd89, %fd89, %fd76;
	@%p12 bra 	$L__BB484_18;
	ld.global.f64 	%fd77, [%rd4+32];
	add.f64 	%fd89, %fd89, %fd77;
$L__BB484_18:
	setp.ne.s32 	%p13, %r4, 0;
	// begin inline asm
	mov.b64 {%r42,%r43}, %fd89;
	// end inline asm
	shfl.sync.down.b32	%r45|%p14, %r43, 1, 31, -1;
	shfl.sync.down.b32	%r44|%p15, %r42, 1, 31, -1;
	// begin inline asm
	mov.b64 %fd79, {%r44,%r45};
	// end inline asm
	add.f64 	%fd15, %fd89, %fd79;
	@%p13 bra 	$L__BB484_20;
	add.s32 	%r46, %r48, %r12;
	mul.wide.s32 	%rd14, %r46, 8;
	add.s64 	%rd15, %rd3, %rd14;
	ld.global.f64 	%fd80, [%rd15];
	add.f64 	%fd81, %fd15, %fd80;
	st.global.f64 	[%rd15], %fd81;
$L__BB484_20:
	add.s32 	%r48, %r48, 32;
	setp.lt.s32 	%p16, %r48, %r31;
	@%p16 bra 	$L__BB484_4;
$L__BB484_21:
	add.s32 	%r47, %r47, 16;
	setp.lt.s32 	%p17, %r47, %r29;
	@%p17 bra 	$L__BB484_2;
$L__BB484_22:
	ret;

}
	// .globl	_Z16gpukernelCLMWNr3ILi1ELi2ELi1EEvPdS0_S0_iii
.visible .entry _Z16gpukernelCLMWNr3ILi1ELi2ELi1EEvPdS0_S0_iii(
	.param .u64 .ptr .align 1 _Z16gpukernelCLMWNr3ILi1ELi2ELi1EEvPdS0_S0_iii_param_0,
	.param .u64 .ptr .align 1 _Z16gpukernelCLMWNr3ILi1ELi2ELi1EEvPdS0_S0_iii_param_1,
	.param .u64 .ptr .align 1 _Z16gpukernelCLMWNr3ILi1ELi2ELi1EEvPdS0_S0_iii_param_2,
	.param .u32 _Z16gpukernelCLMWNr3ILi1ELi2ELi1EEvPdS0_S0_iii_param_3,
	.param .u32 _Z16gpukernelCLMWNr3ILi1ELi2ELi1EEvPdS0_S0_iii_param_4,
	.param .u32 _Z16gpukernelCLMWNr3ILi1ELi2ELi1EEvPdS0_S0_iii_param_5
)
{
	.reg .pred 	%p<26>;
	.reg .b32 	%r<67>;
	.reg .b64 	%rd<39>;
	.reg .b64 	%fd<148>;

	ld.param.u64 	%rd6, [_Z16gpukernelCLMWNr3ILi1ELi2ELi1EEvPdS0_S0_iii_param_0];
	ld.param.u64 	%rd7, [_Z16gpukernelCLMWNr3ILi1ELi2ELi1EEvPdS0_S0_iii_param_1];
	ld.param.u32 	%r41, [_Z16gpukernelCLMWNr3ILi1ELi2ELi1EEvPdS0_S0_iii_param_3];
	ld.param.u32 	%r42, [_Z16gpukernelCLMWNr3ILi1ELi2ELi1EEvPdS0_S0_iii_param_4];
	ld.param.u32 	%r43, [_Z16gpukernelCLMWNr3ILi1ELi2ELi1EEvPdS0_S0_iii_param_5];
	cvta.to.global.u64 	%rd1, %rd7;
	cvta.to.global.u64 	%rd2, %rd6;
	mov.u32 	%r55, %tid.x;
	setp.ge.s32 	%p1, %r55, %r41;
	setp.lt.s32 	%p2, %r43, 1;
	or.pred  	%p3, %p1, %p2;
	@%p3 bra 	$L__BB485_34;
	setp.lt.s32 	%p4, %r42, 1;
	@%p4 bra 	$L__BB485_19;
	and.b32  	%r2, %r42, 15;
	add.s32 	%r3, %r2, -1;
	and.b32  	%r4, %r42, 7;
	add.s32 	%r5, %r4, -1;
	and.b32  	%r6, %r42, 2147483632;
	and.b32  	%r7, %r42, 3;
	neg.s32 	%r8, %r6;
	add.s64 	%rd3, %rd1, 64;
$L__BB485_3:
	mul.lo.s32 	%r10, %r55, %r43;
	mov.b32 	%r56, 0;
$L__BB485_4:
	setp.lt.u32 	%p15, %r42, 16;
	add.s32 	%r12, %r56, %r10;
	mul.lo.s32 	%r13, %r12, %r42;
	mov.b32 	%r60, 0;
	mov.f64 	%fd147, 0d0000000000000000;
	@%p15 bra 	$L__BB485_7;
	mov.f64 	%fd147, 0d0000000000000000;
	mov.u32 	%r57, %r13;
	mov.u32 	%r58, %r8;
$L__BB485_6:
	.pragma "nounroll";
	mul.wide.s32 	%rd30, %r57, 8;
	add.s64 	%rd31, %rd3, %rd30;
	ld.global.f64 	%fd80, [%rd31+-64];
	add.f64 	%fd81, %fd147, %fd80;
	ld.global.f64 	%fd82, [%rd31+-56];
	add.f64 	%fd83, %fd81, %fd82;
	ld.global.f64 	%fd84, [%rd31+-48];
	add.f64 	%fd85, %fd83, %fd84;
	ld.global.f64 	%fd86, [%rd31+-40];
	add.f64 	%fd87, %fd85, %fd86;
	ld.global.f64 	%fd88, [%rd31+-32];
	add.f64 	%fd89, %fd87, %fd88;
	ld.global.f64 	%fd90, [%rd31+-24];
	add.f64 	%fd91, %fd89, %fd90;
	ld.global.f64 	%fd92, [%rd31+-16];
	add.f64 	%fd93, %fd91, %fd92;
	ld.global.f64 	%fd94, [%rd31+-8];
	add.f64 	%fd95, %fd93, %fd94;
	ld.global.f64 	%fd96, [%rd31];
	add.f64 	%fd97, %fd95, %fd96;
	ld.global.f64 	%fd98, [%rd31+8];
	add.f64 	%fd99, %fd97, %fd98;
	ld.global.f64 	%fd100, [%rd31+16];
	add.f64 	%fd101, %fd99, %fd100;
	ld.global.f64 	%fd102, [%rd31+24];
	add.f64 	%fd103, %fd101, %fd102;
	ld.global.f64 	%fd104, [%rd31+32];
	add.f64 	%fd105, %fd103, %fd104;
	ld.global.f64 	%fd106, [%rd31+40];
	add.f64 	%fd107, %fd105, %fd106;
	ld.global.f64 	%fd108, [%rd31+48];
	add.f64 	%fd109, %fd107, %fd108;
	ld.global.f64 	%fd110, [%rd31+56];
	add.f64 	%fd147, %fd109, %fd110;
	add.s32 	%r58, %r58, 16;
	add.s32 	%r57, %r57, 16;
	setp.eq.s32 	%p16, %r58, 0;
	mov.u32 	%r60, %r6;
	@%p16 bra 	$L__BB485_7;
	bra.uni 	$L__BB485_6;
$L__BB485_7:
	setp.eq.s32 	%p17, %r2, 0;
	@%p17 bra 	$L__BB485_17;
	setp.lt.u32 	%p18, %r3, 7;
	@%p18 bra 	$L__BB485_10;
	add.s32 	%r52, %r60, %r13;
	mul.wide.s32 	%rd32, %r52, 8;
	add.s64 	%rd33, %rd1, %rd32;
	ld.global.f64 	%fd112, [%rd33];
	add.f64 	%fd113, %fd147, %fd112;
	ld.global.f64 	%fd114, [%rd33+8];
	add.f64 	%fd115, %fd113, %fd114;
	ld.global.f64 	%fd116, [%rd33+16];
	add.f64 	%fd117, %fd115, %fd116;
	ld.global.f64 	%fd118, [%rd33+24];
	add.f64 	%fd119, %fd117, %fd118;
	ld.global.f64 	%fd120, [%rd33+32];
	add.f64 	%fd121, %fd119, %fd120;
	ld.global.f64 	%fd122, [%rd33+40];
	add.f64 	%fd123, %fd121, %fd122;
	ld.global.f64 	%fd124, [%rd33+48];
	add.f64 	%fd125, %fd123, %fd124;
	ld.global.f64 	%fd126, [%rd33+56];
	add.f64 	%fd147, %fd125, %fd126;
	add.s32 	%r60, %r60, 8;
$L__BB485_10:
	setp.eq.s32 	%p19, %r4, 0;
	@%p19 bra 	$L__BB485_17;
	setp.lt.u32 	%p20, %r5, 3;
	@%p20 bra 	$L__BB485_13;
	add.s32 	%r53, %r60, %r13;
	mul.wide.s32 	%rd34, %r53, 8;
	add.s64 	%rd35, %rd1, %rd34;
	ld.global.f64 	%fd128, [%rd35];
	add.f64 	%fd129, %fd147, %fd128;
	ld.global.f64 	%fd130, [%rd35+8];
	add.f64 	%fd131, %fd129, %fd130;
	ld.global.f64 	%fd132, [%rd35+16];
	add.f64 	%fd133, %fd131, %fd132;
	ld.global.f64 	%fd134, [%rd35+24];
	add.f64 	%fd147, %fd133, %fd134;
	add.s32 	%r60, %r60, 4;
$L__BB485_13:
	setp.eq.s32 	%p21, %r7, 0;
	@%p21 bra 	$L__BB485_17;
	setp.eq.s32 	%p22, %r7, 1;
	add.s32 	%r54, %r60, %r13;
	mul.wide.s32 	%rd36, %r54, 8;
	add.s64 	%rd4, %rd1, %rd36;
	ld.global.f64 	%fd135, [%rd4];
	add.f64 	%fd147, %fd147, %fd135;
	@%p22 bra 	$L__BB485_17;
	setp.eq.s32 	%p23, %r7, 2;
	ld.global.f64 	%fd136, [%rd4+8];
	add.f64 	%fd147, %fd147, %fd136;
	@%p23 bra 	$L__BB485_17;
	ld.global.f64 	%fd137, [%rd4+16];
	add.f64 	%fd147, %fd147, %fd137;
$L__BB485_17:
	mul.wide.u32 	%rd37, %r12, 8;
	add.s64 	%rd38, %rd2, %rd37;
	ld.global.f64 	%fd138, [%rd38];
	add.f64 	%fd139, %fd147, %fd138;
	st.global.f64 	[%rd38], %fd139;
	add.s32 	%r56, %r56, 1;
	setp.ne.s32 	%p24, %r56, %r43;
	@%p24 bra 	$L__BB485_4;
	add.s32 	%r55, %r55, 64;
	setp.lt.s32 	%p25, %r55, %r41;
	@%p25 bra 	$L__BB485_3;
	bra.uni 	$L__BB485_34;
$L__BB485_19:
	and.b32  	%r25, %r43, 15;
	add.s32 	%r26, %r25, -1;
	and.b32  	%r27, %r43, 7;
	add.s32 	%r28, %r27, -1;
	and.b32  	%r29, %r43, 2147483632;
	and.b32  	%r30, %r43, 3;
$L__BB485_20:
	setp.lt.u32 	%p5, %r43, 16;
	mul.lo.s32 	%r32, %r55, %r43;
	mov.b32 	%r65, 0;
	@%p5 bra 	$L__BB485_23;
	mov.b32 	%r63, 0;
$L__BB485_22:
	.pragma "nounroll";
	add.s32 	%r46, %r63, %r32;
	mul.wide.u32 	%rd8, %r46, 8;
	add.s64 	%rd9, %rd2, %rd8;
	ld.global.f64 	%fd15, [%rd9];
	add.f64 	%fd16, %fd15, 0d0000000000000000;
	st.global.f64 	[%rd9], %fd16;
	ld.global.f64 	%fd17, [%rd9+8];
	add.f64 	%fd18, %fd17, 0d0000000000000000;
	st.global.f64 	[%rd9+8], %fd18;
	ld.global.f64 	%fd19, [%rd9+16];
	add.f64 	%fd20, %fd19, 0d0000000000000000;
	st.global.f64 	[%rd9+16], %fd20;
	ld.global.f64 	%fd21, [%rd9+24];
	add.f64 	%fd22, %fd21, 0d0000000000000000;
	st.global.f64 	[%rd9+24], %fd22;
	ld.global.f64 	%fd23, [%rd9+32];
	add.f64 	%fd24, %fd23, 0d0000000000000000;
	st.global.f64 	[%rd9+32], %fd24;
	ld.global.f64 	%fd25, [%rd9+40];
	add.f64 	%fd26, %fd25, 0d0000000000000000;
	st.global.f64 	[%rd9+40], %fd26;
	ld.global.f64 	%fd27, [%rd9+48];
	add.f64 	%fd28, %fd27, 0d0000000000000000;
	st.global.f64 	[%rd9+48], %fd28;
	ld.global.f64 	%fd29, [%rd9+56];
	add.f64 	%fd30, %fd29, 0d0000000000000000;
	st.global.f64 	[%rd9+56], %fd30;
	ld.global.f64 	%fd31, [%rd9+64];
	add.f64 	%fd32, %fd31, 0d0000000000000000;
	st.global.f64 	[%rd9+64], %fd32;
	ld.global.f64 	%fd33, [%rd9+72];
	add.f64 	%fd34, %fd33, 0d0000000000000000;
	st.global.f64 	[%rd9+72], %fd34;
	ld.global.f64 	%fd35, [%rd9+80];
	add.f64 	%fd36, %fd35, 0d0000000000000000;
	st.global.f64 	[%rd9+80], %fd36;
	ld.global.f64 	%fd37, [%rd9+88];
	add.f64 	%fd38, %fd37, 0d0000000000000000;
	st.global.f64 	[%rd9+88], %fd38;
	ld.global.f64 	%fd39, [%rd9+96];
	add.f64 	%fd40, %fd39, 0d0000000000000000;
	st.global.f64 	[%rd9+96], %fd40;
	ld.global.f64 	%fd41, [%rd9+104];
	add.f64 	%fd42, %fd41, 0d0000000000000000;
	st.global.f64 	[%rd9+104], %fd42;
	ld.global.f64 	%fd43, [%rd9+112];
	add.f64 	%fd44, %fd43, 0d0000000000000000;
	st.global.f64 	[%rd9+112], %fd44;
	ld.global.f64 	%fd45, [%rd9+120];
	add.f64 	%fd46, %fd45, 0d0000000000000000;
	st.global.f64 	[%rd9+120], %fd46;
	add.s32 	%r63, %r63, 16;
	setp.ne.s32 	%p6, %r63, %r29;
	mov.u32 	%r65, %r29;
	@%p6 bra 	$L__BB485_22;
$L__BB485_23:
	setp.eq.s32 	%p7, %r25, 0;
	@%p7 bra 	$L__BB485_33;
	setp.lt.u32 	%p8, %r26, 7;
	@%p8 bra 	$L__BB485_26;
	add.s32 	%r47, %r65, %r32;
	mul.wide.u32 	%rd10, %r47, 8;
	add.s64 	%rd11, %rd2, %rd10;
	ld.global.f64 	%fd47, [%rd11];
	add.f64 	%fd48, %fd47, 0d0000000000000000;
	st.global.f64 	[%rd11], %fd48;
	cvt.u64.u32 	%rd12, %r32;
	cvt.u64.u32 	%rd13, %r65;
	add.s64 	%rd14, %rd13, %rd12;
	shl.b64 	%rd15, %rd14, 3;
	add.s64 	%rd16, %rd2, %rd15;
	ld.global.f64 	%fd49, [%rd16+8];
	add.f64 	%fd50, %fd49, 0d0000000000000000;
	st.global.f64 	[%rd16+8], %fd50;
	ld.global.f64 	%fd51, [%rd16+16];
	add.f64 	%fd52, %fd51, 0d0000000000000000;
	st.global.f64 	[%rd16+16], %fd52;
	ld.global.f64 	%fd53, [%rd16+24];
	add.f64 	%fd54, %fd53, 0d0000000000000000;
	st.global.f64 	[%rd16+24], %fd54;
	ld.global.f64 	%fd55, [%rd16+32];
	add.f64 	%fd56, %fd55, 0d0000000000000000;
	st.global.f64 	[%rd16+32], %fd56;
	ld.global.f64 	%fd57, [%rd16+40];
	add.f64 	%fd58, %fd57, 0d0000000000000000;
	st.global.f64 	[%rd16+40], %fd58;
	ld.global.f64 	%fd59, [%rd16+48];
	add.f64 	%fd60, %fd59, 0d0000000000000000;
	st.global.f64 	[%rd16+48], %fd60;
	ld.global.f64 	%fd61, [%rd16+56];
	add.f64 	%fd62, %fd61, 0d0000000000000000;
	st.global.f64 	[%rd16+56], %fd62;
	add.s32 	%r65, %r65, 8;
$L__BB485_26:
	setp.eq.s32 	%p9, %r27, 0;
	@%p9 bra 	$L__BB485_33;
	setp.lt.u32 	%p10, %r28, 3;
	@%p10 bra 	$L__BB485_29;
	add.s32 	%r48, %r65, %r32;
	mul.wide.u32 	%rd17, %r48, 8;
	add.s64 	%rd18, %rd2, %rd17;
	ld.global.f64 	%fd63, [%rd18];
	add.f64 	%fd64, %fd63, 0d0000000000000000;
	st.global.f64 	[%rd18], %fd64;
	cvt.u64.u32 	%rd19, %r32;
	cvt.u64.u32 	%rd20, %r65;
	add.s64 	%rd21, %rd20, %rd19;
	shl.b64 	%rd22, %rd21, 3;
	add.s64 	%rd23, %rd2, %rd22;
	ld.global.f64 	%fd65, [%rd23+8];
	add.f64 	%fd66, %fd65, 0d0000000000000000;
	st.global.f64 	[%rd23+8], %fd66;
	ld.global.f64 	%fd67, [%rd23+16];
	add.f64 	%fd68, %fd67, 0d0000000000000000;
	st.global.f64 	[%rd23+16], %fd68;
	ld.global.f64 	%fd69, [%rd23+24];
	add.f64 	%fd70, %fd69, 0d0000000000000000;
	st.global.f64 	[%rd23+24], %fd70;
	add.s32 	%r65, %r65, 4;
$L__BB485_29:
	setp.eq.s32 	%p11, %r30, 0;
	@%p11 bra 	$L__BB485_33;
	setp.eq.s32 	%p12, %r30, 1;
	add.s32 	%r49, %r65, %r32;
	mul.wide.u32 	%rd24, %r49, 8;
	add.s64 	%rd25, %rd2, %rd24;
	ld.global.f64 	%fd71, [%rd25];
	add.f64 	%fd72, %fd71, 0d0000000000000000;
	st.global.f64 	[%rd25], %fd72;
	@%p12 bra 	$L__BB485_33;
	setp.eq.s32 	%p13, %r30, 2;
	cvt.u64.u32 	%rd26, %r32;
	cvt.u64.u32 	%rd27, %r65;
	add.s64 	%rd28, %rd27, %rd26;
	shl.b64 	%rd29, %rd28, 3;
	add.s64 	%rd5, %rd2, %rd29;
	ld.global.f64 	%fd73, [%rd5+8];
	add.f64 	%fd74, %fd73, 0d0000000000000000;
	st.global.f64 	[%rd5+8], %fd74;
	@%p13 bra 	$L__BB485_33;
	ld.global.f64 	%fd75, [%rd5+16];
	add.f64 	%fd76, %fd75, 0d0000000000000000;
	st.global.f64 	[%rd5+16], %fd76;
$L__BB485_33:
	add.s32 	%r55, %r55, 64;
	setp.lt.s32 	%p14, %r55, %r41;
	@%p14 bra 	$L__BB485_20;
$L__BB485_34:
	ret;

}
	// .globl	_Z16gpukernelCLMWNr3ILi1ELi2ELi2EEvPdS0_S0_iii
.visible .entry _Z16gpukernelCLMWNr3ILi1ELi2ELi2EEvPdS0_S0_iii(
	.param .u64 .ptr .align 1 _Z16gpukernelCLMWNr3ILi1ELi2ELi2EEvPdS0_S0_iii_param_0,
	.param .u64 .ptr .align 1 _Z16gpukernelCLMWNr3ILi1ELi2ELi2EEvPdS0_S0_iii_param_1,
	.param .u64 .ptr .align 1 _Z16gpukernelCLMWNr3ILi1ELi2ELi2EEvPdS0_S0_iii_param_2,
	.param .u32 _Z16gpukernelCLMWNr3ILi1ELi2ELi2EEvPdS0_S0_iii_param_3,
	.param .u32 _Z16gpukernelCLMWNr3ILi1ELi2ELi2EEvPdS0_S0_iii_param_4,
	.param .u32 _Z16gpukernelCLMWNr3ILi1ELi2ELi2EEvPdS0_S0_iii_param_5
)
{
	.reg .pred 	%p<22>;
	.reg .b32 	%r<58>;
	.reg .b64 	%rd<20>;
	.reg .b64 	%fd<100>;

	ld.param.u64 	%rd6, [_Z16gpukernelCLMWNr3ILi1ELi2ELi2EEvPdS0_S0_iii_param_0];
	ld.param.u64 	%rd7, [_Z16gpukernelCLMWNr3ILi1ELi2ELi2EEvPdS0_S0_iii_param_1];
	ld.param.u32 	%r38, [_Z16gpukernelCLMWNr3ILi1ELi2ELi2EEvPdS0_S0_iii_param_3];
	ld.param.u32 	%r39, [_Z16gpukernelCLMWNr3ILi1ELi2ELi2EEvPdS0_S0_iii_param_4];
	ld.param.u32 	%r40, [_Z16gpukernelCLMWNr3ILi1ELi2ELi2EEvPdS0_S0_iii_param_5];
	cvta.to.global.u64 	%rd1, %rd7;
	cvta.to.global.u64 	%rd2, %rd6;
	mov.u32 	%r1, %tid.x;
	shr.u32 	%r48, %r1, 1;
	setp.ge.s32 	%p1, %r48, %r38;
	@%p1 bra 	$L__BB486_29;
	and.b32  	%r3, %r1, 1;
	setp.lt.s32 	%p2, %r39, 1;
	@%p2 bra 	$L__BB486_20;
	and.b32  	%r4, %r39, 15;
	add.s32 	%r5, %r4, -1;
	and.b32  	%r6, %r39, 7;
	add.s32 	%r7, %r6, -1;
	and.b32  	%r8, %r39, 2147483632;
	and.b32  	%r9, %r39, 3;
	neg.s32 	%r10, %r8;
	add.s64 	%rd3, %rd1, 64;
$L__BB486_3:
	setp.lt.s32 	%p10, %r3, %r40;
	@%p10 bra 	$L__BB486_5;
$L__BB486_4:
	add.s32 	%r48, %r48, 32;
	setp.lt.s32 	%p21, %r48, %r38;
	@%p21 bra 	$L__BB486_3;
	bra.uni 	$L__BB486_29;
$L__BB486_5:
	mul.lo.s32 	%r13, %r48, %r40;
	mov.u32 	%r49, %r3;
$L__BB486_6:
	setp.lt.u32 	%p11, %r39, 16;
	add.s32 	%r15, %r49, %r13;
	mul.lo.s32 	%r16, %r15, %r39;
	mov.b32 	%r53, 0;
	mov.f64 	%fd99, 0d0000000000000000;
	@%p11 bra 	$L__BB486_9;
	mov.f64 	%fd99, 0d0000000000000000;
	mov.u32 	%r50, %r16;
	mov.u32 	%r51, %r10;
$L__BB486_8:
	.pragma "nounroll";
	mul.wide.s32 	%rd11, %r50, 8;
	add.s64 	%rd12, %rd3, %rd11;
	ld.global.f64 	%fd32, [%rd12+-64];
	add.f64 	%fd33, %fd99, %fd32;
	ld.global.f64 	%fd34, [%rd12+-56];
	add.f64 	%fd35, %fd33, %fd34;
	ld.global.f64 	%fd36, [%rd12+-48];
	add.f64 	%fd37, %fd35, %fd36;
	ld.global.f64 	%fd38, [%rd12+-40];
	add.f64 	%fd39, %fd37, %fd38;
	ld.global.f64 	%fd40, [%rd12+-32];
	add.f64 	%fd41, %fd39, %fd40;
	ld.global.f64 	%fd42, [%rd12+-24];
	add.f64 	%fd43, %fd41, %fd42;
	ld.global.f64 	%fd44, [%rd12+-16];
	add.f64 	%fd45, %fd43, %fd44;
	ld.global.f64 	%fd46, [%rd12+-8];
	add.f64 	%fd47, %fd45, %fd46;
	ld.global.f64 	%fd48, [%rd12];
	add.f64 	%fd49, %fd47, %fd48;
	ld.global.f64 	%fd50, [%rd12+8];
	add.f64 	%fd51, %fd49, %fd50;
	ld.global.f64 	%fd52, [%rd12+16];
	add.f64 	%fd53, %fd51, %fd52;
	ld.global.f64 	%fd54, [%rd12+24];
	add.f64 	%fd55, %fd53, %fd54;
	ld.global.f64 	%fd56, [%rd12+32];
	add.f64 	%fd57, %fd55, %fd56;
	ld.global.f64 	%fd58, [%rd12+40];
	add.f64 	%fd59, %fd57, %fd58;
	ld.global.f64 	%fd60, [%rd12+48];
	add.f64 	%fd61, %fd59, %fd60;
	ld.global.f64 	%fd62, [%rd12+56];
	add.f64 	%fd99, %fd61, %fd62;
	add.s32 	%r51, %r51, 16;
	add.s32 	%r50, %r50, 16;
	setp.eq.s32 	%p12, %r51, 0;
	mov.u32 	%r53, %r8;
	@%p12 bra 	$L__BB486_9;
	bra.uni 	$L__BB486_8;
$L__BB486_9:
	setp.eq.s32 	%p13, %r4, 0;
	@%p13 bra 	$L__BB486_19;
	setp.lt.u32 	%p14, %r5, 7;
	@%p14 bra 	$L__BB486_12;
	add.s32 	%r45, %r53, %r16;
	mul.wide.s32 	%rd13, %r45, 8;
	add.s64 	%rd14, %rd1, %rd13;
	ld.global.f64 	%fd64, [%rd14];
	add.f64 	%fd65, %fd99, %fd64;
	ld.global.f64 	%fd66, [%rd14+8];
	add.f64 	%fd67, %fd65, %fd66;
	ld.global.f64 	%fd68, [%rd14+16];
	add.f64 	%fd69, %fd67, %fd68;
	ld.global.f64 	%fd70, [%rd14+24];
	add.f64 	%fd71, %fd69, %fd70;
	ld.global.f64 	%fd72, [%rd14+32];
	add.f64 	%fd73, %fd71, %fd72;
	ld.global.f64 	%fd74, [%rd14+40];
	add.f64 	%fd75, %fd73, %fd74;
	ld.global.f64 	%fd76, [%rd14+48];
	add.f64 	%fd77, %fd75, %fd76;
	ld.global.f64 	%fd78, [%rd14+56];
	add.f64 	%fd99, %fd77, %fd78;
	add.s32 	%r53, %r53, 8;
$L__BB486_12:
	setp.eq.s32 	%p15, %r6, 0;
	@%p15 bra 	$L__BB486_19;
	setp.lt.u32 	%p16, %r7, 3;
	@%p16 bra 	$L__BB486_15;
	add.s32 	%r46, %r53, %r16;
	mul.wide.s32 	%rd15, %r46, 8;
	add.s64 	%rd16, %rd1, %rd15;
	ld.global.f64 	%fd80, [%rd16];
	add.f64 	%fd81, %fd99, %fd80;
	ld.global.f64 	%fd82, [%rd16+8];
	add.f64 	%fd83, %fd81, %fd82;
	ld.global.f64 	%fd84, [%rd16+16];
	add.f64 	%fd85, %fd83, %fd84;
	ld.global.f64 	%fd86, [%rd16+24];
	add.f64 	%fd99, %fd85, %fd86;
	add.s32 	%r53, %r53, 4;
$L__BB486_15:
	setp.eq.s32 	%p17, %r9, 0;
	@%p17 bra 	$L__BB486_19;
	setp.eq.s32 	%p18, %r9, 1;
	add.s32 	%r47, %r53, %r16;
	mul.wide.s32 	%rd17, %r47, 8;
	add.s64 	%rd4, %rd1, %rd17;
	ld.global.f64 	%fd87, [%rd4];
	add.f64 	%fd99, %fd99, %fd87;
	@%p18 bra 	$L__BB486_19;
	setp.eq.s32 	%p19, %r9, 2;
	ld.global.f64 	%fd88, [%rd4+8];
	add.f64 	%fd99, %fd99, %fd88;
	@%p19 bra 	$L__BB486_19;
	ld.global.f64 	%fd89, [%rd4+16];
	add.f64 	%fd99, %fd99, %fd89;
$L__BB486_19:
	mul.wide.s32 	%rd18, %r15, 8;
	add.s64 	%rd19, %rd2, %rd18;
	ld.global.f64 	%fd90, [%rd19];
	add.f64 	%fd91, %fd99, %fd90;
	st.global.f64 	[%rd19], %fd91;
	add.s32 	%r49, %r49, 2;
	setp.lt.s32 	%p20, %r49, %r40;
	@%p20 bra 	$L__BB486_6;
	bra.uni 	$L__BB486_4;
$L__BB486_20:
	not.b32 	%r41, %r3;
	add.s32 	%r27, %r40, %r41;
	and.b32  	%r28, %r27, 6;
	or.b32  	%r29, %r3, 2;
	or.b32  	%r30, %r3, 4;
	or.b32  	%r31, %r3, 6;
$L__BB486_21:
	setp.ge.s32 	%p3, %r3, %r40;
	@%p3 bra 	$L__BB486_28;
	setp.eq.s32 	%p4, %r28, 6;
	mul.lo.s32 	%r33, %r48, %r40;
	mov.u32 	%r56, %r3;
	@%p4 bra 	$L__BB486_26;
	setp.eq.s32 	%p5, %r28, 0;
	add.s32 	%r42, %r3, %r33;
	mul.wide.s32 	%rd8, %r42, 8;
	add.s64 	%rd5, %rd2, %rd8;
	ld.global.f64 	%fd15, [%rd5];
	add.f64 	%fd16, %fd15, 0d0000000000000000;
	st.global.f64 	[%rd5], %fd16;
	mov.u32 	%r56, %r29;
	@%p5 bra 	$L__BB486_26;
	setp.eq.s32 	%p6, %r28, 2;
	ld.global.f64 	%fd17, [%rd5+16];
	add.f64 	%fd18, %fd17, 0d0000000000000000;
	st.global.f64 	[%rd5+16], %fd18;
	mov.u32 	%r56, %r30;
	@%p6 bra 	$L__BB486_26;
	ld.global.f64 	%fd19, [%rd5+32];
	add.f64 	%fd20, %fd19, 0d0000000000000000;
	st.global.f64 	[%rd5+32], %fd20;
	mov.u32 	%r56, %r31;
$L__BB486_26:
	setp.lt.u32 	%p7, %r27, 6;
	@%p7 bra 	$L__BB486_28;
$L__BB486_27:
	add.s32 	%r43, %r56, %r33;
	mul.wide.s32 	%rd9, %r43, 8;
	add.s64 	%rd10, %rd2, %rd9;
	ld.global.f64 	%fd21, [%rd10];
	add.f64 	%fd22, %fd21, 0d0000000000000000;
	st.global.f64 	[%rd10], %fd22;
	ld.global.f64 	%fd23, [%rd10+16];
	add.f64 	%fd24, %fd23, 0d0000000000000000;
	st.global.f64 	[%rd10+16], %fd24;
	ld.global.f64 	%fd25, [%rd10+32];
	add.f64 	%fd26, %fd25, 0d0000000000000000;
	st.global.f64 	[%rd10+32], %fd26;
	ld.global.f64 	%fd27, [%rd10+48];
	add.f64 	%fd28, %fd27, 0d0000000000000000;
	st.global.f64 	[%rd10+48], %fd28;
	add.s32 	%r56, %r56, 8;
	setp.lt.s32 	%p8, %r56, %r40;
	@%p8 bra 	$L__BB486_27;
$L__BB486_28:
	add.s32 	%r48, %r48, 32;
	setp.lt.s32 	%p9, %r48, %r38;
	@%p9 bra 	$L__BB486_21;
$L__BB486_29:
	ret;

}
	// .globl	_Z16gpukernelCLMWNr3ILi1ELi4ELi1EEvPdS0_S0_iii
.visible .entry _Z16gpukernelCLMWNr3ILi1ELi4ELi1EEvPdS0_S0_iii(
	.param .u64 .ptr .align 1 _Z16gpukernelCLMWNr3ILi1ELi4ELi1EEvPdS0_S0_iii_param_0,
	.param .u64 .ptr .align 1 _Z16gpukernelCLMWNr3ILi1ELi4ELi1EEvPdS0_S0_iii_param_1,
	.param .u64 .ptr .align 1 _Z16gpukernelCLMWNr3ILi1ELi4ELi1EEvPdS0_S0_iii_param_2,
	.param .u32 _Z16gpukernelCLMWNr3ILi1ELi4ELi1EEvPdS0_S0_iii_param_3,
	.param .u32 _Z16gpukernelCLMWNr3ILi1ELi4ELi1EEvPdS0_S0_iii_param_4,
	.param .u32 _Z16gpukernelCLMWNr3ILi1ELi4ELi1EEvPdS0_S0_iii_param_5
)
{
	.reg .pred 	%p<26>;
	.reg .b32 	%r<67>;
	.reg .b64 	%rd<39>;
	.reg .b64 	%fd<148>;

	ld.param.u64 	%rd6, [_Z16gpukernelCLMWNr3ILi1ELi4ELi1EEvPdS0_S0_iii_param_0];
	ld.param.u64 	%rd7, [_Z16gpukernelCLMWNr3ILi1ELi4ELi1EEvPdS0_S0_iii_param_1];
	ld.param.u32 	%r41, [_Z16gpukernelCLMWNr3ILi1ELi4ELi1EEvPdS0_S0_iii_param_3];
	ld.param.u32 	%r42, [_Z16gpukernelCLMWNr3ILi1ELi4ELi1EEvPdS0_S0_iii_param_4];
	ld.param.u32 	%r43, [_Z16gpukernelCLMWNr3ILi1ELi4ELi1EEvPdS0_S0_iii_param_5];
	cvta.to.global.u64 	%rd1, %rd7;
	cvta.to.global.u64 	%rd2, %rd6;
	mov.u32 	%r55, %tid.x;
	setp.ge.s32 	%p1, %r55, %r41;
	setp.lt.s32 	%p2, %r43, 1;
	or.pred  	%p3, %p1, %p2;
	@%p3 bra 	$L__BB487_34;
	setp.lt.s32 	%p4, %r42, 1;
	@%p4 bra 	$L__BB487_19;
	and.b32  	%r2, %r42, 15;
	add.s32 	%r3, %r2, -1;
	and.b32  	%r4, %r42, 7;
	add.s32 	%r5, %r4, -1;
	and.b32  	%r6, %r42, 2147483632;
	and.b32  	%r7, %r42, 3;
	neg.s32 	%r8, %r6;
	add.s64 	%rd3, %rd1, 64;
$L__BB487_3:
	mul.lo.s32 	%r10, %r55, %r43;
	mov.b32 	%r56, 0;
$L__BB487_4:
	setp.lt.u32 	%p15, %r42, 16;
	add.s32 	%r12, %r56, %r10;
	mul.lo.s32 	%r13, %r12, %r42;
	mov.b32 	%r60, 0;
	mov.f64 	%fd147, 0d0000000000000000;
	@%p15 bra 	$L__BB487_7;
	mov.f64 	%fd147, 0d0000000000000000;
	mov.u32 	%r57, %r13;
	mov.u32 	%r58, %r8;
$L__BB487_6:
	.pragma "nounroll";
	mul.wide.s32 	%rd30, %r57, 8;
	add.s64 	%rd31, %rd3, %rd30;
	ld.global.f64 	%fd80, [%rd31+-64];
	add.f64 	%fd81, %fd147, %fd80;
	ld.global.f64 	%fd82, [%rd31+-56];
	add.f64 	%fd83, %fd81, %fd82;
	ld.global.f64 	%fd84, [%rd31+-48];
	add.f64 	%fd85, %fd83, %fd84;
	ld.global.f64 	%fd86, [%rd31+-40];
	add.f64 	%fd87, %fd85, %fd86;
	ld.global.f64 	%fd88, [%rd31+-32];
	add.f64 	%fd89, %fd87, %fd88;
	ld.global.f64 	%fd90, [%rd31+-24];
	add.f64 	%fd91, %fd89, %fd90;
	ld.global.f64 	%fd92, [%rd31+-16];
	add.f64 	%fd93, %fd91, %fd92;
	ld.global.f64 	%fd94, [%rd31+-8];
	add.f64 	%fd95, %fd93, %fd94;
	ld.global.f64 	%fd96, [%rd31];
	add.f64 	%fd97, %fd95, %fd96;
	ld.global.f64 	%fd98, [%rd31+8];
	add.f64 	%fd99, %fd97, %fd98;
	ld.global.f64 	%fd100, [%rd31+16];
	add.f64 	%fd101, %fd99, %fd100;
	ld.global.f64 	%fd102, [%rd31+24];
	add.f64 	%fd103, %fd101, %fd102;
	ld.global.f64 	%fd104, [%rd31+32];
	add.f64 	%fd105, %fd103, %fd104;
	ld.global.f64 	%fd106, [%rd31+40];
	add.f64 	%fd107, %fd105, %fd106;
	ld.global.f64 	%fd108, [%rd31+48];
	add.f64 	%fd109, %fd107, %fd108;
	ld.global.f64 	%fd110, [%rd31+56];
	add.f64 	%fd147, %fd109, %fd110;
	add.s32 	%r58, %r58, 16;
	add.s32 	%r57, %r57, 16;
	setp.eq.s32 	%p16, %r58, 0;
	mov.u32 	%r60, %r6;
	@%p16 bra 	$L__BB487_7;
	bra.uni 	$L__BB487_6;
$L__BB487_7:
	setp.eq.s32 	%p17, %r2, 0;
	@%p17 bra 	$L__BB487_17;
	setp.lt.u32 	%p18, %r3, 7;
	@%p18 bra 	$L__BB487_10;
	add.s32 	%r52, %r60, %r13;
	mul.wide.s32 	%rd32, %r52, 8;
	add.s64 	%rd33, %rd1, %rd32;
	ld.global.f64 	%fd112, [%rd33];
	add.f64 	%fd113, %fd147, %fd112;
	ld.global.f64 	%fd114, [%rd33+8];
	add.f64 	%fd115, %fd113, %fd114;
	ld.global.f64 	%fd116, [%rd33+16];
	add.f64 	%fd117, %fd115, %fd116;
	ld.global.f64 	%fd118, [%rd33+24];
	add.f64 	%fd119, %fd117, %fd118;
	ld.global.f64 	%fd120, [%rd33+32];
	add.f64 	%fd121, %fd119, %fd120;
	ld.global.f64 	%fd122, [%rd33+40];
	add.f64 	%fd123, %fd121, %fd122;
	ld.global.f64 	%fd124, [%rd33+48];
	add.f64 	%fd125, %fd123, %fd124;
	ld.global.f64 	%fd126, [%rd33+56];
	add.f64 	%fd147, %fd125, %fd126;
	add.s32 	%r60, %r60, 8;
$L__BB487_10:
	setp.eq.s32 	%p19, %r4, 0;
	@%p19 bra 	$L__BB487_17;
	setp.lt.u32 	%p20, %r5, 3;
	@%p20 bra 	$L__BB487_13;
	add.s32 	%r53, %r60, %r13;
	mul.wide.s32 	%rd34, %r53, 8;
	add.s64 	%rd35, %rd1, %rd34;
	ld.global.f64 	%fd128, [%rd35];
	add.f64 	%fd129, %fd147, %fd128;
	ld.global.f64 	%fd130, [%rd35+8];
	add.f64 	%fd131, %fd129, %fd130;
	ld.global.f64 	%fd132, [%rd35+16];
	add.f64 	%fd133, %fd131, %fd132;
	ld.global.f64 	%fd134, [%rd35+24];
	add.f64 	%fd147, %fd133, %fd134;
	add.s32 	%r60, %r60, 4;
$L__BB487_13:
	setp.eq.s32 	%p21, %r7, 0;
	@%p21 bra 	$L__BB487_17;
	setp.eq.s32 	%p22, %r7, 1;
	add.s32 	%r54, %r60, %r13;
	mul.wide.s32 	%rd36, %r54, 8;
	add.s64 	%rd4, %rd1, %rd36;
	ld.global.f64 	%fd135, [%rd4];
	add.f64 	%fd147, %fd147, %fd135;
	@%p22 bra 	$L__BB487_17;
	setp.eq.s32 	%p23, %r7, 2;
	ld.global.f64 	%fd136, [%rd4+8];
	add.f64 	%fd147, %fd147, %fd136;
	@%p23 bra 	$L__BB487_17;
	ld.global.f64 	%fd137, [%rd4+16];
	add.f64 	%fd147, %fd147, %fd137;
$L__BB487_17:
	mul.wide.u32 	%rd37, %r12, 8;
	add.s64 	%rd38, %rd2, %rd37;
	ld.global.f64 	%fd138, [%rd38];
	add.f64 	%fd139, %fd147, %fd138;
	st.global.f64 	[%rd38], %fd139;
	add.s32 	%r56, %r56, 1;
	setp.ne.s32 	%p24, %r56, %r43;
	@%p24 bra 	$L__BB487_4;
	add.s32 	%r55, %r55, 128;
	setp.lt.s32 	%p25, %r55, %r41;
	@%p25 bra 	$L__BB487_3;
	bra.uni 	$L__BB487_34;
$L__BB487_19:
	and.b32  	%r25, %r43, 15;
	add.s32 	%r26, %r25, -1;
	and.b32  	%r27, %r43, 7;
	add.s32 	%r28, %r27, -1;
	and.b32  	%r29, %r43, 2147483632;
	and.b32  	%r30, %r43, 3;
$L__BB487_20:
	setp.lt.u32 	%p5, %r43, 16;
	mul.lo.s32 	%r32, %r55, %r43;
	mov.b32 	%r65, 0;
	@%p5 bra 	$L__BB487_23;
	mov.b32 	%r63, 0;
$L__BB487_22:
	.pragma "nounroll";
	add.s32 	%r46, %r63, %r32;
	mul.wide.u32 	%rd8, %r46, 8;
	add.s64 	%rd9, %rd2, %rd8;
	ld.global.f64 	%fd15, [%rd9];
	add.f64 	%fd16, %fd15, 0d0000000000000000;
	st.global.f64 	[%rd9], %fd16;
	ld.global.f64 	%fd17, [%rd9+8];
	add.f64 	%fd18, %fd17, 0d0000000000000000;
	st.global.f64 	[%rd9+8], %fd18;
	ld.global.f64 	%fd19, [%rd9+16];
	add.f64 	%fd20, %fd19, 0d0000000000000000;
	st.global.f64 	[%rd9+16], %fd20;
	ld.global.f64 	%fd21, [%rd9+24];
	add.f64 	%fd22, %fd21, 0d0000000000000000;
	st.global.f64 	[%rd9+24], %fd22;
	ld.global.f64 	%fd23, [%rd9+32];
	add.f64 	%fd24, %fd23, 0d0000000000000000;
	st.global.f64 	[%rd9+32], %fd24;
	ld.global.f64 	%fd25, [%rd9+40];
	add.f64 	%fd26, %fd25, 0d0000000000000000;
	st.global.f64 	[%rd9+40], %fd26;
	ld.global.f64 	%fd27, [%rd9+48];
	add.f64 	%fd28, %fd27, 0d0000000000000000;
	st.global.f64 	[%rd9+48], %fd28;
	ld.global.f64 	%fd29, [%rd9+56];
	add.f64 	%fd30, %fd29, 0d0000000000000000;
	st.global.f64 	[%rd9+56], %fd30;
	ld.global.f64 	%fd31, [%rd9+64];
	add.f64 	%fd32, %fd31, 0d0000000000000000;
	st.global.f64 	[%rd9+64], %fd32;
	ld.global.f64 	%fd33, [%rd9+72];
	add.f64 	%fd34, %fd33, 0d0000000000000000;
	st.global.f64 	[%rd9+72], %fd34;
	ld.global.f64 	%fd35, [%rd9+80];
	add.f64 	%fd36, %fd35, 0d0000000000000000;
	st.global.f64 	[%rd9+80], %fd36;
	ld.global.f64 	%fd37, [%rd9+88];
	add.f64 	%fd38, %fd37, 0d0000000000000000;
	st.global.f64 	[%rd9+88], %fd38;
	ld.global.f64 	%fd39, [%rd9+96];
	add.f64 	%fd40, %fd39, 0d0000000000000000;
	st.global.f64 	[%rd9+96], %fd40;
	ld.global.f64 	%fd41, [%rd9+104];
	add.f64 	%fd42, %fd41, 0d0000000000000000;
	st.global.f64 	[%rd9+104], %fd42;
	ld.global.f64 	%fd43, [%rd9+112];
	add.f64 	%fd44, %fd43, 0d0000000000000000;
	st.global.f64 	[%rd9+112], %fd44;
	ld.global.f64 	%fd45, [%rd9+120];
	add.f64 	%fd46, %fd45, 0d0000000000000000;
	st.global.f64 	[%rd9+120], %fd46;
	add.s32 	%r63, %r63, 16;
	setp.ne.s32 	%p6, %r63, %r29;
	mov.u32 	%r65, %r29;
	@%p6 bra 	$L__BB487_22;
$L__BB487_23:
	setp.eq.s32 	%p7, %r25, 0;
	@%p7 bra 	$L__BB487_33;
	setp.lt.u32 	%p8, %r26, 7;
	@%p8 bra 	$L__BB487_26;
	add.s32 	%r47, %r65, %r32;
	mul.wide.u32 	%rd10, %r47, 8;
	add.s64 	%rd11, %rd2, %rd10;
	ld.global.f64 	%fd47, [%rd11];
	add.f64 	%fd48, %fd47, 0d0000000000000000;
	st.global.f64 	[%rd11], %fd48;
	cvt.u64.u32 	%rd12, %r32;
	cvt.u64.u32 	%rd13, %r65;
	add.s64 	%rd14, %rd13, %rd12;
	shl.b64 	%rd15, %rd14, 3;
	add.s64 	%rd16, %rd2, %rd15;
	ld.global.f64 	%fd49, [%rd16+8];
	add.f64 	%fd50, %fd49, 0d0000000000000000;
	st.global.f64 	[%rd16+8], %fd50;
	ld.global.f64 	%fd51, [%rd16+16];
	add.f64 	%fd52, %fd51, 0d0000000000000000;
	st.global.f64 	[%rd16+16], %fd52;
	ld.global.f64 	%fd53, [%rd16+24];
	add.f64 	%fd54, %fd53, 0d0000000000000000;
	st.global.f64 	[%rd16+24], %fd54;
	ld.global.f64 	%fd55, [%rd16+32];
	add.f64 	%fd56, %fd55, 0d0000000000000000;
	st.global.f64 	[%rd16+32], %fd56;
	ld.global.f64 	%fd57, [%rd16+40];
	add.f64 	%fd58, %fd57, 0d0000000000000000;
	st.global.f64 	[%rd16+40], %fd58;
	ld.global.f64 	%fd59, [%rd16+48];
	add.f64 	%fd60, %fd59, 0d0000000000000000;
	st.global.f64 	[%rd16+48], %fd60;
	ld.global.f64 	%fd61, [%rd16+56];
	add.f64 	%fd62, %fd61, 0d0000000000000000;
	st.global.f64 	[%rd16+56], %fd62;
	add.s32 	%r65, %r65, 8;
$L__BB487_26:
	setp.eq.s32 	%p9, %r27, 0;
	@%p9 bra 	$L__BB487_33;
	setp.lt.u32 	%p10, %r28, 3;
	@%p10 bra 	$L__BB487_29;
	add.s32 	%r48, %r65, %r32;
	mul.wide.u32 	%rd17, %r48, 8;
	add.s64 	%rd18, %rd2, %rd17;
	ld.global.f64 	%fd63, [%rd18];
	add.f64 	%fd64, %fd63, 0d0000000000000000;
	st.global.f64 	[%rd18], %fd64;
	cvt.u64.u32 	%rd19, %r32;
	cvt.u64.u32 	%rd20, %r65;
	add.s64 	%rd21, %rd20, %rd19;
	shl.b64 	%rd22, %rd21, 3;
	add.s64 	%rd23, %rd2, %rd22;
	ld.global.f64 	%fd65, [%rd23+8];
	add.f64 	%fd66, %fd65, 0d0000000000000000;
	st.global.f64 	[%rd23+8], %fd66;
	ld.global.f64 	%fd67, [%rd23+16];
	add.f64 	%fd68, %fd67, 0d0000000000000000;
	st.global.f64 	[%rd23+16], %fd68;
	ld.global.f64 	%fd69, [%rd23+24];
	add.f64 	%fd70, %fd69, 0d0000000000000000;
	st.global.f64 	[%rd23+24], %fd70;
	add.s32 	%r65, %r65, 4;
$L__BB487_29:
	setp.eq.s32 	%p11, %r30, 0;
	@%p11 bra 	$L__BB487_33;
	setp.eq.s32 	%p12, %r30, 1;
	add.s32 	%r49, %r65, %r32;
	mul.wide.u32 	%rd24, %r49, 8;
	add.s64 	%rd25, %rd2, %rd24;
	ld.global.f64 	%fd71, [%rd25];
	add.f64 	%fd72, %fd71, 0d0000000000000000;
	st.global.f64 	[%rd25], %fd72;
	@%p12 bra 	$L__BB487_33;
	setp.eq.s32 	%p13, %r30, 2;
	cvt.u64.u32 	%rd26, %r32;
	cvt.u64.u32 	%rd27, %r65;
	add.s64 	%rd28, %rd27, %rd26;
	shl.b64 	%rd29, %rd28, 3;
	add.s64 	%rd5, %rd2, %rd29;
	ld.global.f64 	%fd73, [%rd5+8];
	add.f64 	%fd74, %fd73, 0d0000000000000000;
	st.global.f64 	[%rd5+8], %fd74;
	@%p13 bra 	$L__BB487_33;
	ld.global.f64 	%fd75, [%rd5+16];
	add.f64 	%fd76, %fd75, 0d0000000000000000;
	st.global.f64 	[%rd5+16], %fd76;
$L__BB487_33:
	add.s32 	%r55, %r55, 128;
	setp.lt.s32 	%p14, %r55, %r41;
	@%p14 bra 	$L__BB487_20;
$L__BB487_34:
	ret;

}
	// .globl	_Z16gpukernelCLMWNr3ILi1ELi4ELi2EEvPdS0_S0_iii
.visible .entry _Z16gpukernelCLMWNr3ILi1ELi4ELi2EEvPdS0_S0_iii(
	.param .u64 .ptr .align 1 _Z16gpukernelCLMWNr3ILi1ELi4ELi2EEvPdS0_S0_iii_param_0,
	.param .u64 .ptr .align 1 _Z16gpukernelCLMWNr3ILi1ELi4ELi2EEvPdS0_S0_iii_param_1,
	.param .u64 .ptr .align 1 _Z16gpukernelCLMWNr3ILi1ELi4ELi2EEvPdS0_S0_iii_param_2,
	.param .u32 _Z16gpukernelCLMWNr3ILi1ELi4ELi2EEvPdS0_S0_iii_param_3,
	.param .u32 _Z16gpukernelCLMWNr3ILi1ELi4ELi2EEvPdS0_S0_iii_param_4,
	.param .u32 _Z16gpukernelCLMWNr3ILi1ELi4ELi2EEvPdS0_S0_iii_param_5
)
{
	.reg .pred 	%p<22>;
	.reg .b32 	%r<58>;
	.reg .b64 	%rd<20>;
	.reg .b64 	%fd<100>;

	ld.param.u64 	%rd6, [_Z16gpukernelCLMWNr3ILi1ELi4ELi2EEvPdS0_S0_iii_param_0];
	ld.param.u64 	%rd7, [_Z16gpukernelCLMWNr3ILi1ELi4ELi2EEvPdS0_S0_iii_param_1];
	ld.param.u32 	%r38, [_Z16gpukernelCLMWNr3ILi1ELi4ELi2EEvPdS0_S0_iii_param_3];
	ld.param.u32 	%r39, [_Z16gpukernelCLMWNr3ILi1ELi4ELi2EEvPdS0_S0_iii_param_4];
	ld.param.u32 	%r40, [_Z16gpukernelCLMWNr3ILi1ELi4ELi2EEvPdS0_S0_iii_param_5];
	cvta.to.global.u64 	%rd1, %rd7;
	cvta.to.global.u64 	%rd2, %rd6;
	mov.u32 	%r1, %tid.x;
	shr.u32 	%r48, %r1, 1;
	setp.ge.s32 	%p1, %r48, %r38;
	@%p1 bra 	$L__BB488_29;
	and.b32  	%r3, %r1, 1;
	setp.lt.s32 	%p2, %r39, 1;
	@%p2 bra 	$L__BB488_20;
	and.b32  	%r4, %r39, 15;
	add.s32 	%r5, %r4, -1;
	and.b32  	%r6, %r39, 7;
	add.s32 	%r7, %r6, -1;
	and.b32  	%r8, %r39, 2147483632;
	and.b32  	%r9, %r39, 3;
	neg.s32 	%r10, %r8;
	add.s64 	%rd3, %rd1, 64;
$L__BB488_3:
	setp.lt.s32 	%p10, %r3, %r40;
	@%p10 bra 	$L__BB488_5;
$L__BB488_4:
	add.s32 	%r48, %r48, 64;
	setp.lt.s32 	%p21, %r48, %r38;
	@%p21 bra 	$L__BB488_3;
	bra.uni 	$L__BB488_29;
$L__BB488_5:
	mul.lo.s32 	%r13, %r48, %r40;
	mov.u32 	%r49, %r3;
$L__BB488_6:
	setp.lt.u32 	%p11, %r39, 16;
	add.s32 	%r15, %r49, %r13;
	mul.lo.s32 	%r16, %r15, %r39;
	mov.b32 	%r53, 0;
	mov.f64 	%fd99, 0d0000000000000000;
	@%p11 bra 	$L__BB488_9;
	mov.f64 	%fd99, 0d0000000000000000;
	mov.u32 	%r50, %r16;
	mov.u32 	%r51, %r10;
$L__BB488_8:
	.pragma "nounroll";
	mul.wide.s32 	%rd11, %r50, 8;
	add.s64 	%rd12, %rd3, %rd11;
	ld.global.f64 	%fd32, [%rd12+-64];
	add.f64 	%fd33, %fd99, %fd32;
	ld.global.f64 	%fd34, [%rd12+-56];
	add.f64 	%fd35, %fd33, %fd34;
	ld.global.f64 	%fd36, [%rd12+-48];
	add.f64 	%fd37, %fd35, %fd36;
	ld.global.f64 	%fd38, [%rd12+-40];
	add.f64 	%fd39, %fd37, %fd38;
	ld.global.f64 	%fd40, [%rd12+-32];
	add.f64 	%fd41, %fd39, %fd40;
	ld.global.f64 	%fd42, [%rd12+-24];
	add.f64 	%fd43, %fd41, %fd42;
	ld.global.f64 	%fd44, [%rd12+-16];
	add.f64 	%fd45, %fd43, %fd44;
	ld.global.f64 	%fd46, [%rd12+-8];
	add.f64 	%fd47, %fd45, %fd46;
	ld.global.f64 	%fd48, [%rd12];
	add.f64 	%fd49, %fd47, %fd48;
	ld.global.f64 	%fd50, [%rd12+8];
	add.f64 	%fd51, %fd49, %fd50;
	ld.global.f64 	%fd52, [%rd12+16];
	add.f64 	%fd53, %fd51, %fd52;
	ld.global.f64 	%fd54, [%rd12+24];
	add.f64 	%fd55, %fd53, %fd54;
	ld.global.f64 	%fd56, [%rd12+32];
	add.f64 	%fd57, %fd55, %fd56;
	ld.global.f64 	%fd58, [%rd12+40];
	add.f64 	%fd59, %fd57, %fd58;
	ld.global.f64 	%fd60, [%rd12+48];
	add.f64 	%fd61, %fd59, %fd60;
	ld.global.f64 	%fd62, [%rd12+56];
	add.f64 	%fd99, %fd61, %fd62;
	add.s32 	%r51, %r51, 16;
	add.s32 	%r50, %r50, 16;
	setp.eq.s32 	%p12, %r51, 0;
	mov.u32 	%r53, %r8;
	@%p12 bra 	$L__BB488_9;
	bra.uni 	$L__BB488_8;
$L__BB488_9:
	setp.eq.s32 	%p13, %r4, 0;
	@%p13 bra 	$L__BB488_19;
	setp.lt.u32 	%p14, %r5, 7;
	@%p14 bra 	$L__BB488_12;
	add.s32 	%r45, %r53, %r16;
	mul.wide.s32 	%rd13, %r45, 8;
	add.s64 	%rd14, %rd1, %rd13;
	ld.global.f64 	%fd64, [%rd14];
	add.f64 	%fd65, %fd99, %fd64;
	ld.global.f64 	%fd66, [%rd14+8];
	add.f64 	%fd67, %fd65, %fd66;
	ld.global.f64 	%fd68, [%rd14+16];
	add.f64 	%fd69, %fd67, %fd68;
	ld.global.f64 	%fd70, [%rd14+24];
	add.f64 	%fd71, %fd69, %fd70;
	ld.global.f64 	%fd72, [%rd14+32];
	add.f64 	%fd73, %fd71, %fd72;
	ld.global.f64 	%fd74, [%rd14+40];
	add.f64 	%fd75, %fd73, %fd74;
	ld.global.f64 	%fd76, [%rd14+48];
	add.f64 	%fd77, %fd75, %fd76;
	ld.global.f64 	%fd78, [%rd14+56];
	add.f64 	%fd99, %fd77, %fd78;
	add.s32 	%r53, %r53, 8;
$L__BB488_12:
	setp.eq.s32 	%p15, %r6, 0;
	@%p15 bra 	$L__BB488_19;
	setp.lt.u32 	%p16, %r7, 3;
	@%p16 bra 	$L__BB488_15;
	add.s32 	%r46, %r53, %r16;
	mul.wide.s32 	%rd15, %r46, 8;
	add.s64 	%rd16, %rd1, %rd15;
	ld.global.f64 	%fd80, [%rd16];
	add.f64 	%fd81, %fd99, %fd80;
	ld.global.f64 	%fd82, [%rd16+8];
	add.f64 	%fd83, %fd81, %fd82;
	ld.global.f64 	%fd84, [%rd16+16];
	add.f64 	%fd85, %fd83, %fd84;
	ld.global.f64 	%fd86, [%rd16+24];
	add.f64 	%fd99, %fd85, %fd86;
	add.s32 	%r53, %r53, 4;
$L__BB488_15:
	setp.eq.s32 	%p17, %r9, 0;
	@%p17 bra 	$L__BB488_19;
	setp.eq.s32 	%p18, %r9, 1;
	add.s32 	%r47, %r53, %r16;
	mul.wide.s32 	%rd17, %r47, 8;
	add.s64 	%rd4, %rd1, %rd17;
	ld.global.f64 	%fd87, [%rd4];
	add.f64 	%fd99, %fd99, %fd87;
	@%p18 bra 	$L__BB488_19;
	setp.eq.s32 	%p19, %r9, 2;
	ld.global.f64 	%fd88, [%rd4+8];
	add.f64 	%fd99, %fd99, %fd88;
	@%p19 bra 	$L__BB488_19;
	ld.global.f64 	%fd89, [%rd4+16];
	add.f64 	%fd99, %fd99, %fd89;
$L__BB488_19:
	mul.wide.s32 	%rd18, %r15, 8;
	add.s64 	%rd19, %rd2, %rd18;
	ld.global.f64 	%fd90, [%rd19];
	add.f64 	%fd91, %fd99, %fd90;
	st.global.f64 	[%rd19], %fd91;
	add.s32 	%r49, %r49, 2;
	setp.lt.s32 	%p20, %r49, %r40;
	@%p20 bra 	$L__BB488_6;
	bra.uni 	$L__BB488_4;
$L__BB488_20:
	not.b32 	%r41, %r3;
	add.s32 	%r27, %r40, %r41;
	and.b32  	%r28, %r27, 6;
	or.b32  	%r29, %r3, 2;
	or.b32  	%r30, %r3, 4;
	or.b32  	%r31, %r3, 6;
$L__BB488_21:
	setp.ge.s32 	%p3, %r3, %r40;
	@%p3 bra 	$L__BB488_28;
	setp.eq.s32 	%p4, %r28, 6;
	mul.lo.s32 	%r33, %r48, %r40;
	mov.u32 	%r56, %r3;
	@%p4 bra 	$L__BB488_26;
	setp.eq.s32 	%p5, %r28, 0;
	add.s32 	%r42, %r3, %r33;
	mul.wide.s32 	%rd8, %r42, 8;
	add.s64 	%rd5, %rd2, %rd8;
	ld.global.f64 	%fd15, [%rd5];
	add.f64 	%fd16, %fd15, 0d0000000000000000;
	st.global.f64 	[%rd5], %fd16;
	mov.u32 	%r56, %r29;
	@%p5 bra 	$L__BB488_26;
	setp.eq.s32 	%p6, %r28, 2;
	ld.global.f64 	%fd17, [%rd5+16];
	add.f64 	%fd18, %fd17, 0d0000000000000000;
	st.global.f64 	[%rd5+16], %fd18;
	mov.u32 	%r56, %r30;
	@%p6 bra 	$L__BB488_26;
	ld.global.f64 	%fd19, [%rd5+32];
	add.f64 	%fd20, %fd19, 0d0000000000000000;
	st.global.f64 	[%rd5+32], %fd20;
	mov.u32 	%r56, %r31;
$L__BB488_26:
	setp.lt.u32 	%p7, %r27, 6;
	@%p7 bra 	$L__BB488_28;
$L__BB488_27:
	add.s32 	%r43, %r56, %r33;
	mul.wide.s32 	%rd9, %r43, 8;
	add.s64 	%rd10, %rd2, %rd9;
	ld.global.f64 	%fd21, [%rd10];
	add.f64 	%fd22, %fd21, 0d0000000000000000;
	st.global.f64 	[%rd10], %fd22;
	ld.global.f64 	%fd23, [%rd10+16];
	add.f64 	%fd24, %fd23, 0d0000000000000000;
	st.global.f64 	[%rd10+16], %fd24;
	ld.global.f64 	%fd25, [%rd10+32];
	add.f64 	%fd26, %fd25, 0d0000000000000000;
	st.global.f64 	[%rd10+32], %fd26;
	ld.global.f64 	%fd27, [%rd10+48];
	add.f64 	%fd28, %fd27, 0d0000000000000000;
	st.global.f64 	[%rd10+48], %fd28;
	add.s32 	%r56, %r56, 8;
	setp.lt.s32 	%p8, %r56, %r40;
	@%p8 bra 	$L__BB488_27;
$L__BB488_28:
	add.s32 	%r48, %r48, 64;
	setp.lt.s32 	%p9, %r48, %r38;
	@%p9 bra 	$L__BB488_21;
$L__BB488_29:
	ret;

}
	// .globl	_Z16gpukernelCLMWNr3ILi1ELi4ELi4EEvPdS0_S0_iii
.visible .entry _Z16gpukernelCLMWNr3ILi1ELi4ELi4EEvPdS0_S0_iii(
	.param .u64 .ptr .align 1 _Z16gpukernelCLMWNr3ILi1ELi4ELi4EEvPdS0_S0_iii_param_0,
	.param .u64 .ptr .align 1 _Z16gpukernelCLMWNr3ILi1ELi4ELi4EEvPdS0_S0_iii_param_1,
	.param .u64 .ptr .align 1 _Z16gpukernelCLMWNr3ILi1ELi4ELi4EEvPdS0_S0_iii_param_2,
	.param .u32 _Z16gpukernelCLMWNr3ILi1ELi4ELi4EEvPdS0_S0_iii_param_3,
	.param .u32 _Z16gpukernelCLMWNr3ILi1ELi4ELi4EEvPdS0_S0_iii_param_4,
	.param .u32 _Z16gpukernelCLMWNr3ILi1ELi4ELi4EEvPdS0_S0_iii_param_5
)
{
	.reg .pred 	%p<22>;
	.reg .b32 	%r<58>;
	.reg .b64 	%rd<20>;
	.reg .b64 	%fd<100>;

	ld.param.u64 	%rd6, [_Z16gpukernelCLMWNr3ILi1ELi4ELi4EEvPdS0_S0_iii_param_0];
	ld.param.u64 	%rd7, [_Z16gpukernelCLMWNr3ILi1ELi4ELi4EEvPdS0_S0_iii_param_1];
	ld.param.u32 	%r38, [_Z16gpukernelCLMWNr3ILi1ELi4ELi4EEvPdS0_S0_iii_param_3];
	ld.param.u32 	%r39, [_Z16gpukernelCLMWNr3ILi1ELi4ELi4EEvPdS0_S0_iii_param_4];
	ld.param.u32 	%r40, [_Z16gpukernelCLMWNr3ILi1ELi4ELi4EEvPdS0_S0_iii_param_5];
	cvta.to.global.u64 	%rd1, %rd7;
	cvta.to.global.u64 	%rd2, %rd6;
	mov.u32 	%r1, %tid.x;
	shr.u32 	%r48, %r1, 2;
	setp.ge.s32 	%p1, %r48, %r38;
	@%p1 bra 	$L__BB489_29;
	and.b32  	%r3, %r1, 3;
	setp.lt.s32 	%p2, %r39, 1;
	@%p2 bra 	$L__BB489_20;
	and.b32  	%r4, %r39, 15;
	add.s32 	%r5, %r4, -1;
	and.b32  	%r6, %r39, 7;
	add.s32 	%r7, %r6, -1;
	and.b32  	%r8, %r39, 2147483632;
	and.b32  	%r9, %r39, 3;
	neg.s32 	%r10, %r8;
	add.s64 	%rd3, %rd1, 64;
$L__BB489_3:
	setp.lt.s32 	%p10, %r3, %r40;
	@%p10 bra 	$L__BB489_5;
$L__BB489_4:
	add.s32 	%r48, %r48, 32;
	setp.lt.s32 	%p21, %r48, %r38;
	@%p21 bra 	$L__BB489_3;
	bra.uni 	$L__BB489_29;
$L__BB489_5:
	mul.lo.s32 	%r13, %r48, %r40;
	mov.u32 	%r49, %r3;
$L__BB489_6:
	setp.lt.u32 	%p11, %r39, 16;
	add.s32 	%r15, %r49, %r13;
	mul.lo.s32 	%r16, %r15, %r39;
	mov.b32 	%r53, 0;
	mov.f64 	%fd99, 0d0000000000000000;
	@%p11 bra 	$L__BB489_9;
	mov.f64 	%fd99, 0d0000000000000000;
	mov.u32 	%r50, %r16;
	mov.u32 	%r51, %r10;
$L__BB489_8:
	.pragma "nounroll";
	mul.wide.s32 	%rd11, %r50, 8;
	add.s64 	%rd12, %rd3, %rd11;
	ld.global.f64 	%fd32, [%rd12+-64];
	add.f64 	%fd33, %fd99, %fd32;
	ld.global.f64 	%fd34, [%rd12+-56];
	add.f64 	%fd35, %fd33, %fd34;
	ld.global.f64 	%fd36, [%rd12+-48];
	add.f64 	%fd37, %fd35, %fd36;
	ld.global.f64 	%fd38, [%rd12+-40];
	add.f64 	%fd39, %fd37, %fd38;
	ld.global.f64 	%fd40, [%rd12+-32];
	add.f64 	%fd41, %fd39, %fd40;
	ld.global.f64 	%fd42, [%rd12+-24];
	add.f64 	%fd43, %fd41, %fd42;
	ld.global.f64 	%fd44, [%rd12+-16];
	add.f64 	%fd45, %fd43, %fd44;
	ld.global.f64 	%fd46, [%rd12+-8];
	add.f64 	%fd47, %fd45, %fd46;
	ld.global.f64 	%fd48, [%rd12];
	add.f64 	%fd49, %fd47, %fd48;
	ld.global.f64 	%fd50, [%rd12+8];
	add.f64 	%fd51, %fd49, %fd50;
	ld.global.f64 	%fd52, [%rd12+16];
	add.f64 	%fd53, %fd51, %fd52;
	ld.global.f64 	%fd54, [%rd12+24];
	add.f64 	%fd55, %fd53, %fd54;
	ld.global.f64 	%fd56, [%rd12+32];
	add.f64 	%fd57, %fd55, %fd56;
	ld.global.f64 	%fd58, [%rd12+40];
	add.f64 	%fd59, %fd57, %fd58;
	ld.global.f64 	%fd60, [%rd12+48];
	add.f64 	%fd61, %fd59, %fd60;
	ld.global.f64 	%fd62, [%rd12+56];
	add.f64 	%fd99, %fd61, %fd62;
	add.s32 	%r51, %r51, 16;
	add.s32 	%r50, %r50, 16;
	setp.eq.s32 	%p12, %r51, 0;
	mov.u32 	%r53, %r8;
	@%p12 bra 	$L__BB489_9;
	bra.uni 	$L__BB489_8;
$L__BB489_9:
	setp.eq.s32 	%p13, %r4, 0;
	@%p13 bra 	$L__BB489_19;
	setp.lt.u32 	%p14, %r5, 7;
	@%p14 bra 	$L__BB489_12;
	add.s32 	%r45, %r53, %r16;
	mul.wide.s32 	%rd13, %r45, 8;
	add.s64 	%rd14, %rd1, %rd13;
	ld.global.f64 	%fd64, [%rd14];
	add.f64 	%fd65, %fd99, %fd64;
	ld.global.f64 	%fd66, [%rd14+8];
	add.f64 	%fd67, %fd65, %fd66;
	ld.global.f64 	%fd68, [%rd14+16];
	add.f64 	%fd69, %fd67, %fd68;
	ld.global.f64 	%fd70, [%rd14+24];
	add.f64 	%fd71, %fd69, %fd70;
	ld.global.f64 	%fd72, [%rd14+32];
	add.f64 	%fd73, %fd71, %fd72;
	ld.global.f64 	%fd74, [%rd14+40];
	add.f64 	%fd75, %fd73, %fd74;
	ld.global.f64 	%fd76, [%rd14+48];
	add.f64 	%fd77, %fd75, %fd76;
	ld.global.f64 	%fd78, [%rd14+56];
	add.f64 	%fd99, %fd77, %fd78;
	add.s32 	%r53, %r53, 8;
$L__BB489_12:
	setp.eq.s32 	%p15, %r6, 0;
	@%p15 bra 	$L__BB489_19;
	setp.lt.u32 	%p16, %r7, 3;
	@%p16 bra 	$L__BB489_15;
	add.s32 	%r46, %r53, %r16;
	mul.wide.s32 	%rd15, %r46, 8;
	add.s64 	%rd16, %rd1, %rd15;
	ld.global.f64 	%fd80, [%rd16];
	add.f64 	%fd81, %fd99, %fd80;
	ld.global.f64 	%fd82, [%rd16+8];
	add.f64 	%fd83, %fd81, %fd82;
	ld.global.f64 	%fd84, [%rd16+16];
	add.f64 	%fd85, %fd83, %fd84;
	ld.global.f64 	%fd86, [%rd16+24];
	add.f64 	%fd99, %fd85, %fd86;
	add.s32 	%r53, %r53, 4;
$L__BB489_15:
	setp.eq.s32 	%p17, %r9, 0;
	@%p17 bra 	$L__BB489_19;
	setp.eq.s32 	%p18, %r9, 1;
	add.s32 	%r47, %r53, %r16;
	mul.wide.s32 	%rd17, %r47, 8;
	add.s64 	%rd4, %rd1, %rd17;
	ld.global.f64 	%fd87, [%rd4];
	add.f64 	%fd99, %fd99, %fd87;
	@%p18 bra 	$L__BB489_19;
	setp.eq.s32 	%p19, %r9, 2;
	ld.global.f64 	%fd88, [%rd4+8];
	add.f64 	%fd99, %fd99, %fd88;
	@%p19 bra 	$L__BB489_19;
	ld.global.f64 	%fd89, [%rd4+16];
	add.f64 	%fd99, %fd99, %fd89;
$L__BB489_19:
	mul.wide.s32 	%rd18, %r15, 8;
	add.s64 	%rd19, %rd2, %rd18;
	ld.global.f64 	%fd90, [%rd19];
	add.f64 	%fd91, %fd99, %fd90;
	st.global.f64 	[%rd19], %fd91;
	add.s32 	%r49, %r49, 4;
	setp.lt.s32 	%p20, %r49, %r40;
	@%p20 bra 	$L__BB489_6;
	bra.uni 	$L__BB489_4;
$L__BB489_20:
	not.b32 	%r41, %r3;
	add.s32 	%r27, %r40, %r41;
	and.b32  	%r28, %r27, 12;
	or.b32  	%r29, %r3, 4;
	or.b32  	%r30, %r3, 8;
	or.b32  	%r31, %r3, 12;
$L__BB489_21:
	setp.ge.s32 	%p3, %r3, %r40;
	@%p3 bra 	$L__BB489_28;
	setp.eq.s32 	%p4, %r28, 12;
	mul.lo.s32 	%r33, %r48, %r40;
	mov.u32 	%r56, %r3;
	@%p4 bra 	$L__BB489_26;
	setp.eq.s32 	%p5, %r28, 0;
	add.s32 	%r42, %r3, %r33;
	mul.wide.s32 	%rd8, %r42, 8;
	add.s64 	%rd5, %rd2, %rd8;
	ld.global.f64 	%fd15, [%rd5];
	add.f64 	%fd16, %fd15, 0d0000000000000000;
	st.global.f64 	[%rd5], %fd16;
	mov.u32 	%r56, %r29;
	@%p5 bra 	$L__BB489_26;
	setp.eq.s32 	%p6, %r28, 4;
	ld.global.f64 	%fd17, [%rd5+32];
	add.f64 	%fd18, %fd17, 0d0000000000000000;
	st.global.f64 	[%rd5+32], %fd18;
	mov.u32 	%r56, %r30;
	@%p6 bra 	$L__BB489_26;
	ld.global.f64 	%fd19, [%rd5+64];
	add.f64 	%fd20, %fd19, 0d0000000000000000;
	st.global.f64 	[%rd5+64], %fd20;
	mov.u32 	%r56, %r31;
$L__BB489_26:
	setp.lt.u32 	%p7, %r27, 12;
	@%p7 bra 	$L__BB489_28;
$L__BB489_27:
	add.s32 	%r43, %r56, %r33;
	mul.wide.s32 	%rd9, %r43, 8;
	add.s64 	%rd10, %rd2, %rd9;
	ld.global.f64 	%fd21, [%rd10];
	add.f64 	%fd22, %fd21, 0d0000000000000000;
	st.global.f64 	[%rd10], %fd22;
	ld.global.f64 	%fd23, [%rd10+32];
	add.f64 	%fd24, %fd23, 0d0000000000000000;
	st.global.f64 	[%rd10+32], %fd24;
	ld.global.f64 	%fd25, [%rd10+64];
	add.f64 	%fd26, %fd25, 0d0000000000000000;
	st.global.f64 	[%rd10+64], %fd26;
	ld.global.f64 	%fd27, [%rd10+96];
	add.f64 	%fd28, %fd27, 0d0000000000000000;
	st.global.f64 	[%rd10+96], %fd28;
	add.s32 	%r56, %r56, 16;
	setp.lt.s32 	%p8, %r56, %r40;
	@%p8 bra 	$L__BB489_27;
$L__BB489_28:
	add.s32 	%r48, %r48, 32;
	setp.lt.s32 	%p9, %r48, %r38;
	@%p9 bra 	$L__BB489_21;
$L__BB489_29:
	ret;

}
	// .globl	_Z16gpukernelCLMWNr3ILi1ELi8ELi1EEvPdS0_S0_iii
.visible .entry _Z16gpukernelCLMWNr3ILi1ELi8ELi1EEvPdS0_S0_iii(
	.param .u64 .ptr .align 1 _Z16gpukernelCLMWNr3ILi1ELi8ELi1EEvPdS0_S0_iii_param_0,
	.param .u64 .ptr .align 1 _Z16gpukernelCLMWNr3ILi1ELi8ELi1EEvPdS0_S0_iii_param_1,
	.param .u64 .ptr .align 1 _Z16gpukernelCLMWNr3ILi1ELi8ELi1EEvPdS0_S0_iii_param_2,
	.param .u32 _Z16gpukernelCLMWNr3ILi1ELi8ELi1EEvPdS0_S0_iii_param_3,
	.param .u32 _Z16gpukernelCLMWNr3ILi1ELi8ELi1EEvPdS0_S0_iii_param_4,
	.param .u32 _Z16gpukernelCLMWNr3ILi1ELi8ELi1EEvPdS0_S0_iii_param_5
)
{
	.reg .pred 	%p<26>;
	.reg .b32 	%r<67>;
	.reg .b64 	%rd<39>;
	.reg .b64 	%fd<148>;

	ld.param.u64 	%rd6, [_Z16gpukernelCLMWNr3ILi1ELi8ELi1EEvPdS0_S0_iii_param_0];
	ld.param.u64 	%rd7, [_Z16gpukernelCLMWNr3ILi1ELi8ELi1EEvPdS0_S0_iii_param_1];
	ld.param.u32 	%r41, [_Z16gpukernelCLMWNr3ILi1ELi8ELi1EEvPdS0_S0_iii_param_3];
	ld.param.u32 	%r42, [_Z16gpukernelCLMWNr3ILi1ELi8ELi1EEvPdS0_S0_iii_param_4];
	ld.param.u32 	%r43, [_Z16gpukernelCLMWNr3ILi1ELi8ELi1EEvPdS0_S0_iii_param_5];
	cvta.to.global.u64 	%rd1, %rd7;
	cvta.to.global.u64 	%rd2, %rd6;
	mov.u32 	%r55, %tid.x;
	setp.ge.s32 	%p1, %r55, %r41;
	setp.lt.s32 	%p2, %r43, 1;
	or.pred  	%p3, %p1, %p2;
	@%p3 bra 	$L__BB490_34;
	setp.lt.s32 	%p4, %r42, 1;
	@%p4 bra 	$L__BB490_19;
	and.b32  	%r2, %r42, 15;
	add.s32 	%r3, %r2, -1;
	and.b32  	%r4, %r42, 7;
	add.s32 	%r5, %r4, -1;
	and.b32  	%r6, %r42, 2147483632;
	and.b32  	%r7, %r42, 3;
	neg.s32 	%r8, %r6;
	add.s64 	%rd3, %rd1, 64;
$L__BB490_3:
	mul.lo.s32 	%r10, %r55, %r43;
	mov.b32 	%r56, 0;
$L__BB490_4:
	setp.lt.u32 	%p15, %r42, 16;
	add.s32 	%r12, %r56, %r10;
	mul.lo.s32 	%r13, %r12, %r42;
	mov.b32 	%r60, 0;
	mov.f64 	%fd147, 0d0000000000000000;
	@%p15 bra 	$L__BB490_7;
	mov.f64 	%fd147, 0d0000000000000000;
	mov.u32 	%r57, %r13;
	mov.u32 	%r58, %r8;
$L__BB490_6:
	.pragma "nounroll";
	mul.wide.s32 	%rd30, %r57, 8;
	add.s64 	%rd31, %rd3, %rd30;
	ld.global.f64 	%fd80, [%rd31+-64];
	add.f64 	%fd81, %fd147, %fd80;
	ld.global.f64 	%fd82, [%rd31+-56];
	add.f64 	%fd83, %fd81, %fd82;
	ld.global.f64 	%fd84, [%rd31+-48];
	add.f64 	%fd85, %fd83, %fd84;
	ld.global.f64 	%fd86, [%rd31+-40];
	add.f64 	%fd87, %fd85, %fd86;
	ld.global.f64 	%fd88, [%rd31+-32];
	add.f64 	%fd89, %fd87, %fd88;
	ld.global.f64 	%fd90, [%rd31+-24];
	add.f64 	%fd91, %fd89, %fd90;
	ld.global.f64 	%fd92, [%rd31+-16];
	add.f64 	%fd93, %fd91, %fd92;
	ld.global.f64 	%fd94, [%rd31+-8];
	add.f64 	%fd95, %fd93, %fd94;
	ld.global.f64 	%fd96, [%rd31];
	add.f64 	%fd97, %fd95, %fd96;
	ld.global.f64 	%fd98, [%rd31+8];
	add.f64 	%fd99, %fd97, %fd98;
	ld.global.f64 	%fd100, [%rd31+16];
	add.f64 	%fd101, %fd99, %fd100;
	ld.global.f64 	%fd102, [%rd31+24];
	add.f64 	%fd103, %fd101, %fd102;
	ld.global.f64 	%fd104, [%rd31+32];
	add.f64 	%fd105, %fd103, %fd104;
	ld.global.f64 	%fd106, [%rd31+40];
	add.f64 	%fd107, %fd105, %fd106;
	ld.global.f64 	%fd108, [%rd31+48];
	add.f64 	%fd109, %fd107, %fd108;
	ld.global.f64 	%fd110, [%rd31+56];
	add.f64 	%fd147, %fd109, %fd110;
	add.s32 	%r58, %r58, 16;
	add.s32 	%r57, %r57, 16;
	setp.eq.s32 	%p16, %r58, 0;
	mov.u32 	%r60, %r6;
	@%p16 bra 	$L__BB490_7;
	bra.uni 	$L__BB490_6;
$L__BB490_7:
	setp.eq.s32 	%p17, %r2, 0;
	@%p17 bra 	$L__BB490_17;
	setp.lt.u32 	%p18, %r3, 7;
	@%p18 bra 	$L__BB490_10;
	add.s32 	%r52, %r60, %r13;
	mul.wide.s32 	%rd32, %r52, 8;
	add.s64 	%rd33, %rd1, %rd32;
	ld.global.f64 	%fd112, [%rd33];
	add.f64 	%fd113, %fd147, %fd112;
	ld.global.f64 	%fd114, [%rd33+8];
	add.f64 	%fd115, %fd113, %fd114;
	ld.global.f64 	%fd116, [%rd33+16];
	add.f64 	%fd117, %fd115, %fd116;
	ld.global.f64 	%fd118, [%rd33+24];
	add.f64 	%fd119, %fd117, %fd118;
	ld.global.f64 	%fd120, [%rd33+32];
	add.f64 	%fd121, %fd119, %fd120;
	ld.global.f64 	%fd122, [%rd33+40];
	add.f64 	%fd123, %fd121, %fd122;
	ld.global.f64 	%fd124, [%rd33+48];
	add.f64 	%fd125, %fd123, %fd124;
	ld.global.f64 	%fd126, [%rd33+56];
	add.f64 	%fd147, %fd125, %fd126;
	add.s32 	%r60, %r60, 8;
$L__BB490_10:
	setp.eq.s32 	%p19, %r4, 0;
	@%p19 bra 	$L__BB490_17;
	setp.lt.u32 	%p20, %r5, 3;
	@%p20 bra 	$L__BB490_13;
	add.s32 	%r53, %r60, %r13;
	mul.wide.s32 	%rd34, %r53, 8;
	add.s64 	%rd35, %rd1, %rd34;
	ld.global.f64 	%fd128, [%rd35];
	add.f64 	%fd129, %fd147, %fd128;
	ld.global.f64 	%fd130, [%rd35+8];
	add.f64 	%fd131, %fd129, %fd130;
	ld.global.f64 	%fd132, [%rd35+16];
	add.f64 	%fd133, %fd131, %fd132;
	ld.global.f64 	%fd134, [%rd35+24];
	add.f64 	%fd147, %fd133, %fd134;
	add.s32 	%r60, %r60, 4;
$L__BB490_13:
	setp.eq.s32 	%p21, %r7, 0;
	@%p21 bra 	$L__BB490_17;
	setp.eq.s32 	%p22, %r7, 1;
	add.s32 	%r54, %r60, %r13;
	mul.wide.s32 	%rd36, %r54, 8;
	add.s64 	%rd4, %rd1, %rd36;
	ld.global.f64 	%fd135, [%rd4];
	add.f64 	%fd147, %fd147, %fd135;
	@%p22 bra 	$L__BB490_17;
	setp.eq.s32 	%p23, %r7, 2;
	ld.global.f64 	%fd136, [%rd4+8];
	add.f64 	%fd147, %fd147, %fd136;
	@%p23 bra 	$L__BB490_17;
	ld.global.f64 	%fd137, [%rd4+16];
	add.f64 	%fd147, %fd147, %fd137;
$L__BB490_17:
	mul.wide.u32 	%rd37, %r12, 8;
	add.s64 	%rd38, %rd2, %rd37;
	ld.global.f64 	%fd138, [%rd38];
	add.f64 	%fd139, %fd147, %fd138;
	st.global.f64 	[%rd38], %fd139;
	add.s32 	%r56, %r56, 1;
	setp.ne.s32 	%p24, %r56, %r43;
	@%p24 bra 	$L__BB490_4;
	add.s32 	%r55, %r55, 256;
	setp.lt.s32 	%p25, %r55, %r41;
	@%p25 bra 	$L__BB490_3;
	bra.uni 	$L__BB490_34;
$L__BB490_19:
	and.b32  	%r25, %r43, 15;
	add.s32 	%r26, %r25, -1;
	and.b32  	%r27, %r43, 7;
	add.s32 	%r28, %r27, -1;
	and.b32  	%r29, %r43, 2147483632;
	and.b32  	%r30, %r43, 3;
$L__BB490_20:
	setp.lt.u32 	%p5, %r43, 16;
	mul.lo.s32 	%r32, %r55, %r43;
	mov.b32 	%r65, 0;
	@%p5 bra 	$L__BB490_23;
	mov.b32 	%r63, 0;
$L__BB490_22:
	.pragma "nounroll";
	add.s32 	%r46, %r63, %r32;
	mul.wide.u32 	%rd8, %r46, 8;
	add.s64 	%rd9, %rd2, %rd8;
	ld.global.f64 	%fd15, [%rd9];
	add.f64 	%fd16, %fd15, 0d0000000000000000;
	st.global.f64 	[%rd9], %fd16;
	ld.global.f64 	%fd17, [%rd9+8];
	add.f64 	%fd18, %fd17, 0d0000000000000000;
	st.global.f64 	[%rd9+8], %fd18;
	ld.global.f64 	%fd19, [%rd9+16];
	add.f64 	%fd20, %fd19, 0d0000000000000000;
	st.global.f64 	[%rd9+16], %fd20;
	ld.global.f64 	%fd21, [%rd9+24];
	add.f64 	%fd22, %fd21, 0d0000000000000000;
	st.global.f64 	[%rd9+24], %fd22;
	ld.global.f64 	%fd23, [%rd9+32];
	add.f64 	%fd24, %fd23, 0d0000000000000000;
	st.global.f64 	[%rd9+32], %fd24;
	ld.global.f64 	%fd25, [%rd9+40];
	add.f64 	%fd26, %fd25, 0d0000000000000000;
	st.global.f64 	[%rd9+40], %fd26;
	ld.global.f64 	%fd27, [%rd9+48];
	add.f64 	%fd28, %fd27, 0d0000000000000000;
	st.global.f64 	[%rd9+48], %fd28;
	ld.global.f64 	%fd29, [%rd9+56];
	add.f64 	%fd30, %fd29, 0d0000000000000000;
	st.global.f64 	[%rd9+56], %fd30;
	ld.global.f64 	%fd31, [%rd9+64];
	add.f64 	%fd32, %fd31, 0d0000000000000000;
	st.global.f64 	[%rd9+64], %fd32;
	ld.global.f64 	%fd33, [%rd9+72];
	add.f64 	%fd34, %fd33, 0d0000000000000000;
	st.global.f64 	[%rd9+72], %fd34;
	ld.global.f64 	%fd35, [%rd9+80];
	add.f64 	%fd36, %fd35, 0d0000000000000000;
	st.global.f64 	[%rd9+80], %fd36;
	ld.global.f64 	%fd37, [%rd9+88];
	add.f64 	%fd38, %fd37, 0d0000000000000000;
	st.global.f64 	[%rd9+88], %fd38;
	ld.global.f64 	%fd39, [%rd9+96];
	add.f64 	%fd40, %fd39, 0d0000000000000000;
	st.global.f64 	[%rd9+96], %fd40;
	ld.global.f64 	%fd41, [%rd9+104];
	add.f64 	%fd42, %fd41, 0d0000000000000000;
	st.global.f64 	[%rd9+104], %fd42;
	ld.global.f64 	%fd43, [%rd9+112];
	add.f64 	%fd44, %fd43, 0d0000000000000000;
	st.global.f64 	[%rd9+112], %fd44;
	ld.global.f64 	%fd45, [%rd9+120];
	add.f64 	%fd46, %fd45, 0d0000000000000000;
	st.global.f64 	[%rd9+120], %fd46;
	add.s32 	%r63, %r63, 16;
	setp.ne.s32 	%p6, %r63, %r29;
	mov.u32 	%r65, %r29;
	@%p6 bra 	$L__BB490_22;
$L__BB490_23:
	setp.eq.s32 	%p7, %r25, 0;
	@%p7 bra 	$L__BB490_33;
	setp.lt.u32 	%p8, %r26, 7;
	@%p8 bra 	$L__BB490_26;
	add.s32 	%r47, %r65, %r32;
	mul.wide.u32 	%rd10, %r47, 8;
	add.s64 	%rd11, %rd2, %rd10;
	ld.global.f64 	%fd47, [%rd11];
	add.f64 	%fd48, %fd47, 0d0000000000000000;
	st.global.f64 	[%rd11], %fd48;
	cvt.u64.u32 	%rd12, %r32;
	cvt.u64.u32 	%rd13, %r65;
	add.s64 	%rd14, %rd13, %rd12;
	shl.b64 	%rd15, %rd14, 3;
	add.s64 	%rd16, %rd2, %rd15;
	ld.global.f64 	%fd49, [%rd16+8];
	add.f64 	%fd50, %fd49, 0d0000000000000000;
	st.global.f64 	[%rd16+8], %fd50;
	ld.global.f64 	%fd51, [%rd16+16];
	add.f64 	%fd52, %fd51, 0d0000000000000000;
	st.global.f64 	[%rd16+16], %fd52;
	ld.global.f64 	%fd53, [%rd16+24];
	add.f64 	%fd54, %fd53, 0d0000000000000000;
	st.global.f64 	[%rd16+24], %fd54;
	ld.global.f64 	%fd55, [%rd16+32];
	add.f64 	%fd56, %fd55, 0d0000000000000000;
	st.global.f64 	[%rd16+32], %fd56;
	ld.global.f64 	%fd57, [%rd16+40];
	add.f64 	%fd58, %fd57, 0d0000000000000000;
	st.global.f64 	[%rd16+40], %fd58;
	ld.global.f64 	%fd59, [%rd16+48];
	add.f64 	%fd60, %fd59, 0d0000000000000000;
	st.global.f64 	[%rd16+48], %fd60;
	ld.global.f64 	%fd61, [%rd16+56];
	add.f64 	%fd62, %fd61, 0d0000000000000000;
	st.global.f64 	[%rd16+56], %fd62;
	add.s32 	%r65, %r65, 8;
$L__BB490_26:
	setp.eq.s32 	%p9, %r27, 0;
	@%p9 bra 	$L__BB490_33;
	setp.lt.u32 	%p10, %r28, 3;
	@%p10 bra 	$L__BB490_29;
	add.s32 	%r48, %r65, %r32;
	mul.wide.u32 	%rd17, %r48, 8;
	add.s64 	%rd18, %rd2, %rd17;
	ld.global.f64 	%fd63, [%rd18];
	add.f64 	%fd64, %fd63, 0d0000000000000000;
	st.global.f64 	[%rd18], %fd64;
	cvt.u64.u32 	%rd19, %r32;
	cvt.u64.u32 	%rd20, %r65;
	add.s64 	%rd21, %rd20, %rd19;
	shl.b64 	%rd22, %rd21, 3;
	add.s64 	%rd23, %rd2, %rd22;
	ld.global.f64 	%fd65, [%rd23+8];
	add.f64 	%fd66, %fd65, 0d0000000000000000;
	st.global.f64 	[%rd23+8], %fd66;
	ld.global.f64 	%fd67, [%rd23+16];
	add.f64 	%fd68, %fd67, 0d0000000000000000;
	st.global.f64 	[%rd23+16], %fd68;
	ld.global.f64 	%fd69, [%rd23+24];
	add.f64 	%fd70, %fd69, 0d0000000000000000;
	st.global.f64 	[%rd23+24], %fd70;
	add.s32 	%r65, %r65, 4;
$L__BB490_29:
	setp.eq.s32 	%p11, %r30, 0;
	@%p11 bra 	$L__BB490_33;
	setp.eq.s32 	%p12, %r30, 1;
	add.s32 	%r49, %r65, %r32;
	mul.wide.u32 	%rd24, %r49, 8;
	add.s64 	%rd25, %rd2, %rd24;
	ld.global.f64 	%fd71, [%rd25];
	add.f64 	%fd72, %fd71, 0d0000000000000000;
	st.global.f64 	[%rd25], %fd72;
	@%p12 bra 	$L__BB490_33;
	setp.eq.s32 	%p13, %r30, 2;
	cvt.u64.u32 	%rd26, %r32;
	cvt.u64.u32 	%rd27, %r65;
	add.s64 	%rd28, %rd27, %rd26;
	shl.b64 	%rd29, %rd28, 3;
	add.s64 	%rd5, %rd2, %rd29;
	ld.global.f64 	%fd73, [%rd5+8];
	add.f64 	%fd74, %fd73, 0d0000000000000000;
	st.global.f64 	[%rd5+8], %fd74;
	@%p13 bra 	$L__BB490_33;
	ld.global.f64 	%fd75, [%rd5+16];
	add.f64 	%fd76, %fd75, 0d0000000000000000;
	st.global.f64 	[%rd5+16], %fd76;
$L__BB490_33:
	add.s32 	%r55, %r55, 256;
	setp.lt.s32 	%p14, %r55, %r41;
	@%p14 bra 	$L__BB490_20;
$L__BB490_34:
	ret;

}
	// .globl	_Z16gpukernelCLMWNr3ILi1ELi8ELi2EEvPdS0_S0_iii
.visible .entry _Z16gpukernelCLMWNr3ILi1ELi8ELi2EEvPdS0_S0_iii(
	.param .u64 .ptr .align 1 _Z16gpukernelCLMWNr3ILi1ELi8ELi2EEvPdS0_S0_iii_param_0,
	.param .u64 .ptr .align 1 _Z16gpukernelCLMWNr3ILi1ELi8ELi2EEvPdS0_S0_iii_param_1,
	.param .u64 .ptr .align 1 _Z16gpukernelCLMWNr3ILi1ELi8ELi2EEvPdS0_S0_iii_param_2,
	.param .u32 _Z16gpukernelCLMWNr3ILi1ELi8ELi2EEvPdS0_S0_iii_param_3,
	.param .u32 _Z16gpukernelCLMWNr3ILi1ELi8ELi2EEvPdS0_S0_iii_param_4,
	.param .u32 _Z16gpukernelCLMWNr3ILi1ELi8ELi2EEvPdS0_S0_iii_param_5
)
{
	.reg .pred 	%p<22>;
	.reg .b32 	%r<58>;
	.reg .b64 	%rd<20>;
	.reg .b64 	%fd<100>;

	ld.param.u64 	%rd6, [_Z16gpukernelCLMWNr3ILi1ELi8ELi2EEvPdS0_S0_iii_param_0];
	ld.param.u64 	%rd7, [_Z16gpukernelCLMWNr3ILi1ELi8ELi2EEvPdS0_S0_iii_param_1];
	ld.param.u32 	%r38, [_Z16gpukernelCLMWNr3ILi1ELi8ELi2EEvPdS0_S0_iii_param_3];
	ld.param.u32 	%r39, [_Z16gpukernelCLMWNr3ILi1ELi8ELi2EEvPdS0_S0_iii_param_4];
	ld.param.u32 	%r40, [_Z16gpukernelCLMWNr3ILi1ELi8ELi2EEvPdS0_S0_iii_param_5];
	cvta.to.global.u64 	%rd1, %rd7;
	cvta.to.global.u64 	%rd2, %rd6;
	mov.u32 	%r1, %tid.x;
	shr.u32 	%r48, %r1, 1;
	setp.ge.s32 	%p1, %r48, %r38;
	@%p1 bra 	$L__BB491_29;
	and.b32  	%r3, %r1, 1;
	setp.lt.s32 	%p2, %r39, 1;
	@%p2 bra 	$L__BB491_20;
	and.b32  	%r4, %r39, 15;
	add.s32 	%r5, %r4, -1;
	and.b32  	%r6, %r39, 7;
	add.s32 	%r7, %r6, -1;
	and.b32  	%r8, %r39, 2147483632;
	and.b32  	%r9, %r39, 3;
	neg.s32 	%r10, %r8;
	add.s64 	%rd3, %rd1, 64;
$L__BB491_3:
	setp.lt.s32 	%p10, %r3, %r40;
	@%p10 bra 	$L__BB491_5;
$L__BB491_4:
	add.s32 	%r48, %r48, 128;
	setp.lt.s32 	%p21, %r48, %r38;
	@%p21 bra 	$L__BB491_3;
	bra.uni 	$L__BB491_29;
$L__BB491_5:
	mul.lo.s32 	%r13, %r48, %r40;
	mov.u32 	%r49, %r3;
$L__BB491_6:
	setp.lt.u32 	%p11, %r39, 16;
	add.s32 	%r15, %r49, %r13;
	mul.lo.s32 	%r16, %r15, %r39;
	mov.b32 	%r53, 0;
	mov.f64 	%fd99, 0d0000000000000000;
	@%p11 bra 	$L__BB491_9;
	mov.f64 	%fd99, 0d0000000000000000;
	mov.u32 	%r50, %r16;
	mov.u32 	%r51, %r10;
$L__BB491_8:
	.pragma "nounroll";
	mul.wide.s32 	%rd11, %r50, 8;
	add.s64 	%rd12, %rd3, %rd11;
	ld.global.f64 	%fd32, [%rd12+-64];
	add.f64 	%fd33, %fd99, %fd32;
	ld.global.f64 	%fd34, [%rd12+-56];
	add.f64 	%fd35, %fd33, %fd34;
	ld.global.f64 	%fd36, [%rd12+-48];
	add.f64 	%fd37, %fd35, %fd36;
	ld.global.f64 	%fd38, [%rd12+-40];
	add.f64 	%fd39, %fd37, %fd38;
	ld.global.f64 	%fd40, [%rd12+-32];
	add.f64 	%fd41, %fd39, %fd40;
	ld.global.f64 	%fd42, [%rd12+-24];
	add.f64 	%fd43, %fd41, %fd42;
	ld.global.f64 	%fd44, [%rd12+-16];
	add.f64 	%fd45, %fd43, %fd44;
	ld.global.f64 	%fd46, [%rd12+-8];
	add.f64 	%fd47, %fd45, %fd46;
	ld.global.f64 	%fd48, [%rd12];
	add.f64 	%fd49, %fd47, %fd48;
	ld.global.f64 	%fd50, [%rd12+8];
	add.f64 	%fd51, %fd49, %fd50;
	ld.global.f64 	%fd52, [%rd12+16];
	add.f64 	%fd53, %fd51, %fd52;
	ld.global.f64 	%fd54, [%rd12+24];
	add.f64 	%fd55, %fd53, %fd54;
	ld.global.f64 	%fd56, [%rd12+32];
	add.f64 	%fd57, %fd55, %fd56;
	ld.global.f64 	%fd58, [%rd12+40];
	add.f64 	%fd59, %fd57, %fd58;
	ld.global.f64 	%fd60, [%rd12+48];
	add.f64 	%fd61, %fd59, %fd60;
	ld.global.f64 	%fd62, [%rd12+56];
	add.f64 	%fd99, %fd61, %fd62;
	add.s32 	%r51, %r51, 16;
	add.s32 	%r50, %r50, 16;
	setp.eq.s32 	%p12, %r51, 0;
	mov.u32 	%r53, %r8;
	@%p12 bra 	$L__BB491_9;
	bra.uni 	$L__BB491_8;
$L__BB491_9:
	setp.eq.s32 	%p13, %r4, 0;
	@%p13 bra 	$L__BB491_19;
	setp.lt.u32 	%p14, %r5, 7;
	@%p14 bra 	$L__BB491_12;
	add.s32 	%r45, %r53, %r16;
	mul.wide.s32 	%rd13, %r45, 8;
	add.s64 	%rd14, %rd1, %rd13;
	ld.global.f64 	%fd64, [%rd14];
	add.f64 	%fd65, %fd99, %fd64;
	ld.global.f64 	%fd66, [%rd14+8];
	add.f64 	%fd67, %fd65, %fd66;
	ld.global.f64 	%fd68, [%rd14+16];
	add.f64 	%fd69, %fd67, %fd68;
	ld.global.f64 	%fd70, [%rd14+24];
	add.f64 	%fd71, %fd69, %fd70;
	ld.global.f64 	%fd72, [%rd14+32];
	add.f64 	%fd73, %fd71, %fd72;
	ld.global.f64 	%fd74, [%rd14+40];
	add.f64 	%fd75, %fd73, %fd74;
	ld.global.f64 	%fd76, [%rd14+48];
	add.f64 	%fd77, %fd75, %fd76;
	ld.global.f64 	%fd78, [%rd14+56];
	add.f64 	%fd99, %fd77, %fd78;
	add.s32 	%r53, %r53, 8;
$L__BB491_12:
	setp.eq.s32 	%p15, %r6, 0;
	@%p15 bra 	$L__BB491_19;
	setp.lt.u32 	%p16, %r7, 3;
	@%p16 bra 	$L__BB491_15;
	add.s32 	%r46, %r53, %r16;
	mul.wide.s32 	%rd15, %r46, 8;
	add.s64 	%rd16, %rd1, %rd15;
	ld.global.f64 	%fd80, [%rd16];
	add.f64 	%fd81, %fd99, %fd80;
	ld.global.f64 	%fd82, [%rd16+8];
	add.f64 	%fd83, %fd81, %fd82;
	ld.global.f64 	%fd84, [%rd16+16];
	add.f64 	%fd85, %fd83, %fd84;
	ld.global.f64 	%fd86, [%rd16+24];
	add.f64 	%fd99, %fd85, %fd86;
	add.s32 	%r53, %r53, 4;
$L__BB491_15:
	setp.eq.s32 	%p17, %r9, 0;
	@%p17 bra 	$L__BB491_19;
	setp.eq.s32 	%p18, %r9, 1;
	add.s32 	%r47, %r53, %r16;
	mul.wide.s32 	%rd17, %r47, 8;
	add.s64 	%rd4, %rd1, %rd17;
	ld.global.f64 	%fd87, [%rd4];
	add.f64 	%fd99, %fd99, %fd87;
	@%p18 bra 	$L__BB491_19;
	setp.eq.s32 	%p19, %r9, 2;
	ld.global.f64 	%fd88, [%rd4+8];
	add.f64 	%fd99, %fd99, %fd88;
	@%p19 bra 	$L__BB491_19;
	ld.global.f64 	%fd89, [%rd4+16];
	add.f64 	%fd99, %fd99, %fd89;
$L__BB491_19:
	mul.wide.s32 	%rd18, %r15, 8;
	add.s64 	%rd19, %rd2, %rd18;
	ld.global.f64 	%fd90, [%rd19];
	add.f64 	%fd91, %fd99, %fd90;
	st.global.f64 	[%rd19], %fd91;
	add.s32 	%r49, %r49, 2;
	setp.lt.s32 	%p20, %r49, %r40;
	@%p20 bra 	$L__BB491_6;
	bra.uni 	$L__BB491_4;
$L__BB491_20:
	not.b32 	%r41, %r3;
	add.s32 	%r27, %r40, %r41;
	and.b32  	%r28, %r27, 6;
	or.b32  	%r29, %r3, 2;
	or.b32  	%r30, %r3, 4;
	or.b32  	%r31, %r3, 6;
$L__BB491_21:
	setp.ge.s32 	%p3, %r3, %r40;
	@%p3 bra 	$L__BB491_28;
	setp.eq.s32 	%p4, %r28, 6;
	mul.lo.s32 	%r33, %r48, %r40;
	mov.u32 	%r56, %r3;
	@%p4 bra 	$L__BB491_26;
	setp.eq.s32 	%p5, %r28, 0;
	add.s32 	%r42, %r3, %r33;
	mul.wide.s32 	%rd8, %r42, 8;
	add.s64 	%rd5, %rd2, %rd8;
	ld.global.f64 	%fd15, [%rd5];
	add.f64 	%fd16, %fd15, 0d0000000000000000;
	st.global.f64 	[%rd5], %fd16;
	mov.u32 	%r56, %r29;
	@%p5 bra 	$L__BB491_26;
	setp.eq.s32 	%p6, %r28, 2;
	ld.global.f64 	%fd17, [%rd5+16];
	add.f64 	%fd18, %fd17, 0d0000000000000000;
	st.global.f64 	[%rd5+16], %fd18;
	mov.u32 	%r56, %r30;
	@%p6 bra 	$L__BB491_26;
	ld.global.f64 	%fd19, [%rd5+32];
	add.f64 	%fd20, %fd19, 0d0000000000000000;
	st.global.f64 	[%rd5+32], %fd20;
	mov.u32 	%r56, %r31;
$L__BB491_26:
	setp.lt.u32 	%p7, %r27, 6;
	@%p7 bra 	$L__BB491_28;
$L__BB491_27:
	add.s32 	%r43, %r56, %r33;
	mul.wide.s32 	%rd9, %r43, 8;
	add.s64 	%rd10, %rd2, %rd9;
	ld.global.f64 	%fd21, [%rd10];
	add.f64 	%fd22, %fd21, 0d0000000000000000;
	st.global.f64 	[%rd10], %fd22;
	ld.global.f64 	%fd23, [%rd10+16];
	add.f64 	%fd24, %fd23, 0d0000000000000000;
	st.global.f64 	[%rd10+16], %fd24;
	ld.global.f64 	%fd25, [%rd10+32];
	add.f64 	%fd26, %fd25, 0d0000000000000000;
	st.global.f64 	[%rd10+32], %fd26;
	ld.global.f64 	%fd27, [%rd10+48];
	add.f64 	%fd28, %fd27, 0d0000000000000000;
	st.global.f64 	[%rd10+48], %fd28;
	add.s32 	%r56, %r56, 8;
	setp.lt.s32 	%p8, %r56, %r40;
	@%p8 bra 	$L__BB491_27;
$L__BB491_28:
	add.s32 	%r48, %r48, 128;
	setp.lt.s32 	%p9, %r48, %r38;
	@%p9 bra 	$L__BB491_21;
$L__BB491_29:
	ret;

}
	// .globl	_Z16gpukernelCLMWNr3ILi1ELi8ELi4EEvPdS0_S0_iii
.visible .entry _Z16gpukernelCLMWNr3ILi1ELi8ELi4EEvPdS0_S0_iii(
	.param .u64 .ptr .align 1 _Z16gpukernelCLMWNr3ILi1ELi8ELi4EEvPdS0_S0_iii_param_0,
	.param .u64 .ptr .align 1 _Z16gpukernelCLMWNr3ILi1ELi8ELi4EEvPdS0_S0_iii_param_1,
	.param .u64 .ptr .align 1 _Z16gpukernelCLMWNr3ILi1ELi8ELi4EEvPdS0_S0_iii_param_2,
	.param .u32 _Z16gpukernelCLMWNr3ILi1ELi8ELi4EEvPdS0_S0_iii_param_3,
	.param .u32 _Z16gpukernelCLMWNr3ILi1ELi8ELi4EEvPdS0_S0_iii_param_4,
	.param .u32 _Z16gpukernelCLMWNr3ILi1ELi8ELi4EEvPdS0_S0_iii_param_5
)
{
	.reg .pred 	%p<22>;
	.reg .b32 	%r<58>;
	.reg .b64 	%rd<20>;
	.reg .b64 	%fd<100>;

	ld.param.u64 	%rd6, [_Z16gpukernelCLMWNr3ILi1ELi8ELi4EEvPdS0_S0_iii_param_0];
	ld.param.u64 	%rd7, [_Z16gpukernelCLMWNr3ILi1ELi8ELi4EEvPdS0_S0_iii_param_1];
	ld.param.u32 	%r38, [_Z16gpukernelCLMWNr3ILi1ELi8ELi4EEvPdS0_S0_iii_param_3];
	ld.param.u32 	%r39, [_Z16gpukernelCLMWNr3ILi1ELi8ELi4EEvPdS0_S0_iii_param_4];
	ld.param.u32 	%r40, [_Z16gpukernelCLMWNr3ILi1ELi8ELi4EEvPdS0_S0_iii_param_5];
	cvta.to.global.u64 	%rd1, %rd7;
	cvta.to.global.u64 	%rd2, %rd6;
	mov.u32 	%r1, %tid.x;
	shr.u32 	%r48, %r1, 2;
	setp.ge.s32 	%p1, %r48, %r38;
	@%p1 bra 	$L__BB492_29;
	and.b32  	%r3, %r1, 3;
	setp.lt.s32 	%p2, %r39, 1;
	@%p2 bra 	$L__BB492_20;
	and.b32  	%r4, %r39, 15;
	add.s32 	%r5, %r4, -1;
	and.b32  	%r6, %r39, 7;
	add.s32 	%r7, %r6, -1;
	and.b32  	%r8, %r39, 2147483632;
	and.b32  	%r9, %r39, 3;
	neg.s32 	%r10, %r8;
	add.s64 	%rd3, %rd1, 64;
$L__BB492_3:
	setp.lt.s32 	%p10, %r3, %r40;
	@%p10 bra 	$L__BB492_5;
$L__BB492_4:
	add.s32 	%r48, %r48, 64;
	setp.lt.s32 	%p21, %r48, %r38;
	@%p21 bra 	$L__BB492_3;
	bra.uni 	$L__BB492_29;
$L__BB492_5:
	mul.lo.s32 	%r13, %r48, %r40;
	mov.u32 	%r49, %r3;
$L__BB492_6:
	setp.lt.u32 	%p11, %r39, 16;
	add.s32 	%r15, %r49, %r13;
	mul.lo.s32 	%r16, %r15, %r39;
	mov.b32 	%r53, 0;
	mov.f64 	%fd99, 0d0000000000000000;
	@%p11 bra 	$L__BB492_9;
	mov.f64 	%fd99, 0d0000000000000000;
	mov.u32 	%r50, %r16;
	mov.u32 	%r51, %r10;
$L__BB492_8:
	.pragma "nounroll";
	mul.wide.s32 	%rd11, %r50, 8;
	add.s64 	%rd12, %rd3, %rd11;
	ld.global.f64 	%fd32, [%rd12+-64];
	add.f64 	%fd33, %fd99, %fd32;
	ld.global.f64 	%fd34, [%rd12+-56];
	add.f64 	%fd35, %fd33, %fd34;
	ld.global.f64 	%fd36, [%rd12+-48];
	add.f64 	%fd37, %fd35, %fd36;
	ld.global.f64 	%fd38, [%rd12+-40];
	add.f64 	%fd39, %fd37, %fd38;
	ld.global.f64 	%fd40, [%rd12+-32];
	add.f64 	%fd41, %fd39, %fd40;
	ld.global.f64 	%fd42, [%rd12+-24];
	add.f64 	%fd43, %fd41, %fd42;
	ld.global.f64 	%fd44, [%rd12+-16];
	add.f64 	%fd45, %fd43, %fd44;
	ld.global.f64 	%fd46, [%rd12+-8];
	add.f64 	%fd47, %fd45, %fd46;
	ld.global.f64 	%fd48, [%rd12];
	add.f64 	%fd49, %fd47, %fd48;
	ld.global.f64 	%fd50, [%rd12+8];
	add.f64 	%fd51, %fd49, %fd50;
	ld.global.f64 	%fd52, [%rd12+16];
	add.f64 	%fd53, %fd51, %fd52;
	ld.global.f64 	%fd54, [%rd12+24];
	add.f64 	%fd55, %fd53, %fd54;
	ld.global.f64 	%fd56, [%rd12+32];
	add.f64 	%fd57, %fd55, %fd56;
	ld.global.f64 	%fd58, [%rd12+40];
	add.f64 	%fd59, %fd57, %fd58;
	ld.global.f64 	%fd60, [%rd12+48];
	add.f64 	%fd61, %fd59, %fd60;
	ld.global.f64 	%fd62, [%rd12+56];
	add.f64 	%fd99, %fd61, %fd62;
	add.s32 	%r51, %r51, 16;
	add.s32 	%r50, %r50, 16;
	setp.eq.s32 	%p12, %r51, 0;
	mov.u32 	%r53, %r8;
	@%p12 bra 	$L__BB492_9;
	bra.uni 	$L__BB492_8;
$L__BB492_9:
	setp.eq.s32 	%p13, %r4, 0;
	@%p13 bra 	$L__BB492_19;
	setp.lt.u32 	%p14, %r5, 7;
	@%p14 bra 	$L__BB492_12;
	add.s32 	%r45, %r53, %r16;
	mul.wide.s32 	%rd13, %r45, 8;
	add.s64 	%rd14, %rd1, %rd13;
	ld.global.f64 	%fd64, [%rd14];
	add.f64 	%fd65, %fd99, %fd64;
	ld.global.f64 	%fd66, [%rd14+8];
	add.f64 	%fd67, %fd65, %fd66;
	ld.global.f64 	%fd68, [%rd14+16];
	add.f64 	%fd69, %fd67, %fd68;
	ld.global.f64 	%fd70, [%rd14+24];
	add.f64 	%fd71, %fd69, %fd70;
	ld.global.f64 	%fd72, [%rd14+32];
	add.f64 	%fd73, %fd71, %fd72;
	ld.global.f64 	%fd74, [%rd14+40];
	add.f64 	%fd75, %fd73, %fd74;
	ld.global.f64 	%fd76, [%rd14+48];
	add.f64 	%fd77, %fd75, %fd76;
	ld.global.f64 	%fd78, [%rd14+56];
	add.f64 	%fd99, %fd77, %fd78;
	add.s32 	%r53, %r53, 8;
$L__BB492_12:
	setp.eq.s32 	%p15, %r6, 0;
	@%p15 bra 	$L__BB492_19;
	setp.lt.u32 	%p16, %r7, 3;
	@%p16 bra 	$L__BB492_15;
	add.s32 	%r46, %r53, %r16;
	mul.wide.s32 	%rd15, %r46, 8;
	add.s64 	%rd16, %rd1, %rd15;
	ld.global.f64 	%fd80, [%rd16];
	add.f64 	%fd81, %fd99, %fd80;
	ld.global.f64 	%fd82, [%rd16+8];
	add.f64 	%fd83, %fd81, %fd82;
	ld.global.f64 	%fd84, [%rd16+16];
	add.f64 	%fd85, %fd83, %fd84;
	ld.global.f64 	%fd86, [%rd16+24];
	add.f64 	%fd99, %fd85, %fd86;
	add.s32 	%r53, %r53, 4;
$L__BB492_15:
	setp.eq.s32 	%p17, %r9, 0;
	@%p17 bra 	$L__BB492_19;
	setp.eq.s32 	%p18, %r9, 1;
	add.s32 	%r47, %r53, %r16;
	mul.wide.s32 	%rd17, %r47, 8;
	add.s64 	%rd4, %rd1, %rd17;
	ld.global.f64 	%fd87, [%rd4];
	add.f64 	%fd99, %fd99, %fd87;
	@%p18 bra 	$L__BB492_19;
	setp.eq.s32 	%p19, %r9, 2;
	ld.global.f64 	%fd88, [%rd4+8];
	add.f64 	%fd99, %fd99, %fd88;
	@%p19 bra 	$L__BB492_19;
	ld.global.f64 	%fd89, [%rd4+16];
	add.f64 	%fd99, %fd99, %fd89;
$L__BB492_19:
	mul.wide.s32 	%rd18, %r15, 8;
	add.s64 	%rd19, %rd2, %rd18;
	ld.global.f64 	%fd90, [%rd19];
	add.f64 	%fd91, %fd99, %fd90;
	st.global.f64 	[%rd19], %fd91;
	add.s32 	%r49, %r49, 4;
	setp.lt.s32 	%p20, %r49, %r40;
	@%p20 bra 	$L__BB492_6;
	bra.uni 	$L__BB492_4;
$L__BB492_20:
	not.b32 	%r41, %r3;
	add.s32 	%r27, %r40, %r41;
	and.b32  	%r28, %r27, 12;
	or.b32  	%r29, %r3, 4;
	or.b32  	%r30, %r3, 8;
	or.b32  	%r31, %r3, 12;
$L__BB492_21:
	setp.ge.s32 	%p3, %r3, %r40;
	@%p3 bra 	$L__BB492_28;
	setp.eq.s32 	%p4, %r28, 12;
	mul.lo.s32 	%r33, %r48, %r40;
	mov.u32 	%r56, %r3;
	@%p4 bra 	$L__BB492_26;
	setp.eq.s32 	%p5, %r28, 0;
	add.s32 	%r42, %r3, %r33;
	mul.wide.s32 	%rd8, %r42, 8;
	add.s64 	%rd5, %rd2, %rd8;
	ld.global.f64 	%fd15, [%rd5];
	add.f64 	%fd16, %fd15, 0d0000000000000000;
	st.global.f64 	[%rd5], %fd16;
	mov.u32 	%r56, %r29;
	@%p5 bra 	$L__BB492_26;
	setp.eq.s32 	%p6, %r28, 4;
	ld.global.f64 	%fd17, [%rd5+32];
	add.f64 	%fd18, %fd17, 0d0000000000000000;
	st.global.f64 	[%rd5+32], %fd18;
	mov.u32 	%r56, %r30;
	@%p6 bra 	$L__BB492_26;
	ld.global.f64 	%fd19, [%rd5+64];
	add.f64 	%fd20, %fd19, 0d0000000000000000;
	st.global.f64 	[%rd5+64], %fd20;
	mov.u32 	%r56, %r31;
$L__BB492_26:
	setp.lt.u32 	%p7, %r27, 12;
	@%p7 bra 	$L__BB492_28;
$L__BB492_27:
	add.s32 	%r43, %r56, %r33;
	mul.wide.s32 	%rd9, %r43, 8;
	add.s64 	%rd10, %rd2, %rd9;
	ld.global.f64 	%fd21, [%rd10];
	add.f64 	%fd22, %fd21, 0d0000000000000000;
	st.global.f64 	[%rd10], %fd22;
	ld.global.f64 	%fd23, [%rd10+32];
	add.f64 	%fd24, %fd23, 0d0000000000000000;
	st.global.f64 	[%rd10+32], %fd24;
	ld.global.f64 	%fd25, [%rd10+64];
	add.f64 	%fd26, %fd25, 0d0000000000000000;
	st.global.f64 	[%rd10+64], %fd26;
	ld.global.f64 	%fd27, [%rd10+96];
	add.f64 	%fd28, %fd27, 0d0000000000000000;
	st.global.f64 	[%rd10+96], %fd28;
	add.s32 	%r56, %r56, 16;
	setp.lt.s32 	%p8, %r56, %r40;
	@%p8 bra 	$L__BB492_27;
$L__BB492_28:
	add.s32 	%r48, %r48, 64;
	setp.lt.s32 	%p9, %r48, %r38;
	@%p9 bra 	$L__BB492_21;
$L__BB492_29:
	ret;

}
	// .globl	_Z16gpukernelCLMWNr3ILi1ELi8ELi8EEvPdS0_S0_iii
.visible .entry _Z16gpukernelCLMWNr3ILi1ELi8ELi8EEvPdS0_S0_iii(
	.param .u64 .ptr .align 1 _Z16gpukernelCLMWNr3ILi1ELi8ELi8EEvPdS0_S0_iii_param_0,
	.param .u64 .ptr .align 1 _Z16gpukernelCLMWNr3ILi1ELi8ELi8EEvPdS0_S0_iii_param_1,
	.param .u64 .ptr .align 1 _Z16gpukernelCLMWNr3ILi1ELi8ELi8EEvPdS0_S0_iii_param_2,
	.param .u32 _Z16gpukernelCLMWNr3ILi1ELi8ELi8EEvPdS0_S0_iii_param_3,
	.param .u32 _Z16gpukernelCLMWNr3ILi1ELi8ELi8EEvPdS0_S0_iii_param_4,
	.param .u32 _Z16gpukernelCLMWNr3ILi1ELi8ELi8EEvPdS0_S0_iii_param_5
)
{
	.reg .pred 	%p<22>;
	.reg .b32 	%r<58>;
	.reg .b64 	%rd<20>;
	.reg .b64 	%fd<100>;

	ld.param.u64 	%rd6, [_Z16gpukernelCLMWNr3ILi1ELi8ELi8EEvPdS0_S0_iii_param_0];
	ld.param.u64 	%rd7, [_Z16gpukernelCLMWNr3ILi1ELi8ELi8EEvPdS0_S0_iii_param_1];
	ld.param.u32 	%r38, [_Z16gpukernelCLMWNr3ILi1ELi8ELi8EEvPdS0_S0_iii_param_3];
	ld.param.u32 	%r39, [_Z16gpukernelCLMWNr3ILi1ELi8ELi8EEvPdS0_S0_iii_param_4];
	ld.param.u32 	%r40, [_Z16gpukernelCLMWNr3ILi1ELi8ELi8EEvPdS0_S0_iii_param_5];
	cvta.to.global.u64 	%rd1, %rd7;
	cvta.to.global.u64 	%rd2, %rd6;
	mov.u32 	%r1, %tid.x;
	shr.u32 	%r48, %r1, 3;
	setp.ge.s32 	%p1, %r48, %r38;
	@%p1 bra 	$L__BB493_29;
	and.b32  	%r3, %r1, 7;
	setp.lt.s32 	%p2, %r39, 1;
	@%p2 bra 	$L__BB493_20;
	and.b32  	%r4, %r39, 15;
	add.s32 	%r5, %r4, -1;
	and.b32  	%r6, %r39, 7;
	add.s32 	%r7, %r6, -1;
	and.b32  	%r8, %r39, 2147483632;
	and.b32  	%r9, %r39, 3;
	neg.s32 	%r10, %r8;
	add.s64 	%rd3, %rd1, 64;
$L__BB493_3:
	setp.lt.s32 	%p10, %r3, %r40;
	@%p10 bra 	$L__BB493_5;
$L__BB493_4:
	add.s32 	%r48, %r48, 32;
	setp.lt.s32 	%p21, %r48, %r38;
	@%p21 bra 	$L__BB493_3;
	bra.uni 	$L__BB493_29;
$L__BB493_5:
	mul.lo.s32 	%r13, %r48, %r40;
	mov.u32 	%r49, %r3;
$L__BB493_6:
	setp.lt.u32 	%p11, %r39, 16;
	add.s32 	%r15, %r49, %r13;
	mul.lo.s32 	%r16, %r15, %r39;
	mov.b32 	%r53, 0;
	mov.f64 	%fd99, 0d0000000000000000;
	@%p11 bra 	$L__BB493_9;
	mov.f64 	%fd99, 0d0000000000000000;
	mov.u32 	%r50, %r16;
	mov.u32 	%r51, %r10;
$L__BB493_8:
	.pragma "nounroll";
	mul.wide.s32 	%rd11, %r50, 8;
	add.s64 	%rd12, %rd3, %rd11;
	ld.global.f64 	%fd32, [%rd12+-64];
	add.f64 	%fd33, %fd99, %fd32;
	ld.global.f64 	%fd34, [%rd12+-56];
	add.f64 	%fd35, %fd33, %fd34;
	ld.global.f64 	%fd36, [%rd12+-48];
	add.f64 	%fd37, %fd35, %fd36;
	ld.global.f64 	%fd38, [%rd12+-40];
	add.f64 	%fd39, %fd37, %fd38;
	ld.global.f64 	%fd40, [%rd12+-32];
	add.f64 	%fd41, %fd39, %fd40;
	ld.global.f64 	%fd42, [%rd12+-24];
	add.f64 	%fd43, %fd41, %fd42;
	ld.global.f64 	%fd44, [%rd12+-16];
	add.f64 	%fd45, %fd43, %fd44;
	ld.global.f64 	%fd46, [%rd12+-8];
	add.f64 	%fd47, %fd45, %fd46;
	ld.global.f64 	%fd48, [%rd12];
	add.f64 	%fd49, %fd47, %fd48;
	ld.global.f64 	%fd50, [%rd12+8];
	add.f64 	%fd51, %fd49, %fd50;
	ld.global.f64 	%fd52, [%rd12+16];
	add.f64 	%fd53, %fd51, %fd52;
	ld.global.f64 	%fd54, [%rd12+24];
	add.f64 	%fd55, %fd53, %fd54;
	ld.global.f64 	%fd56, [%rd12+32];
	add.f64 	%fd57, %fd55, %fd56;
	ld.global.f64 	%fd58, [%rd12+40];
	add.f64 	%fd59, %fd57, %fd58;
	ld.global.f64 	%fd60, [%rd12+48];
	add.f64 	%fd61, %fd59, %fd60;
	ld.global.f64 	%fd62, [%rd12+56];
	add.f64 	%fd99, %fd61, %fd62;
	add.s32 	%r51, %r51, 16;
	add.s32 	%r50, %r50, 16;
	setp.eq.s32 	%p12, %r51, 0;
	mov.u32 	%r53, %r8;
	@%p12 bra 	$L__BB493_9;
	bra.uni 	$L__BB493_8;
$L__BB493_9:
	setp.eq.s32 	%p13, %r4, 0;
	@%p13 bra 	$L__BB493_19;
	setp.lt.u32 	%p14, %r5, 7;
	@%p14 bra 	$L__BB493_12;
	add.s32 	%r45, %r53, %r16;
	mul.wide.s32 	%rd13, %r45, 8;
	add.s64 	%rd14, %rd1, %rd13;
	ld.global.f64 	%fd64, [%rd14];
	add.f64 	%fd65, %fd99, %fd64;
	ld.global.f64 	%fd66, [%rd14+8];
	add.f64 	%fd67, %fd65, %fd66;
	ld.global.f64 	%fd68, [%rd14+16];
	add.f64 	%fd69, %fd67, %fd68;
	ld.global.f64 	%fd70, [%rd14+24];
	add.f64 	%fd71, %fd69, %fd70;
	ld.global.f64 	%fd72, [%rd14+32];
	add.f64 	%fd73, %fd71, %fd72;
	ld.global.f64 	%fd74, [%rd14+40];
	add.f64 	%fd75, %fd73, %fd74;
	ld.global.f64 	%fd76, [%rd14+48];
	add.f64 	%fd77, %fd75, %fd76;
	ld.global.f64 	%fd78, [%rd14+56];
	add.f64 	%fd99, %fd77, %fd78;
	add.s32 	%r53, %r53, 8;
$L__BB493_12:
	setp.eq.s32 	%p15, %r6, 0;
	@%p15 bra 	$L__BB493_19;
	setp.lt.u32 	%p16, %r7, 3;
	@%p16 bra 	$L__BB493_15;
	add.s32 	%r46, %r53, %r16;
	mul.wide.s32 	%rd15, %r46, 8;
	add.s64 	%rd16, %rd1, %rd15;
	ld.global.f64 	%fd80, [%rd16];
	add.f64 	%fd81, %fd99, %fd80;
	ld.global.f64 	%fd82, [%rd16+8];
	add.f64 	%fd83, %fd81, %fd82;
	ld.global.f64 	%fd84, [%rd16+16];
	add.f64 	%fd85, %fd83, %fd84;
	ld.global.f64 	%fd86, [%rd16+24];
	add.f64 	%fd99, %fd85, %fd86;
	add.s32 	%r53, %r53, 4;
$L__BB493_15:
	setp.eq.s32 	%p17, %r9, 0;
	@%p17 bra 	$L__BB493_19;
	setp.eq.s32 	%p18, %r9, 1;
	add.s32 	%r47, %r53, %r16;
	mul.wide.s32 	%rd17, %r47, 8;
	add.s64 	%rd4, %rd1, %rd17;
	ld.global.f64 	%fd87, [%rd4];
	add.f64 	%fd99, %fd99, %fd87;
	@%p18 bra 	$L__BB493_19;
	setp.eq.s32 	%p19, %r9, 2;
	ld.global.f64 	%fd88, [%rd4+8];
	add.f64 	%fd99, %fd99, %fd88;
	@%p19 bra 	$L__BB493_19;
	ld.global.f64 	%fd89, [%rd4+16];
	add.f64 	%fd99, %fd99, %fd89;
$L__BB493_19:
	mul.wide.s32 	%rd18, %r15, 8;
	add.s64 	%rd19, %rd2, %rd18;
	ld.global.f64 	%fd90, [%rd19];
	add.f64 	%fd91, %fd99, %fd90;
	st.global.f64 	[%rd19], %fd91;
	add.s32 	%r49, %r49, 8;
	setp.lt.s32 	%p20, %r49, %r40;
	@%p20 bra 	$L__BB493_6;
	bra.uni 	$L__BB493_4;
$L__BB493_20:
	not.b32 	%r41, %r3;
	add.s32 	%r27, %r40, %r41;
	and.b32  	%r28, %r27, 24;
	or.b32  	%r29, %r3, 8;
	or.b32  	%r30, %r3, 16;
	or.b32  	%r31, %r3, 24;
$L__BB493_21:
	setp.ge.s32 	%p3, %r3, %r40;
	@%p3 bra 	$L__BB493_28;
	setp.eq.s32 	%p4, %r28, 24;
	mul.lo.s32 	%r33, %r48, %r40;
	mov.u32 	%r56, %r3;
	@%p4 bra 	$L__BB493_26;
	setp.eq.s32 	%p5, %r28, 0;
	add.s32 	%r42, %r3, %r33;
	mul.wide.s32 	%rd8, %r42, 8;
	add.s64 	%rd5, %rd2, %rd8;
	ld.global.f64 	%fd15, [%rd5];
	add.f64 	%fd16, %fd15, 0d0000000000000000;
	st.global.f64 	[%rd5], %fd16;
	mov.u32 	%r56, %r29;
	@%p5 bra 	$L__BB493_26;
	setp.eq.s32 	%p6, %r28, 8;
	ld.global.f64 	%fd17, [%rd5+64];
	add.f64 	%fd18, %fd17, 0d0000000000000000;
	st.global.f64 	[%rd5+64], %fd18;
	mov.u32 	%r56, %r30;
	@%p6 bra 	$L__BB493_26;
	ld.global.f64 	%fd19, [%rd5+128];
	add.f64 	%fd20, %fd19, 0d0000000000000000;
	st.global.f64 	[%rd5+128], %fd20;
	mov.u32 	%r56, %r31;
$L__BB493_26:
	setp.lt.u32 	%p7, %r27, 24;
	@%p7 bra 	$L__BB493_28;
$L__BB493_27:
	add.s32 	%r43, %r56, %r33;
	mul.wide.s32 	%rd9, %r43, 8;
	add.s64 	%rd10, %rd2, %rd9;
	ld.global.f64 	%fd21, [%rd10];
	add.f64 	%fd22, %fd21, 0d0000000000000000;
	st.global.f64 	[%rd10], %fd22;
	ld.global.f64 	%fd23, [%rd10+64];
	add.f64 	%fd24, %fd23, 0d0000000000000000;
	st.global.f64 	[%rd10+64], %fd24;
	ld.global.f64 	%fd25, [%rd10+128];
	add.f64 	%fd26, %fd25, 0d0000000000000000;
	st.global.f64 	[%rd10+128], %fd26;
	ld.global.f64 	%fd27, [%rd10+192];
	add.f64 	%fd28, %fd27, 0d0000000000000000;
	st.global.f64 	[%rd10+192], %fd28;
	add.s32 	%r56, %r56, 32;
	setp.lt.s32 	%p8, %r56, %r40;
	@%p8 bra 	$L__BB493_27;
$L__BB493_28:
	add.s32 	%r48, %r48, 32;
	setp.lt.s32 	%p9, %r48, %r38;
	@%p9 bra 	$L__BB493_21;
$L__BB493_29:
	ret;

}
	// .globl	_Z16gpukernelCLMWNr3ILi1ELi16ELi1EEvPdS0_S0_iii
.visible .entry _Z16gpukernelCLMWNr3ILi1ELi16ELi1EEvPdS0_S0_iii(
	.param .u64 .ptr .align 1 _Z16gpukernelCLMWNr3ILi1ELi16ELi1EEvPdS0_S0_iii_param_0,
	.param .u64 .ptr .align 1 _Z16gpukernelCLMWNr3ILi1ELi16ELi1EEvPdS0_S0_iii_param_1,
	.param .u64 .ptr .align 1 _Z16gpukernelCLMWNr3ILi1ELi16ELi1EEvPdS0_S0_iii_param_2,
	.param .u32 _Z16gpukernelCLMWNr3ILi1ELi16ELi1EEvPdS0_S0_iii_param_3,
	.param .u32 _Z16gpukernelCLMWNr3ILi1ELi16ELi1EEvPdS0_S0_iii_param_4,
	.param .u32 _Z16gpukernelCLMWNr3ILi1ELi16ELi1EEvPdS0_S0_iii_param_5
)
{
	.reg .pred 	%p<26>;
	.reg .b32 	%r<67>;
	.reg .b64 	%rd<39>;
	.reg .b64 	%fd<148>;

	ld.param.u64 	%rd6, [_Z16gpukernelCLMWNr3ILi1ELi16ELi1EEvPdS0_S0_iii_param_0];
	ld.param.u64 	%rd7, [_Z16gpukernelCLMWNr3ILi1ELi16ELi1EEvPdS0_S0_iii_param_1];
	ld.param.u32 	%r41, [_Z16gpukernelCLMWNr3ILi1ELi16ELi1EEvPdS0_S0_iii_param_3];
	ld.param.u32 	%r42, [_Z16gpukernelCLMWNr3ILi1ELi16ELi1EEvPdS0_S0_iii_param_4];
	ld.param.u32 	%r43, [_Z16gpukernelCLMWNr3ILi1ELi16ELi1EEvPdS0_S0_iii_param_5];
	cvta.to.global.u64 	%rd1, %rd7;
	cvta.to.global.u64 	%rd2, %rd6;
	mov.u32 	%r55, %tid.x;
	setp.ge.s32 	%p1, %r55, %r41;
	setp.lt.s32 	%p2, %r43, 1;
	or.pred  	%p3, %p1, %p2;
	@%p3 bra 	$L__BB494_34;
	setp.lt.s32 	%p4, %r42, 1;
	@%p4 bra 	$L__BB494_19;
	and.b32  	%r2, %r42, 15;
	add.s32 	%r3, %r2, -1;
	and.b32  	%r4, %r42, 7;
	add.s32 	%r5, %r4, -1;
	and.b32  	%r6, %r42, 2147483632;
	and.b32  	%r7, %r42, 3;
	neg.s32 	%r8, %r6;
	add.s64 	%rd3, %rd1, 64;
$L__BB494_3:
	mul.lo.s32 	%r10, %r55, %r43;
	mov.b32 	%r56, 0;
$L__BB494_4:
	setp.lt.u32 	%p15, %r42, 16;
	add.s32 	%r12, %r56, %r10;
	mul.lo.s32 	%r13, %r12, %r42;
	mov.b32 	%r60, 0;
	mov.f64 	%fd147, 0d0000000000000000;
	@%p15 bra 	$L__BB494_7;
	mov.f64 	%fd147, 0d0000000000000000;
	mov.u32 	%r57, %r13;
	mov.u32 	%r58, %r8;
$L__BB494_6:
	.pragma "nounroll";
	mul.wide.s32 	%rd30, %r57, 8;
	add.s64 	%rd31, %rd3, %rd30;
	ld.global.f64 	%fd80, [%rd31+-64];
	add.f64 	%fd81, %fd147, %fd80;
	ld.global.f64 	%fd82, [%rd31+-56];
	add.f64 	%fd83, %fd81, %fd82;
	ld.global.f64 	%fd84, [%rd31+-48];
	add.f64 	%fd85, %fd83, %fd84;
	ld.global.f64 	%fd86, [%rd31+-40];
	add.f64 	%fd87, %fd85, %fd86;
	ld.global.f64 	%fd88, [%rd31+-32];
	add.f64 	%fd89, %fd87, %fd88;
	ld.global.f64 	%fd90, [%rd31+-24];
	add.f64 	%fd91, %fd89, %fd90;
	ld.global.f64 	%fd92, [%rd31+-16];
	add.f64 	%fd93, %fd91, %fd92;
	ld.global.f64 	%fd94, [%rd31+-8];
	add.f64 	%fd95, %fd93, %fd94;
	ld.global.f64 	%fd96, [%rd31];
	add.f64 	%fd97, %fd95, %fd96;
	ld.global.f64 	%fd98, [%rd31+8];
	add.f64 	%fd99, %fd97, %fd98;
	ld.global.f64 	%fd100, [%rd31+16];
	add.f64 	%fd101, %fd99, %fd100;
	ld.global.f64 	%fd102, [%rd31+24];
	add.f64 	%fd103, %fd101, %fd102;
	ld.global.f64 	%fd104, [%rd31+32];
	add.f64 	%fd105, %fd103, %fd104;
	ld.global.f64 	%fd106, [%rd31+40];
	add.f64 	%fd107, %fd105, %fd106;
	ld.global.f64 	%fd108, [%rd31+48];
	add.f64 	%fd109, %fd107, %fd108;
	ld.global.f64 	%fd110, [%rd31+56];
	add.f64 	%fd147, %fd109, %fd110;
	add.s32 	%r58, %r58, 16;
	add.s32 	%r57, %r57, 16;
	setp.eq.s32 	%p16, %r58, 0;
	mov.u32 	%r60, %r6;
	@%p16 bra 	$L__BB494_7;
	bra.uni 	$L__BB494_6;
$L__BB494_7:
	setp.eq.s32 	%p17, %r2, 0;
	@%p17 bra 	$L__BB494_17;
	setp.lt.u32 	%p18, %r3, 7;
	@%p18 bra 	$L__BB494_10;
	add.s32 	%r52, %r60, %r13;
	mul.wide.s32 	%rd32, %r52, 8;
	add.s64 	%rd33, %rd1, %rd32;
	ld.global.f64 	%fd112, [%rd33];
	add.f64 	%fd113, %fd147, %fd112;
	ld.global.f64 	%fd114, [%rd33+8];
	add.f64 	%fd115, %fd113, %fd114;
	ld.global.f64 	%fd116, [%rd33+16];
	add.f64 	%fd117, %fd115, %fd116;
	ld.global.f64 	%fd118, [%rd33+24];
	add.f64 	%fd119, %fd117, %fd118;
	ld.global.f64 	%fd120, [%rd33+32];
	add.f64 	%fd121, %fd119, %fd120;
	ld.global.f64 	%fd122, [%rd33+40];
	add.f64 	%fd123, %fd121, %fd122;
	ld.global.f64 	%fd124, [%rd33+48];
	add.f64 	%fd125, %fd123, %fd124;
	ld.global.f64 	%fd126, [%rd33+56];
	add.f64 	%fd147, %fd125, %fd126;
	add.s32 	%r60, %r60, 8;
$L__BB494_10:
	setp.eq.s32 	%p19, %r4, 0;
	@%p19 bra 	$L__BB494_17;
	setp.lt.u32 	%p20, %r5, 3;
	@%p20 bra 	$L__BB494_13;
	add.s32 	%r53, %r60, %r13;
	mul.wide.s32 	%rd34, %r53, 8;
	add.s64 	%rd35, %rd1, %rd34;
	ld.global.f64 	%fd128, [%rd35];
	add.f64 	%fd129, %fd147, %fd128;
	ld.global.f64 	%fd130, [%rd35+8];
	add.f64 	%fd131, %fd129, %fd130;
	ld.global.f64 	%fd132, [%rd35+16];
	add.f64 	%fd133, %fd131, %fd132;
	ld.global.f64 	%fd134, [%rd35+24];
	add.f64 	%fd147, %fd133, %fd134;
	add.s32 	%r60, %r60, 4;
$L__BB494_13:
	setp.eq.s32 	%p21, %r7, 0;
	@%p21 bra 	$L__BB494_17;
	setp.eq.s32 	%p22, %r7, 1;
	add.s32 	%r54, %r60, %r13;
	mul.wide.s32 	%rd36, %r54, 8;
	add.s64 	%rd4, %rd1, %rd36;
	ld.global.f64 	%fd135, [%rd4];
	add.f64 	%fd147, %fd147, %fd135;
	@%p22 bra 	$L__BB494_17;
	setp.eq.s32 	%p23, %r7, 2;
	ld.global.f64 	%fd136, [%rd4+8];
	add.f64 	%fd147, %fd147, %fd136;
	@%p23 bra 	$L__BB494_17;
	ld.global.f64 	%fd137, [%rd4+16];
	add.f64 	%fd147, %fd147, %fd137;
$L__BB494_17:
	mul.wide.u32 	%rd37, %r12, 8;
	add.s64 	%rd38, %rd2, %rd37;
	ld.global.f64 	%fd138, [%rd38];
	add.f64 	%fd139, %fd147, %fd138;
	st.global.f64 	[%rd38], %fd139;
	add.s32 	%r56, %r56, 1;
	setp.ne.s32 	%p24, %r56, %r43;
	@%p24 bra 	$L__BB494_4;
	add.s32 	%r55, %r55, 512;
	setp.lt.s32 	%p25, %r55, %r41;
	@%p25 bra 	$L__BB494_3;
	bra.uni 	$L__BB494_34;
$L__BB494_19:
	and.b32  	%r25, %r43, 15;
	add.s32 	%r26, %r25, -1;
	and.b32  	%r27, %r43, 7;
	add.s32 	%r28, %r27, -1;
	and.b32  	%r29, %r43, 2147483632;
	and.b32  	%r30, %r43, 3;
$L__BB494_20:
	setp.lt.u32 	%p5, %r43, 16;
	mul.lo.s32 	%r32, %r55, %r43;
	mov.b32 	%r65, 0;
	@%p5 bra 	$L__BB494_23;
	mov.b32 	%r63, 0;
$L__BB494_22:
	.pragma "nounroll";
	add.s32 	%r46, %r63, %r32;
	mul.wide.u32 	%rd8, %r46, 8;
	add.s64 	%rd9, %rd2, %rd8;
	ld.global.f64 	%fd15, [%rd9];
	add.f64 	%fd16, %fd15, 0d0000000000000000;
	st.global.f64 	[%rd9], %fd16;
	ld.global.f64 	%fd17, [%rd9+8];
	add.f64 	%fd18, %fd17, 0d0000000000000000;
	st.global.f64 	[%rd9+8], %fd18;
	ld.global.f64 	%fd19, [%rd9+16];
	add.f64 	%fd20, %fd19, 0d0000000000000000;
	st.global.f64 	[%rd9+16], %fd20;
	ld.global.f64 	%fd21, [%rd9+24];
	add.f64 	%fd22, %fd21, 0d0000000000000000;
	st.global.f64 	[%rd9+24], %fd22;
	ld.global.f64 	%fd23, [%rd9+32];
	add.f64 	%fd24, %fd23, 0d0000000000000000;
	st.global.f64 	[%rd9+32], %fd24;
	ld.global.f64 	%fd25, [%rd9+40];
	add.f64 	%fd26, %fd25, 0d0000000000000000;
	st.global.f64 	[%rd9+40], %fd26;
	ld.global.f64 	%fd27, [%rd9+48];
	add.f64 	%fd28, %fd27, 0d0000000000000000;
	st.global.f64 	[%rd9+48], %fd28;
	ld.global.f64 	%fd29, [%rd9+56];
	add.f64 	%fd30, %fd29, 0d0000000000000000;
	st.global.f64 	[%rd9+56], %fd30;
	ld.global.f64 	%fd31, [%rd9+64];
	add.f64 	%fd32, %fd31, 0d0000000000000000;
	st.global.f64 	[%rd9+64], %fd32;
	ld.global.f64 	%fd33, [%rd9+72];
	add.f64 	%fd34, %fd33, 0d0000000000000000;
	st.global.f64 	[%rd9+72], %fd34;
	ld.global.f64 	%fd35, [%rd9+80];
	add.f64 	%fd36, %fd35, 0d0000000000000000;
	st.global.f64 	[%rd9+80], %fd36;
	ld.global.f64 	%fd37, [%rd9+88];
	add.f64 	%fd38, %fd37, 0d0000000000000000;
	st.global.f64 	[%rd9+88], %fd38;
	ld.global.f64 	%fd39, [%rd9+96];
	add.f64 	%fd40, %fd39, 0d0000000000000000;
	st.global.f64 	[%rd9+96], %fd40;
	ld.global.f64 	%fd41, [%rd9+104];
	add.f64 	%fd42, %fd41, 0d0000000000000000;
	st.global.f64 	[%rd9+104], %fd42;
	ld.global.f64 	%fd43, [%rd9+112];
	add.f64 	%fd44, %fd43, 0d0000000000000000;
	st.global.f64 	[%rd9+112], %fd44;
	ld.global.f64 	%fd45, [%rd9+120];
	add.f64 	%fd46, %fd45, 0d0000000000000000;
	st.global.f64 	[%rd9+120], %fd46;
	add.s32 	%r63, %r63, 16;
	setp.ne.s32 	%p6, %r63, %r29;
	mov.u32 	%r65, %r29;
	@%p6 bra 	$L__BB494_22;
$L__BB494_23:
	setp.eq.s32 	%p7, %r25, 0;
	@%p7 bra 	$L__BB494_33;
	setp.lt.u32 	%p8, %r26, 7;
	@%p8 bra 	$L__BB494_26;
	add.s32 	%r47, %r65, %r32;
	mul.wide.u32 	%rd10, %r47, 8;
	add.s64 	%rd11, %rd2, %rd10;
	ld.global.f64 	%fd47, [%rd11];
	add.f64 	%fd48, %fd47, 0d0000000000000000;
	st.global.f64 	[%rd11], %fd48;
	cvt.u64.u32 	%rd12, %r32;
	cvt.u64.u32 	%rd13, %r65;
	add.s64 	%rd14, %rd13, %rd12;
	shl.b64 	%rd15, %rd14, 3;
	add.s64 	%rd16, %rd2, %rd15;
	ld.global.f64 	%fd49, [%rd16+8];
	add.f64 	%fd50, %fd49, 0d0000000000000000;
	st.global.f64 	[%rd16+8], %fd50;
	ld.global.f64 	%fd51, [%rd16+16];
	add.f64 	%fd52, %fd51, 0d0000000000000000;
	st.global.f64 	[%rd16+16], %fd52;
	ld.global.f64 	%fd53, [%rd16+24];
	add.f64 	%fd54, %fd53, 0d0000000000000000;
	st.global.f64 	[%rd16+24], %fd54;
	ld.global.f64 	%fd55, [%rd16+32];
	add.f64 	%fd56, %fd55, 0d0000000000000000;
	st.global.f64 	[%rd16+32], %fd56;
	ld.global.f64 	%fd57, [%rd16+40];
	add.f64 	%fd58, %fd57, 0d0000000000000000;
	st.global.f64 	[%rd16+40], %fd58;
	ld.global.f64 	%fd59, [%rd16+48];
	add.f64 	%fd60, %fd59, 0d0000000000000000;
	st.global.f64 	[%rd16+48], %fd60;
	ld.global.f64 	%fd61, [%rd16+56];
	add.f64 	%fd62, %fd61, 0d0000000000000000;
	st.global.f64 	[%rd16+56], %fd62;
	add.s32 	%r65, %r65, 8;
$L__BB494_26:
	setp.eq.s32 	%p9, %r27, 0;
	@%p9 bra 	$L__BB494_33;
	setp.lt.u32 	%p10, %r28, 3;
	@%p10 bra 	$L__BB494_29;
	add.s32 	%r48, %r65, %r32;
	mul.wide.u32 	%rd17, %r48, 8;
	add.s64 	%rd18, %rd2, %rd17;
	ld.global.f64 	%fd63, [%rd18];
	add.f64 	%fd64, %fd63, 0d0000000000000000;
	st.global.f64 	[%rd18], %fd64;
	cvt.u64.u32 	%rd19, %r32;
	cvt.u64.u32 	%rd20, %r65;
	add.s64 	%rd21, %rd20, %rd19;
	shl.b64 	%rd22, %rd21, 3;
	add.s64 	%rd23, %rd2, %rd22;
	ld.global.f64 	%fd65, [%rd23+8];
	add.f64 	%fd66, %fd65, 0d0000000000000000;
	st.global.f64 	[%rd23+8], %fd66;
	ld.global.f64 	%fd67, [%rd23+16];
	add.f64 	%fd68, %fd67, 0d0000000000000000;
	st.global.f64 	[%rd23+16], %fd68;
	ld.global.f64 	%fd69, [%rd23+24];
	add.f64 	%fd70, %fd69, 0d0000000000000000;
	st.global.f64 	[%rd23+24], %fd70;
	add.s32 	%r65, %r65, 4;
$L__BB494_29:
	setp.eq.s32 	%p11, %r30, 0;
	@%p11 bra 	$L__BB494_33;
	setp.eq.s32 	%p12, %r30, 1;
	add.s32 	%r49, %r65, %r32;
	mul.wide.u32 	%rd24, %r49, 8;
	add.s64 	%rd25, %rd2, %rd24;
	ld.global.f64 	%fd71, [%rd25];
	add.f64 	%fd72, %fd71, 0d0000000000000000;
	st.global.f64 	[%rd25], %fd72;
	@%p12 bra 	$L__BB494_33;
	setp.eq.s32 	%p13, %r30, 2;
	cvt.u64.u32 	%rd26, %r32;
	cvt.u64.u32 	%rd27, %r65;
	add.s64 	%rd28, %rd27, %rd26;
	shl.b64 	%rd29, %rd28, 3;
	add.s64 	%rd5, %rd2, %rd29;
	ld.global.f64 	%fd73, [%rd5+8];
	add.f64 	%fd74, %fd73, 0d0000000000000000;
	st.global.f64 	[%rd5+8], %fd74;
	@%p13 bra 	$L__BB494_33;
	ld.global.f64 	%fd75, [%rd5+16];
	add.f64 	%fd76, %fd75, 0d0000000000000000;
	st.global.f64 	[%rd5+16], %fd76;
$L__BB494_33:
	add.s32 	%r55, %r55, 512;
	setp.lt.s32 	%p14, %r55, %r41;
	@%p14 bra 	$L__BB494_20;
$L__BB494_34:
	ret;

}
	// .globl	_Z16gpukernelCLMWNr3ILi1ELi16ELi2EEvPdS0_S0_iii
.visible .entry _Z16gpukernelCLMWNr3ILi1ELi16ELi2EEvPdS0_S0_iii(
	.param .u64 .ptr .align 1 _Z16gpukernelCLMWNr3ILi1ELi16ELi2EEvPdS0_S0_iii_param_0,
	.param .u64 .ptr .align 1 _Z16gpukernelCLMWNr3ILi1ELi16ELi2EEvPdS0_S0_iii_param_1,
	.param .u64 .ptr .align 1 _Z16gpukernelCLMWNr3ILi1ELi16ELi2EEvPdS0_S0_iii_param_2,
	.param .u32 _Z16gpukernelCLMWNr3ILi1ELi16ELi2EEvPdS0_S0_iii_param_3,
	.param .u32 _Z16gpukernelCLMWNr3ILi1ELi16ELi2EEvPdS0_S0_iii_param_4,
	.param .u32 _Z16gpukernelCLMWNr3ILi1ELi16ELi2EEvPdS0_S0_iii_param_5
)
{
	.reg .pred 	%p<22>;
	.reg .b32 	%r<58>;
	.reg .b64 	%rd<20>;
	.reg .b64 	%fd<100>;

	ld.param.u64 	%rd6, [_Z16gpukernelCLMWNr3ILi1ELi16ELi2EEvPdS0_S0_iii_param_0];
	ld.param.u64 	%rd7, [_Z16gpukernelCLMWNr3ILi1ELi16ELi2EEvPdS0_S0_iii_param_1];
	ld.param.u32 	%r38, [_Z16gpukernelCLMWNr3ILi1ELi16ELi2EEvPdS0_S0_iii_param_3];
	ld.param.u32 	%r39, [_Z16gpukernelCLMWNr3ILi1ELi16ELi2EEvPdS0_S0_iii_param_4];
	ld.param.u32 	%r40, [_Z16gpukernelCLMWNr3ILi1ELi16ELi2EEvPdS0_S0_iii_param_5];
	cvta.to.global.u64 	%rd1, %rd7;
	cvta.to.global.u64 	%rd2, %rd6;
	mov.u32 	%r1, %tid.x;
	shr.u32 	%r48, %r1, 1;
	setp.ge.s32 	%p1, %r48, %r38;
	@%p1 bra 	$L__BB495_29;
	and.b32  	%r3, %r1, 1;
	setp.lt.s32 	%p2, %r39, 1;
	@%p2 bra 	$L__BB495_20;
	and.b32  	%r4, %r39, 15;
	add.s32 	%r5, %r4, -1;
	and.b32  	%r6, %r39, 7;
	add.s32 	%r7, %r6, -1;
	and.b32  	%r8, %r39, 2147483632;
	and.b32  	%r9, %r39, 3;
	neg.s32 	%r10, %r8;
	add.s64 	%rd3, %rd1, 64;
$L__BB495_3:
	setp.lt.s32 	%p10, %r3, %r40;
	@%p10 bra 	$L__BB495_5;
$L__BB495_4:
	add.s32 	%r48, %r48, 256;
	setp.lt.s32 	%p21, %r48, %r38;
	@%p21 bra 	$L__BB495_3;
	bra.uni 	$L__BB495_29;
$L__BB495_5:
	mul.lo.s32 	%r13, %r48, %r40;
	mov.u32 	%r49, %r3;
$L__BB495_6:
	setp.lt.u32 	%p11, %r39, 16;
	add.s32 	%r15, %r49, %r13;
	mul.lo.s32 	%r16, %r15, %r39;
	mov.b32 	%r53, 0;
	mov.f64 	%fd99, 0d0000000000000000;
	@%p11 bra 	$L__BB495_9;
	mov.f64 	%fd99, 0d0000000000000000;
	mov.u32 	%r50, %r16;
	mov.u32 	%r51, %r10;
$L__BB495_8:
	.pragma "nounroll";
	mul.wide.s32 	%rd11, %r50, 8;
	add.s64 	%rd12, %rd3, %rd11;
	ld.global.f64 	%fd32, [%rd12+-64];
	add.f64 	%fd33, %fd99, %fd32;
	ld.global.f64 	%fd34, [%rd12+-56];
	add.f64 	%fd35, %fd33, %fd34;
	ld.global.f64 	%fd36, [%rd12+-48];
	add.f64 	%fd37, %fd35, %fd36;
	ld.global.f64 	%fd38, [%rd12+-40];
	add.f64 	%fd39, %fd37, %fd38;
	ld.global.f64 	%fd40, [%rd12+-32];
	add.f64 	%fd41, %fd39, %fd40;
	ld.global.f64 	%fd42, [%rd12+-24];
	add.f64 	%fd43, %fd41, %fd42;
	ld.global.f64 	%fd44, [%rd12+-16];
	add.f64 	%fd45, %fd43, %fd44;
	ld.global.f64 	%fd46, [%rd12+-8];
	add.f64 	%fd47, %fd45, %fd46;
	ld.global.f64 	%fd48, [%rd12];
	add.f64 	%fd49, %fd47, %fd48;
	ld.global.f64 	%fd50, [%rd12+8];
	add.f64 	%fd51, %fd49, %fd50;
	ld.global.f64 	%fd52, [%rd12+16];
	add.f64 	%fd53, %fd51, %fd52;
	ld.global.f64 	%fd54, [%rd12+24];
	add.f64 	%fd55, %fd53, %fd54;
	ld.global.f64 	%fd56, [%rd12+32];
	add.f64 	%fd57, %fd55, %fd56;
	ld.global.f64 	%fd58, [%rd12+40];
	add.f64 	%fd59, %fd57, %fd58;
	ld.global.f64 	%fd60, [%rd12+48];
	add.f64 	%fd61, %fd59, %fd60;
	ld.global.f64 	%fd62, [%rd12+56];
	add.f64 	%fd99, %fd61, %fd62;
	add.s32 	%r51, %r51, 16;
	add.s32 	%r50, %r50, 16;
	setp.eq.s32 	%p12, %r51, 0;
	mov.u32 	%r53, %r8;
	@%p12 bra 	$L__BB495_9;
	bra.uni 	$L__BB495_8;
$L__BB495_9:
	setp.eq.s32 	%p13, %r4, 0;
	@%p13 bra 	$L__BB495_19;
	setp.lt.u32 	%p14, %r5, 7;
	@%p14 bra 	$L__BB495_12;
	add.s32 	%r45, %r53, %r16;
	mul.wide.s32 	%rd13, %r45, 8;
	add.s64 	%rd14, %rd1, %rd13;
	ld.global.f64 	%fd64, [%rd14];
	add.f64 	%fd65, %fd99, %fd64;
	ld.global.f64 	%fd66, [%rd14+8];
	add.f64 	%fd67, %fd65, %fd66;
	ld.global.f64 	%fd68, [%rd14+16];
	add.f64 	%fd69, %fd67, %fd68;
	ld.global.f64 	%fd70, [%rd14+24];
	add.f64 	%fd71, %fd69, %fd70;
	ld.global.f64 	%fd72, [%rd14+32];
	add.f64 	%fd73, %fd71, %fd72;
	ld.global.f64 	%fd74, [%rd14+40];
	add.f64 	%fd75, %fd73, %fd74;
	ld.global.f64 	%fd76, [%rd14+48];
	add.f64 	%fd77, %fd75, %fd76;
	ld.global.f64 	%fd78, [%rd14+56];
	add.f64 	%fd99, %fd77, %fd78;
	add.s32 	%r53, %r53, 8;
$L__BB495_12:
	setp.eq.s32 	%p15, %r6, 0;
	@%p15 bra 	$L__BB495_19;
	setp.lt.u32 	%p16, %r7, 3;
	@%p16 bra 	$L__BB495_15;
	add.s32 	%r46, %r53, %r16;
	mul.wide.s32 	%rd15, %r46, 8;
	add.s64 	%rd16, %rd1, %rd15;
	ld.global.f64 	%fd80, [%rd16];
	add.f64 	%fd81, %fd99, %fd80;
	ld.global.f64 	%fd82, [%rd16+8];
	add.f64 	%fd83, %fd81, %fd82;
	ld.global.f64 	%fd84, [%rd16+16];
	add.f64 	%fd85, %fd83, %fd84;
	ld.global.f64 	%fd86, [%rd16+24];
	add.f64 	%fd99, %fd85, %fd86;
	add.s32 	%r53, %r53, 4;
$L__BB495_15:
	setp.eq.s32 	%p17, %r9, 0;
	@%p17 bra 	$L__BB495_19;
	setp.eq.s32 	%p18, %r9, 1;
	add.s32 	%r47, %r53, %r16;
	mul.wide.s32 	%rd17, %r47, 8;
	add.s64 	%rd4, %rd1, %rd17;
	ld.global.f64 	%fd87, [%rd4];
	add.f64 	%fd99, %fd99, %fd87;
	@%p18 bra 	$L__BB495_19;
	setp.eq.s32 	%p19, %r9, 2;
	ld.global.f64 	%fd88, [%rd4+8];
	add.f64 	%fd99, %fd99, %fd88;
	@%p19 bra 	$L__BB495_19;
	ld.global.f64 	%fd89, [%rd4+16];
	add.f64 	%fd99, %fd99, %fd89;
$L__BB495_19:
	mul.wide.s32 	%rd18, %r15, 8;
	add.s64 	%rd19, %rd2, %rd18;
	ld.global.f64 	%fd90, [%rd19];
	add.f64 	%fd91, %fd99, %fd90;
	st.global.f64 	[%rd19], %fd91;
	add.s32 	%r49, %r49, 2;
	setp.lt.s32 	%p20, %r49, %r40;
	@%p20 bra 	$L__BB495_6;
	bra.uni 	$L__BB495_4;
$L__BB495_20:
	not.b32 	%r41, %r3;
	add.s32 	%r27, %r40, %r41;
	and.b32  	%r28, %r27, 6;
	or.b32  	%r29, %r3, 2;
	or.b32  	%r30, %r3, 4;
	or.b32  	%r31, %r3, 6;
$L__BB495_21:
	setp.ge.s32 	%p3, %r3, %r40;
	@%p3 bra 	$L__BB495_28;
	setp.eq.s32 	%p4, %r28, 6;
	mul.lo.s32 	%r33, %r48, %r40;
	mov.u32 	%r56, %r3;
	@%p4 bra 	$L__BB495_26;
	setp.eq.s32 	%p5, %r28, 0;
	add.s32 	%r42, %r3, %r33;
	mul.wide.s32 	%rd8, %r42, 8;
	add.s64 	%rd5, %rd2, %rd8;
	ld.global.f64 	%fd15, [%rd5];
	add.f64 	%fd16, %fd15, 0d0000000000000000;
	st.global.f64 	[%rd5], %fd16;
	mov.u32 	%r56, %r29;
	@%p5 bra 	$L__BB495_26;
	setp.eq.s32 	%p6, %r28, 2;
	ld.global.f64 	%fd17, [%rd5+16];
	add.f64 	%fd18, %fd17, 0d0000000000000000;
	st.global.f64 	[%rd5+16], %fd18;
	mov.u32 	%r56, %r30;
	@%p6 bra 	$L__BB495_26;
	ld.global.f64 	%fd19, [%rd5+32];
	add.f64 	%fd20, %fd19, 0d0000000000000000;
	st.global.f64 	[%rd5+32], %fd20;
	mov.u32 	%r56, %r31;
$L__BB495_26:
	setp.lt.u32 	%p7, %r27, 6;
	@%p7 bra 	$L__BB495_28;
$L__BB495_27:
	add.s32 	%r43, %r56, %r33;
	mul.wide.s32 	%rd9, %r43, 8;
	add.s64 	%rd10, %rd2, %rd9;
	ld.global.f64 	%fd21, [%rd10];
	add.f64 	%fd22, %fd21, 0d0000000000000000;
	st.global.f64 	[%rd10], %fd22;
	ld.global.f64 	%fd23, [%rd10+16];
	add.f64 	%fd24, %fd23, 0d0000000000000000;
	st.global.f64 	[%rd10+16], %fd24;
	ld.global.f64 	%fd25, [%rd10+32];
	add.f64 	%fd26, %fd25, 0d0000000000000000;
	st.global.f64 	[%rd10+32], %fd26;
	ld.global.f64 	%fd27, [%rd10+48];
	add.f64 	%fd28, %fd27, 0d0000000000000000;
	st.global.f64 	[%rd10+48], %fd28;
	add.s32 	%r56, %r56, 8;
	setp.lt.s32 	%p8, %r56, %r40;
	@%p8 bra 	$L__BB495_27;
$L__BB495_28:
	add.s32 	%r48, %r48, 256;
	setp.lt.s32 	%p9, %r48, %r38;
	@%p9 bra 	$L__BB495_21;
$L__BB495_29:
	ret;

}
	// .globl	_Z16gpukernelCLMWNr3ILi1ELi16ELi4EEvPdS0_S0_iii
.visible .entry _Z16gpukernelCLMWNr3ILi1ELi16ELi4EEvPdS0_S0_iii(
	.param .u64 .ptr .align 1 _Z16gpukernelCLMWNr3ILi1ELi16ELi4EEvPdS0_S0_iii_param_0,
	.param .u64 .ptr .align 1 _Z16gpukernelCLMWNr3ILi1ELi16ELi4EEvPdS0_S0_iii_param_1,
	.param .u64 .ptr .align 1 _Z16gpukernelCLMWNr3ILi1ELi16ELi4EEvPdS0_S0_iii_param_2,
	.param .u32 _Z16gpukernelCLMWNr3ILi1ELi16ELi4EEvPdS0_S0_iii_param_3,
	.param .u32 _Z16gpukernelCLMWNr3ILi1ELi16ELi4EEvPdS0_S0_iii_param_4,
	.param .u32 _Z16gpukernelCLMWNr3ILi1ELi16ELi4EEvPdS0_S0_iii_param_5
)
{
	.reg .pred 	%p<22>;
	.reg .b32 	%r<58>;
	.reg .b64 	%rd<20>;
	.reg .b64 	%fd<100>;

	ld.param.u64 	%rd6, [_Z16gpukernelCLMWNr3ILi1ELi16ELi4EEvPdS0_S0_iii_param_0];
	ld.param.u64 	%rd7, [_Z16gpukernelCLMWNr3ILi1ELi16ELi4EEvPdS0_S0_iii_param_1];
	ld.param.u32 	%r38, [_Z16gpukernelCLMWNr3ILi1ELi16ELi4EEvPdS0_S0_iii_param_3];
	ld.param.u32 	%r39, [_Z16gpukernelCLMWNr3ILi1ELi16ELi4EEvPdS0_S0_iii_param_4];
	ld.param.u32 	%r40, [_Z16gpukernelCLMWNr3ILi1ELi16ELi4EEvPdS0_S0_iii_param_5];
	cvta.to.global.u64 	%rd1, %rd7;
	cvta.to.global.u64 	%rd2, %rd6;
	mov.u32 	%r1, %tid.x;
	shr.u32 	%r48, %r1, 2;
	setp.ge.s32 	%p1, %r48, %r38;
	@%p1 bra 	$L__BB496_29;
	and.b32  	%r3, %r1, 3;
	setp.lt.s32 	%p2, %r39, 1;
	@%p2 bra 	$L__BB496_20;
	and.b32  	%r4, %r39, 15;
	add.s32 	%r5, %r4, -1;
	and.b32  	%r6, %r39, 7;
	add.s32 	%r7, %r6, -1;
	and.b32  	%r8, %r39, 2147483632;
	and.b32  	%r9, %r39, 3;
	neg.s32 	%r10, %r8;
	add.s64 	%rd3, %rd1, 64;
$L__BB496_3:
	setp.lt.s32 	%p10, %r3, %r40;
	@%p10 bra 	$L__BB496_5;
$L__BB496_4:
	add.s32 	%r48, %r48, 128;
	setp.lt.s32 	%p21, %r48, %r38;
	@%p21 bra 	$L__BB496_3;
	bra.uni 	$L__BB496_29;
$L__BB496_5:
	mul.lo.s32 	%r13, %r48, %r40;
	mov.u32 	%r49, %r3;
$L__BB496_6:
	setp.lt.u32 	%p11, %r39, 16;
	add.s32 	%r15, %r49, %r13;
	mul.lo.s32 	%r16, %r15, %r39;
	mov.b32 	%r53, 0;
	mov.f64 	%fd99, 0d0000000000000000;
	@%p11 bra 	$L__BB496_9;
	mov.f64 	%fd99, 0d0000000000000000;
	mov.u32 	%r50, %r16;
	mov.u32 	%r51, %r10;
$L__BB496_8:
	.pragma "nounroll";
	mul.wide.s32 	%rd11, %r50, 8;
	add.s64 	%rd12, %rd3, %rd11;
	ld.global.f64 	%fd32, [%rd12+-64];
	add.f64 	%fd33, %fd99, %fd32;
	ld.global.f64 	%fd34, [%rd12+-56];
	add.f64 	%fd35, %fd33, %fd34;
	ld.global.f64 	%fd36, [%rd12+-48];
	add.f64 	%fd37, %fd35, %fd36;
	ld.global.f64 	%fd38, [%rd12+-40];
	add.f64 	%fd39, %fd37, %fd38;
	ld.global.f64 	%fd40, [%rd12+-32];
	add.f64 	%fd41, %fd39, %fd40;
	ld.global.f64 	%fd42, [%rd12+-24];
	add.f64 	%fd43, %fd41, %fd42;
	ld.global.f64 	%fd44, [%rd12+-16];
	add.f64 	%fd45, %fd43, %fd44;
	ld.global.f64 	%fd46, [%rd12+-8];
	add.f64 	%fd47, %fd45, %fd46;
	ld.global.f64 	%fd48, [%rd12];
	add.f64 	%fd49, %fd47, %fd48;
	ld.global.f64 	%fd50, [%rd12+8];
	add.f64 	%fd51, %fd49, %fd50;
	ld.global.f64 	%fd52, [%rd12+16];
	add.f64 	%fd53, %fd51, %fd52;
	ld.global.f64 	%fd54, [%rd12+24];
	add.f64 	%fd55, %fd53, %fd54;
	ld.global.f64 	%fd56, [%rd12+32];
	add.f64 	%fd57, %fd55, %fd56;
	ld.global.f64 	%fd58, [%rd12+40];
	add.f64 	%fd59, %fd57, %fd58;
	ld.global.f64 	%fd60, [%rd12+48];
	add.f64 	%fd61, %fd59, %fd60;
	ld.global.f64 	%fd62, [%rd12+56];
	add.f64 	%fd99, %fd61, %fd62;
	add.s32 	%r51, %r51, 16;
	add.s32 	%r50, %r50, 16;
	setp.eq.s32 	%p12, %r51, 0;
	mov.u32 	%r53, %r8;
	@%p12 bra 	$L__BB496_9;
	bra.uni 	$L__BB496_8;
$L__BB496_9:
	setp.eq.s32 	%p13, %r4, 0;
	@%p13 bra 	$L__BB496_19;
	setp.lt.u32 	%p14, %r5, 7;
	@%p14 bra 	$L__BB496_12;
	add.s32 	%r45, %r53, %r16;
	mul.wide.s32 	%rd13, %r45, 8;
	add.s64 	%rd14, %rd1, %rd13;
	ld.global.f64 	%fd64, [%rd14];
	add.f64 	%fd65, %fd99, %fd64;
	ld.global.f64 	%fd66, [%rd14+8];
	add.f64 	%fd67, %fd65, %fd66;
	ld.global.f64 	%fd68, [%rd14+16];
	add.f64 	%fd69, %fd67, %fd68;
	ld.global.f64 	%fd70, [%rd14+24];
	add.f64 	%fd71, %fd69, %fd70;
	ld.global.f64 	%fd72, [%rd14+32];
	add.f64 	%fd73, %fd71, %fd72;
	ld.global.f64 	%fd74, [%rd14+40];
	add.f64 	%fd75, %fd73, %fd74;
	ld.global.f64 	%fd76, [%rd14+48];
	add.f64 	%fd77, %fd75, %fd76;
	ld.global.f64 	%fd78, [%rd14+56];
	add.f64 	%fd99, %fd77, %fd78;
	add.s32 	%r53, %r53, 8;
$L__BB496_12:
	setp.eq.s32 	%p15, %r6, 0;
	@%p15 bra 	$L__BB496_19;
	setp.lt.u32 	%p16, %r7, 3;
	@%p16 bra 	$L__BB496_15;
	add.s32 	%r46, %r53, %r16;
	mul.wide.s32 	%rd15, %r46, 8;
	add.s64 	%rd16, %rd1, %rd15;
	ld.global.f64 	%fd80, [%rd16];
	add.f64 	%fd81, %fd99, %fd80;
	ld.global.f64 	%fd82, [%rd16+8];
	add.f64 	%fd83, %fd81, %fd82;
	ld.global.f64 	%fd84, [%rd16+16];
	add.f64 	%fd85, %fd83, %fd84;
	ld.global.f64 	%fd86, [%rd16+24];
	add.f64 	%fd99, %fd85, %fd86;
	add.s32 	%r53, %r53, 4;
$L__BB496_15:
	setp.eq.s32 	%p17, %r9, 0;
	@%p17 bra 	$L__BB496_19;
	setp.eq.s32 	%p18, %r9, 1;
	add.s32 	%r47, %r53, %r16;
	mul.wide.s32 	%rd17, %r47, 8;
	add.s64 	%rd4, %rd1, %rd17;
	ld.global.f64 	%fd87, [%rd4];
	add.f64 	%fd99, %fd99, %fd87;
	@%p18 bra 	$L__BB496_19;
	setp.eq.s32 	%p19, %r9, 2;
	ld.global.f64 	%fd88, [%rd4+8];
	add.f64 	%fd99, %fd99, %fd88;
	@%p19 bra 	$L__BB496_19;
	ld.global.f64 	%fd89, [%rd4+16];
	add.f64 	%fd99, %fd99, %fd89;
$L__BB496_19:
	mul.wide.s32 	%rd18, %r15, 8;
	add.s64 	%rd19, %rd2, %rd18;
	ld.global.f64 	%fd90, [%rd19];
	add.f64 	%fd91, %fd99, %fd90;
	st.global.f64 	[%rd19], %fd91;
	add.s32 	%r49, %r49, 4;
	setp.lt.s32 	%p20, %r49, %r40;
	@%p20 bra 	$L__BB496_6;
	bra.uni 	$L__BB496_4;
$L__BB496_20:
	not.b32 	%r41, %r3;
	add.s32 	%r27, %r40, %r41;
	and.b32  	%r28, %r27, 12;
	or.b32  	%r29, %r3, 4;
	or.b32  	%r30, %r3, 8;
	or.b32  	%r31, %r3, 12;
$L__BB496_21:
	setp.ge.s32 	%p3, %r3, %r40;
	@%p3 bra 	$L__BB496_28;
	setp.eq.s32 	%p4, %r28, 12;
	mul.lo.s32 	%r33, %r48, %r40;
	mov.u32 	%r56, %r3;
	@%p4 bra 	$L__BB496_26;
	setp.eq.s32 	%p5, %r28, 0;
	add.s32 	%r42, %r3, %r33;
	mul.wide.s32 	%rd8, %r42, 8;
	add.s64 	%rd5, %rd2, %rd8;
	ld.global.f64 	%fd15, [%rd5];
	add.f64 	%fd16, %fd15, 0d0000000000000000;
	st.global.f64 	[%rd5], %fd16;
	mov.u32 	%r56, %r29;
	@%p5 bra 	$L__BB496_26;
	setp.eq.s32 	%p6, %r28, 4;
	ld.global.f64 	%fd17, [%rd5+32];
	add.f64 	%fd18, %fd17, 0d0000000000000000;
	st.global.f64 	[%rd5+32], %fd18;
	mov.u32 	%r56, %r30;
	@%p6 bra 	$L__BB496_26;
	ld.global.f64 	%fd19, [%rd5+64];
	add.f64 	%fd20, %fd19, 0d0000000000000000;
	st.global.f64 	[%rd5+64], %fd20;
	mov.u32 	%r56, %r31;
$L__BB496_26:
	setp.lt.u32 	%p7, %r27, 12;
	@%p7 bra 	$L__BB496_28;
$L__BB496_27:
	add.s32 	%r43, %r56, %r33;
	mul.wide.s32 	%rd9, %r43, 8;
	add.s64 	%rd10, %rd2, %rd9;
	ld.global.f64 	%fd21, [%rd10];
	add.f64 	%fd22, %fd21, 0d0000000000000000;
	st.global.f64 	[%rd10], %fd22;
	ld.global.f64 	%fd23, [%rd10+32];
	add.f64 	%fd24, %fd23, 0d0000000000000000;
	st.global.f64 	[%rd10+32], %fd24;
	ld.global.f64 	%fd25, [%rd10+64];
	add.f64 	%fd26, %fd25, 0d0000000000000000;
	st.global.f64 	[%rd10+64], %fd26;
	ld.global.f64 	%fd27, [%rd10+96];
	add.f64 	%fd28, %fd27, 0d0000000000000000;
	st.global.f64 	[%rd10+96], %fd28;
	add.s32 	%r56, %r56, 16;
	setp.lt.s32 	%p8, %r56, %r40;
	@%p8 bra 	$L__BB496_27;
$L__BB496_28:
	add.s32 	%r48, %r48, 128;
	setp.lt.s32 	%p9, %r48, %r38;
	@%p9 bra 	$L__BB496_21;
$L__BB496_29:
	ret;

}
	// .globl	_Z16gpukernelCLMWNr3ILi1ELi16ELi8EEvPdS0_S0_iii
.visible .entry _Z16gpukernelCLMWNr3ILi1ELi16ELi8EEvPdS0_S0_iii(
	.param .u64 .ptr .align 1 _Z16gpukernelCLMWNr3ILi1ELi16ELi8EEvPdS0_S0_iii_param_0,
	.param .u64 .ptr .align 1 _Z16gpukernelCLMWNr3ILi1ELi16ELi8EEvPdS0_S0_iii_param_1,
	.param .u64 .ptr .align 1 _Z16gpukernelCLMWNr3ILi1ELi16ELi8EEvPdS0_S0_iii_param_2,
	.param .u32 _Z16gpukernelCLMWNr3ILi1ELi16ELi8EEvPdS0_S0_iii_param_3,
	.param .u32 _Z16gpukernelCLMWNr3ILi1ELi16ELi8EEvPdS0_S0_iii_param_4,
	.param .u32 _Z16gpukernelCLMWNr3ILi1ELi16ELi8EEvPdS0_S0_iii_param_5
)
{
	.reg .pred 	%p<22>;
	.reg .b32 	%r<58>;
	.reg .b64 	%rd<20>;
	.reg .b64 	%fd<100>;

	ld.param.u64 	%rd6, [_Z16gpukernelCLMWNr3ILi1ELi16ELi8EEvPdS0_S0_iii_param_0];
	ld.param.u64 	%rd7, [_Z16gpukernelCLMWNr3ILi1ELi16ELi8EEvPdS0_S0_iii_param_1];
	ld.param.u32 	%r38, [_Z16gpukernelCLMWNr3ILi1ELi16ELi8EEvPdS0_S0_iii_param_3];
	ld.param.u32 	%r39, [_Z16gpukernelCLMWNr3ILi1ELi16ELi8EEvPdS0_S0_iii_param_4];
	ld.param.u32 	%r40, [_Z16gpukernelCLMWNr3ILi1ELi16ELi8EEvPdS0_S0_iii_param_5];
	cvta.to.global.u64 	%rd1, %rd7;
	cvta.to.global.u64 	%rd2, %rd6;
	mov.u32 	%r1, %tid.x;
	shr.u32 	%r48, %r1, 3;
	setp.ge.s32 	%p1, %r48, %r38;
	@%p1 bra 	$L__BB497_29;
	and.b32  	%r3, %r1, 7;
	setp.lt.s32 	%p2, %r39, 1;
	@%p2 bra 	$L__BB497_20;
	and.b32  	%r4, %r39, 15;
	add.s32 	%r5, %r4, -1;
	and.b32  	%r6, %r39, 7;
	add.s32 	%r7, %r6, -1;
	and.b32  	%r8, %r39, 2147483632;
	and.b32  	%r9, %r39, 3;
	neg.s32 	%r10, %r8;
	add.s64 	%rd3, %rd1, 64;
$L__BB497_3:
	setp.lt.s32 	%p10, %r3, %r40;
	@%p10 bra 	$L__BB497_5;
$L__BB497_4:
	add.s32 	%r48, %r48, 64;
	setp.lt.s32 	%p21, %r48, %r38;
	@%p21 bra 	$L__BB497_3;
	bra.uni 	$L__BB497_29;
$L__BB497_5:
	mul.lo.s32 	%r13, %r48, %r40;
	mov.u32 	%r49, %r3;
$L__BB497_6:
	setp.lt.u32 	%p11, %r39, 16;
	add.s32 	%r15, %r49, %r13;
	mul.lo.s32 	%r16, %r15, %r39;
	mov.b32 	%r53, 0;
	mov.f64 	%fd99, 0d0000000000000000;
	@%p11 bra 	$L__BB497_9;
	mov.f64 	%fd99, 0d0000000000000000;
	mov.u32 	%r50, %r16;
	mov.u32 	%r51, %r10;
$L__BB497_8:
	.pragma "nounroll";
	mul.wide.s32 	%rd11, %r50, 8;
	add.s64 	%rd12, %rd3, %rd11;
	ld.global.f64 	%fd32, [%rd12+-64];
	add.f64 	%fd33, %fd99, %fd32;
	ld.global.f64 	%fd34, [%rd12+-56];
	add.f64 	%fd35, %fd33, %fd34;
	ld.global.f64 	%fd36, [%rd12+-48];
	add.f64 	%fd37, %fd35, %fd36;
	ld.global.f64 	%fd38, [%rd12+-40];
	add.f64 	%fd39, %fd37, %fd38;
	ld.global.f64 	%fd40, [%rd12+-32];
	add.f64 	%fd41, %fd39, %fd40;
	ld.global.f64 	%fd42, [%rd12+-24];
	add.f64 	%fd43, %fd41, %fd42;
	ld.global.f64 	%fd44, [%rd12+-16];
	add.f64 	%fd45, %fd43, %fd44;
	ld.global.f64 	%fd46, [%rd12+-8];
	add.f64 	%fd47, %fd45, %fd46;
	ld.global.f64 	%fd48, [%rd12];
	add.f64 	%fd49, %fd47, %fd48;
	ld.global.f64 	%fd50, [%rd12+8];
	add.f64 	%fd51, %fd49, %fd50;
	ld.global.f64 	%fd52, [%rd12+16];
	add.f64 	%fd53, %fd51, %fd52;
	ld.global.f64 	%fd54, [%rd12+24];
	add.f64 	%fd55, %fd53, %fd54;
	ld.global.f64 	%fd56, [%rd12+32];
	add.f64 	%fd57, %fd55, %fd56;
	ld.global.f64 	%fd58, [%rd12+40];
	add.f64 	%fd59, %fd57, %fd58;
	ld.global.f64 	%fd60, [%rd12+48];
	add.f64 	%fd61, %fd59, %fd60;
	ld.global.f64 	%fd62, [%rd12+56];
	add.f64 	%fd99, %fd61, %fd62;
	add.s32 	%r51, %r51, 16;
	add.s32 	%r50, %r50, 16;
	setp.eq.s32 	%p12, %r51, 0;
	mov.u32 	%r53, %r8;
	@%p12 bra 	$L__BB497_9;
	bra.uni 	$L__BB497_8;
$L__BB497_9:
	setp.eq.s32 	%p13, %r4, 0;
	@%p13 bra 	$L__BB497_19;
	setp.lt.u32 	%p14, %r5, 7;
	@%p14 bra 	$L__BB497_12;
	add.s32 	%r45, %r53, %r16;
	mul.wide.s32 	%rd13, %r45, 8;
	add.s64 	%rd14, %rd1, %rd13;
	ld.global.f64 	%fd64, [%rd14];
	add.f64 	%fd65, %fd99, %fd64;
	ld.global.f64 	%fd66, [%rd14+8];
	add.f64 	%fd67, %fd65, %fd66;
	ld.global.f64 	%fd68, [%rd14+16];
	add.f64 	%fd69, %fd67, %fd68;
	ld.global.f64 	%fd70, [%rd14+24];
	add.f64 	%fd71, %fd69, %fd70;
	ld.global.f64 	%fd72, [%rd14+32];
	add.f64 	%fd73, %fd71, %fd72;
	ld.global.f64 	%fd74, [%rd14+40];
	add.f64 	%fd75, %fd73, %fd74;
	ld.global.f64 	%fd76, [%rd14+48];
	add.f64 	%fd77, %fd75, %fd76;
	ld.global.f64 	%fd78, [%rd14+56];
	add.f64 	%fd99, %fd77, %fd78;
	add.s32 	%r53, %r53, 8;
$L__BB497_12:
	setp.eq.s32 	%p15, %r6, 0;
	@%p15 bra 	$L__BB497_19;
	setp.lt.u32 	%p16, %r7, 3;
	@%p16 bra 	$L__BB497_15;
	add.s32 	%r46, %r53, %r16;
	mul.wide.s32 	%rd15, %r46, 8;
	add.s64 	%rd16, %rd1, %rd15;
	ld.global.f64 	%fd80, [%rd16];
	add.f64 	%fd81, %fd99, %fd80;
	ld.global.f64 	%fd82, [%rd16+8];
	add.f64 	%fd83, %fd81, %fd82;
	ld.global.f64 	%fd84, [%rd16+16];
	add.f64 	%fd85, %fd83, %fd84;
	ld.global.f64 	%fd86, [%rd16+24];
	add.f64 	%fd99, %fd85, %fd86;
	add.s32 	%r53, %r53, 4;
$L__BB497_15:
	setp.eq.s32 	%p17, %r9, 0;
	@%p17 bra 	$L__BB497_19;
	setp.eq.s32 	%p18, %r9, 1;
	add.s32 	%r47, %r53, %r16;
	mul.wide.s32 	%rd17, %r47, 8;
	add.s64 	%rd4, %rd1, %rd17;
	ld.global.f64 	%fd87, [%rd4];
	add.f64 	%fd99, %fd99, %fd87;
	@%p18 bra 	$L__BB497_19;
	setp.eq.s32 	%p19, %r9, 2;
	ld.global.f64 	%fd88, [%rd4+8];
	add.f64 	%fd99, %fd99, %fd88;
	@%p19 bra 	$L__BB497_19;
	ld.global.f64 	%fd89, [%rd4+16];
	add.f64 	%fd99, %fd99, %fd89;
$L__BB497_19:
	mul.wide.s32 	%rd18, %r15, 8;
	add.s64 	%rd19, %rd2, %rd18;
	ld.global.f64 	%fd90, [%rd19];
	add.f64 	%fd91, %fd99, %fd90;
	st.global.f64 	[%rd19], %fd91;
	add.s32 	%r49, %r49, 8;
	setp.lt.s32 	%p20, %r49, %r40;
	@%p20 bra 	$L__BB497_6;
	bra.uni 	$L__BB497_4;
$L__BB497_20:
	not.b32 	%r41, %r3;
	add.s32 	%r27, %r40, %r41;
	and.b32  	%r28, %r27, 24;
	or.b32  	%r29, %r3, 8;
	or.b32  	%r30, %r3, 16;
	or.b32  	%r31, %r3, 24;
$L__BB497_21:
	setp.ge.s32 	%p3, %r3, %r40;
	@%p3 bra 	$L__BB497_28;
	setp.eq.s32 	%p4, %r28, 24;
	mul.lo.s32 	%r33, %r48, %r40;
	mov.u32 	%r56, %r3;
	@%p4 bra 	$L__BB497_26;
	setp.eq.s32 	%p5, %r28, 0;
	add.s32 	%r42, %r3, %r33;
	mul.wide.s32 	%rd8, %r42, 8;
	add.s64 	%rd5, %rd2, %rd8;
	ld.global.f64 	%fd15, [%rd5];
	add.f64 	%fd16, %fd15, 0d0000000000000000;
	st.global.f64 	[%rd5], %fd16;
	mov.u32 	%r56, %r29;
	@%p5 bra 	$L__BB497_26;
	setp.eq.s32 	%p6, %r28, 8;
	ld.global.f64 	%fd17, [%rd5+64];
	add.f64 	%fd18, %fd17, 0d0000000000000000;
	st.global.f64 	[%rd5+64], %fd18;
	mov.u32 	%r56, %r30;
	@%p6 bra 	$L__BB497_26;
	ld.global.f64 	%fd19, [%rd5+128];
	add.f64 	%fd20, %fd19, 0d0000000000000000;
	st.global.f64 	[%rd5+128], %fd20;
	mov.u32 	%r56, %r31;
$L__BB497_26:
	setp.lt.u32 	%p7, %r27, 24;
	@%p7 bra 	$L__BB497_28;
$L__BB497_27:
	add.s32 	%r43, %r56, %r33;
	mul.wide.s32 	%rd9, %r43, 8;
	add.s64 	%rd10, %rd2, %rd9;
	ld.global.f64 	%fd21, [%rd10];
	add.f64 	%fd22, %fd21, 0d0000000000000000;
	st.global.f64 	[%rd10], %fd22;
	ld.global.f64 	%fd23, [%rd10+64];
	add.f64 	%fd24, %fd23, 0d0000000000000000;
	st.global.f64 	[%rd10+64], %fd24;
	ld.global.f64 	%fd25, [%rd10+128];
	add.f64 	%fd26, %fd25, 0d0000000000000000;
	st.global.f64 	[%rd10+128], %fd26;
	ld.global.f64 	%fd27, [%rd10+192];
	add.f64 	%fd28, %fd27, 0d0000000000000000;
	st.global.f64 	[%rd10+192], %fd28;
	add.s32 	%r56, %r56, 32;
	setp.lt.s32 	%p8, %r56, %r40;
	@%p8 bra 	$L__BB497_27;
$L__BB497_28:
	add.s32 	%r48, %r48, 64;
	setp.lt.s32 	%p9, %r48, %r38;
	@%p9 bra 	$L__BB497_21;
$L__BB497_29:
	ret;

}
	// .globl	_Z16gpukernelCLMWNr3ILi1ELi16ELi16EEvPdS0_S0_iii
.visible .entry _Z16gpukernelCLMWNr3ILi1ELi16ELi16EEvPdS0_S0_iii(
	.param .u64 .ptr .align 1 _Z16gpukernelCLMWNr3ILi1ELi16ELi16EEvPdS0_S0_iii_param_0,
	.param .u64 .ptr .align 1 _Z16gpukernelCLMWNr3ILi1ELi16ELi16EEvPdS0_S0_iii_param_1,
	.param .u64 .ptr .align 1 _Z16gpukernelCLMWNr3ILi1ELi16ELi16EEvPdS0_S0_iii_param_2,
	.param .u32 _Z16gpukernelCLMWNr3ILi1ELi16ELi16EEvPdS0_S0_iii_param_3,
	.param .u32 _Z16gpukernelCLMWNr3ILi1ELi16ELi16EEvPdS0_S0_iii_param_4,
	.param .u32 _Z16gpukernelCLMWNr3ILi1ELi16ELi16EEvPdS0_S0_iii_param_5
)
{
	.reg .pred 	%p<22>;
	.reg .b32 	%r<58>;
	.reg .b64 	%rd<20>;
	.reg .b64 	%fd<100>;

	ld.param.u64 	%rd6, [_Z16gpukernelCLMWNr3ILi1ELi16ELi16EEvPdS0_S0_iii_param_0];
	ld.param.u64 	%rd7, [_Z16gpukernelCLMWNr3ILi1ELi16ELi16EEvPdS0_S0_iii_param_1];
	ld.param.u32 	%r38, [_Z16gpukernelCLMWNr3ILi1ELi16ELi16EEvPdS0_S0_iii_param_3];
	ld.param.u32 	%r39, [_Z16gpukernelCLMWNr3ILi1ELi16ELi16EEvPdS0_S0_iii_param_4];
	ld.param.u32 	%r40, [_Z16gpukernelCLMWNr3ILi1ELi16ELi16EEvPdS0_S0_iii_param_5];
	cvta.to.global.u64 	%rd1, %rd7;
	cvta.to.global.u64 	%rd2, %rd6;
	mov.u32 	%r1, %tid.x;
	shr.u32 	%r48, %r1, 4;
	setp.ge.s32 	%p1, %r48, %r38;
	@%p1 bra 	$L__BB498_29;
	and.b32  	%r3, %r1, 15;
	setp.lt.s32 	%p2, %r39, 1;
	@%p2 bra 	$L__BB498_20;
	and.b32  	%r4, %r39, 15;
	add.s32 	%r5, %r4, -1;
	and.b32  	%r6, %r39, 7;
	add.s32 	%r7, %r6, -1;
	and.b32  	%r8, %r39, 2147483632;
	and.b32  	%r9, %r39, 3;
	neg.s32 	%r10, %r8;
	add.s64 	%rd3, %rd1, 64;
$L__BB498_3:
	setp.lt.s32 	%p10, %r3, %r40;
	@%p10 bra 	$L__BB498_5;
$L__BB498_4:
	add.s32 	%r48, %r48, 32;
	setp.lt.s32 	%p21, %r48, %r38;
	@%p21 bra 	$L__BB498_3;
	bra.uni 	$L__BB498_29;
$L__BB498_5:
	mul.lo.s32 	%r13, %r48, %r40;
	mov.u32 	%r49, %r3;
$L__BB498_6:
	setp.lt.u32 	%p11, %r39, 16;
	add.s32 	%r15, %r49, %r13;
	mul.lo.s32 	%r16, %r15, %r39;
	mov.b32 	%r53, 0;
	mov.f64 	%fd99, 0d0000000000000000;
	@%p11 bra 	$L__BB498_9;
	mov.f64 	%fd99, 0d0000000000000000;
	mov.u32 	%r50, %r16;
	mov.u32 	%r51, %r10;
$L__BB498_8:
	.pragma "nounroll";
	mul.wide.s32 	%rd11, %r50, 8;
	add.s64 	%rd12, %rd3, %rd11;
	ld.global.f64 	%fd32, [%rd12+-64];
	add.f64 	%fd33, %fd99, %fd32;
	ld.global.f64 	%fd34, [%rd12+-56];
	add.f64 	%fd35, %fd33, %fd34;
	ld.global.f64 	%fd36, [%rd12+-48];
	add.f64 	%fd37, %fd35, %fd36;
	ld.global.f64 	%fd38, [%rd12+-40];
	add.f64 	%fd39, %fd37, %fd38;
	ld.global.f64 	%fd40, [%rd12+-32];
	add.f64 	%fd41, %fd39, %fd40;
	ld.global.f64 	%fd42, [%rd12+-24];
	add.f64 	%fd43, %fd41, %fd42;
	ld.global.f64 	%fd44, [%rd12+-16];
	add.f64 	%fd45, %fd43, %fd44;
	ld.global.f64 	%fd46, [%rd12+-8];
	add.f64 	%fd47, %fd45, %fd46;
	ld.global.f64 	%fd48, [%rd12];
	add.f64 	%fd49, %fd47, %fd48;
	ld.global.f64 	%fd50, [%rd12+8];
	add.f64 	%fd51, %fd49, %fd50;
	ld.global.f64 	%fd52, [%rd12+16];
	add.f64 	%fd53, %fd51, %fd52;
	ld.global.f64 	%fd54, [%rd12+24];
	add.f64 	%fd55, %fd53, %fd54;
	ld.global.f64 	%fd56, [%rd12+32];
	add.f64 	%fd57, %fd55, %fd56;
	ld.global.f64 	%fd58, [%rd12+40];
	add.f64 	%fd59, %fd57, %fd58;
	ld.global.f64 	%fd60, [%rd12+48];
	add.f64 	%fd61, %fd59, %fd60;
	ld.global.f64 	%fd62, [%rd12+56];
	add.f64 	%fd99, %fd61, %fd62;
	add.s32 	%r51, %r51, 16;
	add.s32 	%r50, %r50, 16;
	setp.eq.s32 	%p12, %r51, 0;
	mov.u32 	%r53, %r8;
	@%p12 bra 	$L__BB498_9;
	bra.uni 	$L__BB498_8;
$L__BB498_9:
	setp.eq.s32 	%p13, %r4, 0;
	@%p13 bra 	$L__BB498_19;
	setp.lt.u32 	%p14, %r5, 7;
	@%p14 bra 	$L__BB498_12;
	add.s32 	%r45, %r53, %r16;
	mul.wide.s32 	%rd13, %r45, 8;
	add.s64 	%rd14, %rd1, %rd13;
	ld.global.f64 	%fd64, [%rd14];
	add.f64 	%fd65, %fd99, %fd64;
	ld.global.f64 	%fd66, [%rd14+8];
	add.f64 	%fd67, %fd65, %fd66;
	ld.global.f64 	%fd68, [%rd14+16];
	add.f64 	%fd69, %fd67, %fd68;
	ld.global.f64 	%fd70, [%rd14+24];
	add.f64 	%fd71, %fd69, %fd70;
	ld.global.f64 	%fd72, [%rd14+32];
	add.f64 	%fd73, %fd71, %fd72;
	ld.global.f64 	%fd74, [%rd14+40];
	add.f64 	%fd75, %fd73, %fd74;
	ld.global.f64 	%fd76, [%rd14+48];
	add.f64 	%fd77, %fd75, %fd76;
	ld.global.f64 	%fd78, [%rd14+56];
	add.f64 	%fd99, %fd77, %fd78;
	add.s32 	%r53, %r53, 8;
$L__BB498_12:
	setp.eq.s32 	%p15, %r6, 0;
	@%p15 bra 	$L__BB498_19;
	setp.lt.u32 	%p16, %r7, 3;
	@%p16 bra 	$L__BB498_15;
	add.s32 	%r46, %r53, %r16;
	mul.wide.s32 	%rd15, %r46, 8;
	add.s64 	%rd16, %rd1, %rd15;
	ld.global.f64 	%fd80, [%rd16];
	add.f64 	%fd81, %fd99, %fd80;
	ld.global.f64 	%fd82, [%rd16+8];
	add.f64 	%fd83, %fd81, %fd82;
	ld.global.f64 	%fd84, [%rd16+16];
	add.f64 	%fd85, %fd83, %fd84;
	ld.global.f64 	%fd86, [%rd16+24];
	add.f64 	%fd99, %fd85, %fd86;
	add.s32 	%r53, %r53, 4;
$L__BB498_15:
	setp.eq.s32 	%p17, %r9, 0;
	@%p17 bra 	$L__BB498_19;
	setp.eq.s32 	%p18, %r9, 1;
	add.s32 	%r47, %r53, %r16;
	mul.wide.s32 	%rd17, %r47, 8;
	add.s64 	%rd4, %rd1, %rd17;
	ld.global.f64 	%fd87, [%rd4];
	add.f64 	%fd99, %fd99, %fd87;
	@%p18 bra 	$L__BB498_19;
	setp.eq.s32 	%p19, %r9, 2;
	ld.global.f64 	%fd88, [%rd4+8];
	add.f64 	%fd99, %fd99, %fd88;
	@%p19 bra 	$L__BB498_19;
	ld.global.f64 	%fd89, [%rd4+16];
	add.f64 	%fd99, %fd99, %fd89;
$L__BB498_19:
	mul.wide.s32 	%rd18, %r15, 8;
	add.s64 	%rd19, %rd2, %rd18;
	ld.global.f64 	%fd90, [%rd19];
	add.f64 	%fd91, %fd99, %fd90;
	st.global.f64 	[%rd19], %fd91;
	add.s32 	%r49, %r49, 16;
	setp.lt.s32 	%p20, %r49, %r40;
	@%p20 bra 	$L__BB498_6;
	bra.uni 	$L__BB498_4;
$L__BB498_20:
	not.b32 	%r41, %r3;
	add.s32 	%r27, %r40, %r41;
	and.b32  	%r28, %r27, 48;
	or.b32  	%r29, %r3, 16;
	or.b32  	%r30, %r3, 32;
	or.b32  	%r31, %r3, 48;
$L__BB498_21:
	setp.ge.s32 	%p3, %r3, %r40;
	@%p3 bra 	$L__BB498_28;
	setp.eq.s32 	%p4, %r28, 48;
	mul.lo.s32 	%r33, %r48, %r40;
	mov.u32 	%r56, %r3;
	@%p4 bra 	$L__BB498_26;
	setp.eq.s32 	%p5, %r28, 0;
	add.s32 	%r42, %r3, %r33;
	mul.wide.s32 	%rd8, %r42, 8;
	add.s64 	%rd5, %rd2, %rd8;
	ld.global.f64 	%fd15, [%rd5];
	add.f64 	%fd16, %fd15, 0d0000000000000000;
	st.global.f64 	[%rd5], %fd16;
	mov.u32 	%r56, %r29;
	@%p5 bra 	$L__BB498_26;
	setp.eq.s32 	%p6, %r28, 16;
	ld.global.f64 	%fd17, [%rd5+128];
	add.f64 	%fd18, %fd17, 0d0000000000000000;
	st.global.f64 	[%rd5+128], %fd18;
	mov.u32 	%r56, %r30;
	@%p6 bra 	$L__BB498_26;
	ld.global.f64 	%fd19, [%rd5+256];
	add.f64 	%fd20, %fd19, 0d0000000000000000;
	st.global.f64 	[%rd5+256], %fd20;
	mov.u32 	%r56, %r31;
$L__BB498_26:
	setp.lt.u32 	%p7, %r27, 48;
	@%p7 bra 	$L__BB498_28;
$L__BB498_27:
	add.s32 	%r43, %r56, %r33;
	mul.wide.s32 	%rd9, %r43, 8;
	add.s64 	%rd10, %rd2, %rd9;
	ld.global.f64 	%fd21, [%rd10];
	add.f64 	%fd22, %fd21, 0d0000000000000000;
	st.global.f64 	[%rd10], %fd22;
	ld.global.f64 	%fd23, [%rd10+128];
	add.f64 	%fd24, %fd23, 0d0000000000000000;
	st.global.f64 	[%rd10+128], %fd24;
	ld.global.f64 	%fd25, [%rd10+256];
	add.f64 	%fd26, %fd25, 0d0000000000000000;
	st.global.f64 	[%rd10+256], %fd26;
	ld.global.f64 	%fd27, [%rd10+384];
	add.f64 	%fd28, %fd27, 0d0000000000000000;
	st.global.f64 	[%rd10+384], %fd28;
	add.s32 	%r56, %r56, 64;
	setp.lt.s32 	%p8, %r56, %r40;
	@%p8 bra 	$L__BB498_27;
$L__BB498_28:
	add.s32 	%r48, %r48, 32;
	setp.lt.s32 	%p9, %r48, %r38;
	@%p9 bra 	$L__BB498_21;
$L__BB498_29:
	ret;

}
	// .globl	_Z16gpukernelCLMWNr3ILi1ELi32ELi1EEvPdS0_S0_iii
.visible .entry _Z16gpukernelCLMWNr3ILi1ELi32ELi1EEvPdS0_S0_iii(
	.param .u64 .ptr .align 1 _Z16gpukernelCLMWNr3ILi1ELi32ELi1EEvPdS0_S0_iii_param_0,
	.param .u64 .ptr .align 1 _Z16gpukernelCLMWNr3ILi1ELi32ELi1EEvPdS0_S0_iii_param_1,
	.param .u64 .ptr .align 1 _Z16gpukernelCLMWNr3ILi1ELi32ELi1EEvPdS0_S0_iii_param_2,
	.param .u32 _Z16gpukernelCLMWNr3ILi1ELi32ELi1EEvPdS0_S0_iii_param_3,
	.param .u32 _Z16gpukernelCLMWNr3ILi1ELi32ELi1EEvPdS0_S0_iii_param_4,
	.param .u32 _Z16gpukernelCLMWNr3ILi1ELi32ELi1EEvPdS0_S0_iii_param_5
)
{
	.reg .pred 	%p<26>;
	.reg .b32 	%r<67>;
	.reg .b64 	%rd<39>;
	.reg .b64 	%fd<148>;

	ld.param.u64 	%rd6, [_Z16gpukernelCLMWNr3ILi1ELi32ELi1EEvPdS0_S0_iii_param_0];
	ld.param.u64 	%rd7, [_Z16gpukernelCLMWNr3ILi1ELi32ELi1EEvPdS0_S0_iii_param_1];
	ld.param.u32 	%r41, [_Z16gpukernelCLMWNr3ILi1ELi32ELi1EEvPdS0_S0_iii_param_3];
	ld.param.u32 	%r42, [_Z16gpukernelCLMWNr3ILi1ELi32ELi1EEvPdS0_S0_iii_param_4];
	ld.param.u32 	%r43, [_Z16gpukernelCLMWNr3ILi1ELi32ELi1EEvPdS0_S0_iii_param_5];
	cvta.to.global.u64 	%rd1, %rd7;
	cvta.to.global.u64 	%rd2, %rd6;
	mov.u32 	%r55, %tid.x;
	setp.ge.s32 	%p1, %r55, %r41;
	setp.lt.s32 	%p2, %r43, 1;
	or.pred  	%p3, %p1, %p2;
	@%p3 bra 	$L__BB499_34;
	setp.lt.s32 	%p4, %r42, 1;
	@%p4 bra 	$L__BB499_19;
	and.b32  	%r2, %r42, 15;
	add.s32 	%r3, %r2, -1;
	and.b32  	%r4, %r42, 7;
	add.s32 	%r5, %r4, -1;
	and.b32  	%r6, %r42, 2147483632;
	and.b32  	%r7, %r42, 3;
	neg.s32 	%r8, %r6;
	add.s64 	%rd3, %rd1, 64;
$L__BB499_3:
	mul.lo.s32 	%r10, %r55, %r43;
	mov.b32 	%r56, 0;
$L__BB499_4:
	setp.lt.u32 	%p15, %r42, 16;
	add.s32 	%r12, %r56, %r10;
	mul.lo.s32 	%r13, %r12, %r42;
	mov.b32 	%r60, 0;
	mov.f64 	%fd147, 0d0000000000000000;
	@%p15 bra 	$L__BB499_7;
	mov.f64 	%fd147, 0d0000000000000000;
	mov.u32 	%r57, %r13;
	mov.u32 	%r58, %r8;
$L__BB499_6:
	.pragma "nounroll";
	mul.wide.s32 	%rd30, %r57, 8;
	add.s64 	%rd31, %rd3, %rd30;
	ld.global.f64 	%fd80, [%rd31+-64];
	add.f64 	%fd81, %fd147, %fd80;
	ld.global.f64 	%fd82, [%rd31+-56];
	add.f64 	%fd83, %fd81, %fd82;
	ld.global.f64 	%fd84, [%rd31+-48];
	add.f64 	%fd85, %fd83, %fd84;
	ld.global.f64 	%fd86, [%rd31+-40];
	add.f64 	%fd87, %fd85, %fd86;
	ld.global.f64 	%fd88, [%rd31+-32];
	add.f64 	%fd89, %fd87, %fd88;
	ld.global.f64 	%fd90, [%rd31+-24];
	add.f64 	%fd91, %fd89, %fd90;
	ld.global.f64 	%fd92, [%rd31+-16];
	add.f64 	%fd93, %fd91, %fd92;
	ld.global.f64 	%fd94, [%rd31+-8];
	add.f64 	%fd95, %fd93, %fd94;
	ld.global.f64 	%fd96, [%rd31];
	add.f64 	%fd97, %fd95, %fd96;
	ld.global.f64 	%fd98, [%rd31+8];
	add.f64 	%fd99, %fd97, %fd98;
	ld.global.f64 	%fd100, [%rd31+16];
	add.f64 	%fd101, %fd99, %fd100;
	ld.global.f64 	%fd102, [%rd31+24];
	add.f64 	%fd103, %fd101, %fd102;
	ld.global.f64 	%fd104, [%rd31+32];
	add.f64 	%fd105, %fd103, %fd104;
	ld.global.f64 	%fd106, [%rd31+40];
	add.f64 	%fd107, %fd105, %fd106;
	ld.global.f64 	%fd108, [%rd31+48];
	add.f64 	%fd109, %fd107, %fd108;
	ld.global.f64 	%fd110, [%rd31+56];
	add.f64 	%fd147, %fd109, %fd110;
	add.s32 	%r58, %r58, 16;
	add.s32 	%r57, %r57, 16;
	setp.eq.s32 	%p16, %r58, 0;
	mov.u32 	%r60, %r6;
	@%p16 bra 	$L__BB499_7;
	bra.uni 	$L__BB499_6;
$L__BB499_7:
	setp.eq.s32 	%p17, %r2, 0;
	@%p17 bra 	$L__BB499_17;
	setp.lt.u32 	%p18, %r3, 7;
	@%p18 bra 	$L__BB499_10;
	add.s32 	%r52, %r60, %r13;
	mul.wide.s32 	%rd32, %r52, 8;
	add.s64 	%rd33, %rd1, %rd32;
	ld.global.f64 	%fd112, [%rd33];
	add.f64 	%fd113, %fd147, %fd112;
	ld.global.f64 	%fd114, [%rd33+8];
	add.f64 	%fd115, %fd113, %fd114;
	ld.global.f64 	%fd116, [%rd33+16];
	add.f64 	%fd117, %fd115, %fd116;
	ld.global.f64 	%fd118, [%rd33+24];
	add.f64 	%fd119, %fd117, %fd118;
	ld.global.f64 	%fd120, [%rd33+32];
	add.f64 	%fd121, %fd119, %fd120;
	ld.global.f64 	%fd122, [%rd33+40];
	add.f64 	%fd123, %fd121, %fd122;
	ld.global.f64 	%fd124, [%rd33+48];
	add.f64 	%fd125, %fd123, %fd124;
	ld.global.f64 	%fd126, [%rd33+56];
	add.f64 	%fd147, %fd125, %fd126;
	add.s32 	%r60, %r60, 8;
$L__BB499_10:
	setp.eq.s32 	%p19, %r4, 0;
	@%p19 bra 	$L__BB499_17;
	setp.lt.u32 	%p20, %r5, 3;
	@%p20 bra 	$L__BB499_13;
	add.s32 	%r53, %r60, %r13;
	mul.wide.s32 	%rd34, %r53, 8;
	add.s64 	%rd35, %rd1, %rd34;
	ld.global.f64 	%fd128, [%rd35];
	add.f64 	%fd129, %fd147, %fd128;
	ld.global.f64 	%fd130, [%rd35+8];
	add.f64 	%fd131, %fd129, %fd130;
	ld.global.f64 	%fd132, [%rd35+16];
	add.f64 	%fd133, %fd131, %fd132;
	ld.global.f64 	%fd134, [%rd35+24];
	add.f64 	%fd147, %fd133, %fd134;
	add.s32 	%r60, %r60, 4;
$L__BB499_13:
	setp.eq.s32 	%p21, %r7, 0;
	@%p21 bra 	$L__BB499_17;
	setp.eq.s32 	%p22, %r7, 1;
	add.s32 	%r54, %r60, %r13;
	mul.wide.s32 	%rd36, %r54, 8;
	add.s64 	%rd4, %rd1, %rd36;
	ld.global.f64 	%fd135, [%rd4];
	add.f64 	%fd147, %fd147, %fd135;
	@%p22 bra 	$L__BB499_17;
	setp.eq.s32 	%p23, %r7, 2;
	ld.global.f64 	%fd136, [%rd4+8];
	add.f64 	%fd147, %fd147, %fd136;
	@%p23 bra 	$L__BB499_17;
	ld.global.f64 	%fd137, [%rd4+16];
	add.f64 	%fd147, %fd147, %fd137;
$L__BB499_17:
	mul.wide.u32 	%rd37, %r12, 8;
	add.s64 	%rd38, %rd2, %rd37;
	ld.global.f64 	%fd138, [%rd38];
	add.f64 	%fd139, %fd147, %fd138;
	st.global.f64 	[%rd38], %fd139;
	add.s32 	%r56, %r56, 1;
	setp.ne.s32 	%p24, %r56, %r43;
	@%p24 bra 	$L__BB499_4;
	add.s32 	%r55, %r55, 1024;
	setp.lt.s32 	%p25, %r55, %r41;
	@%p25 bra 	$L__BB499_3;
	bra.uni 	$L__BB499_34;
$L__BB499_19:
	and.b32  	%r25, %r43, 15;
	add.s32 	%r26, %r25, -1;
	and.b32  	%r27, %r43, 7;
	add.s32 	%r28, %r27, -1;
	and.b32  	%r29, %r43, 2147483632;
	and.b32  	%r30, %r43, 3;
$L__BB499_20:
	setp.lt.u32 	%p5, %r43, 16;
	mul.lo.s32 	%r32, %r55, %r43;
	mov.b32 	%r65, 0;
	@%p5 bra 	$L__BB499_23;
	mov.b32 	%r63, 0;
$L__BB499_22:
	.pragma "nounroll";
	add.s32 	%r46, %r63, %r32;
	mul.wide.u32 	%rd8, %r46, 8;
	add.s64 	%rd9, %rd2, %rd8;
	ld.global.f64 	%fd15, [%rd9];
	add.f64 	%fd16, %fd15, 0d0000000000000000;
	st.global.f64 	[%rd9], %fd16;
	ld.global.f64 	%fd17, [%rd9+8];
	add.f64 	%fd18, %fd17, 0d0000000000000000;
	st.global.f64 	[%rd9+8], %fd18;
	ld.global.f64 	%fd19, [%rd9+16];
	add.f64 	%fd20, %fd19, 0d0000000000000000;
	st.global.f64 	[%rd9+16], %fd20;
	ld.global.f64 	%fd21, [%rd9+24];
	add.f64 	%fd22, %fd21, 0d0000000000000000;
	st.global.f64 	[%rd9+24], %fd22;
	ld.global.f64 	%fd23, [%rd9+32];
	add.f64 	%fd24, %fd23, 0d0000000000000000;
	st.global.f64 	[%rd9+32], %fd24;
	ld.global.f64 	%fd25, [%rd9+40];
	add.f64 	%fd26, %fd25, 0d0000000000000000;
	st.global.f64 	[%rd9+40], %fd26;
	ld.global.f64 	%fd27, [%rd9+48];
	add.f64 	%fd28, %fd27, 0d0000000000000000;
	st.global.f64 	[%rd9+48], %fd28;
	ld.global.f64 	%fd29, [%rd9+56];
	add.f64 	%fd30, %fd29, 0d0000000000000000;
	st.global.f64 	[%rd9+56], %fd30;
	ld.global.f64 	%fd31, [%rd9+64];
	add.f64 	%fd32, %fd31, 0d0000000000000000;
	st.global.f64 	[%rd9+64], %fd32;
	ld.global.f64 	%fd33, [%rd9+72];
	add.f64 	%fd34, %fd33, 0d0000000000000000;
	st.global.f64 	[%rd9+72], %fd34;
	ld.global.f64 	%fd35, [%rd9+80];
	add.f64 	%fd36, %fd35, 0d0000000000000000;
	st.global.f64 	[%rd9+80], %fd36;
	ld.global.f64 	%fd37, [%rd9+88];
	add.f64 	%fd38, %fd37, 0d0000000000000000;
	st.global.f64 	[%rd9+88], %fd38;
	ld.global.f64 	%fd39, [%rd9+96];
	add.f64 	%fd40, %fd39, 0d0000000000000000;
	st.global.f64 	[%rd9+96], %fd40;
	ld.global.f64 	%fd41, [%rd9+104];
	add.f64 	%fd42, %fd41, 0d0000000000000000;
	st.global.f64 	[%rd9+104], %fd42;
	ld.global.f64 	%fd43, [%rd9+112];
	add.f64 	%fd44, %fd43, 0d0000000000000000;
	st.global.f64 	[%rd9+112], %fd44;
	ld.global.f64 	%fd45, [%rd9+120];
	add.f64 	%fd46, %fd45, 0d0000000000000000;
	st.global.f64 	[%rd9+120], %fd46;
	add.s32 	%r63, %r63, 16;
	setp.ne.s32 	%p6, %r63, %r29;
	mov.u32 	%r65, %r29;
	@%p6 bra 	$L__BB499_22;
$L__BB499_23:
	setp.eq.s32 	%p7, %r25, 0;
	@%p7 bra 	$L__BB499_33;
	setp.lt.u32 	%p8, %r26, 7;
	@%p8 bra 	$L__BB499_26;
	add.s32 	%r47, %r65, %r32;
	mul.wide.u32 	%rd10, %r47, 8;
	add.s64 	%rd11, %rd2, %rd10;
	ld.global.f64 	%fd47, [%rd11];
	add.f64 	%fd48, %fd47, 0d0000000000000000;
	st.global.f64 	[%rd11], %fd48;
	cvt.u64.u32 	%rd12, %r32;
	cvt.u64.u32 	%rd13, %r65;
	add.s64 	%rd14, %rd13, %rd12;
	shl.b64 	%rd15, %rd14, 3;
	add.s64 	%rd16, %rd2, %rd15;
	ld.global.f64 	%fd49, [%rd16+8];
	add.f64 	%fd50, %fd49, 0d0000000000000000;
	st.global.f64 	[%rd16+8], %fd50;
	ld.global.f64 	%fd51, [%rd16+16];
	add.f64 	%fd52, %fd51, 0d0000000000000000;
	st.global.f64 	[%rd16+16], %fd52;
	ld.global.f64 	%fd53, [%rd16+24];
	add.f64 	%fd54, %fd53, 0d0000000000000000;
	st.global.f64 	[%rd16+24], %fd54;
	ld.global.f64 	%fd55, [%rd16+32];
	add.f64 	%fd56, %fd55, 0d0000000000000000;
	st.global.f64 	[%rd16+32], %fd56;
	ld.global.f64 	%fd57, [%rd16+40];
	add.f64 	%fd58, %fd57, 0d0000000000000000;
	st.global.f64 	[%rd16+40], %fd58;
	ld.global.f64 	%fd59, [%rd16+48];
	add.f64 	%fd60, %fd59, 0d0000000000000000;
	st.global.f64 	[%rd16+48], %fd60;
	ld.global.f64 	%fd61, [%rd16+56];
	add.f64 	%fd62, %fd61, 0d0000000000000000;
	st.global.f64 	[%rd16+56], %fd62;
	add.s32 	%r65, %r65, 8;
$L__BB499_26:
	setp.eq.s32 	%p9, %r27, 0;
	@%p9 bra 	$L__BB499_33;
	setp.lt.u32 	%p10, %r28, 3;
	@%p10 bra 	$L__BB499_29;
	add.s32 	%r48, %r65, %r32;
	mul.wide.u32 	%rd17, %r48, 8;
	add.s64 	%rd18, %rd2, %rd17;
	ld.global.f64 	%fd63, [%rd18];
	add.f64 	%fd64, %fd63, 0d0000000000000000;
	st.global.f64 	[%rd18], %fd64;
	cvt.u64.u32 	%rd19, %r32;
	cvt.u64.u32 	%rd20, %r65;
	add.s64 	%rd21, %rd20, %rd19;
	shl.b64 	%rd22, %rd21, 3;
	add.s64 	%rd23, %rd2, %rd22;
	ld.global.f64 	%fd65, [%rd23+8];
	add.f64 	%fd66, %fd65, 0d0000000000000000;
	st.global.f64 	[%rd23+8], %fd66;
	ld.global.f64 	%fd67, [%rd23+16];
	add.f64 	%fd68, %fd67, 0d0000000000000000;
	st.global.f64 	[%rd23+16], %fd68;
	ld.global.f64 	%fd69, [%rd23+24];
	add.f64 	%fd70, %fd69, 0d0000000000000000;
	st.global.f64 	[%rd23+24], %fd70;
	add.s32 	%r65, %r65, 4;
$L__BB499_29:
	setp.eq.s32 	%p11, %r30, 0;
	@%p11 bra 	$L__BB499_33;
	setp.eq.s32 	%p12, %r30, 1;
	add.s32 	%r49, %r65, %r32;
	mul.wide.u32 	%rd24, %r49, 8;
	add.s64 	%rd25, %rd2, %rd24;
	ld.global.f64 	%fd71, [%rd25];
	add.f64 	%fd72, %fd71, 0d0000000000000000;
	st.global.f64 	[%rd25], %fd72;
	@%p12 bra 	$L__BB499_33;
	setp.eq.s32 	%p13, %r30, 2;
	cvt.u64.u32 	%rd26, %r32;
	cvt.u64.u32 	%rd27, %r65;
	add.s64 	%rd28, %rd27, %rd26;
	shl.b64 	%rd29, %rd28, 3;
	add.s64 	%rd5, %rd2, %rd29;
	ld.global.f64 	%fd73, [%rd5+8];
	add.f64 	%fd74, %fd73, 0d0000000000000000;
	st.global.f64 	[%rd5+8], %fd74;
	@%p13 bra 	$L__BB499_33;
	ld.global.f64 	%fd75, [%rd5+16];
	add.f64 	%fd76, %fd75, 0d0000000000000000;
	st.global.f64 	[%rd5+16], %fd76;
$L__BB499_33:
	add.s32 	%r55, %r55, 1024;
	setp.lt.s32 	%p14, %r55, %r41;
	@%p14 bra 	$L__BB499_20;
$L__BB499_34:
	ret;

}
	// .globl	_Z16gpukernelCLMWNr3ILi1ELi32ELi2EEvPdS0_S0_iii
.visible .entry _Z16gpukernelCLMWNr3ILi1ELi32ELi2EEvPdS0_S0_iii(
	.param .u64 .ptr .align 1 _Z16gpukernelCLMWNr3ILi1ELi32ELi2EEvPdS0_S0_iii_param_0,
	.param .u64 .ptr .align 1 _Z16gpukernelCLMWNr3ILi1ELi32ELi2EEvPdS0_S0_iii_param_1,
	.param .u64 .ptr .align 1 _Z16gpukernelCLMWNr3ILi1ELi32ELi2EEvPdS0_S0_iii_param_2,
	.param .u32 _Z16gpukernelCLMWNr3ILi1ELi32ELi2EEvPdS0_S0_iii_param_3,
	.param .u32 _Z16gpukernelCLMWNr3ILi1ELi32ELi2EEvPdS0_S0_iii_param_4,
	.param .u32 _Z16gpukernelCLMWNr3ILi1ELi32ELi2EEvPdS0_S0_iii_param_5
)
{
	.reg .pred 	%p<22>;
	.reg .b32 	%r<58>;
	.reg .b64 	%rd<20>;
	.reg .b64 	%fd<100>;

	ld.param.u64 	%rd6, [_Z16gpukernelCLMWNr3ILi1ELi32ELi2EEvPdS0_S0_iii_param_0];
	ld.param.u64 	%rd7, [_Z16gpukernelCLMWNr3ILi1ELi32ELi2EEvPdS0_S0_iii_param_1];
	ld.param.u32 	%r38, [_Z16gpukernelCLMWNr3ILi1ELi32ELi2EEvPdS0_S0_iii_param_3];
	ld.param.u32 	%r39, [_Z16gpukernelCLMWNr3ILi1ELi32ELi2EEvPdS0_S0_iii_param_4];
	ld.param.u32 	%r40, [_Z16gpukernelCLMWNr3ILi1ELi32ELi2EEvPdS0_S0_iii_param_5];
	cvta.to.global.u64 	%rd1, %rd7;
	cvta.to.global.u64 	%rd2, %rd6;
	mov.u32 	%r1, %tid.x;
	shr.u32 	%r48, %r1, 1;
	setp.ge.s32 	%p1, %r48, %r38;
	@%p1 bra 	$L__BB500_29;
	and.b32  	%r3, %r1, 1;
	setp.lt.s32 	%p2, %r39, 1;
	@%p2 bra 	$L__BB500_20;
	and.b32  	%r4, %r39, 15;
	add.s32 	%r5, %r4, -1;
	and.b32  	%r6, %r39, 7;
	add.s32 	%r7, %r6, -1;
	and.b32  	%r8, %r39, 2147483632;
	and.b32  	%r9, %r39, 3;
	neg.s32 	%r10, %r8;
	add.s64 	%rd3, %rd1, 64;
$L__BB500_3:
	setp.lt.s32 	%p10, %r3, %r40;
	@%p10 bra 	$L__BB500_5;
$L__BB500_4:
	add.s32 	%r48, %r48, 512;
	setp.lt.s32 	%p21, %r48, %r38;
	@%p21 bra 	$L__BB500_3;
	bra.uni 	$L__BB500_29;
$L__BB500_5:
	mul.lo.s32 	%r13, %r48, %r40;
	mov.u32 	%r49, %r3;
$L__BB500_6:
	setp.lt.u32 	%p11, %r39, 16;
	add.s32 	%r15, %r49, %r13;
	mul.lo.s32 	%r16, %r15, %r39;
	mov.b32 	%r53, 0;
	mov.f64 	%fd99, 0d0000000000000000;
	@%p11 bra 	$L__BB500_9;
	mov.f64 	%fd99, 0d0000000000000000;
	mov.u32 	%r50, %r16;
	mov.u32 	%r51, %r10;
$L__BB500_8:
	.pragma "nounroll";
	mul.wide.s32 	%rd11, %r50, 8;
	add.s64 	%rd12, %rd3, %rd11;
	ld.global.f64 	%fd32, [%rd12+-64];
	add.f64 	%fd33, %fd99, %fd32;
	ld.global.f64 	%fd34, [%rd12+-56];
	add.f64 	%fd35, %fd33, %fd34;
	ld.global.f64 	%fd36, [%rd12+-48];
	add.f64 	%fd37, %fd35, %fd36;
	ld.global.f64 	%fd38, [%rd12+-40];
	add.f64 	%fd39, %fd37, %fd38;
	ld.global.f64 	%fd40, [%rd12+-32];
	add.f64 	%fd41, %fd39, %fd40;
	ld.global.f64 	%fd42, [%rd12+-24];
	add.f64 	%fd43, %fd41, %fd42;
	ld.global.f64 	%fd44, [%rd12+-16];
	add.f64 	%fd45, %fd43, %fd44;
	ld.global.f64 	%fd46, [%rd12+-8];
	add.f64 	%fd47, %fd45, %fd46;
	ld.global.f64 	%fd48, [%rd12];
	add.f64 	%fd49, %fd47, %fd48;
	ld.global.f64 	%fd50, [%rd12+8];
	add.f64 	%fd51, %fd49, %fd50;
	ld.global.f64 	%fd52, [%rd12+16];
	add.f64 	%fd53, %fd51, %fd52;
	ld.global.f64 	%fd54, [%rd12+24];
	add.f64 	%fd55, %fd53, %fd54;
	ld.global.f64 	%fd56, [%rd12+32];
	add.f64 	%fd57, %fd55, %fd56;
	ld.global.f64 	%fd58, [%rd12+40];
	add.f64 	%fd59, %fd57, %fd58;
	ld.global.f64 	%fd60, [%rd12+48];
	add.f64 	%fd61, %fd59, %fd60;
	ld.global.f64 	%fd62, [%rd12+56];
	add.f64 	%fd99, %fd61, %fd62;
	add.s32 	%r51, %r51, 16;
	add.s32 	%r50, %r50, 16;
	setp.eq.s32 	%p12, %r51, 0;
	mov.u32 	%r53, %r8;
	@%p12 bra 	$L__BB500_9;
	bra.uni 	$L__BB500_8;
$L__BB500_9:
	setp.eq.s32 	%p13, %r4, 0;
	@%p13 bra 	$L__BB500_19;
	setp.lt.u32 	%p14, %r5, 7;
	@%p14 bra 	$L__BB500_12;
	add.s32 	%r45, %r53, %r16;
	mul.wide.s32 	%rd13, %r45, 8;
	add.s64 	%rd14, %rd1, %rd13;
	ld.global.f64 	%fd64, [%rd14];
	add.f64 	%fd65, %fd99, %fd64;
	ld.global.f64 	%fd66, [%rd14+8];
	add.f64 	%fd67, %fd65, %fd66;
	ld.global.f64 	%fd68, [%rd14+16];
	add.f64 	%fd69, %fd67, %fd68;
	ld.global.f64 	%fd70, [%rd14+24];
	add.f64 	%fd71, %fd69, %fd70;
	ld.global.f64 	%fd72, [%rd14+32];
	add.f64 	%fd73, %fd71, %fd72;
	ld.global.f64 	%fd74, [%rd14+40];
	add.f64 	%fd75, %fd73, %fd74;
	ld.global.f64 	%fd76, [%rd14+48];
	add.f64 	%fd77, %fd75, %fd76;
	ld.global.f64 	%fd78, [%rd14+56];
	add.f64 	%fd99, %fd77, %fd78;
	add.s32 	%r53, %r53, 8;
$L__BB500_12:
	setp.eq.s32 	%p15, %r6, 0;
	@%p15 bra 	$L__BB500_19;
	setp.lt.u32 	%p16, %r7, 3;
	@%p16 bra 	$L__BB500_15;
	add.s32 	%r46, %r53, %r16;
	mul.wide.s32 	%rd15, %r46, 8;
	add.s64 	%rd16, %rd1, %rd15;
	ld.global.f64 	%fd80, [%rd16];
	add.f64 	%fd81, %fd99, %fd80;
	ld.global.f64 	%fd82, [%rd16+8];
	add.f64 	%fd83, %fd81, %fd82;
	ld.global.f64 	%fd84, [%rd16+16];
	add.f64 	%fd85, %fd83, %fd84;
	ld.global.f64 	%fd86, [%rd16+24];
	add.f64 	%fd99, %fd85, %fd86;
	add.s32 	%r53, %r53, 4;
$L__BB500_15:
	setp.eq.s32 	%p17, %r9, 0;
	@%p17 bra 	$L__BB500_19;
	setp.eq.s32 	%p18, %r9, 1;
	add.s32 	%r47, %r53, %r16;
	mul.wide.s32 	%rd17, %r47, 8;
	add.s64 	%rd4, %rd1, %rd17;
	ld.global.f64 	%fd87, [%rd4];
	add.f64 	%fd99, %fd99, %fd87;
	@%p18 bra 	$L__BB500_19;
	setp.eq.s32 	%p19, %r9, 2;
	ld.global.f64 	%fd88, [%rd4+8];
	add.f64 	%fd99, %fd99, %fd88;
	@%p19 bra 	$L__BB500_19;
	ld.global.f64 	%fd89, [%rd4+16];
	add.f64 	%fd99, %fd99, %fd89;
$L__BB500_19:
	mul.wide.s32 	%rd18, %r15, 8;
	add.s64 	%rd19, %rd2, %rd18;
	ld.global.f64 	%fd90, [%rd19];
	add.f64 	%fd91, %fd99, %fd90;
	st.global.f64 	[%rd19], %fd91;
	add.s32 	%r49, %r49, 2;
	setp.lt.s32 	%p20, %r49, %r40;
	@%p20 bra 	$L__BB500_6;
	bra.uni 	$L__BB500_4;
$L__BB500_20:
	not.b32 	%r41, %r3;
	add.s32 	%r27, %r40, %r41;
	and.b32  	%r28, %r27, 6;
	or.b32  	%r29, %r3, 2;
	or.b32  	%r30, %r3, 4;
	or.b32  	%r31, %r3, 6;
$L__BB500_21:
	setp.ge.s32 	%p3, %r3, %r40;
	@%p3 bra 	$L__BB500_28;
	setp.eq.s32 	%p4, %r28, 6;
	mul.lo.s32 	%r33, %r48, %r40;
	mov.u32 	%r56, %r3;
	@%p4 bra 	$L__BB500_26;
	setp.eq.s32 	%p5, %r28, 0;
	add.s32 	%r42, %r3, %r33;
	mul.wide.s32 	%rd8, %r42, 8;
	add.s64 	%rd5, %rd2, %rd8;
	ld.global.f64 	%fd15, [%rd5];
	add.f64 	%fd16, %fd15, 0d0000000000000000;
	st.global.f64 	[%rd5], %fd16;
	mov.u32 	%r56, %r29;
	@%p5 bra 	$L__BB500_26;
	setp.eq.s32 	%p6, %r28, 2;
	ld.global.f64 	%fd17, [%rd5+16];
	add.f64 	%fd18, %fd17, 0d0000000000000000;
	st.global.f64 	[%rd5+16], %fd18;
	mov.u32 	%r56, %r30;
	@%p6 bra 	$L__BB500_26;
	ld.global.f64 	%fd19, [%rd5+32];
	add.f64 	%fd20, %fd19, 0d0000000000000000;
	st.global.f64 	[%rd5+32], %fd20;
	mov.u32 	%r56, %r31;
$L__BB500_26:
	setp.lt.u32 	%p7, %r27, 6;
	@%p7 bra 	$L__BB500_28;
$L__BB500_27:
	add.s32 	%r43, %r56, %r33;
	mul.wide.s32 	%rd9, %r43, 8;
	add.s64 	%rd10, %rd2, %rd9;
	ld.global.f64 	%fd21, [%rd10];
	add.f64 	%fd22, %fd21, 0d0000000000000000;
	st.global.f64 	[%rd10], %fd22;
	ld.global.f64 	%fd23, [%rd10+16];
	add.f64 	%fd24, %fd23, 0d0000000000000000;
	st.global.f64 	[%rd10+16], %fd24;
	ld.global.f64 	%fd25, [%rd10+32];
	add.f64 	%fd26, %fd25, 0d0000000000000000;
	st.global.f64 	[%rd10+32], %fd26;
	ld.global.f64 	%fd27, [%rd10+48];
	add.f64 	%fd28, %fd27, 0d0000000000000000;
	st.global.f64 	[%rd10+48], %fd28;
	add.s32 	%r56, %r56, 8;
	setp.lt.s32 	%p8, %r56, %r40;
	@%p8 bra 	$L__BB500_27;
$L__BB500_28:
	add.s32 	%r48, %r48, 512;
	setp.lt.s32 	%p9, %r48, %r38;
	@%p9 bra 	$L__BB500_21;
$L__BB500_29:
	ret;

}
	// .globl	_Z16gpukernelCLMWNr3ILi1ELi32ELi4EEvPdS0_S0_iii
.visible .entry _Z16gpukernelCLMWNr3ILi1ELi32ELi4EEvPdS0_S0_iii(
	.param .u64 .ptr .align 1 _Z16gpukernelCLMWNr3ILi1ELi32ELi4EEvPdS0_S0_iii_param_0,
	.param .u64 .ptr .align 1 _Z16gpukernelCLMWNr3ILi1ELi32ELi4EEvPdS0_S0_iii_param_1,
	.param .u64 .ptr .align 1 _Z16gpukernelCLMWNr3ILi1ELi32ELi4EEvPdS0_S0_iii_param_2,
	.param .u32 _Z16gpukernelCLMWNr3ILi1ELi32ELi4EEvPdS0_S0_iii_param_3,
	.param .u32 _Z16gpukernelCLMWNr3ILi1ELi32ELi4EEvPdS0_S0_iii_param_4,
	.param .u32 _Z16gpukernelCLMWNr3ILi1ELi32ELi4EEvPdS0_S0_iii_param_5
)
{
	.reg .pred 	%p<22>;
	.reg .b32 	%r<58>;
	.reg .b64 	%rd<20>;
	.reg .b64 	%fd<100>;

	ld.param.u64 	%rd6, [_Z16gpukernelCLMWNr3ILi1ELi32ELi4EEvPdS0_S0_iii_param_0];
	ld.param.u64 	%rd7, [_Z16gpukernelCLMWNr3ILi1ELi32ELi4EEvPdS0_S0_iii_param_1];
	ld.param.u32 	%r38, [_Z16gpukernelCLMWNr3ILi1ELi32ELi4EEvPdS0_S0_iii_param_3];
	ld.param.u32 	%r39, [_Z16gpukernelCLMWNr3ILi1ELi32ELi4EEvPdS0_S0_iii_param_4];
	ld.param.u32 	%r40, [_Z16gpukernelCLMWNr3ILi1ELi32ELi4EEvPdS0_S0_iii_param_5];
	cvta.to.global.u64 	%rd1, %rd7;
	cvta.to.global.u64 	%rd2, %rd6;
	mov.u32 	%r1, %tid.x;
	shr.u32 	%r48, %r1, 2;
	setp.ge.s32 	%p1, %r48, %r38;
	@%p1 bra 	$L__BB501_29;
	and.b32  	%r3, %r1, 3;
	setp.lt.s32 	%p2, %r39, 1;
	@%p2 bra 	$L__BB501_20;
	and.b32  	%r4, %r39, 15;
	add.s32 	%r5, %r4, -1;
	and.b32  	%r6, %r39, 7;
	add.s32 	%r7, %r6, -1;
	and.b32  	%r8, %r39, 2147483632;
	and.b32  	%r9, %r39, 3;
	neg.s32 	%r10, %r8;
	add.s64 	%rd3, %rd1, 64;
$L__BB501_3:
	setp.lt.s32 	%p10, %r3, %r40;
	@%p10 bra 	$L__BB501_5;
$L__BB501_4:
	add.s32 	%r48, %r48, 256;
	setp.lt.s32 	%p21, %r48, %r38;
	@%p21 bra 	$L__BB501_3;
	bra.uni 	$L__BB501_29;
$L__BB501_5:
	mul.lo.s32 	%r13, %r48, %r40;
	mov.u32 	%r49, %r3;
$L__BB501_6:
	setp.lt.u32 	%p11, %r39, 16;
	add.s32 	%r15, %r49, %r13;
	mul.lo.s32 	%r16, %r15, %r39;
	mov.b32 	%r53, 0;
	mov.f64 	%fd99, 0d0000000000000000;
	@%p11 bra 	$L__BB501_9;
	mov.f64 	%fd99, 0d0000000000000000;
	mov.u32 	%r50, %r16;
	mov.u32 	%r51, %r10;
$L__BB501_8:
	.pragma "nounroll";
	mul.wide.s32 	%rd11, %r50, 8;
	add.s64 	%rd12, %rd3, %rd11;
	ld.global.f64 	%fd32, [%rd12+-64];
	add.f64 	%fd33, %fd99, %fd32;
	ld.global.f64 	%fd34, [%rd12+-56];
	add.f64 	%fd35, %fd33, %fd34;
	ld.global.f64 	%fd36, [%rd12+-48];
	add.f64 	%fd37, %fd35, %fd36;
	ld.global.f64 	%fd38, [%rd12+-40];
	add.f64 	%fd39, %fd37, %fd38;
	ld.global.f64 	%fd40, [%rd12+-32];
	add.f64 	%fd41, %fd39, %fd40;
	ld.global.f64 	%fd42, [%rd12+-24];
	add.f64 	%fd43, %fd41, %fd42;
	ld.global.f64 	%fd44, [%rd12+-16];
	add.f64 	%fd45, %fd43, %fd44;
	ld.global.f64 	%fd46, [%rd12+-8];
	add.f64 	%fd47, %fd45, %fd46;
	ld.global.f64 	%fd48, [%rd12];
	add.f64 	%fd49, %fd47, %fd48;
	ld.global.f64 	%fd50, [%rd12+8];
	add.f64 	%fd51, %fd49, %fd50;
	ld.global.f64 	%fd52, [%rd12+16];
	add.f64 	%fd53, %fd51, %fd52;
	ld.global.f64 	%fd54, [%rd12+24];
	add.f64 	%fd55, %fd53, %fd54;
	ld.global.f64 	%fd56, [%rd12+32];
	add.f64 	%fd57, %fd55, %fd56;
	ld.global.f64 	%fd58, [%rd12+40];
	add.f64 	%fd59, %fd57, %fd58;
	ld.global.f64 	%fd60, [%rd12+48];
	add.f64 	%fd61, %fd59, %fd60;
	ld.global.f64 	%fd62, [%rd12+56];
	add.f64 	%fd99, %fd61, %fd62;
	add.s32 	%r51, %r51, 16;
	add.s32 	%r50, %r50, 16;
	setp.eq.s32 	%p12, %r51, 0;
	mov.u32 	%r53, %r8;
	@%p12 bra 	$L__BB501_9;
	bra.uni 	$L__BB501_8;
$L__BB501_9:
	setp.eq.s32 	%p13, %r4, 0;
	@%p13 bra 	$L__BB501_19;
	setp.lt.u32 	%p14, %r5, 7;
	@%p14 bra 	$L__BB501_12;
	add.s32 	%r45, %r53, %r16;
	mul.wide.s32 	%rd13, %r45, 8;
	add.s64 	%rd14, %rd1, %rd13;
	ld.global.f64 	%fd64, [%rd14];
	add.f64 	%fd65, %fd99, %fd64;
	ld.global.f64 	%fd66, [%rd14+8];
	add.f64 	%fd67, %fd65, %fd66;
	ld.global.f64 	%fd68, [%rd14+16];
	add.f64 	%fd69, %fd67, %fd68;
	ld.global.f64 	%fd70, [%rd14+24];
	add.f64 	%fd71, %fd69, %fd70;
	ld.global.f64 	%fd72, [%rd14+32];
	add.f64 	%fd73, %fd71, %fd72;
	ld.global.f64 	%fd74, [%rd14+40];
	add.f64 	%fd75, %fd73, %fd74;
	ld.global.f64 	%fd76, [%rd14+48];
	add.f64 	%fd77, %fd75, %fd76;
	ld.global.f64 	%fd78, [%rd14+56];
	add.f64 	%fd99, %fd77, %fd78;
	add.s32 	%r53, %r53, 8;
$L__BB501_12:
	setp.eq.s32 	%p15, %r6, 0;
	@%p15 bra 	$L__BB501_19;
	setp.lt.u32 	%p16, %r7, 3;
	@%p16 bra 	$L__BB501_15;
	add.s32 	%r46, %r53, %r16;
	mul.wide.s32 	%rd15, %r46, 8;
	add.s64 	%rd16, %rd1, %rd15;
	ld.global.f64 	%fd80, [%rd16];
	add.f64 	%fd81, %fd99, %fd80;
	ld.global.f64 	%fd82, [%rd16+8];
	add.f64 	%fd83, %fd81, %fd82;
	ld.global.f64 	%fd84, [%rd16+16];
	add.f64 	%fd85, %fd83, %fd84;
	ld.global.f64 	%fd86, [%rd16+24];
	add.f64 	%fd99, %fd85, %fd86;
	add.s32 	%r53, %r53, 4;
$L__BB501_15:
	setp.eq.s32 	%p17, %r9, 0;
	@%p17 bra 	$L__BB501_19;
	setp.eq.s32 	%p18, %r9, 1;
	add.s32 	%r47, %r53, %r16;
	mul.wide.s32 	%rd17, %r47, 8;
	add.s64 	%rd4, %rd1, %rd17;
	ld.global.f64 	%fd87, [%rd4];
	add.f64 	%fd99, %fd99, %fd87;
	@%p18 bra 	$L__BB501_19;
	setp.eq.s32 	%p19, %r9, 2;
	ld.global.f64 	%fd88, [%rd4+8];
	add.f64 	%fd99, %fd99, %fd88;
	@%p19 bra 	$L__BB501_19;
	ld.global.f64 	%fd89, [%rd4+16];
	add.f64 	%fd99, %fd99, %fd89;
$L__BB501_19:
	mul.wide.s32 	%rd18, %r15, 8;
	add.s64 	%rd19, %rd2, %rd18;
	ld.global.f64 	%fd90, [%rd19];
	add.f64 	%fd91, %fd99, %fd90;
	st.global.f64 	[%rd19], %fd91;
	add.s32 	%r49, %r49, 4;
	setp.lt.s32 	%p20, %r49, %r40;
	@%p20 bra 	$L__BB501_6;
	bra.uni 	$L__BB501_4;
$L__BB501_20:
	not.b32 	%r41, %r3;
	add.s32 	%r27, %r40, %r41;
	and.b32  	%r28, %r27, 12;
	or.b32  	%r29, %r3, 4;
	or.b32  	%r30, %r3, 8;
	or.b32  	%r31, %r3, 12;
$L__BB501_21:
	setp.ge.s32 	%p3, %r3, %r40;
	@%p3 bra 	$L__BB501_28;
	setp.eq.s32 	%p4, %r28, 12;
	mul.lo.s32 	%r33, %r48, %r40;
	mov.u32 	%r56, %r3;
	@%p4 bra 	$L__BB501_26;
	setp.eq.s32 	%p5, %r28, 0;
	add.s32 	%r42, %r3, %r33;
	mul.wide.s32 	%rd8, %r42, 8;
	add.s64 	%rd5, %rd2, %rd8;
	ld.global.f64 	%fd15, [%rd5];
	add.f64 	%fd16, %fd15, 0d0000000000000000;
	st.global.f64 	[%rd5], %fd16;
	mov.u32 	%r56, %r29;
	@%p5 bra 	$L__BB501_26;
	setp.eq.s32 	%p6, %r28, 4;
	ld.global.f64 	%fd17, [%rd5+32];
	add.f64 	%fd18, %fd17, 0d0000000000000000;
	st.global.f64 	[%rd5+32], %fd18;
	mov.u32 	%r56, %r30;
	@%p6 bra 	$L__BB501_26;
	ld.global.f64 	%fd19, [%rd5+64];
	add.f64 	%fd20, %fd19, 0d0000000000000000;
	st.global.f64 	[%rd5+64], %fd20;
	mov.u32 	%r56, %r31;
$L__BB501_26:
	setp.lt.u32 	%p7, %r27, 12;
	@%p7 bra 	$L__BB501_28;
$L__BB501_27:
	add.s32 	%r43, %r56, %r33;
	mul.wide.s32 	%rd9, %r43, 8;
	add.s64 	%rd10, %rd2, %rd9;
	ld.global.f64 	%fd21, [%rd10];
	add.f64 	%fd22, %fd21, 0d0000000000000000;
	st.global.f64 	[%rd10], %fd22;
	ld.global.f64 	%fd23, [%rd10+32];
	add.f64 	%fd24, %fd23, 0d0000000000000000;
	st.global.f64 	[%rd10+32], %fd24;
	ld.global.f64 	%fd25, [%rd10+64];
	add.f64 	%fd26, %fd25, 0d0000000000000000;
	st.global.f64 	[%rd10+64], %fd26;
	ld.global.f64 	%fd27, [%rd10+96];
	add.f64 	%fd28, %fd27, 0d0000000000000000;
	st.global.f64 	[%rd10+96], %fd28;
	add.s32 	%r56, %r56, 16;
	setp.lt.s32 	%p8, %r56, %r40;
	@%p8 bra 	$L__BB501_27;
$L__BB501_28:
	add.s32 	%r48, %r48, 256;
	setp.lt.s32 	%p9, %r48, %r38;
	@%p9 bra 	$L__BB501_21;
$L__BB501_29:
	ret;

}
	// .globl	_Z16gpukernelCLMWNr3ILi1ELi32ELi8EEvPdS0_S0_iii
.visible .entry _Z16gpukernelCLMWNr3ILi1ELi32ELi8EEvPdS0_S0_iii(
	.param .u64 .ptr .align 1 _Z16gpukernelCLMWNr3ILi1ELi32ELi8EEvPdS0_S0_iii_param_0,
	.param .u64 .ptr .align 1 _Z16gpukernelCLMWNr3ILi1ELi32ELi8EEvPdS0_S0_iii_param_1,
	.param .u64 .ptr .align 1 _Z16gpukernelCLMWNr3ILi1ELi32ELi8EEvPdS0_S0_iii_param_2,
	.param .u32 _Z16gpukernelCLMWNr3ILi1ELi32ELi8EEvPdS0_S0_iii_param_3,
	.param .u32 _Z16gpukernelCLMWNr3ILi1ELi32ELi8EEvPdS0_S0_iii_param_4,
	.param .u32 _Z16gpukernelCLMWNr3ILi1ELi32ELi8EEvPdS0_S0_iii_param_5
)
{
	.reg .pred 	%p<22>;
	.reg .b32 	%r<58>;
	.reg .b64 	%rd<20>;
	.reg .b64 	%fd<100>;

	ld.param.u64 	%rd6, [_Z16gpukernelCLMWNr3ILi1ELi32ELi8EEvPdS0_S0_iii_param_0];
	ld.param.u64 	%rd7, [_Z16gpukernelCLMWNr3ILi1ELi32ELi8EEvPdS0_S0_iii_param_1];
	ld.param.u32 	%r38, [_Z16gpukernelCLMWNr3ILi1ELi32ELi8EEvPdS0_S0_iii_param_3];
	ld.param.u32 	%r39, [_Z16gpukernelCLMWNr3ILi1ELi32ELi8EEvPdS0_S0_iii_param_4];
	ld.param.u32 	%r40, [_Z16gpukernelCLMWNr3ILi1ELi32ELi8EEvPdS0_S0_iii_param_5];
	cvta.to.global.u64 	%rd1, %rd7;
	cvta.to.global.u64 	%rd2, %rd6;
	mov.u32 	%r1, %tid.x;
	shr.u32 	%r48, %r1, 3;
	setp.ge.s32 	%p1, %r48, %r38;
	@%p1 bra 	$L__BB502_29;
	and.b32  	%r3, %r1, 7;
	setp.lt.s32 	%p2, %r39, 1;
	@%p2 bra 	$L__BB502_20;
	and.b32  	%r4, %r39, 15;
	add.s32 	%r5, %r4, -1;
	and.b32  	%r6, %r39, 7;
	add.s32 	%r7, %r6, -1;
	and.b32  	%r8, %r39, 2147483632;
	and.b32  	%r9, %r39, 3;
	neg.s32 	%r10, %r8;
	add.s64 	%rd3, %rd1, 64;
$L__BB502_3:
	setp.lt.s32 	%p10, %r3, %r40;
	@%p10 bra 	$L__BB502_5;
$L__BB502_4:
	add.s32 	%r48, %r48, 128;
	setp.lt.s32 	%p21, %r48, %r38;
	@%p21 bra 	$L__BB502_3;
	bra.uni 	$L__BB502_29;
$L__BB502_5:
	mul.lo.s32 	%r13, %r48, %r40;
	mov.u32 	%r49, %r3;
$L__BB502_6:
	setp.lt.u32 	%p11, %r39, 16;
	add.s32 	%r15, %r49, %r13;
	mul.lo.s32 	%r16, %r15, %r39;
	mov.b32 	%r53, 0;
	mov.f64 	%fd99, 0d0000000000000000;
	@%p11 bra 	$L__BB502_9;
	mov.f64 	%fd99, 0d0000000000000000;
	mov.u32 	%r50, %r16;
	mov.u32 	%r51, %r10;
$L__BB502_8:
	.pragma "nounroll";
	mul.wide.s32 	%rd11, %r50, 8;
	add.s64 	%rd12, %rd3, %rd11;
	ld.global.f64 	%fd32, [%rd12+-64];
	add.f64 	%fd33, %fd99, %fd32;
	ld.global.f64 	%fd34, [%rd12+-56];
	add.f64 	%fd35, %fd33, %fd34;
	ld.global.f64 	%fd36, [%rd12+-48];
	add.f64 	%fd37, %fd35, %fd36;
	ld.global.f64 	%fd38, [%rd12+-40];
	add.f64 	%fd39, %fd37, %fd38;
	ld.global.f64 	%fd40, [%rd12+-32];
	add.f64 	%fd41, %fd39, %fd40;
	ld.global.f64 	%fd42, [%rd12+-24];
	add.f64 	%fd43, %fd41, %fd42;
	ld.global.f64 	%fd44, [%rd12+-16];
	add.f64 	%fd45, %fd43, %fd44;
	ld.global.f64 	%fd46, [%rd12+-8];
	add.f64 	%fd47, %fd45, %fd46;
	ld.global.f64 	%fd48, [%rd12];
	add.f64 	%fd49, %fd47, %fd48;
	ld.global.f64 	%fd50, [%rd12+8];
	add.f64 	%fd51, %fd49, %fd50;
	ld.global.f64 	%fd52, [%rd12+16];
	add.f64 	%fd53, %fd51, %fd52;
	ld.global.f64 	%fd54, [%rd12+24];
	add.f64 	%fd55, %fd53, %fd54;
	ld.global.f64 	%fd56, [%rd12+32];
	add.f64 	%fd57, %fd55, %fd56;
	ld.global.f64 	%fd58, [%rd12+40];
	add.f64 	%fd59, %fd57, %fd58;
	ld.global.f64 	%fd60, [%rd12+48];
	add.f64 	%fd61, %fd59, %fd60;
	ld.global.f64 	%fd62, [%rd12+56];
	add.f64 	%fd99, %fd61, %fd62;
	add.s32 	%r51, %r51, 16;
	add.s32 	%r50, %r50, 16;
	setp.eq.s32 	%p12, %r51, 0;
	mov.u32 	%r53, %r8;
	@%p12 bra 	$L__BB502_9;
	bra.uni 	$L__BB502_8;
$L__BB502_9:
	setp.eq.s32 	%p13, %r4, 0;
	@%p13 bra 	$L__BB502_19;
	setp.lt.u32 	%p14, %r5, 7;
	@%p14 bra 	$L__BB502_12;
	add.s32 	%r45, %r53, %r16;
	mul.wide.s32 	%rd13, %r45, 8;
	add.s64 	%rd14, %rd1, %rd13;
	ld.global.f64 	%fd64, [%rd14];
	add.f64 	%fd65, %fd99, %fd64;
	ld.global.f64 	%fd66, [%rd14+8];
	add.f64 	%fd67, %fd65, %fd66;
	ld.global.f64 	%fd68, [%rd14+16];
	add.f64 	%fd69, %fd67, %fd68;
	ld.global.f64 	%fd70, [%rd14+24];
	add.f64 	%fd71, %fd69, %fd70;
	ld.global.f64 	%fd72, [%rd14+32];
	add.f64 	%fd73, %fd71, %fd72;
	ld.global.f64 	%fd74, [%rd14+40];
	add.f64 	%fd75, %fd73, %fd74;
	ld.global.f64 	%fd76, [%rd14+48];
	add.f64 	%fd77, %fd75, %fd76;
	ld.global.f64 	%fd78, [%rd14+56];
	add.f64 	%fd99, %fd77, %fd78;
	add.s32 	%r53, %r53, 8;
$L__BB502_12:
	setp.eq.s32 	%p15, %r6, 0;
	@%p15 bra 	$L__BB502_19;
	setp.lt.u32 	%p16, %r7, 3;
	@%p16 bra 	$L__BB502_15;
	add.s32 	%r46, %r53, %r16;
	mul.wide.s32 	%rd15, %r46, 8;
	add.s64 	%rd16, %rd1, %rd15;
	ld.global.f64 	%fd80, [%rd16];
	add.f64 	%fd81, %fd99, %fd80;
	ld.global.f64 	%fd82, [%rd16+8];
	add.f64 	%fd83, %fd81, %fd82;
	ld.global.f64 	%fd84, [%rd16+16];
	add.f64 	%fd85, %fd83, %fd84;
	ld.global.f64 	%fd86, [%rd16+24];
	add.f64 	%fd99, %fd85, %fd86;
	add.s32 	%r53, %r53, 4;
$L__BB502_15:
	setp.eq.s32 	%p17, %r9, 0;
	@%p17 bra 	$L__BB502_19;
	setp.eq.s32 	%p18, %r9, 1;
	add.s32 	%r47, %r53, %r16;
	mul.wide.s32 	%rd17, %r47, 8;
	add.s64 	%rd4, %rd1, %rd17;
	ld.global.f64 	%fd87, [%rd4];
	add.f64 	%fd99, %fd99, %fd87;
	@%p18 bra 	$L__BB502_19;
	setp.eq.s32 	%p19, %r9, 2;
	ld.global.f64 	%fd88, [%rd4+8];
	add.f64 	%fd99, %fd99, %fd88;
	@%p19 bra 	$L__BB502_19;
	ld.global.f64 	%fd89, [%rd4+16];
	add.f64 	%fd99, %fd99, %fd89;
$L__BB502_19:
	mul.wide.s32 	%rd18, %r15, 8;
	add.s64 	%rd19, %rd2, %rd18;
	ld.global.f64 	%fd90, [%rd19];
	add.f64 	%fd91, %fd99, %fd90;
	st.global.f64 	[%rd19], %fd91;
	add.s32 	%r49, %r49, 8;
	setp.lt.s32 	%p20, %r49, %r40;
	@%p20 bra 	$L__BB502_6;
	bra.uni 	$L__BB502_4;
$L__BB502_20:
	not.b32 	%r41, %r3;
	add.s32 	%r27, %r40, %r41;
	and.b32  	%r28, %r27, 24;
	or.b32  	%r29, %r3, 8;
	or.b32  	%r30, %r3, 16;
	or.b32  	%r31, %r3, 24;
$L__BB502_21:
	setp.ge.s32 	%p3, %r3, %r40;
	@%p3 bra 	$L__BB502_28;
	setp.eq.s32 	%p4, %r28, 24;
	mul.lo.s32 	%r33, %r48, %r40;
	mov.u32 	%r56, %r3;
	@%p4 bra 	$L__BB502_26;
	setp.eq.s32 	%p5, %r28, 0;
	add.s32 	%r42, %r3, %r33;
	mul.wide.s32 	%rd8, %r42, 8;
	add.s64 	%rd5, %rd2, %rd8;
	ld.global.f64 	%fd15, [%rd5];
	add.f64 	%fd16, %fd15, 0d0000000000000000;
	st.global.f64 	[%rd5], %fd16;
	mov.u32 	%r56, %r29;
	@%p5 bra 	$L__BB502_26;
	setp.eq.s32 	%p6, %r28, 8;
	ld.global.f64 	%fd17, [%rd5+64];
	add.f64 	%fd18, %fd17, 0d0000000000000000;
	st.global.f64 	[%rd5+64], %fd18;
	mov.u32 	%r56, %r30;
	@%p6 bra 	$L__BB502_26;
	ld.global.f64 	%fd19, [%rd5+128];
	add.f64 	%fd20, %fd19, 0d0000000000000000;
	st.global.f64 	[%rd5+128], %fd20;
	mov.u32 	%r56, %r31;
$L__BB502_26:
	setp.lt.u32 	%p7, %r27, 24;
	@%p7 bra 	$L__BB502_28;
$L__BB502_27:
	add.s32 	%r43, %r56, %r33;
	mul.wide.s32 	%rd9, %r43, 8;
	add.s64 	%rd10, %rd2, %rd9;
	ld.global.f64 	%fd21, [%rd10];
	add.f64 	%fd22, %fd21, 0d0000000000000000;
	st.global.f64 	[%rd10], %fd22;
	ld.global.f64 	%fd23, [%rd10+64];
	add.f64 	%fd24, %fd23, 0d0000000000000000;
	st.global.f64 	[%rd10+64], %fd24;
	ld.global.f64 	%fd25, [%rd10+128];
	add.f64 	%fd26, %fd25, 0d0000000000000000;
	st.global.f64 	[%rd10+128], %fd26;
	ld.global.f64 	%fd27, [%rd10+192];
	add.f64 	%fd28, %fd27, 0d0000000000000000;
	st.global.f64 	[%rd10+192], %fd28;
	add.s32 	%r56, %r56, 32;
	setp.lt.s32 	%p8, %r56, %r40;
	@%p8 bra 	$L__BB502_27;
$L__BB502_28:
	add.s32 	%r48, %r48, 128;
	setp.lt.s32 	%p9, %r48, %r38;
	@%p9 bra 	$L__BB502_21;
$L__BB502_29:
	ret;

}
	// .globl	_Z16gpukernelCLMWNr3ILi1ELi32ELi16EEvPdS0_S0_iii
.visible .entry _Z16gpukernelCLMWNr3ILi1ELi32ELi16EEvPdS0_S0_iii(
	.param .u64 .ptr .align 1 _Z16gpukernelCLMWNr3ILi1ELi32ELi16EEvPdS0_S0_iii_param_0,
	.param .u64 .ptr .align 1 _Z16gpukernelCLMWNr3ILi1ELi32ELi16EEvPdS0_S0_iii_param_1,
	.param .u64 .ptr .align 1 _Z16gpukernelCLMWNr3ILi1ELi32ELi16EEvPdS0_S0_iii_param_2,
	.param .u32 _Z16gpukernelCLMWNr3ILi1ELi32ELi16EEvPdS0_S0_iii_param_3,
	.param .u32 _Z16gpukernelCLMWNr3ILi1ELi32ELi16EEvPdS0_S0_iii_param_4,
	.param .u32 _Z16gpukernelCLMWNr3ILi1ELi32ELi16EEvPdS0_S0_iii_param_5
)
{
	.reg .pred 	%p<22>;
	.reg .b32 	%r<58>;
	.reg .b64 	%rd<20>;
	.reg .b64 	%fd<100>;

	ld.param.u64 	%rd6, [_Z16gpukernelCLMWNr3ILi1ELi32ELi16EEvPdS0_S0_iii_param_0];
	ld.param.u64 	%rd7, [_Z16gpukernelCLMWNr3ILi1ELi32ELi16EEvPdS0_S0_iii_param_1];
	ld.param.u32 	%r38, [_Z16gpukernelCLMWNr3ILi1ELi32ELi16EEvPdS0_S0_iii_param_3];
	ld.param.u32 	%r39, [_Z16gpukernelCLMWNr3ILi1ELi32ELi16EEvPdS0_S0_iii_param_4];
	ld.param.u32 	%r40, [_Z16gpukernelCLMWNr3ILi1ELi32ELi16EEvPdS0_S0_iii_param_5];
	cvta.to.global.u64 	%rd1, %rd7;
	cvta.to.global.u64 	%rd2, %rd6;
	mov.u32 	%r1, %tid.x;
	shr.u32 	%r48, %r1, 4;
	setp.ge.s32 	%p1, %r48, %r38;
	@%p1 bra 	$L__BB503_29;
	and.b32  	%r3, %r1, 15;
	setp.lt.s32 	%p2, %r39, 1;
	@%p2 bra 	$L__BB503_20;
	and.b32  	%r4, %r39, 15;
	add.s32 	%r5, %r4, -1;
	and.b32  	%r6, %r39, 7;
	add.s32 	%r7, %r6, -1;
	and.b32  	%r8, %r39, 2147483632;
	and.b32  	%r9, %r39, 3;
	neg.s32 	%r10, %r8;
	add.s64 	%rd3, %rd1, 64;
$L__BB503_3:
	setp.lt.s32 	%p10, %r3, %r40;
	@%p10 bra 	$L__BB503_5;
$L__BB503_4:
	add.s32 	%r48, %r48, 64;
	setp.lt.s32 	%p21, %r48, %r38;
	@%p21 bra 	$L__BB503_3;
	bra.uni 	$L__BB503_29;
$L__BB503_5:
	mul.lo.s32 	%r13, %r48, %r40;
	mov.u32 	%r49, %r3;
$L__BB503_6:
	setp.lt.u32 	%p11, %r39, 16;
	add.s32 	%r15, %r49, %r13;
	mul.lo.s32 	%r16, %r15, %r39;
	mov.b32 	%r53, 0;
	mov.f64 	%fd99, 0d0000000000000000;
	@%p11 bra 	$L__BB503_9;
	mov.f64 	%fd99, 0d0000000000000000;
	mov.u32 	%r50, %r16;
	mov.u32 	%r51, %r10;
$L__BB503_8:
	.pragma "nounroll";
	mul.wide.s32 	%rd11, %r50, 8;
	add.s64 	%rd12, %rd3, %rd11;
	ld.global.f64 	%fd32, [%rd12+-64];
	add.f64 	%fd33, %fd99, %fd32;
	ld.global.f64 	%fd34, [%rd12+-56];
	add.f64 	%fd35, %fd33, %fd34;
	ld.global.f64 	%fd36, [%rd12+-48];
	add.f64 	%fd37, %fd35, %fd36;
	ld.global.f64 	%fd38, [%rd12+-40];
	add.f64 	%fd39, %fd37, %fd38;
	ld.global.f64 	%fd40, [%rd12+-32];
	add.f64 	%fd41, %fd39, %fd40;
	ld.global.f64 	%fd42, [%rd12+-24];
	add.f64 	%fd43, %fd41, %fd42;
	ld.global.f64 	%fd44, [%rd12+-16];
	add.f64 	%fd45, %fd43, %fd44;
	ld.global.f64 	%fd46, [%rd12+-8];
	add.f64 	%fd47, %fd45, %fd46;
	ld.global.f64 	%fd48, [%rd12];
	add.f64 	%fd49, %fd47, %fd48;
	ld.global.f64 	%fd50, [%rd12+8];
	add.f64 	%fd51, %fd49, %fd50;
	ld.global.f64 	%fd52, [%rd12+16];
	add.f64 	%fd53, %fd51, %fd52;
	ld.global.f64 	%fd54, [%rd12+24];
	add.f64 	%fd55, %fd53, %fd54;
	ld.global.f64 	%fd56, [%rd12+32];
	add.f64 	%fd57, %fd55, %fd56;
	ld.global.f64 	%fd58, [%rd12+40];
	add.f64 	%fd59, %fd57, %fd58;
	ld.global.f64 	%fd60, [%rd12+48];
	add.f64 	%fd61, %fd59, %fd60;
	ld.global.f64 	%fd62, [%rd12+56];
	add.f64 	%fd99, %fd61, %fd62;
	add.s32 	%r51, %r51, 16;
	add.s32 	%r50, %r50, 16;
	setp.eq.s32 	%p12, %r51, 0;
	mov.u32 	%r53, %r8;
	@%p12 bra 	$L__BB503_9;
	bra.uni 	$L__BB503_8;
$L__BB503_9:
	setp.eq.s32 	%p13, %r4, 0;
	@%p13 bra 	$L__BB503_19;
	setp.lt.u32 	%p14, %r5, 7;
	@%p14 bra 	$L__BB503_12;
	add.s32 	%r45, %r53, %r16;
	mul.wide.s32 	%rd13, %r45, 8;
	add.s64 	%rd14, %rd1, %rd13;
	ld.global.f64 	%fd64, [%rd14];
	add.f64 	%fd65, %fd99, %fd64;
	ld.global.f64 	%fd66, [%rd14+8];
	add.f64 	%fd67, %fd65, %fd66;
	ld.global.f64 	%fd68, [%rd14+16];
	add.f64 	%fd69, %fd67, %fd68;
	ld.global.f64 	%fd70, [%rd14+24];
	add.f64 	%fd71, %fd69, %fd70;
	ld.global.f64 	%fd72, [%rd14+32];
	add.f64 	%fd73, %fd71, %fd72;
	ld.global.f64 	%fd74, [%rd14+40];
	add.f64 	%fd75, %fd73, %fd74;
	ld.global.f64 	%fd76, [%rd14+48];
	add.f64 	%fd77, %fd75, %fd76;
	ld.global.f64 	%fd78, [%rd14+56];
	add.f64 	%fd99, %fd77, %fd78;
	add.s32 	%r53, %r53, 8;
$L__BB503_12:
	setp.eq.s32 	%p15, %r6, 0;
	@%p15 bra 	$L__BB503_19;
	setp.lt.u32 	%p16, %r7, 3;
	@%p16 bra 	$L__BB503_15;
	add.s32 	%r46, %r53, %r16;
	mul.wide.s32 	%rd15, %r46, 8;
	add.s64 	%rd16, %rd1, %rd15;
	ld.global.f64 	%fd80, [%rd16];
	add.f64 	%fd81, %fd99, %fd80;
	ld.global.f64 	%fd82, [%rd16+8];
	add.f64 	%fd83, %fd81, %fd82;
	ld.global.f64 	%fd84, [%rd16+16];
	add.f64 	%fd85, %fd83, %fd84;
	ld.global.f64 	%fd86, [%rd16+24];
	add.f64 	%fd99, %fd85, %fd86;
	add.s32 	%r53, %r53, 4;
$L__BB503_15:
	setp.eq.s32 	%p17, %r9, 0;
	@%p17 bra 	$L__BB503_19;
	setp.eq.s32 	%p18, %r9, 1;
	add.s32 	%r47, %r53, %r16;
	mul.wide.s32 	%rd17, %r47, 8;
	add.s64 	%rd4, %rd1, %rd17;
	ld.global.f64 	%fd87, [%rd4];
	add.f64 	%fd99, %fd99, %fd87;
	@%p18 bra 	$L__BB503_19;
	setp.eq.s32 	%p19, %r9, 2;
	ld.global.f64 	%fd88, [%rd4+8];
	add.f64 	%fd99, %fd99, %fd88;
	@%p19 bra 	$L__BB503_19;
	ld.global.f64 	%fd89, [%rd4+16];
	add.f64 	%fd99, %fd99, %fd89;
$L__BB503_19:
	mul.wide.s32 	%rd18, %r15, 8;
	add.s64 	%rd19, %rd2, %rd18;
	ld.global.f64 	%fd90, [%rd19];
	add.f64 	%fd91, %fd99, %fd90;
	st.global.f64 	[%rd19], %fd91;
	add.s32 	%r49, %r49, 16;
	setp.lt.s32 	%p20, %r49, %r40;
	@%p20 bra 	$L__BB503_6;
	bra.uni 	$L__BB503_4;
$L__BB503_20:
	not.b32 	%r41, %r3;
	add.s32 	%r27, %r40, %r41;
	and.b32  	%r28, %r27, 48;
	or.b32  	%r29, %r3, 16;
	or.b32  	%r30, %r3, 32;
	or.b32  	%r31, %r3, 48;
$L__BB503_21:
	setp.ge.s32 	%p3, %r3, %r40;
	@%p3 bra 	$L__BB503_28;
	setp.eq.s32 	%p4, %r28, 48;
	mul.lo.s32 	%r33, %r48, %r40;
	mov.u32 	%r56, %r3;
	@%p4 bra 	$L__BB503_26;
	setp.eq.s32 	%p5, %r28, 0;
	add.s32 	%r42, %r3, %r33;
	mul.wide.s32 	%rd8, %r42, 8;
	add.s64 	%rd5, %rd2, %rd8;
	ld.global.f64 	%fd15, [%rd5];
	add.f64 	%fd16, %fd15, 0d0000000000000000;
	st.global.f64 	[%rd5], %fd16;
	mov.u32 	%r56, %r29;
	@%p5 bra 	$L__BB503_26;
	setp.eq.s32 	%p6, %r28, 16;
	ld.global.f64 	%fd17, [%rd5+128];
	add.f64 	%fd18, %fd17, 0d0000000000000000;
	st.global.f64 	[%rd5+128], %fd18;
	mov.u32 	%r56, %r30;
	@%p6 bra 	$L__BB503_26;
	ld.global.f64 	%fd19, [%rd5+256];
	add.f64 	%fd20, %fd19, 0d0000000000000000;
	st.global.f64 	[%rd5+256], %fd20;
	mov.u32 	%r56, %r31;
$L__BB503_26:
	setp.lt.u32 	%p7, %r27, 48;
	@%p7 bra 	$L__BB503_28;
$L__BB503_27:
	add.s32 	%r43, %r56, %r33;
	mul.wide.s32 	%rd9, %r43, 8;
	add.s64 	%rd10, %rd2, %rd9;
	ld.global.f64 	%fd21, [%rd10];
	add.f64 	%fd22, %fd21, 0d0000000000000000;
	st.global.f64 	[%rd10], %fd22;
	ld.global.f64 	%fd23, [%rd10+128];
	add.f64 	%fd24, %fd23, 0d0000000000000000;
	st.global.f64 	[%rd10+128], %fd24;
	ld.global.f64 	%fd25, [%rd10+256];
	add.f64 	%fd26, %fd25, 0d0000000000000000;
	st.global.f64 	[%rd10+256], %fd26;
	ld.global.f64 	%fd27, [%rd10+384];
	add.f64 	%fd28, %fd27, 0d0000000000000000;
	st.global.f64 	[%rd10+384], %fd28;
	add.s32 	%r56, %r56, 64;
	setp.lt.s32 	%p8, %r56, %r40;
	@%p8 bra 	$L__BB503_27;
$L__BB503_28:
	add.s32 	%r48, %r48, 64;
	setp.lt.s32 	%p9, %r48, %r38;
	@%p9 bra 	$L__BB503_21;
$L__BB503_29:
	ret;

}
	// .globl	_Z16gpukernelCLMWNr3ILi1ELi32ELi32EEvPdS0_S0_iii
.visible .entry _Z16gpukernelCLMWNr3ILi1ELi32ELi32EEvPdS0_S0_iii(
	.param .u64 .ptr .align 1 _Z16gpukernelCLMWNr3ILi1ELi32ELi32EEvPdS0_S0_iii_param_0,
	.param .u64 .ptr .align 1 _Z16gpukernelCLMWNr3ILi1ELi32ELi32EEvPdS0_S0_iii_param_1,
	.param .u64 .ptr .align 1 _Z16gpukernelCLMWNr3ILi1ELi32ELi32EEvPdS0_S0_iii_param_2,
	.param .u32 _Z16gpukernelCLMWNr3ILi1ELi32ELi32EEvPdS0_S0_iii_param_3,
	.param .u32 _Z16gpukernelCLMWNr3ILi1ELi32ELi32EEvPdS0_S0_iii_param_4,
	.param .u32 _Z16gpukernelCLMWNr3ILi1ELi32ELi32EEvPdS0_S0_iii_param_5
)
{
	.reg .pred 	%p<22>;
	.reg .b32 	%r<58>;
	.reg .b64 	%rd<20>;
	.reg .b64 	%fd<100>;

	ld.param.u64 	%rd6, [_Z16gpukernelCLMWNr3ILi1ELi32ELi32EEvPdS0_S0_iii_param_0];
	ld.param.u64 	%rd7, [_Z16gpukernelCLMWNr3ILi1ELi32ELi32EEvPdS0_S0_iii_param_1];
	ld.param.u32 	%r38, [_Z16gpukernelCLMWNr3ILi1ELi32ELi32EEvPdS0_S0_iii_param_3];
	ld.param.u32 	%r39, [_Z16gpukernelCLMWNr3ILi1ELi32ELi32EEvPdS0_S0_iii_param_4];
	ld.param.u32 	%r40, [_Z16gpukernelCLMWNr3ILi1ELi32ELi32EEvPdS0_S0_iii_param_5];
	cvta.to.global.u64 	%rd1, %rd7;
	cvta.to.global.u64 	%rd2, %rd6;
	mov.u32 	%r1, %tid.x;
	shr.u32 	%r48, %r1, 5;
	setp.ge.s32 	%p1, %r48, %r38;
	@%p1 bra 	$L__BB504_29;
	and.b32  	%r3, %r1, 31;
	setp.lt.s32 	%p2, %r39, 1;
	@%p2 bra 	$L__BB504_20;
	and.b32  	%r4, %r39, 15;
	add.s32 	%r5, %r4, -1;
	and.b32  	%r6, %r39, 7;
	add.s32 	%r7, %r6, -1;
	and.b32  	%r8, %r39, 2147483632;
	and.b32  	%r9, %r39, 3;
	neg.s32 	%r10, %r8;
	add.s64 	%rd3, %rd1, 64;
$L__BB504_3:
	setp.lt.s32 	%p10, %r3, %r40;
	@%p10 bra 	$L__BB504_5;
$L__BB504_4:
	add.s32 	%r48, %r48, 32;
	setp.lt.s32 	%p21, %r48, %r38;
	@%p21 bra 	$L__BB504_3;
	bra.uni 	$L__BB504_29;
$L__BB504_5:
	mul.lo.s32 	%r13, %r48, %r40;
	mov.u32 	%r49, %r3;
$L__BB504_6:
	setp.lt.u32 	%p11, %r39, 16;
	add.s32 	%r15, %r49, %r13;
	mul.lo.s32 	%r16, %r15, %r39;
	mov.b32 	%r53, 0;
	mov.f64 	%fd99, 0d0000000000000000;
	@%p11 bra 	$L__BB504_9;
	mov.f64 	%fd99, 0d0000000000000000;
	mov.u32 	%r50, %r16;
	mov.u32 	%r51, %r10;
$L__BB504_8:
	.pragma "nounroll";
	mul.wide.s32 	%rd11, %r50, 8;
	add.s64 	%rd12, %rd3, %rd11;
	ld.global.f64 	%fd32, [%rd12+-64];
	add.f64 	%fd33, %fd99, %fd32;
	ld.global.f64 	%fd34, [%rd12+-56];
	add.f64 	%fd35, %fd33, %fd34;
	ld.global.f64 	%fd36, [%rd12+-48];
	add.f64 	%fd37, %fd35, %fd36;
	ld.global.f64 	%fd38, [%rd12+-40];
	add.f64 	%fd39, %fd37, %fd38;
	ld.global.f64 	%fd40, [%rd12+-32];
	add.f64 	%fd41, %fd39, %fd40;
	ld.global.f64 	%fd42, [%rd12+-24];
	add.f64 	%fd43, %fd41, %fd42;
	ld.global.f64 	%fd44, [%rd12+-16];
	add.f64 	%fd45, %fd43, %fd44;
	ld.global.f64 	%fd46, [%rd12+-8];
	add.f64 	%fd47, %fd45, %fd46;
	ld.global.f64 	%fd48, [%rd12];
	add.f64 	%fd49, %fd47, %fd48;
	ld.global.f64 	%fd50, [%rd12+8];
	add.f64 	%fd51, %fd49, %fd50;
	ld.global.f64 	%fd52, [%rd12+16];
	add.f64 	%fd53, %fd51, %fd52;
	ld.global.f64 	%fd54, [%rd12+24];
	add.f64 	%fd55, %fd53, %fd54;
	ld.global.f64 	%fd56, [%rd12+32];
	add.f64 	%fd57, %fd55, %fd56;
	ld.global.f64 	%fd58, [%rd12+40];
	add.f64 	%fd59, %fd57, %fd58;
	ld.global.f64 	%fd60, [%rd12+48];
	add.f64 	%fd61, %fd59, %fd60;
	ld.global.f64 	%fd62, [%rd12+56];
	add.f64 	%fd99, %fd61, %fd62;
	add.s32 	%r51, %r51, 16;
	add.s32 	%r50, %r50, 16;
	setp.eq.s32 	%p12, %r51, 0;
	mov.u32 	%r53, %r8;
	@%p12 bra 	$L__BB504_9;
	bra.uni 	$L__BB504_8;
$L__BB504_9:
	setp.eq.s32 	%p13, %r4, 0;
	@%p13 bra 	$L__BB504_19;
	setp.lt.u32 	%p14, %r5, 7;
	@%p14 bra 	$L__BB504_12;
	add.s32 	%r45, %r53, %r16;
	mul.wide.s32 	%rd13, %r45, 8;
	add.s64 	%rd14, %rd1, %rd13;
	ld.global.f64 	%fd64, [%rd14];
	add.f64 	%fd65, %fd99, %fd64;
	ld.global.f64 	%fd66, [%rd14+8];
	add.f64 	%fd67, %fd65, %fd66;
	ld.global.f64 	%fd68, [%rd14+16];
	add.f64 	%fd69, %fd67, %fd68;
	ld.global.f64 	%fd70, [%rd14+24];
	add.f64 	%fd71, %fd69, %fd70;
	ld.global.f64 	%fd72, [%rd14+32];
	add.f64 	%fd73, %fd71, %fd72;
	ld.global.f64 	%fd74, [%rd14+40];
	add.f64 	%fd75, %fd73, %fd74;
	ld.global.f64 	%fd76, [%rd14+48];
	add.f64 	%fd77, %fd75, %fd76;
	ld.global.f64 	%fd78, [%rd14+56];
	add.f64 	%fd99, %fd77, %fd78;
	add.s32 	%r53, %r53, 8;
$L__BB504_12:
	setp.eq.s32 	%p15, %r6, 0;
	@%p15 bra 	$L__BB504_19;
	setp.lt.u32 	%p16, %r7, 3;
	@%p16 bra 	$L__BB504_15;
	add.s32 	%r46, %r53, %r16;
	mul.wide.s32 	%rd15, %r46, 8;
	add.s64 	%rd16, %rd1, %rd15;
	ld.global.f64 	%fd80, [%rd16];
	add.f64 	%fd81, %fd99, %fd80;
	ld.global.f64 	%fd82, [%rd16+8];
	add.f64 	%fd83, %fd81, %fd82;
	ld.global.f64 	%fd84, [%rd16+16];
	add.f64 	%fd85, %fd83, %fd84;
	ld.global.f64 	%fd86, [%rd16+24];
	add.f64 	%fd99, %fd85, %fd86;
	add.s32 	%r53, %r53, 4;
$L__BB504_15:
	setp.eq.s32 	%p17, %r9, 0;
	@%p17 bra 	$L__BB504_19;
	setp.eq.s32 	%p18, %r9, 1;
	add.s32 	%r47, %r53, %r16;
	mul.wide.s32 	%rd17, %r47, 8;
	add.s64 	%rd4, %rd1, %rd17;
	ld.global.f64 	%fd87, [%rd4];
	add.f64 	%fd99, %fd99, %fd87;
	@%p18 bra 	$L__BB504_19;
	setp.eq.s32 	%p19, %r9, 2;
	ld.global.f64 	%fd88, [%rd4+8];
	add.f64 	%fd99, %fd99, %fd88;
	@%p19 bra 	$L__BB504_19;
	ld.global.f64 	%fd89, [%rd4+16];
	add.f64 	%fd99, %fd99, %fd89;
$L__BB504_19:
	mul.wide.s32 	%rd18, %r15, 8;
	add.s64 	%rd19, %rd2, %rd18;
	ld.global.f64 	%fd90, [%rd19];
	add.f64 	%fd91, %fd99, %fd90;
	st.global.f64 	[%rd19], %fd91;
	add.s32 	%r49, %r49, 32;
	setp.lt.s32 	%p20, %r49, %r40;
	@%p20 bra 	$L__BB504_6;
	bra.uni 	$L__BB504_4;
$L__BB504_20:
	not.b32 	%r41, %r3;
	add.s32 	%r27, %r40, %r41;
	and.b32  	%r28, %r27, 96;
	or.b32  	%r29, %r3, 32;
	or.b32  	%r30, %r3, 64;
	or.b32  	%r31, %r3, 96;
$L__BB504_21:
	setp.ge.s32 	%p3, %r3, %r40;
	@%p3 bra 	$L__BB504_28;
	setp.eq.s32 	%p4, %r28, 96;
	mul.lo.s32 	%r33, %r48, %r40;
	mov.u32 	%r56, %r3;
	@%p4 bra 	$L__BB504_26;
	setp.eq.s32 	%p5, %r28, 0;
	add.s32 	%r42, %r3, %r33;
	mul.wide.s32 	%rd8, %r42, 8;
	add.s64 	%rd5, %rd2, %rd8;
	ld.global.f64 	%fd15, [%rd5];
	add.f64 	%fd16, %fd15, 0d0000000000000000;
	st.global.f64 	[%rd5], %fd16;
	mov.u32 	%r56, %r29;
	@%p5 bra 	$L__BB504_26;
	setp.eq.s32 	%p6, %r28, 32;
	ld.global.f64 	%fd17, [%rd5+256];
	add.f64 	%fd18, %fd17, 0d0000000000000000;
	st.global.f64 	[%rd5+256], %fd18;
	mov.u32 	%r56, %r30;
	@%p6 bra 	$L__BB504_26;
	ld.global.f64 	%fd19, [%rd5+512];
	add.f64 	%fd20, %fd19, 0d0000000000000000;
	st.global.f64 	[%rd5+512], %fd20;
	mov.u32 	%r56, %r31;
$L__BB504_26:
	setp.lt.u32 	%p7, %r27, 96;
	@%p7 bra 	$L__BB504_28;
$L__BB504_27:
	add.s32 	%r43, %r56, %r33;
	mul.wide.s32 	%rd9, %r43, 8;
	add.s64 	%rd10, %rd2, %rd9;
	ld.global.f64 	%fd21, [%rd10];
	add.f64 	%fd22, %fd21, 0d0000000000000000;
	st.global.f64 	[%rd10], %fd22;
	ld.global.f64 	%fd23, [%rd10+256];
	add.f64 	%fd24, %fd23, 0d0000000000000000;
	st.global.f64 	[%rd10+256], %fd24;
	ld.global.f64 	%fd25, [%rd10+512];
	add.f64 	%fd26, %fd25, 0d0000000000000000;
	st.global.f64 	[%rd10+512], %fd26;
	ld.global.f64 	%fd27, [%rd10+768];
	add.f64 	%fd28, %fd27, 0d0000000000000000;
	st.global.f64 	[%rd10+768], %fd28;
	add.s32 	%r56, %r56, 128;
	setp.lt.s32 	%p8, %r56, %r40;
	@%p8 bra 	$L__BB504_27;
$L__BB504_28:
	add.s32 	%r48, %r48, 32;
	setp.lt.s32 	%p9, %r48, %r38;
	@%p9 bra 	$L__BB504_21;
$L__BB504_29:
	ret;

}


// ===== COMPILED SASS (sm_100) =====

	.target	sm_100

	.elftype	@"ET_EXEC"


//--------------------- .note.nv.tkinfo           --------------------------
	.section	.note.nv.tkinfo,"",@"SHT_NOTE"
	.sectionflags	@"SHF_NOTE_NV_TKINFO"
	.tkinfo
        /*0018*/ 	.word	0x00000002
        /*0030*/ 	.string	""
        /*0030*/ 	.string	"ptxas"
        /*0030*/ 	.string	"Cuda compilation tools, release 13.0, V13.0.88"
        /*0030*/ 	.string	"Build cuda_13.0.r13.0/compiler.36424714_0"
        /*0030*/ 	.string	"-arch sm_100 -m 64 "



//--------------------- .note.nv.cuinfo           --------------------------
	.section	.note.nv.cuinfo,"",@"SHT_NOTE"
	.sectionflags	@"SHF_NOTE_NV_CUINFO"
        /*0018*/ 	.short	0x0002
        /*001a*/ 	.short	0x0064
        /*001c*/ 	.short	0x0082
	.zero		2


//--------------------- .nv.info                  --------------------------
	.section	.nv.info,"",@"SHT_CUDA_INFO"
	.align	4


	//----- nvinfo : EIATTR_REGCOUNT
	.align		4
        /*0000*/ 	.byte	0x04, 0x2f
        /*0002*/ 	.short	(.L_1 - .L_0)
	.align		4
.L_0:
        /*0004*/ 	.word	index@(_Z14gpukernelAMWNrILi32ELi1EEvPdS0_S0_i)
        /*0008*/ 	.word	0x00000018


	//----- nvinfo : EIATTR_FRAME_SIZE
	.align		4
.L_1:
        /*000c*/ 	.byte	0x04, 0x11
        /*000e*/ 	.short	(.L_3 - .L_2)
	.align		4
.L_2:
        /*0010*/ 	.word	index@(_Z14gpukernelAMWNrILi32ELi1EEvPdS0_S0_i)
        /*0014*/ 	.word	0x00000000


	//----- nvinfo : EIATTR_REGCOUNT
	.align		4
.L_3:
        /*0018*/ 	.byte	0x04, 0x2f
        /*001a*/ 	.short	(.L_5 - .L_4)
	.align		4
.L_4:
        /*001c*/ 	.word	index@(_Z15gpukernelAMWNr3ILi32ELi1EEvPdS0_S0_iii)
        /*0020*/ 	.word	0x00000020


	//----- nvinfo : EIATTR_FRAME_SIZE
	.align		4
.L_5:
        /*0024*/ 	.byte	0x04, 0x11
        /*0026*/ 	.short	(.L_7 - .L_6)
	.align		4
.L_6:
        /*0028*/ 	.word	index@(_Z15gpukernelAMWNr3ILi32ELi1EEvPdS0_S0_iii)
        /*002c*/ 	.word	0x00000000


	//----- nvinfo : EIATTR_REGCOUNT
	.align		4
.L_7:
        /*0030*/ 	.byte	0x04, 0x2f
        /*0032*/ 	.short	(.L_9 - .L_8)
	.align		4
.L_8:
        /*0034*/ 	.word	index@(_Z15gpukernelAMWNr3ILi32ELi2EEvPdS0_S0_iii)
        /*0038*/ 	.word	0x00000020


	//----- nvinfo : EIATTR_FRAME_SIZE
	.align		4
.L_9:
        /*003c*/ 	.byte	0x04, 0x11
        /*003e*/ 	.short	(.L_11 - .L_10)
	.align		4
.L_10:
        /*0040*/ 	.word	index@(_Z15gpukernelAMWNr3ILi32ELi2EEvPdS0_S0_iii)
        /*0044*/ 	.word	0x00000000


	//----- nvinfo : EIATTR_REGCOUNT
	.align		4
.L_11:
        /*0048*/ 	.byte	0x04, 0x2f
        /*004a*/ 	.short	(.L_13 - .L_12)
	.align		4
.L_12:
        /*004c*/ 	.word	index@(_Z15gpukernelAMWNr3ILi32ELi3EEvPdS0_S0_iii)
        /*0050*/ 	.word	0x00000020


	//----- nvinfo : EIATTR_FRAME_SIZE
	.align		4
.L_13:
        /*0054*/ 	.byte	0x04, 0x11
        /*0056*/ 	.short	(.L_15 - .L_14)
	.align		4
.L_14:
        /*0058*/ 	.word	index@(_Z15gpukernelAMWNr3ILi32ELi3EEvPdS0_S0_iii)
        /*005c*/ 	.word	0x00000000


	//----- nvinfo : EIATTR_REGCOUNT
	.align		4
.L_15:
        /*0060*/ 	.byte	0x04, 0x2f
        /*0062*/ 	.short	(.L_17 - .L_16)
	.align		4
.L_16:
        /*0064*/ 	.word	index@(_Z15gpukernelAMWNr3ILi32ELi4EEvPdS0_S0_iii)
        /*0068*/ 	.word	0x00000020


	//----- nvinfo : EIATTR_FRAME_SIZE
	.align		4
.L_17:
        /*006c*/ 	.byte	0x04, 0x11
        /*006e*/ 	.short	(.L_19 - .L_18)
	.align		4
.L_18:
        /*0070*/ 	.word	index@(_Z15gpukernelAMWNr3ILi32ELi4EEvPdS0_S0_iii)
        /*0074*/ 	.word	0x00000000


	//----- nvinfo : EIATTR_REGCOUNT
	.align		4
.L_19:
        /*0078*/ 	.byte	0x04, 0x2f
        /*007a*/ 	.short	(.L_21 - .L_20)
	.align		4
.L_20:
        /*007c*/ 	.word	index@(_Z15gpukernelAMWNr3ILi32ELi5EEvPdS0_S0_iii)
        /*0080*/ 	.word	0x00000020


	//----- nvinfo : EIATTR_FRAME_SIZE
	.align		4
.L_21:
        /*0084*/ 	.byte	0x04, 0x11
        /*0086*/ 	.short	(.L_23 - .L_22)
	.align		4
.L_22:
        /*0088*/ 	.word	index@(_Z15gpukernelAMWNr3ILi32ELi5EEvPdS0_S0_iii)
        /*008c*/ 	.word	0x00000000


	//----- nvinfo : EIATTR_REGCOUNT
	.align		4
.L_23:
        /*0090*/ 	.byte	0x04, 0x2f
        /*0092*/ 	.short	(.L_25 - .L_24)
	.align		4
.L_24:
        /*0094*/ 	.word	index@(_Z15gpukernelAMWNr3ILi32ELi6EEvPdS0_S0_iii)
        /*0098*/ 	.word	0x00000020


	//----- nvinfo : EIATTR_FRAME_SIZE
	.align		4
.L_25:
        /*009c*/ 	.byte	0x04, 0x11
        /*009e*/ 	.short	(.L_27 - .L_26)
	.align		4
.L_26:
        /*00a0*/ 	.word	index@(_Z15gpukernelAMWNr3ILi32ELi6EEvPdS0_S0_iii)
        /*00a4*/ 	.word	0x00000000


	//----- nvinfo : EIATTR_REGCOUNT
	.align		4
.L_27:
        /*00a8*/ 	.byte	0x04, 0x2f
        /*00aa*/ 	.short	(.L_29 - .L_28)
	.align		4
.L_28:
        /*00ac*/ 	.word	index@(_Z15gpukernelAMWNr3ILi32ELi7EEvPdS0_S0_iii)
        /*00b0*/ 	.word	0x00000020


	//----- nvinfo : EIATTR_FRAME_SIZE
	.align		4
.L_29:
        /*00b4*/ 	.byte	0x04, 0x11
        /*00b6*/ 	.short	(.L_31 - .L_30)
	.align		4
.L_30:
        /*00b8*/ 	.word	index@(_Z15gpukernelAMWNr3ILi32ELi7EEvPdS0_S0_iii)
        /*00bc*/ 	.word	0x00000000


	//----- nvinfo : EIATTR_REGCOUNT
	.align		4
.L_31:
        /*00c0*/ 	.byte	0x04, 0x2f
        /*00c2*/ 	.short	(.L_33 - .L_32)
	.align		4
.L_32:
        /*00c4*/ 	.word	index@(_Z15gpukernelAMWNr3ILi32ELi8EEvPdS0_S0_iii)
        /*00c8*/ 	.word	0x00000020


	//----- nvinfo : EIATTR_FRAME_SIZE
	.align		4
.L_33:
        /*00cc*/ 	.byte	0x04, 0x11
        /*00ce*/ 	.short	(.L_35 - .L_34)
	.align		4
.L_34:
        /*00d0*/ 	.word	index@(_Z15gpukernelAMWNr3ILi32ELi8EEvPdS0_S0_iii)
        /*00d4*/ 	.word	0x00000000


	//----- nvinfo : EIATTR_REGCOUNT
	.align		4
.L_35:
        /*00d8*/ 	.byte	0x04, 0x2f
        /*00da*/ 	.short	(.L_37 - .L_36)
	.align		4
.L_36:
        /*00dc*/ 	.word	index@(_Z15gpukernelAMWNr3ILi32ELi9EEvPdS0_S0_iii)
        /*00e0*/ 	.word	0x00000020


	//----- nvinfo : EIATTR_FRAME_SIZE
	.align		4
.L_37:
        /*00e4*/ 	.byte	0x04, 0x11
        /*00e6*/ 	.short	(.L_39 - .L_38)
	.align		4
.L_38:
        /*00e8*/ 	.word	index@(_Z15gpukernelAMWNr3ILi32ELi9EEvPdS0_S0_iii)
        /*00ec*/ 	.word	0x00000000


	//----- nvinfo : EIATTR_REGCOUNT
	.align		4
.L_39:
        /*00f0*/ 	.byte	0x04, 0x2f
        /*00f2*/ 	.short	(.L_41 - .L_40)
	.align		4
.L_40:
        /*00f4*/ 	.word	index@(_Z15gpukernelAMWNr3ILi32ELi10EEvPdS0_S0_iii)
        /*00f8*/ 	.word	0x00000020


	//----- nvinfo : EIATTR_FRAME_SIZE
	.align		4
.L_41:
        /*00fc*/ 	.byte	0x04, 0x11
        /*00fe*/ 	.short	(.L_43 - .L_42)
	.align		4
.L_42:
        /*0100*/ 	.word	index@(_Z15gpukernelAMWNr3ILi32ELi10EEvPdS0_S0_iii)
        /*0104*/ 	.word	0x00000000


	//----- nvinfo : EIATTR_REGCOUNT
	.align		4
.L_43:
        /*0108*/ 	.byte	0x04, 0x2f
        /*010a*/ 	.short	(.L_45 - .L_44)
	.align		4
.L_44:
        /*010c*/ 	.word	index@(_Z15gpukernelAMWNr3ILi32ELi11EEvPdS0_S0_iii)
        /*0110*/ 	.word	0x00000020


	//----- nvinfo : EIATTR_FRAME_SIZE
	.align		4
.L_45:
        /*0114*/ 	.byte	0x04, 0x11
        /*0116*/ 	.short	(.L_47 - .L_46)
	.align		4
.L_46:
        /*0118*/ 	.word	index@(_Z15gpukernelAMWNr3ILi32ELi11EEvPdS0_S0_iii)
        /*011c*/ 	.word	0x00000000


	//----- nvinfo : EIATTR_REGCOUNT
	.align		4
.L_47:
        /*0120*/ 	.byte	0x04, 0x2f
        /*0122*/ 	.short	(.L_49 - .L_48)
	.align		4
.L_48:
        /*0124*/ 	.word	index@(_Z15gpukernelAMWNr3ILi32ELi12EEvPdS0_S0_iii)
        /*0128*/ 	.word	0x00000020


	//----- nvinfo : EIATTR_FRAME_SIZE
	.align		4
.L_49:
        /*012c*/ 	.byte	0x04, 0x11
        /*012e*/ 	.short	(.L_51 - .L_50)
	.align		4
.L_50:
        /*0130*/ 	.word	index@(_Z15gpukernelAMWNr3ILi32ELi12EEvPdS0_S0_iii)
        /*0134*/ 	.word	0x00000000


	//----- nvinfo : EIATTR_REGCOUNT
	.align		4
.L_51:
        /*0138*/ 	.byte	0x04, 0x2f
        /*013a*/ 	.short	(.L_53 - .L_52)
	.align		4
.L_52:
        /*013c*/ 	.word	index@(_Z15gpukernelAMWNr3ILi32ELi13EEvPdS0_S0_iii)
        /*0140*/ 	.word	0x00000020


	//----- nvinfo : EIATTR_FRAME_SIZE
	.align		4
.L_53:
        /*0144*/ 	.byte	0x04, 0x11
        /*0146*/ 	.short	(.L_55 - .L_54)
	.align		4
.L_54:
        /*0148*/ 	.word	index@(_Z15gpukernelAMWNr3ILi32ELi13EEvPdS0_S0_iii)
        /*014c*/ 	.word	0x00000000


	//----- nvinfo : EIATTR_REGCOUNT
	.align		4
.L_55:
        /*0150*/ 	.byte	0x04, 0x2f
        /*0152*/ 	.short	(.L_57 - .L_56)
	.align		4
.L_56:
        /*0154*/ 	.word	index@(_Z15gpukernelAMWNr3ILi32ELi14EEvPdS0_S0_iii)
        /*0158*/ 	.word	0x00000020


	//----- nvinfo : EIATTR_FRAME_SIZE
	.align		4
.L_57:
        /*015c*/ 	.byte	0x04, 0x11
        /*015e*/ 	.short	(.L_59 - .L_58)
	.align		4
.L_58:
        /*0160*/ 	.word	index@(_Z15gpukernelAMWNr3ILi32ELi14EEvPdS0_S0_iii)
        /*0164*/ 	.word	0x00000000


	//----- nvinfo : EIATTR_REGCOUNT
	.align		4
.L_59:
        /*0168*/ 	.byte	0x04, 0x2f
        /*016a*/ 	.short	(.L_61 - .L_60)
	.align		4
.L_60:
        /*016c*/ 	.word	index@(_Z15gpukernelAMWNr3ILi32ELi15EEvPdS0_S0_iii)
        /*0170*/ 	.word	0x00000020


	//----- nvinfo : EIATTR_FRAME_SIZE
	.align		4
.L_61:
        /*0174*/ 	.byte	0x04, 0x11
        /*0176*/ 	.short	(.L_63 - .L_62)
	.align		4
.L_62:
        /*0178*/ 	.word	index@(_Z15gpukernelAMWNr3ILi32ELi15EEvPdS0_S0_iii)
        /*017c*/ 	.word	0x00000000


	//----- nvinfo : EIATTR_REGCOUNT
	.align		4
.L_63:
        /*0180*/ 	.byte	0x04, 0x2f
        /*0182*/ 	.short	(.L_65 - .L_64)
	.align		4
.L_64:
        /*0184*/ 	.word	index@(_Z15gpukernelAMWNr3ILi32ELi16EEvPdS0_S0_iii)
        /*0188*/ 	.word	0x00000020


	//----- nvinfo : EIATTR_FRAME_SIZE
	.align		4
.L_65:
        /*018c*/ 	.byte	0x04, 0x11
        /*018e*/ 	.short	(.L_67 - .L_66)
	.align		4
.L_66:
        /*0190*/ 	.word	index@(_Z15gpukernelAMWNr3ILi32ELi16EEvPdS0_S0_iii)
        /*0194*/ 	.word	0x00000000


	//----- nvinfo : EIATTR_REGCOUNT
	.align		4
.L_67:
        /*0198*/ 	.byte	0x04, 0x2f
        /*019a*/ 	.short	(.L_69 - .L_68)
	.align		4
.L_68:
        /*019c*/ 	.word	index@(_Z15gpukernelAMWNr3ILi32ELi17EEvPdS0_S0_iii)
        /*01a0*/ 	.word	0x00000020


	//----- nvinfo : EIATTR_FRAME_SIZE
	.align		4
.L_69:
        /*01a4*/ 	.byte	0x04, 0x11
        /*01a6*/ 	.short	(.L_71 - .L_70)
	.align		4
.L_70:
        /*01a8*/ 	.word	index@(_Z15gpukernelAMWNr3ILi32ELi17EEvPdS0_S0_iii)
        /*01ac*/ 	.word	0x00000000


	//----- nvinfo : EIATTR_REGCOUNT
	.align		4
.L_71:
        /*01b0*/ 	.byte	0x04, 0x2f
        /*01b2*/ 	.short	(.L_73 - .L_72)
	.align		4
.L_72:
        /*01b4*/ 	.word	index@(_Z15gpukernelAMWNr3ILi32ELi18EEvPdS0_S0_iii)
        /*01b8*/ 	.word	0x00000020


	//----- nvinfo : EIATTR_FRAME_SIZE
	.align		4
.L_73:
        /*01bc*/ 	.byte	0x04, 0x11
        /*01be*/ 	.short	(.L_75 - .L_74)
	.align		4
.L_74:
        /*01c0*/ 	.word	index@(_Z15gpukernelAMWNr3ILi32ELi18EEvPdS0_S0_iii)
        /*01c4*/ 	.word	0x00000000


	//----- nvinfo : EIATTR_REGCOUNT
	.align		4
.L_75:
        /*01c8*/ 	.byte	0x04, 0x2f
        /*01ca*/ 	.short	(.L_77 - .L_76)
	.align		4
.L_76:
        /*01cc*/ 	.word	index@(_Z15gpukernelAMWNr3ILi32ELi19EEvPdS0_S0_iii)
        /*01d0*/ 	.word	0x00000020


	//----- nvinfo : EIATTR_FRAME_SIZE
	.align		4
.L_77:
        /*01d4*/ 	.byte	0x04, 0x11
        /*01d6*/ 	.short	(.L_79 - .L_78)
	.align		4
.L_78:
        /*01d8*/ 	.word	index@(_Z15gpukernelAMWNr3ILi32ELi19EEvPdS0_S0_iii)
        /*01dc*/ 	.word	0x00000000


	//----- nvinfo : EIATTR_REGCOUNT
	.align		4
.L_79:
        /*01e0*/ 	.byte	0x04, 0x2f
        /*01e2*/ 	.short	(.L_81 - .L_80)
	.align		4
.L_80:
        /*01e4*/ 	.word	index@(_Z15gpukernelAMWNr3ILi32ELi20EEvPdS0_S0_iii)
        /*01e8*/ 	.word	0x00000020


	//----- nvinfo : EIATTR_FRAME_SIZE
	.align		4
.L_81:
        /*01ec*/ 	.byte	0x04, 0x11
        /*01ee*/ 	.short	(.L_83 - .L_82)
	.align		4
.L_82:
        /*01f0*/ 	.word	index@(_Z15gpukernelAMWNr3ILi32ELi20EEvPdS0_S0_iii)
        /*01f4*/ 	.word	0x00000000


	//----- nvinfo : EIATTR_REGCOUNT
	.align		4
.L_83:
        /*01f8*/ 	.byte	0x04, 0x2f
        /*01fa*/ 	.short	(.L_85 - .L_84)
	.align		4
.L_84:
        /*01fc*/ 	.word	index@(_Z15gpukernelAMWNr3ILi32ELi21EEvPdS0_S0_iii)
        /*0200*/ 	.word	0x00000020


	//----- nvinfo : EIATTR_FRAME_SIZE
	.align		4
.L_85:
        /*0204*/ 	.byte	0x04, 0x11
        /*0206*/ 	.short	(.L_87 - .L_86)
	.align		4
.L_86:
        /*0208*/ 	.word	index@(_Z15gpukernelAMWNr3ILi32ELi21EEvPdS0_S0_iii)
        /*020c*/ 	.word	0x00000000


	//----- nvinfo : EIATTR_REGCOUNT
	.align		4
.L_87:
        /*0210*/ 	.byte	0x04, 0x2f
        /*0212*/ 	.short	(.L_89 - .L_88)
	.align		4
.L_88:
        /*0214*/ 	.word	index@(_Z15gpukernelAMWNr3ILi32ELi22EEvPdS0_S0_iii)
        /*0218*/ 	.word	0x00000020


	//----- nvinfo : EIATTR_FRAME_SIZE
	.align		4
.L_89:
        /*021c*/ 	.byte	0x04, 0x11
        /*021e*/ 	.short	(.L_91 - .L_90)
	.align		4
.L_90:
        /*0220*/ 	.word	index@(_Z15gpukernelAMWNr3ILi32ELi22EEvPdS0_S0_iii)
        /*0224*/ 	.word	0x00000000


	//----- nvinfo : EIATTR_REGCOUNT
	.align		4
.L_91:
        /*0228*/ 	.byte	0x04, 0x2f
        /*022a*/ 	.short	(.L_93 - .L_92)
	.align		4
.L_92:
        /*022c*/ 	.word	index@(_Z15gpukernelAMWNr3ILi32ELi23EEvPdS0_S0_iii)
        /*0230*/ 	.word	0x00000020


	//----- nvinfo : EIATTR_FRAME_SIZE
	.align		4
.L_93:
        /*0234*/ 	.byte	0x04, 0x11
        /*0236*/ 	.short	(.L_95 - .L_94)
	.align		4
.L_94:
        /*0238*/ 	.word	index@(_Z15gpukernelAMWNr3ILi32ELi23EEvPdS0_S0_iii)
        /*023c*/ 	.word	0x00000000


	//----- nvinfo : EIATTR_REGCOUNT
	.align		4
.L_95:
        /*0240*/ 	.byte	0x04, 0x2f
        /*0242*/ 	.short	(.L_97 - .L_96)
	.align		4
.L_96:
        /*0244*/ 	.word	index@(_Z15gpukernelAMWNr3ILi32ELi24EEvPdS0_S0_iii)
        /*0248*/ 	.word	0x00000020


	//----- nvinfo : EIATTR_FRAME_SIZE
	.align		4
.L_97:
        /*024c*/ 	.byte	0x04, 0x11
        /*024e*/ 	.short	(.L_99 - .L_98)
	.align		4
.L_98:
        /*0250*/ 	.word	index@(_Z15gpukernelAMWNr3ILi32ELi24EEvPdS0_S0_iii)
        /*0254*/ 	.word	0x00000000


	//----- nvinfo : EIATTR_REGCOUNT
	.align		4
.L_99:
        /*0258*/ 	.byte	0x04, 0x2f
        /*025a*/ 	.short	(.L_101 - .L_100)
	.align		4
.L_100:
        /*025c*/ 	.word	index@(_Z15gpukernelAMWNr3ILi32ELi25EEvPdS0_S0_iii)
        /*0260*/ 	.word	0x00000020


	//----- nvinfo : EIATTR_FRAME_SIZE
	.align		4
.L_101:
        /*0264*/ 	.byte	0x04, 0x11
        /*0266*/ 	.short	(.L_103 - .L_102)
	.align		4
.L_102:
        /*0268*/ 	.word	index@(_Z15gpukernelAMWNr3ILi32ELi25EEvPdS0_S0_iii)
        /*026c*/ 	.word	0x00000000


	//----- nvinfo : EIATTR_REGCOUNT
	.align		4
.L_103:
        /*0270*/ 	.byte	0x04, 0x2f
        /*0272*/ 	.short	(.L_105 - .L_104)
	.align		4
.L_104:
        /*0274*/ 	.word	index@(_Z15gpukernelAMWNr3ILi32ELi26EEvPdS0_S0_iii)
        /*0278*/ 	.word	0x00000020


	//----- nvinfo : EIATTR_FRAME_SIZE
	.align		4
.L_105:
        /*027c*/ 	.byte	0x04, 0x11
        /*027e*/ 	.short	(.L_107 - .L_106)
	.align		4
.L_106:
        /*0280*/ 	.word	index@(_Z15gpukernelAMWNr3ILi32ELi26EEvPdS0_S0_iii)
        /*0284*/ 	.word	0x00000000


	//----- nvinfo : EIATTR_REGCOUNT
	.align		4
.L_107:
        /*0288*/ 	.byte	0x04, 0x2f
        /*028a*/ 	.short	(.L_109 - .L_108)
	.align		4
.L_108:
        /*028c*/ 	.word	index@(_Z15gpukernelAMWNr3ILi32ELi27EEvPdS0_S0_iii)
        /*0290*/ 	.word	0x00000020


	//----- nvinfo : EIATTR_FRAME_SIZE
	.align		4
.L_109:
        /*0294*/ 	.byte	0x04, 0x11
        /*0296*/ 	.short	(.L_111 - .L_110)
	.align		4
.L_110:
        /*0298*/ 	.word	index@(_Z15gpukernelAMWNr3ILi32ELi27EEvPdS0_S0_iii)
        /*029c*/ 	.word	0x00000000


	//----- nvinfo : EIATTR_REGCOUNT
	.align		4
.L_111:
        /*02a0*/ 	.byte	0x04, 0x2f
        /*02a2*/ 	.short	(.L_113 - .L_112)
	.align		4
.L_112:
        /*02a4*/ 	.word	index@(_Z15gpukernelAMWNr3ILi32ELi28EEvPdS0_S0_iii)
        /*02a8*/ 	.word	0x00000020


	//----- nvinfo : EIATTR_FRAME_SIZE
	.align		4
.L_113:
        /*02ac*/ 	.byte	0x04, 0x11
        /*02ae*/ 	.short	(.L_115 - .L_114)
	.align		4
.L_114:
        /*02b0*/ 	.word	index@(_Z15gpukernelAMWNr3ILi32ELi28EEvPdS0_S0_iii)
        /*02b4*/ 	.word	0x00000000


	//----- nvinfo : EIATTR_REGCOUNT
	.align		4
.L_115:
        /*02b8*/ 	.byte	0x04, 0x2f
        /*02ba*/ 	.short	(.L_117 - .L_116)
	.align		4
.L_116:
        /*02bc*/ 	.word	index@(_Z15gpukernelAMWNr3ILi32ELi29EEvPdS0_S0_iii)
        /*02c0*/ 	.word	0x00000020


	//----- nvinfo : EIATTR_FRAME_SIZE
	.align		4
.L_117:
        /*02c4*/ 	.byte	0x04, 0x11
        /*02c6*/ 	.short	(.L_119 - .L_118)
	.align		4
.L_118:
        /*02c8*/ 	.word	index@(_Z15gpukernelAMWNr3ILi32ELi29EEvPdS0_S0_iii)
        /*02cc*/ 	.word	0x00000000


	//----- nvinfo : EIATTR_REGCOUNT
	.align		4
.L_119:
        /*02d0*/ 	.byte	0x04, 0x2f
        /*02d2*/ 	.short	(.L_121 - .L_120)
	.align		4
.L_120:
        /*02d4*/ 	.word	index@(_Z15gpukernelAMWNr3ILi32ELi30EEvPdS0_S0_iii)
        /*02d8*/ 	.word	0x00000020


	//----- nvinfo : EIATTR_FRAME_SIZE
	.align		4
.L_121:
        /*02dc*/ 	.byte	0x04, 0x11
        /*02de*/ 	.short	(.L_123 - .L_122)
	.align		4
.L_122:
        /*02e0*/ 	.word	index@(_Z15gpukernelAMWNr3ILi32ELi30EEvPdS0_S0_iii)
        /*02e4*/ 	.word	0x00000000


	//----- nvinfo : EIATTR_REGCOUNT
	.align		4
.L_123:
        /*02e8*/ 	.byte	0x04, 0x2f
        /*02ea*/ 	.short	(.L_125 - .L_124)
	.align		4
.L_124:
        /*02ec*/ 	.word	index@(_Z15gpukernelAMWNr3ILi32ELi31EEvPdS0_S0_iii)
        /*02f0*/ 	.word	0x00000020


	//----- nvinfo : EIATTR_FRAME_SIZE
	.align		4
.L_125:
        /*02f4*/ 	.byte	0x04, 0x11
        /*02f6*/ 	.short	(.L_127 - .L_126)
	.align		4
.L_126:
        /*02f8*/ 	.word	index@(_Z15gpukernelAMWNr3ILi32ELi31EEvPdS0_S0_iii)
        /*02fc*/ 	.word	0x00000000


	//----- nvinfo : EIATTR_REGCOUNT
	.align		4
.L_127:
        /*0300*/ 	.byte	0x04, 0x2f
        /*0302*/ 	.short	(.L_129 - .L_128)
	.align		4
.L_128:
        /*0304*/ 	.word	index@(_Z15gpukernelAMWNr3ILi32ELi32EEvPdS0_S0_iii)
        /*0308*/ 	.word	0x00000020


	//----- nvinfo : EIATTR_FRAME_SIZE
	.align		4
.L_129:
        /*030c*/ 	.byte	0x04, 0x11
        /*030e*/ 	.short	(.L_131 - .L_130)
	.align		4
.L_130:
        /*0310*/ 	.word	index@(_Z15gpukernelAMWNr3ILi32ELi32EEvPdS0_S0_iii)
        /*0314*/ 	.word	0x00000000


	//----- nvinfo : EIATTR_REGCOUNT
	.align		4
.L_131:
        /*0318*/ 	.byte	0x04, 0x2f
        /*031a*/ 	.short	(.L_133 - .L_132)
	.align		4
.L_132:
        /*031c*/ 	.word	index@(_Z15gpukernelAMWNr3ILi16ELi1EEvPdS0_S0_iii)
        /*0320*/ 	.word	0x00000020


	//----- nvinfo : EIATTR_FRAME_SIZE
	.align		4
.L_133:
        /*0324*/ 	.byte	0x04, 0x11
        /*0326*/ 	.short	(.L_135 - .L_134)
	.align		4
.L_134:
        /*0328*/ 	.word	index@(_Z15gpukernelAMWNr3ILi16ELi1EEvPdS0_S0_iii)
        /*032c*/ 	.word	0x00000000


	//----- nvinfo : EIATTR_REGCOUNT
	.align		4
.L_135:
        /*0330*/ 	.byte	0x04, 0x2f
        /*0332*/ 	.short	(.L_137 - .L_136)
	.align		4
.L_136:
        /*0334*/ 	.word	index@(_Z15gpukernelAMWNr3ILi16ELi2EEvPdS0_S0_iii)
        /*0338*/ 	.word	0x00000020


	//----- nvinfo : EIATTR_FRAME_SIZE
	.align		4
.L_137:
        /*033c*/ 	.byte	0x04, 0x11
        /*033e*/ 	.short	(.L_139 - .L_138)
	.align		4
.L_138:
        /*0340*/ 	.word	index@(_Z15gpukernelAMWNr3ILi16ELi2EEvPdS0_S0_iii)
        /*0344*/ 	.word	0x00000000


	//----- nvinfo : EIATTR_REGCOUNT
	.align		4
.L_139:
        /*0348*/ 	.byte	0x04, 0x2f
        /*034a*/ 	.short	(.L_141 - .L_140)
	.align		4
.L_140:
        /*034c*/ 	.word	index@(_Z15gpukernelAMWNr3ILi16ELi3EEvPdS0_S0_iii)
        /*0350*/ 	.word	0x00000020


	//----- nvinfo : EIATTR_FRAME_SIZE
	.align		4
.L_141:
        /*0354*/ 	.byte	0x04, 0x11
        /*0356*/ 	.short	(.L_143 - .L_142)
	.align		4
.L_142:
        /*0358*/ 	.word	index@(_Z15gpukernelAMWNr3ILi16ELi3EEvPdS0_S0_iii)
        /*035c*/ 	.word	0x00000000


	//----- nvinfo : EIATTR_REGCOUNT
	.align		4
.L_143:
        /*0360*/ 	.byte	0x04, 0x2f
        /*0362*/ 	.short	(.L_145 - .L_144)
	.align		4
.L_144:
        /*0364*/ 	.word	index@(_Z15gpukernelAMWNr3ILi16ELi4EEvPdS0_S0_iii)
        /*0368*/ 	.word	0x00000020


	//----- nvinfo : EIATTR_FRAME_SIZE
	.align		4
.L_145:
        /*036c*/ 	.byte	0x04, 0x11
        /*036e*/ 	.short	(.L_147 - .L_146)
	.align		4
.L_146:
        /*0370*/ 	.word	index@(_Z15gpukernelAMWNr3ILi16ELi4EEvPdS0_S0_iii)
        /*0374*/ 	.word	0x00000000


	//----- nvinfo : EIATTR_REGCOUNT
	.align		4
.L_147:
        /*0378*/ 	.byte	0x04, 0x2f
        /*037a*/ 	.short	(.L_149 - .L_148)
	.align		4
.L_148:
        /*037c*/ 	.word	index@(_Z15gpukernelAMWNr3ILi16ELi5EEvPdS0_S0_iii)
        /*0380*/ 	.word	0x00000020


	//----- nvinfo : EIATTR_FRAME_SIZE
	.align		4
.L_149:
        /*0384*/ 	.byte	0x04, 0x11
        /*0386*/ 	.short	(.L_151 - .L_150)
	.align		4
.L_150:
        /*0388*/ 	.word	index@(_Z15gpukernelAMWNr3ILi16ELi5EEvPdS0_S0_iii)
        /*038c*/ 	.word	0x00000000


	//----- nvinfo : EIATTR_REGCOUNT
	.align		4
.L_151:
        /*0390*/ 	.byte	0x04, 0x2f
        /*0392*/ 	.short	(.L_153 - .L_152)
	.align		4
.L_152:
        /*0394*/ 	.word	index@(_Z15gpukernelAMWNr3ILi16ELi6EEvPdS0_S0_iii)
        /*0398*/ 	.word	0x00000020


	//----- nvinfo : EIATTR_FRAME_SIZE
	.align		4
.L_153:
        /*039c*/ 	.byte	0x04, 0x11
        /*039e*/ 	.short	(.L_155 - .L_154)
	.align		4
.L_154:
        /*03a0*/ 	.word	index@(_Z15gpukernelAMWNr3ILi16ELi6EEvPdS0_S0_iii)
        /*03a4*/ 	.word	0x00000000


	//----- nvinfo : EIATTR_REGCOUNT
	.align		4
.L_155:
        /*03a8*/ 	.byte	0x04, 0x2f
        /*03aa*/ 	.short	(.L_157 - .L_156)
	.align		4
.L_156:
        /*03ac*/ 	.word	index@(_Z15gpukernelAMWNr3ILi16ELi7EEvPdS0_S0_iii)
        /*03b0*/ 	.word	0x00000020


	//----- nvinfo : EIATTR_FRAME_SIZE
	.align		4
.L_157:
        /*03b4*/ 	.byte	0x04, 0x11
        /*03b6*/ 	.short	(.L_159 - .L_158)
	.align		4
.L_158:
        /*03b8*/ 	.word	index@(_Z15gpukernelAMWNr3ILi16ELi7EEvPdS0_S0_iii)
        /*03bc*/ 	.word	0x00000000


	//----- nvinfo : EIATTR_REGCOUNT
	.align		4
.L_159:
        /*03c0*/ 	.byte	0x04, 0x2f
        /*03c2*/ 	.short	(.L_161 - .L_160)
	.align		4
.L_160:
        /*03c4*/ 	.word	index@(_Z15gpukernelAMWNr3ILi16ELi8EEvPdS0_S0_iii)
        /*03c8*/ 	.word	0x00000020


	//----- nvinfo : EIATTR_FRAME_SIZE
	.align		4
.L_161:
        /*03cc*/ 	.byte	0x04, 0x11
        /*03ce*/ 	.short	(.L_163 - .L_162)
	.align		4
.L_162:
        /*03d0*/ 	.word	index@(_Z15gpukernelAMWNr3ILi16ELi8EEvPdS0_S0_iii)
        /*03d4*/ 	.word	0x00000000


	//----- nvinfo : EIATTR_REGCOUNT
	.align		4
.L_163:
        /*03d8*/ 	.byte	0x04, 0x2f
        /*03da*/ 	.short	(.L_165 - .L_164)
	.align		4
.L_164:
        /*03dc*/ 	.word	index@(_Z15gpukernelAMWNr3ILi16ELi9EEvPdS0_S0_iii)
        /*03e0*/ 	.word	0x00000020


	//----- nvinfo : EIATTR_FRAME_SIZE
	.align		4
.L_165:
        /*03e4*/ 	.byte	0x04, 0x11
        /*03e6*/ 	.short	(.L_167 - .L_166)
	.align		4
.L_166:
        /*03e8*/ 	.word	index@(_Z15gpukernelAMWNr3ILi16ELi9EEvPdS0_S0_iii)
        /*03ec*/ 	.word	0x00000000


	//----- nvinfo : EIATTR_REGCOUNT
	.align		4
.L_167:
        /*03f0*/ 	.byte	0x04, 0x2f
        /*03f2*/ 	.short	(.L_169 - .L_168)
	.align		4
.L_168:
        /*03f4*/ 	.word	index@(_Z15gpukernelAMWNr3ILi16ELi10EEvPdS0_S0_iii)
        /*03f8*/ 	.word	0x00000020


	//----- nvinfo : EIATTR_FRAME_SIZE
	.align		4
.L_169:
        /*03fc*/ 	.byte	0x04, 0x11
        /*03fe*/ 	.short	(.L_171 - .L_170)
	.align		4
.L_170:
        /*0400*/ 	.word	index@(_Z15gpukernelAMWNr3ILi16ELi10EEvPdS0_S0_iii)
        /*0404*/ 	.word	0x00000000


	//----- nvinfo : EIATTR_REGCOUNT
	.align		4
.L_171:
        /*0408*/ 	.byte	0x04, 0x2f
        /*040a*/ 	.short	(.L_173 - .L_172)
	.align		4
.L_172:
        /*040c*/ 	.word	index@(_Z15gpukernelAMWNr3ILi16ELi11EEvPdS0_S0_iii)
        /*0410*/ 	.word	0x00000020


	//----- nvinfo : EIATTR_FRAME_SIZE
	.align		4
.L_173:
        /*0414*/ 	.byte	0x04, 0x11
        /*0416*/ 	.short	(.L_175 - .L_174)
	.align		4
.L_174:
        /*0418*/ 	.word	index@(_Z15gpukernelAMWNr3ILi16ELi11EEvPdS0_S0_iii)
        /*041c*/ 	.word	0x00000000


	//----- nvinfo : EIATTR_REGCOUNT
	.align		4
.L_175:
        /*0420*/ 	.byte	0x04, 0x2f
        /*0422*/ 	.short	(.L_177 - .L_176)
	.align		4
.L_176:
        /*0424*/ 	.word	index@(_Z15gpukernelAMWNr3ILi16ELi12EEvPdS0_S0_iii)
        /*0428*/ 	.word	0x00000020


	//----- nvinfo : EIATTR_FRAME_SIZE
	.align		4
.L_177:
        /*042c*/ 	.byte	0x04, 0x11
        /*042e*/ 	.short	(.L_179 - .L_178)
	.align		4
.L_178:
        /*0430*/ 	.word	index@(_Z15gpukernelAMWNr3ILi16ELi12EEvPdS0_S0_iii)
        /*0434*/ 	.word	0x00000000


	//----- nvinfo : EIATTR_REGCOUNT
	.align		4
.L_179:
        /*0438*/ 	.byte	0x04, 0x2f
        /*043a*/ 	.short	(.L_181 - .L_180)
	.align		4
.L_180:
        /*043c*/ 	.word	index@(_Z15gpukernelAMWNr3ILi16ELi13EEvPdS0_S0_iii)
        /*0440*/ 	.word	0x00000020


	//----- nvinfo : EIATTR_FRAME_SIZE
	.align		4
.L_181:
        /*0444*/ 	.byte	0x04, 0x11
        /*0446*/ 	.short	(.L_183 - .L_182)
	.align		4
.L_182:
        /*0448*/ 	.word	index@(_Z15gpukernelAMWNr3ILi16ELi13EEvPdS0_S0_iii)
        /*044c*/ 	.word	0x00000000


	//----- nvinfo : EIATTR_REGCOUNT
	.align		4
.L_183:
        /*0450*/ 	.byte	0x04, 0x2f
        /*0452*/ 	.short	(.L_185 - .L_184)
	.align		4
.L_184:
        /*0454*/ 	.word	index@(_Z15gpukernelAMWNr3ILi16ELi14EEvPdS0_S0_iii)
        /*0458*/ 	.word	0x00000020


	//----- nvinfo : EIATTR_FRAME_SIZE
	.align		4
.L_185:
        /*045c*/ 	.byte	0x04, 0x11
        /*045e*/ 	.short	(.L_187 - .L_186)
	.align		4
.L_186:
        /*0460*/ 	.word	index@(_Z15gpukernelAMWNr3ILi16ELi14EEvPdS0_S0_iii)
        /*0464*/ 	.word	0x00000000


	//----- nvinfo : EIATTR_REGCOUNT
	.align		4
.L_187:
        /*0468*/ 	.byte	0x04, 0x2f
        /*046a*/ 	.short	(.L_189 - .L_188)
	.align		4
.L_188:
        /*046c*/ 	.word	index@(_Z15gpukernelAMWNr3ILi16ELi15EEvPdS0_S0_iii)
        /*0470*/ 	.word	0x00000020


	//----- nvinfo : EIATTR_FRAME_SIZE
	.align		4
.L_189:
        /*0474*/ 	.byte	0x04, 0x11
        /*0476*/ 	.short	(.L_191 - .L_190)
	.align		4
.L_190:
        /*0478*/ 	.word	index@(_Z15gpukernelAMWNr3ILi16ELi15EEvPdS0_S0_iii)
        /*047c*/ 	.word	0x00000000


	//----- nvinfo : EIATTR_REGCOUNT
	.align		4
.L_191:
        /*0480*/ 	.byte	0x04, 0x2f
        /*0482*/ 	.short	(.L_193 - .L_192)
	.align		4
.L_192:
        /*0484*/ 	.word	index@(_Z15gpukernelAMWNr3ILi16ELi16EEvPdS0_S0_iii)
        /*0488*/ 	.word	0x00000020


	//----- nvinfo : EIATTR_FRAME_SIZE
	.align		4
.L_193:
        /*048c*/ 	.byte	0x04, 0x11
        /*048e*/ 	.short	(.L_195 - .L_194)
	.align		4
.L_194:
        /*0490*/ 	.word	index@(_Z15gpukernelAMWNr3ILi16ELi16EEvPdS0_S0_iii)
        /*0494*/ 	.word	0x00000000


	//----- nvinfo : EIATTR_REGCOUNT
	.align		4
.L_195:
        /*0498*/ 	.byte	0x04, 0x2f
        /*049a*/ 	.short	(.L_197 - .L_196)
	.align		4
.L_196:
        /*049c*/ 	.word	index@(_Z15gpukernelAMWNr3ILi16ELi17EEvPdS0_S0_iii)
        /*04a0*/ 	.word	0x00000020


	//----- nvinfo : EIATTR_FRAME_SIZE
	.align		4
.L_197:
        /*04a4*/ 	.byte	0x04, 0x11
        /*04a6*/ 	.short	(.L_199 - .L_198)
	.align		4
.L_198:
        /*04a8*/ 	.word	index@(_Z15gpukernelAMWNr3ILi16ELi17EEvPdS0_S0_iii)
        /*04ac*/ 	.word	0x00000000


	//----- nvinfo : EIATTR_REGCOUNT
	.align		4
.L_199:
        /*04b0*/ 	.byte	0x04, 0x2f
        /*04b2*/ 	.short	(.L_201 - .L_200)
	.align		4
.L_200:
        /*04b4*/ 	.word	index@(_Z15gpukernelAMWNr3ILi16ELi18EEvPdS0_S0_iii)
        /*04b8*/ 	.word	0x00000020


	//----- nvinfo : EIATTR_FRAME_SIZE
	.align		4
.L_201:
        /*04bc*/ 	.byte	0x04, 0x11
        /*04be*/ 	.short	(.L_203 - .L_202)
	.align		4
.L_202:
        /*04c0*/ 	.word	index@(_Z15gpukernelAMWNr3ILi16ELi18EEvPdS0_S0_iii)
        /*04c4*/ 	.word	0x00000000


	//----- nvinfo : EIATTR_REGCOUNT
	.align		4
.L_203:
        /*04c8*/ 	.byte	0x04, 0x2f
        /*04ca*/ 	.short	(.L_205 - .L_204)
	.align		4
.L_204:
        /*04cc*/ 	.word	index@(_Z15gpukernelAMWNr3ILi16ELi19EEvPdS0_S0_iii)
        /*04d0*/ 	.word	0x00000020


	//----- nvinfo : EIATTR_FRAME_SIZE
	.align		4
.L_205:
        /*04d4*/ 	.byte	0x04, 0x11
        /*04d6*/ 	.short	(.L_207 - .L_206)
	.align		4
.L_206:
        /*04d8*/ 	.word	index@(_Z15gpukernelAMWNr3ILi16ELi19EEvPdS0_S0_iii)
        /*04dc*/ 	.word	0x00000000


	//----- nvinfo : EIATTR_REGCOUNT
	.align		4
.L_207:
        /*04e0*/ 	.byte	0x04, 0x2f
        /*04e2*/ 	.short	(.L_209 - .L_208)
	.align		4
.L_208:
        /*04e4*/ 	.word	index@(_Z15gpukernelAMWNr3ILi16ELi20EEvPdS0_S0_iii)
        /*04e8*/ 	.word	0x00000020


	//----- nvinfo : EIATTR_FRAME_SIZE
	.align		4
.L_209:
        /*04ec*/ 	.byte	0x04, 0x11
        /*04ee*/ 	.short	(.L_211 - .L_210)
	.align		4
.L_210:
        /*04f0*/ 	.word	index@(_Z15gpukernelAMWNr3ILi16ELi20EEvPdS0_S0_iii)
        /*04f4*/ 	.word	0x00000000


	//----- nvinfo : EIATTR_REGCOUNT
	.align		4
.L_211:
        /*04f8*/ 	.byte	0x04, 0x2f
        /*04fa*/ 	.short	(.L_213 - .L_212)
	.align		4
.L_212:
        /*04fc*/ 	.word	index@(_Z15gpukernelAMWNr3ILi16ELi21EEvPdS0_S0_iii)
        /*0500*/ 	.word	0x00000020


	//----- nvinfo : EIATTR_FRAME_SIZE
	.align		4
.L_213:
        /*0504*/ 	.byte	0x04, 0x11
        /*0506*/ 	.short	(.L_215 - .L_214)
	.align		4
.L_214:
        /*0508*/ 	.word	index@(_Z15gpukernelAMWNr3ILi16ELi21EEvPdS0_S0_iii)
        /*050c*/ 	.word	0x00000000


	//----- nvinfo : EIATTR_REGCOUNT
	.align		4
.L_215:
        /*0510*/ 	.byte	0x04, 0x2f
        /*0512*/ 	.short	(.L_217 - .L_216)
	.align		4
.L_216:
        /*0514*/ 	.word	index@(_Z15gpukernelAMWNr3ILi16ELi22EEvPdS0_S0_iii)
        /*0518*/ 	.word	0x00000020


	//----- nvinfo : EIATTR_FRAME_SIZE
	.align		4
.L_217:
        /*051c*/ 	.byte	0x04, 0x11
        /*051e*/ 	.short	(.L_219 - .L_218)
	.align		4
.L_218:
        /*0520*/ 	.word	index@(_Z15gpukernelAMWNr3ILi16ELi22EEvPdS0_S0_iii)
        /*0524*/ 	.word	0x00000000


	//----- nvinfo : EIATTR_REGCOUNT
	.align		4
.L_219:
        /*0528*/ 	.byte	0x04, 0x2f
        /*052a*/ 	.short	(.L_221 - .L_220)
	.align		4
.L_220:
        /*052c*/ 	.word	index@(_Z15gpukernelAMWNr3ILi16ELi23EEvPdS0_S0_iii)
        /*0530*/ 	.word	0x00000020


	//----- nvinfo : EIATTR_FRAME_SIZE
	.align		4
.L_221:
        /*0534*/ 	.byte	0x04, 0x11
        /*0536*/ 	.short	(.L_223 - .L_222)
	.align		4
.L_222:
        /*0538*/ 	.word	index@(_Z15gpukernelAMWNr3ILi16ELi23EEvPdS0_S0_iii)
        /*053c*/ 	.word	0x00000000


	//----- nvinfo : EIATTR_REGCOUNT
	.align		4
.L_223:
        /*0540*/ 	.byte	0x04, 0x2f
        /*0542*/ 	.short	(.L_225 - .L_224)
	.align		4
.L_224:
        /*0544*/ 	.word	index@(_Z15gpukernelAMWNr3ILi16ELi24EEvPdS0_S0_iii)
        /*0548*/ 	.word	0x00000020


	//----- nvinfo : EIATTR_FRAME_SIZE
	.align		4
.L_225:
        /*054c*/ 	.byte	0x04, 0x11
        /*054e*/ 	.short	(.L_227 - .L_226)
	.align		4
.L_226:
        /*0550*/ 	.word	index@(_Z15gpukernelAMWNr3ILi16ELi24EEvPdS0_S0_iii)
        /*0554*/ 	.word	0x00000000


	//----- nvinfo : EIATTR_REGCOUNT
	.align		4
.L_227:
        /*0558*/ 	.byte	0x04, 0x2f
        /*055a*/ 	.short	(.L_229 - .L_228)
	.align		4
.L_228:
        /*055c*/ 	.word	index@(_Z15gpukernelAMWNr3ILi16ELi25EEvPdS0_S0_iii)
        /*0560*/ 	.word	0x00000020


	//----- nvinfo : EIATTR_FRAME_SIZE
	.align		4
.L_229:
        /*0564*/ 	.byte	0x04, 0x11
        /*0566*/ 	.short	(.L_231 - .L_230)
	.align		4
.L_230:
        /*0568*/ 	.word	index@(_Z15gpukernelAMWNr3ILi16ELi25EEvPdS0_S0_iii)
        /*056c*/ 	.word	0x00000000


	//----- nvinfo : EIATTR_REGCOUNT
	.align		4
.L_231:
        /*0570*/ 	.byte	0x04, 0x2f
        /*0572*/ 	.short	(.L_233 - .L_232)
	.align		4
.L_232:
        /*0574*/ 	.word	index@(_Z15gpukernelAMWNr3ILi16ELi26EEvPdS0_S0_iii)
        /*0578*/ 	.word	0x00000020


	//----- nvinfo : EIATTR_FRAME_SIZE
	.align		4
.L_233:
        /*057c*/ 	.byte	0x04, 0x11
        /*057e*/ 	.short	(.L_235 - .L_234)
	.align		4
.L_234:
        /*0580*/ 	.word	index@(_Z15gpukernelAMWNr3ILi16ELi26EEvPdS0_S0_iii)
        /*0584*/ 	.word	0x00000000


	//----- nvinfo : EIATTR_REGCOUNT
	.align		4
.L_235:
        /*0588*/ 	.byte	0x04, 0x2f
        /*058a*/ 	.short	(.L_237 - .L_236)
	.align		4
.L_236:
        /*058c*/ 	.word	index@(_Z15gpukernelAMWNr3ILi16ELi27EEvPdS0_S0_iii)
        /*0590*/ 	.word	0x00000020


	//----- nvinfo : EIATTR_FRAME_SIZE
	.align		4
.L_237:
        /*0594*/ 	.byte	0x04, 0x11
        /*0596*/ 	.short	(.L_239 - .L_238)
	.align		4
.L_238:
        /*0598*/ 	.word	index@(_Z15gpukernelAMWNr3ILi16ELi27EEvPdS0_S0_iii)
        /*059c*/ 	.word	0x00000000


	//----- nvinfo : EIATTR_REGCOUNT
	.align		4
.L_239:
        /*05a0*/ 	.byte	0x04, 0x2f
        /*05a2*/ 	.short	(.L_241 - .L_240)
	.align		4
.L_240:
        /*05a4*/ 	.word	index@(_Z15gpukernelAMWNr3ILi16ELi28EEvPdS0_S0_iii)
        /*05a8*/ 	.word	0x00000020


	//----- nvinfo : EIATTR_FRAME_SIZE
	.align		4
.L_241:
        /*05ac*/ 	.byte	0x04, 0x11
        /*05ae*/ 	.short	(.L_243 - .L_242)
	.align		4
.L_242:
        /*05b0*/ 	.word	index@(_Z15gpukernelAMWNr3ILi16ELi28EEvPdS0_S0_iii)
        /*05b4*/ 	.word	0x00000000


	//----- nvinfo : EIATTR_REGCOUNT
	.align		4
.L_243:
        /*05b8*/ 	.byte	0x04, 0x2f
        /*05ba*/ 	.short	(.L_245 - .L_244)
	.align		4
.L_244:
        /*05bc*/ 	.word	index@(_Z15gpukernelAMWNr3ILi16ELi29EEvPdS0_S0_iii)
        /*05c0*/ 	.word	0x00000020


	//----- nvinfo : EIATTR_FRAME_SIZE
	.align		4
.L_245:
        /*05c4*/ 	.byte	0x04, 0x11
        /*05c6*/ 	.short	(.L_247 - .L_246)
	.align		4
.L_246:
        /*05c8*/ 	.word	index@(_Z15gpukernelAMWNr3ILi16ELi29EEvPdS0_S0_iii)
        /*05cc*/ 	.word	0x00000000


	//----- nvinfo : EIATTR_REGCOUNT
	.align		4
.L_247:
        /*05d0*/ 	.byte	0x04, 0x2f
        /*05d2*/ 	.short	(.L_249 - .L_248)
	.align		4
.L_248:
        /*05d4*/ 	.word	index@(_Z15gpukernelAMWNr3ILi16ELi30EEvPdS0_S0_iii)
        /*05d8*/ 	.word	0x00000020


	//----- nvinfo : EIATTR_FRAME_SIZE
	.align		4
.L_249:
        /*05dc*/ 	.byte	0x04, 0x11
        /*05de*/ 	.short	(.L_251 - .L_250)
	.align		4
.L_250:
        /*05e0*/ 	.word	index@(_Z15gpukernelAMWNr3ILi16ELi30EEvPdS0_S0_iii)
        /*05e4*/ 	.word	0x00000000


	//----- nvinfo : EIATTR_REGCOUNT
	.align		4
.L_251:
        /*05e8*/ 	.byte	0x04, 0x2f
        /*05ea*/ 	.short	(.L_253 - .L_252)
	.align		4
.L_252:
        /*05ec*/ 	.word	index@(_Z15gpukernelAMWNr3ILi16ELi31EEvPdS0_S0_iii)
        /*05f0*/ 	.word	0x00000020


	//----- nvinfo : EIATTR_FRAME_SIZE
	.align		4
.L_253:
        /*05f4*/ 	.byte	0x04, 0x11
        /*05f6*/ 	.short	(.L_255 - .L_254)
	.align		4
.L_254:
        /*05f8*/ 	.word	index@(_Z15gpukernelAMWNr3ILi16ELi31EEvPdS0_S0_iii)
        /*05fc*/ 	.word	0x00000000


	//----- nvinfo : EIATTR_REGCOUNT
	.align		4
.L_255:
        /*0600*/ 	.byte	0x04, 0x2f
        /*0602*/ 	.short	(.L_257 - .L_256)
	.align		4
.L_256:
        /*0604*/ 	.word	index@(_Z15gpukernelAMWNr3ILi16ELi32EEvPdS0_S0_iii)
        /*0608*/ 	.word	0x00000020


	//----- nvinfo : EIATTR_FRAME_SIZE
	.align		4
.L_257:
        /*060c*/ 	.byte	0x04, 0x11
        /*060e*/ 	.short	(.L_259 - .L_258)
	.align		4
.L_258:
        /*0610*/ 	.word	index@(_Z15gpukernelAMWNr3ILi16ELi32EEvPdS0_S0_iii)
        /*0614*/ 	.word	0x00000000


	//----- nvinfo : EIATTR_REGCOUNT
	.align		4
.L_259:
        /*0618*/ 	.byte	0x04, 0x2f
        /*061a*/ 	.short	(.L_261 - .L_260)
	.align		4
.L_260:
        /*061c*/ 	.word	index@(_Z15gpukernelAMWNr3ILi8ELi1EEvPdS0_S0_iii)
        /*0620*/ 	.word	0x00000020


	//----- nvinfo : EIATTR_FRAME_SIZE
	.align		4
.L_261:
        /*0624*/ 	.byte	0x04, 0x11
        /*0626*/ 	.short	(.L_263 - .L_262)
	.align		4
.L_262:
        /*0628*/ 	.word	index@(_Z15gpukernelAMWNr3ILi8ELi1EEvPdS0_S0_iii)
        /*062c*/ 	.word	0x00000000


	//----- nvinfo : EIATTR_REGCOUNT
	.align		4
.L_263:
        /*0630*/ 	.byte	0x04, 0x2f
        /*0632*/ 	.short	(.L_265 - .L_264)
	.align		4
.L_264:
        /*0634*/ 	.word	index@(_Z15gpukernelAMWNr3ILi8ELi2EEvPdS0_S0_iii)
        /*0638*/ 	.word	0x00000020


	//----- nvinfo : EIATTR_FRAME_SIZE
	.align		4
.L_265:
        /*063c*/ 	.byte	0x04, 0x11
        /*063e*/ 	.short	(.L_267 - .L_266)
	.align		4
.L_266:
        /*0640*/ 	.word	index@(_Z15gpukernelAMWNr3ILi8ELi2EEvPdS0_S0_iii)
        /*0644*/ 	.word	0x00000000


	//----- nvinfo : EIATTR_REGCOUNT
	.align		4
.L_267:
        /*0648*/ 	.byte	0x04, 0x2f
        /*064a*/ 	.short	(.L_269 - .L_268)
	.align		4
.L_268:
        /*064c*/ 	.word	index@(_Z15gpukernelAMWNr3ILi8ELi3EEvPdS0_S0_iii)
        /*0650*/ 	.word	0x00000020


	//----- nvinfo : EIATTR_FRAME_SIZE
	.align		4
.L_269:
        /*0654*/ 	.byte	0x04, 0x11
        /*0656*/ 	.short	(.L_271 - .L_270)
	.align		4
.L_270:
        /*0658*/ 	.word	index@(_Z15gpukernelAMWNr3ILi8ELi3EEvPdS0_S0_iii)
        /*065c*/ 	.word	0x00000000


	//----- nvinfo : EIATTR_REGCOUNT
	.align		4
.L_271:
        /*0660*/ 	.byte	0x04, 0x2f
        /*0662*/ 	.short	(.L_273 - .L_272)
	.align		4
.L_272:
        /*0664*/ 	.word	index@(_Z15gpukernelAMWNr3ILi8ELi4EEvPdS0_S0_iii)
        /*0668*/ 	.word	0x00000020


	//----- nvinfo : EIATTR_FRAME_SIZE
	.align		4
.L_273:
        /*066c*/ 	.byte	0x04, 0x11
        /*066e*/ 	.short	(.L_275 - .L_274)
	.align		4
.L_274:
        /*0670*/ 	.word	index@(_Z15gpukernelAMWNr3ILi8ELi4EEvPdS0_S0_iii)
        /*0674*/ 	.word	0x00000000


	//----- nvinfo : EIATTR_REGCOUNT
	.align		4
.L_275:
        /*0678*/ 	.byte	0x04, 0x2f
        /*067a*/ 	.short	(.L_277 - .L_276)
	.align		4
.L_276:
        /*067c*/ 	.word	index@(_Z15gpukernelAMWNr3ILi8ELi5EEvPdS0_S0_iii)
        /*0680*/ 	.word	0x00000020


	//----- nvinfo : EIATTR_FRAME_SIZE
	.align		4
.L_277:
        /*0684*/ 	.byte	0x04, 0x11
        /*0686*/ 	.short	(.L_279 - .L_278)
	.align		4
.L_278:
        /*0688*/ 	.word	index@(_Z15gpukernelAMWNr3ILi8ELi5EEvPdS0_S0_iii)
        /*068c*/ 	.word	0x00000000


	//----- nvinfo : EIATTR_REGCOUNT
	.align		4
.L_279:
        /*0690*/ 	.byte	0x04, 0x2f
        /*0692*/ 	.short	(.L_281 - .L_280)
	.align		4
.L_280:
        /*0694*/ 	.word	index@(_Z15gpukernelAMWNr3ILi8ELi6EEvPdS0_S0_iii)
        /*0698*/ 	.word	0x00000020


	//----- nvinfo : EIATTR_FRAME_SIZE
	.align		4
.L_281:
        /*069c*/ 	.byte	0x04, 0x11
        /*069e*/ 	.short	(.L_283 - .L_282)
	.align		4
.L_282:
        /*06a0*/ 	.word	index@(_Z15gpukernelAMWNr3ILi8ELi6EEvPdS0_S0_iii)
        /*06a4*/ 	.word	0x00000000


	//----- nvinfo : EIATTR_REGCOUNT
	.align		4
.L_283:
        /*06a8*/ 	.byte	0x04, 0x2f
        /*06aa*/ 	.short	(.L_285 - .L_284)
	.align		4
.L_284:
        /*06ac*/ 	.word	index@(_Z15gpukernelAMWNr3ILi8ELi7EEvPdS0_S0_iii)
        /*06b0*/ 	.word	0x00000020


	//----- nvinfo : EIATTR_FRAME_SIZE
	.align		4
.L_285:
        /*06b4*/ 	.byte	0x04, 0x11
        /*06b6*/ 	.short	(.L_287 - .L_286)
	.align		4
.L_286:
        /*06b8*/ 	.word	index@(_Z15gpukernelAMWNr3ILi8ELi7EEvPdS0_S0_iii)
        /*06bc*/ 	.word	0x00000000


	//----- nvinfo : EIATTR_REGCOUNT
	.align		4
.L_287:
        /*06c0*/ 	.byte	0x04, 0x2f
        /*06c2*/ 	.short	(.L_289 - .L_288)
	.align		4
.L_288:
        /*06c4*/ 	.word	index@(_Z15gpukernelAMWNr3ILi8ELi8EEvPdS0_S0_iii)
        /*06c8*/ 	.word	0x00000020


	//----- nvinfo : EIATTR_FRAME_SIZE
	.align		4
.L_289:
        /*06cc*/ 	.byte	0x04, 0x11
        /*06ce*/ 	.short	(.L_291 - .L_290)
	.align		4
.L_290:
        /*06d0*/ 	.word	index@(_Z15gpukernelAMWNr3ILi8ELi8EEvPdS0_S0_iii)
        /*06d4*/ 	.word	0x00000000


	//----- nvinfo : EIATTR_REGCOUNT
	.align		4
.L_291:
        /*06d8*/ 	.byte	0x04, 0x2f
        /*06da*/ 	.short	(.L_293 - .L_292)
	.align		4
.L_292:
        /*06dc*/ 	.word	index@(_Z15gpukernelAMWNr3ILi8ELi9EEvPdS0_S0_iii)
        /*06e0*/ 	.word	0x00000020


	//----- nvinfo : EIATTR_FRAME_SIZE
	.align		4
.L_293:
        /*06e4*/ 	.byte	0x04, 0x11
        /*06e6*/ 	.short	(.L_295 - .L_294)
	.align		4
.L_294:
        /*06e8*/ 	.word	index@(_Z15gpukernelAMWNr3ILi8ELi9EEvPdS0_S0_iii)
        /*06ec*/ 	.word	0x00000000


	//----- nvinfo : EIATTR_REGCOUNT
	.align		4
.L_295:
        /*06f0*/ 	.byte	0x04, 0x2f
        /*06f2*/ 	.short	(.L_297 - .L_296)
	.align		4
.L_296:
        /*06f4*/ 	.word	index@(_Z15gpukernelAMWNr3ILi8ELi10EEvPdS0_S0_iii)
        /*06f8*/ 	.word	0x00000020


	//----- nvinfo : EIATTR_FRAME_SIZE
	.align		4
.L_297:
        /*06fc*/ 	.byte	0x04, 0x11
        /*06fe*/ 	.short	(.L_299 - .L_298)
	.align		4
.L_298:
        /*0700*/ 	.word	index@(_Z15gpukernelAMWNr3ILi8ELi10EEvPdS0_S0_iii)
        /*0704*/ 	.word	0x00000000


	//----- nvinfo : EIATTR_REGCOUNT
	.align		4
.L_299:
        /*0708*/ 	.byte	0x04, 0x2f
        /*070a*/ 	.short	(.L_301 - .L_300)
	.align		4
.L_300:
        /*070c*/ 	.word	index@(_Z15gpukernelAMWNr3ILi8ELi11EEvPdS0_S0_iii)
        /*0710*/ 	.word	0x00000020


	//----- nvinfo : EIATTR_FRAME_SIZE
	.align		4
.L_301:
        /*0714*/ 	.byte	0x04, 0x11
        /*0716*/ 	.short	(.L_303 - .L_302)
	.align		4
.L_302:
        /*0718*/ 	.word	index@(_Z15gpukernelAMWNr3ILi8ELi11EEvPdS0_S0_iii)
        /*071c*/ 	.word	0x00000000


	//----- nvinfo : EIATTR_REGCOUNT
	.align		4
.L_303:
        /*0720*/ 	.byte	0x04, 0x2f
        /*0722*/ 	.short	(.L_305 - .L_304)
	.align		4
.L_304:
        /*0724*/ 	.word	index@(_Z15gpukernelAMWNr3ILi8ELi12EEvPdS0_S0_iii)
        /*0728*/ 	.word	0x00000020


	//----- nvinfo : EIATTR_FRAME_SIZE
	.align		4
.L_305:
        /*072c*/ 	.byte	0x04, 0x11
        /*072e*/ 	.short	(.L_307 - .L_306)
	.align		4
.L_306:
        /*0730*/ 	.word	index@(_Z15gpukernelAMWNr3ILi8ELi12EEvPdS0_S0_iii)
        /*0734*/ 	.word	0x00000000


	//----- nvinfo : EIATTR_REGCOUNT
	.align		4
.L_307:
        /*0738*/ 	.byte	0x04, 0x2f
        /*073a*/ 	.short	(.L_309 - .L_308)
	.align		4
.L_308:
        /*073c*/ 	.word	index@(_Z15gpukernelAMWNr3ILi8ELi13EEvPdS0_S0_iii)
        /*0740*/ 	.word	0x00000020


	//----- nvinfo : EIATTR_FRAME_SIZE
	.align		4
.L_309:
        /*0744*/ 	.byte	0x04, 0x11
        /*0746*/ 	.short	(.L_311 - .L_310)
	.align		4
.L_310:
        /*0748*/ 	.word	index@(_Z15gpukernelAMWNr3ILi8ELi13EEvPdS0_S0_iii)
        /*074c*/ 	.word	0x00000000


	//----- nvinfo : EIATTR_REGCOUNT
	.align		4
.L_311:
        /*0750*/ 	.byte	0x04, 0x2f
        /*0752*/ 	.short	(.L_313 - .L_312)
	.align		4
.L_312:
        /*0754*/ 	.word	index@(_Z15gpukernelAMWNr3ILi8ELi14EEvPdS0_S0_iii)
        /*0758*/ 	.word	0x00000020


	//----- nvinfo : EIATTR_FRAME_SIZE
	.align		4
.L_313:
        /*075c*/ 	.byte	0x04, 0x11
        /*075e*/ 	.short	(.L_315 - .L_314)
	.align		4
.L_314:
        /*0760*/ 	.word	index@(_Z15gpukernelAMWNr3ILi8ELi14EEvPdS0_S0_iii)
        /*0764*/ 	.word	0x00000000


	//----- nvinfo : EIATTR_REGCOUNT
	.align		4
.L_315:
        /*0768*/ 	.byte	0x04, 0x2f
        /*076a*/ 	.short	(.L_317 - .L_316)
	.align		4
.L_316:
        /*076c*/ 	.word	index@(_Z15gpukernelAMWNr3ILi8ELi15EEvPdS0_S0_iii)
        /*0770*/ 	.word	0x00000020


	//----- nvinfo : EIATTR_FRAME_SIZE
	.align		4
.L_317:
        /*0774*/ 	.byte	0x04, 0x11
        /*0776*/ 	.short	(.L_319 - .L_318)
	.align		4
.L_318:
        /*0778*/ 	.word	index@(_Z15gpukernelAMWNr3ILi8ELi15EEvPdS0_S0_iii)
        /*077c*/ 	.word	0x00000000


	//----- nvinfo : EIATTR_REGCOUNT
	.align		4
.L_319:
        /*0780*/ 	.byte	0x04, 0x2f
        /*0782*/ 	.short	(.L_321 - .L_320)
	.align		4
.L_320:
        /*0784*/ 	.word	index@(_Z15gpukernelAMWNr3ILi8ELi16EEvPdS0_S0_iii)
        /*0788*/ 	.word	0x00000020


	//----- nvinfo : EIATTR_FRAME_SIZE
	.align		4
.L_321:
        /*078c*/ 	.byte	0x04, 0x11
        /*078e*/ 	.short	(.L_323 - .L_322)
	.align		4
.L_322:
        /*0790*/ 	.word	index@(_Z15gpukernelAMWNr3ILi8ELi16EEvPdS0_S0_iii)
        /*0794*/ 	.word	0x00000000


	//----- nvinfo : EIATTR_REGCOUNT
	.align		4
.L_323:
        /*0798*/ 	.byte	0x04, 0x2f
        /*079a*/ 	.short	(.L_325 - .L_324)
	.align		4
.L_324:
        /*079c*/ 	.word	index@(_Z15gpukernelAMWNr3ILi8ELi17EEvPdS0_S0_iii)
        /*07a0*/ 	.word	0x00000020


	//----- nvinfo : EIATTR_FRAME_SIZE
	.align		4
.L_325:
        /*07a4*/ 	.byte	0x04, 0x11
        /*07a6*/ 	.short	(.L_327 - .L_326)
	.align		4
.L_326:
        /*07a8*/ 	.word	index@(_Z15gpukernelAMWNr3ILi8ELi17EEvPdS0_S0_iii)
        /*07ac*/ 	.word	0x00000000


	//----- nvinfo : EIATTR_REGCOUNT
	.align		4
.L_327:
        /*07b0*/ 	.byte	0x04, 0x2f
        /*07b2*/ 	.short	(.L_329 - .L_328)
	.align		4
.L_328:
        /*07b4*/ 	.word	index@(_Z15gpukernelAMWNr3ILi8ELi18EEvPdS0_S0_iii)
        /*07b8*/ 	.word	0x00000020


	//----- nvinfo : EIATTR_FRAME_SIZE
	.align		4
.L_329:
        /*07bc*/ 	.byte	0x04, 0x11
        /*07be*/ 	.short	(.L_331 - .L_330)
	.align		4
.L_330:
        /*07c0*/ 	.word	index@(_Z15gpukernelAMWNr3ILi8ELi18EEvPdS0_S0_iii)
        /*07c4*/ 	.word	0x00000000


	//----- nvinfo : EIATTR_REGCOUNT
	.align		4
.L_331:
        /*07c8*/ 	.byte	0x04, 0x2f
        /*07ca*/ 	.short	(.L_333 - .L_332)
	.align		4
.L_332:
        /*07cc*/ 	.word	index@(_Z15gpukernelAMWNr3ILi8ELi19EEvPdS0_S0_iii)
        /*07d0*/ 	.word	0x00000020


	//----- nvinfo : EIATTR_FRAME_SIZE
	.align		4
.L_333:
        /*07d4*/ 	.byte	0x04, 0x11
        /*07d6*/ 	.short	(.L_335 - .L_334)
	.align		4
.L_334:
        /*07d8*/ 	.word	index@(_Z15gpukernelAMWNr3ILi8ELi19EEvPdS0_S0_iii)
        /*07dc*/ 	.word	0x00000000


	//----- nvinfo : EIATTR_REGCOUNT
	.align		4
.L_335:
        /*07e0*/ 	.byte	0x04, 0x2f
        /*07e2*/ 	.short	(.L_337 - .L_336)
	.align		4
.L_336:
        /*07e4*/ 	.word	index@(_Z15gpukernelAMWNr3ILi8ELi20EEvPdS0_S0_iii)
        /*07e8*/ 	.word	0x00000020


	//----- nvinfo : EIATTR_FRAME_SIZE
	.align		4
.L_337:
        /*07ec*/ 	.byte	0x04, 0x11
        /*07ee*/ 	.short	(.L_339 - .L_338)
	.align		4
.L_338:
        /*07f0*/ 	.word	index@(_Z15gpukernelAMWNr3ILi8ELi20EEvPdS0_S0_iii)
        /*07f4*/ 	.word	0x00000000


	//----- nvinfo : EIATTR_REGCOUNT
	.align		4
.L_339:
        /*07f8*/ 	.byte	0x04, 0x2f
        /*07fa*/ 	.short	(.L_341 - .L_340)
	.align		4
.L_340:
        /*07fc*/ 	.word	index@(_Z15gpukernelAMWNr3ILi8ELi21EEvPdS0_S0_iii)
        /*0800*/ 	.word	0x00000020


	//----- nvinfo : EIATTR_FRAME_SIZE
	.align		4
.L_341:
        /*0804*/ 	.byte	0x04, 0x11
        /*0806*/ 	.short	(.L_343 - .L_342)
	.align		4
.L_342:
        /*0808*/ 	.word	index@(_Z15gpukernelAMWNr3ILi8ELi21EEvPdS0_S0_iii)
        /*080c*/ 	.word	0x00000000


	//----- nvinfo : EIATTR_REGCOUNT
	.align		4
.L_343:
        /*0810*/ 	.byte	0x04, 0x2f
        /*0812*/ 	.short	(.L_345 - .L_344)
	.align		4
.L_344:
        /*0814*/ 	.word	index@(_Z15gpukernelAMWNr3ILi8ELi22EEvPdS0_S0_iii)
        /*0818*/ 	.word	0x00000020


	//----- nvinfo : EIATTR_FRAME_SIZE
	.align		4
.L_345:
        /*081c*/ 	.byte	0x04, 0x11
        /*081e*/ 	.short	(.L_347 - .L_346)
	.align		4
.L_346:
        /*0820*/ 	.word	index@(_Z15gpukernelAMWNr3ILi8ELi22EEvPdS0_S0_iii)
        /*0824*/ 	.word	0x00000000


	//----- nvinfo : EIATTR_REGCOUNT
	.align		4
.L_347:
        /*0828*/ 	.byte	0x04, 0x2f
        /*082a*/ 	.short	(.L_349 - .L_348)
	.align		4
.L_348:
        /*082c*/ 	.word	index@(_Z15gpukernelAMWNr3ILi8ELi23EEvPdS0_S0_iii)
        /*0830*/ 	.word	0x00000020


	//----- nvinfo : EIATTR_FRAME_SIZE
	.align		4
.L_349:
        /*0834*/ 	.byte	0x04, 0x11
        /*0836*/ 	.short	(.L_351 - .L_350)
	.align		4
.L_350:
        /*0838*/ 	.word	index@(_Z15gpukernelAMWNr3ILi8ELi23EEvPdS0_S0_iii)
        /*083c*/ 	.word	0x00000000


	//----- nvinfo : EIATTR_REGCOUNT
	.align		4
.L_351:
        /*0840*/ 	.byte	0x04, 0x2f
        /*0842*/ 	.short	(.L_353 - .L_352)
	.align		4
.L_352:
        /*0844*/ 	.word	index@(_Z15gpukernelAMWNr3ILi8ELi24EEvPdS0_S0_iii)
        /*0848*/ 	.word	0x00000020


	//----- nvinfo : EIATTR_FRAME_SIZE
	.align		4
.L_353:
        /*084c*/ 	.byte	0x04, 0x11
        /*084e*/ 	.short	(.L_355 - .L_354)
	.align		4
.L_354:
        /*0850*/ 	.word	index@(_Z15gpukernelAMWNr3ILi8ELi24EEvPdS0_S0_iii)
        /*0854*/ 	.word	0x00000000


	//----- nvinfo : EIATTR_REGCOUNT
	.align		4
.L_355:
        /*0858*/ 	.byte	0x04, 0x2f
        /*085a*/ 	.short	(.L_357 - .L_356)
	.align		4
.L_356:
        /*085c*/ 	.word	index@(_Z15gpukernelAMWNr3ILi8ELi25EEvPdS0_S0_iii)
        /*0860*/ 	.word	0x00000020


	//----- nvinfo : EIATTR_FRAME_SIZE
	.align		4
.L_357:
        /*0864*/ 	.byte	0x04, 0x11
        /*0866*/ 	.short	(.L_359 - .L_358)
	.align		4
.L_358:
        /*0868*/ 	.word	index@(_Z15gpukernelAMWNr3ILi8ELi25EEvPdS0_S0_iii)
        /*086c*/ 	.word	0x00000000


	//----- nvinfo : EIATTR_REGCOUNT
	.align		4
.L_359:
        /*0870*/ 	.byte	0x04, 0x2f
        /*0872*/ 	.short	(.L_361 - .L_360)
	.align		4
.L_360:
        /*0874*/ 	.word	index@(_Z15gpukernelAMWNr3ILi8ELi26EEvPdS0_S0_iii)
        /*0878*/ 	.word	0x00000020


	//----- nvinfo : EIATTR_FRAME_SIZE
	.align		4
.L_361:
        /*087c*/ 	.byte	0x04, 0x11
        /*087e*/ 	.short	(.L_363 - .L_362)
	.align		4
.L_362:
        /*0880*/ 	.word	index@(_Z15gpukernelAMWNr3ILi8ELi26EEvPdS0_S0_iii)
        /*0884*/ 	.word	0x00000000


	//----- nvinfo : EIATTR_REGCOUNT
	.align		4
.L_363:
        /*0888*/ 	.byte	0x04, 0x2f
        /*088a*/ 	.short	(.L_365 - .L_364)
	.align		4
.L_364:
        /*088c*/ 	.word	index@(_Z15gpukernelAMWNr3ILi8ELi27EEvPdS0_S0_iii)
        /*0890*/ 	.word	0x00000020


	//----- nvinfo : EIATTR_FRAME_SIZE
	.align		4
.L_365:
        /*0894*/ 	.byte	0x04, 0x11
        /*0896*/ 	.short	(.L_367 - .L_366)
	.align		4
.L_366:
        /*0898*/ 	.word	index@(_Z15gpukernelAMWNr3ILi8ELi27EEvPdS0_S0_iii)
        /*089c*/ 	.word	0x00000000


	//----- nvinfo : EIATTR_REGCOUNT
	.align		4
.L_367:
        /*08a0*/ 	.byte	0x04, 0x2f
        /*08a2*/ 	.short	(.L_369 - .L_368)
	.align		4
.L_368:
        /*08a4*/ 	.word	index@(_Z15gpukernelAMWNr3ILi8ELi28EEvPdS0_S0_iii)
        /*08a8*/ 	.word	0x00000020


	//----- nvinfo : EIATTR_FRAME_SIZE
	.align		4
.L_369:
        /*08ac*/ 	.byte	0x04, 0x11
        /*08ae*/ 	.short	(.L_371 - .L_370)
	.align		4
.L_370:
        /*08b0*/ 	.word	index@(_Z15gpukernelAMWNr3ILi8ELi28EEvPdS0_S0_iii)
        /*08b4*/ 	.word	0x00000000


	//----- nvinfo : EIATTR_REGCOUNT
	.align		4
.L_371:
        /*08b8*/ 	.byte	0x04, 0x2f
        /*08ba*/ 	.short	(.L_373 - .L_372)
	.align		4
.L_372:
        /*08bc*/ 	.word	index@(_Z15gpukernelAMWNr3ILi8ELi29EEvPdS0_S0_iii)
        /*08c0*/ 	.word	0x00000020


	//----- nvinfo : EIATTR_FRAME_SIZE
	.align		4
.L_373:
        /*08c4*/ 	.byte	0x04, 0x11
        /*08c6*/ 	.short	(.L_375 - .L_374)
	.align		4
.L_374:
        /*08c8*/ 	.word	index@(_Z15gpukernelAMWNr3ILi8ELi29EEvPdS0_S0_iii)
        /*08cc*/ 	.word	0x00000000


	//----- nvinfo : EIATTR_REGCOUNT
	.align		4
.L_375:
        /*08d0*/ 	.byte	0x04, 0x2f
        /*08d2*/ 	.short	(.L_377 - .L_376)
	.align		4
.L_376:
        /*08d4*/ 	.word	index@(_Z15gpukernelAMWNr3ILi8ELi30EEvPdS0_S0_iii)
        /*08d8*/ 	.word	0x00000020


	//----- nvinfo : EIATTR_FRAME_SIZE
	.align		4
.L_377:
        /*08dc*/ 	.byte	0x04, 0x11
        /*08de*/ 	.short	(.L_379 - .L_378)
	.align		4
.L_378:
        /*08e0*/ 	.word	index@(_Z15gpukernelAMWNr3ILi8ELi30EEvPdS0_S0_iii)
        /*08e4*/ 	.word	0x00000000


	//----- nvinfo : EIATTR_REGCOUNT
	.align		4
.L_379:
        /*08e8*/ 	.byte	0x04, 0x2f
        /*08ea*/ 	.short	(.L_381 - .L_380)
	.align		4
.L_380:
        /*08ec*/ 	.word	index@(_Z15gpukernelAMWNr3ILi8ELi31EEvPdS0_S0_iii)
        /*08f0*/ 	.word	0x00000020


	//----- nvinfo : EIATTR_FRAME_SIZE
	.align		4
.L_381:
        /*08f4*/ 	.byte	0x04, 0x11
        /*08f6*/ 	.short	(.L_383 - .L_382)
	.align		4
.L_382:
        /*08f8*/ 	.word	index@(_Z15gpukernelAMWNr3ILi8ELi31EEvPdS0_S0_iii)
        /*08fc*/ 	.word	0x00000000


	//----- nvinfo : EIATTR_REGCOUNT
	.align		4
.L_383:
        /*0900*/ 	.byte	0x04, 0x2f
        /*0902*/ 	.short	(.L_385 - .L_384)
	.align		4
.L_384:
        /*0904*/ 	.word	index@(_Z15gpukernelAMWNr3ILi8ELi32EEvPdS0_S0_iii)
        /*0908*/ 	.word	0x00000020


	//----- nvinfo : EIATTR_FRAME_SIZE
	.align		4
.L_385:
        /*090c*/ 	.byte	0x04, 0x11
        /*090e*/ 	.short	(.L_387 - .L_386)
	.align		4
.L_386:
        /*0910*/ 	.word	index@(_Z15gpukernelAMWNr3ILi8ELi32EEvPdS0_S0_iii)
        /*0914*/ 	.word	0x00000000


	//----- nvinfo : EIATTR_REGCOUNT
	.align		4
.L_387:
        /*0918*/ 	.byte	0x04, 0x2f
        /*091a*/ 	.short	(.L_389 - .L_388)
	.align		4
.L_388:
        /*091c*/ 	.word	index@(_Z15gpukernelAMWNr3ILi4ELi1EEvPdS0_S0_iii)
        /*0920*/ 	.word	0x00000020


	//----- nvinfo : EIATTR_FRAME_SIZE
	.align		4
.L_389:
        /*0924*/ 	.byte	0x04, 0x11
        /*0926*/ 	.short	(.L_391 - .L_390)
	.align		4
.L_390:
        /*0928*/ 	.word	index@(_Z15gpukernelAMWNr3ILi4ELi1EEvPdS0_S0_iii)
        /*092c*/ 	.word	0x00000000


	//----- nvinfo : EIATTR_REGCOUNT
	.align		4
.L_391:
        /*0930*/ 	.byte	0x04, 0x2f
        /*0932*/ 	.short	(.L_393 - .L_392)
	.align		4
.L_392:
        /*0934*/ 	.word	index@(_Z15gpukernelAMWNr3ILi4ELi2EEvPdS0_S0_iii)
        /*0938*/ 	.word	0x00000020


	//----- nvinfo : EIATTR_FRAME_SIZE
	.align		4
.L_393:
        /*093c*/ 	.byte	0x04, 0x11
        /*093e*/ 	.short	(.L_395 - .L_394)
	.align		4
.L_394:
        /*0940*/ 	.word	index@(_Z15gpukernelAMWNr3ILi4ELi2EEvPdS0_S0_iii)
        /*0944*/ 	.word	0x00000000


	//----- nvinfo : EIATTR_REGCOUNT
	.align		4
.L_395:
        /*0948*/ 	.byte	0x04, 0x2f
        /*094a*/ 	.short	(.L_397 - .L_396)
	.align		4
.L_396:
        /*094c*/ 	.word	index@(_Z15gpukernelAMWNr3ILi4ELi3EEvPdS0_S0_iii)
        /*0950*/ 	.word	0x00000020


	//----- nvinfo : EIATTR_FRAME_SIZE
	.align		4
.L_397:
        /*0954*/ 	.byte	0x04, 0x11
        /*0956*/ 	.short	(.L_399 - .L_398)
	.align		4
.L_398:
        /*0958*/ 	.word	index@(_Z15gpukernelAMWNr3ILi4ELi3EEvPdS0_S0_iii)
        /*095c*/ 	.word	0x00000000


	//----- nvinfo : EIATTR_REGCOUNT
	.align		4
.L_399:
        /*0960*/ 	.byte	0x04, 0x2f
        /*0962*/ 	.short	(.L_401 - .L_400)
	.align		4
.L_400:
        /*0964*/ 	.word	index@(_Z15gpukernelAMWNr3ILi4ELi4EEvPdS0_S0_iii)
        /*0968*/ 	.word	0x00000020


	//----- nvinfo : EIATTR_FRAME_SIZE
	.align		4
.L_401:
        /*096c*/ 	.byte	0x04, 0x11
        /*096e*/ 	.short	(.L_403 - .L_402)
	.align		4
.L_402:
        /*0970*/ 	.word	index@(_Z15gpukernelAMWNr3ILi4ELi4EEvPdS0_S0_iii)
        /*0974*/ 	.word	0x00000000


	//----- nvinfo : EIATTR_REGCOUNT
	.align		4
.L_403:
        /*0978*/ 	.byte	0x04, 0x2f
        /*097a*/ 	.short	(.L_405 - .L_404)
	.align		4
.L_404:
        /*097c*/ 	.word	index@(_Z15gpukernelAMWNr3ILi4ELi5EEvPdS0_S0_iii)
        /*0980*/ 	.word	0x00000020


	//----- nvinfo : EIATTR_FRAME_SIZE
	.align		4
.L_405:
        /*0984*/ 	.byte	0x04, 0x11
        /*0986*/ 	.short	(.L_407 - .L_406)
	.align		4
.L_406:
        /*0988*/ 	.word	index@(_Z15gpukernelAMWNr3ILi4ELi5EEvPdS0_S0_iii)
        /*098c*/ 	.word	0x00000000


	//----- nvinfo : EIATTR_REGCOUNT
	.align		4
.L_407:
        /*0990*/ 	.byte	0x04, 0x2f
        /*0992*/ 	.short	(.L_409 - .L_408)
	.align		4
.L_408:
        /*0994*/ 	.word	index@(_Z15gpukernelAMWNr3ILi4ELi6EEvPdS0_S0_iii)
        /*0998*/ 	.word	0x00000020


	//----- nvinfo : EIATTR_FRAME_SIZE
	.align		4
.L_409:
        /*099c*/ 	.byte	0x04, 0x11
        /*099e*/ 	.short	(.L_411 - .L_410)
	.align		4
.L_410:
        /*09a0*/ 	.word	index@(_Z15gpukernelAMWNr3ILi4ELi6EEvPdS0_S0_iii)
        /*09a4*/ 	.word	0x00000000


	//----- nvinfo : EIATTR_REGCOUNT
	.align		4
.L_411:
        /*09a8*/ 	.byte	0x04, 0x2f
        /*09aa*/ 	.short	(.L_413 - .L_412)
	.align		4
.L_412:
        /*09ac*/ 	.word	index@(_Z15gpukernelAMWNr3ILi4ELi7EEvPdS0_S0_iii)
        /*09b0*/ 	.word	0x00000020


	//----- nvinfo : EIATTR_FRAME_SIZE
	.align		4
.L_413:
        /*09b4*/ 	.byte	0x04, 0x11
        /*09b6*/ 	.short	(.L_415 - .L_414)
	.align		4
.L_414:
        /*09b8*/ 	.word	index@(_Z15gpukernelAMWNr3ILi4ELi7EEvPdS0_S0_iii)
        /*09bc*/ 	.word	0x00000000


	//----- nvinfo : EIATTR_REGCOUNT
	.align		4
.L_415:
        /*09c0*/ 	.byte	0x04, 0x2f
        /*09c2*/ 	.short	(.L_417 - .L_416)
	.align		4
.L_416:
        /*09c4*/ 	.word	index@(_Z15gpukernelAMWNr3ILi4ELi8EEvPdS0_S0_iii)
        /*09c8*/ 	.word	0x00000020


	//----- nvinfo : EIATTR_FRAME_SIZE
	.align		4
.L_417:
        /*09cc*/ 	.byte	0x04, 0x11
        /*09ce*/ 	.short	(.L_419 - .L_418)
	.align		4
.L_418:
        /*09d0*/ 	.word	index@(_Z15gpukernelAMWNr3ILi4ELi8EEvPdS0_S0_iii)
        /*09d4*/ 	.word	0x00000000


	//----- nvinfo : EIATTR_REGCOUNT
	.align		4
.L_419:
        /*09d8*/ 	.byte	0x04, 0x2f
        /*09da*/ 	.short	(.L_421 - .L_420)
	.align		4
.L_420:
        /*09dc*/ 	.word	index@(_Z15gpukernelAMWNr3ILi4ELi9EEvPdS0_S0_iii)
        /*09e0*/ 	.word	0x00000020


	//----- nvinfo : EIATTR_FRAME_SIZE
	.align		4
.L_421:
        /*09e4*/ 	.byte	0x04, 0x11
        /*09e6*/ 	.short	(.L_423 - .L_422)
	.align		4
.L_422:
        /*09e8*/ 	.word	index@(_Z15gpukernelAMWNr3ILi4ELi9EEvPdS0_S0_iii)
        /*09ec*/ 	.word	0x00000000


	//----- nvinfo : EIATTR_REGCOUNT
	.align		4
.L_423:
        /*09f0*/ 	.byte	0x04, 0x2f
        /*09f2*/ 	.short	(.L_425 - .L_424)
	.align		4
.L_424:
        /*09f4*/ 	.word	index@(_Z15gpukernelAMWNr3ILi4ELi10EEvPdS0_S0_iii)
        /*09f8*/ 	.word	0x00000020


	//----- nvinfo : EIATTR_FRAME_SIZE
	.align		4
.L_425:
        /*09fc*/ 	.byte	0x04, 0x11
        /*09fe*/ 	.short	(.L_427 - .L_426)
	.align		4
.L_426:
        /*0a00*/ 	.word	index@(_Z15gpukernelAMWNr3ILi4ELi10EEvPdS0_S0_iii)
        /*0a04*/ 	.word	0x00000000


	//----- nvinfo : EIATTR_REGCOUNT
	.align		4
.L_427:
        /*0a08*/ 	.byte	0x04, 0x2f
        /*0a0a*/ 	.short	(.L_429 - .L_428)
	.align		4
.L_428:
        /*0a0c*/ 	.word	index@(_Z15gpukernelAMWNr3ILi4ELi11EEvPdS0_S0_iii)
        /*0a10*/ 	.word	0x00000020


	//----- nvinfo : EIATTR_FRAME_SIZE
	.align		4
.L_429:
        /*0a14*/ 	.byte	0x04, 0x11
        /*0a16*/ 	.short	(.L_431 - .L_430)
	.align		4
.L_430:
        /*0a18*/ 	.word	index@(_Z15gpukernelAMWNr3ILi4ELi11EEvPdS0_S0_iii)
        /*0a1c*/ 	.word	0x00000000


	//----- nvinfo : EIATTR_REGCOUNT
	.align		4
.L_431:
        /*0a20*/ 	.byte	0x04, 0x2f
        /*0a22*/ 	.short	(.L_433 - .L_432)
	.align		4
.L_432:
        /*0a24*/ 	.word	index@(_Z15gpukernelAMWNr3ILi4ELi12EEvPdS0_S0_iii)
        /*0a28*/ 	.word	0x00000020


	//----- nvinfo : EIATTR_FRAME_SIZE
	.align		4
.L_433:
        /*0a2c*/ 	.byte	0x04, 0x11
        /*0a2e*/ 	.short	(.L_435 - .L_434)
	.align		4
.L_434:
        /*0a30*/ 	.word	index@(_Z15gpukernelAMWNr3ILi4ELi12EEvPdS0_S0_iii)
        /*0a34*/ 	.word	0x00000000


	//----- nvinfo : EIATTR_REGCOUNT
	.align		4
.L_435:
        /*0a38*/ 	.byte	0x04, 0x2f
        /*0a3a*/ 	.short	(.L_437 - .L_436)
	.align		4
.L_436:
        /*0a3c*/ 	.word	index@(_Z15gpukernelAMWNr3ILi4ELi13EEvPdS0_S0_iii)
        /*0a40*/ 	.word	0x00000020


	//----- nvinfo : EIATTR_FRAME_SIZE
	.align		4
.L_437:
        /*0a44*/ 	.byte	0x04, 0x11
        /*0a46*/ 	.short	(.L_439 - .L_438)
	.align		4
.L_438:
        /*0a48*/ 	.word	index@(_Z15gpukernelAMWNr3ILi4ELi13EEvPdS0_S0_iii)
        /*0a4c*/ 	.word	0x00000000


	//----- nvinfo : EIATTR_REGCOUNT
	.align		4
.L_439:
        /*0a50*/ 	.byte	0x04, 0x2f
        /*0a52*/ 	.short	(.L_441 - .L_440)
	.align		4
.L_440:
        /*0a54*/ 	.word	index@(_Z15gpukernelAMWNr3ILi4ELi14EEvPdS0_S0_iii)
        /*0a58*/ 	.word	0x00000020


	//----- nvinfo : EIATTR_FRAME_SIZE
	.align		4
.L_441:
        /*0a5c*/ 	.byte	0x04, 0x11
        /*0a5e*/ 	.short	(.L_443 - .L_442)
	.align		4
.L_442:
        /*0a60*/ 	.word	index@(_Z15gpukernelAMWNr3ILi4ELi14EEvPdS0_S0_iii)
        /*0a64*/ 	.word	0x00000000


	//----- nvinfo : EIATTR_REGCOUNT
	.align		4
.L_443:
        /*0a68*/ 	.byte	0x04, 0x2f
        /*0a6a*/ 	.short	(.L_445 - .L_444)
	.align		4
.L_444:
        /*0a6c*/ 	.word	index@(_Z15gpukernelAMWNr3ILi4ELi15EEvPdS0_S0_iii)
        /*0a70*/ 	.word	0x00000020


	//----- nvinfo : EIATTR_FRAME_SIZE
	.align		4
.L_445:
        /*0a74*/ 	.byte	0x04, 0x11
        /*0a76*/ 	.short	(.L_447 - .L_446)
	.align		4
.L_446:
        /*0a78*/ 	.word	index@(_Z15gpukernelAMWNr3ILi4ELi15EEvPdS0_S0_iii)
        /*0a7c*/ 	.word	0x00000000


	//----- nvinfo : EIATTR_REGCOUNT
	.align		4
.L_447:
        /*0a80*/ 	.byte	0x04, 0x2f
        /*0a82*/ 	.short	(.L_449 - .L_448)
	.align		4
.L_448:
        /*0a84*/ 	.word	index@(_Z15gpukernelAMWNr3ILi4ELi16EEvPdS0_S0_iii)
        /*0a88*/ 	.word	0x00000020


	//----- nvinfo : EIATTR_FRAME_SIZE
	.align		4
.L_449:
        /*0a8c*/ 	.byte	0x04, 0x11
        /*0a8e*/ 	.short	(.L_451 - .L_450)
	.align		4
.L_450:
        /*0a90*/ 	.word	index@(_Z15gpukernelAMWNr3ILi4ELi16EEvPdS0_S0_iii)
        /*0a94*/ 	.word	0x00000000


	//----- nvinfo : EIATTR_REGCOUNT
	.align		4
.L_451:
        /*0a98*/ 	.byte	0x04, 0x2f
        /*0a9a*/ 	.short	(.L_453 - .L_452)
	.align		4
.L_452:
        /*0a9c*/ 	.word	index@(_Z15gpukernelAMWNr3ILi4ELi17EEvPdS0_S0_iii)
        /*0aa0*/ 	.word	0x00000020


	//----- nvinfo : EIATTR_FRAME_SIZE
	.align		4
.L_453:
        /*0aa4*/ 	.byte	0x04, 0x11
        /*0aa6*/ 	.short	(.L_455 - .L_454)
	.align		4
.L_454:
        /*0aa8*/ 	.word	index@(_Z15gpukernelAMWNr3ILi4ELi17EEvPdS0_S0_iii)
        /*0aac*/ 	.word	0x00000000


	//----- nvinfo : EIATTR_REGCOUNT
	.align		4
.L_455:
        /*0ab0*/ 	.byte	0x04, 0x2f
        /*0ab2*/ 	.short	(.L_457 - .L_456)
	.align		4
.L_456:
        /*0ab4*/ 	.word	index@(_Z15gpukernelAMWNr3ILi4ELi18EEvPdS0_S0_iii)
        /*0ab8*/ 	.word	0x00000020


	//----- nvinfo : EIATTR_FRAME_SIZE
	.align		4
.L_457:
        /*0abc*/ 	.byte	0x04, 0x11
        /*0abe*/ 	.short	(.L_459 - .L_458)
	.align		4
.L_458:
        /*0ac0*/ 	.word	index@(_Z15gpukernelAMWNr3ILi4ELi18EEvPdS0_S0_iii)
        /*0ac4*/ 	.word	0x00000000


	//----- nvinfo : EIATTR_REGCOUNT
	.align		4
.L_459:
        /*0ac8*/ 	.byte	0x04, 0x2f
        /*0aca*/ 	.short	(.L_461 - .L_460)
	.align		4
.L_460:
        /*0acc*/ 	.word	index@(_Z15gpukernelAMWNr3ILi4ELi19EEvPdS0_S0_iii)
        /*0ad0*/ 	.word	0x00000020


	//----- nvinfo : EIATTR_FRAME_SIZE
	.align		4
.L_461:
        /*0ad4*/ 	.byte	0x04, 0x11
        /*0ad6*/ 	.short	(.L_463 - .L_462)
	.align		4
.L_462:
        /*0ad8*/ 	.word	index@(_Z15gpukernelAMWNr3ILi4ELi19EEvPdS0_S0_iii)
        /*0adc*/ 	.word	0x00000000


	//----- nvinfo : EIATTR_REGCOUNT
	.align		4
.L_463:
        /*0ae0*/ 	.byte	0x04, 0x2f
        /*0ae2*/ 	.short	(.L_465 - .L_464)
	.align		4
.L_464:
        /*0ae4*/ 	.word	index@(_Z15gpukernelAMWNr3ILi4ELi20EEvPdS0_S0_iii)
        /*0ae8*/ 	.word	0x00000020


	//----- nvinfo : EIATTR_FRAME_SIZE
	.align		4
.L_465:
        /*0aec*/ 	.byte	0x04, 0x11
        /*0aee*/ 	.short	(.L_467 - .L_466)
	.align		4
.L_466:
        /*0af0*/ 	.word	index@(_Z15gpukernelAMWNr3ILi4ELi20EEvPdS0_S0_iii)
        /*0af4*/ 	.word	0x00000000


	//----- nvinfo : EIATTR_REGCOUNT
	.align		4
.L_467:
        /*0af8*/ 	.byte	0x04, 0x2f
        /*0afa*/ 	.short	(.L_469 - .L_468)
	.align		4
.L_468:
        /*0afc*/ 	.word	index@(_Z15gpukernelAMWNr3ILi4ELi21EEvPdS0_S0_iii)
        /*0b00*/ 	.word	0x00000020


	//----- nvinfo : EIATTR_FRAME_SIZE
	.align		4
.L_469:
        /*0b04*/ 	.byte	0x04, 0x11
        /*0b06*/ 	.short	(.L_471 - .L_470)
	.align		4
.L_470:
        /*0b08*/ 	.word	index@(_Z15gpukernelAMWNr3ILi4ELi21EEvPdS0_S0_iii)
        /*0b0c*/ 	.word	0x00000000


	//----- nvinfo : EIATTR_REGCOUNT
	.align		4
.L_471:
        /*0b10*/ 	.byte	0x04, 0x2f
        /*0b12*/ 	.short	(.L_473 - .L_472)
	.align		4
.L_472:
        /*0b14*/ 	.word	index@(_Z15gpukernelAMWNr3ILi4ELi22EEvPdS0_S0_iii)
        /*0b18*/ 	.word	0x00000020


	//----- nvinfo : EIATTR_FRAME_SIZE
	.align		4
.L_473:
        /*0b1c*/ 	.byte	0x04, 0x11
        /*0b1e*/ 	.short	(.L_475 - .L_474)
	.align		4
.L_474:
        /*0b20*/ 	.word	index@(_Z15gpukernelAMWNr3ILi4ELi22EEvPdS0_S0_iii)
        /*0b24*/ 	.word	0x00000000


	//----- nvinfo : EIATTR_REGCOUNT
	.align		4
.L_475:
        /*0b28*/ 	.byte	0x04, 0x2f
        /*0b2a*/ 	.short	(.L_477 - .L_476)
	.align		4
.L_476:
        /*0b2c*/ 	.word	index@(_Z15gpukernelAMWNr3ILi4ELi23EEvPdS0_S0_iii)
        /*0b30*/ 	.word	0x00000020


	//----- nvinfo : EIATTR_FRAME_SIZE
	.align		4
.L_477:
        /*0b34*/ 	.byte	0x04, 0x11
        /*0b36*/ 	.short	(.L_479 - .L_478)
	.align		4
.L_478:
        /*0b38*/ 	.word	index@(_Z15gpukernelAMWNr3ILi4ELi23EEvPdS0_S0_iii)
        /*0b3c*/ 	.word	0x00000000


	//----- nvinfo : EIATTR_REGCOUNT
	.align		4
.L_479:
        /*0b40*/ 	.byte	0x04, 0x2f
        /*0b42*/ 	.short	(.L_481 - .L_480)
	.align		4
.L_480:
        /*0b44*/ 	.word	index@(_Z15gpukernelAMWNr3ILi4ELi24EEvPdS0_S0_iii)
        /*0b48*/ 	.word	0x00000020


	//----- nvinfo : EIATTR_FRAME_SIZE
	.align		4
.L_481:
        /*0b4c*/ 	.byte	0x04, 0x11
        /*0b4e*/ 	.short	(.L_483 - .L_482)
	.align		4
.L_482:
        /*0b50*/ 	.word	index@(_Z15gpukernelAMWNr3ILi4ELi24EEvPdS0_S0_iii)
        /*0b54*/ 	.word	0x00000000


	//----- nvinfo : EIATTR_REGCOUNT
	.align		4
.L_483:
        /*0b58*/ 	.byte	0x04, 0x2f
        /*0b5a*/ 	.short	(.L_485 - .L_484)
	.align		4
.L_484:
        /*0b5c*/ 	.word	index@(_Z15gpukernelAMWNr3ILi4ELi25EEvPdS0_S0_iii)
        /*0b60*/ 	.word	0x00000020


	//----- nvinfo : EIATTR_FRAME_SIZE
	.align		4
.L_485:
        /*0b64*/ 	.byte	0x04, 0x11
        /*0b66*/ 	.short	(.L_487 - .L_486)
	.align		4
.L_486:
        /*0b68*/ 	.word	index@(_Z15gpukernelAMWNr3ILi4ELi25EEvPdS0_S0_iii)
        /*0b6c*/ 	.word	0x00000000


	//----- nvinfo : EIATTR_REGCOUNT
	.align		4
.L_487:
        /*0b70*/ 	.byte	0x04, 0x2f
        /*0b72*/ 	.short	(.L_489 - .L_488)
	.align		4
.L_488:
        /*0b74*/ 	.word	index@(_Z15gpukernelAMWNr3ILi4ELi26EEvPdS0_S0_iii)
        /*0b78*/ 	.word	0x00000020


	//----- nvinfo : EIATTR_FRAME_SIZE
	.align		4
.L_489:
        /*0b7c*/ 	.byte	0x04, 0x11
        /*0b7e*/ 	.short	(.L_491 - .L_490)
	.align		4
.L_490:
        /*0b80*/ 	.word	index@(_Z15gpukernelAMWNr3ILi4ELi26EEvPdS0_S0_iii)
        /*0b84*/ 	.word	0x00000000


	//----- nvinfo : EIATTR_REGCOUNT
	.align		4
.L_491:
        /*0b88*/ 	.byte	0x04, 0x2f
        /*0b8a*/ 	.short	(.L_493 - .L_492)
	.align		4
.L_492:
        /*0b8c*/ 	.word	index@(_Z15gpukernelAMWNr3ILi4ELi27EEvPdS0_S0_iii)
        /*0b90*/ 	.word	0x00000020


	//----- nvinfo : EIATTR_FRAME_SIZE
	.align		4
.L_493:
        /*0b94*/ 	.byte	0x04, 0x11
        /*0b96*/ 	.short	(.L_495 - .L_494)
	.align		4
.L_494:
        /*0b98*/ 	.word	index@(_Z15gpukernelAMWNr3ILi4ELi27EEvPdS0_S0_iii)
        /*0b9c*/ 	.word	0x00000000


	//----- nvinfo : EIATTR_REGCOUNT
	.align		4
.L_495:
        /*0ba0*/ 	.byte	0x04, 0x2f
        /*0ba2*/ 	.short	(.L_497 - .L_496)
	.align		4
.L_496:
        /*0ba4*/ 	.word	index@(_Z15gpukernelAMWNr3ILi4ELi28EEvPdS0_S0_iii)
        /*0ba8*/ 	.word	0x00000020


	//----- nvinfo : EIATTR_FRAME_SIZE
	.align		4
.L_497:
        /*0bac*/ 	.byte	0x04, 0x11
        /*0bae*/ 	.short	(.L_499 - .L_498)
	.align		4
.L_498:
        /*0bb0*/ 	.word	index@(_Z15gpukernelAMWNr3ILi4ELi28EEvPdS0_S0_iii)
        /*0bb4*/ 	.word	0x00000000


	//----- nvinfo : EIATTR_REGCOUNT
	.align		4
.L_499:
        /*0bb8*/ 	.byte	0x04, 0x2f
        /*0bba*/ 	.short	(.L_501 - .L_500)
	.align		4
.L_500:
        /*0bbc*/ 	.word	index@(_Z15gpukernelAMWNr3ILi4ELi29EEvPdS0_S0_iii)
        /*0bc0*/ 	.word	0x00000020


	//----- nvinfo : EIATTR_FRAME_SIZE
	.align		4
.L_501:
        /*0bc4*/ 	.byte	0x04, 0x11
        /*0bc6*/ 	.short	(.L_503 - .L_502)
	.align		4
.L_502:
        /*0bc8*/ 	.word	index@(_Z15gpukernelAMWNr3ILi4ELi29EEvPdS0_S0_iii)
        /*0bcc*/ 	.word	0x00000000


	//----- nvinfo : EIATTR_REGCOUNT
	.align		4
.L_503:
        /*0bd0*/ 	.byte	0x04, 0x2f
        /*0bd2*/ 	.short	(.L_505 - .L_504)
	.align		4
.L_504:
        /*0bd4*/ 	.word	index@(_Z15gpukernelAMWNr3ILi4ELi30EEvPdS0_S0_iii)
        /*0bd8*/ 	.word	0x00000020


	//----- nvinfo : EIATTR_FRAME_SIZE
	.align		4
.L_505:
        /*0bdc*/ 	.byte	0x04, 0x11
        /*0bde*/ 	.short	(.L_507 - .L_506)
	.align		4
.L_506:
        /*0be0*/ 	.word	index@(_Z15gpukernelAMWNr3ILi4ELi30EEvPdS0_S0_iii)
        /*0be4*/ 	.word	0x00000000


	//----- nvinfo : EIATTR_REGCOUNT
	.align		4
.L_507:
        /*0be8*/ 	.byte	0x04, 0x2f
        /*0bea*/ 	.short	(.L_509 - .L_508)
	.align		4
.L_508:
        /*0bec*/ 	.word	index@(_Z15gpukernelAMWNr3ILi4ELi31EEvPdS0_S0_iii)
        /*0bf0*/ 	.word	0x00000020


	//----- nvinfo : EIATTR_FRAME_SIZE
	.align		4
.L_509:
        /*0bf4*/ 	.byte	0x04, 0x11
        /*0bf6*/ 	.short	(.L_511 - .L_510)
	.align		4
.L_510:
        /*0bf8*/ 	.word	index@(_Z15gpukernelAMWNr3ILi4ELi31EEvPdS0_S0_iii)
        /*0bfc*/ 	.word	0x00000000


	//----- nvinfo : EIATTR_REGCOUNT
	.align		4
.L_511:
        /*0c00*/ 	.byte	0x04, 0x2f
        /*0c02*/ 	.short	(.L_513 - .L_512)
	.align		4
.L_512:
        /*0c04*/ 	.word	index@(_Z15gpukernelAMWNr3ILi4ELi32EEvPdS0_S0_iii)
        /*0c08*/ 	.word	0x00000020


	//----- nvinfo : EIATTR_FRAME_SIZE
	.align		4
.L_513:
        /*0c0c*/ 	.byte	0x04, 0x11
        /*0c0e*/ 	.short	(.L_515 - .L_514)
	.align		4
.L_514:
        /*0c10*/ 	.word	index@(_Z15gpukernelAMWNr3ILi4ELi32EEvPdS0_S0_iii)
        /*0c14*/ 	.word	0x00000000


	//----- nvinfo : EIATTR_REGCOUNT
	.align		4
.L_515:
        /*0c18*/ 	.byte	0x04, 0x2f
        /*0c1a*/ 	.short	(.L_517 - .L_516)
	.align		4
.L_516:
        /*0c1c*/ 	.word	index@(_Z15gpukernelAMWNr3ILi2ELi1EEvPdS0_S0_iii)
        /*0c20*/ 	.word	0x00000020


	//----- nvinfo : EIATTR_FRAME_SIZE
	.align		4
.L_517:
        /*0c24*/ 	.byte	0x04, 0x11
        /*0c26*/ 	.short	(.L_519 - .L_518)
	.align		4
.L_518:
        /*0c28*/ 	.word	index@(_Z15gpukernelAMWNr3ILi2ELi1EEvPdS0_S0_iii)
        /*0c2c*/ 	.word	0x00000000


	//----- nvinfo : EIATTR_REGCOUNT
	.align		4
.L_519:
        /*0c30*/ 	.byte	0x04, 0x2f
        /*0c32*/ 	.short	(.L_521 - .L_520)
	.align		4
.L_520:
        /*0c34*/ 	.word	index@(_Z15gpukernelAMWNr3ILi2ELi2EEvPdS0_S0_iii)
        /*0c38*/ 	.word	0x00000020


	//----- nvinfo : EIATTR_FRAME_SIZE
	.align		4
.L_521:
        /*0c3c*/ 	.byte	0x04, 0x11
        /*0c3e*/ 	.short	(.L_523 - .L_522)
	.align		4
.L_522:
        /*0c40*/ 	.word	index@(_Z15gpukernelAMWNr3ILi2ELi2EEvPdS0_S0_iii)
        /*0c44*/ 	.word	0x00000000


	//----- nvinfo : EIATTR_REGCOUNT
	.align		4
.L_523:
        /*0c48*/ 	.byte	0x04, 0x2f
        /*0c4a*/ 	.short	(.L_525 - .L_524)
	.align		4
.L_524:
        /*0c4c*/ 	.word	index@(_Z15gpukernelAMWNr3ILi2ELi3EEvPdS0_S0_iii)
        /*0c50*/ 	.word	0x00000020


	//----- nvinfo : EIATTR_FRAME_SIZE
	.align		4
.L_525:
        /*0c54*/ 	.byte	0x04, 0x11
        /*0c56*/ 	.short	(.L_527 - .L_526)
	.align		4
.L_526:
        /*0c58*/ 	.word	index@(_Z15gpukernelAMWNr3ILi2ELi3EEvPdS0_S0_iii)
        /*0c5c*/ 	.word	0x00000000


	//----- nvinfo : EIATTR_REGCOUNT
	.align		4
.L_527:
        /*0c60*/ 	.byte	0x04, 0x2f
        /*0c62*/ 	.short	(.L_529 - .L_528)
	.align		4
.L_528:
        /*0c64*/ 	.word	index@(_Z15gpukernelAMWNr3ILi2ELi4EEvPdS0_S0_iii)
        /*0c68*/ 	.word	0x00000020


	//----- nvinfo : EIATTR_FRAME_SIZE
	.align		4
.L_529:
        /*0c6c*/ 	.byte	0x04, 0x11
        /*0c6e*/ 	.short	(.L_531 - .L_530)
	.align		4
.L_530:
        /*0c70*/ 	.word	index@(_Z15gpukernelAMWNr3ILi2ELi4EEvPdS0_S0_iii)
        /*0c74*/ 	.word	0x00000000


	//----- nvinfo : EIATTR_REGCOUNT
	.align		4
.L_531:
        /*0c78*/ 	.byte	0x04, 0x2f
        /*0c7a*/ 	.short	(.L_533 - .L_532)
	.align		4
.L_532:
        /*0c7c*/ 	.word	index@(_Z15gpukernelAMWNr3ILi2ELi5EEvPdS0_S0_iii)
        /*0c80*/ 	.word	0x00000020


	//----- nvinfo : EIATTR_FRAME_SIZE
	.align		4
.L_533:
        /*0c84*/ 	.byte	0x04, 0x11
        /*0c86*/ 	.short	(.L_535 - .L_534)
	.align		4
.L_534:
        /*0c88*/ 	.word	index@(_Z15gpukernelAMWNr3ILi2ELi5EEvPdS0_S0_iii)
        /*0c8c*/ 	.word	0x00000000


	//----- nvinfo : EIATTR_REGCOUNT
	.align		4
.L_535:
        /*0c90*/ 	.byte	0x04, 0x2f
        /*0c92*/ 	.short	(.L_537 - .L_536)
	.align		4
.L_536:
        /*0c94*/ 	.word	index@(_Z15gpukernelAMWNr3ILi2ELi6EEvPdS0_S0_iii)
        /*0c98*/ 	.word	0x00000020


	//----- nvinfo : EIATTR_FRAME_SIZE
	.align		4
.L_537:
        /*0c9c*/ 	.byte	0x04, 0x11
        /*0c9e*/ 	.short	(.L_539 - .L_538)
	.align		4
.L_538:
        /*0ca0*/ 	.word	index@(_Z15gpukernelAMWNr3ILi2ELi6EEvPdS0_S0_iii)
        /*0ca4*/ 	.word	0x00000000


	//----- nvinfo : EIATTR_REGCOUNT
	.align		4
.L_539:
        /*0ca8*/ 	.byte	0x04, 0x2f
        /*0caa*/ 	.short	(.L_541 - .L_540)
	.align		4
.L_540:
        /*0cac*/ 	.word	index@(_Z15gpukernelAMWNr3ILi2ELi7EEvPdS0_S0_iii)
        /*0cb0*/ 	.word	0x00000020


	//----- nvinfo : EIATTR_FRAME_SIZE
	.align		4
.L_541:
        /*0cb4*/ 	.byte	0x04, 0x11
        /*0cb6*/ 	.short	(.L_543 - .L_542)
	.align		4
.L_542:
        /*0cb8*/ 	.word	index@(_Z15gpukernelAMWNr3ILi2ELi7EEvPdS0_S0_iii)
        /*0cbc*/ 	.word	0x00000000


	//----- nvinfo : EIATTR_REGCOUNT
	.align		4
.L_543:
        /*0cc0*/ 	.byte	0x04, 0x2f
        /*0cc2*/ 	.short	(.L_545 - .L_544)
	.align		4
.L_544:
        /*0cc4*/ 	.word	index@(_Z15gpukernelAMWNr3ILi2ELi8EEvPdS0_S0_iii)
        /*0cc8*/ 	.word	0x00000020


	//----- nvinfo : EIATTR_FRAME_SIZE
	.align		4
.L_545:
        /*0ccc*/ 	.byte	0x04, 0x11
        /*0cce*/ 	.short	(.L_547 - .L_546)
	.align		4
.L_546:
        /*0cd0*/ 	.word	index@(_Z15gpukernelAMWNr3ILi2ELi8EEvPdS0_S0_iii)
        /*0cd4*/ 	.word	0x00000000


	//----- nvinfo : EIATTR_REGCOUNT
	.align		4
.L_547:
        /*0cd8*/ 	.byte	0x04, 0x2f
        /*0cda*/ 	.short	(.L_549 - .L_548)
	.align		4
.L_548:
        /*0cdc*/ 	.word	index@(_Z15gpukernelAMWNr3ILi2ELi9EEvPdS0_S0_iii)
        /*0ce0*/ 	.word	0x00000020


	//----- nvinfo : EIATTR_FRAME_SIZE
	.align		4
.L_549:
        /*0ce4*/ 	.byte	0x04, 0x11
        /*0ce6*/ 	.short	(.L_551 - .L_550)
	.align		4
.L_550:
        /*0ce8*/ 	.word	index@(_Z15gpukernelAMWNr3ILi2ELi9EEvPdS0_S0_iii)
        /*0cec*/ 	.word	0x00000000


	//----- nvinfo : EIATTR_REGCOUNT
	.align		4
.L_551:
        /*0cf0*/ 	.byte	0x04, 0x2f
        /*0cf2*/ 	.short	(.L_553 - .L_552)
	.align		4
.L_552:
        /*0cf4*/ 	.word	index@(_Z15gpukernelAMWNr3ILi2ELi10EEvPdS0_S0_iii)
        /*0cf8*/ 	.word	0x00000020


	//----- nvinfo : EIATTR_FRAME_SIZE
	.align		4
.L_553:
        /*0cfc*/ 	.byte	0x04, 0x11
        /*0cfe*/ 	.short	(.L_555 - .L_554)
	.align		4
.L_554:
        /*0d00*/ 	.word	index@(_Z15gpukernelAMWNr3ILi2ELi10EEvPdS0_S0_iii)
        /*0d04*/ 	.word	0x00000000


	//----- nvinfo : EIATTR_REGCOUNT
	.align		4
.L_555:
        /*0d08*/ 	.byte	0x04, 0x2f
        /*0d0a*/ 	.short	(.L_557 - .L_556)
	.align		4
.L_556:
        /*0d0c*/ 	.word	index@(_Z15gpukernelAMWNr3ILi2ELi11EEvPdS0_S0_iii)
        /*0d10*/ 	.word	0x00000020


	//----- nvinfo : EIATTR_FRAME_SIZE
	.align		4
.L_557:
        /*0d14*/ 	.byte	0x04, 0x11
        /*0d16*/ 	.short	(.L_559 - .L_558)
	.align		4
.L_558:
        /*0d18*/ 	.word	index@(_Z15gpukernelAMWNr3ILi2ELi11EEvPdS0_S0_iii)
        /*0d1c*/ 	.word	0x00000000


	//----- nvinfo : EIATTR_REGCOUNT
	.align		4
.L_559:
        /*0d20*/ 	.byte	0x04, 0x2f
        /*0d22*/ 	.short	(.L_561 - .L_560)
	.align		4
.L_560:
        /*0d24*/ 	.word	index@(_Z15gpukernelAMWNr3ILi2ELi12EEvPdS0_S0_iii)
        /*0d28*/ 	.word	0x00000020


	//----- nvinfo : EIATTR_FRAME_SIZE
	.align		4
.L_561:
        /*0d2c*/ 	.byte	0x04, 0x11
        /*0d2e*/ 	.short	(.L_563 - .L_562)
	.align		4
.L_562:
        /*0d30*/ 	.word	index@(_Z15gpukernelAMWNr3ILi2ELi12EEvPdS0_S0_iii)
        /*0d34*/ 	.word	0x00000000


	//----- nvinfo : EIATTR_REGCOUNT
	.align		4
.L_563:
        /*0d38*/ 	.byte	0x04, 0x2f
        /*0d3a*/ 	.short	(.L_565 - .L_564)
	.align		4
.L_564:
        /*0d3c*/ 	.word	index@(_Z15gpukernelAMWNr3ILi2ELi13EEvPdS0_S0_iii)
        /*0d40*/ 	.word	0x00000020


	//----- nvinfo : EIATTR_FRAME_SIZE
	.align		4
.L_565:
        /*0d44*/ 	.byte	0x04, 0x11
        /*0d46*/ 	.short	(.L_567 - .L_566)
	.align		4
.L_566:
        /*0d48*/ 	.word	index@(_Z15gpukernelAMWNr3ILi2ELi13EEvPdS0_S0_iii)
        /*0d4c*/ 	.word	0x00000000


	//----- nvinfo : EIATTR_REGCOUNT
	.align		4
.L_567:
        /*0d50*/ 	.byte	0x04, 0x2f
        /*0d52*/ 	.short	(.L_569 - .L_568)
	.align		4
.L_568:
        /*0d54*/ 	.word	index@(_Z15gpukernelAMWNr3ILi2ELi14EEvPdS0_S0_iii)
        /*0d58*/ 	.word	0x00000020


	//----- nvinfo : EIATTR_FRAME_SIZE
	.align		4
.L_569:
        /*0d5c*/ 	.byte	0x04, 0x11
        /*0d5e*/ 	.short	(.L_571 - .L_570)
	.align		4
.L_570:
        /*0d60*/ 	.word	index@(_Z15gpukernelAMWNr3ILi2ELi14EEvPdS0_S0_iii)
        /*0d64*/ 	.word	0x00000000


	//----- nvinfo : EIATTR_REGCOUNT
	.align		4
.L_571:
        /*0d68*/ 	.byte	0x04, 0x2f
        /*0d6a*/ 	.short	(.L_573 - .L_572)
	.align		4
.L_572:
        /*0d6c*/ 	.word	index@(_Z15gpukernelAMWNr3ILi2ELi15EEvPdS0_S0_iii)
        /*0d70*/ 	.word	0x00000020


	//----- nvinfo : EIATTR_FRAME_SIZE
	.align		4
.L_573:
        /*0d74*/ 	.byte	0x04, 0x11
        /*0d76*/ 	.short	(.L_575 - .L_574)
	.align		4
.L_574:
        /*0d78*/ 	.word	index@(_Z15gpukernelAMWNr3ILi2ELi15EEvPdS0_S0_iii)
        /*0d7c*/ 	.word	0x00000000


	//----- nvinfo : EIATTR_REGCOUNT
	.align		4
.L_575:
        /*0d80*/ 	.byte	0x04, 0x2f
        /*0d82*/ 	.short	(.L_577 - .L_576)
	.align		4
.L_576:
        /*0d84*/ 	.word	index@(_Z15gpukernelAMWNr3ILi2ELi16EEvPdS0_S0_iii)
        /*0d88*/ 	.word	0x00000020


	//----- nvinfo : EIATTR_FRAME_SIZE
	.align		4
.L_577:
        /*0d8c*/ 	.byte	0x04, 0x11
        /*0d8e*/ 	.short	(.L_579 - .L_578)
	.align		4
.L_578:
        /*0d90*/ 	.word	index@(_Z15gpukernelAMWNr3ILi2ELi16EEvPdS0_S0_iii)
        /*0d94*/ 	.word	0x00000000


	//----- nvinfo : EIATTR_REGCOUNT
	.align		4
.L_579:
        /*0d98*/ 	.byte	0x04, 0x2f
        /*0d9a*/ 	.short	(.L_581 - .L_580)
	.align		4
.L_580:
        /*0d9c*/ 	.word	index@(_Z15gpukernelAMWNr3ILi2ELi17EEvPdS0_S0_iii)
        /*0da0*/ 	.word	0x00000020


	//----- nvinfo : EIATTR_FRAME_SIZE
	.align		4
.L_581:
        /*0da4*/ 	.byte	0x04, 0x11
        /*0da6*/ 	.short	(.L_583 - .L_582)
	.align		4
.L_582:
        /*0da8*/ 	.word	index@(_Z15gpukernelAMWNr3ILi2ELi17EEvPdS0_S0_iii)
        /*0dac*/ 	.word	0x00000000


	//----- nvinfo : EIATTR_REGCOUNT
	.align		4
.L_583:
        /*0db0*/ 	.byte	0x04, 0x2f
        /*0db2*/ 	.short	(.L_585 - .L_584)
	.align		4
.L_584:
        /*0db4*/ 	.word	index@(_Z15gpukernelAMWNr3ILi2ELi18EEvPdS0_S0_iii)
        /*0db8*/ 	.word	0x00000020


	//----- nvinfo : EIATTR_FRAME_SIZE
	.align		4
.L_585:
        /*0dbc*/ 	.byte	0x04, 0x11
        /*0dbe*/ 	.short	(.L_587 - .L_586)
	.align		4
.L_586:
        /*0dc0*/ 	.word	index@(_Z15gpukernelAMWNr3ILi2ELi18EEvPdS0_S0_iii)
        /*0dc4*/ 	.word	0x00000000


	//----- nvinfo : EIATTR_REGCOUNT
	.align		4
.L_587:
        /*0dc8*/ 	.byte	0x04, 0x2f
        /*0dca*/ 	.short	(.L_589 - .L_588)
	.align		4
.L_588:
        /*0dcc*/ 	.word	index@(_Z15gpukernelAMWNr3ILi2ELi19EEvPdS0_S0_iii)
        /*0dd0*/ 	.word	0x00000020


	//----- nvinfo : EIATTR_FRAME_SIZE
	.align		4
.L_589:
        /*0dd4*/ 	.byte	0x04, 0x11
        /*0dd6*/ 	.short	(.L_591 - .L_590)
	.align		4
.L_590:
        /*0dd8*/ 	.word	index@(_Z15gpukernelAMWNr3ILi2ELi19EEvPdS0_S0_iii)
        /*0ddc*/ 	.word	0x00000000


	//----- nvinfo : EIATTR_REGCOUNT
	.align		4
.L_591:
        /*0de0*/ 	.byte	0x04, 0x2f
        /*0de2*/ 	.short	(.L_593 - .L_592)
	.align		4
.L_592:
        /*0de4*/ 	.word	index@(_Z15gpukernelAMWNr3ILi2ELi20EEvPdS0_S0_iii)
        /*0de8*/ 	.word	0x00000020


	//----- nvinfo : EIATTR_FRAME_SIZE
	.align		4
.L_593:
        /*0dec*/ 	.byte	0x04, 0x11
        /*0dee*/ 	.short	(.L_595 - .L_594)
	.align		4
.L_594:
        /*0df0*/ 	.word	index@(_Z15gpukernelAMWNr3ILi2ELi20EEvPdS0_S0_iii)
        /*0df4*/ 	.word	0x00000000


	//----- nvinfo : EIATTR_REGCOUNT
	.align		4
.L_595:
        /*0df8*/ 	.byte	0x04, 0x2f
        /*0dfa*/ 	.short	(.L_597 - .L_596)
	.align		4
.L_596:
        /*0dfc*/ 	.word	index@(_Z15gpukernelAMWNr3ILi2ELi21EEvPdS0_S0_iii)
        /*0e00*/ 	.word	0x00000020


	//----- nvinfo : EIATTR_FRAME_SIZE
	.align		4
.L_597:
        /*0e04*/ 	.byte	0x04, 0x11
        /*0e06*/ 	.short	(.L_599 - .L_598)
	.align		4
.L_598:
        /*0e08*/ 	.word	index@(_Z15gpukernelAMWNr3ILi2ELi21EEvPdS0_S0_iii)
        /*0e0c*/ 	.word	0x00000000


	//----- nvinfo : EIATTR_REGCOUNT
	.align		4
.L_599:
        /*0e10*/ 	.byte	0x04, 0x2f
        /*0e12*/ 	.short	(.L_601 - .L_600)
	.align		4
.L_600:
        /*0e14*/ 	.word	index@(_Z15gpukernelAMWNr3ILi2ELi22EEvPdS0_S0_iii)
        /*0e18*/ 	.word	0x00000020


	//----- nvinfo : EIATTR_FRAME_SIZE
	.align		4
.L_601:
        /*0e1c*/ 	.byte	0x04, 0x11
        /*0e1e*/ 	.short	(.L_603 - .L_602)
	.align		4
.L_602:
        /*0e20*/ 	.word	index@(_Z15gpukernelAMWNr3ILi2ELi22EEvPdS0_S0_iii)
        /*0e24*/ 	.word	0x00000000


	//----- nvinfo : EIATTR_REGCOUNT
	.align		4
.L_603:
        /*0e28*/ 	.byte	0x04, 0x2f
        /*0e2a*/ 	.short	(.L_605 - .L_604)
	.align		4
.L_604:
        /*0e2c*/ 	.word	index@(_Z15gpukernelAMWNr3ILi2ELi23EEvPdS0_S0_iii)
        /*0e30*/ 	.word	0x00000020


	//----- nvinfo : EIATTR_FRAME_SIZE
	.align		4
.L_605:
        /*0e34*/ 	.byte	0x04, 0x11
        /*0e36*/ 	.short	(.L_607 - .L_606)
	.align		4
.L_606:
        /*0e38*/ 	.word	index@(_Z15gpukernelAMWNr3ILi2ELi23EEvPdS0_S0_iii)
        /*0e3c*/ 	.word	0x00000000


	//----- nvinfo : EIATTR_REGCOUNT
	.align		4
.L_607:
        /*0e40*/ 	.byte	0x04, 0x2f
        /*0e42*/ 	.short	(.L_609 - .L_608)
	.align		4
.L_608:
        /*0e44*/ 	.word	index@(_Z15gpukernelAMWNr3ILi2ELi24EEvPdS0_S0_iii)
        /*0e48*/ 	.word	0x00000020


	//----- nvinfo : EIATTR_FRAME_SIZE
	.align		4
.L_609:
        /*0e4c*/ 	.byte	0x04, 0x11
        /*0e4e*/ 	.short	(.L_611 - .L_610)
	.align		4
.L_610:
        /*0e50*/ 	.word	index@(_Z15gpukernelAMWNr3ILi2ELi24EEvPdS0_S0_iii)
        /*0e54*/ 	.word	0x00000000


	//----- nvinfo : EIATTR_REGCOUNT
	.align		4
.L_611:
        /*0e58*/ 	.byte	0x04, 0x2f
        /*0e5a*/ 	.short	(.L_613 - .L_612)
	.align		4
.L_612:
        /*0e5c*/ 	.word	index@(_Z15gpukernelAMWNr3ILi2ELi25EEvPdS0_S0_iii)
        /*0e60*/ 	.word	0x00000020


	//----- nvinfo : EIATTR_FRAME_SIZE
	.align		4
.L_613:
        /*0e64*/ 	.byte	0x04, 0x11
        /*0e66*/ 	.short	(.L_615 - .L_614)
	.align		4
.L_614:
        /*0e68*/ 	.word	index@(_Z15gpukernelAMWNr3ILi2ELi25EEvPdS0_S0_iii)
        /*0e6c*/ 	.word	0x00000000


	//----- nvinfo : EIATTR_REGCOUNT
	.align		4
.L_615:
        /*0e70*/ 	.byte	0x04, 0x2f
        /*0e72*/ 	.short	(.L_617 - .L_616)
	.align		4
.L_616:
        /*0e74*/ 	.word	index@(_Z15gpukernelAMWNr3ILi2ELi26EEvPdS0_S0_iii)
        /*0e78*/ 	.word	0x00000020


	//----- nvinfo : EIATTR_FRAME_SIZE
	.align		4
.L_617:
        /*0e7c*/ 	.byte	0x04, 0x11
        /*0e7e*/ 	.short	(.L_619 - .L_618)
	.align		4
.L_618:
        /*0e80*/ 	.word	index@(_Z15gpukernelAMWNr3ILi2ELi26EEvPdS0_S0_iii)
        /*0e84*/ 	.word	0x00000000


	//----- nvinfo : EIATTR_REGCOUNT
	.align		4
.L_619:
        /*0e88*/ 	.byte	0x04, 0x2f
        /*0e8a*/ 	.short	(.L_621 - .L_620)
	.align		4
.L_620:
        /*0e8c*/ 	.word	index@(_Z15gpukernelAMWNr3ILi2ELi27EEvPdS0_S0_iii)
        /*0e90*/ 	.word	0x00000020


	//----- nvinfo : EIATTR_FRAME_SIZE
	.align		4
.L_621:
        /*0e94*/ 	.byte	0x04, 0x11
        /*0e96*/ 	.short	(.L_623 - .L_622)
	.align		4
.L_622:
        /*0e98*/ 	.word	index@(_Z15gpukernelAMWNr3ILi2ELi27EEvPdS0_S0_iii)
        /*0e9c*/ 	.word	0x00000000


	//----- nvinfo : EIATTR_REGCOUNT
	.align		4
.L_623:
        /*0ea0*/ 	.byte	0x04, 0x2f
        /*0ea2*/ 	.short	(.L_625 - .L_624)
	.align		4
.L_624:
        /*0ea4*/ 	.word	index@(_Z15gpukernelAMWNr3ILi2ELi28EEvPdS0_S0_iii)
        /*0ea8*/ 	.word	0x00000020


	//----- nvinfo : EIATTR_FRAME_SIZE
	.align		4
.L_625:
        /*0eac*/ 	.byte	0x04, 0x11
        /*0eae*/ 	.short	(.L_627 - .L_626)
	.align		4
.L_626:
        /*0eb0*/ 	.word	index@(_Z15gpukernelAMWNr3ILi2ELi28EEvPdS0_S0_iii)
        /*0eb4*/ 	.word	0x00000000


	//----- nvinfo : EIATTR_REGCOUNT
	.align		4
.L_627:
        /*0eb8*/ 	.byte	0x04, 0x2f
        /*0eba*/ 	.short	(.L_629 - .L_628)
	.align		4
.L_628:
        /*0ebc*/ 	.word	index@(_Z15gpukernelAMWNr3ILi2ELi29EEvPdS0_S0_iii)
        /*0ec0*/ 	.word	0x00000020


	//----- nvinfo : EIATTR_FRAME_SIZE
	.align		4
.L_629:
        /*0ec4*/ 	.byte	0x04, 0x11
        /*0ec6*/ 	.short	(.L_631 - .L_630)
	.align		4
.L_630:
        /*0ec8*/ 	.word	index@(_Z15gpukernelAMWNr3ILi2ELi29EEvPdS0_S0_iii)
        /*0ecc*/ 	.word	0x00000000


	//----- nvinfo : EIATTR_REGCOUNT
	.align		4
.L_631:
        /*0ed0*/ 	.byte	0x04, 0x2f
        /*0ed2*/ 	.short	(.L_633 - .L_632)
	.align		4
.L_632:
        /*0ed4*/ 	.word	index@(_Z15gpukernelAMWNr3ILi2ELi30EEvPdS0_S0_iii)
        /*0ed8*/ 	.word	0x00000020


	//----- nvinfo : EIATTR_FRAME_SIZE
	.align		4
.L_633:
        /*0edc*/ 	.byte	0x04, 0x11
        /*0ede*/ 	.short	(.L_635 - .L_634)
	.align		4
.L_634:
        /*0ee0*/ 	.word	index@(_Z15gpukernelAMWNr3ILi2ELi30EEvPdS0_S0_iii)
        /*0ee4*/ 	.word	0x00000000


	//----- nvinfo : EIATTR_REGCOUNT
	.align		4
.L_635:
        /*0ee8*/ 	.byte	0x04, 0x2f
        /*0eea*/ 	.short	(.L_637 - .L_636)
	.align		4
.L_636:
        /*0eec*/ 	.word	index@(_Z15gpukernelAMWNr3ILi2ELi31EEvPdS0_S0_iii)
        /*0ef0*/ 	.word	0x00000020


	//----- nvinfo : EIATTR_FRAME_SIZE
	.align		4
.L_637:
        /*0ef4*/ 	.byte	0x04, 0x11
        /*0ef6*/ 	.short	(.L_639 - .L_638)
	.align		4
.L_638:
        /*0ef8*/ 	.word	index@(_Z15gpukernelAMWNr3ILi2ELi31EEvPdS0_S0_iii)
        /*0efc*/ 	.word	0x00000000


	//----- nvinfo : EIATTR_REGCOUNT
	.align		4
.L_639:
        /*0f00*/ 	.byte	0x04, 0x2f
        /*0f02*/ 	.short	(.L_641 - .L_640)
	.align		4
.L_640:
        /*0f04*/ 	.word	index@(_Z15gpukernelAMWNr3ILi2ELi32EEvPdS0_S0_iii)
        /*0f08*/ 	.word	0x00000020


	//----- nvinfo : EIATTR_FRAME_SIZE
	.align		4
.L_641:
        /*0f0c*/ 	.byte	0x04, 0x11
        /*0f0e*/ 	.short	(.L_643 - .L_642)
	.align		4
.L_642:
        /*0f10*/ 	.word	index@(_Z15gpukernelAMWNr3ILi2ELi32EEvPdS0_S0_iii)
        /*0f14*/ 	.word	0x00000000


	//----- nvinfo : EIATTR_REGCOUNT
	.align		4
.L_643:
        /*0f18*/ 	.byte	0x04, 0x2f
        /*0f1a*/ 	.short	(.L_645 - .L_644)
	.align		4
.L_644:
        /*0f1c*/ 	.word	index@(_Z15gpukernelAMWNr3ILi1ELi1EEvPdS0_S0_iii)
        /*0f20*/ 	.word	0x0000001f


	//----- nvinfo : EIATTR_FRAME_SIZE
	.align		4
.L_645:
        /*0f24*/ 	.byte	0x04, 0x11
        /*0f26*/ 	.short	(.L_647 - .L_646)
	.align		4
.L_646:
        /*0f28*/ 	.word	index@(_Z15gpukernelAMWNr3ILi1ELi1EEvPdS0_S0_iii)
        /*0f2c*/ 	.word	0x00000000


	//----- nvinfo : EIATTR_REGCOUNT
	.align		4
.L_647:
        /*0f30*/ 	.byte	0x04, 0x2f
        /*0f32*/ 	.short	(.L_649 - .L_648)
	.align		4
.L_648:
        /*0f34*/ 	.word	index@(_Z15gpukernelAMWNr3ILi1ELi2EEvPdS0_S0_iii)
        /*0f38*/ 	.word	0x0000001f


	//----- nvinfo : EIATTR_FRAME_SIZE
	.align		4
.L_649:
        /*0f3c*/ 	.byte	0x04, 0x11
        /*0f3e*/ 	.short	(.L_651 - .L_650)
	.align		4
.L_650:
        /*0f40*/ 	.word	index@(_Z15gpukernelAMWNr3ILi1ELi2EEvPdS0_S0_iii)
        /*0f44*/ 	.word	0x00000000


	//----- nvinfo : EIATTR_REGCOUNT
	.align		4
.L_651:
        /*0f48*/ 	.byte	0x04, 0x2f
        /*0f4a*/ 	.short	(.L_653 - .L_652)
	.align		4
.L_652:
        /*0f4c*/ 	.word	index@(_Z15gpukernelAMWNr3ILi1ELi3EEvPdS0_S0_iii)
        /*0f50*/ 	.word	0x0000001f


	//----- nvinfo : EIATTR_FRAME_SIZE
	.align		4
.L_653:
        /*0f54*/ 	.byte	0x04, 0x11
        /*0f56*/ 	.short	(.L_655 - .L_654)
	.align		4
.L_654:
        /*0f58*/ 	.word	index@(_Z15gpukernelAMWNr3ILi1ELi3EEvPdS0_S0_iii)
        /*0f5c*/ 	.word	0x00000000


	//----- nvinfo : EIATTR_REGCOUNT
	.align		4
.L_655:
        /*0f60*/ 	.byte	0x04, 0x2f
        /*0f62*/ 	.short	(.L_657 - .L_656)
	.align		4
.L_656:
        /*0f64*/ 	.word	index@(_Z15gpukernelAMWNr3ILi1ELi4EEvPdS0_S0_iii)
        /*0f68*/ 	.word	0x0000001f


	//----- nvinfo : EIATTR_FRAME_SIZE
	.align		4
.L_657:
        /*0f6c*/ 	.byte	0x04, 0x11
        /*0f6e*/ 	.short	(.L_659 - .L_658)
	.align		4
.L_658:
        /*0f70*/ 	.word	index@(_Z15gpukernelAMWNr3ILi1ELi4EEvPdS0_S0_iii)
        /*0f74*/ 	.word	0x00000000


	//----- nvinfo : EIATTR_REGCOUNT
	.align		4
.L_659:
        /*0f78*/ 	.byte	0x04, 0x2f
        /*0f7a*/ 	.short	(.L_661 - .L_660)
	.align		4
.L_660:
        /*0f7c*/ 	.word	index@(_Z15gpukernelAMWNr3ILi1ELi5EEvPdS0_S0_iii)
        /*0f80*/ 	.word	0x0000001f


	//----- nvinfo : EIATTR_FRAME_SIZE
	.align		4
.L_661:
        /*0f84*/ 	.byte	0x04, 0x11
        /*0f86*/ 	.short	(.L_663 - .L_662)
	.align		4
.L_662:
        /*0f88*/ 	.word	index@(_Z15gpukernelAMWNr3ILi1ELi5EEvPdS0_S0_iii)
        /*0f8c*/ 	.word	0x00000000


	//----- nvinfo : EIATTR_REGCOUNT
	.align		4
.L_663:
        /*0f90*/ 	.byte	0x04, 0x2f
        /*0f92*/ 	.short	(.L_665 - .L_664)
	.align		4
.L_664:
        /*0f94*/ 	.word	index@(_Z15gpukernelAMWNr3ILi1ELi6EEvPdS0_S0_iii)
        /*0f98*/ 	.word	0x0000001f


	//----- nvinfo : EIATTR_FRAME_SIZE
	.align		4
.L_665:
        /*0f9c*/ 	.byte	0x04, 0x11
        /*0f9e*/ 	.short	(.L_667 - .L_666)
	.align		4
.L_666:
        /*0fa0*/ 	.word	index@(_Z15gpukernelAMWNr3ILi1ELi6EEvPdS0_S0_iii)
        /*0fa4*/ 	.word	0x00000000


	//----- nvinfo : EIATTR_REGCOUNT
	.align		4
.L_667:
        /*0fa8*/ 	.byte	0x04, 0x2f
        /*0faa*/ 	.short	(.L_669 - .L_668)
	.align		4
.L_668:
        /*0fac*/ 	.word	index@(_Z15gpukernelAMWNr3ILi1ELi7EEvPdS0_S0_iii)
        /*0fb0*/ 	.word	0x0000001f


	//----- nvinfo : EIATTR_FRAME_SIZE
	.align		4
.L_669:
        /*0fb4*/ 	.byte	0x04, 0x11
        /*0fb6*/ 	.short	(.L_671 - .L_670)
	.align		4
.L_670:
        /*0fb8*/ 	.word	index@(_Z15gpukernelAMWNr3ILi1ELi7EEvPdS0_S0_iii)
        /*0fbc*/ 	.word	0x00000000


	//----- nvinfo : EIATTR_REGCOUNT
	.align		4
.L_671:
        /*0fc0*/ 	.byte	0x04, 0x2f
        /*0fc2*/ 	.short	(.L_673 - .L_672)
	.align		4
.L_672:
        /*0fc4*/ 	.word	index@(_Z15gpukernelAMWNr3ILi1ELi8EEvPdS0_S0_iii)
        /*0fc8*/ 	.word	0x0000001f


	//----- nvinfo : EIATTR_FRAME_SIZE
	.align		4
.L_673:
        /*0fcc*/ 	.byte	0x04, 0x11
        /*0fce*/ 	.short	(.L_675 - .L_674)
	.align		4
.L_674:
        /*0fd0*/ 	.word	index@(_Z15gpukernelAMWNr3ILi1ELi8EEvPdS0_S0_iii)
        /*0fd4*/ 	.word	0x00000000


	//----- nvinfo : EIATTR_REGCOUNT
	.align		4
.L_675:
        /*0fd8*/ 	.byte	0x04, 0x2f
        /*0fda*/ 	.short	(.L_677 - .L_676)
	.align		4
.L_676:
        /*0fdc*/ 	.word	index@(_Z15gpukernelAMWNr3ILi1ELi9EEvPdS0_S0_iii)
        /*0fe0*/ 	.word	0x0000001f


	//----- nvinfo : EIATTR_FRAME_SIZE
	.align		4
.L_677:
        /*0fe4*/ 	.byte	0x04, 0x11
        /*0fe6*/ 	.short	(.L_679 - .L_678)
	.align		4
.L_678:
        /*0fe8*/ 	.word	index@(_Z15gpukernelAMWNr3ILi1ELi9EEvPdS0_S0_iii)
        /*0fec*/ 	.word	0x00000000


	//----- nvinfo : EIATTR_REGCOUNT
	.align		4
.L_679:
        /*0ff0*/ 	.byte	0x04, 0x2f
        /*0ff2*/ 	.short	(.L_681 - .L_680)
	.align		4
.L_680:
        /*0ff4*/ 	.word	index@(_Z15gpukernelAMWNr3ILi1ELi10EEvPdS0_S0_iii)
        /*0ff8*/ 	.word	0x0000001f


	//----- nvinfo : EIATTR_FRAME_SIZE
	.align		4
.L_681:
        /*0ffc*/ 	.byte	0x04, 0x11
        /*0ffe*/ 	.short	(.L_683 - .L_682)
	.align		4
.L_682:
        /*1000*/ 	.word	index@(_Z15gpukernelAMWNr3ILi1ELi10EEvPdS0_S0_iii)
        /*1004*/ 	.word	0x00000000


	//----- nvinfo : EIATTR_REGCOUNT
	.align		4
.L_683:
        /*1008*/ 	.byte	0x04, 0x2f
        /*100a*/ 	.short	(.L_685 - .L_684)
	.align		4
.L_684:
        /*100c*/ 	.word	index@(_Z15gpukernelAMWNr3ILi1ELi11EEvPdS0_S0_iii)
        /*1010*/ 	.word	0x0000001f


	//----- nvinfo : EIATTR_FRAME_SIZE
	.align		4
.L_685:
        /*1014*/ 	.byte	0x04, 0x11
        /*1016*/ 	.short	(.L_687 - .L_686)
	.align		4
.L_686:
        /*1018*/ 	.word	index@(_Z15gpukernelAMWNr3ILi1ELi11EEvPdS0_S0_iii)
        /*101c*/ 	.word	0x00000000


	//----- nvinfo : EIATTR_REGCOUNT
	.align		4
.L_687:
        /*1020*/ 	.byte	0x04, 0x2f
        /*1022*/ 	.short	(.L_689 - .L_688)
	.align		4
.L_688:
        /*1024*/ 	.word	index@(_Z15gpukernelAMWNr3ILi1ELi12EEvPdS0_S0_iii)
        /*1028*/ 	.word	0x0000001f


	//----- nvinfo : EIATTR_FRAME_SIZE
	.align		4
.L_689:
        /*102c*/ 	.byte	0x04, 0x11
        /*102e*/ 	.short	(.L_691 - .L_690)
	.align		4
.L_690:
        /*1030*/ 	.word	index@(_Z15gpukernelAMWNr3ILi1ELi12EEvPdS0_S0_iii)
        /*1034*/ 	.word	0x00000000


	//----- nvinfo : EIATTR_REGCOUNT
	.align		4
.L_691:
        /*1038*/ 	.byte	0x04, 0x2f
        /*103a*/ 	.short	(.L_693 - .L_692)
	.align		4
.L_692:
        /*103c*/ 	.word	index@(_Z15gpukernelAMWNr3ILi1ELi13EEvPdS0_S0_iii)
        /*1040*/ 	.word	0x0000001f


	//----- nvinfo : EIATTR_FRAME_SIZE
	.align		4
.L_693:
        /*1044*/ 	.byte	0x04, 0x11
        /*1046*/ 	.short	(.L_695 - .L_694)
	.align		4
.L_694:
        /*1048*/ 	.word	index@(_Z15gpukernelAMWNr3ILi1ELi13EEvPdS0_S0_iii)
        /*104c*/ 	.word	0x00000000


	//----- nvinfo : EIATTR_REGCOUNT
	.align		4
.L_695:
        /*1050*/ 	.byte	0x04, 0x2f
        /*1052*/ 	.short	(.L_697 - .L_696)
	.align		4
.L_696:
        /*1054*/ 	.word	index@(_Z15gpukernelAMWNr3ILi1ELi14EEvPdS0_S0_iii)
        /*1058*/ 	.word	0x0000001f


	//----- nvinfo : EIATTR_FRAME_SIZE
	.align		4
.L_697:
        /*105c*/ 	.byte	0x04, 0x11
        /*105e*/ 	.short	(.L_699 - .L_698)
	.align		4
.L_698:
        /*1060*/ 	.word	index@(_Z15gpukernelAMWNr3ILi1ELi14EEvPdS0_S0_iii)
        /*1064*/ 	.word	0x00000000


	//----- nvinfo : EIATTR_REGCOUNT
	.align		4
.L_699:
        /*1068*/ 	.byte	0x04, 0x2f
        /*106a*/ 	.short	(.L_701 - .L_700)
	.align		4
.L_700:
        /*106c*/ 	.word	index@(_Z15gpukernelAMWNr3ILi1ELi15EEvPdS0_S0_iii)
        /*1070*/ 	.word	0x0000001f


	//----- nvinfo : EIATTR_FRAME_SIZE
	.align		4
.L_701:
        /*1074*/ 	.byte	0x04, 0x11
        /*1076*/ 	.short	(.L_703 - .L_702)
	.align		4
.L_702:
        /*1078*/ 	.word	index@(_Z15gpukernelAMWNr3ILi1ELi15EEvPdS0_S0_iii)
        /*107c*/ 	.word	0x00000000


	//----- nvinfo : EIATTR_REGCOUNT
	.align		4
.L_703:
        /*1080*/ 	.byte	0x04, 0x2f
        /*1082*/ 	.short	(.L_705 - .L_704)
	.align		4
.L_704:
        /*1084*/ 	.word	index@(_Z15gpukernelAMWNr3ILi1ELi16EEvPdS0_S0_iii)
        /*1088*/ 	.word	0x0000001f


	//----- nvinfo : EIATTR_FRAME_SIZE
	.align		4
.L_705:
        /*108c*/ 	.byte	0x04, 0x11
        /*108e*/ 	.short	(.L_707 - .L_706)
	.align		4
.L_706:
        /*1090*/ 	.word	index@(_Z15gpukernelAMWNr3ILi1ELi16EEvPdS0_S0_iii)
        /*1094*/ 	.word	0x00000000


	//----- nvinfo : EIATTR_REGCOUNT
	.align		4
.L_707:
        /*1098*/ 	.byte	0x04, 0x2f
        /*109a*/ 	.short	(.L_709 - .L_708)
	.align		4
.L_708:
        /*109c*/ 	.word	index@(_Z15gpukernelAMWNr3ILi1ELi17EEvPdS0_S0_iii)
        /*10a0*/ 	.word	0x0000001f


	//----- nvinfo : EIATTR_FRAME_SIZE
	.align		4
.L_709:
        /*10a4*/ 	.byte	0x04, 0x11
        /*10a6*/ 	.short	(.L_711 - .L_710)
	.align		4
.L_710:
        /*10a8*/ 	.word	index@(_Z15gpukernelAMWNr3ILi1ELi17EEvPdS0_S0_iii)
        /*10ac*/ 	.word	0x00000000


	//----- nvinfo : EIATTR_REGCOUNT
	.align		4
.L_711:
        /*10b0*/ 	.byte	0x04, 0x2f
        /*10b2*/ 	.short	(.L_713 - .L_712)
	.align		4
.L_712:
        /*10b4*/ 	.word	index@(_Z15gpukernelAMWNr3ILi1ELi18EEvPdS0_S0_iii)
        /*10b8*/ 	.word	0x0000001f


	//----- nvinfo : EIATTR_FRAME_SIZE
	.align		4
.L_713:
        /*10bc*/ 	.byte	0x04, 0x11
        /*10be*/ 	.short	(.L_715 - .L_714)
	.align		4
.L_714:
        /*10c0*/ 	.word	index@(_Z15gpukernelAMWNr3ILi1ELi18EEvPdS0_S0_iii)
        /*10c4*/ 	.word	0x00000000


	//----- nvinfo : EIATTR_REGCOUNT
	.align		4
.L_715:
        /*10c8*/ 	.byte	0x04, 0x2f
        /*10ca*/ 	.short	(.L_717 - .L_716)
	.align		4
.L_716:
        /*10cc*/ 	.word	index@(_Z15gpukernelAMWNr3ILi1ELi19EEvPdS0_S0_iii)
        /*10d0*/ 	.word	0x0000001f


	//----- nvinfo : EIATTR_FRAME_SIZE
	.align		4
.L_717:
        /*10d4*/ 	.byte	0x04, 0x11
        /*10d6*/ 	.short	(.L_719 - .L_718)
	.align		4
.L_718:
        /*10d8*/ 	.word	index@(_Z15gpukernelAMWNr3ILi1ELi19EEvPdS0_S0_iii)
        /*10dc*/ 	.word	0x00000000


	//----- nvinfo : EIATTR_REGCOUNT
	.align		4
.L_719:
        /*10e0*/ 	.byte	0x04, 0x2f
        /*10e2*/ 	.short	(.L_721 - .L_720)
	.align		4
.L_720:
        /*10e4*/ 	.word	index@(_Z15gpukernelAMWNr3ILi1ELi20EEvPdS0_S0_iii)
        /*10e8*/ 	.word	0x0000001f


	//----- nvinfo : EIATTR_FRAME_SIZE
	.align		4
.L_721:
        /*10ec*/ 	.byte	0x04, 0x11
        /*10ee*/ 	.short	(.L_723 - .L_722)
	.align		4
.L_722:
        /*10f0*/ 	.word	index@(_Z15gpukernelAMWNr3ILi1ELi20EEvPdS0_S0_iii)
        /*10f4*/ 	.word	0x00000000


	//----- nvinfo : EIATTR_REGCOUNT
	.align		4
.L_723:
        /*10f8*/ 	.byte	0x04, 0x2f
        /*10fa*/ 	.short	(.L_725 - .L_724)
	.align		4
.L_724:
        /*10fc*/ 	.word	index@(_Z15gpukernelAMWNr3ILi1ELi21EEvPdS0_S0_iii)
        /*1100*/ 	.word	0x0000001f


	//----- nvinfo : EIATTR_FRAME_SIZE
	.align		4
.L_725:
        /*1104*/ 	.byte	0x04, 0x11
        /*1106*/ 	.short	(.L_727 - .L_726)
	.align		4
.L_726:
        /*1108*/ 	.word	index@(_Z15gpukernelAMWNr3ILi1ELi21EEvPdS0_S0_iii)
        /*110c*/ 	.word	0x00000000


	//----- nvinfo : EIATTR_REGCOUNT
	.align		4
.L_727:
        /*1110*/ 	.byte	0x04, 0x2f
        /*1112*/ 	.short	(.L_729 - .L_728)
	.align		4
.L_728:
        /*1114*/ 	.word	index@(_Z15gpukernelAMWNr3ILi1ELi22EEvPdS0_S0_iii)
        /*1118*/ 	.word	0x0000001f


	//----- nvinfo : EIATTR_FRAME_SIZE
	.align		4
.L_729:
        /*111c*/ 	.byte	0x04, 0x11
        /*111e*/ 	.short	(.L_731 - .L_730)
	.align		4
.L_730:
        /*1120*/ 	.word	index@(_Z15gpukernelAMWNr3ILi1ELi22EEvPdS0_S0_iii)
        /*1124*/ 	.word	0x00000000


	//----- nvinfo : EIATTR_REGCOUNT
	.align		4
.L_731:
        /*1128*/ 	.byte	0x04, 0x2f
        /*112a*/ 	.short	(.L_733 - .L_732)
	.align		4
.L_732:
        /*112c*/ 	.word	index@(_Z15gpukernelAMWNr3ILi1ELi23EEvPdS0_S0_iii)
        /*1130*/ 	.word	0x0000001f


	//----- nvinfo : EIATTR_FRAME_SIZE
	.align		4
.L_733:
        /*1134*/ 	.byte	0x04, 0x11
        /*1136*/ 	.short	(.L_735 - .L_734)
	.align		4
.L_734:
        /*1138*/ 	.word	index@(_Z15gpukernelAMWNr3ILi1ELi23EEvPdS0_S0_iii)
        /*113c*/ 	.word	0x00000000


	//----- nvinfo : EIATTR_REGCOUNT
	.align		4
.L_735:
        /*1140*/ 	.byte	0x04, 0x2f
        /*1142*/ 	.short	(.L_737 - .L_736)
	.align		4
.L_736:
        /*1144*/ 	.word	index@(_Z15gpukernelAMWNr3ILi1ELi24EEvPdS0_S0_iii)
        /*1148*/ 	.word	0x0000001f


	//----- nvinfo : EIATTR_FRAME_SIZE
	.align		4
.L_737:
        /*114c*/ 	.byte	0x04, 0x11
        /*114e*/ 	.short	(.L_739 - .L_738)
	.align		4
.L_738:
        /*1150*/ 	.word	index@(_Z15gpukernelAMWNr3ILi1ELi24EEvPdS0_S0_iii)
        /*1154*/ 	.word	0x00000000


	//----- nvinfo : EIATTR_REGCOUNT
	.align		4
.L_739:
        /*1158*/ 	.byte	0x04, 0x2f
        /*115a*/ 	.short	(.L_741 - .L_740)
	.align		4
.L_740:
        /*115c*/ 	.word	index@(_Z15gpukernelAMWNr3ILi1ELi25EEvPdS0_S0_iii)
        /*1160*/ 	.word	0x0000001f


	//----- nvinfo : EIATTR_FRAME_SIZE
	.align		4
.L_741:
        /*1164*/ 	.byte	0x04, 0x11
        /*1166*/ 	.short	(.L_743 - .L_742)
	.align		4
.L_742:
        /*1168*/ 	.word	index@(_Z15gpukernelAMWNr3ILi1ELi25EEvPdS0_S0_iii)
        /*116c*/ 	.word	0x00000000


	//----- nvinfo : EIATTR_REGCOUNT
	.align		4
.L_743:
        /*1170*/ 	.byte	0x04, 0x2f
        /*1172*/ 	.short	(.L_745 - .L_744)
	.align		4
.L_744:
        /*1174*/ 	.word	index@(_Z15gpukernelAMWNr3ILi1ELi26EEvPdS0_S0_iii)
        /*1178*/ 	.word	0x0000001f


	//----- nvinfo : EIATTR_FRAME_SIZE
	.align		4
.L_745:
        /*117c*/ 	.byte	0x04, 0x11
        /*117e*/ 	.short	(.L_747 - .L_746)
	.align		4
.L_746:
        /*1180*/ 	.word	index@(_Z15gpukernelAMWNr3ILi1ELi26EEvPdS0_S0_iii)
        /*1184*/ 	.word	0x00000000


	//----- nvinfo : EIATTR_REGCOUNT
	.align		4
.L_747:
        /*1188*/ 	.byte	0x04, 0x2f
        /*118a*/ 	.short	(.L_749 - .L_748)
	.align		4
.L_748:
        /*118c*/ 	.word	index@(_Z15gpukernelAMWNr3ILi1ELi27EEvPdS0_S0_iii)
        /*1190*/ 	.word	0x0000001f


	//----- nvinfo : EIATTR_FRAME_SIZE
	.align		4
.L_749:
        /*1194*/ 	.byte	0x04, 0x11
        /*1196*/ 	.short	(.L_751 - .L_750)
	.align		4
.L_750:
        /*1198*/ 	.word	index@(_Z15gpukernelAMWNr3ILi1ELi27EEvPdS0_S0_iii)
        /*119c*/ 	.word	0x00000000


	//----- nvinfo : EIATTR_REGCOUNT
	.align		4
.L_751:
        /*11a0*/ 	.byte	0x04, 0x2f
        /*11a2*/ 	.short	(.L_753 - .L_752)
	.align		4
.L_752:
        /*11a4*/ 	.word	index@(_Z15gpukernelAMWNr3ILi1ELi28EEvPdS0_S0_iii)
        /*11a8*/ 	.word	0x0000001f


	//----- nvinfo : EIATTR_FRAME_SIZE
	.align		4
.L_753:
        /*11ac*/ 	.byte	0x04, 0x11
        /*11ae*/ 	.short	(.L_755 - .L_754)
	.align		4
.L_754:
        /*11b0*/ 	.word	index@(_Z15gpukernelAMWNr3ILi1ELi28EEvPdS0_S0_iii)
        /*11b4*/ 	.word	0x00000000


	//----- nvinfo : EIATTR_REGCOUNT
	.align		4
.L_755:
        /*11b8*/ 	.byte	0x04, 0x2f
        /*11ba*/ 	.short	(.L_757 - .L_756)
	.align		4
.L_756:
        /*11bc*/ 	.word	index@(_Z15gpukernelAMWNr3ILi1ELi29EEvPdS0_S0_iii)
        /*11c0*/ 	.word	0x0000001f


	//----- nvinfo : EIATTR_FRAME_SIZE
	.align		4
.L_757:
        /*11c4*/ 	.byte	0x04, 0x11
        /*11c6*/ 	.short	(.L_759 - .L_758)
	.align		4
.L_758:
        /*11c8*/ 	.word	index@(_Z15gpukernelAMWNr3ILi1ELi29EEvPdS0_S0_iii)
        /*11cc*/ 	.word	0x00000000


	//----- nvinfo : EIATTR_REGCOUNT
	.align		4
.L_759:
        /*11d0*/ 	.byte	0x04, 0x2f
        /*11d2*/ 	.short	(.L_761 - .L_760)
	.align		4
.L_760:
        /*11d4*/ 	.word	index@(_Z15gpukernelAMWNr3ILi1ELi30EEvPdS0_S0_iii)
        /*11d8*/ 	.word	0x0000001f


	//----- nvinfo : EIATTR_FRAME_SIZE
	.align		4
.L_761:
        /*11dc*/ 	.byte	0x04, 0x11
        /*11de*/ 	.short	(.L_763 - .L_762)
	.align		4
.L_762:
        /*11e0*/ 	.word	index@(_Z15gpukernelAMWNr3ILi1ELi30EEvPdS0_S0_iii)
        /*11e4*/ 	.word	0x00000000


	//----- nvinfo : EIATTR_REGCOUNT
	.align		4
.L_763:
        /*11e8*/ 	.byte	0x04, 0x2f
        /*11ea*/ 	.short	(.L_765 - .L_764)
	.align		4
.L_764:
        /*11ec*/ 	.word	index@(_Z15gpukernelAMWNr3ILi1ELi31EEvPdS0_S0_iii)
        /*11f0*/ 	.word	0x0000001f


	//----- nvinfo : EIATTR_FRAME_SIZE
	.align		4
.L_765:
        /*11f4*/ 	.byte	0x04, 0x11
        /*11f6*/ 	.short	(.L_767 - .L_766)
	.align		4
.L_766:
        /*11f8*/ 	.word	index@(_Z15gpukernelAMWNr3ILi1ELi31EEvPdS0_S0_iii)
        /*11fc*/ 	.word	0x00000000


	//----- nvinfo : EIATTR_REGCOUNT
	.align		4
.L_767:
        /*1200*/ 	.byte	0x04, 0x2f
        /*1202*/ 	.short	(.L_769 - .L_768)
	.align		4
.L_768:
        /*1204*/ 	.word	index@(_Z15gpukernelAMWNr3ILi1ELi32EEvPdS0_S0_iii)
        /*1208*/ 	.word	0x0000001f


	//----- nvinfo : EIATTR_FRAME_SIZE
	.align		4
.L_769:
        /*120c*/ 	.byte	0x04, 0x11
        /*120e*/ 	.short	(.L_771 - .L_770)
	.align		4
.L_770:
        /*1210*/ 	.word	index@(_Z15gpukernelAMWNr3ILi1ELi32EEvPdS0_S0_iii)
        /*1214*/ 	.word	0x00000000


	//----- nvinfo : EIATTR_REGCOUNT
	.align		4
.L_771:
        /*1218*/ 	.byte	0x04, 0x2f
        /*121a*/ 	.short	(.L_773 - .L_772)
	.align		4
.L_772:
        /*121c*/ 	.word	index@(_Z15gpukernelBMWNr3ILi32ELi1EEvPdS0_S0_iii)
        /*1220*/ 	.word	0x00000020


	//----- nvinfo : EIATTR_FRAME_SIZE
	.align		4
.L_773:
        /*1224*/ 	.byte	0x04, 0x11
        /*1226*/ 	.short	(.L_775 - .L_774)
	.align		4
.L_774:
        /*1228*/ 	.word	index@(_Z15gpukernelBMWNr3ILi32ELi1EEvPdS0_S0_iii)
        /*122c*/ 	.word	0x00000000


	//----- nvinfo : EIATTR_REGCOUNT
	.align		4
.L_775:
        /*1230*/ 	.byte	0x04, 0x2f
        /*1232*/ 	.short	(.L_777 - .L_776)
	.align		4
.L_776:
        /*1234*/ 	.word	index@(_Z15gpukernelBMWNr3ILi32ELi2EEvPdS0_S0_iii)
        /*1238*/ 	.word	0x00000020


	//----- nvinfo : EIATTR_FRAME_SIZE
	.align		4
.L_777:
        /*123c*/ 	.byte	0x04, 0x11
        /*123e*/ 	.short	(.L_779 - .L_778)
	.align		4
.L_778:
        /*1240*/ 	.word	index@(_Z15gpukernelBMWNr3ILi32ELi2EEvPdS0_S0_iii)
        /*1244*/ 	.word	0x00000000


	//----- nvinfo : EIATTR_REGCOUNT
	.align		4
.L_779:
        /*1248*/ 	.byte	0x04, 0x2f
        /*124a*/ 	.short	(.L_781 - .L_780)
	.align		4
.L_780:
        /*124c*/ 	.word	index@(_Z15gpukernelBMWNr3ILi32ELi3EEvPdS0_S0_iii)
        /*1250*/ 	.word	0x00000020


	//----- nvinfo : EIATTR_FRAME_SIZE
	.align		4
.L_781:
        /*1254*/ 	.byte	0x04, 0x11
        /*1256*/ 	.short	(.L_783 - .L_782)
	.align		4
.L_782:
        /*1258*/ 	.word	index@(_Z15gpukernelBMWNr3ILi32ELi3EEvPdS0_S0_iii)
        /*125c*/ 	.word	0x00000000


	//----- nvinfo : EIATTR_REGCOUNT
	.align		4
.L_783:
        /*1260*/ 	.byte	0x04, 0x2f
        /*1262*/ 	.short	(.L_785 - .L_784)
	.align		4
.L_784:
        /*1264*/ 	.word	index@(_Z15gpukernelBMWNr3ILi32ELi4EEvPdS0_S0_iii)
        /*1268*/ 	.word	0x00000020


	//----- nvinfo : EIATTR_FRAME_SIZE
	.align		4
.L_785:
        /*126c*/ 	.byte	0x04, 0x11
        /*126e*/ 	.short	(.L_787 - .L_786)
	.align		4
.L_786:
        /*1270*/ 	.word	index@(_Z15gpukernelBMWNr3ILi32ELi4EEvPdS0_S0_iii)
        /*1274*/ 	.word	0x00000000


	//----- nvinfo : EIATTR_REGCOUNT
	.align		4
.L_787:
        /*1278*/ 	.byte	0x04, 0x2f
        /*127a*/ 	.short	(.L_789 - .L_788)
	.align		4
.L_788:
        /*127c*/ 	.word	index@(_Z15gpukernelBMWNr3ILi32ELi5EEvPdS0_S0_iii)
        /*1280*/ 	.word	0x00000020


	//----- nvinfo : EIATTR_FRAME_SIZE
	.align		4
.L_789:
        /*1284*/ 	.byte	0x04, 0x11
        /*1286*/ 	.short	(.L_791 - .L_790)
	.align		4
.L_790:
        /*1288*/ 	.word	index@(_Z15gpukernelBMWNr3ILi32ELi5EEvPdS0_S0_iii)
        /*128c*/ 	.word	0x00000000


	//----- nvinfo : EIATTR_REGCOUNT
	.align		4
.L_791:
        /*1290*/ 	.byte	0x04, 0x2f
        /*1292*/ 	.short	(.L_793 - .L_792)
	.align		4
.L_792:
        /*1294*/ 	.word	index@(_Z15gpukernelBMWNr3ILi32ELi6EEvPdS0_S0_iii)
        /*1298*/ 	.word	0x00000020


	//----- nvinfo : EIATTR_FRAME_SIZE
	.align		4
.L_793:
        /*129c*/ 	.byte	0x04, 0x11
        /*129e*/ 	.short	(.L_795 - .L_794)
	.align		4
.L_794:
        /*12a0*/ 	.word	index@(_Z15gpukernelBMWNr3ILi32ELi6EEvPdS0_S0_iii)
        /*12a4*/ 	.word	0x00000000


	//----- nvinfo : EIATTR_REGCOUNT
	.align		4
.L_795:
        /*12a8*/ 	.byte	0x04, 0x2f
        /*12aa*/ 	.short	(.L_797 - .L_796)
	.align		4
.L_796:
        /*12ac*/ 	.word	index@(_Z15gpukernelBMWNr3ILi32ELi7EEvPdS0_S0_iii)
        /*12b0*/ 	.word	0x00000020


	//----- nvinfo : EIATTR_FRAME_SIZE
	.align		4
.L_797:
        /*12b4*/ 	.byte	0x04, 0x11
        /*12b6*/ 	.short	(.L_799 - .L_798)
	.align		4
.L_798:
        /*12b8*/ 	.word	index@(_Z15gpukernelBMWNr3ILi32ELi7EEvPdS0_S0_iii)
        /*12bc*/ 	.word	0x00000000


	//----- nvinfo : EIATTR_REGCOUNT
	.align		4
.L_799:
        /*12c0*/ 	.byte	0x04, 0x2f
        /*12c2*/ 	.short	(.L_801 - .L_800)
	.align		4
.L_800:
        /*12c4*/ 	.word	index@(_Z15gpukernelBMWNr3ILi32ELi8EEvPdS0_S0_iii)
        /*12c8*/ 	.word	0x00000020


	//----- nvinfo : EIATTR_FRAME_SIZE
	.align		4
.L_801:
        /*12cc*/ 	.byte	0x04, 0x11
        /*12ce*/ 	.short	(.L_803 - .L_802)
	.align		4
.L_802:
        /*12d0*/ 	.word	index@(_Z15gpukernelBMWNr3ILi32ELi8EEvPdS0_S0_iii)
        /*12d4*/ 	.word	0x00000000


	//----- nvinfo : EIATTR_REGCOUNT
	.align		4
.L_803:
        /*12d8*/ 	.byte	0x04, 0x2f
        /*12da*/ 	.short	(.L_805 - .L_804)
	.align		4
.L_804:
        /*12dc*/ 	.word	index@(_Z15gpukernelBMWNr3ILi32ELi9EEvPdS0_S0_iii)
        /*12e0*/ 	.word	0x00000020


	//----- nvinfo : EIATTR_FRAME_SIZE
	.align		4
.L_805:
        /*12e4*/ 	.byte	0x04, 0x11
        /*12e6*/ 	.short	(.L_807 - .L_806)
	.align		4
.L_806:
        /*12e8*/ 	.word	index@(_Z15gpukernelBMWNr3ILi32ELi9EEvPdS0_S0_iii)
        /*12ec*/ 	.word	0x00000000


	//----- nvinfo : EIATTR_REGCOUNT
	.align		4
.L_807:
        /*12f0*/ 	.byte	0x04, 0x2f
        /*12f2*/ 	.short	(.L_809 - .L_808)
	.align		4
.L_808:
        /*12f4*/ 	.word	index@(_Z15gpukernelBMWNr3ILi32ELi10EEvPdS0_S0_iii)
        /*12f8*/ 	.word	0x00000020


	//----- nvinfo : EIATTR_FRAME_SIZE
	.align		4
.L_809:
        /*12fc*/ 	.byte	0x04, 0x11
        /*12fe*/ 	.short	(.L_811 - .L_810)
	.align		4
.L_810:
        /*1300*/ 	.word	index@(_Z15gpukernelBMWNr3ILi32ELi10EEvPdS0_S0_iii)
        /*1304*/ 	.word	0x00000000


	//----- nvinfo : EIATTR_REGCOUNT
	.align		4
.L_811:
        /*1308*/ 	.byte	0x04, 0x2f
        /*130a*/ 	.short	(.L_813 - .L_812)
	.align		4
.L_812:
        /*130c*/ 	.word	index@(_Z15gpukernelBMWNr3ILi32ELi11EEvPdS0_S0_iii)
        /*1310*/ 	.word	0x00000020


	//----- nvinfo : EIATTR_FRAME_SIZE
	.align		4
.L_813:
        /*1314*/ 	.byte	0x04, 0x11
        /*1316*/ 	.short	(.L_815 - .L_814)
	.align		4
.L_814:
        /*1318*/ 	.word	index@(_Z15gpukernelBMWNr3ILi32ELi11EEvPdS0_S0_iii)
        /*131c*/ 	.word	0x00000000


	//----- nvinfo : EIATTR_REGCOUNT
	.align		4
.L_815:
        /*1320*/ 	.byte	0x04, 0x2f
        /*1322*/ 	.short	(.L_817 - .L_816)
	.align		4
.L_816:
        /*1324*/ 	.word	index@(_Z15gpukernelBMWNr3ILi32ELi12EEvPdS0_S0_iii)
        /*1328*/ 	.word	0x00000020


	//----- nvinfo : EIATTR_FRAME_SIZE
	.align		4
.L_817:
        /*132c*/ 	.byte	0x04, 0x11
        /*132e*/ 	.short	(.L_819 - .L_818)
	.align		4
.L_818:
        /*1330*/ 	.word	index@(_Z15gpukernelBMWNr3ILi32ELi12EEvPdS0_S0_iii)
        /*1334*/ 	.word	0x00000000


	//----- nvinfo : EIATTR_REGCOUNT
	.align		4
.L_819:
        /*1338*/ 	.byte	0x04, 0x2f
        /*133a*/ 	.short	(.L_821 - .L_820)
	.align		4
.L_820:
        /*133c*/ 	.word	index@(_Z15gpukernelBMWNr3ILi32ELi13EEvPdS0_S0_iii)
        /*1340*/ 	.word	0x00000020


	//----- nvinfo : EIATTR_FRAME_SIZE
	.align		4
.L_821:
        /*1344*/ 	.byte	0x04, 0x11
        /*1346*/ 	.short	(.L_823 - .L_822)
	.align		4
.L_822:
        /*1348*/ 	.word	index@(_Z15gpukernelBMWNr3ILi32ELi13EEvPdS0_S0_iii)
        /*134c*/ 	.word	0x00000000


	//----- nvinfo : EIATTR_REGCOUNT
	.align		4
.L_823:
        /*1350*/ 	.byte	0x04, 0x2f
        /*1352*/ 	.short	(.L_825 - .L_824)
	.align		4
.L_824:
        /*1354*/ 	.word	index@(_Z15gpukernelBMWNr3ILi32ELi14EEvPdS0_S0_iii)
        /*1358*/ 	.word	0x00000020


	//----- nvinfo : EIATTR_FRAME_SIZE
	.align		4
.L_825:
        /*135c*/ 	.byte	0x04, 0x11
        /*135e*/ 	.short	(.L_827 - .L_826)
	.align		4
.L_826:
        /*1360*/ 	.word	index@(_Z15gpukernelBMWNr3ILi32ELi14EEvPdS0_S0_iii)
        /*1364*/ 	.word	0x00000000


	//----- nvinfo : EIATTR_REGCOUNT
	.align		4
.L_827:
        /*1368*/ 	.byte	0x04, 0x2f
        /*136a*/ 	.short	(.L_829 - .L_828)
	.align		4
.L_828:
        /*136c*/ 	.word	index@(_Z15gpukernelBMWNr3ILi32ELi15EEvPdS0_S0_iii)
        /*1370*/ 	.word	0x00000020


	//----- nvinfo : EIATTR_FRAME_SIZE
	.align		4
.L_829:
        /*1374*/ 	.byte	0x04, 0x11
        /*1376*/ 	.short	(.L_831 - .L_830)
	.align		4
.L_830:
        /*1378*/ 	.word	index@(_Z15gpukernelBMWNr3ILi32ELi15EEvPdS0_S0_iii)
        /*137c*/ 	.word	0x00000000


	//----- nvinfo : EIATTR_REGCOUNT
	.align		4
.L_831:
        /*1380*/ 	.byte	0x04, 0x2f
        /*1382*/ 	.short	(.L_833 - .L_832)
	.align		4
.L_832:
        /*1384*/ 	.word	index@(_Z15gpukernelBMWNr3ILi32ELi16EEvPdS0_S0_iii)
        /*1388*/ 	.word	0x00000020


	//----- nvinfo : EIATTR_FRAME_SIZE
	.align		4
.L_833:
        /*138c*/ 	.byte	0x04, 0x11
        /*138e*/ 	.short	(.L_835 - .L_834)
	.align		4
.L_834:
        /*1390*/ 	.word	index@(_Z15gpukernelBMWNr3ILi32ELi16EEvPdS0_S0_iii)
        /*1394*/ 	.word	0x00000000


	//----- nvinfo : EIATTR_REGCOUNT
	.align		4
.L_835:
        /*1398*/ 	.byte	0x04, 0x2f
        /*139a*/ 	.short	(.L_837 - .L_836)
	.align		4
.L_836:
        /*139c*/ 	.word	index@(_Z15gpukernelBMWNr3ILi32ELi17EEvPdS0_S0_iii)
        /*13a0*/ 	.word	0x00000020


	//----- nvinfo : EIATTR_FRAME_SIZE
	.align		4
.L_837:
        /*13a4*/ 	.byte	0x04, 0x11
        /*13a6*/ 	.short	(.L_839 - .L_838)
	.align		4
.L_838:
        /*13a8*/ 	.word	index@(_Z15gpukernelBMWNr3ILi32ELi17EEvPdS0_S0_iii)
        /*13ac*/ 	.word	0x00000000


	//----- nvinfo : EIATTR_REGCOUNT
	.align		4
.L_839:
        /*13b0*/ 	.byte	0x04, 0x2f
        /*13b2*/ 	.short	(.L_841 - .L_840)
	.align		4
.L_840:
        /*13b4*/ 	.word	index@(_Z15gpukernelBMWNr3ILi32ELi18EEvPdS0_S0_iii)
        /*13b8*/ 	.word	0x00000020


	//----- nvinfo : EIATTR_FRAME_SIZE
	.align		4
.L_841:
        /*13bc*/ 	.byte	0x04, 0x11
        /*13be*/ 	.short	(.L_843 - .L_842)
	.align		4
.L_842:
        /*13c0*/ 	.word	index@(_Z15gpukernelBMWNr3ILi32ELi18EEvPdS0_S0_iii)
        /*13c4*/ 	.word	0x00000000


	//----- nvinfo : EIATTR_REGCOUNT
	.align		4
.L_843:
        /*13c8*/ 	.byte	0x04, 0x2f
        /*13ca*/ 	.short	(.L_845 - .L_844)
	.align		4
.L_844:
        /*13cc*/ 	.word	index@(_Z15gpukernelBMWNr3ILi32ELi19EEvPdS0_S0_iii)
        /*13d0*/ 	.word	0x00000020


	//----- nvinfo : EIATTR_FRAME_SIZE
	.align		4
.L_845:
        /*13d4*/ 	.byte	0x04, 0x11
        /*13d6*/ 	.short	(.L_847 - .L_846)
	.align		4
.L_846:
        /*13d8*/ 	.word	index@(_Z15gpukernelBMWNr3ILi32ELi19EEvPdS0_S0_iii)
        /*13dc*/ 	.word	0x00000000


	//----- nvinfo : EIATTR_REGCOUNT
	.align		4
.L_847:
        /*13e0*/ 	.byte	0x04, 0x2f
        /*13e2*/ 	.short	(.L_849 - .L_848)
	.align		4
.L_848:
        /*13e4*/ 	.word	index@(_Z15gpukernelBMWNr3ILi32ELi20EEvPdS0_S0_iii)
        /*13e8*/ 	.word	0x00000020


	//----- nvinfo : EIATTR_FRAME_SIZE
	.align		4
.L_849:
        /*13ec*/ 	.byte	0x04, 0x11
        /*13ee*/ 	.short	(.L_851 - .L_850)
	.align		4
.L_850:
        /*13f0*/ 	.word	index@(_Z15gpukernelBMWNr3ILi32ELi20EEvPdS0_S0_iii)
        /*13f4*/ 	.word	0x00000000


	//----- nvinfo : EIATTR_REGCOUNT
	.align		4
.L_851:
        /*13f8*/ 	.byte	0x04, 0x2f
        /*13fa*/ 	.short	(.L_853 - .L_852)
	.align		4
.L_852:
        /*13fc*/ 	.word	index@(_Z15gpukernelBMWNr3ILi32ELi21EEvPdS0_S0_iii)
        /*1400*/ 	.word	0x00000020


	//----- nvinfo : EIATTR_FRAME_SIZE
	.align		4
.L_853:
        /*1404*/ 	.byte	0x04, 0x11
        /*1406*/ 	.short	(.L_855 - .L_854)
	.align		4
.L_854:
        /*1408*/ 	.word	index@(_Z15gpukernelBMWNr3ILi32ELi21EEvPdS0_S0_iii)
        /*140c*/ 	.word	0x00000000


	//----- nvinfo : EIATTR_REGCOUNT
	.align		4
.L_855:
        /*1410*/ 	.byte	0x04, 0x2f
        /*1412*/ 	.short	(.L_857 - .L_856)
	.align		4
.L_856:
        /*1414*/ 	.word	index@(_Z15gpukernelBMWNr3ILi32ELi22EEvPdS0_S0_iii)
        /*1418*/ 	.word	0x00000020


	//----- nvinfo : EIATTR_FRAME_SIZE
	.align		4
.L_857:
        /*141c*/ 	.byte	0x04, 0x11
        /*141e*/ 	.short	(.L_859 - .L_858)
	.align		4
.L_858:
        /*1420*/ 	.word	index@(_Z15gpukernelBMWNr3ILi32ELi22EEvPdS0_S0_iii)
        /*1424*/ 	.word	0x00000000


	//----- nvinfo : EIATTR_REGCOUNT
	.align		4
.L_859:
        /*1428*/ 	.byte	0x04, 0x2f
        /*142a*/ 	.short	(.L_861 - .L_860)
	.align		4
.L_860:
        /*142c*/ 	.word	index@(_Z15gpukernelBMWNr3ILi32ELi23EEvPdS0_S0_iii)
        /*1430*/ 	.word	0x00000020


	//----- nvinfo : EIATTR_FRAME_SIZE
	.align		4
.L_861:
        /*1434*/ 	.byte	0x04, 0x11
        /*1436*/ 	.short	(.L_863 - .L_862)
	.align		4
.L_862:
        /*1438*/ 	.word	index@(_Z15gpukernelBMWNr3ILi32ELi23EEvPdS0_S0_iii)
        /*143c*/ 	.word	0x00000000


	//----- nvinfo : EIATTR_REGCOUNT
	.align		4
.L_863:
        /*1440*/ 	.byte	0x04, 0x2f
        /*1442*/ 	.short	(.L_865 - .L_864)
	.align		4
.L_864:
        /*1444*/ 	.word	index@(_Z15gpukernelBMWNr3ILi32ELi24EEvPdS0_S0_iii)
        /*1448*/ 	.word	0x00000020


	//----- nvinfo : EIATTR_FRAME_SIZE
	.align		4
.L_865:
        /*144c*/ 	.byte	0x04, 0x11
        /*144e*/ 	.short	(.L_867 - .L_866)
	.align		4
.L_866:
        /*1450*/ 	.word	index@(_Z15gpukernelBMWNr3ILi32ELi24EEvPdS0_S0_iii)
        /*1454*/ 	.word	0x00000000


	//----- nvinfo : EIATTR_REGCOUNT
	.align		4
.L_867:
        /*1458*/ 	.byte	0x04, 0x2f
        /*145a*/ 	.short	(.L_869 - .L_868)
	.align		4
.L_868:
        /*145c*/ 	.word	index@(_Z15gpukernelBMWNr3ILi32ELi25EEvPdS0_S0_iii)
        /*1460*/ 	.word	0x00000020


	//----- nvinfo : EIATTR_FRAME_SIZE
	.align		4
.L_869:
        /*1464*/ 	.byte	0x04, 0x11
        /*1466*/ 	.short	(.L_871 - .L_870)
	.align		4
.L_870:
        /*1468*/ 	.word	index@(_Z15gpukernelBMWNr3ILi32ELi25EEvPdS0_S0_iii)
        /*146c*/ 	.word	0x00000000


	//----- nvinfo : EIATTR_REGCOUNT
	.align		4
.L_871:
        /*1470*/ 	.byte	0x04, 0x2f
        /*1472*/ 	.short	(.L_873 - .L_872)
	.align		4
.L_872:
        /*1474*/ 	.word	index@(_Z15gpukernelBMWNr3ILi32ELi26EEvPdS0_S0_iii)
        /*1478*/ 	.word	0x00000020


	//----- nvinfo : EIATTR_FRAME_SIZE
	.align		4
.L_873:
        /*147c*/ 	.byte	0x04, 0x11
        /*147e*/ 	.short	(.L_875 - .L_874)
	.align		4
.L_874:
        /*1480*/ 	.word	index@(_Z15gpukernelBMWNr3ILi32ELi26EEvPdS0_S0_iii)
        /*1484*/ 	.word	0x00000000


	//----- nvinfo : EIATTR_REGCOUNT
	.align		4
.L_875:
        /*1488*/ 	.byte	0x04, 0x2f
        /*148a*/ 	.short	(.L_877 - .L_876)
	.align		4
.L_876:
        /*148c*/ 	.word	index@(_Z15gpukernelBMWNr3ILi32ELi27EEvPdS0_S0_iii)
        /*1490*/ 	.word	0x00000020


	//----- nvinfo : EIATTR_FRAME_SIZE
	.align		4
.L_877:
        /*1494*/ 	.byte	0x04, 0x11
        /*1496*/ 	.short	(.L_879 - .L_878)
	.align		4
.L_878:
        /*1498*/ 	.word	index@(_Z15gpukernelBMWNr3ILi32ELi27EEvPdS0_S0_iii)
        /*149c*/ 	.word	0x00000000


	//----- nvinfo : EIATTR_REGCOUNT
	.align		4
.L_879:
        /*14a0*/ 	.byte	0x04, 0x2f
        /*14a2*/ 	.short	(.L_881 - .L_880)
	.align		4
.L_880:
        /*14a4*/ 	.word	index@(_Z15gpukernelBMWNr3ILi32ELi28EEvPdS0_S0_iii)
        /*14a8*/ 	.word	0x00000020


	//----- nvinfo : EIATTR_FRAME_SIZE
	.align		4
.L_881:
        /*14ac*/ 	.byte	0x04, 0x11
        /*14ae*/ 	.short	(.L_883 - .L_882)
	.align		4
.L_882:
        /*14b0*/ 	.word	index@(_Z15gpukernelBMWNr3ILi32ELi28EEvPdS0_S0_iii)
        /*14b4*/ 	.word	0x00000000


	//----- nvinfo : EIATTR_REGCOUNT
	.align		4
.L_883:
        /*14b8*/ 	.byte	0x04, 0x2f
        /*14ba*/ 	.short	(.L_885 - .L_884)
	.align		4
.L_884:
        /*14bc*/ 	.word	index@(_Z15gpukernelBMWNr3ILi32ELi29EEvPdS0_S0_iii)
        /*14c0*/ 	.word	0x00000020


	//----- nvinfo : EIATTR_FRAME_SIZE
	.align		4
.L_885:
        /*14c4*/ 	.byte	0x04, 0x11
        /*14c6*/ 	.short	(.L_887 - .L_886)
	.align		4
.L_886:
        /*14c8*/ 	.word	index@(_Z15gpukernelBMWNr3ILi32ELi29EEvPdS0_S0_iii)
        /*14cc*/ 	.word	0x00000000


	//----- nvinfo : EIATTR_REGCOUNT
	.align		4
.L_887:
        /*14d0*/ 	.byte	0x04, 0x2f
        /*14d2*/ 	.short	(.L_889 - .L_888)
	.align		4
.L_888:
        /*14d4*/ 	.word	index@(_Z15gpukernelBMWNr3ILi32ELi30EEvPdS0_S0_iii)
        /*14d8*/ 	.word	0x00000020


	//----- nvinfo : EIATTR_FRAME_SIZE
	.align		4
.L_889:
        /*14dc*/ 	.byte	0x04, 0x11
        /*14de*/ 	.short	(.L_891 - .L_890)
	.align		4
.L_890:
        /*14e0*/ 	.word	index@(_Z15gpukernelBMWNr3ILi32ELi30EEvPdS0_S0_iii)
        /*14e4*/ 	.word	0x00000000


	//----- nvinfo : EIATTR_REGCOUNT
	.align		4
.L_891:
        /*14e8*/ 	.byte	0x04, 0x2f
        /*14ea*/ 	.short	(.L_893 - .L_892)
	.align		4
.L_892:
        /*14ec*/ 	.word	index@(_Z15gpukernelBMWNr3ILi32ELi31EEvPdS0_S0_iii)
        /*14f0*/ 	.word	0x00000020


	//----- nvinfo : EIATTR_FRAME_SIZE
	.align		4
.L_893:
        /*14f4*/ 	.byte	0x04, 0x11
        /*14f6*/ 	.short	(.L_895 - .L_894)
	.align		4
.L_894:
        /*14f8*/ 	.word	index@(_Z15gpukernelBMWNr3ILi32ELi31EEvPdS0_S0_iii)
        /*14fc*/ 	.word	0x00000000


	//----- nvinfo : EIATTR_REGCOUNT
	.align		4
.L_895:
        /*1500*/ 	.byte	0x04, 0x2f
        /*1502*/ 	.short	(.L_897 - .L_896)
	.align		4
.L_896:
        /*1504*/ 	.word	index@(_Z15gpukernelBMWNr3ILi32ELi32EEvPdS0_S0_iii)
        /*1508*/ 	.word	0x00000020


	//----- nvinfo : EIATTR_FRAME_SIZE
	.align		4
.L_897:
        /*150c*/ 	.byte	0x04, 0x11
        /*150e*/ 	.short	(.L_899 - .L_898)
	.align		4
.L_898:
        /*1510*/ 	.word	index@(_Z15gpukernelBMWNr3ILi32ELi32EEvPdS0_S0_iii)
        /*1514*/ 	.word	0x00000000


	//----- nvinfo : EIATTR_REGCOUNT
	.align		4
.L_899:
        /*1518*/ 	.byte	0x04, 0x2f
        /*151a*/ 	.short	(.L_901 - .L_900)
	.align		4
.L_900:
        /*151c*/ 	.word	index@(_Z15gpukernelBMWNr3ILi16ELi1EEvPdS0_S0_iii)
        /*1520*/ 	.word	0x00000020


	//----- nvinfo : EIATTR_FRAME_SIZE
	.align		4
.L_901:
        /*1524*/ 	.byte	0x04, 0x11
        /*1526*/ 	.short	(.L_903 - .L_902)
	.align		4
.L_902:
        /*1528*/ 	.word	index@(_Z15gpukernelBMWNr3ILi16ELi1EEvPdS0_S0_iii)
        /*152c*/ 	.word	0x00000000


	//----- nvinfo : EIATTR_REGCOUNT
	.align		4
.L_903:
        /*1530*/ 	.byte	0x04, 0x2f
        /*1532*/ 	.short	(.L_905 - .L_904)
	.align		4
.L_904:
        /*1534*/ 	.word	index@(_Z15gpukernelBMWNr3ILi16ELi2EEvPdS0_S0_iii)
        /*1538*/ 	.word	0x00000020


	//----- nvinfo : EIATTR_FRAME_SIZE
	.align		4
.L_905:
        /*153c*/ 	.byte	0x04, 0x11
        /*153e*/ 	.short	(.L_907 - .L_906)
	.align		4
.L_906:
        /*1540*/ 	.word	index@(_Z15gpukernelBMWNr3ILi16ELi2EEvPdS0_S0_iii)
        /*1544*/ 	.word	0x00000000


	//----- nvinfo : EIATTR_REGCOUNT
	.align		4
.L_907:
        /*1548*/ 	.byte	0x04, 0x2f
        /*154a*/ 	.short	(.L_909 - .L_908)
	.align		4
.L_908:
        /*154c*/ 	.word	index@(_Z15gpukernelBMWNr3ILi16ELi3EEvPdS0_S0_iii)
        /*1550*/ 	.word	0x00000020


	//----- nvinfo : EIATTR_FRAME_SIZE
	.align		4
.L_909:
        /*1554*/ 	.byte	0x04, 0x11
        /*1556*/ 	.short	(.L_911 - .L_910)
	.align		4
.L_910:
        /*1558*/ 	.word	index@(_Z15gpukernelBMWNr3ILi16ELi3EEvPdS0_S0_iii)
        /*155c*/ 	.word	0x00000000


	//----- nvinfo : EIATTR_REGCOUNT
	.align		4
.L_911:
        /*1560*/ 	.byte	0x04, 0x2f
        /*1562*/ 	.short	(.L_913 - .L_912)
	.align		4
.L_912:
        /*1564*/ 	.word	index@(_Z15gpukernelBMWNr3ILi16ELi4EEvPdS0_S0_iii)
        /*1568*/ 	.word	0x00000020


	//----- nvinfo : EIATTR_FRAME_SIZE
	.align		4
.L_913:
        /*156c*/ 	.byte	0x04, 0x11
        /*156e*/ 	.short	(.L_915 - .L_914)
	.align		4
.L_914:
        /*1570*/ 	.word	index@(_Z15gpukernelBMWNr3ILi16ELi4EEvPdS0_S0_iii)
        /*1574*/ 	.word	0x00000000


	//----- nvinfo : EIATTR_REGCOUNT
	.align		4
.L_915:
        /*1578*/ 	.byte	0x04, 0x2f
        /*157a*/ 	.short	(.L_917 - .L_916)
	.align		4
.L_916:
        /*157c*/ 	.word	index@(_Z15gpukernelBMWNr3ILi16ELi5EEvPdS0_S0_iii)
        /*1580*/ 	.word	0x00000020


	//----- nvinfo : EIATTR_FRAME_SIZE
	.align		4
.L_917:
        /*1584*/ 	.byte	0x04, 0x11
        /*1586*/ 	.short	(.L_919 - .L_918)
	.align		4
.L_918:
        /*1588*/ 	.word	index@(_Z15gpukernelBMWNr3ILi16ELi5EEvPdS0_S0_iii)
        /*158c*/ 	.word	0x00000000


	//----- nvinfo : EIATTR_REGCOUNT
	.align		4
.L_919:
        /*1590*/ 	.byte	0x04, 0x2f
        /*1592*/ 	.short	(.L_921 - .L_920)
	.align		4
.L_920:
        /*1594*/ 	.word	index@(_Z15gpukernelBMWNr3ILi16ELi6EEvPdS0_S0_iii)
        /*1598*/ 	.word	0x00000020


	//----- nvinfo : EIATTR_FRAME_SIZE
	.align		4
.L_921:
        /*159c*/ 	.byte	0x04, 0x11
        /*159e*/ 	.short	(.L_923 - .L_922)
	.align		4
.L_922:
        /*15a0*/ 	.word	index@(_Z15gpukernelBMWNr3ILi16ELi6EEvPdS0_S0_iii)
        /*15a4*/ 	.word	0x00000000


	//----- nvinfo : EIATTR_REGCOUNT
	.align		4
.L_923:
        /*15a8*/ 	.byte	0x04, 0x2f
        /*15aa*/ 	.short	(.L_925 - .L_924)
	.align		4
.L_924:
        /*15ac*/ 	.word	index@(_Z15gpukernelBMWNr3ILi16ELi7EEvPdS0_S0_iii)
        /*15b0*/ 	.word	0x00000020


	//----- nvinfo : EIATTR_FRAME_SIZE
	.align		4
.L_925:
        /*15b4*/ 	.byte	0x04, 0x11
        /*15b6*/ 	.short	(.L_927 - .L_926)
	.align		4
.L_926:
        /*15b8*/ 	.word	index@(_Z15gpukernelBMWNr3ILi16ELi7EEvPdS0_S0_iii)
        /*15bc*/ 	.word	0x00000000


	//----- nvinfo : EIATTR_REGCOUNT
	.align		4
.L_927:
        /*15c0*/ 	.byte	0x04, 0x2f
        /*15c2*/ 	.short	(.L_929 - .L_928)
	.align		4
.L_928:
        /*15c4*/ 	.word	index@(_Z15gpukernelBMWNr3ILi16ELi8EEvPdS0_S0_iii)
        /*15c8*/ 	.word	0x00000020


	//----- nvinfo : EIATTR_FRAME_SIZE
	.align		4
.L_929:
        /*15cc*/ 	.byte	0x04, 0x11
        /*15ce*/ 	.short	(.L_931 - .L_930)
	.align		4
.L_930:
        /*15d0*/ 	.word	index@(_Z15gpukernelBMWNr3ILi16ELi8EEvPdS0_S0_iii)
        /*15d4*/ 	.word	0x00000000


	//----- nvinfo : EIATTR_REGCOUNT
	.align		4
.L_931:
        /*15d8*/ 	.byte	0x04, 0x2f
        /*15da*/ 	.short	(.L_933 - .L_932)
	.align		4
.L_932:
        /*15dc*/ 	.word	index@(_Z15gpukernelBMWNr3ILi16ELi9EEvPdS0_S0_iii)
        /*15e0*/ 	.word	0x00000020


	//----- nvinfo : EIATTR_FRAME_SIZE
	.align		4
.L_933:
        /*15e4*/ 	.byte	0x04, 0x11
        /*15e6*/ 	.short	(.L_935 - .L_934)
	.align		4
.L_934:
        /*15e8*/ 	.word	index@(_Z15gpukernelBMWNr3ILi16ELi9EEvPdS0_S0_iii)
        /*15ec*/ 	.word	0x00000000


	//----- nvinfo : EIATTR_REGCOUNT
	.align		4
.L_935:
        /*15f0*/ 	.byte	0x04, 0x2f
        /*15f2*/ 	.short	(.L_937 - .L_936)
	.align		4
.L_936:
        /*15f4*/ 	.word	index@(_Z15gpukernelBMWNr3ILi16ELi10EEvPdS0_S0_iii)
        /*15f8*/ 	.word	0x00000020


	//----- nvinfo : EIATTR_FRAME_SIZE
	.align		4
.L_937:
        /*15fc*/ 	.byte	0x04, 0x11
        /*15fe*/ 	.short	(.L_939 - .L_938)
	.align		4
.L_938:
        /*1600*/ 	.word	index@(_Z15gpukernelBMWNr3ILi16ELi10EEvPdS0_S0_iii)
        /*1604*/ 	.word	0x00000000


	//----- nvinfo : EIATTR_REGCOUNT
	.align		4
.L_939:
        /*1608*/ 	.byte	0x04, 0x2f
        /*160a*/ 	.short	(.L_941 - .L_940)
	.align		4
.L_940:
        /*160c*/ 	.word	index@(_Z15gpukernelBMWNr3ILi16ELi11EEvPdS0_S0_iii)
        /*1610*/ 	.word	0x00000020


	//----- nvinfo : EIATTR_FRAME_SIZE
	.align		4
.L_941:
        /*1614*/ 	.byte	0x04, 0x11
        /*1616*/ 	.short	(.L_943 - .L_942)
	.align		4
.L_942:
        /*1618*/ 	.word	index@(_Z15gpukernelBMWNr3ILi16ELi11EEvPdS0_S0_iii)
        /*161c*/ 	.word	0x00000000


	//----- nvinfo : EIATTR_REGCOUNT
	.align		4
.L_943:
        /*1620*/ 	.byte	0x04, 0x2f
        /*1622*/ 	.short	(.L_945 - .L_944)
	.align		4
.L_944:
        /*1624*/ 	.word	index@(_Z15gpukernelBMWNr3ILi16ELi12EEvPdS0_S0_iii)
        /*1628*/ 	.word	0x00000020


	//----- nvinfo : EIATTR_FRAME_SIZE
	.align		4
.L_945:
        /*162c*/ 	.byte	0x04, 0x11
        /*162e*/ 	.short	(.L_947 - .L_946)
	.align		4
.L_946:
        /*1630*/ 	.word	index@(_Z15gpukernelBMWNr3ILi16ELi12EEvPdS0_S0_iii)
        /*1634*/ 	.word	0x00000000


	//----- nvinfo : EIATTR_REGCOUNT
	.align		4
.L_947:
        /*1638*/ 	.byte	0x04, 0x2f
        /*163a*/ 	.short	(.L_949 - .L_948)
	.align		4
.L_948:
        /*163c*/ 	.word	index@(_Z15gpukernelBMWNr3ILi16ELi13EEvPdS0_S0_iii)
        /*1640*/ 	.word	0x00000020


	//----- nvinfo : EIATTR_FRAME_SIZE
	.align		4
.L_949:
        /*1644*/ 	.byte	0x04, 0x11
        /*1646*/ 	.short	(.L_951 - .L_950)
	.align		4
.L_950:
        /*1648*/ 	.word	index@(_Z15gpukernelBMWNr3ILi16ELi13EEvPdS0_S0_iii)
        /*164c*/ 	.word	0x00000000


	//----- nvinfo : EIATTR_REGCOUNT
	.align		4
.L_951:
        /*1650*/ 	.byte	0x04, 0x2f
        /*1652*/ 	.short	(.L_953 - .L_952)
	.align		4
.L_952:
        /*1654*/ 	.word	index@(_Z15gpukernelBMWNr3ILi16ELi14EEvPdS0_S0_iii)
        /*1658*/ 	.word	0x00000020


	//----- nvinfo : EIATTR_FRAME_SIZE
	.align		4
.L_953:
        /*165c*/ 	.byte	0x04, 0x11
        /*165e*/ 	.short	(.L_955 - .L_954)
	.align		4
.L_954:
        /*1660*/ 	.word	index@(_Z15gpukernelBMWNr3ILi16ELi14EEvPdS0_S0_iii)
        /*1664*/ 	.word	0x00000000


	//----- nvinfo : EIATTR_REGCOUNT
	.align		4
.L_955:
        /*1668*/ 	.byte	0x04, 0x2f
        /*166a*/ 	.short	(.L_957 - .L_956)
	.align		4
.L_956:
        /*166c*/ 	.word	index@(_Z15gpukernelBMWNr3ILi16ELi15EEvPdS0_S0_iii)
        /*1670*/ 	.word	0x00000020


	//----- nvinfo : EIATTR_FRAME_SIZE
	.align		4
.L_957:
        /*1674*/ 	.byte	0x04, 0x11
        /*1676*/ 	.short	(.L_959 - .L_958)
	.align		4
.L_958:
        /*1678*/ 	.word	index@(_Z15gpukernelBMWNr3ILi16ELi15EEvPdS0_S0_iii)
        /*167c*/ 	.word	0x00000000


	//----- nvinfo : EIATTR_REGCOUNT
	.align		4
.L_959:
        /*1680*/ 	.byte	0x04, 0x2f
        /*1682*/ 	.short	(.L_961 - .L_960)
	.align		4
.L_960:
        /*1684*/ 	.word	index@(_Z15gpukernelBMWNr3ILi16ELi16EEvPdS0_S0_iii)
        /*1688*/ 	.word	0x00000020


	//----- nvinfo : EIATTR_FRAME_SIZE
	.align		4
.L_961:
        /*168c*/ 	.byte	0x04, 0x11
        /*168e*/ 	.short	(.L_963 - .L_962)
	.align		4
.L_962:
        /*1690*/ 	.word	index@(_Z15gpukernelBMWNr3ILi16ELi16EEvPdS0_S0_iii)
        /*1694*/ 	.word	0x00000000


	//----- nvinfo : EIATTR_REGCOUNT
	.align		4
.L_963:
        /*1698*/ 	.byte	0x04, 0x2f
        /*169a*/ 	.short	(.L_965 - .L_964)
	.align		4
.L_964:
        /*169c*/ 	.word	index@(_Z15gpukernelBMWNr3ILi16ELi17EEvPdS0_S0_iii)
        /*16a0*/ 	.word	0x00000020


	//----- nvinfo : EIATTR_FRAME_SIZE
	.align		4
.L_965:
        /*16a4*/ 	.byte	0x04, 0x11
        /*16a6*/ 	.short	(.L_967 - .L_966)
	.align		4
.L_966:
        /*16a8*/ 	.word	index@(_Z15gpukernelBMWNr3ILi16ELi17EEvPdS0_S0_iii)
        /*16ac*/ 	.word	0x00000000


	//----- nvinfo : EIATTR_REGCOUNT
	.align		4
.L_967:
        /*16b0*/ 	.byte	0x04, 0x2f
        /*16b2*/ 	.short	(.L_969 - .L_968)
	.align		4
.L_968:
        /*16b4*/ 	.word	index@(_Z15gpukernelBMWNr3ILi16ELi18EEvPdS0_S0_iii)
        /*16b8*/ 	.word	0x00000020


	//----- nvinfo : EIATTR_FRAME_SIZE
	.align		4
.L_969:
        /*16bc*/ 	.byte	0x04, 0x11
        /*16be*/ 	.short	(.L_971 - .L_970)
	.align		4
.L_970:
        /*16c0*/ 	.word	index@(_Z15gpukernelBMWNr3ILi16ELi18EEvPdS0_S0_iii)
        /*16c4*/ 	.word	0x00000000


	//----- nvinfo : EIATTR_REGCOUNT
	.align		4
.L_971:
        /*16c8*/ 	.byte	0x04, 0x2f
        /*16ca*/ 	.short	(.L_973 - .L_972)
	.align		4
.L_972:
        /*16cc*/ 	.word	index@(_Z15gpukernelBMWNr3ILi16ELi19EEvPdS0_S0_iii)
        /*16d0*/ 	.word	0x00000020


	//----- nvinfo : EIATTR_FRAME_SIZE
	.align		4
.L_973:
        /*16d4*/ 	.byte	0x04, 0x11
        /*16d6*/ 	.short	(.L_975 - .L_974)
	.align		4
.L_974:
        /*16d8*/ 	.word	index@(_Z15gpukernelBMWNr3ILi16ELi19EEvPdS0_S0_iii)
        /*16dc*/ 	.word	0x00000000


	//----- nvinfo : EIATTR_REGCOUNT
	.align		4
.L_975:
        /*16e0*/ 	.byte	0x04, 0x2f
        /*16e2*/ 	.short	(.L_977 - .L_976)
	.align		4
.L_976:
        /*16e4*/ 	.word	index@(_Z15gpukernelBMWNr3ILi16ELi20EEvPdS0_S0_iii)
        /*16e8*/ 	.word	0x00000020


	//----- nvinfo : EIATTR_FRAME_SIZE
	.align		4
.L_977:
        /*16ec*/ 	.byte	0x04, 0x11
        /*16ee*/ 	.short	(.L_979 - .L_978)
	.align		4
.L_978:
        /*16f0*/ 	.word	index@(_Z15gpukernelBMWNr3ILi16ELi20EEvPdS0_S0_iii)
        /*16f4*/ 	.word	0x00000000


	//----- nvinfo : EIATTR_REGCOUNT
	.align		4
.L_979:
        /*16f8*/ 	.byte	0x04, 0x2f
        /*16fa*/ 	.short	(.L_981 - .L_980)
	.align		4
.L_980:
        /*16fc*/ 	.word	index@(_Z15gpukernelBMWNr3ILi16ELi21EEvPdS0_S0_iii)
        /*1700*/ 	.word	0x00000020


	//----- nvinfo : EIATTR_FRAME_SIZE
	.align		4
.L_981:
        /*1704*/ 	.byte	0x04, 0x11
        /*1706*/ 	.short	(.L_983 - .L_982)
	.align		4
.L_982:
        /*1708*/ 	.word	index@(_Z15gpukernelBMWNr3ILi16ELi21EEvPdS0_S0_iii)
        /*170c*/ 	.word	0x00000000


	//----- nvinfo : EIATTR_REGCOUNT
	.align		4
.L_983:
        /*1710*/ 	.byte	0x04, 0x2f
        /*1712*/ 	.short	(.L_985 - .L_984)
	.align		4
.L_984:
        /*1714*/ 	.word	index@(_Z15gpukernelBMWNr3ILi16ELi22EEvPdS0_S0_iii)
        /*1718*/ 	.word	0x00000020


	//----- nvinfo : EIATTR_FRAME_SIZE
	.align		4
.L_985:
        /*171c*/ 	.byte	0x04, 0x11
        /*171e*/ 	.short	(.L_987 - .L_986)
	.align		4
.L_986:
        /*1720*/ 	.word	index@(_Z15gpukernelBMWNr3ILi16ELi22EEvPdS0_S0_iii)
        /*1724*/ 	.word	0x00000000


	//----- nvinfo : EIATTR_REGCOUNT
	.align		4
.L_987:
        /*1728*/ 	.byte	0x04, 0x2f
        /*172a*/ 	.short	(.L_989 - .L_988)
	.align		4
.L_988:
        /*172c*/ 	.word	index@(_Z15gpukernelBMWNr3ILi16ELi23EEvPdS0_S0_iii)
        /*1730*/ 	.word	0x00000020


	//----- nvinfo : EIATTR_FRAME_SIZE
	.align		4
.L_989:
        /*1734*/ 	.byte	0x04, 0x11
        /*1736*/ 	.short	(.L_991 - .L_990)
	.align		4
.L_990:
        /*1738*/ 	.word	index@(_Z15gpukernelBMWNr3ILi16ELi23EEvPdS0_S0_iii)
        /*173c*/ 	.word	0x00000000


	//----- nvinfo : EIATTR_REGCOUNT
	.align		4
.L_991:
        /*1740*/ 	.byte	0x04, 0x2f
        /*1742*/ 	.short	(.L_993 - .L_992)
	.align		4
.L_992:
        /*1744*/ 	.word	index@(_Z15gpukernelBMWNr3ILi16ELi24EEvPdS0_S0_iii)
        /*1748*/ 	.word	0x00000020


	//----- nvinfo : EIATTR_FRAME_SIZE
	.align		4
.L_993:
        /*174c*/ 	.byte	0x04, 0x11
        /*174e*/ 	.short	(.L_995 - .L_994)
	.align		4
.L_994:
        /*1750*/ 	.word	index@(_Z15gpukernelBMWNr3ILi16ELi24EEvPdS0_S0_iii)
        /*1754*/ 	.word	0x00000000


	//----- nvinfo : EIATTR_REGCOUNT
	.align		4
.L_995:
        /*1758*/ 	.byte	0x04, 0x2f
        /*175a*/ 	.short	(.L_997 - .L_996)
	.align		4
.L_996:
        /*175c*/ 	.word	index@(_Z15gpukernelBMWNr3ILi16ELi25EEvPdS0_S0_iii)
        /*1760*/ 	.word	0x00000020


	//----- nvinfo : EIATTR_FRAME_SIZE
	.align		4
.L_997:
        /*1764*/ 	.byte	0x04, 0x11
        /*1766*/ 	.short	(.L_999 - .L_998)
	.align		4
.L_998:
        /*1768*/ 	.word	index@(_Z15gpukernelBMWNr3ILi16ELi25EEvPdS0_S0_iii)
        /*176c*/ 	.word	0x00000000


	//----- nvinfo : EIATTR_REGCOUNT
	.align		4
.L_999:
        /*1770*/ 	.byte	0x04, 0x2f
        /*1772*/ 	.short	(.L_1001 - .L_1000)
	.align		4
.L_1000:
        /*1774*/ 	.word	index@(_Z15gpukernelBMWNr3ILi16ELi26EEvPdS0_S0_iii)
        /*1778*/ 	.word	0x00000020


	//----- nvinfo : EIATTR_FRAME_SIZE
	.align		4
.L_1001:
        /*177c*/ 	.byte	0x04, 0x11
        /*177e*/ 	.short	(.L_1003 - .L_1002)
	.align		4
.L_1002:
        /*1780*/ 	.word	index@(_Z15gpukernelBMWNr3ILi16ELi26EEvPdS0_S0_iii)
        /*1784*/ 	.word	0x00000000


	//----- nvinfo : EIATTR_REGCOUNT
	.align		4
.L_1003:
        /*1788*/ 	.byte	0x04, 0x2f
        /*178a*/ 	.short	(.L_1005 - .L_1004)
	.align		4
.L_1004:
        /*178c*/ 	.word	index@(_Z15gpukernelBMWNr3ILi16ELi27EEvPdS0_S0_iii)
        /*1790*/ 	.word	0x00000020


	//----- nvinfo : EIATTR_FRAME_SIZE
	.align		4
.L_1005:
        /*1794*/ 	.byte	0x04, 0x11
        /*1796*/ 	.short	(.L_1007 - .L_1006)
	.align		4
.L_1006:
        /*1798*/ 	.word	index@(_Z15gpukernelBMWNr3ILi16ELi27EEvPdS0_S0_iii)
        /*179c*/ 	.word	0x00000000


	//----- nvinfo : EIATTR_REGCOUNT
	.align		4
.L_1007:
        /*17a0*/ 	.byte	0x04, 0x2f
        /*17a2*/ 	.short	(.L_1009 - .L_1008)
	.align		4
.L_1008:
        /*17a4*/ 	.word	index@(_Z15gpukernelBMWNr3ILi16ELi28EEvPdS0_S0_iii)
        /*17a8*/ 	.word	0x00000020


	//----- nvinfo : EIATTR_FRAME_SIZE
	.align		4
.L_1009:
        /*17ac*/ 	.byte	0x04, 0x11
        /*17ae*/ 	.short	(.L_1011 - .L_1010)
	.align		4
.L_1010:
        /*17b0*/ 	.word	index@(_Z15gpukernelBMWNr3ILi16ELi28EEvPdS0_S0_iii)
        /*17b4*/ 	.word	0x00000000


	//----- nvinfo : EIATTR_REGCOUNT
	.align		4
.L_1011:
        /*17b8*/ 	.byte	0x04, 0x2f
        /*17ba*/ 	.short	(.L_1013 - .L_1012)
	.align		4
.L_1012:
        /*17bc*/ 	.word	index@(_Z15gpukernelBMWNr3ILi16ELi29EEvPdS0_S0_iii)
        /*17c0*/ 	.word	0x00000020


	//----- nvinfo : EIATTR_FRAME_SIZE
	.align		4
.L_1013:
        /*17c4*/ 	.byte	0x04, 0x11
        /*17c6*/ 	.short	(.L_1015 - .L_1014)
	.align		4
.L_1014:
        /*17c8*/ 	.word	index@(_Z15gpukernelBMWNr3ILi16ELi29EEvPdS0_S0_iii)
        /*17cc*/ 	.word	0x00000000


	//----- nvinfo : EIATTR_REGCOUNT
	.align		4
.L_1015:
        /*17d0*/ 	.byte	0x04, 0x2f
        /*17d2*/ 	.short	(.L_1017 - .L_1016)
	.align		4
.L_1016:
        /*17d4*/ 	.word	index@(_Z15gpukernelBMWNr3ILi16ELi30EEvPdS0_S0_iii)
        /*17d8*/ 	.word	0x00000020


	//----- nvinfo : EIATTR_FRAME_SIZE
	.align		4
.L_1017:
        /*17dc*/ 	.byte	0x04, 0x11
        /*17de*/ 	.short	(.L_1019 - .L_1018)
	.align		4
.L_1018:
        /*17e0*/ 	.word	index@(_Z15gpukernelBMWNr3ILi16ELi30EEvPdS0_S0_iii)
        /*17e4*/ 	.word	0x00000000


	//----- nvinfo : EIATTR_REGCOUNT
	.align		4
.L_1019:
        /*17e8*/ 	.byte	0x04, 0x2f
        /*17ea*/ 	.short	(.L_1021 - .L_1020)
	.align		4
.L_1020:
        /*17ec*/ 	.word	index@(_Z15gpukernelBMWNr3ILi16ELi31EEvPdS0_S0_iii)
        /*17f0*/ 	.word	0x00000020


	//----- nvinfo : EIATTR_FRAME_SIZE
	.align		4
.L_1021:
        /*17f4*/ 	.byte	0x04, 0x11
        /*17f6*/ 	.short	(.L_1023 - .L_1022)
	.align		4
.L_1022:
        /*17f8*/ 	.word	index@(_Z15gpukernelBMWNr3ILi16ELi31EEvPdS0_S0_iii)
        /*17fc*/ 	.word	0x00000000


	//----- nvinfo : EIATTR_REGCOUNT
	.align		4
.L_1023:
        /*1800*/ 	.byte	0x04, 0x2f
        /*1802*/ 	.short	(.L_1025 - .L_1024)
	.align		4
.L_1024:
        /*1804*/ 	.word	index@(_Z15gpukernelBMWNr3ILi16ELi32EEvPdS0_S0_iii)
        /*1808*/ 	.word	0x00000020


	//----- nvinfo : EIATTR_FRAME_SIZE
	.align		4
.L_1025:
        /*180c*/ 	.byte	0x04, 0x11
        /*180e*/ 	.short	(.L_1027 - .L_1026)
	.align		4
.L_1026:
        /*1810*/ 	.word	index@(_Z15gpukernelBMWNr3ILi16ELi32EEvPdS0_S0_iii)
        /*1814*/ 	.word	0x00000000


	//----- nvinfo : EIATTR_REGCOUNT
	.align		4
.L_1027:
        /*1818*/ 	.byte	0x04, 0x2f
        /*181a*/ 	.short	(.L_1029 - .L_1028)
	.align		4
.L_1028:
        /*181c*/ 	.word	index@(_Z15gpukernelBMWNr3ILi8ELi1EEvPdS0_S0_iii)
        /*1820*/ 	.word	0x00000020


	//----- nvinfo : EIATTR_FRAME_SIZE
	.align		4
.L_1029:
        /*1824*/ 	.byte	0x04, 0x11
        /*1826*/ 	.short	(.L_1031 - .L_1030)
	.align		4
.L_1030:
        /*1828*/ 	.word	index@(_Z15gpukernelBMWNr3ILi8ELi1EEvPdS0_S0_iii)
        /*182c*/ 	.word	0x00000000


	//----- nvinfo : EIATTR_REGCOUNT
	.align		4
.L_1031:
        /*1830*/ 	.byte	0x04, 0x2f
        /*1832*/ 	.short	(.L_1033 - .L_1032)
	.align		4
.L_1032:
        /*1834*/ 	.word	index@(_Z15gpukernelBMWNr3ILi8ELi2EEvPdS0_S0_iii)
        /*1838*/ 	.word	0x00000020


	//----- nvinfo : EIATTR_FRAME_SIZE
	.align		4
.L_1033:
        /*183c*/ 	.byte	0x04, 0x11
        /*183e*/ 	.short	(.L_1035 - .L_1034)
	.align		4
.L_1034:
        /*1840*/ 	.word	index@(_Z15gpukernelBMWNr3ILi8ELi2EEvPdS0_S0_iii)
        /*1844*/ 	.word	0x00000000


	//----- nvinfo : EIATTR_REGCOUNT
	.align		4
.L_1035:
        /*1848*/ 	.byte	0x04, 0x2f
        /*184a*/ 	.short	(.L_1037 - .L_1036)
	.align		4
.L_1036:
        /*184c*/ 	.word	index@(_Z15gpukernelBMWNr3ILi8ELi3EEvPdS0_S0_iii)
        /*1850*/ 	.word	0x00000020


	//----- nvinfo : EIATTR_FRAME_SIZE
	.align		4
.L_1037:
        /*1854*/ 	.byte	0x04, 0x11
        /*1856*/ 	.short	(.L_1039 - .L_1038)
	.align		4
.L_1038:
        /*1858*/ 	.word	index@(_Z15gpukernelBMWNr3ILi8ELi3EEvPdS0_S0_iii)
        /*185c*/ 	.word	0x00000000


	//----- nvinfo : EIATTR_REGCOUNT
	.align		4
.L_1039:
        /*1860*/ 	.byte	0x04, 0x2f
        /*1862*/ 	.short	(.L_1041 - .L_1040)
	.align		4
.L_1040:
        /*1864*/ 	.word	index@(_Z15gpukernelBMWNr3ILi8ELi4EEvPdS0_S0_iii)
        /*1868*/ 	.word	0x00000020


	//----- nvinfo : EIATTR_FRAME_SIZE
	.align		4
.L_1041:
        /*186c*/ 	.byte	0x04, 0x11
        /*186e*/ 	.short	(.L_1043 - .L_1042)
	.align		4
.L_1042:
        /*1870*/ 	.word	index@(_Z15gpukernelBMWNr3ILi8ELi4EEvPdS0_S0_iii)
        /*1874*/ 	.word	0x00000000


	//----- nvinfo : EIATTR_REGCOUNT
	.align		4
.L_1043:
        /*1878*/ 	.byte	0x04, 0x2f
        /*187a*/ 	.short	(.L_1045 - .L_1044)
	.align		4
.L_1044:
        /*187c*/ 	.word	index@(_Z15gpukernelBMWNr3ILi8ELi5EEvPdS0_S0_iii)
        /*1880*/ 	.word	0x00000020


	//----- nvinfo : EIATTR_FRAME_SIZE
	.align		4
.L_1045:
        /*1884*/ 	.byte	0x04, 0x11
        /*1886*/ 	.short	(.L_1047 - .L_1046)
	.align		4
.L_1046:
        /*1888*/ 	.word	index@(_Z15gpukernelBMWNr3ILi8ELi5EEvPdS0_S0_iii)
        /*188c*/ 	.word	0x00000000


	//----- nvinfo : EIATTR_REGCOUNT
	.align		4
.L_1047:
        /*1890*/ 	.byte	0x04, 0x2f
        /*1892*/ 	.short	(.L_1049 - .L_1048)
	.align		4
.L_1048:
        /*1894*/ 	.word	index@(_Z15gpukernelBMWNr3ILi8ELi6EEvPdS0_S0_iii)
        /*1898*/ 	.word	0x00000020


	//----- nvinfo : EIATTR_FRAME_SIZE
	.align		4
.L_1049:
        /*189c*/ 	.byte	0x04, 0x11
        /*189e*/ 	.short	(.L_1051 - .L_1050)
	.align		4
.L_1050:
        /*18a0*/ 	.word	index@(_Z15gpukernelBMWNr3ILi8ELi6EEvPdS0_S0_iii)
        /*18a4*/ 	.word	0x00000000


	//----- nvinfo : EIATTR_REGCOUNT
	.align		4
.L_1051:
        /*18a8*/ 	.byte	0x04, 0x2f
        /*18aa*/ 	.short	(.L_1053 - .L_1052)
	.align		4
.L_1052:
        /*18ac*/ 	.word	index@(_Z15gpukernelBMWNr3ILi8ELi7EEvPdS0_S0_iii)
        /*18b0*/ 	.word	0x00000020


	//----- nvinfo : EIATTR_FRAME_SIZE
	.align		4
.L_1053:
        /*18b4*/ 	.byte	0x04, 0x11
        /*18b6*/ 	.short	(.L_1055 - .L_1054)
	.align		4
.L_1054:
        /*18b8*/ 	.word	index@(_Z15gpukernelBMWNr3ILi8ELi7EEvPdS0_S0_iii)
        /*18bc*/ 	.word	0x00000000


	//----- nvinfo : EIATTR_REGCOUNT
	.align		4
.L_1055:
        /*18c0*/ 	.byte	0x04, 0x2f
        /*18c2*/ 	.short	(.L_1057 - .L_1056)
	.align		4
.L_1056:
        /*18c4*/ 	.word	index@(_Z15gpukernelBMWNr3ILi8ELi8EEvPdS0_S0_iii)
        /*18c8*/ 	.word	0x00000020


	//----- nvinfo : EIATTR_FRAME_SIZE
	.align		4
.L_1057:
        /*18cc*/ 	.byte	0x04, 0x11
        /*18ce*/ 	.short	(.L_1059 - .L_1058)
	.align		4
.L_1058:
        /*18d0*/ 	.word	index@(_Z15gpukernelBMWNr3ILi8ELi8EEvPdS0_S0_iii)
        /*18d4*/ 	.word	0x00000000


	//----- nvinfo : EIATTR_REGCOUNT
	.align		4
.L_1059:
        /*18d8*/ 	.byte	0x04, 0x2f
        /*18da*/ 	.short	(.L_1061 - .L_1060)
	.align		4
.L_1060:
        /*18dc*/ 	.word	index@(_Z15gpukernelBMWNr3ILi8ELi9EEvPdS0_S0_iii)
        /*18e0*/ 	.word	0x00000020


	//----- nvinfo : EIATTR_FRAME_SIZE
	.align		4
.L_1061:
        /*18e4*/ 	.byte	0x04, 0x11
        /*18e6*/ 	.short	(.L_1063 - .L_1062)
	.align		4
.L_1062:
        /*18e8*/ 	.word	index@(_Z15gpukernelBMWNr3ILi8ELi9EEvPdS0_S0_iii)
        /*18ec*/ 	.word	0x00000000


	//----- nvinfo : EIATTR_REGCOUNT
	.align		4
.L_1063:
        /*18f0*/ 	.byte	0x04, 0x2f
        /*18f2*/ 	.short	(.L_1065 - .L_1064)
	.align		4
.L_1064:
        /*18f4*/ 	.word	index@(_Z15gpukernelBMWNr3ILi8ELi10EEvPdS0_S0_iii)
        /*18f8*/ 	.word	0x00000020


	//----- nvinfo : EIATTR_FRAME_SIZE
	.align		4
.L_1065:
        /*18fc*/ 	.byte	0x04, 0x11
        /*18fe*/ 	.short	(.L_1067 - .L_1066)
	.align		4
.L_1066:
        /*1900*/ 	.word	index@(_Z15gpukernelBMWNr3ILi8ELi10EEvPdS0_S0_iii)
        /*1904*/ 	.word	0x00000000


	//----- nvinfo : EIATTR_REGCOUNT
	.align		4
.L_1067:
        /*1908*/ 	.byte	0x04, 0x2f
        /*190a*/ 	.short	(.L_1069 - .L_1068)
	.align		4
.L_1068:
        /*190c*/ 	.word	index@(_Z15gpukernelBMWNr3ILi8ELi11EEvPdS0_S0_iii)
        /*1910*/ 	.word	0x00000020


	//----- nvinfo : EIATTR_FRAME_SIZE
	.align		4
.L_1069:
        /*1914*/ 	.byte	0x04, 0x11
        /*1916*/ 	.short	(.L_1071 - .L_1070)
	.align		4
.L_1070:
        /*1918*/ 	.word	index@(_Z15gpukernelBMWNr3ILi8ELi11EEvPdS0_S0_iii)
        /*191c*/ 	.word	0x00000000


	//----- nvinfo : EIATTR_REGCOUNT
	.align		4
.L_1071:
        /*1920*/ 	.byte	0x04, 0x2f
        /*1922*/ 	.short	(.L_1073 - .L_1072)
	.align		4
.L_1072:
        /*1924*/ 	.word	index@(_Z15gpukernelBMWNr3ILi8ELi12EEvPdS0_S0_iii)
        /*1928*/ 	.word	0x00000020


	//----- nvinfo : EIATTR_FRAME_SIZE
	.align		4
.L_1073:
        /*192c*/ 	.byte	0x04, 0x11
        /*192e*/ 	.short	(.L_1075 - .L_1074)
	.align		4
.L_1074:
        /*1930*/ 	.word	index@(_Z15gpukernelBMWNr3ILi8ELi12EEvPdS0_S0_iii)
        /*1934*/ 	.word	0x00000000


	//----- nvinfo : EIATTR_REGCOUNT
	.align		4
.L_1075:
        /*1938*/ 	.byte	0x04, 0x2f
        /*193a*/ 	.short	(.L_1077 - .L_1076)
	.align		4
.L_1076:
        /*193c*/ 	.word	index@(_Z15gpukernelBMWNr3ILi8ELi13EEvPdS0_S0_iii)
        /*1940*/ 	.word	0x00000020


	//----- nvinfo : EIATTR_FRAME_SIZE
	.align		4
.L_1077:
        /*1944*/ 	.byte	0x04, 0x11
        /*1946*/ 	.short	(.L_1079 - .L_1078)
	.align		4
.L_1078:
        /*1948*/ 	.word	index@(_Z15gpukernelBMWNr3ILi8ELi13EEvPdS0_S0_iii)
        /*194c*/ 	.word	0x00000000


	//----- nvinfo : EIATTR_REGCOUNT
	.align		4
.L_1079:
        /*1950*/ 	.byte	0x04, 0x2f
        /*1952*/ 	.short	(.L_1081 - .L_1080)
	.align		4
.L_1080:
        /*1954*/ 	.word	index@(_Z15gpukernelBMWNr3ILi8ELi14EEvPdS0_S0_iii)
        /*1958*/ 	.word	0x00000020


	//----- nvinfo : EIATTR_FRAME_SIZE
	.align		4
.L_1081:
        /*195c*/ 	.byte	0x04, 0x11
        /*195e*/ 	.short	(.L_1083 - .L_1082)
	.align		4
.L_1082:
        /*1960*/ 	.word	index@(_Z15gpukernelBMWNr3ILi8ELi14EEvPdS0_S0_iii)
        /*1964*/ 	.word	0x00000000


	//----- nvinfo : EIATTR_REGCOUNT
	.align		4
.L_1083:
        /*1968*/ 	.byte	0x04, 0x2f
        /*196a*/ 	.short	(.L_1085 - .L_1084)
	.align		4
.L_1084:
        /*196c*/ 	.word	index@(_Z15gpukernelBMWNr3ILi8ELi15EEvPdS0_S0_iii)
        /*1970*/ 	.word	0x00000020


	//----- nvinfo : EIATTR_FRAME_SIZE
	.align		4
.L_1085:
        /*1974*/ 	.byte	0x04, 0x11
        /*1976*/ 	.short	(.L_1087 - .L_1086)
	.align		4
.L_1086:
        /*1978*/ 	.word	index@(_Z15gpukernelBMWNr3ILi8ELi15EEvPdS0_S0_iii)
        /*197c*/ 	.word	0x00000000


	//----- nvinfo : EIATTR_REGCOUNT
	.align		4
.L_1087:
        /*1980*/ 	.byte	0x04, 0x2f
        /*1982*/ 	.short	(.L_1089 - .L_1088)
	.align		4
.L_1088:
        /*1984*/ 	.word	index@(_Z15gpukernelBMWNr3ILi8ELi16EEvPdS0_S0_iii)
        /*1988*/ 	.word	0x00000020


	//----- nvinfo : EIATTR_FRAME_SIZE
	.align		4
.L_1089:
        /*198c*/ 	.byte	0x04, 0x11
        /*198e*/ 	.short	(.L_1091 - .L_1090)
	.align		4
.L_1090:
        /*1990*/ 	.word	index@(_Z15gpukernelBMWNr3ILi8ELi16EEvPdS0_S0_iii)
        /*1994*/ 	.word	0x00000000


	//----- nvinfo : EIATTR_REGCOUNT
	.align		4
.L_1091:
        /*1998*/ 	.byte	0x04, 0x2f
        /*199a*/ 	.short	(.L_1093 - .L_1092)
	.align		4
.L_1092:
        /*199c*/ 	.word	index@(_Z15gpukernelBMWNr3ILi8ELi17EEvPdS0_S0_iii)
        /*19a0*/ 	.word	0x00000020


	//----- nvinfo : EIATTR_FRAME_SIZE
	.align		4
.L_1093:
        /*19a4*/ 	.byte	0x04, 0x11
        /*19a6*/ 	.short	(.L_1095 - .L_1094)
	.align		4
.L_1094:
        /*19a8*/ 	.word	index@(_Z15gpukernelBMWNr3ILi8ELi17EEvPdS0_S0_iii)
        /*19ac*/ 	.word	0x00000000


	//----- nvinfo : EIATTR_REGCOUNT
	.align		4
.L_1095:
        /*19b0*/ 	.byte	0x04, 0x2f
        /*19b2*/ 	.short	(.L_1097 - .L_1096)
	.align		4
.L_1096:
        /*19b4*/ 	.word	index@(_Z15gpukernelBMWNr3ILi8ELi18EEvPdS0_S0_iii)
        /*19b8*/ 	.word	0x00000020


	//----- nvinfo : EIATTR_FRAME_SIZE
	.align		4
.L_1097:
        /*19bc*/ 	.byte	0x04, 0x11
        /*19be*/ 	.short	(.L_1099 - .L_1098)
	.align		4
.L_1098:
        /*19c0*/ 	.word	index@(_Z15gpukernelBMWNr3ILi8ELi18EEvPdS0_S0_iii)
        /*19c4*/ 	.word	0x00000000


	//----- nvinfo : EIATTR_REGCOUNT
	.align		4
.L_1099:
        /*19c8*/ 	.byte	0x04, 0x2f
        /*19ca*/ 	.short	(.L_1101 - .L_1100)
	.align		4
.L_1100:
        /*19cc*/ 	.word	index@(_Z15gpukernelBMWNr3ILi8ELi19EEvPdS0_S0_iii)
        /*19d0*/ 	.word	0x00000020


	//----- nvinfo : EIATTR_FRAME_SIZE
	.align		4
.L_1101:
        /*19d4*/ 	.byte	0x04, 0x11
        /*19d6*/ 	.short	(.L_1103 - .L_1102)
	.align		4
.L_1102:
        /*19d8*/ 	.word	index@(_Z15gpukernelBMWNr3ILi8ELi19EEvPdS0_S0_iii)
        /*19dc*/ 	.word	0x00000000


	//----- nvinfo : EIATTR_REGCOUNT
	.align		4
.L_1103:
        /*19e0*/ 	.byte	0x04, 0x2f
        /*19e2*/ 	.short	(.L_1105 - .L_1104)
	.align		4
.L_1104:
        /*19e4*/ 	.word	index@(_Z15gpukernelBMWNr3ILi8ELi20EEvPdS0_S0_iii)
        /*19e8*/ 	.word	0x00000020


	//----- nvinfo : EIATTR_FRAME_SIZE
	.align		4
.L_1105:
        /*19ec*/ 	.byte	0x04, 0x11
        /*19ee*/ 	.short	(.L_1107 - .L_1106)
	.align		4
.L_1106:
        /*19f0*/ 	.word	index@(_Z15gpukernelBMWNr3ILi8ELi20EEvPdS0_S0_iii)
        /*19f4*/ 	.word	0x00000000


	//----- nvinfo : EIATTR_REGCOUNT
	.align		4
.L_1107:
        /*19f8*/ 	.byte	0x04, 0x2f
        /*19fa*/ 	.short	(.L_1109 - .L_1108)
	.align		4
.L_1108:
        /*19fc*/ 	.word	index@(_Z15gpukernelBMWNr3ILi8ELi21EEvPdS0_S0_iii)
        /*1a00*/ 	.word	0x00000020


	//----- nvinfo : EIATTR_FRAME_SIZE
	.align		4
.L_1109:
        /*1a04*/ 	.byte	0x04, 0x11
        /*1a06*/ 	.short	(.L_1111 - .L_1110)
	.align		4
.L_1110:
        /*1a08*/ 	.word	index@(_Z15gpukernelBMWNr3ILi8ELi21EEvPdS0_S0_iii)
        /*1a0c*/ 	.word	0x00000000


	//----- nvinfo : EIATTR_REGCOUNT
	.align		4
.L_1111:
        /*1a10*/ 	.byte	0x04, 0x2f
        /*1a12*/ 	.short	(.L_1113 - .L_1112)
	.align		4
.L_1112:
        /*1a14*/ 	.word	index@(_Z15gpukernelBMWNr3ILi8ELi22EEvPdS0_S0_iii)
        /*1a18*/ 	.word	0x00000020


	//----- nvinfo : EIATTR_FRAME_SIZE
	.align		4
.L_1113:
        /*1a1c*/ 	.byte	0x04, 0x11
        /*1a1e*/ 	.short	(.L_1115 - .L_1114)
	.align		4
.L_1114:
        /*1a20*/ 	.word	index@(_Z15gpukernelBMWNr3ILi8ELi22EEvPdS0_S0_iii)
        /*1a24*/ 	.word	0x00000000


	//----- nvinfo : EIATTR_REGCOUNT
	.align		4
.L_1115:
        /*1a28*/ 	.byte	0x04, 0x2f
        /*1a2a*/ 	.short	(.L_1117 - .L_1116)
	.align		4
.L_1116:
        /*1a2c*/ 	.word	index@(_Z15gpukernelBMWNr3ILi8ELi23EEvPdS0_S0_iii)
        /*1a30*/ 	.word	0x00000020


	//----- nvinfo : EIATTR_FRAME_SIZE
	.align		4
.L_1117:
        /*1a34*/ 	.byte	0x04, 0x11
        /*1a36*/ 	.short	(.L_1119 - .L_1118)
	.align		4
.L_1118:
        /*1a38*/ 	.word	index@(_Z15gpukernelBMWNr3ILi8ELi23EEvPdS0_S0_iii)
        /*1a3c*/ 	.word	0x00000000


	//----- nvinfo : EIATTR_REGCOUNT
	.align		4
.L_1119:
        /*1a40*/ 	.byte	0x04, 0x2f
        /*1a42*/ 	.short	(.L_1121 - .L_1120)
	.align		4
.L_1120:
        /*1a44*/ 	.word	index@(_Z15gpukernelBMWNr3ILi8ELi24EEvPdS0_S0_iii)
        /*1a48*/ 	.word	0x00000020


	//----- nvinfo : EIATTR_FRAME_SIZE
	.align		4
.L_1121:
        /*1a4c*/ 	.byte	0x04, 0x11
        /*1a4e*/ 	.short	(.L_1123 - .L_1122)
	.align		4
.L_1122:
        /*1a50*/ 	.word	index@(_Z15gpukernelBMWNr3ILi8ELi24EEvPdS0_S0_iii)
        /*1a54*/ 	.word	0x00000000


	//----- nvinfo : EIATTR_REGCOUNT
	.align		4
.L_1123:
        /*1a58*/ 	.byte	0x04, 0x2f
        /*1a5a*/ 	.short	(.L_1125 - .L_1124)
	.align		4
.L_1124:
        /*1a5c*/ 	.word	index@(_Z15gpukernelBMWNr3ILi8ELi25EEvPdS0_S0_iii)
        /*1a60*/ 	.word	0x00000020


	//----- nvinfo : EIATTR_FRAME_SIZE
	.align		4
.L_1125:
        /*1a64*/ 	.byte	0x04, 0x11
        /*1a66*/ 	.short	(.L_1127 - .L_1126)
	.align		4
.L_1126:
        /*1a68*/ 	.word	index@(_Z15gpukernelBMWNr3ILi8ELi25EEvPdS0_S0_iii)
        /*1a6c*/ 	.word	0x00000000


	//----- nvinfo : EIATTR_REGCOUNT
	.align		4
.L_1127:
        /*1a70*/ 	.byte	0x04, 0x2f
        /*1a72*/ 	.short	(.L_1129 - .L_1128)
	.align		4
.L_1128:
        /*1a74*/ 	.word	index@(_Z15gpukernelBMWNr3ILi8ELi26EEvPdS0_S0_iii)
        /*1a78*/ 	.word	0x00000020


	//----- nvinfo : EIATTR_FRAME_SIZE
	.align		4
.L_1129:
        /*1a7c*/ 	.byte	0x04, 0x11
        /*1a7e*/ 	.short	(.L_1131 - .L_1130)
	.align		4
.L_1130:
        /*1a80*/ 	.word	index@(_Z15gpukernelBMWNr3ILi8ELi26EEvPdS0_S0_iii)
        /*1a84*/ 	.word	0x00000000


	//----- nvinfo : EIATTR_REGCOUNT
	.align		4
.L_1131:
        /*1a88*/ 	.byte	0x04, 0x2f
        /*1a8a*/ 	.short	(.L_1133 - .L_1132)
	.align		4
.L_1132:
        /*1a8c*/ 	.word	index@(_Z15gpukernelBMWNr3ILi8ELi27EEvPdS0_S0_iii)
        /*1a90*/ 	.word	0x00000020


	//----- nvinfo : EIATTR_FRAME_SIZE
	.align		4
.L_1133:
        /*1a94*/ 	.byte	0x04, 0x11
        /*1a96*/ 	.short	(.L_1135 - .L_1134)
	.align		4
.L_1134:
        /*1a98*/ 	.word	index@(_Z15gpukernelBMWNr3ILi8ELi27EEvPdS0_S0_iii)
        /*1a9c*/ 	.word	0x00000000


	//----- nvinfo : EIATTR_REGCOUNT
	.align		4
.L_1135:
        /*1aa0*/ 	.byte	0x04, 0x2f
        /*1aa2*/ 	.short	(.L_1137 - .L_1136)
	.align		4
.L_1136:
        /*1aa4*/ 	.word	index@(_Z15gpukernelBMWNr3ILi8ELi28EEvPdS0_S0_iii)
        /*1aa8*/ 	.word	0x00000020


	//----- nvinfo : EIATTR_FRAME_SIZE
	.align		4
.L_1137:
        /*1aac*/ 	.byte	0x04, 0x11
        /*1aae*/ 	.short	(.L_1139 - .L_1138)
	.align		4
.L_1138:
        /*1ab0*/ 	.word	index@(_Z15gpukernelBMWNr3ILi8ELi28EEvPdS0_S0_iii)
        /*1ab4*/ 	.word	0x00000000


	//----- nvinfo : EIATTR_REGCOUNT
	.align		4
.L_1139:
        /*1ab8*/ 	.byte	0x04, 0x2f
        /*1aba*/ 	.short	(.L_1141 - .L_1140)
	.align		4
.L_1140:
        /*1abc*/ 	.word	index@(_Z15gpukernelBMWNr3ILi8ELi29EEvPdS0_S0_iii)
        /*1ac0*/ 	.word	0x00000020


	//----- nvinfo : EIATTR_FRAME_SIZE
	.align		4
.L_1141:
        /*1ac4*/ 	.byte	0x04, 0x11
        /*1ac6*/ 	.short	(.L_1143 - .L_1142)
	.align		4
.L_1142:
        /*1ac8*/ 	.word	index@(_Z15gpukernelBMWNr3ILi8ELi29EEvPdS0_S0_iii)
        /*1acc*/ 	.word	0x00000000


	//----- nvinfo : EIATTR_REGCOUNT
	.align		4
.L_1143:
        /*1ad0*/ 	.byte	0x04, 0x2f
        /*1ad2*/ 	.short	(.L_1145 - .L_1144)
	.align		4
.L_1144:
        /*1ad4*/ 	.word	index@(_Z15gpukernelBMWNr3ILi8ELi30EEvPdS0_S0_iii)
        /*1ad8*/ 	.word	0x00000020


	//----- nvinfo : EIATTR_FRAME_SIZE
	.align		4
.L_1145:
        /*1adc*/ 	.byte	0x04, 0x11
        /*1ade*/ 	.short	(.L_1147 - .L_1146)
	.align		4
.L_1146:
        /*1ae0*/ 	.word	index@(_Z15gpukernelBMWNr3ILi8ELi30EEvPdS0_S0_iii)
        /*1ae4*/ 	.word	0x00000000


	//----- nvinfo : EIATTR_REGCOUNT
	.align		4
.L_1147:
        /*1ae8*/ 	.byte	0x04, 0x2f
        /*1aea*/ 	.short	(.L_1149 - .L_1148)
	.align		4
.L_1148:
        /*1aec*/ 	.word	index@(_Z15gpukernelBMWNr3ILi8ELi31EEvPdS0_S0_iii)
        /*1af0*/ 	.word	0x00000020


	//----- nvinfo : EIATTR_FRAME_SIZE
	.align		4
.L_1149:
        /*1af4*/ 	.byte	0x04, 0x11
        /*1af6*/ 	.short	(.L_1151 - .L_1150)
	.align		4
.L_1150:
        /*1af8*/ 	.word	index@(_Z15gpukernelBMWNr3ILi8ELi31EEvPdS0_S0_iii)
        /*1afc*/ 	.word	0x00000000


	//----- nvinfo : EIATTR_REGCOUNT
	.align		4
.L_1151:
        /*1b00*/ 	.byte	0x04, 0x2f
        /*1b02*/ 	.short	(.L_1153 - .L_1152)
	.align		4
.L_1152:
        /*1b04*/ 	.word	index@(_Z15gpukernelBMWNr3ILi8ELi32EEvPdS0_S0_iii)
        /*1b08*/ 	.word	0x00000020


	//----- nvinfo : EIATTR_FRAME_SIZE
	.align		4
.L_1153:
        /*1b0c*/ 	.byte	0x04, 0x11
        /*1b0e*/ 	.short	(.L_1155 - .L_1154)
	.align		4
.L_1154:
        /*1b10*/ 	.word	index@(_Z15gpukernelBMWNr3ILi8ELi32EEvPdS0_S0_iii)
        /*1b14*/ 	.word	0x00000000


	//----- nvinfo : EIATTR_REGCOUNT
	.align		4
.L_1155:
        /*1b18*/ 	.byte	0x04, 0x2f
        /*1b1a*/ 	.short	(.L_1157 - .L_1156)
	.align		4
.L_1156:
        /*1b1c*/ 	.word	index@(_Z15gpukernelBMWNr3ILi4ELi1EEvPdS0_S0_iii)
        /*1b20*/ 	.word	0x00000020


	//----- nvinfo : EIATTR_FRAME_SIZE
	.align		4
.L_1157:
        /*1b24*/ 	.byte	0x04, 0x11
        /*1b26*/ 	.short	(.L_1159 - .L_1158)
	.align		4
.L_1158:
        /*1b28*/ 	.word	index@(_Z15gpukernelBMWNr3ILi4ELi1EEvPdS0_S0_iii)
        /*1b2c*/ 	.word	0x00000000


	//----- nvinfo : EIATTR_REGCOUNT
	.align		4
.L_1159:
        /*1b30*/ 	.byte	0x04, 0x2f
        /*1b32*/ 	.short	(.L_1161 - .L_1160)
	.align		4
.L_1160:
        /*1b34*/ 	.word	index@(_Z15gpukernelBMWNr3ILi4ELi2EEvPdS0_S0_iii)
        /*1b38*/ 	.word	0x00000020


	//----- nvinfo : EIATTR_FRAME_SIZE
	.align		4
.L_1161:
        /*1b3c*/ 	.byte	0x04, 0x11
        /*1b3e*/ 	.short	(.L_1163 - .L_1162)
	.align		4
.L_1162:
        /*1b40*/ 	.word	index@(_Z15gpukernelBMWNr3ILi4ELi2EEvPdS0_S0_iii)
        /*1b44*/ 	.word	0x00000000


	//----- nvinfo : EIATTR_REGCOUNT
	.align		4
.L_1163:
        /*1b48*/ 	.byte	0x04, 0x2f
        /*1b4a*/ 	.short	(.L_1165 - .L_1164)
	.align		4
.L_1164:
        /*1b4c*/ 	.word	index@(_Z15gpukernelBMWNr3ILi4ELi3EEvPdS0_S0_iii)
        /*1b50*/ 	.word	0x00000020


	//----- nvinfo : EIATTR_FRAME_SIZE
	.align		4
.L_1165:
        /*1b54*/ 	.byte	0x04, 0x11
        /*1b56*/ 	.short	(.L_1167 - .L_1166)
	.align		4
.L_1166:
        /*1b58*/ 	.word	index@(_Z15gpukernelBMWNr3ILi4ELi3EEvPdS0_S0_iii)
        /*1b5c*/ 	.word	0x00000000


	//----- nvinfo : EIATTR_REGCOUNT
	.align		4
.L_1167:
        /*1b60*/ 	.byte	0x04, 0x2f
        /*1b62*/ 	.short	(.L_1169 - .L_1168)
	.align		4
.L_1168:
        /*1b64*/ 	.word	index@(_Z15gpukernelBMWNr3ILi4ELi4EEvPdS0_S0_iii)
        /*1b68*/ 	.word	0x00000020


	//----- nvinfo : EIATTR_FRAME_SIZE
	.align		4
.L_1169:
        /*1b6c*/ 	.byte	0x04, 0x11
        /*1b6e*/ 	.short	(.L_1171 - .L_1170)
	.align		4
.L_1170:
        /*1b70*/ 	.word	index@(_Z15gpukernelBMWNr3ILi4ELi4EEvPdS0_S0_iii)
        /*1b74*/ 	.word	0x00000000


	//----- nvinfo : EIATTR_REGCOUNT
	.align		4
.L_1171:
        /*1b78*/ 	.byte	0x04, 0x2f
        /*1b7a*/ 	.short	(.L_1173 - .L_1172)
	.align		4
.L_1172:
        /*1b7c*/ 	.word	index@(_Z15gpukernelBMWNr3ILi4ELi5EEvPdS0_S0_iii)
        /*1b80*/ 	.word	0x00000020


	//----- nvinfo : EIATTR_FRAME_SIZE
	.align		4
.L_1173:
        /*1b84*/ 	.byte	0x04, 0x11
        /*1b86*/ 	.short	(.L_1175 - .L_1174)
	.align		4
.L_1174:
        /*1b88*/ 	.word	index@(_Z15gpukernelBMWNr3ILi4ELi5EEvPdS0_S0_iii)
        /*1b8c*/ 	.word	0x00000000


	//----- nvinfo : EIATTR_REGCOUNT
	.align		4
.L_1175:
        /*1b90*/ 	.byte	0x04, 0x2f
        /*1b92*/ 	.short	(.L_1177 - .L_1176)
	.align		4
.L_1176:
        /*1b94*/ 	.word	index@(_Z15gpukernelBMWNr3ILi4ELi6EEvPdS0_S0_iii)
        /*1b98*/ 	.word	0x00000020


	//----- nvinfo : EIATTR_FRAME_SIZE
	.align		4
.L_1177:
        /*1b9c*/ 	.byte	0x04, 0x11
        /*1b9e*/ 	.short	(.L_1179 - .L_1178)
	.align		4
.L_1178:
        /*1ba0*/ 	.word	index@(_Z15gpukernelBMWNr3ILi4ELi6EEvPdS0_S0_iii)
        /*1ba4*/ 	.word	0x00000000


	//----- nvinfo : EIATTR_REGCOUNT
	.align		4
.L_1179:
        /*1ba8*/ 	.byte	0x04, 0x2f
        /*1baa*/ 	.short	(.L_1181 - .L_1180)
	.align		4
.L_1180:
        /*1bac*/ 	.word	index@(_Z15gpukernelBMWNr3ILi4ELi7EEvPdS0_S0_iii)
        /*1bb0*/ 	.word	0x00000020


	//----- nvinfo : EIATTR_FRAME_SIZE
	.align		4
.L_1181:
        /*1bb4*/ 	.byte	0x04, 0x11
        /*1bb6*/ 	.short	(.L_1183 - .L_1182)
	.align		4
.L_1182:
        /*1bb8*/ 	.word	index@(_Z15gpukernelBMWNr3ILi4ELi7EEvPdS0_S0_iii)
        /*1bbc*/ 	.word	0x00000000


	//----- nvinfo : EIATTR_REGCOUNT
	.align		4
.L_1183:
        /*1bc0*/ 	.byte	0x04, 0x2f
        /*1bc2*/ 	.short	(.L_1185 - .L_1184)
	.align		4
.L_1184:
        /*1bc4*/ 	.word	index@(_Z15gpukernelBMWNr3ILi4ELi8EEvPdS0_S0_iii)
        /*1bc8*/ 	.word	0x00000020


	//----- nvinfo : EIATTR_FRAME_SIZE
	.align		4
.L_1185:
        /*1bcc*/ 	.byte	0x04, 0x11
        /*1bce*/ 	.short	(.L_1187 - .L_1186)
	.align		4
.L_1186:
        /*1bd0*/ 	.word	index@(_Z15gpukernelBMWNr3ILi4ELi8EEvPdS0_S0_iii)
        /*1bd4*/ 	.word	0x00000000


	//----- nvinfo : EIATTR_REGCOUNT
	.align		4
.L_1187:
        /*1bd8*/ 	.byte	0x04, 0x2f
        /*1bda*/ 	.short	(.L_1189 - .L_1188)
	.align		4
.L_1188:
        /*1bdc*/ 	.word	index@(_Z15gpukernelBMWNr3ILi4ELi9EEvPdS0_S0_iii)
        /*1be0*/ 	.word	0x00000020


	//----- nvinfo : EIATTR_FRAME_SIZE
	.align		4
.L_1189:
        /*1be4*/ 	.byte	0x04, 0x11
        /*1be6*/ 	.short	(.L_1191 - .L_1190)
	.align		4
.L_1190:
        /*1be8*/ 	.word	index@(_Z15gpukernelBMWNr3ILi4ELi9EEvPdS0_S0_iii)
        /*1bec*/ 	.word	0x00000000


	//----- nvinfo : EIATTR_REGCOUNT
	.align		4
.L_1191:
        /*1bf0*/ 	.byte	0x04, 0x2f
        /*1bf2*/ 	.short	(.L_1193 - .L_1192)
	.align		4
.L_1192:
        /*1bf4*/ 	.word	index@(_Z15gpukernelBMWNr3ILi4ELi10EEvPdS0_S0_iii)
        /*1bf8*/ 	.word	0x00000020


	//----- nvinfo : EIATTR_FRAME_SIZE
	.align		4
.L_1193:
        /*1bfc*/ 	.byte	0x04, 0x11
        /*1bfe*/ 	.short	(.L_1195 - .L_1194)
	.align		4
.L_1194:
        /*1c00*/ 	.word	index@(_Z15gpukernelBMWNr3ILi4ELi10EEvPdS0_S0_iii)
        /*1c04*/ 	.word	0x00000000


	//----- nvinfo : EIATTR_REGCOUNT
	.align		4
.L_1195:
        /*1c08*/ 	.byte	0x04, 0x2f
        /*1c0a*/ 	.short	(.L_1197 - .L_1196)
	.align		4
.L_1196:
        /*1c0c*/ 	.word	index@(_Z15gpukernelBMWNr3ILi4ELi11EEvPdS0_S0_iii)
        /*1c10*/ 	.word	0x00000020


	//----- nvinfo : EIATTR_FRAME_SIZE
	.align		4
.L_1197:
        /*1c14*/ 	.byte	0x04, 0x11
        /*1c16*/ 	.short	(.L_1199 - .L_1198)
	.align		4
.L_1198:
        /*1c18*/ 	.word	index@(_Z15gpukernelBMWNr3ILi4ELi11EEvPdS0_S0_iii)
        /*1c1c*/ 	.word	0x00000000


	//----- nvinfo : EIATTR_REGCOUNT
	.align		4
.L_1199:
        /*1c20*/ 	.byte	0x04, 0x2f
        /*1c22*/ 	.short	(.L_1201 - .L_1200)
	.align		4
.L_1200:
        /*1c24*/ 	.word	index@(_Z15gpukernelBMWNr3ILi4ELi12EEvPdS0_S0_iii)
        /*1c28*/ 	.word	0x00000020


	//----- nvinfo : EIATTR_FRAME_SIZE
	.align		4
.L_1201:
        /*1c2c*/ 	.byte	0x04, 0x11
        /*1c2e*/ 	.short	(.L_1203 - .L_1202)
	.align		4
.L_1202:
        /*1c30*/ 	.word	index@(_Z15gpukernelBMWNr3ILi4ELi12EEvPdS0_S0_iii)
        /*1c34*/ 	.word	0x00000000


	//----- nvinfo : EIATTR_REGCOUNT
	.align		4
.L_1203:
        /*1c38*/ 	.byte	0x04, 0x2f
        /*1c3a*/ 	.short	(.L_1205 - .L_1204)
	.align		4
.L_1204:
        /*1c3c*/ 	.word	index@(_Z15gpukernelBMWNr3ILi4ELi13EEvPdS0_S0_iii)
        /*1c40*/ 	.word	0x00000020


	//----- nvinfo : EIATTR_FRAME_SIZE
	.align		4
.L_1205:
        /*1c44*/ 	.byte	0x04, 0x11
        /*1c46*/ 	.short	(.L_1207 - .L_1206)
	.align		4
.L_1206:
        /*1c48*/ 	.word	index@(_Z15gpukernelBMWNr3ILi4ELi13EEvPdS0_S0_iii)
        /*1c4c*/ 	.word	0x00000000


	//----- nvinfo : EIATTR_REGCOUNT
	.align		4
.L_1207:
        /*1c50*/ 	.byte	0x04, 0x2f
        /*1c52*/ 	.short	(.L_1209 - .L_1208)
	.align		4
.L_1208:
        /*1c54*/ 	.word	index@(_Z15gpukernelBMWNr3ILi4ELi14EEvPdS0_S0_iii)
        /*1c58*/ 	.word	0x00000020


	//----- nvinfo : EIATTR_FRAME_SIZE
	.align		4
.L_1209:
        /*1c5c*/ 	.byte	0x04, 0x11
        /*1c5e*/ 	.short	(.L_1211 - .L_1210)
	.align		4
.L_1210:
        /*1c60*/ 	.word	index@(_Z15gpukernelBMWNr3ILi4ELi14EEvPdS0_S0_iii)
        /*1c64*/ 	.word	0x00000000


	//----- nvinfo : EIATTR_REGCOUNT
	.align		4
.L_1211:
        /*1c68*/ 	.byte	0x04, 0x2f
        /*1c6a*/ 	.short	(.L_1213 - .L_1212)
	.align		4
.L_1212:
        /*1c6c*/ 	.word	index@(_Z15gpukernelBMWNr3ILi4ELi15EEvPdS0_S0_iii)
        /*1c70*/ 	.word	0x00000020


	//----- nvinfo : EIATTR_FRAME_SIZE
	.align		4
.L_1213:
        /*1c74*/ 	.byte	0x04, 0x11
        /*1c76*/ 	.short	(.L_1215 - .L_1214)
	.align		4
.L_1214:
        /*1c78*/ 	.word	index@(_Z15gpukernelBMWNr3ILi4ELi15EEvPdS0_S0_iii)
        /*1c7c*/ 	.word	0x00000000


	//----- nvinfo : EIATTR_REGCOUNT
	.align		4
.L_1215:
        /*1c80*/ 	.byte	0x04, 0x2f
        /*1c82*/ 	.short	(.L_1217 - .L_1216)
	.align		4
.L_1216:
        /*1c84*/ 	.word	index@(_Z15gpukernelBMWNr3ILi4ELi16EEvPdS0_S0_iii)
        /*1c88*/ 	.word	0x00000020


	//----- nvinfo : EIATTR_FRAME_SIZE
	.align		4
.L_1217:
        /*1c8c*/ 	.byte	0x04, 0x11
        /*1c8e*/ 	.short	(.L_1219 - .L_1218)
	.align		4
.L_1218:
        /*1c90*/ 	.word	index@(_Z15gpukernelBMWNr3ILi4ELi16EEvPdS0_S0_iii)
        /*1c94*/ 	.word	0x00000000


	//----- nvinfo : EIATTR_REGCOUNT
	.align		4
.L_1219:
        /*1c98*/ 	.byte	0x04, 0x2f
        /*1c9a*/ 	.short	(.L_1221 - .L_1220)
	.align		4
.L_1220:
        /*1c9c*/ 	.word	index@(_Z15gpukernelBMWNr3ILi4ELi17EEvPdS0_S0_iii)
        /*1ca0*/ 	.word	0x00000020


	//----- nvinfo : EIATTR_FRAME_SIZE
	.align		4
.L_1221:
        /*1ca4*/ 	.byte	0x04, 0x11
        /*1ca6*/ 	.short	(.L_1223 - .L_1222)
	.align		4
.L_1222:
        /*1ca8*/ 	.word	index@(_Z15gpukernelBMWNr3ILi4ELi17EEvPdS0_S0_iii)
        /*1cac*/ 	.word	0x00000000


	//----- nvinfo : EIATTR_REGCOUNT
	.align		4
.L_1223:
        /*1cb0*/ 	.byte	0x04, 0x2f
        /*1cb2*/ 	.short	(.L_1225 - .L_1224)
	.align		4
.L_1224:
        /*1cb4*/ 	.word	index@(_Z15gpukernelBMWNr3ILi4ELi18EEvPdS0_S0_iii)
        /*1cb8*/ 	.word	0x00000020


	//----- nvinfo : EIATTR_FRAME_SIZE
	.align		4
.L_1225:
        /*1cbc*/ 	.byte	0x04, 0x11
        /*1cbe*/ 	.short	(.L_1227 - .L_1226)
	.align		4
.L_1226:
        /*1cc0*/ 	.word	index@(_Z15gpukernelBMWNr3ILi4ELi18EEvPdS0_S0_iii)
        /*1cc4*/ 	.word	0x00000000


	//----- nvinfo : EIATTR_REGCOUNT
	.align		4
.L_1227:
        /*1cc8*/ 	.byte	0x04, 0x2f
        /*1cca*/ 	.short	(.L_1229 - .L_1228)
	.align		4
.L_1228:
        /*1ccc*/ 	.word	index@(_Z15gpukernelBMWNr3ILi4ELi19EEvPdS0_S0_iii)
        /*1cd0*/ 	.word	0x00000020


	//----- nvinfo : EIATTR_FRAME_SIZE
	.align		4
.L_1229:
        /*1cd4*/ 	.byte	0x04, 0x11
        /*1cd6*/ 	.short	(.L_1231 - .L_1230)
	.align		4
.L_1230:
        /*1cd8*/ 	.word	index@(_Z15gpukernelBMWNr3ILi4ELi19EEvPdS0_S0_iii)
        /*1cdc*/ 	.word	0x00000000


	//----- nvinfo : EIATTR_REGCOUNT
	.align		4
.L_1231:
        /*1ce0*/ 	.byte	0x04, 0x2f
        /*1ce2*/ 	.short	(.L_1233 - .L_1232)
	.align		4
.L_1232:
        /*1ce4*/ 	.word	index@(_Z15gpukernelBMWNr3ILi4ELi20EEvPdS0_S0_iii)
        /*1ce8*/ 	.word	0x00000020


	//----- nvinfo : EIATTR_FRAME_SIZE
	.align		4
.L_1233:
        /*1cec*/ 	.byte	0x04, 0x11
        /*1cee*/ 	.short	(.L_1235 - .L_1234)
	.align		4
.L_1234:
        /*1cf0*/ 	.word	index@(_Z15gpukernelBMWNr3ILi4ELi20EEvPdS0_S0_iii)
        /*1cf4*/ 	.word	0x00000000


	//----- nvinfo : EIATTR_REGCOUNT
	.align		4
.L_1235:
        /*1cf8*/ 	.byte	0x04, 0x2f
        /*1cfa*/ 	.short	(.L_1237 - .L_1236)
	.align		4
.L_1236:
        /*1cfc*/ 	.word	index@(_Z15gpukernelBMWNr3ILi4ELi21EEvPdS0_S0_iii)
        /*1d00*/ 	.word	0x00000020


	//----- nvinfo : EIATTR_FRAME_SIZE
	.align		4
.L_1237:
        /*1d04*/ 	.byte	0x04, 0x11
        /*1d06*/ 	.short	(.L_1239 - .L_1238)
	.align		4
.L_1238:
        /*1d08*/ 	.word	index@(_Z15gpukernelBMWNr3ILi4ELi21EEvPdS0_S0_iii)
        /*1d0c*/ 	.word	0x00000000


	//----- nvinfo : EIATTR_REGCOUNT
	.align		4
.L_1239:
        /*1d10*/ 	.byte	0x04, 0x2f
        /*1d12*/ 	.short	(.L_1241 - .L_1240)
	.align		4
.L_1240:
        /*1d14*/ 	.word	index@(_Z15gpukernelBMWNr3ILi4ELi22EEvPdS0_S0_iii)
        /*1d18*/ 	.word	0x00000020


	//----- nvinfo : EIATTR_FRAME_SIZE
	.align		4
.L_1241:
        /*1d1c*/ 	.byte	0x04, 0x11
        /*1d1e*/ 	.short	(.L_1243 - .L_1242)
	.align		4
.L_1242:
        /*1d20*/ 	.word	index@(_Z15gpukernelBMWNr3ILi4ELi22EEvPdS0_S0_iii)
        /*1d24*/ 	.word	0x00000000


	//----- nvinfo : EIATTR_REGCOUNT
	.align		4
.L_1243:
        /*1d28*/ 	.byte	0x04, 0x2f
        /*1d2a*/ 	.short	(.L_1245 - .L_1244)
	.align		4
.L_1244:
        /*1d2c*/ 	.word	index@(_Z15gpukernelBMWNr3ILi4ELi23EEvPdS0_S0_iii)
        /*1d30*/ 	.word	0x00000020


	//----- nvinfo : EIATTR_FRAME_SIZE
	.align		4
.L_1245:
        /*1d34*/ 	.byte	0x04, 0x11
        /*1d36*/ 	.short	(.L_1247 - .L_1246)
	.align		4
.L_1246:
        /*1d38*/ 	.word	index@(_Z15gpukernelBMWNr3ILi4ELi23EEvPdS0_S0_iii)
        /*1d3c*/ 	.word	0x00000000


	//----- nvinfo : EIATTR_REGCOUNT
	.align		4
.L_1247:
        /*1d40*/ 	.byte	0x04, 0x2f
        /*1d42*/ 	.short	(.L_1249 - .L_1248)
	.align		4
.L_1248:
        /*1d44*/ 	.word	index@(_Z15gpukernelBMWNr3ILi4ELi24EEvPdS0_S0_iii)
        /*1d48*/ 	.word	0x00000020


	//----- nvinfo : EIATTR_FRAME_SIZE
	.align		4
.L_1249:
        /*1d4c*/ 	.byte	0x04, 0x11
        /*1d4e*/ 	.short	(.L_1251 - .L_1250)
	.align		4
.L_1250:
        /*1d50*/ 	.word	index@(_Z15gpukernelBMWNr3ILi4ELi24EEvPdS0_S0_iii)
        /*1d54*/ 	.word	0x00000000


	//----- nvinfo : EIATTR_REGCOUNT
	.align		4
.L_1251:
        /*1d58*/ 	.byte	0x04, 0x2f
        /*1d5a*/ 	.short	(.L_1253 - .L_1252)
	.align		4
.L_1252:
        /*1d5c*/ 	.word	index@(_Z15gpukernelBMWNr3ILi4ELi25EEvPdS0_S0_iii)
        /*1d60*/ 	.word	0x00000020


	//----- nvinfo : EIATTR_FRAME_SIZE
	.align		4
.L_1253:
        /*1d64*/ 	.byte	0x04, 0x11
        /*1d66*/ 	.short	(.L_1255 - .L_1254)
	.align		4
.L_1254:
        /*1d68*/ 	.word	index@(_Z15gpukernelBMWNr3ILi4ELi25EEvPdS0_S0_iii)
        /*1d6c*/ 	.word	0x00000000


	//----- nvinfo : EIATTR_REGCOUNT
	.align		4
.L_1255:
        /*1d70*/ 	.byte	0x04, 0x2f
        /*1d72*/ 	.short	(.L_1257 - .L_1256)
	.align		4
.L_1256:
        /*1d74*/ 	.word	index@(_Z15gpukernelBMWNr3ILi4ELi26EEvPdS0_S0_iii)
        /*1d78*/ 	.word	0x00000020


	//----- nvinfo : EIATTR_FRAME_SIZE
	.align		4
.L_1257:
        /*1d7c*/ 	.byte	0x04, 0x11
        /*1d7e*/ 	.short	(.L_1259 - .L_1258)
	.align		4
.L_1258:
        /*1d80*/ 	.word	index@(_Z15gpukernelBMWNr3ILi4ELi26EEvPdS0_S0_iii)
        /*1d84*/ 	.word	0x00000000


	//----- nvinfo : EIATTR_REGCOUNT
	.align		4
.L_1259:
        /*1d88*/ 	.byte	0x04, 0x2f
        /*1d8a*/ 	.short	(.L_1261 - .L_1260)
	.align		4
.L_1260:
        /*1d8c*/ 	.word	index@(_Z15gpukernelBMWNr3ILi4ELi27EEvPdS0_S0_iii)
        /*1d90*/ 	.word	0x00000020


	//----- nvinfo : EIATTR_FRAME_SIZE
	.align		4
.L_1261:
        /*1d94*/ 	.byte	0x04, 0x11
        /*1d96*/ 	.short	(.L_1263 - .L_1262)
	.align		4
.L_1262:
        /*1d98*/ 	.word	index@(_Z15gpukernelBMWNr3ILi4ELi27EEvPdS0_S0_iii)
        /*1d9c*/ 	.word	0x00000000


	//----- nvinfo : EIATTR_REGCOUNT
	.align		4
.L_1263:
        /*1da0*/ 	.byte	0x04, 0x2f
        /*1da2*/ 	.short	(.L_1265 - .L_1264)
	.align		4
.L_1264:
        /*1da4*/ 	.word	index@(_Z15gpukernelBMWNr3ILi4ELi28EEvPdS0_S0_iii)
        /*1da8*/ 	.word	0x00000020


	//----- nvinfo : EIATTR_FRAME_SIZE
	.align		4
.L_1265:
        /*1dac*/ 	.byte	0x04, 0x11
        /*1dae*/ 	.short	(.L_1267 - .L_1266)
	.align		4
.L_1266:
        /*1db0*/ 	.word	index@(_Z15gpukernelBMWNr3ILi4ELi28EEvPdS0_S0_iii)
        /*1db4*/ 	.word	0x00000000


	//----- nvinfo : EIATTR_REGCOUNT
	.align		4
.L_1267:
        /*1db8*/ 	.byte	0x04, 0x2f
        /*1dba*/ 	.short	(.L_1269 - .L_1268)
	.align		4
.L_1268:
        /*1dbc*/ 	.word	index@(_Z15gpukernelBMWNr3ILi4ELi29EEvPdS0_S0_iii)
        /*1dc0*/ 	.word	0x00000020


	//----- nvinfo : EIATTR_FRAME_SIZE
	.align		4
.L_1269:
        /*1dc4*/ 	.byte	0x04, 0x11
        /*1dc6*/ 	.short	(.L_1271 - .L_1270)
	.align		4
.L_1270:
        /*1dc8*/ 	.word	index@(_Z15gpukernelBMWNr3ILi4ELi29EEvPdS0_S0_iii)
        /*1dcc*/ 	.word	0x00000000


	//----- nvinfo : EIATTR_REGCOUNT
	.align		4
.L_1271:
        /*1dd0*/ 	.byte	0x04, 0x2f
        /*1dd2*/ 	.short	(.L_1273 - .L_1272)
	.align		4
.L_1272:
        /*1dd4*/ 	.word	index@(_Z15gpukernelBMWNr3ILi4ELi30EEvPdS0_S0_iii)
        /*1dd8*/ 	.word	0x00000020


	//----- nvinfo : EIATTR_FRAME_SIZE
	.align		4
.L_1273:
        /*1ddc*/ 	.byte	0x04, 0x11
        /*1dde*/ 	.short	(.L_1275 - .L_1274)
	.align		4
.L_1274:
        /*1de0*/ 	.word	index@(_Z15gpukernelBMWNr3ILi4ELi30EEvPdS0_S0_iii)
        /*1de4*/ 	.word	0x00000000


	//----- nvinfo : EIATTR_REGCOUNT
	.align		4
.L_1275:
        /*1de8*/ 	.byte	0x04, 0x2f
        /*1dea*/ 	.short	(.L_1277 - .L_1276)
	.align		4
.L_1276:
        /*1dec*/ 	.word	index@(_Z15gpukernelBMWNr3ILi4ELi31EEvPdS0_S0_iii)
        /*1df0*/ 	.word	0x00000020


	//----- nvinfo : EIATTR_FRAME_SIZE
	.align		4
.L_1277:
        /*1df4*/ 	.byte	0x04, 0x11
        /*1df6*/ 	.short	(.L_1279 - .L_1278)
	.align		4
.L_1278:
        /*1df8*/ 	.word	index@(_Z15gpukernelBMWNr3ILi4ELi31EEvPdS0_S0_iii)
        /*1dfc*/ 	.word	0x00000000


	//----- nvinfo : EIATTR_REGCOUNT
	.align		4
.L_1279:
        /*1e00*/ 	.byte	0x04, 0x2f
        /*1e02*/ 	.short	(.L_1281 - .L_1280)
	.align		4
.L_1280:
        /*1e04*/ 	.word	index@(_Z15gpukernelBMWNr3ILi4ELi32EEvPdS0_S0_iii)
        /*1e08*/ 	.word	0x00000020


	//----- nvinfo : EIATTR_FRAME_SIZE
	.align		4
.L_1281:
        /*1e0c*/ 	.byte	0x04, 0x11
        /*1e0e*/ 	.short	(.L_1283 - .L_1282)
	.align		4
.L_1282:
        /*1e10*/ 	.word	index@(_Z15gpukernelBMWNr3ILi4ELi32EEvPdS0_S0_iii)
        /*1e14*/ 	.word	0x00000000


	//----- nvinfo : EIATTR_REGCOUNT
	.align		4
.L_1283:
        /*1e18*/ 	.byte	0x04, 0x2f
        /*1e1a*/ 	.short	(.L_1285 - .L_1284)
	.align		4
.L_1284:
        /*1e1c*/ 	.word	index@(_Z15gpukernelBMWNr3ILi2ELi1EEvPdS0_S0_iii)
        /*1e20*/ 	.word	0x00000020


	//----- nvinfo : EIATTR_FRAME_SIZE
	.align		4
.L_1285:
        /*1e24*/ 	.byte	0x04, 0x11
        /*1e26*/ 	.short	(.L_1287 - .L_1286)
	.align		4
.L_1286:
        /*1e28*/ 	.word	index@(_Z15gpukernelBMWNr3ILi2ELi1EEvPdS0_S0_iii)
        /*1e2c*/ 	.word	0x00000000


	//----- nvinfo : EIATTR_REGCOUNT
	.align		4
.L_1287:
        /*1e30*/ 	.byte	0x04, 0x2f
        /*1e32*/ 	.short	(.L_1289 - .L_1288)
	.align		4
.L_1288:
        /*1e34*/ 	.word	index@(_Z15gpukernelBMWNr3ILi2ELi2EEvPdS0_S0_iii)
        /*1e38*/ 	.word	0x00000020


	//----- nvinfo : EIATTR_FRAME_SIZE
	.align		4
.L_1289:
        /*1e3c*/ 	.byte	0x04, 0x11
        /*1e3e*/ 	.short	(.L_1291 - .L_1290)
	.align		4
.L_1290:
        /*1e40*/ 	.word	index@(_Z15gpukernelBMWNr3ILi2ELi2EEvPdS0_S0_iii)
        /*1e44*/ 	.word	0x00000000


	//----- nvinfo : EIATTR_REGCOUNT
	.align		4
.L_1291:
        /*1e48*/ 	.byte	0x04, 0x2f
        /*1e4a*/ 	.short	(.L_1293 - .L_1292)
	.align		4
.L_1292:
        /*1e4c*/ 	.word	index@(_Z15gpukernelBMWNr3ILi2ELi3EEvPdS0_S0_iii)
        /*1e50*/ 	.word	0x00000020


	//----- nvinfo : EIATTR_FRAME_SIZE
	.align		4
.L_1293:
        /*1e54*/ 	.byte	0x04, 0x11
        /*1e56*/ 	.short	(.L_1295 - .L_1294)
	.align		4
.L_1294:
        /*1e58*/ 	.word	index@(_Z15gpukernelBMWNr3ILi2ELi3EEvPdS0_S0_iii)
        /*1e5c*/ 	.word	0x00000000


	//----- nvinfo : EIATTR_REGCOUNT
	.align		4
.L_1295:
        /*1e60*/ 	.byte	0x04, 0x2f
        /*1e62*/ 	.short	(.L_1297 - .L_1296)
	.align		4
.L_1296:
        /*1e64*/ 	.word	index@(_Z15gpukernelBMWNr3ILi2ELi4EEvPdS0_S0_iii)
        /*1e68*/ 	.word	0x00000020


	//----- nvinfo : EIATTR_FRAME_SIZE
	.align		4
.L_1297:
        /*1e6c*/ 	.byte	0x04, 0x11
        /*1e6e*/ 	.short	(.L_1299 - .L_1298)
	.align		4
.L_1298:
        /*1e70*/ 	.word	index@(_Z15gpukernelBMWNr3ILi2ELi4EEvPdS0_S0_iii)
        /*1e74*/ 	.word	0x00000000


	//----- nvinfo : EIATTR_REGCOUNT
	.align		4
.L_1299:
        /*1e78*/ 	.byte	0x04, 0x2f
        /*1e7a*/ 	.short	(.L_1301 - .L_1300)
	.align		4
.L_1300:
        /*1e7c*/ 	.word	index@(_Z15gpukernelBMWNr3ILi2ELi5EEvPdS0_S0_iii)
        /*1e80*/ 	.word	0x00000020


	//----- nvinfo : EIATTR_FRAME_SIZE
	.align		4
.L_1301:
        /*1e84*/ 	.byte	0x04, 0x11
        /*1e86*/ 	.short	(.L_1303 - .L_1302)
	.align		4
.L_1302:
        /*1e88*/ 	.word	index@(_Z15gpukernelBMWNr3ILi2ELi5EEvPdS0_S0_iii)
        /*1e8c*/ 	.word	0x00000000


	//----- nvinfo : EIATTR_REGCOUNT
	.align		4
.L_1303:
        /*1e90*/ 	.byte	0x04, 0x2f
        /*1e92*/ 	.short	(.L_1305 - .L_1304)
	.align		4
.L_1304:
        /*1e94*/ 	.word	index@(_Z15gpukernelBMWNr3ILi2ELi6EEvPdS0_S0_iii)
        /*1e98*/ 	.word	0x00000020


	//----- nvinfo : EIATTR_FRAME_SIZE
	.align		4
.L_1305:
        /*1e9c*/ 	.byte	0x04, 0x11
        /*1e9e*/ 	.short	(.L_1307 - .L_1306)
	.align		4
.L_1306:
        /*1ea0*/ 	.word	index@(_Z15gpukernelBMWNr3ILi2ELi6EEvPdS0_S0_iii)
        /*1ea4*/ 	.word	0x00000000


	//----- nvinfo : EIATTR_REGCOUNT
	.align		4
.L_1307:
        /*1ea8*/ 	.byte	0x04, 0x2f
        /*1eaa*/ 	.short	(.L_1309 - .L_1308)
	.align		4
.L_1308:
        /*1eac*/ 	.word	index@(_Z15gpukernelBMWNr3ILi2ELi7EEvPdS0_S0_iii)
        /*1eb0*/ 	.word	0x00000020


	//----- nvinfo : EIATTR_FRAME_SIZE
	.align		4
.L_1309:
        /*1eb4*/ 	.byte	0x04, 0x11
        /*1eb6*/ 	.short	(.L_1311 - .L_1310)
	.align		4
.L_1310:
        /*1eb8*/ 	.word	index@(_Z15gpukernelBMWNr3ILi2ELi7EEvPdS0_S0_iii)
        /*1ebc*/ 	.word	0x00000000


	//----- nvinfo : EIATTR_REGCOUNT
	.align		4
.L_1311:
        /*1ec0*/ 	.byte	0x04, 0x2f
        /*1ec2*/ 	.short	(.L_1313 - .L_1312)
	.align		4
.L_1312:
        /*1ec4*/ 	.word	index@(_Z15gpukernelBMWNr3ILi2ELi8EEvPdS0_S0_iii)
        /*1ec8*/ 	.word	0x00000020


	//----- nvinfo : EIATTR_FRAME_SIZE
	.align		4
.L_1313:
        /*1ecc*/ 	.byte	0x04, 0x11
        /*1ece*/ 	.short	(.L_1315 - .L_1314)
	.align		4
.L_1314:
        /*1ed0*/ 	.word	index@(_Z15gpukernelBMWNr3ILi2ELi8EEvPdS0_S0_iii)
        /*1ed4*/ 	.word	0x00000000


	//----- nvinfo : EIATTR_REGCOUNT
	.align		4
.L_1315:
        /*1ed8*/ 	.byte	0x04, 0x2f
        /*1eda*/ 	.short	(.L_1317 - .L_1316)
	.align		4
.L_1316:
        /*1edc*/ 	.word	index@(_Z15gpukernelBMWNr3ILi2ELi9EEvPdS0_S0_iii)
        /*1ee0*/ 	.word	0x00000020


	//----- nvinfo : EIATTR_FRAME_SIZE
	.align		4
.L_1317:
        /*1ee4*/ 	.byte	0x04, 0x11
        /*1ee6*/ 	.short	(.L_1319 - .L_1318)
	.align		4
.L_1318:
        /*1ee8*/ 	.word	index@(_Z15gpukernelBMWNr3ILi2ELi9EEvPdS0_S0_iii)
        /*1eec*/ 	.word	0x00000000


	//----- nvinfo : EIATTR_REGCOUNT
	.align		4
.L_1319:
        /*1ef0*/ 	.byte	0x04, 0x2f
        /*1ef2*/ 	.short	(.L_1321 - .L_1320)
	.align		4
.L_1320:
        /*1ef4*/ 	.word	index@(_Z15gpukernelBMWNr3ILi2ELi10EEvPdS0_S0_iii)
        /*1ef8*/ 	.word	0x00000020


	//----- nvinfo : EIATTR_FRAME_SIZE
	.align		4
.L_1321:
        /*1efc*/ 	.byte	0x04, 0x11
        /*1efe*/ 	.short	(.L_1323 - .L_1322)
	.align		4
.L_1322:
        /*1f00*/ 	.word	index@(_Z15gpukernelBMWNr3ILi2ELi10EEvPdS0_S0_iii)
        /*1f04*/ 	.word	0x00000000


	//----- nvinfo : EIATTR_REGCOUNT
	.align		4
.L_1323:
        /*1f08*/ 	.byte	0x04, 0x2f
        /*1f0a*/ 	.short	(.L_1325 - .L_1324)
	.align		4
.L_1324:
        /*1f0c*/ 	.word	index@(_Z15gpukernelBMWNr3ILi2ELi11EEvPdS0_S0_iii)
        /*1f10*/ 	.word	0x00000020


	//----- nvinfo : EIATTR_FRAME_SIZE
	.align		4
.L_1325:
        /*1f14*/ 	.byte	0x04, 0x11
        /*1f16*/ 	.short	(.L_1327 - .L_1326)
	.align		4
.L_1326:
        /*1f18*/ 	.word	index@(_Z15gpukernelBMWNr3ILi2ELi11EEvPdS0_S0_iii)
        /*1f1c*/ 	.word	0x00000000


	//----- nvinfo : EIATTR_REGCOUNT
	.align		4
.L_1327:
        /*1f20*/ 	.byte	0x04, 0x2f
        /*1f22*/ 	.short	(.L_1329 - .L_1328)
	.align		4
.L_1328:
        /*1f24*/ 	.word	index@(_Z15gpukernelBMWNr3ILi2ELi12EEvPdS0_S0_iii)
        /*1f28*/ 	.word	0x00000020


	//----- nvinfo : EIATTR_FRAME_SIZE
	.align		4
.L_1329:
        /*1f2c*/ 	.byte	0x04, 0x11
        /*1f2e*/ 	.short	(.L_1331 - .L_1330)
	.align		4
.L_1330:
        /*1f30*/ 	.word	index@(_Z15gpukernelBMWNr3ILi2ELi12EEvPdS0_S0_iii)
        /*1f34*/ 	.word	0x00000000


	//----- nvinfo : EIATTR_REGCOUNT
	.align		4
.L_1331:
        /*1f38*/ 	.byte	0x04, 0x2f
        /*1f3a*/ 	.short	(.L_1333 - .L_1332)
	.align		4
.L_1332:
        /*1f3c*/ 	.word	index@(_Z15gpukernelBMWNr3ILi2ELi13EEvPdS0_S0_iii)
        /*1f40*/ 	.word	0x00000020


	//----- nvinfo : EIATTR_FRAME_SIZE
	.align		4
.L_1333:
        /*1f44*/ 	.byte	0x04, 0x11
        /*1f46*/ 	.short	(.L_1335 - .L_1334)
	.align		4
.L_1334:
        /*1f48*/ 	.word	index@(_Z15gpukernelBMWNr3ILi2ELi13EEvPdS0_S0_iii)
        /*1f4c*/ 	.word	0x00000000


	//----- nvinfo : EIATTR_REGCOUNT
	.align		4
.L_1335:
        /*1f50*/ 	.byte	0x04, 0x2f
        /*1f52*/ 	.short	(.L_1337 - .L_1336)
	.align		4
.L_1336:
        /*1f54*/ 	.word	index@(_Z15gpukernelBMWNr3ILi2ELi14EEvPdS0_S0_iii)
        /*1f58*/ 	.word	0x00000020


	//----- nvinfo : EIATTR_FRAME_SIZE
	.align		4
.L_1337:
        /*1f5c*/ 	.byte	0x04, 0x11
        /*1f5e*/ 	.short	(.L_1339 - .L_1338)
	.align		4
.L_1338:
        /*1f60*/ 	.word	index@(_Z15gpukernelBMWNr3ILi2ELi14EEvPdS0_S0_iii)
        /*1f64*/ 	.word	0x00000000


	//----- nvinfo : EIATTR_REGCOUNT
	.align		4
.L_1339:
        /*1f68*/ 	.byte	0x04, 0x2f
        /*1f6a*/ 	.short	(.L_1341 - .L_1340)
	.align		4
.L_1340:
        /*1f6c*/ 	.word	index@(_Z15gpukernelBMWNr3ILi2ELi15EEvPdS0_S0_iii)
        /*1f70*/ 	.word	0x00000020


	//----- nvinfo : EIATTR_FRAME_SIZE
	.align		4
.L_1341:
        /*1f74*/ 	.byte	0x04, 0x11
        /*1f76*/ 	.short	(.L_1343 - .L_1342)
	.align		4
.L_1342:
        /*1f78*/ 	.word	index@(_Z15gpukernelBMWNr3ILi2ELi15EEvPdS0_S0_iii)
        /*1f7c*/ 	.word	0x00000000


	//----- nvinfo : EIATTR_REGCOUNT
	.align		4
.L_1343:
        /*1f80*/ 	.byte	0x04, 0x2f
        /*1f82*/ 	.short	(.L_1345 - .L_1344)
	.align		4
.L_1344:
        /*1f84*/ 	.word	index@(_Z15gpukernelBMWNr3ILi2ELi16EEvPdS0_S0_iii)
        /*1f88*/ 	.word	0x00000020


	//----- nvinfo : EIATTR_FRAME_SIZE
	.align		4
.L_1345:
        /*1f8c*/ 	.byte	0x04, 0x11
        /*1f8e*/ 	.short	(.L_1347 - .L_1346)
	.align		4
.L_1346:
        /*1f90*/ 	.word	index@(_Z15gpukernelBMWNr3ILi2ELi16EEvPdS0_S0_iii)
        /*1f94*/ 	.word	0x00000000


	//----- nvinfo : EIATTR_REGCOUNT
	.align		4
.L_1347:
        /*1f98*/ 	.byte	0x04, 0x2f
        /*1f9a*/ 	.short	(.L_1349 - .L_1348)
	.align		4
.L_1348:
        /*1f9c*/ 	.word	index@(_Z15gpukernelBMWNr3ILi2ELi17EEvPdS0_S0_iii)
        /*1fa0*/ 	.word	0x00000020


	//----- nvinfo : EIATTR_FRAME_SIZE
	.align		4
.L_1349:
        /*1fa4*/ 	.byte	0x04, 0x11
        /*1fa6*/ 	.short	(.L_1351 - .L_1350)
	.align		4
.L_1350:
        /*1fa8*/ 	.word	index@(_Z15gpukernelBMWNr3ILi2ELi17EEvPdS0_S0_iii)
        /*1fac*/ 	.word	0x00000000


	//----- nvinfo : EIATTR_REGCOUNT
	.align		4
.L_1351:
        /*1fb0*/ 	.byte	0x04, 0x2f
        /*1fb2*/ 	.short	(.L_1353 - .L_1352)
	.align		4
.L_1352:
        /*1fb4*/ 	.word	index@(_Z15gpukernelBMWNr3ILi2ELi18EEvPdS0_S0_iii)
        /*1fb8*/ 	.word	0x00000020


	//----- nvinfo : EIATTR_FRAME_SIZE
	.align		4
.L_1353:
        /*1fbc*/ 	.byte	0x04, 0x11
        /*1fbe*/ 	.short	(.L_1355 - .L_1354)
	.align		4
.L_1354:
        /*1fc0*/ 	.word	index@(_Z15gpukernelBMWNr3ILi2ELi18EEvPdS0_S0_iii)
        /*1fc4*/ 	.word	0x00000000


	//----- nvinfo : EIATTR_REGCOUNT
	.align		4
.L_1355:
        /*1fc8*/ 	.byte	0x04, 0x2f
        /*1fca*/ 	.short	(.L_1357 - .L_1356)
	.align		4
.L_1356:
        /*1fcc*/ 	.word	index@(_Z15gpukernelBMWNr3ILi2ELi19EEvPdS0_S0_iii)
        /*1fd0*/ 	.word	0x00000020


	//----- nvinfo : EIATTR_FRAME_SIZE
	.align		4
.L_1357:
        /*1fd4*/ 	.byte	0x04, 0x11
        /*1fd6*/ 	.short	(.L_1359 - .L_1358)
	.align		4
.L_1358:
        /*1fd8*/ 	.word	index@(_Z15gpukernelBMWNr3ILi2ELi19EEvPdS0_S0_iii)
        /*1fdc*/ 	.word	0x00000000


	//----- nvinfo : EIATTR_REGCOUNT
	.align		4
.L_1359:
        /*1fe0*/ 	.byte	0x04, 0x2f
        /*1fe2*/ 	.short	(.L_1361 - .L_1360)
	.align		4
.L_1360:
        /*1fe4*/ 	.word	index@(_Z15gpukernelBMWNr3ILi2ELi20EEvPdS0_S0_iii)
        /*1fe8*/ 	.word	0x00000020


	//----- nvinfo : EIATTR_FRAME_SIZE
	.align		4
.L_1361:
        /*1fec*/ 	.byte	0x04, 0x11
        /*1fee*/ 	.short	(.L_1363 - .L_1362)
	.align		4
.L_1362:
        /*1ff0*/ 	.word	index@(_Z15gpukernelBMWNr3ILi2ELi20EEvPdS0_S0_iii)
        /*1ff4*/ 	.word	0x00000000


	//----- nvinfo : EIATTR_REGCOUNT
	.align		4
.L_1363:
        /*1ff8*/ 	.byte	0x04, 0x2f
        /*1ffa*/ 	.short	(.L_1365 - .L_1364)
	.align		4
.L_1364:
        /*1ffc*/ 	.word	index@(_Z15gpukernelBMWNr3ILi2ELi21EEvPdS0_S0_iii)
        /*2000*/ 	.word	0x00000020


	//----- nvinfo : EIATTR_FRAME_SIZE
	.align		4
.L_1365:
        /*2004*/ 	.byte	0x04, 0x11
        /*2006*/ 	.short	(.L_1367 - .L_1366)
	.align		4
.L_1366:
        /*2008*/ 	.word	index@(_Z15gpukernelBMWNr3ILi2ELi21EEvPdS0_S0_iii)
        /*200c*/ 	.word	0x00000000


	//----- nvinfo : EIATTR_REGCOUNT
	.align		4
.L_1367:
        /*2010*/ 	.byte	0x04, 0x2f
        /*2012*/ 	.short	(.L_1369 - .L_1368)
	.align		4
.L_1368:
        /*2014*/ 	.word	index@(_Z15gpukernelBMWNr3ILi2ELi22EEvPdS0_S0_iii)
        /*2018*/ 	.word	0x00000020


	//----- nvinfo : EIATTR_FRAME_SIZE
	.align		4
.L_1369:
        /*201c*/ 	.byte	0x04, 0x11
        /*201e*/ 	.short	(.L_1371 - .L_1370)
	.align		4
.L_1370:
        /*2020*/ 	.word	index@(_Z15gpukernelBMWNr3ILi2ELi22EEvPdS0_S0_iii)
        /*2024*/ 	.word	0x00000000


	//----- nvinfo : EIATTR_REGCOUNT
	.align		4
.L_1371:
        /*2028*/ 	.byte	0x04, 0x2f
        /*202a*/ 	.short	(.L_1373 - .L_1372)
	.align		4
.L_1372:
        /*202c*/ 	.word	index@(_Z15gpukernelBMWNr3ILi2ELi23EEvPdS0_S0_iii)
        /*2030*/ 	.word	0x00000020


	//----- nvinfo : EIATTR_FRAME_SIZE
	.align		4
.L_1373:
        /*2034*/ 	.byte	0x04, 0x11
        /*2036*/ 	.short	(.L_1375 - .L_1374)
	.align		4
.L_1374:
        /*2038*/ 	.word	index@(_Z15gpukernelBMWNr3ILi2ELi23EEvPdS0_S0_iii)
        /*203c*/ 	.word	0x00000000


	//----- nvinfo : EIATTR_REGCOUNT
	.align		4
.L_1375:
        /*2040*/ 	.byte	0x04, 0x2f
        /*2042*/ 	.short	(.L_1377 - .L_1376)
	.align		4
.L_1376:
        /*2044*/ 	.word	index@(_Z15gpukernelBMWNr3ILi2ELi24EEvPdS0_S0_iii)
        /*2048*/ 	.word	0x00000020


	//----- nvinfo : EIATTR_FRAME_SIZE
	.align		4
.L_1377:
        /*204c*/ 	.byte	0x04, 0x11
        /*204e*/ 	.short	(.L_1379 - .L_1378)
	.align		4
.L_1378:
        /*2050*/ 	.word	index@(_Z15gpukernelBMWNr3ILi2ELi24EEvPdS0_S0_iii)
        /*2054*/ 	.word	0x00000000


	//----- nvinfo : EIATTR_REGCOUNT
	.align		4
.L_1379:
        /*2058*/ 	.byte	0x04, 0x2f
        /*205a*/ 	.short	(.L_1381 - .L_1380)
	.align		4
.L_1380:
        /*205c*/ 	.word	index@(_Z15gpukernelBMWNr3ILi2ELi25EEvPdS0_S0_iii)
        /*2060*/ 	.word	0x00000020


	//----- nvinfo : EIATTR_FRAME_SIZE
	.align		4
.L_1381:
        /*2064*/ 	.byte	0x04, 0x11
        /*2066*/ 	.short	(.L_1383 - .L_1382)
	.align		4
.L_1382:
        /*2068*/ 	.word	index@(_Z15gpukernelBMWNr3ILi2ELi25EEvPdS0_S0_iii)
        /*206c*/ 	.word	0x00000000


	//----- nvinfo : EIATTR_REGCOUNT
	.align		4
.L_1383:
        /*2070*/ 	.byte	0x04, 0x2f
        /*2072*/ 	.short	(.L_1385 - .L_1384)
	.align		4
.L_1384:
        /*2074*/ 	.word	index@(_Z15gpukernelBMWNr3ILi2ELi26EEvPdS0_S0_iii)
        /*2078*/ 	.word	0x00000020


	//----- nvinfo : EIATTR_FRAME_SIZE
	.align		4
.L_1385:
        /*207c*/ 	.byte	0x04, 0x11
        /*207e*/ 	.short	(.L_1387 - .L_1386)
	.align		4
.L_1386:
        /*2080*/ 	.word	index@(_Z15gpukernelBMWNr3ILi2ELi26EEvPdS0_S0_iii)
        /*2084*/ 	.word	0x00000000


	//----- nvinfo : EIATTR_REGCOUNT
	.align		4
.L_1387:
        /*2088*/ 	.byte	0x04, 0x2f
        /*208a*/ 	.short	(.L_1389 - .L_1388)
	.align		4
.L_1388:
        /*208c*/ 	.word	index@(_Z15gpukernelBMWNr3ILi2ELi27EEvPdS0_S0_iii)
        /*2090*/ 	.word	0x00000020


	//----- nvinfo : EIATTR_FRAME_SIZE
	.align		4
.L_1389:
        /*2094*/ 	.byte	0x04, 0x11
        /*2096*/ 	.short	(.L_1391 - .L_1390)
	.align		4
.L_1390:
        /*2098*/ 	.word	index@(_Z15gpukernelBMWNr3ILi2ELi27EEvPdS0_S0_iii)
        /*209c*/ 	.word	0x00000000


	//----- nvinfo : EIATTR_REGCOUNT
	.align		4
.L_1391:
        /*20a0*/ 	.byte	0x04, 0x2f
        /*20a2*/ 	.short	(.L_1393 - .L_1392)
	.align		4
.L_1392:
        /*20a4*/ 	.word	index@(_Z15gpukernelBMWNr3ILi2ELi28EEvPdS0_S0_iii)
        /*20a8*/ 	.word	0x00000020


	//----- nvinfo : EIATTR_FRAME_SIZE
	.align		4
.L_1393:
        /*20ac*/ 	.byte	0x04, 0x11
        /*20ae*/ 	.short	(.L_1395 - .L_1394)
	.align		4
.L_1394:
        /*20b0*/ 	.word	index@(_Z15gpukernelBMWNr3ILi2ELi28EEvPdS0_S0_iii)
        /*20b4*/ 	.word	0x00000000


	//----- nvinfo : EIATTR_REGCOUNT
	.align		4
.L_1395:
        /*20b8*/ 	.byte	0x04, 0x2f
        /*20ba*/ 	.short	(.L_1397 - .L_1396)
	.align		4
.L_1396:
        /*20bc*/ 	.word	index@(_Z15gpukernelBMWNr3ILi2ELi29EEvPdS0_S0_iii)
        /*20c0*/ 	.word	0x00000020


	//----- nvinfo : EIATTR_FRAME_SIZE
	.align		4
.L_1397:
        /*20c4*/ 	.byte	0x04, 0x11
        /*20c6*/ 	.short	(.L_1399 - .L_1398)
	.align		4
.L_1398:
        /*20c8*/ 	.word	index@(_Z15gpukernelBMWNr3ILi2ELi29EEvPdS0_S0_iii)
        /*20cc*/ 	.word	0x00000000


	//----- nvinfo : EIATTR_REGCOUNT
	.align		4
.L_1399:
        /*20d0*/ 	.byte	0x04, 0x2f
        /*20d2*/ 	.short	(.L_1401 - .L_1400)
	.align		4
.L_1400:
        /*20d4*/ 	.word	index@(_Z15gpukernelBMWNr3ILi2ELi30EEvPdS0_S0_iii)
        /*20d8*/ 	.word	0x00000020


	//----- nvinfo : EIATTR_FRAME_SIZE
	.align		4
.L_1401:
        /*20dc*/ 	.byte	0x04, 0x11
        /*20de*/ 	.short	(.L_1403 - .L_1402)
	.align		4
.L_1402:
        /*20e0*/ 	.word	index@(_Z15gpukernelBMWNr3ILi2ELi30EEvPdS0_S0_iii)
        /*20e4*/ 	.word	0x00000000


	//----- nvinfo : EIATTR_REGCOUNT
	.align		4
.L_1403:
        /*20e8*/ 	.byte	0x04, 0x2f
        /*20ea*/ 	.short	(.L_1405 - .L_1404)
	.align		4
.L_1404:
        /*20ec*/ 	.word	index@(_Z15gpukernelBMWNr3ILi2ELi31EEvPdS0_S0_iii)
        /*20f0*/ 	.word	0x00000020


	//----- nvinfo : EIATTR_FRAME_SIZE
	.align		4
.L_1405:
        /*20f4*/ 	.byte	0x04, 0x11
        /*20f6*/ 	.short	(.L_1407 - .L_1406)
	.align		4
.L_1406:
        /*20f8*/ 	.word	index@(_Z15gpukernelBMWNr3ILi2ELi31EEvPdS0_S0_iii)
        /*20fc*/ 	.word	0x00000000


	//----- nvinfo : EIATTR_REGCOUNT
	.align		4
.L_1407:
        /*2100*/ 	.byte	0x04, 0x2f
        /*2102*/ 	.short	(.L_1409 - .L_1408)
	.align		4
.L_1408:
        /*2104*/ 	.word	index@(_Z15gpukernelBMWNr3ILi2ELi32EEvPdS0_S0_iii)
        /*2108*/ 	.word	0x00000020


	//----- nvinfo : EIATTR_FRAME_SIZE
	.align		4
.L_1409:
        /*210c*/ 	.byte	0x04, 0x11
        /*210e*/ 	.short	(.L_1411 - .L_1410)
	.align		4
.L_1410:
        /*2110*/ 	.word	index@(_Z15gpukernelBMWNr3ILi2ELi32EEvPdS0_S0_iii)
        /*2114*/ 	.word	0x00000000


	//----- nvinfo : EIATTR_REGCOUNT
	.align		4
.L_1411:
        /*2118*/ 	.byte	0x04, 0x2f
        /*211a*/ 	.short	(.L_1413 - .L_1412)
	.align		4
.L_1412:
        /*211c*/ 	.word	index@(_Z15gpukernelBMWNr3ILi1ELi1EEvPdS0_S0_iii)
        /*2120*/ 	.word	0x0000001f


	//----- nvinfo : EIATTR_FRAME_SIZE
	.align		4
.L_1413:
        /*2124*/ 	.byte	0x04, 0x11
        /*2126*/ 	.short	(.L_1415 - .L_1414)
	.align		4
.L_1414:
        /*2128*/ 	.word	index@(_Z15gpukernelBMWNr3ILi1ELi1EEvPdS0_S0_iii)
        /*212c*/ 	.word	0x00000000


	//----- nvinfo : EIATTR_REGCOUNT
	.align		4
.L_1415:
        /*2130*/ 	.byte	0x04, 0x2f
        /*2132*/ 	.short	(.L_1417 - .L_1416)
	.align		4
.L_1416:
        /*2134*/ 	.word	index@(_Z15gpukernelBMWNr3ILi1ELi2EEvPdS0_S0_iii)
        /*2138*/ 	.word	0x0000001f


	//----- nvinfo : EIATTR_FRAME_SIZE
	.align		4
.L_1417:
        /*213c*/ 	.byte	0x04, 0x11
        /*213e*/ 	.short	(.L_1419 - .L_1418)
	.align		4
.L_1418:
        /*2140*/ 	.word	index@(_Z15gpukernelBMWNr3ILi1ELi2EEvPdS0_S0_iii)
        /*2144*/ 	.word	0x00000000


	//----- nvinfo : EIATTR_REGCOUNT
	.align		4
.L_1419:
        /*2148*/ 	.byte	0x04, 0x2f
        /*214a*/ 	.short	(.L_1421 - .L_1420)
	.align		4
.L_1420:
        /*214c*/ 	.word	index@(_Z15gpukernelBMWNr3ILi1ELi3EEvPdS0_S0_iii)
        /*2150*/ 	.word	0x0000001f


	//----- nvinfo : EIATTR_FRAME_SIZE
	.align		4
.L_1421:
        /*2154*/ 	.byte	0x04, 0x11
        /*2156*/ 	.short	(.L_1423 - .L_1422)
	.align		4
.L_1422:
        /*2158*/ 	.word	index@(_Z15gpukernelBMWNr3ILi1ELi3EEvPdS0_S0_iii)
        /*215c*/ 	.word	0x00000000


	//----- nvinfo : EIATTR_REGCOUNT
	.align		4
.L_1423:
        /*2160*/ 	.byte	0x04, 0x2f
        /*2162*/ 	.short	(.L_1425 - .L_1424)
	.align		4
.L_1424:
        /*2164*/ 	.word	index@(_Z15gpukernelBMWNr3ILi1ELi4EEvPdS0_S0_iii)
        /*2168*/ 	.word	0x0000001f


	//----- nvinfo : EIATTR_FRAME_SIZE
	.align		4
.L_1425:
        /*216c*/ 	.byte	0x04, 0x11
        /*216e*/ 	.short	(.L_1427 - .L_1426)
	.align		4
.L_1426:
        /*2170*/ 	.word	index@(_Z15gpukernelBMWNr3ILi1ELi4EEvPdS0_S0_iii)
        /*2174*/ 	.word	0x00000000


	//----- nvinfo : EIATTR_REGCOUNT
	.align		4
.L_1427:
        /*2178*/ 	.byte	0x04, 0x2f
        /*217a*/ 	.short	(.L_1429 - .L_1428)
	.align		4
.L_1428:
        /*217c*/ 	.word	index@(_Z15gpukernelBMWNr3ILi1ELi5EEvPdS0_S0_iii)
        /*2180*/ 	.word	0x0000001f


	//----- nvinfo : EIATTR_FRAME_SIZE
	.align		4
.L_1429:
        /*2184*/ 	.byte	0x04, 0x11
        /*2186*/ 	.short	(.L_1431 - .L_1430)
	.align		4
.L_1430:
        /*2188*/ 	.word	index@(_Z15gpukernelBMWNr3ILi1ELi5EEvPdS0_S0_iii)
        /*218c*/ 	.word	0x00000000


	//----- nvinfo : EIATTR_REGCOUNT
	.align		4
.L_1431:
        /*2190*/ 	.byte	0x04, 0x2f
        /*2192*/ 	.short	(.L_1433 - .L_1432)
	.align		4
.L_1432:
        /*2194*/ 	.word	index@(_Z15gpukernelBMWNr3ILi1ELi6EEvPdS0_S0_iii)
        /*2198*/ 	.word	0x0000001f


	//----- nvinfo : EIATTR_FRAME_SIZE
	.align		4
.L_1433:
        /*219c*/ 	.byte	0x04, 0x11
        /*219e*/ 	.short	(.L_1435 - .L_1434)
	.align		4
.L_1434:
        /*21a0*/ 	.word	index@(_Z15gpukernelBMWNr3ILi1ELi6EEvPdS0_S0_iii)
        /*21a4*/ 	.word	0x00000000


	//----- nvinfo : EIATTR_REGCOUNT
	.align		4
.L_1435:
        /*21a8*/ 	.byte	0x04, 0x2f
        /*21aa*/ 	.short	(.L_1437 - .L_1436)
	.align		4
.L_1436:
        /*21ac*/ 	.word	index@(_Z15gpukernelBMWNr3ILi1ELi7EEvPdS0_S0_iii)
        /*21b0*/ 	.word	0x0000001f


	//----- nvinfo : EIATTR_FRAME_SIZE
	.align		4
.L_1437:
        /*21b4*/ 	.byte	0x04, 0x11
        /*21b6*/ 	.short	(.L_1439 - .L_1438)
	.align		4
.L_1438:
        /*21b8*/ 	.word	index@(_Z15gpukernelBMWNr3ILi1ELi7EEvPdS0_S0_iii)
        /*21bc*/ 	.word	0x00000000


	//----- nvinfo : EIATTR_REGCOUNT
	.align		4
.L_1439:
        /*21c0*/ 	.byte	0x04, 0x2f
        /*21c2*/ 	.short	(.L_1441 - .L_1440)
	.align		4
.L_1440:
        /*21c4*/ 	.word	index@(_Z15gpukernelBMWNr3ILi1ELi8EEvPdS0_S0_iii)
        /*21c8*/ 	.word	0x0000001f


	//----- nvinfo : EIATTR_FRAME_SIZE
	.align		4
.L_1441:
        /*21cc*/ 	.byte	0x04, 0x11
        /*21ce*/ 	.short	(.L_1443 - .L_1442)
	.align		4
.L_1442:
        /*21d0*/ 	.word	index@(_Z15gpukernelBMWNr3ILi1ELi8EEvPdS0_S0_iii)
        /*21d4*/ 	.word	0x00000000


	//----- nvinfo : EIATTR_REGCOUNT
	.align		4
.L_1443:
        /*21d8*/ 	.byte	0x04, 0x2f
        /*21da*/ 	.short	(.L_1445 - .L_1444)
	.align		4
.L_1444:
        /*21dc*/ 	.word	index@(_Z15gpukernelBMWNr3ILi1ELi9EEvPdS0_S0_iii)
        /*21e0*/ 	.word	0x0000001f


	//----- nvinfo : EIATTR_FRAME_SIZE
	.align		4
.L_1445:
        /*21e4*/ 	.byte	0x04, 0x11
        /*21e6*/ 	.short	(.L_1447 - .L_1446)
	.align		4
.L_1446:
        /*21e8*/ 	.word	index@(_Z15gpukernelBMWNr3ILi1ELi9EEvPdS0_S0_iii)
        /*21ec*/ 	.word	0x00000000


	//----- nvinfo : EIATTR_REGCOUNT
	.align		4
.L_1447:
        /*21f0*/ 	.byte	0x04, 0x2f
        /*21f2*/ 	.short	(.L_1449 - .L_1448)
	.align		4
.L_1448:
        /*21f4*/ 	.word	index@(_Z15gpukernelBMWNr3ILi1ELi10EEvPdS0_S0_iii)
        /*21f8*/ 	.word	0x0000001f


	//----- nvinfo : EIATTR_FRAME_SIZE
	.align		4
.L_1449:
        /*21fc*/ 	.byte	0x04, 0x11
        /*21fe*/ 	.short	(.L_1451 - .L_1450)
	.align		4
.L_1450:
        /*2200*/ 	.word	index@(_Z15gpukernelBMWNr3ILi1ELi10EEvPdS0_S0_iii)
        /*2204*/ 	.word	0x00000000


	//----- nvinfo : EIATTR_REGCOUNT
	.align		4
.L_1451:
        /*2208*/ 	.byte	0x04, 0x2f
        /*220a*/ 	.short	(.L_1453 - .L_1452)
	.align		4
.L_1452:
        /*220c*/ 	.word	index@(_Z15gpukernelBMWNr3ILi1ELi11EEvPdS0_S0_iii)
        /*2210*/ 	.word	0x0000001f


	//----- nvinfo : EIATTR_FRAME_SIZE
	.align		4
.L_1453:
        /*2214*/ 	.byte	0x04, 0x11
        /*2216*/ 	.short	(.L_1455 - .L_1454)
	.align		4
.L_1454:
        /*2218*/ 	.word	index@(_Z15gpukernelBMWNr3ILi1ELi11EEvPdS0_S0_iii)
        /*221c*/ 	.word	0x00000000


	//----- nvinfo : EIATTR_REGCOUNT
	.align		4
.L_1455:
        /*2220*/ 	.byte	0x04, 0x2f
        /*2222*/ 	.short	(.L_1457 - .L_1456)
	.align		4
.L_1456:
        /*2224*/ 	.word	index@(_Z15gpukernelBMWNr3ILi1ELi12EEvPdS0_S0_iii)
        /*2228*/ 	.word	0x0000001f


	//----- nvinfo : EIATTR_FRAME_SIZE
	.align		4
.L_1457:
        /*222c*/ 	.byte	0x04, 0x11
        /*222e*/ 	.short	(.L_1459 - .L_1458)
	.align		4
.L_1458:
        /*2230*/ 	.word	index@(_Z15gpukernelBMWNr3ILi1ELi12EEvPdS0_S0_iii)
        /*2234*/ 	.word	0x00000000


	//----- nvinfo : EIATTR_REGCOUNT
	.align		4
.L_1459:
        /*2238*/ 	.byte	0x04, 0x2f
        /*223a*/ 	.short	(.L_1461 - .L_1460)
	.align		4
.L_1460:
        /*223c*/ 	.word	index@(_Z15gpukernelBMWNr3ILi1ELi13EEvPdS0_S0_iii)
        /*2240*/ 	.word	0x0000001f


	//----- nvinfo : EIATTR_FRAME_SIZE
	.align		4
.L_1461:
        /*2244*/ 	.byte	0x04, 0x11
        /*2246*/ 	.short	(.L_1463 - .L_1462)
	.align		4
.L_1462:
        /*2248*/ 	.word	index@(_Z15gpukernelBMWNr3ILi1ELi13EEvPdS0_S0_iii)
        /*224c*/ 	.word	0x00000000


	//----- nvinfo : EIATTR_REGCOUNT
	.align		4
.L_1463:
        /*2250*/ 	.byte	0x04, 0x2f
        /*2252*/ 	.short	(.L_1465 - .L_1464)
	.align		4
.L_1464:
        /*2254*/ 	.word	index@(_Z15gpukernelBMWNr3ILi1ELi14EEvPdS0_S0_iii)
        /*2258*/ 	.word	0x0000001f


	//----- nvinfo : EIATTR_FRAME_SIZE
	.align		4
.L_1465:
        /*225c*/ 	.byte	0x04, 0x11
        /*225e*/ 	.short	(.L_1467 - .L_1466)
	.align		4
.L_1466:
        /*2260*/ 	.word	index@(_Z15gpukernelBMWNr3ILi1ELi14EEvPdS0_S0_iii)
        /*2264*/ 	.word	0x00000000


	//----- nvinfo : EIATTR_REGCOUNT
	.align		4
.L_1467:
        /*2268*/ 	.byte	0x04, 0x2f
        /*226a*/ 	.short	(.L_1469 - .L_1468)
	.align		4
.L_1468:
        /*226c*/ 	.word	index@(_Z15gpukernelBMWNr3ILi1ELi15EEvPdS0_S0_iii)
        /*2270*/ 	.word	0x0000001f


	//----- nvinfo : EIATTR_FRAME_SIZE
	.align		4
.L_1469:
        /*2274*/ 	.byte	0x04, 0x11
        /*2276*/ 	.short	(.L_1471 - .L_1470)
	.align		4
.L_1470:
        /*2278*/ 	.word	index@(_Z15gpukernelBMWNr3ILi1ELi15EEvPdS0_S0_iii)
        /*227c*/ 	.word	0x00000000


	//----- nvinfo : EIATTR_REGCOUNT
	.align		4
.L_1471:
        /*2280*/ 	.byte	0x04, 0x2f
        /*2282*/ 	.short	(.L_1473 - .L_1472)
	.align		4
.L_1472:
        /*2284*/ 	.word	index@(_Z15gpukernelBMWNr3ILi1ELi16EEvPdS0_S0_iii)
        /*2288*/ 	.word	0x0000001f


	//----- nvinfo : EIATTR_FRAME_SIZE
	.align		4
.L_1473:
        /*228c*/ 	.byte	0x04, 0x11
        /*228e*/ 	.short	(.L_1475 - .L_1474)
	.align		4
.L_1474:
        /*2290*/ 	.word	index@(_Z15gpukernelBMWNr3ILi1ELi16EEvPdS0_S0_iii)
        /*2294*/ 	.word	0x00000000


	//----- nvinfo : EIATTR_REGCOUNT
	.align		4
.L_1475:
        /*2298*/ 	.byte	0x04, 0x2f
        /*229a*/ 	.short	(.L_1477 - .L_1476)
	.align		4
.L_1476:
        /*229c*/ 	.word	index@(_Z15gpukernelBMWNr3ILi1ELi17EEvPdS0_S0_iii)
        /*22a0*/ 	.word	0x0000001f


	//----- nvinfo : EIATTR_FRAME_SIZE
	.align		4
.L_1477:
        /*22a4*/ 	.byte	0x04, 0x11
        /*22a6*/ 	.short	(.L_1479 - .L_1478)
	.align		4
.L_1478:
        /*22a8*/ 	.word	index@(_Z15gpukernelBMWNr3ILi1ELi17EEvPdS0_S0_iii)
        /*22ac*/ 	.word	0x00000000


	//----- nvinfo : EIATTR_REGCOUNT
	.align		4
.L_1479:
        /*22b0*/ 	.byte	0x04, 0x2f
        /*22b2*/ 	.short	(.L_1481 - .L_1480)
	.align		4
.L_1480:
        /*22b4*/ 	.word	index@(_Z15gpukernelBMWNr3ILi1ELi18EEvPdS0_S0_iii)
        /*22b8*/ 	.word	0x0000001f


	//----- nvinfo : EIATTR_FRAME_SIZE
	.align		4
.L_1481:
        /*22bc*/ 	.byte	0x04, 0x11
        /*22be*/ 	.short	(.L_1483 - .L_1482)
	.align		4
.L_1482:
        /*22c0*/ 	.word	index@(_Z15gpukernelBMWNr3ILi1ELi18EEvPdS0_S0_iii)
        /*22c4*/ 	.word	0x00000000


	//----- nvinfo : EIATTR_REGCOUNT
	.align		4
.L_1483:
        /*22c8*/ 	.byte	0x04, 0x2f
        /*22ca*/ 	.short	(.L_1485 - .L_1484)
	.align		4
.L_1484:
        /*22cc*/ 	.word	index@(_Z15gpukernelBMWNr3ILi1ELi19EEvPdS0_S0_iii)
        /*22d0*/ 	.word	0x0000001f


	//----- nvinfo : EIATTR_FRAME_SIZE
	.align		4
.L_1485:
        /*22d4*/ 	.byte	0x04, 0x11
        /*22d6*/ 	.short	(.L_1487 - .L_1486)
	.align		4
.L_1486:
        /*22d8*/ 	.word	index@(_Z15gpukernelBMWNr3ILi1ELi19EEvPdS0_S0_iii)
        /*22dc*/ 	.word	0x00000000


	//----- nvinfo : EIATTR_REGCOUNT
	.align		4
.L_1487:
        /*22e0*/ 	.byte	0x04, 0x2f
        /*22e2*/ 	.short	(.L_1489 - .L_1488)
	.align		4
.L_1488:
        /*22e4*/ 	.word	index@(_Z15gpukernelBMWNr3ILi1ELi20EEvPdS0_S0_iii)
        /*22e8*/ 	.word	0x0000001f


	//----- nvinfo : EIATTR_FRAME_SIZE
	.align		4
.L_1489:
        /*22ec*/ 	.byte	0x04, 0x11
        /*22ee*/ 	.short	(.L_1491 - .L_1490)
	.align		4
.L_1490:
        /*22f0*/ 	.word	index@(_Z15gpukernelBMWNr3ILi1ELi20EEvPdS0_S0_iii)
        /*22f4*/ 	.word	0x00000000


	//----- nvinfo : EIATTR_REGCOUNT
	.align		4
.L_1491:
        /*22f8*/ 	.byte	0x04, 0x2f
        /*22fa*/ 	.short	(.L_1493 - .L_1492)
	.align		4
.L_1492:
        /*22fc*/ 	.word	index@(_Z15gpukernelBMWNr3ILi1ELi21EEvPdS0_S0_iii)
        /*2300*/ 	.word	0x0000001f


	//----- nvinfo : EIATTR_FRAME_SIZE
	.align		4
.L_1493:
        /*2304*/ 	.byte	0x04, 0x11
        /*2306*/ 	.short	(.L_1495 - .L_1494)
	.align		4
.L_1494:
        /*2308*/ 	.word	index@(_Z15gpukernelBMWNr3ILi1ELi21EEvPdS0_S0_iii)
        /*230c*/ 	.word	0x00000000


	//----- nvinfo : EIATTR_REGCOUNT
	.align		4
.L_1495:
        /*2310*/ 	.byte	0x04, 0x2f
        /*2312*/ 	.short	(.L_1497 - .L_1496)
	.align		4
.L_1496:
        /*2314*/ 	.word	index@(_Z15gpukernelBMWNr3ILi1ELi22EEvPdS0_S0_iii)
        /*2318*/ 	.word	0x0000001f


	//----- nvinfo : EIATTR_FRAME_SIZE
	.align		4
.L_1497:
        /*231c*/ 	.byte	0x04, 0x11
        /*231e*/ 	.short	(.L_1499 - .L_1498)
	.align		4
.L_1498:
        /*2320*/ 	.word	index@(_Z15gpukernelBMWNr3ILi1ELi22EEvPdS0_S0_iii)
        /*2324*/ 	.word	0x00000000


	//----- nvinfo : EIATTR_REGCOUNT
	.align		4
.L_1499:
        /*2328*/ 	.byte	0x04, 0x2f
        /*232a*/ 	.short	(.L_1501 - .L_1500)
	.align		4
.L_1500:
        /*232c*/ 	.word	index@(_Z15gpukernelBMWNr3ILi1ELi23EEvPdS0_S0_iii)
        /*2330*/ 	.word	0x0000001f


	//----- nvinfo : EIATTR_FRAME_SIZE
	.align		4
.L_1501:
        /*2334*/ 	.byte	0x04, 0x11
        /*2336*/ 	.short	(.L_1503 - .L_1502)
	.align		4
.L_1502:
        /*2338*/ 	.word	index@(_Z15gpukernelBMWNr3ILi1ELi23EEvPdS0_S0_iii)
        /*233c*/ 	.word	0x00000000


	//----- nvinfo : EIATTR_REGCOUNT
	.align		4
.L_1503:
        /*2340*/ 	.byte	0x04, 0x2f
        /*2342*/ 	.short	(.L_1505 - .L_1504)
	.align		4
.L_1504:
        /*2344*/ 	.word	index@(_Z15gpukernelBMWNr3ILi1ELi24EEvPdS0_S0_iii)
        /*2348*/ 	.word	0x0000001f


	//----- nvinfo : EIATTR_FRAME_SIZE
	.align		4
.L_1505:
        /*234c*/ 	.byte	0x04, 0x11
        /*234e*/ 	.short	(.L_1507 - .L_1506)
	.align		4
.L_1506:
        /*2350*/ 	.word	index@(_Z15gpukernelBMWNr3ILi1ELi24EEvPdS0_S0_iii)
        /*2354*/ 	.word	0x00000000


	//----- nvinfo : EIATTR_REGCOUNT
	.align		4
.L_1507:
        /*2358*/ 	.byte	0x04, 0x2f
        /*235a*/ 	.short	(.L_1509 - .L_1508)
	.align		4
.L_1508:
        /*235c*/ 	.word	index@(_Z15gpukernelBMWNr3ILi1ELi25EEvPdS0_S0_iii)
        /*2360*/ 	.word	0x0000001f


	//----- nvinfo : EIATTR_FRAME_SIZE
	.align		4
.L_1509:
        /*2364*/ 	.byte	0x04, 0x11
        /*2366*/ 	.short	(.L_1511 - .L_1510)
	.align		4
.L_1510:
        /*2368*/ 	.word	index@(_Z15gpukernelBMWNr3ILi1ELi25EEvPdS0_S0_iii)
        /*236c*/ 	.word	0x00000000


	//----- nvinfo : EIATTR_REGCOUNT
	.align		4
.L_1511:
        /*2370*/ 	.byte	0x04, 0x2f
        /*2372*/ 	.short	(.L_1513 - .L_1512)
	.align		4
.L_1512:
        /*2374*/ 	.word	index@(_Z15gpukernelBMWNr3ILi1ELi26EEvPdS0_S0_iii)
        /*2378*/ 	.word	0x0000001f


	//----- nvinfo : EIATTR_FRAME_SIZE
	.align		4
.L_1513:
        /*237c*/ 	.byte	0x04, 0x11
        /*237e*/ 	.short	(.L_1515 - .L_1514)
	.align		4
.L_1514:
        /*2380*/ 	.word	index@(_Z15gpukernelBMWNr3ILi1ELi26EEvPdS0_S0_iii)
        /*2384*/ 	.word	0x00000000


	//----- nvinfo : EIATTR_REGCOUNT
	.align		4
.L_1515:
        /*2388*/ 	.byte	0x04, 0x2f
        /*238a*/ 	.short	(.L_1517 - .L_1516)
	.align		4
.L_1516:
        /*238c*/ 	.word	index@(_Z15gpukernelBMWNr3ILi1ELi27EEvPdS0_S0_iii)
        /*2390*/ 	.word	0x0000001f


	//----- nvinfo : EIATTR_FRAME_SIZE
	.align		4
.L_1517:
        /*2394*/ 	.byte	0x04, 0x11
        /*2396*/ 	.short	(.L_1519 - .L_1518)
	.align		4
.L_1518:
        /*2398*/ 	.word	index@(_Z15gpukernelBMWNr3ILi1ELi27EEvPdS0_S0_iii)
        /*239c*/ 	.word	0x00000000


	//----- nvinfo : EIATTR_REGCOUNT
	.align		4
.L_1519:
        /*23a0*/ 	.byte	0x04, 0x2f
        /*23a2*/ 	.short	(.L_1521 - .L_1520)
	.align		4
.L_1520:
        /*23a4*/ 	.word	index@(_Z15gpukernelBMWNr3ILi1ELi28EEvPdS0_S0_iii)
        /*23a8*/ 	.word	0x0000001f


	//----- nvinfo : EIATTR_FRAME_SIZE
	.align		4
.L_1521:
        /*23ac*/ 	.byte	0x04, 0x11
        /*23ae*/ 	.short	(.L_1523 - .L_1522)
	.align		4
.L_1522:
        /*23b0*/ 	.word	index@(_Z15gpukernelBMWNr3ILi1ELi28EEvPdS0_S0_iii)
        /*23b4*/ 	.word	0x00000000


	//----- nvinfo : EIATTR_REGCOUNT
	.align		4
.L_1523:
        /*23b8*/ 	.byte	0x04, 0x2f
        /*23ba*/ 	.short	(.L_1525 - .L_1524)
	.align		4
.L_1524:
        /*23bc*/ 	.word	index@(_Z15gpukernelBMWNr3ILi1ELi29EEvPdS0_S0_iii)
        /*23c0*/ 	.word	0x0000001f


	//----- nvinfo : EIATTR_FRAME_SIZE
	.align		4
.L_1525:
        /*23c4*/ 	.byte	0x04, 0x11
        /*23c6*/ 	.short	(.L_1527 - .L_1526)
	.align		4
.L_1526:
        /*23c8*/ 	.word	index@(_Z15gpukernelBMWNr3ILi1ELi29EEvPdS0_S0_iii)
        /*23cc*/ 	.word	0x00000000


	//----- nvinfo : EIATTR_REGCOUNT
	.align		4
.L_1527:
        /*23d0*/ 	.byte	0x04, 0x2f
        /*23d2*/ 	.short	(.L_1529 - .L_1528)
	.align		4
.L_1528:
        /*23d4*/ 	.word	index@(_Z15gpukernelBMWNr3ILi1ELi30EEvPdS0_S0_iii)
        /*23d8*/ 	.word	0x0000001f


	//----- nvinfo : EIATTR_FRAME_SIZE
	.align		4
.L_1529:
        /*23dc*/ 	.byte	0x04, 0x11
        /*23de*/ 	.short	(.L_1531 - .L_1530)
	.align		4
.L_1530:
        /*23e0*/ 	.word	index@(_Z15gpukernelBMWNr3ILi1ELi30EEvPdS0_S0_iii)
        /*23e4*/ 	.word	0x00000000


	//----- nvinfo : EIATTR_REGCOUNT
	.align		4
.L_1531:
        /*23e8*/ 	.byte	0x04, 0x2f
        /*23ea*/ 	.short	(.L_1533 - .L_1532)
	.align		4
.L_1532:
        /*23ec*/ 	.word	index@(_Z15gpukernelBMWNr3ILi1ELi31EEvPdS0_S0_iii)
        /*23f0*/ 	.word	0x0000001f


	//----- nvinfo : EIATTR_FRAME_SIZE
	.align		4
.L_1533:
        /*23f4*/ 	.byte	0x04, 0x11
        /*23f6*/ 	.short	(.L_1535 - .L_1534)
	.align		4
.L_1534:
        /*23f8*/ 	.word	index@(_Z15gpukernelBMWNr3ILi1ELi31EEvPdS0_S0_iii)
        /*23fc*/ 	.word	0x00000000


	//----- nvinfo : EIATTR_REGCOUNT
	.align		4
.L_1535:
        /*2400*/ 	.byte	0x04, 0x2f
        /*2402*/ 	.short	(.L_1537 - .L_1536)
	.align		4
.L_1536:
        /*2404*/ 	.word	index@(_Z15gpukernelBMWNr3ILi1ELi32EEvPdS0_S0_iii)
        /*2408*/ 	.word	0x0000001f


	//----- nvinfo : EIATTR_FRAME_SIZE
	.align		4
.L_1537:
        /*240c*/ 	.byte	0x04, 0x11
        /*240e*/ 	.short	(.L_1539 - .L_1538)
	.align		4
.L_1538:
        /*2410*/ 	.word	index@(_Z15gpukernelBMWNr3ILi1ELi32EEvPdS0_S0_iii)
        /*2414*/ 	.word	0x00000000


	//----- nvinfo : EIATTR_REGCOUNT
	.align		4
.L_1539:
        /*2418*/ 	.byte	0x04, 0x2f
        /*241a*/ 	.short	(.L_1541 - .L_1540)
	.align		4
.L_1540:
        /*241c*/ 	.word	index@(_Z16gpukernelCLMWNr3ILi32ELi2ELi1EEvPdS0_S0_iii)
        /*2420*/ 	.word	0x00000020


	//----- nvinfo : EIATTR_FRAME_SIZE
	.align		4
.L_1541:
        /*2424*/ 	.byte	0x04, 0x11
        /*2426*/ 	.short	(.L_1543 - .L_1542)
	.align		4
.L_1542:
        /*2428*/ 	.word	index@(_Z16gpukernelCLMWNr3ILi32ELi2ELi1EEvPdS0_S0_iii)
        /*242c*/ 	.word	0x00000000


	//----- nvinfo : EIATTR_REGCOUNT
	.align		4
.L_1543:
        /*2430*/ 	.byte	0x04, 0x2f
        /*2432*/ 	.short	(.L_1545 - .L_1544)
	.align		4
.L_1544:
        /*2434*/ 	.word	index@(_Z16gpukernelCLMWNr3ILi32ELi2ELi2EEvPdS0_S0_iii)
        /*2438*/ 	.word	0x00000020


	//----- nvinfo : EIATTR_FRAME_SIZE
	.align		4
.L_1545:
        /*243c*/ 	.byte	0x04, 0x11
        /*243e*/ 	.short	(.L_1547 - .L_1546)
	.align		4
.L_1546:
        /*2440*/ 	.word	index@(_Z16gpukernelCLMWNr3ILi32ELi2ELi2EEvPdS0_S0_iii)
        /*2444*/ 	.word	0x00000000


	//----- nvinfo : EIATTR_REGCOUNT
	.align		4
.L_1547:
        /*2448*/ 	.byte	0x04, 0x2f
        /*244a*/ 	.short	(.L_1549 - .L_1548)
	.align		4
.L_1548:
        /*244c*/ 	.word	index@(_Z16gpukernelCLMWNr3ILi32ELi4ELi1EEvPdS0_S0_iii)
        /*2450*/ 	.word	0x00000020


	//----- nvinfo : EIATTR_FRAME_SIZE
	.align		4
.L_1549:
        /*2454*/ 	.byte	0x04, 0x11
        /*2456*/ 	.short	(.L_1551 - .L_1550)
	.align		4
.L_1550:
        /*2458*/ 	.word	index@(_Z16gpukernelCLMWNr3ILi32ELi4ELi1EEvPdS0_S0_iii)
        /*245c*/ 	.word	0x00000000


	//----- nvinfo : EIATTR_REGCOUNT
	.align		4
.L_1551:
        /*2460*/ 	.byte	0x04, 0x2f
        /*2462*/ 	.short	(.L_1553 - .L_1552)
	.align		4
.L_1552:
        /*2464*/ 	.word	index@(_Z16gpukernelCLMWNr3ILi32ELi4ELi2EEvPdS0_S0_iii)
        /*2468*/ 	.word	0x00000020


	//----- nvinfo : EIATTR_FRAME_SIZE
	.align		4
.L_1553:
        /*246c*/ 	.byte	0x04, 0x11
        /*246e*/ 	.short	(.L_1555 - .L_1554)
	.align		4
.L_1554:
        /*2470*/ 	.word	index@(_Z16gpukernelCLMWNr3ILi32ELi4ELi2EEvPdS0_S0_iii)
        /*2474*/ 	.word	0x00000000


	//----- nvinfo : EIATTR_REGCOUNT
	.align		4
.L_1555:
        /*2478*/ 	.byte	0x04, 0x2f
        /*247a*/ 	.short	(.L_1557 - .L_1556)
	.align		4
.L_1556:
        /*247c*/ 	.word	index@(_Z16gpukernelCLMWNr3ILi32ELi4ELi4EEvPdS0_S0_iii)
        /*2480*/ 	.word	0x00000020


	//----- nvinfo : EIATTR_FRAME_SIZE
	.align		4
.L_1557:
        /*2484*/ 	.byte	0x04, 0x11
        /*2486*/ 	.short	(.L_1559 - .L_1558)
	.align		4
.L_1558:
        /*2488*/ 	.word	index@(_Z16gpukernelCLMWNr3ILi32ELi4ELi4EEvPdS0_S0_iii)
        /*248c*/ 	.word	0x00000000


	//----- nvinfo : EIATTR_REGCOUNT
	.align		4
.L_1559:
        /*2490*/ 	.byte	0x04, 0x2f
        /*2492*/ 	.short	(.L_1561 - .L_1560)
	.align		4
.L_1560:
        /*2494*/ 	.word	index@(_Z16gpukernelCLMWNr3ILi32ELi8ELi1EEvPdS0_S0_iii)
        /*2498*/ 	.word	0x00000020


	//----- nvinfo : EIATTR_FRAME_SIZE
	.align		4
.L_1561:
        /*249c*/ 	.byte	0x04, 0x11
        /*249e*/ 	.short	(.L_1563 - .L_1562)
	.align		4
.L_1562:
        /*24a0*/ 	.word	index@(_Z16gpukernelCLMWNr3ILi32ELi8ELi1EEvPdS0_S0_iii)
        /*24a4*/ 	.word	0x00000000


	//----- nvinfo : EIATTR_REGCOUNT
	.align		4
.L_1563:
        /*24a8*/ 	.byte	0x04, 0x2f
        /*24aa*/ 	.short	(.L_1565 - .L_1564)
	.align		4
.L_1564:
        /*24ac*/ 	.word	index@(_Z16gpukernelCLMWNr3ILi32ELi8ELi2EEvPdS0_S0_iii)
        /*24b0*/ 	.word	0x00000020


	//----- nvinfo : EIATTR_FRAME_SIZE
	.align		4
.L_1565:
        /*24b4*/ 	.byte	0x04, 0x11
        /*24b6*/ 	.short	(.L_1567 - .L_1566)
	.align		4
.L_1566:
        /*24b8*/ 	.word	index@(_Z16gpukernelCLMWNr3ILi32ELi8ELi2EEvPdS0_S0_iii)
        /*24bc*/ 	.word	0x00000000


	//----- nvinfo : EIATTR_REGCOUNT
	.align		4
.L_1567:
        /*24c0*/ 	.byte	0x04, 0x2f
        /*24c2*/ 	.short	(.L_1569 - .L_1568)
	.align		4
.L_1568:
        /*24c4*/ 	.word	index@(_Z16gpukernelCLMWNr3ILi32ELi8ELi4EEvPdS0_S0_iii)
        /*24c8*/ 	.word	0x00000020


	//----- nvinfo : EIATTR_FRAME_SIZE
	.align		4
.L_1569:
        /*24cc*/ 	.byte	0x04, 0x11
        /*24ce*/ 	.short	(.L_1571 - .L_1570)
	.align		4
.L_1570:
        /*24d0*/ 	.word	index@(_Z16gpukernelCLMWNr3ILi32ELi8ELi4EEvPdS0_S0_iii)
        /*24d4*/ 	.word	0x00000000


	//----- nvinfo : EIATTR_REGCOUNT
	.align		4
.L_1571:
        /*24d8*/ 	.byte	0x04, 0x2f
        /*24da*/ 	.short	(.L_1573 - .L_1572)
	.align		4
.L_1572:
        /*24dc*/ 	.word	index@(_Z16gpukernelCLMWNr3ILi32ELi8ELi8EEvPdS0_S0_iii)
        /*24e0*/ 	.word	0x00000020


	//----- nvinfo : EIATTR_FRAME_SIZE
	.align		4
.L_1573:
        /*24e4*/ 	.byte	0x04, 0x11
        /*24e6*/ 	.short	(.L_1575 - .L_1574)
	.align		4
.L_1574:
        /*24e8*/ 	.word	index@(_Z16gpukernelCLMWNr3ILi32ELi8ELi8EEvPdS0_S0_iii)
        /*24ec*/ 	.word	0x00000000


	//----- nvinfo : EIATTR_REGCOUNT
	.align		4
.L_1575:
        /*24f0*/ 	.byte	0x04, 0x2f
        /*24f2*/ 	.short	(.L_1577 - .L_1576)
	.align		4
.L_1576:
        /*24f4*/ 	.word	index@(_Z16gpukernelCLMWNr3ILi32ELi16ELi1EEvPdS0_S0_iii)
        /*24f8*/ 	.word	0x00000020


	//----- nvinfo : EIATTR_FRAME_SIZE
	.align		4
.L_1577:
        /*24fc*/ 	.byte	0x04, 0x11
        /*24fe*/ 	.short	(.L_1579 - .L_1578)
	.align		4
.L_1578:
        /*2500*/ 	.word	index@(_Z16gpukernelCLMWNr3ILi32ELi16ELi1EEvPdS0_S0_iii)
        /*2504*/ 	.word	0x00000000


	//----- nvinfo : EIATTR_REGCOUNT
	.align		4
.L_1579:
        /*2508*/ 	.byte	0x04, 0x2f
        /*250a*/ 	.short	(.L_1581 - .L_1580)
	.align		4
.L_1580:
        /*250c*/ 	.word	index@(_Z16gpukernelCLMWNr3ILi32ELi16ELi2EEvPdS0_S0_iii)
        /*2510*/ 	.word	0x00000020


	//----- nvinfo : EIATTR_FRAME_SIZE
	.align		4
.L_1581:
        /*2514*/ 	.byte	0x04, 0x11
        /*2516*/ 	.short	(.L_1583 - .L_1582)
	.align		4
.L_1582:
        /*2518*/ 	.word	index@(_Z16gpukernelCLMWNr3ILi32ELi16ELi2EEvPdS0_S0_iii)
        /*251c*/ 	.word	0x00000000


	//----- nvinfo : EIATTR_REGCOUNT
	.align		4
.L_1583:
        /*2520*/ 	.byte	0x04, 0x2f
        /*2522*/ 	.short	(.L_1585 - .L_1584)
	.align		4
.L_1584:
        /*2524*/ 	.word	index@(_Z16gpukernelCLMWNr3ILi32ELi16ELi4EEvPdS0_S0_iii)
        /*2528*/ 	.word	0x00000020


	//----- nvinfo : EIATTR_FRAME_SIZE
	.align		4
.L_1585:
        /*252c*/ 	.byte	0x04, 0x11
        /*252e*/ 	.short	(.L_1587 - .L_1586)
	.align		4
.L_1586:
        /*2530*/ 	.word	index@(_Z16gpukernelCLMWNr3ILi32ELi16ELi4EEvPdS0_S0_iii)
        /*2534*/ 	.word	0x00000000


	//----- nvinfo : EIATTR_REGCOUNT
	.align		4
.L_1587:
        /*2538*/ 	.byte	0x04, 0x2f
        /*253a*/ 	.short	(.L_1589 - .L_1588)
	.align		4
.L_1588:
        /*253c*/ 	.word	index@(_Z16gpukernelCLMWNr3ILi32ELi16ELi8EEvPdS0_S0_iii)
        /*2540*/ 	.word	0x00000020


	//----- nvinfo : EIATTR_FRAME_SIZE
	.align		4
.L_1589:
        /*2544*/ 	.byte	0x04, 0x11
        /*2546*/ 	.short	(.L_1591 - .L_1590)
	.align		4
.L_1590:
        /*2548*/ 	.word	index@(_Z16gpukernelCLMWNr3ILi32ELi16ELi8EEvPdS0_S0_iii)
        /*254c*/ 	.word	0x00000000


	//----- nvinfo : EIATTR_REGCOUNT
	.align		4
.L_1591:
        /*2550*/ 	.byte	0x04, 0x2f
        /*2552*/ 	.short	(.L_1593 - .L_1592)
	.align		4
.L_1592:
        /*2554*/ 	.word	index@(_Z16gpukernelCLMWNr3ILi32ELi16ELi16EEvPdS0_S0_iii)
        /*2558*/ 	.word	0x00000020


	//----- nvinfo : EIATTR_FRAME_SIZE
	.align		4
.L_1593:
        /*255c*/ 	.byte	0x04, 0x11
        /*255e*/ 	.short	(.L_1595 - .L_1594)
	.align		4
.L_1594:
        /*2560*/ 	.word	index@(_Z16gpukernelCLMWNr3ILi32ELi16ELi16EEvPdS0_S0_iii)
        /*2564*/ 	.word	0x00000000


	//----- nvinfo : EIATTR_REGCOUNT
	.align		4
.L_1595:
        /*2568*/ 	.byte	0x04, 0x2f
        /*256a*/ 	.short	(.L_1597 - .L_1596)
	.align		4
.L_1596:
        /*256c*/ 	.word	index@(_Z16gpukernelCLMWNr3ILi32ELi32ELi1EEvPdS0_S0_iii)
        /*2570*/ 	.word	0x00000020


	//----- nvinfo : EIATTR_FRAME_SIZE
	.align		4
.L_1597:
        /*2574*/ 	.byte	0x04, 0x11
        /*2576*/ 	.short	(.L_1599 - .L_1598)
	.align		4
.L_1598:
        /*2578*/ 	.word	index@(_Z16gpukernelCLMWNr3ILi32ELi32ELi1EEvPdS0_S0_iii)
        /*257c*/ 	.word	0x00000000


	//----- nvinfo : EIATTR_REGCOUNT
	.align		4
.L_1599:
        /*2580*/ 	.byte	0x04, 0x2f
        /*2582*/ 	.short	(.L_1601 - .L_1600)
	.align		4
.L_1600:
        /*2584*/ 	.word	index@(_Z16gpukernelCLMWNr3ILi32ELi32ELi2EEvPdS0_S0_iii)
        /*2588*/ 	.word	0x00000020


	//----- nvinfo : EIATTR_FRAME_SIZE
	.align		4
.L_1601:
        /*258c*/ 	.byte	0x04, 0x11
        /*258e*/ 	.short	(.L_1603 - .L_1602)
	.align		4
.L_1602:
        /*2590*/ 	.word	index@(_Z16gpukernelCLMWNr3ILi32ELi32ELi2EEvPdS0_S0_iii)
        /*2594*/ 	.word	0x00000000


	//----- nvinfo : EIATTR_REGCOUNT
	.align		4
.L_1603:
        /*2598*/ 	.byte	0x04, 0x2f
        /*259a*/ 	.short	(.L_1605 - .L_1604)
	.align		4
.L_1604:
        /*259c*/ 	.word	index@(_Z16gpukernelCLMWNr3ILi32ELi32ELi4EEvPdS0_S0_iii)
        /*25a0*/ 	.word	0x00000020


	//----- nvinfo : EIATTR_FRAME_SIZE
	.align		4
.L_1605:
        /*25a4*/ 	.byte	0x04, 0x11
        /*25a6*/ 	.short	(.L_1607 - .L_1606)
	.align		4
.L_1606:
        /*25a8*/ 	.word	index@(_Z16gpukernelCLMWNr3ILi32ELi32ELi4EEvPdS0_S0_iii)
        /*25ac*/ 	.word	0x00000000


	//----- nvinfo : EIATTR_REGCOUNT
	.align		4
.L_1607:
        /*25b0*/ 	.byte	0x04, 0x2f
        /*25b2*/ 	.short	(.L_1609 - .L_1608)
	.align		4
.L_1608:
        /*25b4*/ 	.word	index@(_Z16gpukernelCLMWNr3ILi32ELi32ELi8EEvPdS0_S0_iii)
        /*25b8*/ 	.word	0x00000020


	//----- nvinfo : EIATTR_FRAME_SIZE
	.align		4
.L_1609:
        /*25bc*/ 	.byte	0x04, 0x11
        /*25be*/ 	.short	(.L_1611 - .L_1610)
	.align		4
.L_1610:
        /*25c0*/ 	.word	index@(_Z16gpukernelCLMWNr3ILi32ELi32ELi8EEvPdS0_S0_iii)
        /*25c4*/ 	.word	0x00000000


	//----- nvinfo : EIATTR_REGCOUNT
	.align		4
.L_1611:
        /*25c8*/ 	.byte	0x04, 0x2f
        /*25ca*/ 	.short	(.L_1613 - .L_1612)
	.align		4
.L_1612:
        /*25cc*/ 	.word	index@(_Z16gpukernelCLMWNr3ILi32ELi32ELi16EEvPdS0_S0_iii)
        /*25d0*/ 	.word	0x00000020


	//----- nvinfo : EIATTR_FRAME_SIZE
	.align		4
.L_1613:
        /*25d4*/ 	.byte	0x04, 0x11
        /*25d6*/ 	.short	(.L_1615 - .L_1614)
	.align		4
.L_1614:
        /*25d8*/ 	.word	index@(_Z16gpukernelCLMWNr3ILi32ELi32ELi16EEvPdS0_S0_iii)
        /*25dc*/ 	.word	0x00000000


	//----- nvinfo : EIATTR_REGCOUNT
	.align		4
.L_1615:
        /*25e0*/ 	.byte	0x04, 0x2f
        /*25e2*/ 	.short	(.L_1617 - .L_1616)
	.align		4
.L_1616:
        /*25e4*/ 	.word	index@(_Z16gpukernelCLMWNr3ILi32ELi32ELi32EEvPdS0_S0_iii)
        /*25e8*/ 	.word	0x00000020


	//----- nvinfo : EIATTR_FRAME_SIZE
	.align		4
.L_1617:
        /*25ec*/ 	.byte	0x04, 0x11
        /*25ee*/ 	.short	(.L_1619 - .L_1618)
	.align		4
.L_1618:
        /*25f0*/ 	.word	index@(_Z16gpukernelCLMWNr3ILi32ELi32ELi32EEvPdS0_S0_iii)
        /*25f4*/ 	.word	0x00000000


	//----- nvinfo : EIATTR_REGCOUNT
	.align		4
.L_1619:
        /*25f8*/ 	.byte	0x04, 0x2f
        /*25fa*/ 	.short	(.L_1621 - .L_1620)
	.align		4
.L_1620:
        /*25fc*/ 	.word	index@(_Z16gpukernelCLMWNr3ILi16ELi2ELi1EEvPdS0_S0_iii)
        /*2600*/ 	.word	0x00000020


	//----- nvinfo : EIATTR_FRAME_SIZE
	.align		4
.L_1621:
        /*2604*/ 	.byte	0x04, 0x11
        /*2606*/ 	.short	(.L_1623 - .L_1622)
	.align		4
.L_1622:
        /*2608*/ 	.word	index@(_Z16gpukernelCLMWNr3ILi16ELi2ELi1EEvPdS0_S0_iii)
        /*260c*/ 	.word	0x00000000


	//----- nvinfo : EIATTR_REGCOUNT
	.align		4
.L_1623:
        /*2610*/ 	.byte	0x04, 0x2f
        /*2612*/ 	.short	(.L_1625 - .L_1624)
	.align		4
.L_1624:
        /*2614*/ 	.word	index@(_Z16gpukernelCLMWNr3ILi16ELi2ELi2EEvPdS0_S0_iii)
        /*2618*/ 	.word	0x00000020


	//----- nvinfo : EIATTR_FRAME_SIZE
	.align		4
.L_1625:
        /*261c*/ 	.byte	0x04, 0x11
        /*261e*/ 	.short	(.L_1627 - .L_1626)
	.align		4
.L_1626:
        /*2620*/ 	.word	index@(_Z16gpukernelCLMWNr3ILi16ELi2ELi2EEvPdS0_S0_iii)
        /*2624*/ 	.word	0x00000000


	//----- nvinfo : EIATTR_REGCOUNT
	.align		4
.L_1627:
        /*2628*/ 	.byte	0x04, 0x2f
        /*262a*/ 	.short	(.L_1629 - .L_1628)
	.align		4
.L_1628:
        /*262c*/ 	.word	index@(_Z16gpukernelCLMWNr3ILi16ELi4ELi1EEvPdS0_S0_iii)
        /*2630*/ 	.word	0x00000020


	//----- nvinfo : EIATTR_FRAME_SIZE
	.align		4
.L_1629:
        /*2634*/ 	.byte	0x04, 0x11
        /*2636*/ 	.short	(.L_1631 - .L_1630)
	.align		4
.L_1630:
        /*2638*/ 	.word	index@(_Z16gpukernelCLMWNr3ILi16ELi4ELi1EEvPdS0_S0_iii)
        /*263c*/ 	.word	0x00000000


	//----- nvinfo : EIATTR_REGCOUNT
	.align		4
.L_1631:
        /*2640*/ 	.byte	0x04, 0x2f
        /*2642*/ 	.short	(.L_1633 - .L_1632)
	.align		4
.L_1632:
        /*2644*/ 	.word	index@(_Z16gpukernelCLMWNr3ILi16ELi4ELi2EEvPdS0_S0_iii)
        /*2648*/ 	.word	0x00000020


	//----- nvinfo : EIATTR_FRAME_SIZE
	.align		4
.L_1633:
        /*264c*/ 	.byte	0x04, 0x11
        /*264e*/ 	.short	(.L_1635 - .L_1634)
	.align		4
.L_1634:
        /*2650*/ 	.word	index@(_Z16gpukernelCLMWNr3ILi16ELi4ELi2EEvPdS0_S0_iii)
        /*2654*/ 	.word	0x00000000


	//----- nvinfo : EIATTR_REGCOUNT
	.align		4
.L_1635:
        /*2658*/ 	.byte	0x04, 0x2f
        /*265a*/ 	.short	(.L_1637 - .L_1636)
	.align		4
.L_1636:
        /*265c*/ 	.word	index@(_Z16gpukernelCLMWNr3ILi16ELi4ELi4EEvPdS0_S0_iii)
        /*2660*/ 	.word	0x00000020


	//----- nvinfo : EIATTR_FRAME_SIZE
	.align		4
.L_1637:
        /*2664*/ 	.byte	0x04, 0x11
        /*2666*/ 	.short	(.L_1639 - .L_1638)
	.align		4
.L_1638:
        /*2668*/ 	.word	index@(_Z16gpukernelCLMWNr3ILi16ELi4ELi4EEvPdS0_S0_iii)
        /*266c*/ 	.word	0x00000000


	//----- nvinfo : EIATTR_REGCOUNT
	.align		4
.L_1639:
        /*2670*/ 	.byte	0x04, 0x2f
        /*2672*/ 	.short	(.L_1641 - .L_1640)
	.align		4
.L_1640:
        /*2674*/ 	.word	index@(_Z16gpukernelCLMWNr3ILi16ELi8ELi1EEvPdS0_S0_iii)
        /*2678*/ 	.word	0x00000020


	//----- nvinfo : EIATTR_FRAME_SIZE
	.align		4
.L_1641:
        /*267c*/ 	.byte	0x04, 0x11
        /*267e*/ 	.short	(.L_1643 - .L_1642)
	.align		4
.L_1642:
        /*2680*/ 	.word	index@(_Z16gpukernelCLMWNr3ILi16ELi8ELi1EEvPdS0_S0_iii)
        /*2684*/ 	.word	0x00000000


	//----- nvinfo : EIATTR_REGCOUNT
	.align		4
.L_1643:
        /*2688*/ 	.byte	0x04, 0x2f
        /*268a*/ 	.short	(.L_1645 - .L_1644)
	.align		4
.L_1644:
        /*268c*/ 	.word	index@(_Z16gpukernelCLMWNr3ILi16ELi8ELi2EEvPdS0_S0_iii)
        /*2690*/ 	.word	0x00000020


	//----- nvinfo : EIATTR_FRAME_SIZE
	.align		4
.L_1645:
        /*2694*/ 	.byte	0x04, 0x11
        /*2696*/ 	.short	(.L_1647 - .L_1646)
	.align		4
.L_1646:
        /*2698*/ 	.word	index@(_Z16gpukernelCLMWNr3ILi16ELi8ELi2EEvPdS0_S0_iii)
        /*269c*/ 	.word	0x00000000


	//----- nvinfo : EIATTR_REGCOUNT
	.align		4
.L_1647:
        /*26a0*/ 	.byte	0x04, 0x2f
        /*26a2*/ 	.short	(.L_1649 - .L_1648)
	.align		4
.L_1648:
        /*26a4*/ 	.word	index@(_Z16gpukernelCLMWNr3ILi16ELi8ELi4EEvPdS0_S0_iii)
        /*26a8*/ 	.word	0x00000020


	//----- nvinfo : EIATTR_FRAME_SIZE
	.align		4
.L_1649:
        /*26ac*/ 	.byte	0x04, 0x11
        /*26ae*/ 	.short	(.L_1651 - .L_1650)
	.align		4
.L_1650:
        /*26b0*/ 	.word	index@(_Z16gpukernelCLMWNr3ILi16ELi8ELi4EEvPdS0_S0_iii)
        /*26b4*/ 	.word	0x00000000


	//----- nvinfo : EIATTR_REGCOUNT
	.align		4
.L_1651:
        /*26b8*/ 	.byte	0x04, 0x2f
        /*26ba*/ 	.short	(.L_1653 - .L_1652)
	.align		4
.L_1652:
        /*26bc*/ 	.word	index@(_Z16gpukernelCLMWNr3ILi16ELi8ELi8EEvPdS0_S0_iii)
        /*26c0*/ 	.word	0x00000020


	//----- nvinfo : EIATTR_FRAME_SIZE
	.align		4
.L_1653:
        /*26c4*/ 	.byte	0x04, 0x11
        /*26c6*/ 	.short	(.L_1655 - .L_1654)
	.align		4
.L_1654:
        /*26c8*/ 	.word	index@(_Z16gpukernelCLMWNr3ILi16ELi8ELi8EEvPdS0_S0_iii)
        /*26cc*/ 	.word	0x00000000


	//----- nvinfo : EIATTR_REGCOUNT
	.align		4
.L_1655:
        /*26d0*/ 	.byte	0x04, 0x2f
        /*26d2*/ 	.short	(.L_1657 - .L_1656)
	.align		4
.L_1656:
        /*26d4*/ 	.word	index@(_Z16gpukernelCLMWNr3ILi16ELi16ELi1EEvPdS0_S0_iii)
        /*26d8*/ 	.word	0x00000020


	//----- nvinfo : EIATTR_FRAME_SIZE
	.align		4
.L_1657:
        /*26dc*/ 	.byte	0x04, 0x11
        /*26de*/ 	.short	(.L_1659 - .L_1658)
	.align		4
.L_1658:
        /*26e0*/ 	.word	index@(_Z16gpukernelCLMWNr3ILi16ELi16ELi1EEvPdS0_S0_iii)
        /*26e4*/ 	.word	0x00000000


	//----- nvinfo : EIATTR_REGCOUNT
	.align		4
.L_1659:
        /*26e8*/ 	.byte	0x04, 0x2f
        /*26ea*/ 	.short	(.L_1661 - .L_1660)
	.align		4
.L_1660:
        /*26ec*/ 	.word	index@(_Z16gpukernelCLMWNr3ILi16ELi16ELi2EEvPdS0_S0_iii)
        /*26f0*/ 	.word	0x00000020


	//----- nvinfo : EIATTR_FRAME_SIZE
	.align		4
.L_1661:
        /*26f4*/ 	.byte	0x04, 0x11
        /*26f6*/ 	.short	(.L_1663 - .L_1662)
	.align		4
.L_1662:
        /*26f8*/ 	.word	index@(_Z16gpukernelCLMWNr3ILi16ELi16ELi2EEvPdS0_S0_iii)
        /*26fc*/ 	.word	0x00000000


	//----- nvinfo : EIATTR_REGCOUNT
	.align		4
.L_1663:
        /*2700*/ 	.byte	0x04, 0x2f
        /*2702*/ 	.short	(.L_1665 - .L_1664)
	.align		4
.L_1664:
        /*2704*/ 	.word	index@(_Z16gpukernelCLMWNr3ILi16ELi16ELi4EEvPdS0_S0_iii)
        /*2708*/ 	.word	0x00000020


	//----- nvinfo : EIATTR_FRAME_SIZE
	.align		4
.L_1665:
        /*270c*/ 	.byte	0x04, 0x11
        /*270e*/ 	.short	(.L_1667 - .L_1666)
	.align		4
.L_1666:
        /*2710*/ 	.word	index@(_Z16gpukernelCLMWNr3ILi16ELi16ELi4EEvPdS0_S0_iii)
        /*2714*/ 	.word	0x00000000


	//----- nvinfo : EIATTR_REGCOUNT
	.align		4
.L_1667:
        /*2718*/ 	.byte	0x04, 0x2f
        /*271a*/ 	.short	(.L_1669 - .L_1668)
	.align		4
.L_1668:
        /*271c*/ 	.word	index@(_Z16gpukernelCLMWNr3ILi16ELi16ELi8EEvPdS0_S0_iii)
        /*2720*/ 	.word	0x00000020


	//----- nvinfo : EIATTR_FRAME_SIZE
	.align		4
.L_1669:
        /*2724*/ 	.byte	0x04, 0x11
        /*2726*/ 	.short	(.L_1671 - .L_1670)
	.align		4
.L_1670:
        /*2728*/ 	.word	index@(_Z16gpukernelCLMWNr3ILi16ELi16ELi8EEvPdS0_S0_iii)
        /*272c*/ 	.word	0x00000000


	//----- nvinfo : EIATTR_REGCOUNT
	.align		4
.L_1671:
        /*2730*/ 	.byte	0x04, 0x2f
        /*2732*/ 	.short	(.L_1673 - .L_1672)
	.align		4
.L_1672:
        /*2734*/ 	.word	index@(_Z16gpukernelCLMWNr3ILi16ELi16ELi16EEvPdS0_S0_iii)
        /*2738*/ 	.word	0x00000020


	//----- nvinfo : EIATTR_FRAME_SIZE
	.align		4
.L_1673:
        /*273c*/ 	.byte	0x04, 0x11
        /*273e*/ 	.short	(.L_1675 - .L_1674)
	.align		4
.L_1674:
        /*2740*/ 	.word	index@(_Z16gpukernelCLMWNr3ILi16ELi16ELi16EEvPdS0_S0_iii)
        /*2744*/ 	.word	0x00000000


	//----- nvinfo : EIATTR_REGCOUNT
	.align		4
.L_1675:
        /*2748*/ 	.byte	0x04, 0x2f
        /*274a*/ 	.short	(.L_1677 - .L_1676)
	.align		4
.L_1676:
        /*274c*/ 	.word	index@(_Z16gpukernelCLMWNr3ILi16ELi32ELi1EEvPdS0_S0_iii)
        /*2750*/ 	.word	0x00000020


	//----- nvinfo : EIATTR_FRAME_SIZE
	.align		4
.L_1677:
        /*2754*/ 	.byte	0x04, 0x11
        /*2756*/ 	.short	(.L_1679 - .L_1678)
	.align		4
.L_1678:
        /*2758*/ 	.word	index@(_Z16gpukernelCLMWNr3ILi16ELi32ELi1EEvPdS0_S0_iii)
        /*275c*/ 	.word	0x00000000


	//----- nvinfo : EIATTR_REGCOUNT
	.align		4
.L_1679:
        /*2760*/ 	.byte	0x04, 0x2f
        /*2762*/ 	.short	(.L_1681 - .L_1680)
	.align		4
.L_1680:
        /*2764*/ 	.word	index@(_Z16gpukernelCLMWNr3ILi16ELi32ELi2EEvPdS0_S0_iii)
        /*2768*/ 	.word	0x00000020


	//----- nvinfo : EIATTR_FRAME_SIZE
	.align		4
.L_1681:
        /*276c*/ 	.byte	0x04, 0x11
        /*276e*/ 	.short	(.L_1683 - .L_1682)
	.align		4
.L_1682:
        /*2770*/ 	.word	index@(_Z16gpukernelCLMWNr3ILi16ELi32ELi2EEvPdS0_S0_iii)
        /*2774*/ 	.word	0x00000000


	//----- nvinfo : EIATTR_REGCOUNT
	.align		4
.L_1683:
        /*2778*/ 	.byte	0x04, 0x2f
        /*277a*/ 	.short	(.L_1685 - .L_1684)
	.align		4
.L_1684:
        /*277c*/ 	.word	index@(_Z16gpukernelCLMWNr3ILi16ELi32ELi4EEvPdS0_S0_iii)
        /*2780*/ 	.word	0x00000020


	//----- nvinfo : EIATTR_FRAME_SIZE
	.align		4
.L_1685:
        /*2784*/ 	.byte	0x04, 0x11
        /*2786*/ 	.short	(.L_1687 - .L_1686)
	.align		4
.L_1686:
        /*2788*/ 	.word	index@(_Z16gpukernelCLMWNr3ILi16ELi32ELi4EEvPdS0_S0_iii)
        /*278c*/ 	.word	0x00000000


	//----- nvinfo : EIATTR_REGCOUNT
	.align		4
.L_1687:
        /*2790*/ 	.byte	0x04, 0x2f
        /*2792*/ 	.short	(.L_1689 - .L_1688)
	.align		4
.L_1688:
        /*2794*/ 	.word	index@(_Z16gpukernelCLMWNr3ILi16ELi32ELi8EEvPdS0_S0_iii)
        /*2798*/ 	.word	0x00000020


	//----- nvinfo : EIATTR_FRAME_SIZE
	.align		4
.L_1689:
        /*279c*/ 	.byte	0x04, 0x11
        /*279e*/ 	.short	(.L_1691 - .L_1690)
	.align		4
.L_1690:
        /*27a0*/ 	.word	index@(_Z16gpukernelCLMWNr3ILi16ELi32ELi8EEvPdS0_S0_iii)
        /*27a4*/ 	.word	0x00000000


	//----- nvinfo : EIATTR_REGCOUNT
	.align		4
.L_1691:
        /*27a8*/ 	.byte	0x04, 0x2f
        /*27aa*/ 	.short	(.L_1693 - .L_1692)
	.align		4
.L_1692:
        /*27ac*/ 	.word	index@(_Z16gpukernelCLMWNr3ILi16ELi32ELi16EEvPdS0_S0_iii)
        /*27b0*/ 	.word	0x00000020


	//----- nvinfo : EIATTR_FRAME_SIZE
	.align		4
.L_1693:
        /*27b4*/ 	.byte	0x04, 0x11
        /*27b6*/ 	.short	(.L_1695 - .L_1694)
	.align		4
.L_1694:
        /*27b8*/ 	.word	index@(_Z16gpukernelCLMWNr3ILi16ELi32ELi16EEvPdS0_S0_iii)
        /*27bc*/ 	.word	0x00000000


	//----- nvinfo : EIATTR_REGCOUNT
	.align		4
.L_1695:
        /*27c0*/ 	.byte	0x04, 0x2f
        /*27c2*/ 	.short	(.L_1697 - .L_1696)
	.align		4
.L_1696:
        /*27c4*/ 	.word	index@(_Z16gpukernelCLMWNr3ILi16ELi32ELi32EEvPdS0_S0_iii)
        /*27c8*/ 	.word	0x00000020


	//----- nvinfo : EIATTR_FRAME_SIZE
	.align		4
.L_1697:
        /*27cc*/ 	.byte	0x04, 0x11
        /*27ce*/ 	.short	(.L_1699 - .L_1698)
	.align		4
.L_1698:
        /*27d0*/ 	.word	index@(_Z16gpukernelCLMWNr3ILi16ELi32ELi32EEvPdS0_S0_iii)
        /*27d4*/ 	.word	0x00000000


	//----- nvinfo : EIATTR_REGCOUNT
	.align		4
.L_1699:
        /*27d8*/ 	.byte	0x04, 0x2f
        /*27da*/ 	.short	(.L_1701 - .L_1700)
	.align		4
.L_1700:
        /*27dc*/ 	.word	index@(_Z16gpukernelCLMWNr3ILi8ELi2ELi1EEvPdS0_S0_iii)
        /*27e0*/ 	.word	0x00000020


	//----- nvinfo : EIATTR_FRAME_SIZE
	.align		4
.L_1701:
        /*27e4*/ 	.byte	0x04, 0x11
        /*27e6*/ 	.short	(.L_1703 - .L_1702)
	.align		4
.L_1702:
        /*27e8*/ 	.word	index@(_Z16gpukernelCLMWNr3ILi8ELi2ELi1EEvPdS0_S0_iii)
        /*27ec*/ 	.word	0x00000000


	//----- nvinfo : EIATTR_REGCOUNT
	.align		4
.L_1703:
        /*27f0*/ 	.byte	0x04, 0x2f
        /*27f2*/ 	.short	(.L_1705 - .L_1704)
	.align		4
.L_1704:
        /*27f4*/ 	.word	index@(_Z16gpukernelCLMWNr3ILi8ELi2ELi2EEvPdS0_S0_iii)
        /*27f8*/ 	.word	0x00000020


	//----- nvinfo : EIATTR_FRAME_SIZE
	.align		4
.L_1705:
        /*27fc*/ 	.byte	0x04, 0x11
        /*27fe*/ 	.short	(.L_1707 - .L_1706)
	.align		4
.L_1706:
        /*2800*/ 	.word	index@(_Z16gpukernelCLMWNr3ILi8ELi2ELi2EEvPdS0_S0_iii)
        /*2804*/ 	.word	0x00000000


	//----- nvinfo : EIATTR_REGCOUNT
	.align		4
.L_1707:
        /*2808*/ 	.byte	0x04, 0x2f
        /*280a*/ 	.short	(.L_1709 - .L_1708)
	.align		4
.L_1708:
        /*280c*/ 	.word	index@(_Z16gpukernelCLMWNr3ILi8ELi4ELi1EEvPdS0_S0_iii)
        /*2810*/ 	.word	0x00000020


	//----- nvinfo : EIATTR_FRAME_SIZE
	.align		4
.L_1709:
        /*2814*/ 	.byte	0x04, 0x11
        /*2816*/ 	.short	(.L_1711 - .L_1710)
	.align		4
.L_1710:
        /*2818*/ 	.word	index@(_Z16gpukernelCLMWNr3ILi8ELi4ELi1EEvPdS0_S0_iii)
        /*281c*/ 	.word	0x00000000


	//----- nvinfo : EIATTR_REGCOUNT
	.align		4
.L_1711:
        /*2820*/ 	.byte	0x04, 0x2f
        /*2822*/ 	.short	(.L_1713 - .L_1712)
	.align		4
.L_1712:
        /*2824*/ 	.word	index@(_Z16gpukernelCLMWNr3ILi8ELi4ELi2EEvPdS0_S0_iii)
        /*2828*/ 	.word	0x00000020


	//----- nvinfo : EIATTR_FRAME_SIZE
	.align		4
.L_1713:
        /*282c*/ 	.byte	0x04, 0x11
        /*282e*/ 	.short	(.L_1715 - .L_1714)
	.align		4
.L_1714:
        /*2830*/ 	.word	index@(_Z16gpukernelCLMWNr3ILi8ELi4ELi2EEvPdS0_S0_iii)
        /*2834*/ 	.word	0x00000000


	//----- nvinfo : EIATTR_REGCOUNT
	.align		4
.L_1715:
        /*2838*/ 	.byte	0x04, 0x2f
        /*283a*/ 	.short	(.L_1717 - .L_1716)
	.align		4
.L_1716:
        /*283c*/ 	.word	index@(_Z16gpukernelCLMWNr3ILi8ELi4ELi4EEvPdS0_S0_iii)
        /*2840*/ 	.word	0x00000020


	//----- nvinfo : EIATTR_FRAME_SIZE
	.align		4
.L_1717:
        /*2844*/ 	.byte	0x04, 0x11
        /*2846*/ 	.short	(.L_1719 - .L_1718)
	.align		4
.L_1718:
        /*2848*/ 	.word	index@(_Z16gpukernelCLMWNr3ILi8ELi4ELi4EEvPdS0_S0_iii)
        /*284c*/ 	.word	0x00000000


	//----- nvinfo : EIATTR_REGCOUNT
	.align		4
.L_1719:
        /*2850*/ 	.byte	0x04, 0x2f
        /*2852*/ 	.short	(.L_1721 - .L_1720)
	.align		4
.L_1720:
        /*2854*/ 	.word	index@(_Z16gpukernelCLMWNr3ILi8ELi8ELi1EEvPdS0_S0_iii)
        /*2858*/ 	.word	0x00000020


	//----- nvinfo : EIATTR_FRAME_SIZE
	.align		4
.L_1721:
        /*285c*/ 	.byte	0x04, 0x11
        /*285e*/ 	.short	(.L_1723 - .L_1722)
	.align		4
.L_1722:
        /*2860*/ 	.word	index@(_Z16gpukernelCLMWNr3ILi8ELi8ELi1EEvPdS0_S0_iii)
        /*2864*/ 	.word	0x00000000


	//----- nvinfo : EIATTR_REGCOUNT
	.align		4
.L_1723:
        /*2868*/ 	.byte	0x04, 0x2f
        /*286a*/ 	.short	(.L_1725 - .L_1724)
	.align		4
.L_1724:
        /*286c*/ 	.word	index@(_Z16gpukernelCLMWNr3ILi8ELi8ELi2EEvPdS0_S0_iii)
        /*2870*/ 	.word	0x00000020


	//----- nvinfo : EIATTR_FRAME_SIZE
	.align		4
.L_1725:
        /*2874*/ 	.byte	0x04, 0x11
        /*2876*/ 	.short	(.L_1727 - .L_1726)
	.align		4
.L_1726:
        /*2878*/ 	.word	index@(_Z16gpukernelCLMWNr3ILi8ELi8ELi2EEvPdS0_S0_iii)
        /*287c*/ 	.word	0x00000000


	//----- nvinfo : EIATTR_REGCOUNT
	.align		4
.L_1727:
        /*2880*/ 	.byte	0x04, 0x2f
        /*2882*/ 	.short	(.L_1729 - .L_1728)
	.align		4
.L_1728:
        /*2884*/ 	.word	index@(_Z16gpukernelCLMWNr3ILi8ELi8ELi4EEvPdS0_S0_iii)
        /*2888*/ 	.word	0x00000020


	//----- nvinfo : EIATTR_FRAME_SIZE
	.align		4
.L_1729:
        /*288c*/ 	.byte	0x04, 0x11
        /*288e*/ 	.short	(.L_1731 - .L_1730)
	.align		4
.L_1730:
        /*2890*/ 	.word	index@(_Z16gpukernelCLMWNr3ILi8ELi8ELi4EEvPdS0_S0_iii)
        /*2894*/ 	.word	0x00000000


	//----- nvinfo : EIATTR_REGCOUNT
	.align		4
.L_1731:
        /*2898*/ 	.byte	0x04, 0x2f
        /*289a*/ 	.short	(.L_1733 - .L_1732)
	.align		4
.L_1732:
        /*289c*/ 	.word	index@(_Z16gpukernelCLMWNr3ILi8ELi8ELi8EEvPdS0_S0_iii)
        /*28a0*/ 	.word	0x00000020


	//----- nvinfo : EIATTR_FRAME_SIZE
	.align		4
.L_1733:
        /*28a4*/ 	.byte	0x04, 0x11
        /*28a6*/ 	.short	(.L_1735 - .L_1734)
	.align		4
.L_1734:
        /*28a8*/ 	.word	index@(_Z16gpukernelCLMWNr3ILi8ELi8ELi8EEvPdS0_S0_iii)
        /*28ac*/ 	.word	0x00000000


	//----- nvinfo : EIATTR_REGCOUNT
	.align		4
.L_1735:
        /*28b0*/ 	.byte	0x04, 0x2f
        /*28b2*/ 	.short	(.L_1737 - .L_1736)
	.align		4
.L_1736:
        /*28b4*/ 	.word	index@(_Z16gpukernelCLMWNr3ILi8ELi16ELi1EEvPdS0_S0_iii)
        /*28b8*/ 	.word	0x00000020


	//----- nvinfo : EIATTR_FRAME_SIZE
	.align		4
.L_1737:
        /*28bc*/ 	.byte	0x04, 0x11
        /*28be*/ 	.short	(.L_1739 - .L_1738)
	.align		4
.L_1738:
        /*28c0*/ 	.word	index@(_Z16gpukernelCLMWNr3ILi8ELi16ELi1EEvPdS0_S0_iii)
        /*28c4*/ 	.word	0x00000000


	//----- nvinfo : EIATTR_REGCOUNT
	.align		4
.L_1739:
        /*28c8*/ 	.byte	0x04, 0x2f
        /*28ca*/ 	.short	(.L_1741 - .L_1740)
	.align		4
.L_1740:
        /*28cc*/ 	.word	index@(_Z16gpukernelCLMWNr3ILi8ELi16ELi2EEvPdS0_S0_iii)
        /*28d0*/ 	.word	0x00000020


	//----- nvinfo : EIATTR_FRAME_SIZE
	.align		4
.L_1741:
        /*28d4*/ 	.byte	0x04, 0x11
        /*28d6*/ 	.short	(.L_1743 - .L_1742)
	.align		4
.L_1742:
        /*28d8*/ 	.word	index@(_Z16gpukernelCLMWNr3ILi8ELi16ELi2EEvPdS0_S0_iii)
        /*28dc*/ 	.word	0x00000000


	//----- nvinfo : EIATTR_REGCOUNT
	.align		4
.L_1743:
        /*28e0*/ 	.byte	0x04, 0x2f
        /*28e2*/ 	.short	(.L_1745 - .L_1744)
	.align		4
.L_1744:
        /*28e4*/ 	.word	index@(_Z16gpukernelCLMWNr3ILi8ELi16ELi4EEvPdS0_S0_iii)
        /*28e8*/ 	.word	0x00000020


	//----- nvinfo : EIATTR_FRAME_SIZE
	.align		4
.L_1745:
        /*28ec*/ 	.byte	0x04, 0x11
        /*28ee*/ 	.short	(.L_1747 - .L_1746)
	.align		4
.L_1746:
        /*28f0*/ 	.word	index@(_Z16gpukernelCLMWNr3ILi8ELi16ELi4EEvPdS0_S0_iii)
        /*28f4*/ 	.word	0x00000000


	//----- nvinfo : EIATTR_REGCOUNT
	.align		4
.L_1747:
        /*28f8*/ 	.byte	0x04, 0x2f
        /*28fa*/ 	.short	(.L_1749 - .L_1748)
	.align		4
.L_1748:
        /*28fc*/ 	.word	index@(_Z16gpukernelCLMWNr3ILi8ELi16ELi8EEvPdS0_S0_iii)
        /*2900*/ 	.word	0x00000020


	//----- nvinfo : EIATTR_FRAME_SIZE
	.align		4
.L_1749:
        /*2904*/ 	.byte	0x04, 0x11
        /*2906*/ 	.short	(.L_1751 - .L_1750)
	.align		4
.L_1750:
        /*2908*/ 	.word	index@(_Z16gpukernelCLMWNr3ILi8ELi16ELi8EEvPdS0_S0_iii)
        /*290c*/ 	.word	0x00000000


	//----- nvinfo : EIATTR_REGCOUNT
	.align		4
.L_1751:
        /*2910*/ 	.byte	0x04, 0x2f
        /*2912*/ 	.short	(.L_1753 - .L_1752)
	.align		4
.L_1752:
        /*2914*/ 	.word	index@(_Z16gpukernelCLMWNr3ILi8ELi16ELi16EEvPdS0_S0_iii)
        /*2918*/ 	.word	0x00000020


	//----- nvinfo : EIATTR_FRAME_SIZE
	.align		4
.L_1753:
        /*291c*/ 	.byte	0x04, 0x11
        /*291e*/ 	.short	(.L_1755 - .L_1754)
	.align		4
.L_1754:
        /*2920*/ 	.word	index@(_Z16gpukernelCLMWNr3ILi8ELi16ELi16EEvPdS0_S0_iii)
        /*2924*/ 	.word	0x00000000


	//----- nvinfo : EIATTR_REGCOUNT
	.align		4
.L_1755:
        /*2928*/ 	.byte	0x04, 0x2f
        /*292a*/ 	.short	(.L_1757 - .L_1756)
	.align		4
.L_1756:
        /*292c*/ 	.word	index@(_Z16gpukernelCLMWNr3ILi8ELi32ELi1EEvPdS0_S0_iii)
        /*2930*/ 	.word	0x00000020


	//----- nvinfo : EIATTR_FRAME_SIZE
	.align		4
.L_1757:
        /*2934*/ 	.byte	0x04, 0x11
        /*2936*/ 	.short	(.L_1759 - .L_1758)
	.align		4
.L_1758:
        /*2938*/ 	.word	index@(_Z16gpukernelCLMWNr3ILi8ELi32ELi1EEvPdS0_S0_iii)
        /*293c*/ 	.word	0x00000000


	//----- nvinfo : EIATTR_REGCOUNT
	.align		4
.L_1759:
        /*2940*/ 	.byte	0x04, 0x2f
        /*2942*/ 	.short	(.L_1761 - .L_1760)
	.align		4
.L_1760:
        /*2944*/ 	.word	index@(_Z16gpukernelCLMWNr3ILi8ELi32ELi2EEvPdS0_S0_iii)
        /*2948*/ 	.word	0x00000020


	//----- nvinfo : EIATTR_FRAME_SIZE
	.align		4
.L_1761:
        /*294c*/ 	.byte	0x04, 0x11
        /*294e*/ 	.short	(.L_1763 - .L_1762)
	.align		4
.L_1762:
        /*2950*/ 	.word	index@(_Z16gpukernelCLMWNr3ILi8ELi32ELi2EEvPdS0_S0_iii)
        /*2954*/ 	.word	0x00000000


	//----- nvinfo : EIATTR_REGCOUNT
	.align		4
.L_1763:
        /*2958*/ 	.byte	0x04, 0x2f
        /*295a*/ 	.short	(.L_1765 - .L_1764)
	.align		4
.L_1764:
        /*295c*/ 	.word	index@(_Z16gpukernelCLMWNr3ILi8ELi32ELi4EEvPdS0_S0_iii)
        /*2960*/ 	.word	0x00000020


	//----- nvinfo : EIATTR_FRAME_SIZE
	.align		4
.L_1765:
        /*2964*/ 	.byte	0x04, 0x11
        /*2966*/ 	.short	(.L_1767 - .L_1766)
	.align		4
.L_1766:
        /*2968*/ 	.word	index@(_Z16gpukernelCLMWNr3ILi8ELi32ELi4EEvPdS0_S0_iii)
        /*296c*/ 	.word	0x00000000


	//----- nvinfo : EIATTR_REGCOUNT
	.align		4
.L_1767:
        /*2970*/ 	.byte	0x04, 0x2f
        /*2972*/ 	.short	(.L_1769 - .L_1768)
	.align		4
.L_1768:
        /*2974*/ 	.word	index@(_Z16gpukernelCLMWNr3ILi8ELi32ELi8EEvPdS0_S0_iii)
        /*2978*/ 	.word	0x00000020


	//----- nvinfo : EIATTR_FRAME_SIZE
	.align		4
.L_1769:
        /*297c*/ 	.byte	0x04, 0x11
        /*297e*/ 	.short	(.L_1771 - .L_1770)
	.align		4
.L_1770:
        /*2980*/ 	.word	index@(_Z16gpukernelCLMWNr3ILi8ELi32ELi8EEvPdS0_S0_iii)
        /*2984*/ 	.word	0x00000000


	//----- nvinfo : EIATTR_REGCOUNT
	.align		4
.L_1771:
        /*2988*/ 	.byte	0x04, 0x2f
        /*298a*/ 	.short	(.L_1773 - .L_1772)
	.align		4
.L_1772:
        /*298c*/ 	.word	index@(_Z16gpukernelCLMWNr3ILi8ELi32ELi16EEvPdS0_S0_iii)
        /*2990*/ 	.word	0x00000020


	//----- nvinfo : EIATTR_FRAME_SIZE
	.align		4
.L_1773:
        /*2994*/ 	.byte	0x04, 0x11
        /*2996*/ 	.short	(.L_1775 - .L_1774)
	.align		4
.L_1774:
        /*2998*/ 	.word	index@(_Z16gpukernelCLMWNr3ILi8ELi32ELi16EEvPdS0_S0_iii)
        /*299c*/ 	.word	0x00000000


	//----- nvinfo : EIATTR_REGCOUNT
	.align		4
.L_1775:
        /*29a0*/ 	.byte	0x04, 0x2f
        /*29a2*/ 	.short	(.L_1777 - .L_1776)
	.align		4
.L_1776:
        /*29a4*/ 	.word	index@(_Z16gpukernelCLMWNr3ILi8ELi32ELi32EEvPdS0_S0_iii)
        /*29a8*/ 	.word	0x00000020


	//----- nvinfo : EIATTR_FRAME_SIZE
	.align		4
.L_1777:
        /*29ac*/ 	.byte	0x04, 0x11
        /*29ae*/ 	.short	(.L_1779 - .L_1778)
	.align		4
.L_1778:
        /*29b0*/ 	.word	index@(_Z16gpukernelCLMWNr3ILi8ELi32ELi32EEvPdS0_S0_iii)
        /*29b4*/ 	.word	0x00000000


	//----- nvinfo : EIATTR_REGCOUNT
	.align		4
.L_1779:
        /*29b8*/ 	.byte	0x04, 0x2f
        /*29ba*/ 	.short	(.L_1781 - .L_1780)
	.align		4
.L_1780:
        /*29bc*/ 	.word	index@(_Z16gpukernelCLMWNr3ILi4ELi2ELi1EEvPdS0_S0_iii)
        /*29c0*/ 	.word	0x00000020


	//----- nvinfo : EIATTR_FRAME_SIZE
	.align		4
.L_1781:
        /*29c4*/ 	.byte	0x04, 0x11
        /*29c6*/ 	.short	(.L_1783 - .L_1782)
	.align		4
.L_1782:
        /*29c8*/ 	.word	index@(_Z16gpukernelCLMWNr3ILi4ELi2ELi1EEvPdS0_S0_iii)
        /*29cc*/ 	.word	0x00000000


	//----- nvinfo : EIATTR_REGCOUNT
	.align		4
.L_1783:
        /*29d0*/ 	.byte	0x04, 0x2f
        /*29d2*/ 	.short	(.L_1785 - .L_1784)
	.align		4
.L_1784:
        /*29d4*/ 	.word	index@(_Z16gpukernelCLMWNr3ILi4ELi2ELi2EEvPdS0_S0_iii)
        /*29d8*/ 	.word	0x00000020


	//----- nvinfo : EIATTR_FRAME_SIZE
	.align		4
.L_1785:
        /*29dc*/ 	.byte	0x04, 0x11
        /*29de*/ 	.short	(.L_1787 - .L_1786)
	.align		4
.L_1786:
        /*29e0*/ 	.word	index@(_Z16gpukernelCLMWNr3ILi4ELi2ELi2EEvPdS0_S0_iii)
        /*29e4*/ 	.word	0x00000000


	//----- nvinfo : EIATTR_REGCOUNT
	.align		4
.L_1787:
        /*29e8*/ 	.byte	0x04, 0x2f
        /*29ea*/ 	.short	(.L_1789 - .L_1788)
	.align		4
.L_1788:
        /*29ec*/ 	.word	index@(_Z16gpukernelCLMWNr3ILi4ELi4ELi1EEvPdS0_S0_iii)
        /*29f0*/ 	.word	0x00000020


	//----- nvinfo : EIATTR_FRAME_SIZE
	.align		4
.L_1789:
        /*29f4*/ 	.byte	0x04, 0x11
        /*29f6*/ 	.short	(.L_1791 - .L_1790)
	.align		4
.L_1790:
        /*29f8*/ 	.word	index@(_Z16gpukernelCLMWNr3ILi4ELi4ELi1EEvPdS0_S0_iii)
        /*29fc*/ 	.word	0x00000000


	//----- nvinfo : EIATTR_REGCOUNT
	.align		4
.L_1791:
        /*2a00*/ 	.byte	0x04, 0x2f
        /*2a02*/ 	.short	(.L_1793 - .L_1792)
	.align		4
.L_1792:
        /*2a04*/ 	.word	index@(_Z16gpukernelCLMWNr3ILi4ELi4ELi2EEvPdS0_S0_iii)
        /*2a08*/ 	.word	0x00000020


	//----- nvinfo : EIATTR_FRAME_SIZE
	.align		4
.L_1793:
        /*2a0c*/ 	.byte	0x04, 0x11
        /*2a0e*/ 	.short	(.L_1795 - .L_1794)
	.align		4
.L_1794:
        /*2a10*/ 	.word	index@(_Z16gpukernelCLMWNr3ILi4ELi4ELi2EEvPdS0_S0_iii)
        /*2a14*/ 	.word	0x00000000


	//----- nvinfo : EIATTR_REGCOUNT
	.align		4
.L_1795:
        /*2a18*/ 	.byte	0x04, 0x2f
        /*2a1a*/ 	.short	(.L_1797 - .L_1796)
	.align		4
.L_1796:
        /*2a1c*/ 	.word	index@(_Z16gpukernelCLMWNr3ILi4ELi4ELi4EEvPdS0_S0_iii)
        /*2a20*/ 	.word	0x00000020


	//----- nvinfo : EIATTR_FRAME_SIZE
	.align		4
.L_1797:
        /*2a24*/ 	.byte	0x04, 0x11
        /*2a26*/ 	.short	(.L_1799 - .L_1798)
	.align		4
.L_1798:
        /*2a28*/ 	.word	index@(_Z16gpukernelCLMWNr3ILi4ELi4ELi4EEvPdS0_S0_iii)
        /*2a2c*/ 	.word	0x00000000


	//----- nvinfo : EIATTR_REGCOUNT
	.align		4
.L_1799:
        /*2a30*/ 	.byte	0x04, 0x2f
        /*2a32*/ 	.short	(.L_1801 - .L_1800)
	.align		4
.L_1800:
        /*2a34*/ 	.word	index@(_Z16gpukernelCLMWNr3ILi4ELi8ELi1EEvPdS0_S0_iii)
        /*2a38*/ 	.word	0x00000020


	//----- nvinfo : EIATTR_FRAME_SIZE
	.align		4
.L_1801:
        /*2a3c*/ 	.byte	0x04, 0x11
        /*2a3e*/ 	.short	(.L_1803 - .L_1802)
	.align		4
.L_1802:
        /*2a40*/ 	.word	index@(_Z16gpukernelCLMWNr3ILi4ELi8ELi1EEvPdS0_S0_iii)
        /*2a44*/ 	.word	0x00000000


	//----- nvinfo : EIATTR_REGCOUNT
	.align		4
.L_1803:
        /*2a48*/ 	.byte	0x04, 0x2f
        /*2a4a*/ 	.short	(.L_1805 - .L_1804)
	.align		4
.L_1804:
        /*2a4c*/ 	.word	index@(_Z16gpukernelCLMWNr3ILi4ELi8ELi2EEvPdS0_S0_iii)
        /*2a50*/ 	.word	0x00000020


	//----- nvinfo : EIATTR_FRAME_SIZE
	.align		4
.L_1805:
        /*2a54*/ 	.byte	0x04, 0x11
        /*2a56*/ 	.short	(.L_1807 - .L_1806)
	.align		4
.L_1806:
        /*2a58*/ 	.word	index@(_Z16gpukernelCLMWNr3ILi4ELi8ELi2EEvPdS0_S0_iii)
        /*2a5c*/ 	.word	0x00000000


	//----- nvinfo : EIATTR_REGCOUNT
	.align		4
.L_1807:
        /*2a60*/ 	.byte	0x04, 0x2f
        /*2a62*/ 	.short	(.L_1809 - .L_1808)
	.align		4
.L_1808:
        /*2a64*/ 	.word	index@(_Z16gpukernelCLMWNr3ILi4ELi8ELi4EEvPdS0_S0_iii)
        /*2a68*/ 	.word	0x00000020


	//----- nvinfo : EIATTR_FRAME_SIZE
	.align		4
.L_1809:
        /*2a6c*/ 	.byte	0x04, 0x11
        /*2a6e*/ 	.short	(.L_1811 - .L_1810)
	.align		4
.L_1810:
        /*2a70*/ 	.word	index@(_Z16gpukernelCLMWNr3ILi4ELi8ELi4EEvPdS0_S0_iii)
        /*2a74*/ 	.word	0x00000000


	//----- nvinfo : EIATTR_REGCOUNT
	.align		4
.L_1811:
        /*2a78*/ 	.byte	0x04, 0x2f
        /*2a7a*/ 	.short	(.L_1813 - .L_1812)
	.align		4
.L_1812:
        /*2a7c*/ 	.word	index@(_Z16gpukernelCLMWNr3ILi4ELi8ELi8EEvPdS0_S0_iii)
        /*2a80*/ 	.word	0x00000020


	//----- nvinfo : EIATTR_FRAME_SIZE
	.align		4
.L_1813:
        /*2a84*/ 	.byte	0x04, 0x11
        /*2a86*/ 	.short	(.L_1815 - .L_1814)
	.align		4
.L_1814:
        /*2a88*/ 	.word	index@(_Z16gpukernelCLMWNr3ILi4ELi8ELi8EEvPdS0_S0_iii)
        /*2a8c*/ 	.word	0x00000000


	//----- nvinfo : EIATTR_REGCOUNT
	.align		4
.L_1815:
        /*2a90*/ 	.byte	0x04, 0x2f
        /*2a92*/ 	.short	(.L_1817 - .L_1816)
	.align		4
.L_1816:
        /*2a94*/ 	.word	index@(_Z16gpukernelCLMWNr3ILi4ELi16ELi1EEvPdS0_S0_iii)
        /*2a98*/ 	.word	0x00000020


	//----- nvinfo : EIATTR_FRAME_SIZE
	.align		4
.L_1817:
        /*2a9c*/ 	.byte	0x04, 0x11
        /*2a9e*/ 	.short	(.L_1819 - .L_1818)
	.align		4
.L_1818:
        /*2aa0*/ 	.word	index@(_Z16gpukernelCLMWNr3ILi4ELi16ELi1EEvPdS0_S0_iii)
        /*2aa4*/ 	.word	0x00000000


	//----- nvinfo : EIATTR_REGCOUNT
	.align		4
.L_1819:
        /*2aa8*/ 	.byte	0x04, 0x2f
        /*2aaa*/ 	.short	(.L_1821 - .L_1820)
	.align		4
.L_1820:
        /*2aac*/ 	.word	index@(_Z16gpukernelCLMWNr3ILi4ELi16ELi2EEvPdS0_S0_iii)
        /*2ab0*/ 	.word	0x00000020


	//----- nvinfo : EIATTR_FRAME_SIZE
	.align		4
.L_1821:
        /*2ab4*/ 	.byte	0x04, 0x11
        /*2ab6*/ 	.short	(.L_1823 - .L_1822)
	.align		4
.L_1822:
        /*2ab8*/ 	.word	index@(_Z16gpukernelCLMWNr3ILi4ELi16ELi2EEvPdS0_S0_iii)
        /*2abc*/ 	.word	0x00000000


	//----- nvinfo : EIATTR_REGCOUNT
	.align		4
.L_1823:
        /*2ac0*/ 	.byte	0x04, 0x2f
        /*2ac2*/ 	.short	(.L_1825 - .L_1824)
	.align		4
.L_1824:
        /*2ac4*/ 	.word	index@(_Z16gpukernelCLMWNr3ILi4ELi16ELi4EEvPdS0_S0_iii)
        /*2ac8*/ 	.word	0x00000020


	//----- nvinfo : EIATTR_FRAME_SIZE
	.align		4
.L_1825:
        /*2acc*/ 	.byte	0x04, 0x11
        /*2ace*/ 	.short	(.L_1827 - .L_1826)
	.align		4
.L_1826:
        /*2ad0*/ 	.word	index@(_Z16gpukernelCLMWNr3ILi4ELi16ELi4EEvPdS0_S0_iii)
        /*2ad4*/ 	.word	0x00000000


	//----- nvinfo : EIATTR_REGCOUNT
	.align		4
.L_1827:
        /*2ad8*/ 	.byte	0x04, 0x2f
        /*2ada*/ 	.short	(.L_1829 - .L_1828)
	.align		4
.L_1828:
        /*2adc*/ 	.word	index@(_Z16gpukernelCLMWNr3ILi4ELi16ELi8EEvPdS0_S0_iii)
        /*2ae0*/ 	.word	0x00000020


	//----- nvinfo : EIATTR_FRAME_SIZE
	.align		4
.L_1829:
        /*2ae4*/ 	.byte	0x04, 0x11
        /*2ae6*/ 	.short	(.L_1831 - .L_1830)
	.align		4
.L_1830:
        /*2ae8*/ 	.word	index@(_Z16gpukernelCLMWNr3ILi4ELi16ELi8EEvPdS0_S0_iii)
        /*2aec*/ 	.word	0x00000000


	//----- nvinfo : EIATTR_REGCOUNT
	.align		4
.L_1831:
        /*2af0*/ 	.byte	0x04, 0x2f
        /*2af2*/ 	.short	(.L_1833 - .L_1832)
	.align		4
.L_1832:
        /*2af4*/ 	.word	index@(_Z16gpukernelCLMWNr3ILi4ELi16ELi16EEvPdS0_S0_iii)
        /*2af8*/ 	.word	0x00000020


	//----- nvinfo : EIATTR_FRAME_SIZE
	.align		4
.L_1833:
        /*2afc*/ 	.byte	0x04, 0x11
        /*2afe*/ 	.short	(.L_1835 - .L_1834)
	.align		4
.L_1834:
        /*2b00*/ 	.word	index@(_Z16gpukernelCLMWNr3ILi4ELi16ELi16EEvPdS0_S0_iii)
        /*2b04*/ 	.word	0x00000000


	//----- nvinfo : EIATTR_REGCOUNT
	.align		4
.L_1835:
        /*2b08*/ 	.byte	0x04, 0x2f
        /*2b0a*/ 	.short	(.L_1837 - .L_1836)
	.align		4
.L_1836:
        /*2b0c*/ 	.word	index@(_Z16gpukernelCLMWNr3ILi4ELi32ELi1EEvPdS0_S0_iii)
        /*2b10*/ 	.word	0x00000020


	//----- nvinfo : EIATTR_FRAME_SIZE
	.align		4
.L_1837:
        /*2b14*/ 	.byte	0x04, 0x11
        /*2b16*/ 	.short	(.L_1839 - .L_1838)
	.align		4
.L_1838:
        /*2b18*/ 	.word	index@(_Z16gpukernelCLMWNr3ILi4ELi32ELi1EEvPdS0_S0_iii)
        /*2b1c*/ 	.word	0x00000000


	//----- nvinfo : EIATTR_REGCOUNT
	.align		4
.L_1839:
        /*2b20*/ 	.byte	0x04, 0x2f
        /*2b22*/ 	.short	(.L_1841 - .L_1840)
	.align		4
.L_1840:
        /*2b24*/ 	.word	index@(_Z16gpukernelCLMWNr3ILi4ELi32ELi2EEvPdS0_S0_iii)
        /*2b28*/ 	.word	0x00000020


	//----- nvinfo : EIATTR_FRAME_SIZE
	.align		4
.L_1841:
        /*2b2c*/ 	.byte	0x04, 0x11
        /*2b2e*/ 	.short	(.L_1843 - .L_1842)
	.align		4
.L_1842:
        /*2b30*/ 	.word	index@(_Z16gpukernelCLMWNr3ILi4ELi32ELi2EEvPdS0_S0_iii)
        /*2b34*/ 	.word	0x00000000


	//----- nvinfo : EIATTR_REGCOUNT
	.align		4
.L_1843:
        /*2b38*/ 	.byte	0x04, 0x2f
        /*2b3a*/ 	.short	(.L_1845 - .L_1844)
	.align		4
.L_1844:
        /*2b3c*/ 	.word	index@(_Z16gpukernelCLMWNr3ILi4ELi32ELi4EEvPdS0_S0_iii)
        /*2b40*/ 	.word	0x00000020


	//----- nvinfo : EIATTR_FRAME_SIZE
	.align		4
.L_1845:
        /*2b44*/ 	.byte	0x04, 0x11
        /*2b46*/ 	.short	(.L_1847 - .L_1846)
	.align		4
.L_1846:
        /*2b48*/ 	.word	index@(_Z16gpukernelCLMWNr3ILi4ELi32ELi4EEvPdS0_S0_iii)
        /*2b4c*/ 	.word	0x00000000


	//----- nvinfo : EIATTR_REGCOUNT
	.align		4
.L_1847:
        /*2b50*/ 	.byte	0x04, 0x2f
        /*2b52*/ 	.short	(.L_1849 - .L_1848)
	.align		4
.L_1848:
        /*2b54*/ 	.word	index@(_Z16gpukernelCLMWNr3ILi4ELi32ELi8EEvPdS0_S0_iii)
        /*2b58*/ 	.word	0x00000020


	//----- nvinfo : EIATTR_FRAME_SIZE
	.align		4
.L_1849:
        /*2b5c*/ 	.byte	0x04, 0x11
        /*2b5e*/ 	.short	(.L_1851 - .L_1850)
	.align		4
.L_1850:
        /*2b60*/ 	.word	index@(_Z16gpukernelCLMWNr3ILi4ELi32ELi8EEvPdS0_S0_iii)
        /*2b64*/ 	.word	0x00000000


	//----- nvinfo : EIATTR_REGCOUNT
	.align		4
.L_1851:
        /*2b68*/ 	.byte	0x04, 0x2f
        /*2b6a*/ 	.short	(.L_1853 - .L_1852)
	.align		4
.L_1852:
        /*2b6c*/ 	.word	index@(_Z16gpukernelCLMWNr3ILi4ELi32ELi16EEvPdS0_S0_iii)
        /*2b70*/ 	.word	0x00000020


	//----- nvinfo : EIATTR_FRAME_SIZE
	.align		4
.L_1853:
        /*2b74*/ 	.byte	0x04, 0x11
        /*2b76*/ 	.short	(.L_1855 - .L_1854)
	.align		4
.L_1854:
        /*2b78*/ 	.word	index@(_Z16gpukernelCLMWNr3ILi4ELi32ELi16EEvPdS0_S0_iii)
        /*2b7c*/ 	.word	0x00000000


	//----- nvinfo : EIATTR_REGCOUNT
	.align		4
.L_1855:
        /*2b80*/ 	.byte	0x04, 0x2f
        /*2b82*/ 	.short	(.L_1857 - .L_1856)
	.align		4
.L_1856:
        /*2b84*/ 	.word	index@(_Z16gpukernelCLMWNr3ILi4ELi32ELi32EEvPdS0_S0_iii)
        /*2b88*/ 	.word	0x00000020


	//----- nvinfo : EIATTR_FRAME_SIZE
	.align		4
.L_1857:
        /*2b8c*/ 	.byte	0x04, 0x11
        /*2b8e*/ 	.short	(.L_1859 - .L_1858)
	.align		4
.L_1858:
        /*2b90*/ 	.word	index@(_Z16gpukernelCLMWNr3ILi4ELi32ELi32EEvPdS0_S0_iii)
        /*2b94*/ 	.word	0x00000000


	//----- nvinfo : EIATTR_REGCOUNT
	.align		4
.L_1859:
        /*2b98*/ 	.byte	0x04, 0x2f
        /*2b9a*/ 	.short	(.L_1861 - .L_1860)
	.align		4
.L_1860:
        /*2b9c*/ 	.word	index@(_Z16gpukernelCLMWNr3ILi2ELi2ELi1EEvPdS0_S0_iii)
        /*2ba0*/ 	.word	0x00000020


	//----- nvinfo : EIATTR_FRAME_SIZE
	.align		4
.L_1861:
        /*2ba4*/ 	.byte	0x04, 0x11
        /*2ba6*/ 	.short	(.L_1863 - .L_1862)
	.align		4
.L_1862:
        /*2ba8*/ 	.word	index@(_Z16gpukernelCLMWNr3ILi2ELi2ELi1EEvPdS0_S0_iii)
        /*2bac*/ 	.word	0x00000000


	//----- nvinfo : EIATTR_REGCOUNT
	.align		4
.L_1863:
        /*2bb0*/ 	.byte	0x04, 0x2f
        /*2bb2*/ 	.short	(.L_1865 - .L_1864)
	.align		4
.L_1864:
        /*2bb4*/ 	.word	index@(_Z16gpukernelCLMWNr3ILi2ELi2ELi2EEvPdS0_S0_iii)
        /*2bb8*/ 	.word	0x00000020


	//----- nvinfo : EIATTR_FRAME_SIZE
	.align		4
.L_1865:
        /*2bbc*/ 	.byte	0x04, 0x11
        /*2bbe*/ 	.short	(.L_1867 - .L_1866)
	.align		4
.L_1866:
        /*2bc0*/ 	.word	index@(_Z16gpukernelCLMWNr3ILi2ELi2ELi2EEvPdS0_S0_iii)
        /*2bc4*/ 	.word	0x00000000


	//----- nvinfo : EIATTR_REGCOUNT
	.align		4
.L_1867:
        /*2bc8*/ 	.byte	0x04, 0x2f
        /*2bca*/ 	.short	(.L_1869 - .L_1868)
	.align		4
.L_1868:
        /*2bcc*/ 	.word	index@(_Z16gpukernelCLMWNr3ILi2ELi4ELi1EEvPdS0_S0_iii)
        /*2bd0*/ 	.word	0x00000020


	//----- nvinfo : EIATTR_FRAME_SIZE
	.align		4
.L_1869:
        /*2bd4*/ 	.byte	0x04, 0x11
        /*2bd6*/ 	.short	(.L_1871 - .L_1870)
	.align		4
.L_1870:
        /*2bd8*/ 	.word	index@(_Z16gpukernelCLMWNr3ILi2ELi4ELi1EEvPdS0_S0_iii)
        /*2bdc*/ 	.word	0x00000000


	//----- nvinfo : EIATTR_REGCOUNT
	.align		4
.L_1871:
        /*2be0*/ 	.byte	0x04, 0x2f
        /*2be2*/ 	.short	(.L_1873 - .L_1872)
	.align		4
.L_1872:
        /*2be4*/ 	.word	index@(_Z16gpukernelCLMWNr3ILi2ELi4ELi2EEvPdS0_S0_iii)
        /*2be8*/ 	.word	0x00000020


	//----- nvinfo : EIATTR_FRAME_SIZE
	.align		4
.L_1873:
        /*2bec*/ 	.byte	0x04, 0x11
        /*2bee*/ 	.short	(.L_1875 - .L_1874)
	.align		4
.L_1874:
        /*2bf0*/ 	.word	index@(_Z16gpukernelCLMWNr3ILi2ELi4ELi2EEvPdS0_S0_iii)
        /*2bf4*/ 	.word	0x00000000


	//----- nvinfo : EIATTR_REGCOUNT
	.align		4
.L_1875:
        /*2bf8*/ 	.byte	0x04, 0x2f
        /*2bfa*/ 	.short	(.L_1877 - .L_1876)
	.align		4
.L_1876:
        /*2bfc*/ 	.word	index@(_Z16gpukernelCLMWNr3ILi2ELi4ELi4EEvPdS0_S0_iii)
        /*2c00*/ 	.word	0x00000020


	//----- nvinfo : EIATTR_FRAME_SIZE
	.align		4
.L_1877:
        /*2c04*/ 	.byte	0x04, 0x11
        /*2c06*/ 	.short	(.L_1879 - .L_1878)
	.align		4
.L_1878:
        /*2c08*/ 	.word	index@(_Z16gpukernelCLMWNr3ILi2ELi4ELi4EEvPdS0_S0_iii)
        /*2c0c*/ 	.word	0x00000000


	//----- nvinfo : EIATTR_REGCOUNT
	.align		4
.L_1879:
        /*2c10*/ 	.byte	0x04, 0x2f
        /*2c12*/ 	.short	(.L_1881 - .L_1880)
	.align		4
.L_1880:
        /*2c14*/ 	.word	index@(_Z16gpukernelCLMWNr3ILi2ELi8ELi1EEvPdS0_S0_iii)
        /*2c18*/ 	.word	0x00000020


	//----- nvinfo : EIATTR_FRAME_SIZE
	.align		4
.L_1881:
        /*2c1c*/ 	.byte	0x04, 0x11
        /*2c1e*/ 	.short	(.L_1883 - .L_1882)
	.align		4
.L_1882:
        /*2c20*/ 	.word	index@(_Z16gpukernelCLMWNr3ILi2ELi8ELi1EEvPdS0_S0_iii)
        /*2c24*/ 	.word	0x00000000


	//----- nvinfo : EIATTR_REGCOUNT
	.align		4
.L_1883:
        /*2c28*/ 	.byte	0x04, 0x2f
        /*2c2a*/ 	.short	(.L_1885 - .L_1884)
	.align		4
.L_1884:
        /*2c2c*/ 	.word	index@(_Z16gpukernelCLMWNr3ILi2ELi8ELi2EEvPdS0_S0_iii)
        /*2c30*/ 	.word	0x00000020


	//----- nvinfo : EIATTR_FRAME_SIZE
	.align		4
.L_1885:
        /*2c34*/ 	.byte	0x04, 0x11
        /*2c36*/ 	.short	(.L_1887 - .L_1886)
	.align		4
.L_1886:
        /*2c38*/ 	.word	index@(_Z16gpukernelCLMWNr3ILi2ELi8ELi2EEvPdS0_S0_iii)
        /*2c3c*/ 	.word	0x00000000


	//----- nvinfo : EIATTR_REGCOUNT
	.align		4
.L_1887:
        /*2c40*/ 	.byte	0x04, 0x2f
        /*2c42*/ 	.short	(.L_1889 - .L_1888)
	.align		4
.L_1888:
        /*2c44*/ 	.word	index@(_Z16gpukernelCLMWNr3ILi2ELi8ELi4EEvPdS0_S0_iii)
        /*2c48*/ 	.word	0x00000020


	//----- nvinfo : EIATTR_FRAME_SIZE
	.align		4
.L_1889:
        /*2c4c*/ 	.byte	0x04, 0x11
        /*2c4e*/ 	.short	(.L_1891 - .L_1890)
	.align		4
.L_1890:
        /*2c50*/ 	.word	index@(_Z16gpukernelCLMWNr3ILi2ELi8ELi4EEvPdS0_S0_iii)
        /*2c54*/ 	.word	0x00000000


	//----- nvinfo : EIATTR_REGCOUNT
	.align		4
.L_1891:
        /*2c58*/ 	.byte	0x04, 0x2f
        /*2c5a*/ 	.short	(.L_1893 - .L_1892)
	.align		4
.L_1892:
        /*2c5c*/ 	.word	index@(_Z16gpukernelCLMWNr3ILi2ELi8ELi8EEvPdS0_S0_iii)
        /*2c60*/ 	.word	0x00000020


	//----- nvinfo : EIATTR_FRAME_SIZE
	.align		4
.L_1893:
        /*2c64*/ 	.byte	0x04, 0x11
        /*2c66*/ 	.short	(.L_1895 - .L_1894)
	.align		4
.L_1894:
        /*2c68*/ 	.word	index@(_Z16gpukernelCLMWNr3ILi2ELi8ELi8EEvPdS0_S0_iii)
        /*2c6c*/ 	.word	0x00000000


	//----- nvinfo : EIATTR_REGCOUNT
	.align		4
.L_1895:
        /*2c70*/ 	.byte	0x04, 0x2f
        /*2c72*/ 	.short	(.L_1897 - .L_1896)
	.align		4
.L_1896:
        /*2c74*/ 	.word	index@(_Z16gpukernelCLMWNr3ILi2ELi16ELi1EEvPdS0_S0_iii)
        /*2c78*/ 	.word	0x00000020


	//----- nvinfo : EIATTR_FRAME_SIZE
	.align		4
.L_1897:
        /*2c7c*/ 	.byte	0x04, 0x11
        /*2c7e*/ 	.short	(.L_1899 - .L_1898)
	.align		4
.L_1898:
        /*2c80*/ 	.word	index@(_Z16gpukernelCLMWNr3ILi2ELi16ELi1EEvPdS0_S0_iii)
        /*2c84*/ 	.word	0x00000000


	//----- nvinfo : EIATTR_REGCOUNT
	.align		4
.L_1899:
        /*2c88*/ 	.byte	0x04, 0x2f
        /*2c8a*/ 	.short	(.L_1901 - .L_1900)
	.align		4
.L_1900:
        /*2c8c*/ 	.word	index@(_Z16gpukernelCLMWNr3ILi2ELi16ELi2EEvPdS0_S0_iii)
        /*2c90*/ 	.word	0x00000020


	//----- nvinfo : EIATTR_FRAME_SIZE
	.align		4
.L_1901:
        /*2c94*/ 	.byte	0x04, 0x11
        /*2c96*/ 	.short	(.L_1903 - .L_1902)
	.align		4
.L_1902:
        /*2c98*/ 	.word	index@(_Z16gpukernelCLMWNr3ILi2ELi16ELi2EEvPdS0_S0_iii)
        /*2c9c*/ 	.word	0x00000000


	//----- nvinfo : EIATTR_REGCOUNT
	.align		4
.L_1903:
        /*2ca0*/ 	.byte	0x04, 0x2f
        /*2ca2*/ 	.short	(.L_1905 - .L_1904)
	.align		4
.L_1904:
        /*2ca4*/ 	.word	index@(_Z16gpukernelCLMWNr3ILi2ELi16ELi4EEvPdS0_S0_iii)
        /*2ca8*/ 	.word	0x00000020


	//----- nvinfo : EIATTR_FRAME_SIZE
	.align		4
.L_1905:
        /*2cac*/ 	.byte	0x04, 0x11
        /*2cae*/ 	.short	(.L_1907 - .L_1906)
	.align		4
.L_1906:
        /*2cb0*/ 	.word	index@(_Z16gpukernelCLMWNr3ILi2ELi16ELi4EEvPdS0_S0_iii)
        /*2cb4*/ 	.word	0x00000000


	//----- nvinfo : EIATTR_REGCOUNT
	.align		4
.L_1907:
        /*2cb8*/ 	.byte	0x04, 0x2f
        /*2cba*/ 	.short	(.L_1909 - .L_1908)
	.align		4
.L_1908:
        /*2cbc*/ 	.word	index@(_Z16gpukernelCLMWNr3ILi2ELi16ELi8EEvPdS0_S0_iii)
        /*2cc0*/ 	.word	0x00000020


	//----- nvinfo : EIATTR_FRAME_SIZE
	.align		4
.L_1909:
        /*2cc4*/ 	.byte	0x04, 0x11
        /*2cc6*/ 	.short	(.L_1911 - .L_1910)
	.align		4
.L_1910:
        /*2cc8*/ 	.word	index@(_Z16gpukernelCLMWNr3ILi2ELi16ELi8EEvPdS0_S0_iii)
        /*2ccc*/ 	.word	0x00000000


	//----- nvinfo : EIATTR_REGCOUNT
	.align		4
.L_1911:
        /*2cd0*/ 	.byte	0x04, 0x2f
        /*2cd2*/ 	.short	(.L_1913 - .L_1912)
	.align		4
.L_1912:
        /*2cd4*/ 	.word	index@(_Z16gpukernelCLMWNr3ILi2ELi16ELi16EEvPdS0_S0_iii)
        /*2cd8*/ 	.word	0x00000020


	//----- nvinfo : EIATTR_FRAME_SIZE
	.align		4
.L_1913:
        /*2cdc*/ 	.byte	0x04, 0x11
        /*2cde*/ 	.short	(.L_1915 - .L_1914)
	.align		4
.L_1914:
        /*2ce0*/ 	.word	index@(_Z16gpukernelCLMWNr3ILi2ELi16ELi16EEvPdS0_S0_iii)
        /*2ce4*/ 	.word	0x00000000


	//----- nvinfo : EIATTR_REGCOUNT
	.align		4
.L_1915:
        /*2ce8*/ 	.byte	0x04, 0x2f
        /*2cea*/ 	.short	(.L_1917 - .L_1916)
	.align		4
.L_1916:
        /*2cec*/ 	.word	index@(_Z16gpukernelCLMWNr3ILi2ELi32ELi1EEvPdS0_S0_iii)
        /*2cf0*/ 	.word	0x00000020


	//----- nvinfo : EIATTR_FRAME_SIZE
	.align		4
.L_1917:
        /*2cf4*/ 	.byte	0x04, 0x11
        /*2cf6*/ 	.short	(.L_1919 - .L_1918)
	.align		4
.L_1918:
        /*2cf8*/ 	.word	index@(_Z16gpukernelCLMWNr3ILi2ELi32ELi1EEvPdS0_S0_iii)
        /*2cfc*/ 	.word	0x00000000


	//----- nvinfo : EIATTR_REGCOUNT
	.align		4
.L_1919:
        /*2d00*/ 	.byte	0x04, 0x2f
        /*2d02*/ 	.short	(.L_1921 - .L_1920)
	.align		4
.L_1920:
        /*2d04*/ 	.word	index@(_Z16gpukernelCLMWNr3ILi2ELi32ELi2EEvPdS0_S0_iii)
        /*2d08*/ 	.word	0x00000020


	//----- nvinfo : EIATTR_FRAME_SIZE
	.align		4
.L_1921:
        /*2d0c*/ 	.byte	0x04, 0x11
        /*2d0e*/ 	.short	(.L_1923 - .L_1922)
	.align		4
.L_1922:
        /*2d10*/ 	.word	index@(_Z16gpukernelCLMWNr3ILi2ELi32ELi2EEvPdS0_S0_iii)
        /*2d14*/ 	.word	0x00000000


	//----- nvinfo : EIATTR_REGCOUNT
	.align		4
.L_1923:
        /*2d18*/ 	.byte	0x04, 0x2f
        /*2d1a*/ 	.short	(.L_1925 - .L_1924)
	.align		4
.L_1924:
        /*2d1c*/ 	.word	index@(_Z16gpukernelCLMWNr3ILi2ELi32ELi4EEvPdS0_S0_iii)
        /*2d20*/ 	.word	0x00000020


	//----- nvinfo : EIATTR_FRAME_SIZE
	.align		4
.L_1925:
        /*2d24*/ 	.byte	0x04, 0x11
        /*2d26*/ 	.short	(.L_1927 - .L_1926)
	.align		4
.L_1926:
        /*2d28*/ 	.word	index@(_Z16gpukernelCLMWNr3ILi2ELi32ELi4EEvPdS0_S0_iii)
        /*2d2c*/ 	.word	0x00000000


	//----- nvinfo : EIATTR_REGCOUNT
	.align		4
.L_1927:
        /*2d30*/ 	.byte	0x04, 0x2f
        /*2d32*/ 	.short	(.L_1929 - .L_1928)
	.align		4
.L_1928:
        /*2d34*/ 	.word	index@(_Z16gpukernelCLMWNr3ILi2ELi32ELi8EEvPdS0_S0_iii)
        /*2d38*/ 	.word	0x00000020


	//----- nvinfo : EIATTR_FRAME_SIZE
	.align		4
.L_1929:
        /*2d3c*/ 	.byte	0x04, 0x11
        /*2d3e*/ 	.short	(.L_1931 - .L_1930)
	.align		4
.L_1930:
        /*2d40*/ 	.word	index@(_Z16gpukernelCLMWNr3ILi2ELi32ELi8EEvPdS0_S0_iii)
        /*2d44*/ 	.word	0x00000000


	//----- nvinfo : EIATTR_REGCOUNT
	.align		4
.L_1931:
        /*2d48*/ 	.byte	0x04, 0x2f
        /*2d4a*/ 	.short	(.L_1933 - .L_1932)
	.align		4
.L_1932:
        /*2d4c*/ 	.word	index@(_Z16gpukernelCLMWNr3ILi2ELi32ELi16EEvPdS0_S0_iii)
        /*2d50*/ 	.word	0x00000020


	//----- nvinfo : EIATTR_FRAME_SIZE
	.align		4
.L_1933:
        /*2d54*/ 	.byte	0x04, 0x11
        /*2d56*/ 	.short	(.L_1935 - .L_1934)
	.align		4
.L_1934:
        /*2d58*/ 	.word	index@(_Z16gpukernelCLMWNr3ILi2ELi32ELi16EEvPdS0_S0_iii)
        /*2d5c*/ 	.word	0x00000000


	//----- nvinfo : EIATTR_REGCOUNT
	.align		4
.L_1935:
        /*2d60*/ 	.byte	0x04, 0x2f
        /*2d62*/ 	.short	(.L_1937 - .L_1936)
	.align		4
.L_1936:
        /*2d64*/ 	.word	index@(_Z16gpukernelCLMWNr3ILi2ELi32ELi32EEvPdS0_S0_iii)
        /*2d68*/ 	.word	0x00000020


	//----- nvinfo : EIATTR_FRAME_SIZE
	.align		4
.L_1937:
        /*2d6c*/ 	.byte	0x04, 0x11
        /*2d6e*/ 	.short	(.L_1939 - .L_1938)
	.align		4
.L_1938:
        /*2d70*/ 	.word	index@(_Z16gpukernelCLMWNr3ILi2ELi32ELi32EEvPdS0_S0_iii)
        /*2d74*/ 	.word	0x00000000


	//----- nvinfo : EIATTR_REGCOUNT
	.align		4
.L_1939:
        /*2d78*/ 	.byte	0x04, 0x2f
        /*2d7a*/ 	.short	(.L_1941 - .L_1940)
	.align		4
.L_1940:
        /*2d7c*/ 	.word	index@(_Z16gpukernelCLMWNr3ILi1ELi2ELi1EEvPdS0_S0_iii)
        /*2d80*/ 	.word	0x00000020


	//----- nvinfo : EIATTR_FRAME_SIZE
	.align		4
.L_1941:
        /*2d84*/ 	.byte	0x04, 0x11
        /*2d86*/ 	.short	(.L_1943 - .L_1942)
	.align		4
.L_1942:
        /*2d88*/ 	.word	index@(_Z16gpukernelCLMWNr3ILi1ELi2ELi1EEvPdS0_S0_iii)
        /*2d8c*/ 	.word	0x00000000


	//----- nvinfo : EIATTR_REGCOUNT
	.align		4
.L_1943:
        /*2d90*/ 	.byte	0x04, 0x2f
        /*2d92*/ 	.short	(.L_1945 - .L_1944)
	.align		4
.L_1944:
        /*2d94*/ 	.word	index@(_Z16gpukernelCLMWNr3ILi1ELi2ELi2EEvPdS0_S0_iii)
        /*2d98*/ 	.word	0x0000001f


	//----- nvinfo : EIATTR_FRAME_SIZE
	.align		4
.L_1945:
        /*2d9c*/ 	.byte	0x04, 0x11
        /*2d9e*/ 	.short	(.L_1947 - .L_1946)
	.align		4
.L_1946:
        /*2da0*/ 	.word	index@(_Z16gpukernelCLMWNr3ILi1ELi2ELi2EEvPdS0_S0_iii)
        /*2da4*/ 	.word	0x00000000


	//----- nvinfo : EIATTR_REGCOUNT
	.align		4
.L_1947:
        /*2da8*/ 	.byte	0x04, 0x2f
        /*2daa*/ 	.short	(.L_1949 - .L_1948)
	.align		4
.L_1948:
        /*2dac*/ 	.word	index@(_Z16gpukernelCLMWNr3ILi1ELi4ELi1EEvPdS0_S0_iii)
        /*2db0*/ 	.word	0x00000020


	//----- nvinfo : EIATTR_FRAME_SIZE
	.align		4
.L_1949:
        /*2db4*/ 	.byte	0x04, 0x11
        /*2db6*/ 	.short	(.L_1951 - .L_1950)
	.align		4
.L_1950:
        /*2db8*/ 	.word	index@(_Z16gpukernelCLMWNr3ILi1ELi4ELi1EEvPdS0_S0_iii)
        /*2dbc*/ 	.word	0x00000000


	//----- nvinfo : EIATTR_REGCOUNT
	.align		4
.L_1951:
        /*2dc0*/ 	.byte	0x04, 0x2f
        /*2dc2*/ 	.short	(.L_1953 - .L_1952)
	.align		4
.L_1952:
        /*2dc4*/ 	.word	index@(_Z16gpukernelCLMWNr3ILi1ELi4ELi2EEvPdS0_S0_iii)
        /*2dc8*/ 	.word	0x0000001f


	//----- nvinfo : EIATTR_FRAME_SIZE
	.align		4
.L_1953:
        /*2dcc*/ 	.byte	0x04, 0x11
        /*2dce*/ 	.short	(.L_1955 - .L_1954)
	.align		4
.L_1954:
        /*2dd0*/ 	.word	index@(_Z16gpukernelCLMWNr3ILi1ELi4ELi2EEvPdS0_S0_iii)
        /*2dd4*/ 	.word	0x00000000


	//----- nvinfo : EIATTR_REGCOUNT
	.align		4
.L_1955:
        /*2dd8*/ 	.byte	0x04, 0x2f
        /*2dda*/ 	.short	(.L_1957 - .L_1956)
	.align		4
.L_1956:
        /*2ddc*/ 	.word	index@(_Z16gpukernelCLMWNr3ILi1ELi4ELi4EEvPdS0_S0_iii)
        /*2de0*/ 	.word	0x0000001f


	//----- nvinfo : EIATTR_FRAME_SIZE
	.align		4
.L_1957:
        /*2de4*/ 	.byte	0x04, 0x11
        /*2de6*/ 	.short	(.L_1959 - .L_1958)
	.align		4
.L_1958:
        /*2de8*/ 	.word	index@(_Z16gpukernelCLMWNr3ILi1ELi4ELi4EEvPdS0_S0_iii)
        /*2dec*/ 	.word	0x00000000


	//----- nvinfo : EIATTR_REGCOUNT
	.align		4
.L_1959:
        /*2df0*/ 	.byte	0x04, 0x2f
        /*2df2*/ 	.short	(.L_1961 - .L_1960)
	.align		4
.L_1960:
        /*2df4*/ 	.word	index@(_Z16gpukernelCLMWNr3ILi1ELi8ELi1EEvPdS0_S0_iii)
        /*2df8*/ 	.word	0x00000020


	//----- nvinfo : EIATTR_FRAME_SIZE
	.align		4
.L_1961:
        /*2dfc*/ 	.byte	0x04, 0x11
        /*2dfe*/ 	.short	(.L_1963 - .L_1962)
	.align		4
.L_1962:
        /*2e00*/ 	.word	index@(_Z16gpukernelCLMWNr3ILi1ELi8ELi1EEvPdS0_S0_iii)
        /*2e04*/ 	.word	0x00000000


	//----- nvinfo : EIATTR_REGCOUNT
	.align		4
.L_1963:
        /*2e08*/ 	.byte	0x04, 0x2f
        /*2e0a*/ 	.short	(.L_1965 - .L_1964)
	.align		4
.L_1964:
        /*2e0c*/ 	.word	index@(_Z16gpukernelCLMWNr3ILi1ELi8ELi2EEvPdS0_S0_iii)
        /*2e10*/ 	.word	0x0000001f


	//----- nvinfo : EIATTR_FRAME_SIZE
	.align		4
.L_1965:
        /*2e14*/ 	.byte	0x04, 0x11
        /*2e16*/ 	.short	(.L_1967 - .L_1966)
	.align		4
.L_1966:
        /*2e18*/ 	.word	index@(_Z16gpukernelCLMWNr3ILi1ELi8ELi2EEvPdS0_S0_iii)
        /*2e1c*/ 	.word	0x00000000


	//----- nvinfo : EIATTR_REGCOUNT
	.align		4
.L_1967:
        /*2e20*/ 	.byte	0x04, 0x2f
        /*2e22*/ 	.short	(.L_1969 - .L_1968)
	.align		4
.L_1968:
        /*2e24*/ 	.word	index@(_Z16gpukernelCLMWNr3ILi1ELi8ELi4EEvPdS0_S0_iii)
        /*2e28*/ 	.word	0x0000001f


	//----- nvinfo : EIATTR_FRAME_SIZE
	.align		4
.L_1969:
        /*2e2c*/ 	.byte	0x04, 0x11
        /*2e2e*/ 	.short	(.L_1971 - .L_1970)
	.align		4
.L_1970:
        /*2e30*/ 	.word	index@(_Z16gpukernelCLMWNr3ILi1ELi8ELi4EEvPdS0_S0_iii)
        /*2e34*/ 	.word	0x00000000


	//----- nvinfo : EIATTR_REGCOUNT
	.align		4
.L_1971:
        /*2e38*/ 	.byte	0x04, 0x2f
        /*2e3a*/ 	.short	(.L_1973 - .L_1972)
	.align		4
.L_1972:
        /*2e3c*/ 	.word	index@(_Z16gpukernelCLMWNr3ILi1ELi8ELi8EEvPdS0_S0_iii)
        /*2e40*/ 	.word	0x0000001f


	//----- nvinfo : EIATTR_FRAME_SIZE
	.align		4
.L_1973:
        /*2e44*/ 	.byte	0x04, 0x11
        /*2e46*/ 	.short	(.L_1975 - .L_1974)
	.align		4
.L_1974:
        /*2e48*/ 	.word	index@(_Z16gpukernelCLMWNr3ILi1ELi8ELi8EEvPdS0_S0_iii)
        /*2e4c*/ 	.word	0x00000000


	//----- nvinfo : EIATTR_REGCOUNT
	.align		4
.L_1975:
        /*2e50*/ 	.byte	0x04, 0x2f
        /*2e52*/ 	.short	(.L_1977 - .L_1976)
	.align		4
.L_1976:
        /*2e54*/ 	.word	index@(_Z16gpukernelCLMWNr3ILi1ELi16ELi1EEvPdS0_S0_iii)
        /*2e58*/ 	.word	0x00000020


	//----- nvinfo : EIATTR_FRAME_SIZE
	.align		4
.L_1977:
        /*2e5c*/ 	.byte	0x04, 0x11
        /*2e5e*/ 	.short	(.L_1979 - .L_1978)
	.align		4
.L_1978:
        /*2e60*/ 	.word	index@(_Z16gpukernelCLMWNr3ILi1ELi16ELi1EEvPdS0_S0_iii)
        /*2e64*/ 	.word	0x00000000


	//----- nvinfo : EIATTR_REGCOUNT
	.align		4
.L_1979:
        /*2e68*/ 	.byte	0x04, 0x2f
        /*2e6a*/ 	.short	(.L_1981 - .L_1980)
	.align		4
.L_1980:
        /*2e6c*/ 	.word	index@(_Z16gpukernelCLMWNr3ILi1ELi16ELi2EEvPdS0_S0_iii)
        /*2e70*/ 	.word	0x0000001f


	//----- nvinfo : EIATTR_FRAME_SIZE
	.align		4
.L_1981:
        /*2e74*/ 	.byte	0x04, 0x11
        /*2e76*/ 	.short	(.L_1983 - .L_1982)
	.align		4
.L_1982:
        /*2e78*/ 	.word	index@(_Z16gpukernelCLMWNr3ILi1ELi16ELi2EEvPdS0_S0_iii)
        /*2e7c*/ 	.word	0x00000000


	//----- nvinfo : EIATTR_REGCOUNT
	.align		4
.L_1983:
        /*2e80*/ 	.byte	0x04, 0x2f
        /*2e82*/ 	.short	(.L_1985 - .L_1984)
	.align		4
.L_1984:
        /*2e84*/ 	.word	index@(_Z16gpukernelCLMWNr3ILi1ELi16ELi4EEvPdS0_S0_iii)
        /*2e88*/ 	.word	0x0000001f


	//----- nvinfo : EIATTR_FRAME_SIZE
	.align		4
.L_1985:
        /*2e8c*/ 	.byte	0x04, 0x11
        /*2e8e*/ 	.short	(.L_1987 - .L_1986)
	.align		4
.L_1986:
        /*2e90*/ 	.word	index@(_Z16gpukernelCLMWNr3ILi1ELi16ELi4EEvPdS0_S0_iii)
        /*2e94*/ 	.word	0x00000000


	//----- nvinfo : EIATTR_REGCOUNT
	.align		4
.L_1987:
        /*2e98*/ 	.byte	0x04, 0x2f
        /*2e9a*/ 	.short	(.L_1989 - .L_1988)
	.align		4
.L_1988:
        /*2e9c*/ 	.word	index@(_Z16gpukernelCLMWNr3ILi1ELi16ELi8EEvPdS0_S0_iii)
        /*2ea0*/ 	.word	0x0000001f


	//----- nvinfo : EIATTR_FRAME_SIZE
	.align		4
.L_1989:
        /*2ea4*/ 	.byte	0x04, 0x11
        /*2ea6*/ 	.short	(.L_1991 - .L_1990)
	.align		4
.L_1990:
        /*2ea8*/ 	.word	index@(_Z16gpukernelCLMWNr3ILi1ELi16ELi8EEvPdS0_S0_iii)
        /*2eac*/ 	.word	0x00000000


	//----- nvinfo : EIATTR_REGCOUNT
	.align		4
.L_1991:
        /*2eb0*/ 	.byte	0x04, 0x2f
        /*2eb2*/ 	.short	(.L_1993 - .L_1992)
	.align		4
.L_1992:
        /*2eb4*/ 	.word	index@(_Z16gpukernelCLMWNr3ILi1ELi16ELi16EEvPdS0_S0_iii)
        /*2eb8*/ 	.word	0x0000001f


	//----- nvinfo : EIATTR_FRAME_SIZE
	.align		4
.L_1993:
        /*2ebc*/ 	.byte	0x04, 0x11
        /*2ebe*/ 	.short	(.L_1995 - .L_1994)
	.align		4
.L_1994:
        /*2ec0*/ 	.word	index@(_Z16gpukernelCLMWNr3ILi1ELi16ELi16EEvPdS0_S0_iii)
        /*2ec4*/ 	.word	0x00000000


	//----- nvinfo : EIATTR_REGCOUNT
	.align		4
.L_1995:
        /*2ec8*/ 	.byte	0x04, 0x2f
        /*2eca*/ 	.short	(.L_1997 - .L_1996)
	.align		4
.L_1996:
        /*2ecc*/ 	.word	index@(_Z16gpukernelCLMWNr3ILi1ELi32ELi1EEvPdS0_S0_iii)
        /*2ed0*/ 	.word	0x00000020


	//----- nvinfo : EIATTR_FRAME_SIZE
	.align		4
.L_1997:
        /*2ed4*/ 	.byte	0x04, 0x11
        /*2ed6*/ 	.short	(.L_1999 - .L_1998)
	.align		4
.L_1998:
        /*2ed8*/ 	.word	index@(_Z16gpukernelCLMWNr3ILi1ELi32ELi1EEvPdS0_S0_iii)
        /*2edc*/ 	.word	0x00000000


	//----- nvinfo : EIATTR_REGCOUNT
	.align		4
.L_1999:
        /*2ee0*/ 	.byte	0x04, 0x2f
        /*2ee2*/ 	.short	(.L_2001 - .L_2000)
	.align		4
.L_2000:
        /*2ee4*/ 	.word	index@(_Z16gpukernelCLMWNr3ILi1ELi32ELi2EEvPdS0_S0_iii)
        /*2ee8*/ 	.word	0x0000001f


	//----- nvinfo : EIATTR_FRAME_SIZE
	.align		4
.L_2001:
        /*2eec*/ 	.byte	0x04, 0x11
        /*2eee*/ 	.short	(.L_2003 - .L_2002)
	.align		4
.L_2002:
        /*2ef0*/ 	.word	index@(_Z16gpukernelCLMWNr3ILi1ELi32ELi2EEvPdS0_S0_iii)
        /*2ef4*/ 	.word	0x00000000


	//----- nvinfo : EIATTR_REGCOUNT
	.align		4
.L_2003:
        /*2ef8*/ 	.byte	0x04, 0x2f
        /*2efa*/ 	.short	(.L_2005 - .L_2004)
	.align		4
.L_2004:
        /*2efc*/ 	.word	index@(_Z16gpukernelCLMWNr3ILi1ELi32ELi4EEvPdS0_S0_iii)
        /*2f00*/ 	.word	0x0000001f


	//----- nvinfo : EIATTR_FRAME_SIZE
	.align		4
.L_2005:
        /*2f04*/ 	.byte	0x04, 0x11
        /*2f06*/ 	.short	(.L_2007 - .L_2006)
	.align		4
.L_2006:
        /*2f08*/ 	.word	index@(_Z16gpukernelCLMWNr3ILi1ELi32ELi4EEvPdS0_S0_iii)
        /*2f0c*/ 	.word	0x00000000


	//----- nvinfo : EIATTR_REGCOUNT
	.align		4
.L_2007:
        /*2f10*/ 	.byte	0x04, 0x2f
        /*2f12*/ 	.short	(.L_2009 - .L_2008)
	.align		4
.L_2008:
        /*2f14*/ 	.word	index@(_Z16gpukernelCLMWNr3ILi1ELi32ELi8EEvPdS0_S0_iii)
        /*2f18*/ 	.word	0x0000001f


	//----- nvinfo : EIATTR_FRAME_SIZE
	.align		4
.L_2009:
        /*2f1c*/ 	.byte	0x04, 0x11
        /*2f1e*/ 	.short	(.L_2011 - .L_2010)
	.align		4
.L_2010:
        /*2f20*/ 	.word	index@(_Z16gpukernelCLMWNr3ILi1ELi32ELi8EEvPdS0_S0_iii)
        /*2f24*/ 	.word	0x00000000


	//----- nvinfo : EIATTR_REGCOUNT
	.align		4
.L_2011:
        /*2f28*/ 	.byte	0x04, 0x2f
        /*2f2a*/ 	.short	(.L_2013 - .L_2012)
	.align		4
.L_2012:
        /*2f2c*/ 	.word	index@(_Z16gpukernelCLMWNr3ILi1ELi32ELi16EEvPdS0_S0_iii)
        /*2f30*/ 	.word	0x0000001f


	//----- nvinfo : EIATTR_FRAME_SIZE
	.align		4
.L_2013:
        /*2f34*/ 	.byte	0x04, 0x11
        /*2f36*/ 	.short	(.L_2015 - .L_2014)
	.align		4
.L_2014:
        /*2f38*/ 	.word	index@(_Z16gpukernelCLMWNr3ILi1ELi32ELi16EEvPdS0_S0_iii)
        /*2f3c*/ 	.word	0x00000000


	//----- nvinfo : EIATTR_REGCOUNT
	.align		4
.L_2015:
        /*2f40*/ 	.byte	0x04, 0x2f
        /*2f42*/ 	.short	(.L_2017 - .L_2016)
	.align		4
.L_2016:
        /*2f44*/ 	.word	index@(_Z16gpukernelCLMWNr3ILi1ELi32ELi32EEvPdS0_S0_iii)
        /*2f48*/ 	.word	0x0000001f


	//----- nvinfo : EIATTR_FRAME_SIZE
	.align		4
.L_2017:
        /*2f4c*/ 	.byte	0x04, 0x11
        /*2f4e*/ 	.short	(.L_2019 - .L_2018)
	.align		4
.L_2018:
        /*2f50*/ 	.word	index@(_Z16gpukernelCLMWNr3ILi1ELi32ELi32EEvPdS0_S0_iii)
        /*2f54*/ 	.word	0x00000000


	//----- nvinfo : EIATTR_MIN_STACK_SIZE
	.align		4
.L_2019:
        /*2f58*/ 	.byte	0x04, 0x12
        /*2f5a*/ 	.short	(.L_2021 - .L_2020)
	.align		4
.L_2020:
        /*2f5c*/ 	.word	index@(_Z16gpukernelCLMWNr3ILi1ELi32ELi32EEvPdS0_S0_iii)
        /*2f60*/ 	.word	0x00000000


	//----- nvinfo : EIATTR_MIN_STACK_SIZE
	.align		4
.L_2021:
        /*2f64*/ 	.byte	0x04, 0x12
        /*2f66*/ 	.short	(.L_2023 - .L_2022)
	.align		4
.L_2022:
        /*2f68*/ 	.word	index@(_Z16gpukernelCLMWNr3ILi1ELi32ELi16EEvPdS0_S0_iii)
        /*2f6c*/ 	.word	0x00000000


	//----- nvinfo : EIATTR_MIN_STACK_SIZE
	.align		4
.L_2023:
        /*2f70*/ 	.byte	0x04, 0x12
        /*2f72*/ 	.short	(.L_2025 - .L_2024)
	.align		4
.L_2024:
        /*2f74*/ 	.word	index@(_Z16gpukernelCLMWNr3ILi1ELi32ELi8EEvPdS0_S0_iii)
        /*2f78*/ 	.word	0x00000000


	//----- nvinfo : EIATTR_MIN_STACK_SIZE
	.align		4
.L_2025:
        /*2f7c*/ 	.byte	0x04, 0x12
        /*2f7e*/ 	.short	(.L_2027 - .L_2026)
	.align		4
.L_2026:
        /*2f80*/ 	.word	index@(_Z16gpukernelCLMWNr3ILi1ELi32ELi4EEvPdS0_S0_iii)
        /*2f84*/ 	.word	0x00000000


	//----- nvinfo : EIATTR_MIN_STACK_SIZE
	.align		4
.L_2027:
        /*2f88*/ 	.byte	0x04, 0x12
        /*2f8a*/ 	.short	(.L_2029 - .L_2028)
	.align		4
.L_2028:
        /*2f8c*/ 	.word	index@(_Z16gpukernelCLMWNr3ILi1ELi32ELi2EEvPdS0_S0_iii)
        /*2f90*/ 	.word	0x00000000


	//----- nvinfo : EIATTR_MIN_STACK_SIZE
	.align		4
.L_2029:
        /*2f94*/ 	.byte	0x04, 0x12
        /*2f96*/ 	.short	(.L_2031 - .L_2030)
	.align		4
.L_2030:
        /*2f98*/ 	.word	index@(_Z16gpukernelCLMWNr3ILi1ELi32ELi1EEvPdS0_S0_iii)
        /*2f9c*/ 	.word	0x00000000


	//----- nvinfo : EIATTR_MIN_STACK_SIZE
	.align		4
.L_2031:
        /*2fa0*/ 	.byte	0x04, 0x12
        /*2fa2*/ 	.short	(.L_2033 - .L_2032)
	.align		4
.L_2032:
        /*2fa4*/ 	.word	index@(_Z16gpukernelCLMWNr3ILi1ELi16ELi16EEvPdS0_S0_iii)
        /*2fa8*/ 	.word	0x00000000


	//----- nvinfo : EIATTR_MIN_STACK_SIZE
	.align		4
.L_2033:
        /*2fac*/ 	.byte	0x04, 0x12
        /*2fae*/ 	.short	(.L_2035 - .L_2034)
	.align		4
.L_2034:
        /*2fb0*/ 	.word	index@(_Z16gpukernelCLMWNr3ILi1ELi16ELi8EEvPdS0_S0_iii)
        /*2fb4*/ 	.word	0x00000000


	//----- nvinfo : EIATTR_MIN_STACK_SIZE
	.align		4
.L_2035:
        /*2fb8*/ 	.byte	0x04, 0x12
        /*2fba*/ 	.short	(.L_2037 - .L_2036)
	.align		4
.L_2036:
        /*2fbc*/ 	.word	index@(_Z16gpukernelCLMWNr3ILi1ELi16ELi4EEvPdS0_S0_iii)
        /*2fc0*/ 	.word	0x00000000


	//----- nvinfo : EIATTR_MIN_STACK_SIZE
	.align		4
.L_2037:
        /*2fc4*/ 	.byte	0x04, 0x12
        /*2fc6*/ 	.short	(.L_2039 - .L_2038)
	.align		4
.L_2038:
        /*2fc8*/ 	.word	index@(_Z16gpukernelCLMWNr3ILi1ELi16ELi2EEvPdS0_S0_iii)
        /*2fcc*/ 	.word	0x00000000


	//----- nvinfo : EIATTR_MIN_STACK_SIZE
	.align		4
.L_2039:
        /*2fd0*/ 	.byte	0x04, 0x12
        /*2fd2*/ 	.short	(.L_2041 - .L_2040)
	.align		4
.L_2040:
        /*2fd4*/ 	.word	index@(_Z16gpukernelCLMWNr3ILi1ELi16ELi1EEvPdS0_S0_iii)
        /*2fd8*/ 	.word	0x00000000


	//----- nvinfo : EIATTR_MIN_STACK_SIZE
	.align		4
.L_2041:
        /*2fdc*/ 	.byte	0x04, 0x12
        /*2fde*/ 	.short	(.L_2043 - .L_2042)
	.align		4
.L_2042:
        /*2fe0*/ 	.word	index@(_Z16gpukernelCLMWNr3ILi1ELi8ELi8EEvPdS0_S0_iii)
        /*2fe4*/ 	.word	0x00000000


	//----- nvinfo : EIATTR_MIN_STACK_SIZE
	.align		4
.L_2043:
        /*2fe8*/ 	.byte	0x04, 0x12
        /*2fea*/ 	.short	(.L_2045 - .L_2044)
	.align		4
.L_2044:
        /*2fec*/ 	.word	index@(_Z16gpukernelCLMWNr3ILi1ELi8ELi4EEvPdS0_S0_iii)
        /*2ff0*/ 	.word	0x00000000


	//----- nvinfo : EIATTR_MIN_STACK_SIZE
	.align		4
.L_2045:
        /*2ff4*/ 	.byte	0x04, 0x12
        /*2ff6*/ 	.short	(.L_2047 - .L_2046)
	.align		4
.L_2046:
        /*2ff8*/ 	.word	index@(_Z16gpukernelCLMWNr3ILi1ELi8ELi2EEvPdS0_S0_iii)
        /*2ffc*/ 	.word	0x00000000


	//----- nvinfo : EIATTR_MIN_STACK_SIZE
	.align		4
.L_2047:
        /*3000*/ 	.byte	0x04, 0x12
        /*3002*/ 	.short	(.L_2049 - .L_2048)
	.align		4
.L_2048:
        /*3004*/ 	.word	index@(_Z16gpukernelCLMWNr3ILi1ELi8ELi1EEvPdS0_S0_iii)
        /*3008*/ 	.word	0x00000000


	//----- nvinfo : EIATTR_MIN_STACK_SIZE
	.align		4
.L_2049:
        /*300c*/ 	.byte	0x04, 0x12
        /*300e*/ 	.short	(.L_2051 - .L_2050)
	.align		4
.L_2050:
        /*3010*/ 	.word	index@(_Z16gpukernelCLMWNr3ILi1ELi4ELi4EEvPdS0_S0_iii)
        /*3014*/ 	.word	0x00000000


	//----- nvinfo : EIATTR_MIN_STACK_SIZE
	.align		4
.L_2051:
        /*3018*/ 	.byte	0x04, 0x12
        /*301a*/ 	.short	(.L_2053 - .L_2052)
	.align		4
.L_2052:
        /*301c*/ 	.word	index@(_Z16gpukernelCLMWNr3ILi1ELi4ELi2EEvPdS0_S0_iii)
        /*3020*/ 	.word	0x00000000


	//----- nvinfo : EIATTR_MIN_STACK_SIZE
	.align		4
.L_2053:
        /*3024*/ 	.byte	0x04, 0x12
        /*3026*/ 	.short	(.L_2055 - .L_2054)
	.align		4
.L_2054:
        /*3028*/ 	.word	index@(_Z16gpukernelCLMWNr3ILi1ELi4ELi1EEvPdS0_S0_iii)
        /*302c*/ 	.word	0x00000000


	//----- nvinfo : EIATTR_MIN_STACK_SIZE
	.align		4
.L_2055:
        /*3030*/ 	.byte	0x04, 0x12
        /*3032*/ 	.short	(.L_2057 - .L_2056)
	.align		4
.L_2056:
        /*3034*/ 	.word	index@(_Z16gpukernelCLMWNr3ILi1ELi2ELi2EEvPdS0_S0_iii)
        /*3038*/ 	.word	0x00000000


	//----- nvinfo : EIATTR_MIN_STACK_SIZE
	.align		4
.L_2057:
        /*303c*/ 	.byte	0x04, 0x12
        /*303e*/ 	.short	(.L_2059 - .L_2058)
	.align		4
.L_2058:
        /*3040*/ 	.word	index@(_Z16gpukernelCLMWNr3ILi1ELi2ELi1EEvPdS0_S0_iii)
        /*3044*/ 	.word	0x00000000


	//----- nvinfo : EIATTR_MIN_STACK_SIZE
	.align		4
.L_2059:
        /*3048*/ 	.byte	0x04, 0x12
        /*304a*/ 	.short	(.L_2061 - .L_2060)
	.align		4
.L_2060:
        /*304c*/ 	.word	index@(_Z16gpukernelCLMWNr3ILi2ELi32ELi32EEvPdS0_S0_iii)
        /*3050*/ 	.word	0x00000000


	//----- nvinfo : EIATTR_MIN_STACK_SIZE
	.align		4
.L_2061:
        /*3054*/ 	.byte	0x04, 0x12
        /*3056*/ 	.short	(.L_2063 - .L_2062)
	.align		4
.L_2062:
        /*3058*/ 	.word	index@(_Z16gpukernelCLMWNr3ILi2ELi32ELi16EEvPdS0_S0_iii)
        /*305c*/ 	.word	0x00000000


	//----- nvinfo : EIATTR_MIN_STACK_SIZE
	.align		4
.L_2063:
        /*3060*/ 	.byte	0x04, 0x12
        /*3062*/ 	.short	(.L_2065 - .L_2064)
	.align		4
.L_2064:
        /*3064*/ 	.word	index@(_Z16gpukernelCLMWNr3ILi2ELi32ELi8EEvPdS0_S0_iii)
        /*3068*/ 	.word	0x00000000


	//----- nvinfo : EIATTR_MIN_STACK_SIZE
	.align		4
.L_2065:
        /*306c*/ 	.byte	0x04, 0x12
        /*306e*/ 	.short	(.L_2067 - .L_2066)
	.align		4
.L_2066:
        /*3070*/ 	.word	index@(_Z16gpukernelCLMWNr3ILi2ELi32ELi4EEvPdS0_S0_iii)
        /*3074*/ 	.word	0x00000000


	//----- nvinfo : EIATTR_MIN_STACK_SIZE
	.align		4
.L_2067:
        /*3078*/ 	.byte	0x04, 0x12
        /*307a*/ 	.short	(.L_2069 - .L_2068)
	.align		4
.L_2068:
        /*307c*/ 	.word	index@(_Z16gpukernelCLMWNr3ILi2ELi32ELi2EEvPdS0_S0_iii)
        /*3080*/ 	.word	0x00000000


	//----- nvinfo : EIATTR_MIN_STACK_SIZE
	.align		4
.L_2069:
        /*3084*/ 	.byte	0x04, 0x12
        /*3086*/ 	.short	(.L_2071 - .L_2070)
	.align		4
.L_2070:
        /*3088*/ 	.word	index@(_Z16gpukernelCLMWNr3ILi2ELi32ELi1EEvPdS0_S0_iii)
        /*308c*/ 	.word	0x00000000


	//----- nvinfo : EIATTR_MIN_STACK_SIZE
	.align		4
.L_2071:
        /*3090*/ 	.byte	0x04, 0x12
        /*3092*/ 	.short	(.L_2073 - .L_2072)
	.align		4
.L_2072:
        /*3094*/ 	.word	index@(_Z16gpukernelCLMWNr3ILi2ELi16ELi16EEvPdS0_S0_iii)
        /*3098*/ 	.word	0x00000000


	//----- nvinfo : EIATTR_MIN_STACK_SIZE
	.align		4
.L_2073:
        /*309c*/ 	.byte	0x04, 0x12
        /*309e*/ 	.short	(.L_2075 - .L_2074)
	.align		4
.L_2074:
        /*30a0*/ 	.word	index@(_Z16gpukernelCLMWNr3ILi2ELi16ELi8EEvPdS0_S0_iii)
        /*30a4*/ 	.word	0x00000000


	//----- nvinfo : EIATTR_MIN_STACK_SIZE
	.align		4
.L_2075:
        /*30a8*/ 	.byte	0x04, 0x12
        /*30aa*/ 	.short	(.L_2077 - .L_2076)
	.align		4
.L_2076:
        /*30ac*/ 	.word	index@(_Z16gpukernelCLMWNr3ILi2ELi16ELi4EEvPdS0_S0_iii)
        /*30b0*/ 	.word	0x00000000


	//----- nvinfo : EIATTR_MIN_STACK_SIZE
	.align		4
.L_2077:
        /*30b4*/ 	.byte	0x04, 0x12
        /*30b6*/ 	.short	(.L_2079 - .L_2078)
	.align		4
.L_2078:
        /*30b8*/ 	.word	index@(_Z16gpukernelCLMWNr3ILi2ELi16ELi2EEvPdS0_S0_iii)
        /*30bc*/ 	.word	0x00000000


	//----- nvinfo : EIATTR_MIN_STACK_SIZE
	.align		4
.L_2079:
        /*30c0*/ 	.byte	0x04, 0x12
        /*30c2*/ 	.short	(.L_2081 - .L_2080)
	.align		4
.L_2080:
        /*30c4*/ 	.word	index@(_Z16gpukernelCLMWNr3ILi2ELi16ELi1EEvPdS0_S0_iii)
        /*30c8*/ 	.word	0x00000000


	//----- nvinfo : EIATTR_MIN_STACK_SIZE
	.align		4
.L_2081:
        /*30cc*/ 	.byte	0x04, 0x12
        /*30ce*/ 	.short	(.L_2083 - .L_2082)
	.align		4
.L_2082:
        /*30d0*/ 	.word	index@(_Z16gpukernelCLMWNr3ILi2ELi8ELi8EEvPdS0_S0_iii)
        /*30d4*/ 	.word	0x00000000


	//----- nvinfo : EIATTR_MIN_STACK_SIZE
	.align		4
.L_2083:
        /*30d8*/ 	.byte	0x04, 0x12
        /*30da*/ 	.short	(.L_2085 - .L_2084)
	.align		4
.L_2084:
        /*30dc*/ 	.word	index@(_Z16gpukernelCLMWNr3ILi2ELi8ELi4EEvPdS0_S0_iii)
        /*30e0*/ 	.word	0x00000000


	//----- nvinfo : EIATTR_MIN_STACK_SIZE
	.align		4
.L_2085:
        /*30e4*/ 	.byte	0x04, 0x12
        /*30e6*/ 	.short	(.L_2087 - .L_2086)
	.align		4
.L_2086:
        /*30e8*/ 	.word	index@(_Z16gpukernelCLMWNr3ILi2ELi8ELi2EEvPdS0_S0_iii)
        /*30ec*/ 	.word	0x00000000


	//----- nvinfo : EIATTR_MIN_STACK_SIZE
	.align		4
.L_2087:
        /*30f0*/ 	.byte	0x04, 0x12
        /*30f2*/ 	.short	(.L_2089 - .L_2088)
	.align		4
.L_2088:
        /*30f4*/ 	.word	index@(_Z16gpukernelCLMWNr3ILi2ELi8ELi1EEvPdS0_S0_iii)
        /*30f8*/ 	.word	0x00000000


	//----- nvinfo : EIATTR_MIN_STACK_SIZE
	.align		4
.L_2089:
        /*30fc*/ 	.byte	0x04, 0x12
        /*30fe*/ 	.short	(.L_2091 - .L_2090)
	.align		4
.L_2090:
        /*3100*/ 	.word	index@(_Z16gpukernelCLMWNr3ILi2ELi4ELi4EEvPdS0_S0_iii)
        /*3104*/ 	.word	0x00000000


	//----- nvinfo : EIATTR_MIN_STACK_SIZE
	.align		4
.L_2091:
        /*3108*/ 	.byte	0x04, 0x12
        /*310a*/ 	.short	(.L_2093 - .L_2092)
	.align		4
.L_2092:
        /*310c*/ 	.word	index@(_Z16gpukernelCLMWNr3ILi2ELi4ELi2EEvPdS0_S0_iii)
        /*3110*/ 	.word	0x00000000


	//----- nvinfo : EIATTR_MIN_STACK_SIZE
	.align		4
.L_2093:
        /*3114*/ 	.byte	0x04, 0x12
        /*3116*/ 	.short	(.L_2095 - .L_2094)
	.align		4
.L_2094:
        /*3118*/ 	.word	index@(_Z16gpukernelCLMWNr3ILi2ELi4ELi1EEvPdS0_S0_iii)
        /*311c*/ 	.word	0x00000000


	//----- nvinfo : EIATTR_MIN_STACK_SIZE
	.align		4
.L_2095:
        /*3120*/ 	.byte	0x04, 0x12
        /*3122*/ 	.short	(.L_2097 - .L_2096)
	.align		4
.L_2096:
        /*3124*/ 	.word	index@(_Z16gpukernelCLMWNr3ILi2ELi2ELi2EEvPdS0_S0_iii)
        /*3128*/ 	.word	0x00000000


	//----- nvinfo : EIATTR_MIN_STACK_SIZE
	.align		4
.L_2097:
        /*312c*/ 	.byte	0x04, 0x12
        /*312e*/ 	.short	(.L_2099 - .L_2098)
	.align		4
.L_2098:
        /*3130*/ 	.word	index@(_Z16gpukernelCLMWNr3ILi2ELi2ELi1EEvPdS0_S0_iii)
        /*3134*/ 	.word	0x00000000


	//----- nvinfo : EIATTR_MIN_STACK_SIZE
	.align		4
.L_2099:
        /*3138*/ 	.byte	0x04, 0x12
        /*313a*/ 	.short	(.L_2101 - .L_2100)
	.align		4
.L_2100:
        /*313c*/ 	.word	index@(_Z16gpukernelCLMWNr3ILi4ELi32ELi32EEvPdS0_S0_iii)
        /*3140*/ 	.word	0x00000000


	//----- nvinfo : EIATTR_MIN_STACK_SIZE
	.align		4
.L_2101:
        /*3144*/ 	.byte	0x04, 0x12
        /*3146*/ 	.short	(.L_2103 - .L_2102)
	.align		4
.L_2102:
        /*3148*/ 	.word	index@(_Z16gpukernelCLMWNr3ILi4ELi32ELi16EEvPdS0_S0_iii)
        /*314c*/ 	.word	0x00000000


	//----- nvinfo : EIATTR_MIN_STACK_SIZE
	.align		4
.L_2103:
        /*3150*/ 	.byte	0x04, 0x12
        /*3152*/ 	.short	(.L_2105 - .L_2104)
	.align		4
.L_2104:
        /*3154*/ 	.word	index@(_Z16gpukernelCLMWNr3ILi4ELi32ELi8EEvPdS0_S0_iii)
        /*3158*/ 	.word	0x00000000


	//----- nvinfo : EIATTR_MIN_STACK_SIZE
	.align		4
.L_2105:
        /*315c*/ 	.byte	0x04, 0x12
        /*315e*/ 	.short	(.L_2107 - .L_2106)
	.align		4
.L_2106:
        /*3160*/ 	.word	index@(_Z16gpukernelCLMWNr3ILi4ELi32ELi4EEvPdS0_S0_iii)
        /*3164*/ 	.word	0x00000000


	//----- nvinfo : EIATTR_MIN_STACK_SIZE
	.align		4
.L_2107:
        /*3168*/ 	.byte	0x04, 0x12
        /*316a*/ 	.short	(.L_2109 - .L_2108)
	.align		4
.L_2108:
        /*316c*/ 	.word	index@(_Z16gpukernelCLMWNr3ILi4ELi32ELi2EEvPdS0_S0_iii)
        /*3170*/ 	.word	0x00000000


	//----- nvinfo : EIATTR_MIN_STACK_SIZE
	.align		4
.L_2109:
        /*3174*/ 	.byte	0x04, 0x12
        /*3176*/ 	.short	(.L_2111 - .L_2110)
	.align		4
.L_2110:
        /*3178*/ 	.word	index@(_Z16gpukernelCLMWNr3ILi4ELi32ELi1EEvPdS0_S0_iii)
        /*317c*/ 	.word	0x00000000


	//----- nvinfo : EIATTR_MIN_STACK_SIZE
	.align		4
.L_2111:
        /*3180*/ 	.byte	0x04, 0x12
        /*3182*/ 	.short	(.L_2113 - .L_2112)
	.align		4
.L_2112:
        /*3184*/ 	.word	index@(_Z16gpukernelCLMWNr3ILi4ELi16ELi16EEvPdS0_S0_iii)
        /*3188*/ 	.word	0x00000000


	//----- nvinfo : EIATTR_MIN_STACK_SIZE
	.align		4
.L_2113:
        /*318c*/ 	.byte	0x04, 0x12
        /*318e*/ 	.short	(.L_2115 - .L_2114)
	.align		4
.L_2114:
        /*3190*/ 	.word	index@(_Z16gpukernelCLMWNr3ILi4ELi16ELi8EEvPdS0_S0_iii)
        /*3194*/ 	.word	0x00000000


	//----- nvinfo : EIATTR_MIN_STACK_SIZE
	.align		4
.L_2115:
        /*3198*/ 	.byte	0x04, 0x12
        /*319a*/ 	.short	(.L_2117 - .L_2116)
	.align		4
.L_2116:
        /*319c*/ 	.word	index@(_Z16gpukernelCLMWNr3ILi4ELi16ELi4EEvPdS0_S0_iii)
        /*31a0*/ 	.word	0x00000000


	//----- nvinfo : EIATTR_MIN_STACK_SIZE
	.align		4
.L_2117:
        /*31a4*/ 	.byte	0x04, 0x12
        /*31a6*/ 	.short	(.L_2119 - .L_2118)
	.align		4
.L_2118:
        /*31a8*/ 	.word	index@(_Z16gpukernelCLMWNr3ILi4ELi16ELi2EEvPdS0_S0_iii)
        /*31ac*/ 	.word	0x00000000


	//----- nvinfo : EIATTR_MIN_STACK_SIZE
	.align		4
.L_2119:
        /*31b0*/ 	.byte	0x04, 0x12
        /*31b2*/ 	.short	(.L_2121 - .L_2120)
	.align		4
.L_2120:
        /*31b4*/ 	.word	index@(_Z16gpukernelCLMWNr3ILi4ELi16ELi1EEvPdS0_S0_iii)
        /*31b8*/ 	.word	0x00000000


	//----- nvinfo : EIATTR_MIN_STACK_SIZE
	.align		4
.L_2121:
        /*31bc*/ 	.byte	0x04, 0x12
        /*31be*/ 	.short	(.L_2123 - .L_2122)
	.align		4
.L_2122:
        /*31c0*/ 	.word	index@(_Z16gpukernelCLMWNr3ILi4ELi8ELi8EEvPdS0_S0_iii)
        /*31c4*/ 	.word	0x00000000


	//----- nvinfo : EIATTR_MIN_STACK_SIZE
	.align		4
.L_2123:
        /*31c8*/ 	.byte	0x04, 0x12
        /*31ca*/ 	.short	(.L_2125 - .L_2124)
	.align		4
.L_2124:
        /*31cc*/ 	.word	index@(_Z16gpukernelCLMWNr3ILi4ELi8ELi4EEvPdS0_S0_iii)
        /*31d0*/ 	.word	0x00000000


	//----- nvinfo : EIATTR_MIN_STACK_SIZE
	.align		4
.L_2125:
        /*31d4*/ 	.byte	0x04, 0x12
        /*31d6*/ 	.short	(.L_2127 - .L_2126)
	.align		4
.L_2126:
        /*31d8*/ 	.word	index@(_Z16gpukernelCLMWNr3ILi4ELi8ELi2EEvPdS0_S0_iii)
        /*31dc*/ 	.word	0x00000000


	//----- nvinfo : EIATTR_MIN_STACK_SIZE
	.align		4
.L_2127:
        /*31e0*/ 	.byte	0x04, 0x12
        /*31e2*/ 	.short	(.L_2129 - .L_2128)
	.align		4
.L_2128:
        /*31e4*/ 	.word	index@(_Z16gpukernelCLMWNr3ILi4ELi8ELi1EEvPdS0_S0_iii)
        /*31e8*/ 	.word	0x00000000


	//----- nvinfo : EIATTR_MIN_STACK_SIZE
	.align		4
.L_2129:
        /*31ec*/ 	.byte	0x04, 0x12
        /*31ee*/ 	.short	(.L_2131 - .L_2130)
	.align		4
.L_2130:
        /*31f0*/ 	.word	index@(_Z16gpukernelCLMWNr3ILi4ELi4ELi4EEvPdS0_S0_iii)
        /*31f4*/ 	.word	0x00000000


	//----- nvinfo : EIATTR_MIN_STACK_SIZE
	.align		4
.L_2131:
        /*31f8*/ 	.byte	0x04, 0x12
        /*31fa*/ 	.short	(.L_2133 - .L_2132)
	.align		4
.L_2132:
        /*31fc*/ 	.word	index@(_Z16gpukernelCLMWNr3ILi4ELi4ELi2EEvPdS0_S0_iii)
        /*3200*/ 	.word	0x00000000


	//----- nvinfo : EIATTR_MIN_STACK_SIZE
	.align		4
.L_2133:
        /*3204*/ 	.byte	0x04, 0x12
        /*3206*/ 	.short	(.L_2135 - .L_2134)
	.align		4
.L_2134:
        /*3208*/ 	.word	index@(_Z16gpukernelCLMWNr3ILi4ELi4ELi1EEvPdS0_S0_iii)
        /*320c*/ 	.word	0x00000000


	//----- nvinfo : EIATTR_MIN_STACK_SIZE
	.align		4
.L_2135:
        /*3210*/ 	.byte	0x04, 0x12
        /*3212*/ 	.short	(.L_2137 - .L_2136)
	.align		4
.L_2136:
        /*3214*/ 	.word	index@(_Z16gpukernelCLMWNr3ILi4ELi2ELi2EEvPdS0_S0_iii)
        /*3218*/ 	.word	0x00000000


	//----- nvinfo : EIATTR_MIN_STACK_SIZE
	.align		4
.L_2137:
        /*321c*/ 	.byte	0x04, 0x12
        /*321e*/ 	.short	(.L_2139 - .L_2138)
	.align		4
.L_2138:
        /*3220*/ 	.word	index@(_Z16gpukernelCLMWNr3ILi4ELi2ELi1EEvPdS0_S0_iii)
        /*3224*/ 	.word	0x00000000


	//----- nvinfo : EIATTR_MIN_STACK_SIZE
	.align		4
.L_2139:
        /*3228*/ 	.byte	0x04, 0x12
        /*322a*/ 	.short	(.L_2141 - .L_2140)
	.align		4
.L_2140:
        /*322c*/ 	.word	index@(_Z16gpukernelCLMWNr3ILi8ELi32ELi32EEvPdS0_S0_iii)
        /*3230*/ 	.word	0x00000000


	//----- nvinfo : EIATTR_MIN_STACK_SIZE
	.align		4
.L_2141:
        /*3234*/ 	.byte	0x04, 0x12
        /*3236*/ 	.short	(.L_2143 - .L_2142)
	.align		4
.L_2142:
        /*3238*/ 	.word	index@(_Z16gpukernelCLMWNr3ILi8ELi32ELi16EEvPdS0_S0_iii)
        /*323c*/ 	.word	0x00000000


	//----- nvinfo : EIATTR_MIN_STACK_SIZE
	.align		4
.L_2143:
        /*3240*/ 	.byte	0x04, 0x12
        /*3242*/ 	.short	(.L_2145 - .L_2144)
	.align		4
.L_2144:
        /*3244*/ 	.word	index@(_Z16gpukernelCLMWNr3ILi8ELi32ELi8EEvPdS0_S0_iii)
        /*3248*/ 	.word	0x00000000


	//----- nvinfo : EIATTR_MIN_STACK_SIZE
	.align		4
.L_2145:
        /*324c*/ 	.byte	0x04, 0x12
        /*324e*/ 	.short	(.L_2147 - .L_2146)
	.align		4
.L_2146:
        /*3250*/ 	.word	index@(_Z16gpukernelCLMWNr3ILi8ELi32ELi4EEvPdS0_S0_iii)
        /*3254*/ 	.word	0x00000000


	//----- nvinfo : EIATTR_MIN_STACK_SIZE
	.align		4
.L_2147:
        /*3258*/ 	.byte	0x04, 0x12
        /*325a*/ 	.short	(.L_2149 - .L_2148)
	.align		4
.L_2148:
        /*325c*/ 	.word	index@(_Z16gpukernelCLMWNr3ILi8ELi32ELi2EEvPdS0_S0_iii)
        /*3260*/ 	.word	0x00000000


	//----- nvinfo : EIATTR_MIN_STACK_SIZE
	.align		4
.L_2149:
        /*3264*/ 	.byte	0x04, 0x12
        /*3266*/ 	.short	(.L_2151 - .L_2150)
	.align		4
.L_2150:
        /*3268*/ 	.word	index@(_Z16gpukernelCLMWNr3ILi8ELi32ELi1EEvPdS0_S0_iii)
        /*326c*/ 	.word	0x00000000


	//----- nvinfo : EIATTR_MIN_STACK_SIZE
	.align		4
.L_2151:
        /*3270*/ 	.byte	0x04, 0x12
        /*3272*/ 	.short	(.L_2153 - .L_2152)
	.align		4
.L_2152:
        /*3274*/ 	.word	index@(_Z16gpukernelCLMWNr3ILi8ELi16ELi16EEvPdS0_S0_iii)
        /*3278*/ 	.word	0x00000000


	//----- nvinfo : EIATTR_MIN_STACK_SIZE
	.align		4
.L_2153:
        /*327c*/ 	.byte	0x04, 0x12
        /*327e*/ 	.short	(.L_2155 - .L_2154)
	.align		4
.L_2154:
        /*3280*/ 	.word	index@(_Z16gpukernelCLMWNr3ILi8ELi16ELi8EEvPdS0_S0_iii)
        /*3284*/ 	.word	0x00000000


	//----- nvinfo : EIATTR_MIN_STACK_SIZE
	.align		4
.L_2155:
        /*3288*/ 	.byte	0x04, 0x12
        /*328a*/ 	.short	(.L_2157 - .L_2156)
	.align		4
.L_2156:
        /*328c*/ 	.word	index@(_Z16gpukernelCLMWNr3ILi8ELi16ELi4EEvPdS0_S0_iii)
        /*3290*/ 	.word	0x00000000


	//----- nvinfo : EIATTR_MIN_STACK_SIZE
	.align		4
.L_2157:
        /*3294*/ 	.byte	0x04, 0x12
        /*3296*/ 	.short	(.L_2159 - .L_2158)
	.align		4
.L_2158:
        /*3298*/ 	.word	index@(_Z16gpukernelCLMWNr3ILi8ELi16ELi2EEvPdS0_S0_iii)
        /*329c*/ 	.word	0x00000000


	//----- nvinfo : EIATTR_MIN_STACK_SIZE
	.align		4
.L_2159:
        /*32a0*/ 	.byte	0x04, 0x12
        /*32a2*/ 	.short	(.L_2161 - .L_2160)
	.align		4
.L_2160:
        /*32a4*/ 	.word	index@(_Z16gpukernelCLMWNr3ILi8ELi16ELi1EEvPdS0_S0_iii)
        /*32a8*/ 	.word	0x00000000


	//----- nvinfo : EIATTR_MIN_STACK_SIZE
	.align		4
.L_2161:
        /*32ac*/ 	.byte	0x04, 0x12
        /*32ae*/ 	.short	(.L_2163 - .L_2162)
	.align		4
.L_2162:
        /*32b0*/ 	.word	index@(_Z16gpukernelCLMWNr3ILi8ELi8ELi8EEvPdS0_S0_iii)
        /*32b4*/ 	.word	0x00000000


	//----- nvinfo : EIATTR_MIN_STACK_SIZE
	.align		4
.L_2163:
        /*32b8*/ 	.byte	0x04, 0x12
        /*32ba*/ 	.short	(.L_2165 - .L_2164)
	.align		4
.L_2164:
        /*32bc*/ 	.word	index@(_Z16gpukernelCLMWNr3ILi8ELi8ELi4EEvPdS0_S0_iii)
        /*32c0*/ 	.word	0x00000000


	//----- nvinfo : EIATTR_MIN_STACK_SIZE
	.align		4
.L_2165:
        /*32c4*/ 	.byte	0x04, 0x12
        /*32c6*/ 	.short	(.L_2167 - .L_2166)
	.align		4
.L_2166:
        /*32c8*/ 	.word	index@(_Z16gpukernelCLMWNr3ILi8ELi8ELi2EEvPdS0_S0_iii)
        /*32cc*/ 	.word	0x00000000


	//----- nvinfo : EIATTR_MIN_STACK_SIZE
	.align		4
.L_2167:
        /*32d0*/ 	.byte	0x04, 0x12
        /*32d2*/ 	.short	(.L_2169 - .L_2168)
	.align		4
.L_2168:
        /*32d4*/ 	.word	index@(_Z16gpukernelCLMWNr3ILi8ELi8ELi1EEvPdS0_S0_iii)
        /*32d8*/ 	.word	0x00000000


	//----- nvinfo : EIATTR_MIN_STACK_SIZE
	.align		4
.L_2169:
        /*32dc*/ 	.byte	0x04, 0x12
        /*32de*/ 	.short	(.L_2171 - .L_2170)
	.align		4
.L_2170:
        /*32e0*/ 	.word	index@(_Z16gpukernelCLMWNr3ILi8ELi4ELi4EEvPdS0_S0_iii)
        /*32e4*/ 	.word	0x00000000


	//----- nvinfo : EIATTR_MIN_STACK_SIZE
	.align		4
.L_2171:
        /*32e8*/ 	.byte	0x04, 0x12
        /*32ea*/ 	.short	(.L_2173 - .L_2172)
	.align		4
.L_2172:
        /*32ec*/ 	.word	index@(_Z16gpukernelCLMWNr3ILi8ELi4ELi2EEvPdS0_S0_iii)
        /*32f0*/ 	.word	0x00000000


	//----- nvinfo : EIATTR_MIN_STACK_SIZE
	.align		4
.L_2173:
        /*32f4*/ 	.byte	0x04, 0x12
        /*32f6*/ 	.short	(.L_2175 - .L_2174)
	.align		4
.L_2174:
        /*32f8*/ 	.word	index@(_Z16gpukernelCLMWNr3ILi8ELi4ELi1EEvPdS0_S0_iii)
        /*32fc*/ 	.word	0x00000000


	//----- nvinfo : EIATTR_MIN_STACK_SIZE
	.align		4
.L_2175:
        /*3300*/ 	.byte	0x04, 0x12
        /*3302*/ 	.short	(.L_2177 - .L_2176)
	.align		4
.L_2176:
        /*3304*/ 	.word	index@(_Z16gpukernelCLMWNr3ILi8ELi2ELi2EEvPdS0_S0_iii)
        /*3308*/ 	.word	0x00000000


	//----- nvinfo : EIATTR_MIN_STACK_SIZE
	.align		4
.L_2177:
        /*330c*/ 	.byte	0x04, 0x12
        /*330e*/ 	.short	(.L_2179 - .L_2178)
	.align		4
.L_2178:
        /*3310*/ 	.word	index@(_Z16gpukernelCLMWNr3ILi8ELi2ELi1EEvPdS0_S0_iii)
        /*3314*/ 	.word	0x00000000


	//----- nvinfo : EIATTR_MIN_STACK_SIZE
	.align		4
.L_2179:
        /*3318*/ 	.byte	0x04, 0x12
        /*331a*/ 	.short	(.L_2181 - .L_2180)
	.align		4
.L_2180:
        /*331c*/ 	.word	index@(_Z16gpukernelCLMWNr3ILi16ELi32ELi32EEvPdS0_S0_iii)
        /*3320*/ 	.word	0x00000000


	//----- nvinfo : EIATTR_MIN_STACK_SIZE
	.align		4
.L_2181:
        /*3324*/ 	.byte	0x04, 0x12
        /*3326*/ 	.short	(.L_2183 - .L_2182)
	.align		4
.L_2182:
        /*3328*/ 	.word	index@(_Z16gpukernelCLMWNr3ILi16ELi32ELi16EEvPdS0_S0_iii)
        /*332c*/ 	.word	0x00000000


	//----- nvinfo : EIATTR_MIN_STACK_SIZE
	.align		4
.L_2183:
        /*3330*/ 	.byte	0x04, 0x12
        /*3332*/ 	.short	(.L_2185 - .L_2184)
	.align		4
.L_2184:
        /*3334*/ 	.word	index@(_Z16gpukernelCLMWNr3ILi16ELi32ELi8EEvPdS0_S0_iii)
        /*3338*/ 	.word	0x00000000


	//----- nvinfo : EIATTR_MIN_STACK_SIZE
	.align		4
.L_2185:
        /*333c*/ 	.byte	0x04, 0x12
        /*333e*/ 	.short	(.L_2187 - .L_2186)
	.align		4
.L_2186:
        /*3340*/ 	.word	index@(_Z16gpukernelCLMWNr3ILi16ELi32ELi4EEvPdS0_S0_iii)
        /*3344*/ 	.word	0x00000000


	//----- nvinfo : EIATTR_MIN_STACK_SIZE
	.align		4
.L_2187:
        /*3348*/ 	.byte	0x04, 0x12
        /*334a*/ 	.short	(.L_2189 - .L_2188)
	.align		4
.L_2188:
        /*334c*/ 	.word	index@(_Z16gpukernelCLMWNr3ILi16ELi32ELi2EEvPdS0_S0_iii)
        /*3350*/ 	.word	0x00000000


	//----- nvinfo : EIATTR_MIN_STACK_SIZE
	.align		4
.L_2189:
        /*3354*/ 	.byte	0x04, 0x12
        /*3356*/ 	.short	(.L_2191 - .L_2190)
	.align		4
.L_2190:
        /*3358*/ 	.word	index@(_Z16gpukernelCLMWNr3ILi16ELi32ELi1EEvPdS0_S0_iii)
        /*335c*/ 	.word	0x00000000


	//----- nvinfo : EIATTR_MIN_STACK_SIZE
	.align		4
.L_2191:
        /*3360*/ 	.byte	0x04, 0x12
        /*3362*/ 	.short	(.L_2193 - .L_2192)
	.align		4
.L_2192:
        /*3364*/ 	.word	index@(_Z16gpukernelCLMWNr3ILi16ELi16ELi16EEvPdS0_S0_iii)
        /*3368*/ 	.word	0x00000000


	//----- nvinfo : EIATTR_MIN_STACK_SIZE
	.align		4
.L_2193:
        /*336c*/ 	.byte	0x04, 0x12
        /*336e*/ 	.short	(.L_2195 - .L_2194)
	.align		4
.L_2194:
        /*3370*/ 	.word	index@(_Z16gpukernelCLMWNr3ILi16ELi16ELi8EEvPdS0_S0_iii)
        /*3374*/ 	.word	0x00000000


	//----- nvinfo : EIATTR_MIN_STACK_SIZE
	.align		4
.L_2195:
        /*3378*/ 	.byte	0x04, 0x12
        /*337a*/ 	.short	(.L_2197 - .L_2196)
	.align		4
.L_2196:
        /*337c*/ 	.word	index@(_Z16gpukernelCLMWNr3ILi16ELi16ELi4EEvPdS0_S0_iii)
        /*3380*/ 	.word	0x00000000


	//----- nvinfo : EIATTR_MIN_STACK_SIZE
	.align		4
.L_2197:
        /*3384*/ 	.byte	0x04, 0x12
        /*3386*/ 	.short	(.L_2199 - .L_2198)
	.align		4
.L_2198:
        /*3388*/ 	.word	index@(_Z16gpukernelCLMWNr3ILi16ELi16ELi2EEvPdS0_S0_iii)
        /*338c*/ 	.word	0x00000000


	//----- nvinfo : EIATTR_MIN_STACK_SIZE
	.align		4
.L_2199:
        /*3390*/ 	.byte	0x04, 0x12
        /*3392*/ 	.short	(.L_2201 - .L_2200)
	.align		4
.L_2200:
        /*3394*/ 	.word	index@(_Z16gpukernelCLMWNr3ILi16ELi16ELi1EEvPdS0_S0_iii)
        /*3398*/ 	.word	0x00000000


	//----- nvinfo : EIATTR_MIN_STACK_SIZE
	.align		4
.L_2201:
        /*339c*/ 	.byte	0x04, 0x12
        /*339e*/ 	.short	(.L_2203 - .L_2202)
	.align		4
.L_2202:
        /*33a0*/ 	.word	index@(_Z16gpukernelCLMWNr3ILi16ELi8ELi8EEvPdS0_S0_iii)
        /*33a4*/ 	.word	0x00000000


	//----- nvinfo : EIATTR_MIN_STACK_SIZE
	.align		4
.L_2203:
        /*33a8*/ 	.byte	0x04, 0x12
        /*33aa*/ 	.short	(.L_2205 - .L_2204)
	.align		4
.L_2204:
        /*33ac*/ 	.word	index@(_Z16gpukernelCLMWNr3ILi16ELi8ELi4EEvPdS0_S0_iii)
        /*33b0*/ 	.word	0x00000000


	//----- nvinfo : EIATTR_MIN_STACK_SIZE
	.align		4
.L_2205:
        /*33b4*/ 	.byte	0x04, 0x12
        /*33b6*/ 	.short	(.L_2207 - .L_2206)
	.align		4
.L_2206:
        /*33b8*/ 	.word	index@(_Z16gpukernelCLMWNr3ILi16ELi8ELi2EEvPdS0_S0_iii)
        /*33bc*/ 	.word	0x00000000


	//----- nvinfo : EIATTR_MIN_STACK_SIZE
	.align		4
.L_2207:
        /*33c0*/ 	.byte	0x04, 0x12
        /*33c2*/ 	.short	(.L_2209 - .L_2208)
	.align		4
.L_2208:
        /*33c4*/ 	.word	index@(_Z16gpukernelCLMWNr3ILi16ELi8ELi1EEvPdS0_S0_iii)
        /*33c8*/ 	.word	0x00000000


	//----- nvinfo : EIATTR_MIN_STACK_SIZE
	.align		4
.L_2209:
        /*33cc*/ 	.byte	0x04, 0x12
        /*33ce*/ 	.short	(.L_2211 - .L_2210)
	.align		4
.L_2210:
        /*33d0*/ 	.word	index@(_Z16gpukernelCLMWNr3ILi16ELi4ELi4EEvPdS0_S0_iii)
        /*33d4*/ 	.word	0x00000000


	//----- nvinfo : EIATTR_MIN_STACK_SIZE
	.align		4
.L_2211:
        /*33d8*/ 	.byte	0x04, 0x12
        /*33da*/ 	.short	(.L_2213 - .L_2212)
	.align		4
.L_2212:
        /*33dc*/ 	.word	index@(_Z16gpukernelCLMWNr3ILi16ELi4ELi2EEvPdS0_S0_iii)
        /*33e0*/ 	.word	0x00000000


	//----- nvinfo : EIATTR_MIN_STACK_SIZE
	.align		4
.L_2213:
        /*33e4*/ 	.byte	0x04, 0x12
        /*33e6*/ 	.short	(.L_2215 - .L_2214)
	.align		4
.L_2214:
        /*33e8*/ 	.word	index@(_Z16gpukernelCLMWNr3ILi16ELi4ELi1EEvPdS0_S0_iii)
        /*33ec*/ 	.word	0x00000000


	//----- nvinfo : EIATTR_MIN_STACK_SIZE
	.align		4
.L_2215:
        /*33f0*/ 	.byte	0x04, 0x12
        /*33f2*/ 	.short	(.L_2217 - .L_2216)
	.align		4
.L_2216:
        /*33f4*/ 	.word	index@(_Z16gpukernelCLMWNr3ILi16ELi2ELi2EEvPdS0_S0_iii)
        /*33f8*/ 	.word	0x00000000


	//----- nvinfo : EIATTR_MIN_STACK_SIZE
	.align		4
.L_2217:
        /*33fc*/ 	.byte	0x04, 0x12
        /*33fe*/ 	.short	(.L_2219 - .L_2218)
	.align		4
.L_2218:
        /*3400*/ 	.word	index@(_Z16gpukernelCLMWNr3ILi16ELi2ELi1EEvPdS0_S0_iii)
        /*3404*/ 	.word	0x00000000


	//----- nvinfo : EIATTR_MIN_STACK_SIZE
	.align		4
.L_2219:
        /*3408*/ 	.byte	0x04, 0x12
        /*340a*/ 	.short	(.L_2221 - .L_2220)
	.align		4
.L_2220:
        /*340c*/ 	.word	index@(_Z16gpukernelCLMWNr3ILi32ELi32ELi32EEvPdS0_S0_iii)
        /*3410*/ 	.word	0x00000000


	//----- nvinfo : EIATTR_MIN_STACK_SIZE
	.align		4
.L_2221:
        /*3414*/ 	.byte	0x04, 0x12
        /*3416*/ 	.short	(.L_2223 - .L_2222)
	.align		4
.L_2222:
        /*3418*/ 	.word	index@(_Z16gpukernelCLMWNr3ILi32ELi32ELi16EEvPdS0_S0_iii)
        /*341c*/ 	.word	0x00000000


	//----- nvinfo : EIATTR_MIN_STACK_SIZE
	.align		4
.L_2223:
        /*3420*/ 	.byte	0x04, 0x12
        /*3422*/ 	.short	(.L_2225 - .L_2224)
	.align		4
.L_2224:
        /*3424*/ 	.word	index@(_Z16gpukernelCLMWNr3ILi32ELi32ELi8EEvPdS0_S0_iii)
        /*3428*/ 	.word	0x00000000


	//----- nvinfo : EIATTR_MIN_STACK_SIZE
	.align		4
.L_2225:
        /*342c*/ 	.byte	0x04, 0x12
        /*342e*/ 	.short	(.L_2227 - .L_2226)
	.align		4
.L_2226:
        /*3430*/ 	.word	index@(_Z16gpukernelCLMWNr3ILi32ELi32ELi4EEvPdS0_S0_iii)
        /*3434*/ 	.word	0x00000000


	//----- nvinfo : EIATTR_MIN_STACK_SIZE
	.align		4
.L_2227:
        /*3438*/ 	.byte	0x04, 0x12
        /*343a*/ 	.short	(.L_2229 - .L_2228)
	.align		4
.L_2228:
        /*343c*/ 	.word	index@(_Z16gpukernelCLMWNr3ILi32ELi32ELi2EEvPdS0_S0_iii)
        /*3440*/ 	.word	0x00000000


	//----- nvinfo : EIATTR_MIN_STACK_SIZE
	.align		4
.L_2229:
        /*3444*/ 	.byte	0x04, 0x12
        /*3446*/ 	.short	(.L_2231 - .L_2230)
	.align		4
.L_2230:
        /*3448*/ 	.word	index@(_Z16gpukernelCLMWNr3ILi32ELi32ELi1EEvPdS0_S0_iii)
        /*344c*/ 	.word	0x00000000


	//----- nvinfo : EIATTR_MIN_STACK_SIZE
	.align		4
.L_2231:
        /*3450*/ 	.byte	0x04, 0x12
        /*3452*/ 	.short	(.L_2233 - .L_2232)
	.align		4
.L_2232:
        /*3454*/ 	.word	index@(_Z16gpukernelCLMWNr3ILi32ELi16ELi16EEvPdS0_S0_iii)
        /*3458*/ 	.word	0x00000000


	//----- nvinfo : EIATTR_MIN_STACK_SIZE
	.align		4
.L_2233:
        /*345c*/ 	.byte	0x04, 0x12
        /*345e*/ 	.short	(.L_2235 - .L_2234)
	.align		4
.L_2234:
        /*3460*/ 	.word	index@(_Z16gpukernelCLMWNr3ILi32ELi16ELi8EEvPdS0_S0_iii)
        /*3464*/ 	.word	0x00000000


	//----- nvinfo : EIATTR_MIN_STACK_SIZE
	.align		4
.L_2235:
        /*3468*/ 	.byte	0x04, 0x12
        /*346a*/ 	.short	(.L_2237 - .L_2236)
	.align		4
.L_2236:
        /*346c*/ 	.word	index@(_Z16gpukernelCLMWNr3ILi32ELi16ELi4EEvPdS0_S0_iii)
        /*3470*/ 	.word	0x00000000


	//----- nvinfo : EIATTR_MIN_STACK_SIZE
	.align		4
.L_2237:
        /*3474*/ 	.byte	0x04, 0x12
        /*3476*/ 	.short	(.L_2239 - .L_2238)
	.align		4
.L_2238:
        /*3478*/ 	.word	index@(_Z16gpukernelCLMWNr3ILi32ELi16ELi2EEvPdS0_S0_iii)
        /*347c*/ 	.word	0x00000000


	//----- nvinfo : EIATTR_MIN_STACK_SIZE
	.align		4
.L_2239:
        /*3480*/ 	.byte	0x04, 0x12
        /*3482*/ 	.short	(.L_2241 - .L_2240)
	.align		4
.L_2240:
        /*3484*/ 	.word	index@(_Z16gpukernelCLMWNr3ILi32ELi16ELi1EEvPdS0_S0_iii)
        /*3488*/ 	.word	0x00000000


	//----- nvinfo : EIATTR_MIN_STACK_SIZE
	.align		4
.L_2241:
        /*348c*/ 	.byte	0x04, 0x12
        /*348e*/ 	.short	(.L_2243 - .L_2242)
	.align		4
.L_2242:
        /*3490*/ 	.word	index@(_Z16gpukernelCLMWNr3ILi32ELi8ELi8EEvPdS0_S0_iii)
        /*3494*/ 	.word	0x00000000


	//----- nvinfo : EIATTR_MIN_STACK_SIZE
	.align		4
.L_2243:
        /*3498*/ 	.byte	0x04, 0x12
        /*349a*/ 	.short	(.L_2245 - .L_2244)
	.align		4
.L_2244:
        /*349c*/ 	.word	index@(_Z16gpukernelCLMWNr3ILi32ELi8ELi4EEvPdS0_S0_iii)
        /*34a0*/ 	.word	0x00000000


	//----- nvinfo : EIATTR_MIN_STACK_SIZE
	.align		4
.L_2245:
        /*34a4*/ 	.byte	0x04, 0x12
        /*34a6*/ 	.short	(.L_2247 - .L_2246)
	.align		4
.L_2246:
        /*34a8*/ 	.word	index@(_Z16gpukernelCLMWNr3ILi32ELi8ELi2EEvPdS0_S0_iii)
        /*34ac*/ 	.word	0x00000000


	//----- nvinfo : EIATTR_MIN_STACK_SIZE
	.align		4
.L_2247:
        /*34b0*/ 	.byte	0x04, 0x12
        /*34b2*/ 	.short	(.L_2249 - .L_2248)
	.align		4
.L_2248:
        /*34b4*/ 	.word	index@(_Z16gpukernelCLMWNr3ILi32ELi8ELi1EEvPdS0_S0_iii)
        /*34b8*/ 	.word	0x00000000


	//----- nvinfo : EIATTR_MIN_STACK_SIZE
	.align		4
.L_2249:
        /*34bc*/ 	.byte	0x04, 0x12
        /*34be*/ 	.short	(.L_2251 - .L_2250)
	.align		4
.L_2250:
        /*34c0*/ 	.word	index@(_Z16gpukernelCLMWNr3ILi32ELi4ELi4EEvPdS0_S0_iii)
        /*34c4*/ 	.word	0x00000000


	//----- nvinfo : EIATTR_MIN_STACK_SIZE
	.align		4
.L_2251:
        /*34c8*/ 	.byte	0x04, 0x12
        /*34ca*/ 	.short	(.L_2253 - .L_2252)
	.align		4
.L_2252:
        /*34cc*/ 	.word	index@(_Z16gpukernelCLMWNr3ILi32ELi4ELi2EEvPdS0_S0_iii)
        /*34d0*/ 	.word	0x00000000


	//----- nvinfo : EIATTR_MIN_STACK_SIZE
	.align		4
.L_2253:
        /*34d4*/ 	.byte	0x04, 0x12
        /*34d6*/ 	.short	(.L_2255 - .L_2254)
	.align		4
.L_2254:
        /*34d8*/ 	.word	index@(_Z16gpukernelCLMWNr3ILi32ELi4ELi1EEvPdS0_S0_iii)
        /*34dc*/ 	.word	0x00000000


	//----- nvinfo : EIATTR_MIN_STACK_SIZE
	.align		4
.L_2255:
        /*34e0*/ 	.byte	0x04, 0x12
        /*34e2*/ 	.short	(.L_2257 - .L_2256)
	.align		4
.L_2256:
        /*34e4*/ 	.word	index@(_Z16gpukernelCLMWNr3ILi32ELi2ELi2EEvPdS0_S0_iii)
        /*34e8*/ 	.word	0x00000000


	//----- nvinfo : EIATTR_MIN_STACK_SIZE
	.align		4
.L_2257:
        /*34ec*/ 	.byte	0x04, 0x12
        /*34ee*/ 	.short	(.L_2259 - .L_2258)
	.align		4
.L_2258:
        /*34f0*/ 	.word	index@(_Z16gpukernelCLMWNr3ILi32ELi2ELi1EEvPdS0_S0_iii)
        /*34f4*/ 	.word	0x00000000


	//----- nvinfo : EIATTR_MIN_STACK_SIZE
	.align		4
.L_2259:
        /*34f8*/ 	.byte	0x04, 0x12
        /*34fa*/ 	.short	(.L_2261 - .L_2260)
	.align		4
.L_2260:
        /*34fc*/ 	.word	index@(_Z15gpukernelBMWNr3ILi1ELi32EEvPdS0_S0_iii)
        /*3500*/ 	.word	0x00000000


	//----- nvinfo : EIATTR_MIN_STACK_SIZE
	.align		4
.L_2261:
        /*3504*/ 	.byte	0x04, 0x12
        /*3506*/ 	.short	(.L_2263 - .L_2262)
	.align		4
.L_2262:
        /*3508*/ 	.word	index@(_Z15gpukernelBMWNr3ILi1ELi31EEvPdS0_S0_iii)
        /*350c*/ 	.word	0x00000000


	//----- nvinfo : EIATTR_MIN_STACK_SIZE
	.align		4
.L_2263:
        /*3510*/ 	.byte	0x04, 0x12
        /*3512*/ 	.short	(.L_2265 - .L_2264)
	.align		4
.L_2264:
        /*3514*/ 	.word	index@(_Z15gpukernelBMWNr3ILi1ELi30EEvPdS0_S0_iii)
        /*3518*/ 	.word	0x00000000


	//----- nvinfo : EIATTR_MIN_STACK_SIZE
	.align		4
.L_2265:
        /*351c*/ 	.byte	0x04, 0x12
        /*351e*/ 	.short	(.L_2267 - .L_2266)
	.align		4
.L_2266:
        /*3520*/ 	.word	index@(_Z15gpukernelBMWNr3ILi1ELi29EEvPdS0_S0_iii)
        /*3524*/ 	.word	0x00000000


	//----- nvinfo : EIATTR_MIN_STACK_SIZE
	.align		4
.L_2267:
        /*3528*/ 	.byte	0x04, 0x12
        /*352a*/ 	.short	(.L_2269 - .L_2268)
	.align		4
.L_2268:
        /*352c*/ 	.word	index@(_Z15gpukernelBMWNr3ILi1ELi28EEvPdS0_S0_iii)
        /*3530*/ 	.word	0x00000000


	//----- nvinfo : EIATTR_MIN_STACK_SIZE
	.align		4
.L_2269:
        /*3534*/ 	.byte	0x04, 0x12
        /*3536*/ 	.short	(.L_2271 - .L_2270)
	.align		4
.L_2270:
        /*3538*/ 	.word	index@(_Z15gpukernelBMWNr3ILi1ELi27EEvPdS0_S0_iii)
        /*353c*/ 	.word	0x00000000


	//----- nvinfo : EIATTR_MIN_STACK_SIZE
	.align		4
.L_2271:
        /*3540*/ 	.byte	0x04, 0x12
        /*3542*/ 	.short	(.L_2273 - .L_2272)
	.align		4
.L_2272:
        /*3544*/ 	.word	index@(_Z15gpukernelBMWNr3ILi1ELi26EEvPdS0_S0_iii)
        /*3548*/ 	.word	0x00000000


	//----- nvinfo : EIATTR_MIN_STACK_SIZE
	.align		4
.L_2273:
        /*354c*/ 	.byte	0x04, 0x12
        /*354e*/ 	.short	(.L_2275 - .L_2274)
	.align		4
.L_2274:
        /*3550*/ 	.word	index@(_Z15gpukernelBMWNr3ILi1ELi25EEvPdS0_S0_iii)
        /*3554*/ 	.word	0x00000000


	//----- nvinfo : EIATTR_MIN_STACK_SIZE
	.align		4
.L_2275:
        /*3558*/ 	.byte	0x04, 0x12
        /*355a*/ 	.short	(.L_2277 - .L_2276)
	.align		4
.L_2276:
        /*355c*/ 	.word	index@(_Z15gpukernelBMWNr3ILi1ELi24EEvPdS0_S0_iii)
        /*3560*/ 	.word	0x00000000


	//----- nvinfo : EIATTR_MIN_STACK_SIZE
	.align		4
.L_2277:
        /*3564*/ 	.byte	0x04, 0x12
        /*3566*/ 	.short	(.L_2279 - .L_2278)
	.align		4
.L_2278:
        /*3568*/ 	.word	index@(_Z15gpukernelBMWNr3ILi1ELi23EEvPdS0_S0_iii)
        /*356c*/ 	.word	0x00000000


	//----- nvinfo : EIATTR_MIN_STACK_SIZE
	.align		4
.L_2279:
        /*3570*/ 	.byte	0x04, 0x12
        /*3572*/ 	.short	(.L_2281 - .L_2280)
	.align		4
.L_2280:
        /*3574*/ 	.word	index@(_Z15gpukernelBMWNr3ILi1ELi22EEvPdS0_S0_iii)
        /*3578*/ 	.word	0x00000000


	//----- nvinfo : EIATTR_MIN_STACK_SIZE
	.align		4
.L_2281:
        /*357c*/ 	.byte	0x04, 0x12
        /*357e*/ 	.short	(.L_2283 - .L_2282)
	.align		4
.L_2282:
        /*3580*/ 	.word	index@(_Z15gpukernelBMWNr3ILi1ELi21EEvPdS0_S0_iii)
        /*3584*/ 	.word	0x00000000


	//----- nvinfo : EIATTR_MIN_STACK_SIZE
	.align		4
.L_2283:
        /*3588*/ 	.byte	0x04, 0x12
        /*358a*/ 	.short	(.L_2285 - .L_2284)
	.align		4
.L_2284:
        /*358c*/ 	.word	index@(_Z15gpukernelBMWNr3ILi1ELi20EEvPdS0_S0_iii)
        /*3590*/ 	.word	0x00000000


	//----- nvinfo : EIATTR_MIN_STACK_SIZE
	.align		4
.L_2285:
        /*3594*/ 	.byte	0x04, 0x12
        /*3596*/ 	.short	(.L_2287 - .L_2286)
	.align		4
.L_2286:
        /*3598*/ 	.word	index@(_Z15gpukernelBMWNr3ILi1ELi19EEvPdS0_S0_iii)
        /*359c*/ 	.word	0x00000000


	//----- nvinfo : EIATTR_MIN_STACK_SIZE
	.align		4
.L_2287:
        /*35a0*/ 	.byte	0x04, 0x12
        /*35a2*/ 	.short	(.L_2289 - .L_2288)
	.align		4
.L_2288:
        /*35a4*/ 	.word	index@(_Z15gpukernelBMWNr3ILi1ELi18EEvPdS0_S0_iii)
        /*35a8*/ 	.word	0x00000000


	//----- nvinfo : EIATTR_MIN_STACK_SIZE
	.align		4
.L_2289:
        /*35ac*/ 	.byte	0x04, 0x12
        /*35ae*/ 	.short	(.L_2291 - .L_2290)
	.align		4
.L_2290:
        /*35b0*/ 	.word	index@(_Z15gpukernelBMWNr3ILi1ELi17EEvPdS0_S0_iii)
        /*35b4*/ 	.word	0x00000000


	//----- nvinfo : EIATTR_MIN_STACK_SIZE
	.align		4
.L_2291:
        /*35b8*/ 	.byte	0x04, 0x12
        /*35ba*/ 	.short	(.L_2293 - .L_2292)
	.align		4
.L_2292:
        /*35bc*/ 	.word	index@(_Z15gpukernelBMWNr3ILi1ELi16EEvPdS0_S0_iii)
        /*35c0*/ 	.word	0x00000000


	//----- nvinfo : EIATTR_MIN_STACK_SIZE
	.align		4
.L_2293:
        /*35c4*/ 	.byte	0x04, 0x12
        /*35c6*/ 	.short	(.L_2295 - .L_2294)
	.align		4
.L_2294:
        /*35c8*/ 	.word	index@(_Z15gpukernelBMWNr3ILi1ELi15EEvPdS0_S0_iii)
        /*35cc*/ 	.word	0x00000000


	//----- nvinfo : EIATTR_MIN_STACK_SIZE
	.align		4
.L_2295:
        /*35d0*/ 	.byte	0x04, 0x12
        /*35d2*/ 	.short	(.L_2297 - .L_2296)
	.align		4
.L_2296:
        /*35d4*/ 	.word	index@(_Z15gpukernelBMWNr3ILi1ELi14EEvPdS0_S0_iii)
        /*35d8*/ 	.word	0x00000000


	//----- nvinfo : EIATTR_MIN_STACK_SIZE
	.align		4
.L_2297:
        /*35dc*/ 	.byte	0x04, 0x12
        /*35de*/ 	.short	(.L_2299 - .L_2298)
	.align		4
.L_2298:
        /*35e0*/ 	.word	index@(_Z15gpukernelBMWNr3ILi1ELi13EEvPdS0_S0_iii)
        /*35e4*/ 	.word	0x00000000


	//----- nvinfo : EIATTR_MIN_STACK_SIZE
	.align		4
.L_2299:
        /*35e8*/ 	.byte	0x04, 0x12
        /*35ea*/ 	.short	(.L_2301 - .L_2300)
	.align		4
.L_2300:
        /*35ec*/ 	.word	index@(_Z15gpukernelBMWNr3ILi1ELi12EEvPdS0_S0_iii)
        /*35f0*/ 	.word	0x00000000


	//----- nvinfo : EIATTR_MIN_STACK_SIZE
	.align		4
.L_2301:
        /*35f4*/ 	.byte	0x04, 0x12
        /*35f6*/ 	.short	(.L_2303 - .L_2302)
	.align		4
.L_2302:
        /*35f8*/ 	.word	index@(_Z15gpukernelBMWNr3ILi1ELi11EEvPdS0_S0_iii)
        /*35fc*/ 	.word	0x00000000


	//----- nvinfo : EIATTR_MIN_STACK_SIZE
	.align		4
.L_2303:
        /*3600*/ 	.byte	0x04, 0x12
        /*3602*/ 	.short	(.L_2305 - .L_2304)
	.align		4
.L_2304:
        /*3604*/ 	.word	index@(_Z15gpukernelBMWNr3ILi1ELi10EEvPdS0_S0_iii)
        /*3608*/ 	.word	0x00000000


	//----- nvinfo : EIATTR_MIN_STACK_SIZE
	.align		4
.L_2305:
        /*360c*/ 	.byte	0x04, 0x12
        /*360e*/ 	.short	(.L_2307 - .L_2306)
	.align		4
.L_2306:
        /*3610*/ 	.word	index@(_Z15gpukernelBMWNr3ILi1ELi9EEvPdS0_S0_iii)
        /*3614*/ 	.word	0x00000000


	//----- nvinfo : EIATTR_MIN_STACK_SIZE
	.align		4
.L_2307:
        /*3618*/ 	.byte	0x04, 0x12
        /*361a*/ 	.short	(.L_2309 - .L_2308)
	.align		4
.L_2308:
        /*361c*/ 	.word	index@(_Z15gpukernelBMWNr3ILi1ELi8EEvPdS0_S0_iii)
        /*3620*/ 	.word	0x00000000


	//----- nvinfo : EIATTR_MIN_STACK_SIZE
	.align		4
.L_2309:
        /*3624*/ 	.byte	0x04, 0x12
        /*3626*/ 	.short	(.L_2311 - .L_2310)
	.align		4
.L_2310:
        /*3628*/ 	.word	index@(_Z15gpukernelBMWNr3ILi1ELi7EEvPdS0_S0_iii)
        /*362c*/ 	.word	0x00000000


	//----- nvinfo : EIATTR_MIN_STACK_SIZE
	.align		4
.L_2311:
        /*3630*/ 	.byte	0x04, 0x12
        /*3632*/ 	.short	(.L_2313 - .L_2312)
	.align		4
.L_2312:
        /*3634*/ 	.word	index@(_Z15gpukernelBMWNr3ILi1ELi6EEvPdS0_S0_iii)
        /*3638*/ 	.word	0x00000000


	//----- nvinfo : EIATTR_MIN_STACK_SIZE
	.align		4
.L_2313:
        /*363c*/ 	.byte	0x04, 0x12
        /*363e*/ 	.short	(.L_2315 - .L_2314)
	.align		4
.L_2314:
        /*3640*/ 	.word	index@(_Z15gpukernelBMWNr3ILi1ELi5EEvPdS0_S0_iii)
        /*3644*/ 	.word	0x00000000


	//----- nvinfo : EIATTR_MIN_STACK_SIZE
	.align		4
.L_2315:
        /*3648*/ 	.byte	0x04, 0x12
        /*364a*/ 	.short	(.L_2317 - .L_2316)
	.align		4
.L_2316:
        /*364c*/ 	.word	index@(_Z15gpukernelBMWNr3ILi1ELi4EEvPdS0_S0_iii)
        /*3650*/ 	.word	0x00000000


	//----- nvinfo : EIATTR_MIN_STACK_SIZE
	.align		4
.L_2317:
        /*3654*/ 	.byte	0x04, 0x12
        /*3656*/ 	.short	(.L_2319 - .L_2318)
	.align		4
.L_2318:
        /*3658*/ 	.word	index@(_Z15gpukernelBMWNr3ILi1ELi3EEvPdS0_S0_iii)
        /*365c*/ 	.word	0x00000000


	//----- nvinfo : EIATTR_MIN_STACK_SIZE
	.align		4
.L_2319:
        /*3660*/ 	.byte	0x04, 0x12
        /*3662*/ 	.short	(.L_2321 - .L_2320)
	.align		4
.L_2320:
        /*3664*/ 	.word	index@(_Z15gpukernelBMWNr3ILi1ELi2EEvPdS0_S0_iii)
        /*3668*/ 	.word	0x00000000


	//----- nvinfo : EIATTR_MIN_STACK_SIZE
	.align		4
.L_2321:
        /*366c*/ 	.byte	0x04, 0x12
        /*366e*/ 	.short	(.L_2323 - .L_2322)
	.align		4
.L_2322:
        /*3670*/ 	.word	index@(_Z15gpukernelBMWNr3ILi1ELi1EEvPdS0_S0_iii)
        /*3674*/ 	.word	0x00000000


	//----- nvinfo : EIATTR_MIN_STACK_SIZE
	.align		4
.L_2323:
        /*3678*/ 	.byte	0x04, 0x12
        /*367a*/ 	.short	(.L_2325 - .L_2324)
	.align		4
.L_2324:
        /*367c*/ 	.word	index@(_Z15gpukernelBMWNr3ILi2ELi32EEvPdS0_S0_iii)
        /*3680*/ 	.word	0x00000000


	//----- nvinfo : EIATTR_MIN_STACK_SIZE
	.align		4
.L_2325:
        /*3684*/ 	.byte	0x04, 0x12
        /*3686*/ 	.short	(.L_2327 - .L_2326)
	.align		4
.L_2326:
        /*3688*/ 	.word	index@(_Z15gpukernelBMWNr3ILi2ELi31EEvPdS0_S0_iii)
        /*368c*/ 	.word	0x00000000


	//----- nvinfo : EIATTR_MIN_STACK_SIZE
	.align		4
.L_2327:
        /*3690*/ 	.byte	0x04, 0x12
        /*3692*/ 	.short	(.L_2329 - .L_2328)
	.align		4
.L_2328:
        /*3694*/ 	.word	index@(_Z15gpukernelBMWNr3ILi2ELi30EEvPdS0_S0_iii)
        /*3698*/ 	.word	0x00000000


	//----- nvinfo : EIATTR_MIN_STACK_SIZE
	.align		4
.L_2329:
        /*369c*/ 	.byte	0x04, 0x12
        /*369e*/ 	.short	(.L_2331 - .L_2330)
	.align		4
.L_2330:
        /*36a0*/ 	.word	index@(_Z15gpukernelBMWNr3ILi2ELi29EEvPdS0_S0_iii)
        /*36a4*/ 	.word	0x00000000


	//----- nvinfo : EIATTR_MIN_STACK_SIZE
	.align		4
.L_2331:
        /*36a8*/ 	.byte	0x04, 0x12
        /*36aa*/ 	.short	(.L_2333 - .L_2332)
	.align		4
.L_2332:
        /*36ac*/ 	.word	index@(_Z15gpukernelBMWNr3ILi2ELi28EEvPdS0_S0_iii)
        /*36b0*/ 	.word	0x00000000


	//----- nvinfo : EIATTR_MIN_STACK_SIZE
	.align		4
.L_2333:
        /*36b4*/ 	.byte	0x04, 0x12
        /*36b6*/ 	.short	(.L_2335 - .L_2334)
	.align		4
.L_2334:
        /*36b8*/ 	.word	index@(_Z15gpukernelBMWNr3ILi2ELi27EEvPdS0_S0_iii)
        /*36bc*/ 	.word	0x00000000


	//----- nvinfo : EIATTR_MIN_STACK_SIZE
	.align		4
.L_2335:
        /*36c0*/ 	.byte	0x04, 0x12
        /*36c2*/ 	.short	(.L_2337 - .L_2336)
	.align		4
.L_2336:
        /*36c4*/ 	.word	index@(_Z15gpukernelBMWNr3ILi2ELi26EEvPdS0_S0_iii)
        /*36c8*/ 	.word	0x00000000


	//----- nvinfo : EIATTR_MIN_STACK_SIZE
	.align		4
.L_2337:
        /*36cc*/ 	.byte	0x04, 0x12
        /*36ce*/ 	.short	(.L_2339 - .L_2338)
	.align		4
.L_2338:
        /*36d0*/ 	.word	index@(_Z15gpukernelBMWNr3ILi2ELi25EEvPdS0_S0_iii)
        /*36d4*/ 	.word	0x00000000


	//----- nvinfo : EIATTR_MIN_STACK_SIZE
	.align		4
.L_2339:
        /*36d8*/ 	.byte	0x04, 0x12
        /*36da*/ 	.short	(.L_2341 - .L_2340)
	.align		4
.L_2340:
        /*36dc*/ 	.word	index@(_Z15gpukernelBMWNr3ILi2ELi24EEvPdS0_S0_iii)
        /*36e0*/ 	.word	0x00000000


	//----- nvinfo : EIATTR_MIN_STACK_SIZE
	.align		4
.L_2341:
        /*36e4*/ 	.byte	0x04, 0x12
        /*36e6*/ 	.short	(.L_2343 - .L_2342)
	.align		4
.L_2342:
        /*36e8*/ 	.word	index@(_Z15gpukernelBMWNr3ILi2ELi23EEvPdS0_S0_iii)
        /*36ec*/ 	.word	0x00000000


	//----- nvinfo : EIATTR_MIN_STACK_SIZE
	.align		4
.L_2343:
        /*36f0*/ 	.byte	0x04, 0x12
        /*36f2*/ 	.short	(.L_2345 - .L_2344)
	.align		4
.L_2344:
        /*36f4*/ 	.word	index@(_Z15gpukernelBMWNr3ILi2ELi22EEvPdS0_S0_iii)
        /*36f8*/ 	.word	0x00000000


	//----- nvinfo : EIATTR_MIN_STACK_SIZE
	.align		4
.L_2345:
        /*36fc*/ 	.byte	0x04, 0x12
        /*36fe*/ 	.short	(.L_2347 - .L_2346)
	.align		4
.L_2346:
        /*3700*/ 	.word	index@(_Z15gpukernelBMWNr3ILi2ELi21EEvPdS0_S0_iii)
        /*3704*/ 	.word	0x00000000


	//----- nvinfo : EIATTR_MIN_STACK_SIZE
	.align		4
.L_2347:
        /*3708*/ 	.byte	0x04, 0x12
        /*370a*/ 	.short	(.L_2349 - .L_2348)
	.align		4
.L_2348:
        /*370c*/ 	.word	index@(_Z15gpukernelBMWNr3ILi2ELi20EEvPdS0_S0_iii)
        /*3710*/ 	.word	0x00000000


	//----- nvinfo : EIATTR_MIN_STACK_SIZE
	.align		4
.L_2349:
        /*3714*/ 	.byte	0x04, 0x12
        /*3716*/ 	.short	(.L_2351 - .L_2350)
	.align		4
.L_2350:
        /*3718*/ 	.word	index@(_Z15gpukernelBMWNr3ILi2ELi19EEvPdS0_S0_iii)
        /*371c*/ 	.word	0x00000000


	//----- nvinfo : EIATTR_MIN_STACK_SIZE
	.align		4
.L_2351:
        /*3720*/ 	.byte	0x04, 0x12
        /*3722*/ 	.short	(.L_2353 - .L_2352)
	.align		4
.L_2352:
        /*3724*/ 	.word	index@(_Z15gpukernelBMWNr3ILi2ELi18EEvPdS0_S0_iii)
        /*3728*/ 	.word	0x00000000


	//----- nvinfo : EIATTR_MIN_STACK_SIZE
	.align		4
.L_2353:
        /*372c*/ 	.byte	0x04, 0x12
        /*372e*/ 	.short	(.L_2355 - .L_2354)
	.align		4
.L_2354:
        /*3730*/ 	.word	index@(_Z15gpukernelBMWNr3ILi2ELi17EEvPdS0_S0_iii)
        /*3734*/ 	.word	0x00000000


	//----- nvinfo : EIATTR_MIN_STACK_SIZE
	.align		4
.L_2355:
        /*3738*/ 	.byte	0x04, 0x12
        /*373a*/ 	.short	(.L_2357 - .L_2356)
	.align		4
.L_2356:
        /*373c*/ 	.word	index@(_Z15gpukernelBMWNr3ILi2ELi16EEvPdS0_S0_iii)
        /*3740*/ 	.word	0x00000000


	//----- nvinfo : EIATTR_MIN_STACK_SIZE
	.align		4
.L_2357:
        /*3744*/ 	.byte	0x04, 0x12
        /*3746*/ 	.short	(.L_2359 - .L_2358)
	.align		4
.L_2358:
        /*3748*/ 	.word	index@(_Z15gpukernelBMWNr3ILi2ELi15EEvPdS0_S0_iii)
        /*374c*/ 	.word	0x00000000


	//----- nvinfo : EIATTR_MIN_STACK_SIZE
	.align		4
.L_2359:
        /*3750*/ 	.byte	0x04, 0x12
        /*3752*/ 	.short	(.L_2361 - .L_2360)
	.align		4
.L_2360:
        /*3754*/ 	.word	index@(_Z15gpukernelBMWNr3ILi2ELi14EEvPdS0_S0_iii)
        /*3758*/ 	.word	0x00000000


	//----- nvinfo : EIATTR_MIN_STACK_SIZE
	.align		4
.L_2361:
        /*375c*/ 	.byte	0x04, 0x12
        /*375e*/ 	.short	(.L_2363 - .L_2362)
	.align		4
.L_2362:
        /*3760*/ 	.word	index@(_Z15gpukernelBMWNr3ILi2ELi13EEvPdS0_S0_iii)
        /*3764*/ 	.word	0x00000000


	//----- nvinfo : EIATTR_MIN_STACK_SIZE
	.align		4
.L_2363:
        /*3768*/ 	.byte	0x04, 0x12
        /*376a*/ 	.short	(.L_2365 - .L_2364)
	.align		4
.L_2364:
        /*376c*/ 	.word	index@(_Z15gpukernelBMWNr3ILi2ELi12EEvPdS0_S0_iii)
        /*3770*/ 	.word	0x00000000


	//----- nvinfo : EIATTR_MIN_STACK_SIZE
	.align		4
.L_2365:
        /*3774*/ 	.byte	0x04, 0x12
        /*3776*/ 	.short	(.L_2367 - .L_2366)
	.align		4
.L_2366:
        /*3778*/ 	.word	index@(_Z15gpukernelBMWNr3ILi2ELi11EEvPdS0_S0_iii)
        /*377c*/ 	.word	0x00000000


	//----- nvinfo : EIATTR_MIN_STACK_SIZE
	.align		4
.L_2367:
        /*3780*/ 	.byte	0x04, 0x12
        /*3782*/ 	.short	(.L_2369 - .L_2368)
	.align		4
.L_2368:
        /*3784*/ 	.word	index@(_Z15gpukernelBMWNr3ILi2ELi10EEvPdS0_S0_iii)
        /*3788*/ 	.word	0x00000000


	//----- nvinfo : EIATTR_MIN_STACK_SIZE
	.align		4
.L_2369:
        /*378c*/ 	.byte	0x04, 0x12
        /*378e*/ 	.short	(.L_2371 - .L_2370)
	.align		4
.L_2370:
        /*3790*/ 	.word	index@(_Z15gpukernelBMWNr3ILi2ELi9EEvPdS0_S0_iii)
        /*3794*/ 	.word	0x00000000


	//----- nvinfo : EIATTR_MIN_STACK_SIZE
	.align		4
.L_2371:
        /*3798*/ 	.byte	0x04, 0x12
        /*379a*/ 	.short	(.L_2373 - .L_2372)
	.align		4
.L_2372:
        /*379c*/ 	.word	index@(_Z15gpukernelBMWNr3ILi2ELi8EEvPdS0_S0_iii)
        /*37a0*/ 	.word	0x00000000


	//----- nvinfo : EIATTR_MIN_STACK_SIZE
	.align		4
.L_2373:
        /*37a4*/ 	.byte	0x04, 0x12
        /*37a6*/ 	.short	(.L_2375 - .L_2374)
	.align		4
.L_2374:
        /*37a8*/ 	.word	index@(_Z15gpukernelBMWNr3ILi2ELi7EEvPdS0_S0_iii)
        /*37ac*/ 	.word	0x00000000


	//----- nvinfo : EIATTR_MIN_STACK_SIZE
	.align		4
.L_2375:
        /*37b0*/ 	.byte	0x04, 0x12
        /*37b2*/ 	.short	(.L_2377 - .L_2376)
	.align		4
.L_2376:
        /*37b4*/ 	.word	index@(_Z15gpukernelBMWNr3ILi2ELi6EEvPdS0_S0_iii)
        /*37b8*/ 	.word	0x00000000


	//----- nvinfo : EIATTR_MIN_STACK_SIZE
	.align		4
.L_2377:
        /*37bc*/ 	.byte	0x04, 0x12
        /*37be*/ 	.short	(.L_2379 - .L_2378)
	.align		4
.L_2378:
        /*37c0*/ 	.word	index@(_Z15gpukernelBMWNr3ILi2ELi5EEvPdS0_S0_iii)
        /*37c4*/ 	.word	0x00000000


	//----- nvinfo : EIATTR_MIN_STACK_SIZE
	.align		4
.L_2379:
        /*37c8*/ 	.byte	0x04, 0x12
        /*37ca*/ 	.short	(.L_2381 - .L_2380)
	.align		4
.L_2380:
        /*37cc*/ 	.word	index@(_Z15gpukernelBMWNr3ILi2ELi4EEvPdS0_S0_iii)
        /*37d0*/ 	.word	0x00000000


	//----- nvinfo : EIATTR_MIN_STACK_SIZE
	.align		4
.L_2381:
        /*37d4*/ 	.byte	0x04, 0x12
        /*37d6*/ 	.short	(.L_2383 - .L_2382)
	.align		4
.L_2382:
        /*37d8*/ 	.word	index@(_Z15gpukernelBMWNr3ILi2ELi3EEvPdS0_S0_iii)
        /*37dc*/ 	.word	0x00000000


	//----- nvinfo : EIATTR_MIN_STACK_SIZE
	.align		4
.L_2383:
        /*37e0*/ 	.byte	0x04, 0x12
        /*37e2*/ 	.short	(.L_2385 - .L_2384)
	.align		4
.L_2384:
        /*37e4*/ 	.word	index@(_Z15gpukernelBMWNr3ILi2ELi2EEvPdS0_S0_iii)
        /*37e8*/ 	.word	0x00000000


	//----- nvinfo : EIATTR_MIN_STACK_SIZE
	.align		4
.L_2385:
        /*37ec*/ 	.byte	0x04, 0x12
        /*37ee*/ 	.short	(.L_2387 - .L_2386)
	.align		4
.L_2386:
        /*37f0*/ 	.word	index@(_Z15gpukernelBMWNr3ILi2ELi1EEvPdS0_S0_iii)
        /*37f4*/ 	.word	0x00000000


	//----- nvinfo : EIATTR_MIN_STACK_SIZE
	.align		4
.L_2387:
        /*37f8*/ 	.byte	0x04, 0x12
        /*37fa*/ 	.short	(.L_2389 - .L_2388)
	.align		4
.L_2388:
        /*37fc*/ 	.word	index@(_Z15gpukernelBMWNr3ILi4ELi32EEvPdS0_S0_iii)
        /*3800*/ 	.word	0x00000000


	//----- nvinfo : EIATTR_MIN_STACK_SIZE
	.align		4
.L_2389:
        /*3804*/ 	.byte	0x04, 0x12
        /*3806*/ 	.short	(.L_2391 - .L_2390)
	.align		4
.L_2390:
        /*3808*/ 	.word	index@(_Z15gpukernelBMWNr3ILi4ELi31EEvPdS0_S0_iii)
        /*380c*/ 	.word	0x00000000


	//----- nvinfo : EIATTR_MIN_STACK_SIZE
	.align		4
.L_2391:
        /*3810*/ 	.byte	0x04, 0x12
        /*3812*/ 	.short	(.L_2393 - .L_2392)
	.align		4
.L_2392:
        /*3814*/ 	.word	index@(_Z15gpukernelBMWNr3ILi4ELi30EEvPdS0_S0_iii)
        /*3818*/ 	.word	0x00000000


	//----- nvinfo : EIATTR_MIN_STACK_SIZE
	.align		4
.L_2393:
        /*381c*/ 	.byte	0x04, 0x12
        /*381e*/ 	.short	(.L_2395 - .L_2394)
	.align		4
.L_2394:
        /*3820*/ 	.word	index@(_Z15gpukernelBMWNr3ILi4ELi29EEvPdS0_S0_iii)
        /*3824*/ 	.word	0x00000000


	//----- nvinfo : EIATTR_MIN_STACK_SIZE
	.align		4
.L_2395:
        /*3828*/ 	.byte	0x04, 0x12
        /*382a*/ 	.short	(.L_2397 - .L_2396)
	.align		4
.L_2396:
        /*382c*/ 	.word	index@(_Z15gpukernelBMWNr3ILi4ELi28EEvPdS0_S0_iii)
        /*3830*/ 	.word	0x00000000


	//----- nvinfo : EIATTR_MIN_STACK_SIZE
	.align		4
.L_2397:
        /*3834*/ 	.byte	0x04, 0x12
        /*3836*/ 	.short	(.L_2399 - .L_2398)
	.align		4
.L_2398:
        /*3838*/ 	.word	index@(_Z15gpukernelBMWNr3ILi4ELi27EEvPdS0_S0_iii)
        /*383c*/ 	.word	0x00000000


	//----- nvinfo : EIATTR_MIN_STACK_SIZE
	.align		4
.L_2399:
        /*3840*/ 	.byte	0x04, 0x12
        /*3842*/ 	.short	(.L_2401 - .L_2400)
	.align		4
.L_2400:
        /*3844*/ 	.word	index@(_Z15gpukernelBMWNr3ILi4ELi26EEvPdS0_S0_iii)
        /*3848*/ 	.word	0x00000000


	//----- nvinfo : EIATTR_MIN_STACK_SIZE
	.align		4
.L_2401:
        /*384c*/ 	.byte	0x04, 0x12
        /*384e*/ 	.short	(.L_2403 - .L_2402)
	.align		4
.L_2402:
        /*3850*/ 	.word	index@(_Z15gpukernelBMWNr3ILi4ELi25EEvPdS0_S0_iii)
        /*3854*/ 	.word	0x00000000


	//----- nvinfo : EIATTR_MIN_STACK_SIZE
	.align		4
.L_2403:
        /*3858*/ 	.byte	0x04, 0x12
        /*385a*/ 	.short	(.L_2405 - .L_2404)
	.align		4
.L_2404:
        /*385c*/ 	.word	index@(_Z15gpukernelBMWNr3ILi4ELi24EEvPdS0_S0_iii)
        /*3860*/ 	.word	0x00000000


	//----- nvinfo : EIATTR_MIN_STACK_SIZE
	.align		4
.L_2405:
        /*3864*/ 	.byte	0x04, 0x12
        /*3866*/ 	.short	(.L_2407 - .L_2406)
	.align		4
.L_2406:
        /*3868*/ 	.word	index@(_Z15gpukernelBMWNr3ILi4ELi23EEvPdS0_S0_iii)
        /*386c*/ 	.word	0x00000000


	//----- nvinfo : EIATTR_MIN_STACK_SIZE
	.align		4
.L_2407:
        /*3870*/ 	.byte	0x04, 0x12
        /*3872*/ 	.short	(.L_2409 - .L_2408)
	.align		4
.L_2408:
        /*3874*/ 	.word	index@(_Z15gpukernelBMWNr3ILi4ELi22EEvPdS0_S0_iii)
        /*3878*/ 	.word	0x00000000


	//----- nvinfo : EIATTR_MIN_STACK_SIZE
	.align		4
.L_2409:
        /*387c*/ 	.byte	0x04, 0x12
        /*387e*/ 	.short	(.L_2411 - .L_2410)
	.align		4
.L_2410:
        /*3880*/ 	.word	index@(_Z15gpukernelBMWNr3ILi4ELi21EEvPdS0_S0_iii)
        /*3884*/ 	.word	0x00000000


	//----- nvinfo : EIATTR_MIN_STACK_SIZE
	.align		4
.L_2411:
        /*3888*/ 	.byte	0x04, 0x12
        /*388a*/ 	.short	(.L_2413 - .L_2412)
	.align		4
.L_2412:
        /*388c*/ 	.word	index@(_Z15gpukernelBMWNr3ILi4ELi20EEvPdS0_S0_iii)
        /*3890*/ 	.word	0x00000000


	//----- nvinfo : EIATTR_MIN_STACK_SIZE
	.align		4
.L_2413:
        /*3894*/ 	.byte	0x04, 0x12
        /*3896*/ 	.short	(.L_2415 - .L_2414)
	.align		4
.L_2414:
        /*3898*/ 	.word	index@(_Z15gpukernelBMWNr3ILi4ELi19EEvPdS0_S0_iii)
        /*389c*/ 	.word	0x00000000


	//----- nvinfo : EIATTR_MIN_STACK_SIZE
	.align		4
.L_2415:
        /*38a0*/ 	.byte	0x04, 0x12
        /*38a2*/ 	.short	(.L_2417 - .L_2416)
	.align		4
.L_2416:
        /*38a4*/ 	.word	index@(_Z15gpukernelBMWNr3ILi4ELi18EEvPdS0_S0_iii)
        /*38a8*/ 	.word	0x00000000


	//----- nvinfo : EIATTR_MIN_STACK_SIZE
	.align		4
.L_2417:
        /*38ac*/ 	.byte	0x04, 0x12
        /*38ae*/ 	.short	(.L_2419 - .L_2418)
	.align		4
.L_2418:
        /*38b0*/ 	.word	index@(_Z15gpukernelBMWNr3ILi4ELi17EEvPdS0_S0_iii)
        /*38b4*/ 	.word	0x00000000


	//----- nvinfo : EIATTR_MIN_STACK_SIZE
	.align		4
.L_2419:
        /*38b8*/ 	.byte	0x04, 0x12
        /*38ba*/ 	.short	(.L_2421 - .L_2420)
	.align		4
.L_2420:
        /*38bc*/ 	.word	index@(_Z15gpukernelBMWNr3ILi4ELi16EEvPdS0_S0_iii)
        /*38c0*/ 	.word	0x00000000


	//----- nvinfo : EIATTR_MIN_STACK_SIZE
	.align		4
.L_2421:
        /*38c4*/ 	.byte	0x04, 0x12
        /*38c6*/ 	.short	(.L_2423 - .L_2422)
	.align		4
.L_2422:
        /*38c8*/ 	.word	index@(_Z15gpukernelBMWNr3ILi4ELi15EEvPdS0_S0_iii)
        /*38cc*/ 	.word	0x00000000


	//----- nvinfo : EIATTR_MIN_STACK_SIZE
	.align		4
.L_2423:
        /*38d0*/ 	.byte	0x04, 0x12
        /*38d2*/ 	.short	(.L_2425 - .L_2424)
	.align		4
.L_2424:
        /*38d4*/ 	.word	index@(_Z15gpukernelBMWNr3ILi4ELi14EEvPdS0_S0_iii)
        /*38d8*/ 	.word	0x00000000


	//----- nvinfo : EIATTR_MIN_STACK_SIZE
	.align		4
.L_2425:
        /*38dc*/ 	.byte	0x04, 0x12
        /*38de*/ 	.short	(.L_2427 - .L_2426)
	.align		4
.L_2426:
        /*38e0*/ 	.word	index@(_Z15gpukernelBMWNr3ILi4ELi13EEvPdS0_S0_iii)
        /*38e4*/ 	.word	0x00000000


	//----- nvinfo : EIATTR_MIN_STACK_SIZE
	.align		4
.L_2427:
        /*38e8*/ 	.byte	0x04, 0x12
        /*38ea*/ 	.short	(.L_2429 - .L_2428)
	.align		4
.L_2428:
        /*38ec*/ 	.word	index@(_Z15gpukernelBMWNr3ILi4ELi12EEvPdS0_S0_iii)
        /*38f0*/ 	.word	0x00000000


	//----- nvinfo : EIATTR_MIN_STACK_SIZE
	.align		4
.L_2429:
        /*38f4*/ 	.byte	0x04, 0x12
        /*38f6*/ 	.short	(.L_2431 - .L_2430)
	.align		4
.L_2430:
        /*38f8*/ 	.word	index@(_Z15gpukernelBMWNr3ILi4ELi11EEvPdS0_S0_iii)
        /*38fc*/ 	.word	0x00000000


	//----- nvinfo : EIATTR_MIN_STACK_SIZE
	.align		4
.L_2431:
        /*3900*/ 	.byte	0x04, 0x12
        /*3902*/ 	.short	(.L_2433 - .L_2432)
	.align		4
.L_2432:
        /*3904*/ 	.word	index@(_Z15gpukernelBMWNr3ILi4ELi10EEvPdS0_S0_iii)
        /*3908*/ 	.word	0x00000000


	//----- nvinfo : EIATTR_MIN_STACK_SIZE
	.align		4
.L_2433:
        /*390c*/ 	.byte	0x04, 0x12
        /*390e*/ 	.short	(.L_2435 - .L_2434)
	.align		4
.L_2434:
        /*3910*/ 	.word	index@(_Z15gpukernelBMWNr3ILi4ELi9EEvPdS0_S0_iii)
        /*3914*/ 	.word	0x00000000


	//----- nvinfo : EIATTR_MIN_STACK_SIZE
	.align		4
.L_2435:
        /*3918*/ 	.byte	0x04, 0x12
        /*391a*/ 	.short	(.L_2437 - .L_2436)
	.align		4
.L_2436:
        /*391c*/ 	.word	index@(_Z15gpukernelBMWNr3ILi4ELi8EEvPdS0_S0_iii)
        /*3920*/ 	.word	0x00000000


	//----- nvinfo : EIATTR_MIN_STACK_SIZE
	.align		4
.L_2437:
        /*3924*/ 	.byte	0x04, 0x12
        /*3926*/ 	.short	(.L_2439 - .L_2438)
	.align		4
.L_2438:
        /*3928*/ 	.word	index@(_Z15gpukernelBMWNr3ILi4ELi7EEvPdS0_S0_iii)
        /*392c*/ 	.word	0x00000000


	//----- nvinfo : EIATTR_MIN_STACK_SIZE
	.align		4
.L_2439:
        /*3930*/ 	.byte	0x04, 0x12
        /*3932*/ 	.short	(.L_2441 - .L_2440)
	.align		4
.L_2440:
        /*3934*/ 	.word	index@(_Z15gpukernelBMWNr3ILi4ELi6EEvPdS0_S0_iii)
        /*3938*/ 	.word	0x00000000


	//----- nvinfo : EIATTR_MIN_STACK_SIZE
	.align		4
.L_2441:
        /*393c*/ 	.byte	0x04, 0x12
        /*393e*/ 	.short	(.L_2443 - .L_2442)
	.align		4
.L_2442:
        /*3940*/ 	.word	index@(_Z15gpukernelBMWNr3ILi4ELi5EEvPdS0_S0_iii)
        /*3944*/ 	.word	0x00000000


	//----- nvinfo : EIATTR_MIN_STACK_SIZE
	.align		4
.L_2443:
        /*3948*/ 	.byte	0x04, 0x12
        /*394a*/ 	.short	(.L_2445 - .L_2444)
	.align		4
.L_2444:
        /*394c*/ 	.word	index@(_Z15gpukernelBMWNr3ILi4ELi4EEvPdS0_S0_iii)
        /*3950*/ 	.word	0x00000000


	//----- nvinfo : EIATTR_MIN_STACK_SIZE
	.align		4
.L_2445:
        /*3954*/ 	.byte	0x04, 0x12
        /*3956*/ 	.short	(.L_2447 - .L_2446)
	.align		4
.L_2446:
        /*3958*/ 	.word	index@(_Z15gpukernelBMWNr3ILi4ELi3EEvPdS0_S0_iii)
        /*395c*/ 	.word	0x00000000


	//----- nvinfo : EIATTR_MIN_STACK_SIZE
	.align		4
.L_2447:
        /*3960*/ 	.byte	0x04, 0x12
        /*3962*/ 	.short	(.L_2449 - .L_2448)
	.align		4
.L_2448:
        /*3964*/ 	.word	index@(_Z15gpukernelBMWNr3ILi4ELi2EEvPdS0_S0_iii)
        /*3968*/ 	.word	0x00000000


	//----- nvinfo : EIATTR_MIN_STACK_SIZE
	.align		4
.L_2449:
        /*396c*/ 	.byte	0x04, 0x12
        /*396e*/ 	.short	(.L_2451 - .L_2450)
	.align		4
.L_2450:
        /*3970*/ 	.word	index@(_Z15gpukernelBMWNr3ILi4ELi1EEvPdS0_S0_iii)
        /*3974*/ 	.word	0x00000000


	//----- nvinfo : EIATTR_MIN_STACK_SIZE
	.align		4
.L_2451:
        /*3978*/ 	.byte	0x04, 0x12
        /*397a*/ 	.short	(.L_2453 - .L_2452)
	.align		4
.L_2452:
        /*397c*/ 	.word	index@(_Z15gpukernelBMWNr3ILi8ELi32EEvPdS0_S0_iii)
        /*3980*/ 	.word	0x00000000


	//----- nvinfo : EIATTR_MIN_STACK_SIZE
	.align		4
.L_2453:
        /*3984*/ 	.byte	0x04, 0x12
        /*3986*/ 	.short	(.L_2455 - .L_2454)
	.align		4
.L_2454:
        /*3988*/ 	.word	index@(_Z15gpukernelBMWNr3ILi8ELi31EEvPdS0_S0_iii)
        /*398c*/ 	.word	0x00000000


	//----- nvinfo : EIATTR_MIN_STACK_SIZE
	.align		4
.L_2455:
        /*3990*/ 	.byte	0x04, 0x12
        /*3992*/ 	.short	(.L_2457 - .L_2456)
	.align		4
.L_2456:
        /*3994*/ 	.word	index@(_Z15gpukernelBMWNr3ILi8ELi30EEvPdS0_S0_iii)
        /*3998*/ 	.word	0x00000000


	//----- nvinfo : EIATTR_MIN_STACK_SIZE
	.align		4
.L_2457:
        /*399c*/ 	.byte	0x04, 0x12
        /*399e*/ 	.short	(.L_2459 - .L_2458)
	.align		4
.L_2458:
        /*39a0*/ 	.word	index@(_Z15gpukernelBMWNr3ILi8ELi29EEvPdS0_S0_iii)
        /*39a4*/ 	.word	0x00000000


	//----- nvinfo : EIATTR_MIN_STACK_SIZE
	.align		4
.L_2459:
        /*39a8*/ 	.byte	0x04, 0x12
        /*39aa*/ 	.short	(.L_2461 - .L_2460)
	.align		4
.L_2460:
        /*39ac*/ 	.word	index@(_Z15gpukernelBMWNr3ILi8ELi28EEvPdS0_S0_iii)
        /*39b0*/ 	.word	0x00000000


	//----- nvinfo : EIATTR_MIN_STACK_SIZE
	.align		4
.L_2461:
        /*39b4*/ 	.byte	0x04, 0x12
        /*39b6*/ 	.short	(.L_2463 - .L_2462)
	.align		4
.L_2462:
        /*39b8*/ 	.word	index@(_Z15gpukernelBMWNr3ILi8ELi27EEvPdS0_S0_iii)
        /*39bc*/ 	.word	0x00000000


	//----- nvinfo : EIATTR_MIN_STACK_SIZE
	.align		4
.L_2463:
        /*39c0*/ 	.byte	0x04, 0x12
        /*39c2*/ 	.short	(.L_2465 - .L_2464)
	.align		4
.L_2464:
        /*39c4*/ 	.word	index@(_Z15gpukernelBMWNr3ILi8ELi26EEvPdS0_S0_iii)
        /*39c8*/ 	.word	0x00000000


	//----- nvinfo : EIATTR_MIN_STACK_SIZE
	.align		4
.L_2465:
        /*39cc*/ 	.byte	0x04, 0x12
        /*39ce*/ 	.short	(.L_2467 - .L_2466)
	.align		4
.L_2466:
        /*39d0*/ 	.word	index@(_Z15gpukernelBMWNr3ILi8ELi25EEvPdS0_S0_iii)
        /*39d4*/ 	.word	0x00000000


	//----- nvinfo : EIATTR_MIN_STACK_SIZE
	.align		4
.L_2467:
        /*39d8*/ 	.byte	0x04, 0x12
        /*39da*/ 	.short	(.L_2469 - .L_2468)
	.align		4
.L_2468:
        /*39dc*/ 	.word	index@(_Z15gpukernelBMWNr3ILi8ELi24EEvPdS0_S0_iii)
        /*39e0*/ 	.word	0x00000000


	//----- nvinfo : EIATTR_MIN_STACK_SIZE
	.align		4
.L_2469:
        /*39e4*/ 	.byte	0x04, 0x12
        /*39e6*/ 	.short	(.L_2471 - .L_2470)
	.align		4
.L_2470:
        /*39e8*/ 	.word	index@(_Z15gpukernelBMWNr3ILi8ELi23EEvPdS0_S0_iii)
        /*39ec*/ 	.word	0x00000000


	//----- nvinfo : EIATTR_MIN_STACK_SIZE
	.align		4
.L_2471:
        /*39f0*/ 	.byte	0x04, 0x12
        /*39f2*/ 	.short	(.L_2473 - .L_2472)
	.align		4
.L_2472:
        /*39f4*/ 	.word	index@(_Z15gpukernelBMWNr3ILi8ELi22EEvPdS0_S0_iii)
        /*39f8*/ 	.word	0x00000000


	//----- nvinfo : EIATTR_MIN_STACK_SIZE
	.align		4
.L_2473:
        /*39fc*/ 	.byte	0x04, 0x12
        /*39fe*/ 	.short	(.L_2475 - .L_2474)
	.align		4
.L_2474:
        /*3a00*/ 	.word	index@(_Z15gpukernelBMWNr3ILi8ELi21EEvPdS0_S0_iii)
        /*3a04*/ 	.word	0x00000000


	//----- nvinfo : EIATTR_MIN_STACK_SIZE
	.align		4
.L_2475:
        /*3a08*/ 	.byte	0x04, 0x12
        /*3a0a*/ 	.short	(.L_2477 - .L_2476)
	.align		4
.L_2476:
        /*3a0c*/ 	.word	index@(_Z15gpukernelBMWNr3ILi8ELi20EEvPdS0_S0_iii)
        /*3a10*/ 	.word	0x00000000


	//----- nvinfo : EIATTR_MIN_STACK_SIZE
	.align		4
.L_2477:
        /*3a14*/ 	.byte	0x04, 0x12
        /*3a16*/ 	.short	(.L_2479 - .L_2478)
	.align		4
.L_2478:
        /*3a18*/ 	.word	index@(_Z15gpukernelBMWNr3ILi8ELi19EEvPdS0_S0_iii)
        /*3a1c*/ 	.word	0x00000000


	//----- nvinfo : EIATTR_MIN_STACK_SIZE
	.align		4
.L_2479:
        /*3a20*/ 	.byte	0x04, 0x12
        /*3a22*/ 	.short	(.L_2481 - .L_2480)
	.align		4
.L_2480:
        /*3a24*/ 	.word	index@(_Z15gpukernelBMWNr3ILi8ELi18EEvPdS0_S0_iii)
        /*3a28*/ 	.word	0x00000000


	//----- nvinfo : EIATTR_MIN_STACK_SIZE
	.align		4
.L_2481:
        /*3a2c*/ 	.byte	0x04, 0x12
        /*3a2e*/ 	.short	(.L_2483 - .L_2482)
	.align		4
.L_2482:
        /*3a30*/ 	.word	index@(_Z15gpukernelBMWNr3ILi8ELi17EEvPdS0_S0_iii)
        /*3a34*/ 	.word	0x00000000


	//----- nvinfo : EIATTR_MIN_STACK_SIZE
	.align		4
.L_2483:
        /*3a38*/ 	.byte	0x04, 0x12
        /*3a3a*/ 	.short	(.L_2485 - .L_2484)
	.align		4
.L_2484:
        /*3a3c*/ 	.word	index@(_Z15gpukernelBMWNr3ILi8ELi16EEvPdS0_S0_iii)
        /*3a40*/ 	.word	0x00000000


	//----- nvinfo : EIATTR_MIN_STACK_SIZE
	.align		4
.L_2485:
        /*3a44*/ 	.byte	0x04, 0x12
        /*3a46*/ 	.short	(.L_2487 - .L_2486)
	.align		4
.L_2486:
        /*3a48*/ 	.word	index@(_Z15gpukernelBMWNr3ILi8ELi15EEvPdS0_S0_iii)
        /*3a4c*/ 	.word	0x00000000


	//----- nvinfo : EIATTR_MIN_STACK_SIZE
	.align		4
.L_2487:
        /*3a50*/ 	.byte	0x04, 0x12
        /*3a52*/ 	.short	(.L_2489 - .L_2488)
	.align		4
.L_2488:
        /*3a54*/ 	.word	index@(_Z15gpukernelBMWNr3ILi8ELi14EEvPdS0_S0_iii)
        /*3a58*/ 	.word	0x00000000


	//----- nvinfo : EIATTR_MIN_STACK_SIZE
	.align		4
.L_2489:
        /*3a5c*/ 	.byte	0x04, 0x12
        /*3a5e*/ 	.short	(.L_2491 - .L_2490)
	.align		4
.L_2490:
        /*3a60*/ 	.word	index@(_Z15gpukernelBMWNr3ILi8ELi13EEvPdS0_S0_iii)
        /*3a64*/ 	.word	0x00000000


	//----- nvinfo : EIATTR_MIN_STACK_SIZE
	.align		4
.L_2491:
        /*3a68*/ 	.byte	0x04, 0x12
        /*3a6a*/ 	.short	(.L_2493 - .L_2492)
	.align		4
.L_2492:
        /*3a6c*/ 	.word	index@(_Z15gpukernelBMWNr3ILi8ELi12EEvPdS0_S0_iii)
        /*3a70*/ 	.word	0x00000000


	//----- nvinfo : EIATTR_MIN_STACK_SIZE
	.align		4
.L_2493:
        /*3a74*/ 	.byte	0x04, 0x12
        /*3a76*/ 	.short	(.L_2495 - .L_2494)
	.align		4
.L_2494:
        /*3a78*/ 	.word	index@(_Z15gpukernelBMWNr3ILi8ELi11EEvPdS0_S0_iii)
        /*3a7c*/ 	.word	0x00000000


	//----- nvinfo : EIATTR_MIN_STACK_SIZE
	.align		4
.L_2495:
        /*3a80*/ 	.byte	0x04, 0x12
        /*3a82*/ 	.short	(.L_2497 - .L_2496)
	.align		4
.L_2496:
        /*3a84*/ 	.word	index@(_Z15gpukernelBMWNr3ILi8ELi10EEvPdS0_S0_iii)
        /*3a88*/ 	.word	0x00000000


	//----- nvinfo : EIATTR_MIN_STACK_SIZE
	.align		4
.L_2497:
        /*3a8c*/ 	.byte	0x04, 0x12
        /*3a8e*/ 	.short	(.L_2499 - .L_2498)
	.align		4
.L_2498:
        /*3a90*/ 	.word	index@(_Z15gpukernelBMWNr3ILi8ELi9EEvPdS0_S0_iii)
        /*3a94*/ 	.word	0x00000000


	//----- nvinfo : EIATTR_MIN_STACK_SIZE
	.align		4
.L_2499:
        /*3a98*/ 	.byte	0x04, 0x12
        /*3a9a*/ 	.short	(.L_2501 - .L_2500)
	.align		4
.L_2500:
        /*3a9c*/ 	.word	index@(_Z15gpukernelBMWNr3ILi8ELi8EEvPdS0_S0_iii)
        /*3aa0*/ 	.word	0x00000000


	//----- nvinfo : EIATTR_MIN_STACK_SIZE
	.align		4
.L_2501:
        /*3aa4*/ 	.byte	0x04, 0x12
        /*3aa6*/ 	.short	(.L_2503 - .L_2502)
	.align		4
.L_2502:
        /*3aa8*/ 	.word	index@(_Z15gpukernelBMWNr3ILi8ELi7EEvPdS0_S0_iii)
        /*3aac*/ 	.word	0x00000000


	//----- nvinfo : EIATTR_MIN_STACK_SIZE
	.align		4
.L_2503:
        /*3ab0*/ 	.byte	0x04, 0x12
        /*3ab2*/ 	.short	(.L_2505 - .L_2504)
	.align		4
.L_2504:
        /*3ab4*/ 	.word	index@(_Z15gpukernelBMWNr3ILi8ELi6EEvPdS0_S0_iii)
        /*3ab8*/ 	.word	0x00000000


	//----- nvinfo : EIATTR_MIN_STACK_SIZE
	.align		4
.L_2505:
        /*3abc*/ 	.byte	0x04, 0x12
        /*3abe*/ 	.short	(.L_2507 - .L_2506)
	.align		4
.L_2506:
        /*3ac0*/ 	.word	index@(_Z15gpukernelBMWNr3ILi8ELi5EEvPdS0_S0_iii)
        /*3ac4*/ 	.word	0x00000000


	//----- nvinfo : EIATTR_MIN_STACK_SIZE
	.align		4
.L_2507:
        /*3ac8*/ 	.byte	0x04, 0x12
        /*3aca*/ 	.short	(.L_2509 - .L_2508)
	.align		4
.L_2508:
        /*3acc*/ 	.word	index@(_Z15gpukernelBMWNr3ILi8ELi4EEvPdS0_S0_iii)
        /*3ad0*/ 	.word	0x00000000


	//----- nvinfo : EIATTR_MIN_STACK_SIZE
	.align		4
.L_2509:
        /*3ad4*/ 	.byte	0x04, 0x12
        /*3ad6*/ 	.short	(.L_2511 - .L_2510)
	.align		4
.L_2510:
        /*3ad8*/ 	.word	index@(_Z15gpukernelBMWNr3ILi8ELi3EEvPdS0_S0_iii)
        /*3adc*/ 	.word	0x00000000


	//----- nvinfo : EIATTR_MIN_STACK_SIZE
	.align		4
.L_2511:
        /*3ae0*/ 	.byte	0x04, 0x12
        /*3ae2*/ 	.short	(.L_2513 - .L_2512)
	.align		4
.L_2512:
        /*3ae4*/ 	.word	index@(_Z15gpukernelBMWNr3ILi8ELi2EEvPdS0_S0_iii)
        /*3ae8*/ 	.word	0x00000000


	//----- nvinfo : EIATTR_MIN_STACK_SIZE
	.align		4
.L_2513:
        /*3aec*/ 	.byte	0x04, 0x12
        /*3aee*/ 	.short	(.L_2515 - .L_2514)
	.align		4
.L_2514:
        /*3af0*/ 	.word	index@(_Z15gpukernelBMWNr3ILi8ELi1EEvPdS0_S0_iii)
        /*3af4*/ 	.word	0x00000000


	//----- nvinfo : EIATTR_MIN_STACK_SIZE
	.align		4
.L_2515:
        /*3af8*/ 	.byte	0x04, 0x12
        /*3afa*/ 	.short	(.L_2517 - .L_2516)
	.align		4
.L_2516:
        /*3afc*/ 	.word	index@(_Z15gpukernelBMWNr3ILi16ELi32EEvPdS0_S0_iii)
        /*3b00*/ 	.word	0x00000000


	//----- nvinfo : EIATTR_MIN_STACK_SIZE
	.align		4
.L_2517:
        /*3b04*/ 	.byte	0x04, 0x12
        /*3b06*/ 	.short	(.L_2519 - .L_2518)
	.align		4
.L_2518:
        /*3b08*/ 	.word	index@(_Z15gpukernelBMWNr3ILi16ELi31EEvPdS0_S0_iii)
        /*3b0c*/ 	.word	0x00000000


	//----- nvinfo : EIATTR_MIN_STACK_SIZE
	.align		4
.L_2519:
        /*3b10*/ 	.byte	0x04, 0x12
        /*3b12*/ 	.short	(.L_2521 - .L_2520)
	.align		4
.L_2520:
        /*3b14*/ 	.word	index@(_Z15gpukernelBMWNr3ILi16ELi30EEvPdS0_S0_iii)
        /*3b18*/ 	.word	0x00000000


	//----- nvinfo : EIATTR_MIN_STACK_SIZE
	.align		4
.L_2521:
        /*3b1c*/ 	.byte	0x04, 0x12
        /*3b1e*/ 	.short	(.L_2523 - .L_2522)
	.align		4
.L_2522:
        /*3b20*/ 	.word	index@(_Z15gpukernelBMWNr3ILi16ELi29EEvPdS0_S0_iii)
        /*3b24*/ 	.word	0x00000000


	//----- nvinfo : EIATTR_MIN_STACK_SIZE
	.align		4
.L_2523:
        /*3b28*/ 	.byte	0x04, 0x12
        /*3b2a*/ 	.short	(.L_2525 - .L_2524)
	.align		4
.L_2524:
        /*3b2c*/ 	.word	index@(_Z15gpukernelBMWNr3ILi16ELi28EEvPdS0_S0_iii)
        /*3b30*/ 	.word	0x00000000


	//----- nvinfo : EIATTR_MIN_STACK_SIZE
	.align		4
.L_2525:
        /*3b34*/ 	.byte	0x04, 0x12
        /*3b36*/ 	.short	(.L_2527 - .L_2526)
	.align		4
.L_2526:
        /*3b38*/ 	.word	index@(_Z15gpukernelBMWNr3ILi16ELi27EEvPdS0_S0_iii)
        /*3b3c*/ 	.word	0x00000000


	//----- nvinfo : EIATTR_MIN_STACK_SIZE
	.align		4
.L_2527:
        /*3b40*/ 	.byte	0x04, 0x12
        /*3b42*/ 	.short	(.L_2529 - .L_2528)
	.align		4
.L_2528:
        /*3b44*/ 	.word	index@(_Z15gpukernelBMWNr3ILi16ELi26EEvPdS0_S0_iii)
        /*3b48*/ 	.word	0x00000000


	//----- nvinfo : EIATTR_MIN_STACK_SIZE
	.align		4
.L_2529:
        /*3b4c*/ 	.byte	0x04, 0x12
        /*3b4e*/ 	.short	(.L_2531 - .L_2530)
	.align		4
.L_2530:
        /*3b50*/ 	.word	index@(_Z15gpukernelBMWNr3ILi16ELi25EEvPdS0_S0_iii)
        /*3b54*/ 	.word	0x00000000


	//----- nvinfo : EIATTR_MIN_STACK_SIZE
	.align		4
.L_2531:
        /*3b58*/ 	.byte	0x04, 0x12
        /*3b5a*/ 	.short	(.L_2533 - .L_2532)
	.align		4
.L_2532:
        /*3b5c*/ 	.word	index@(_Z15gpukernelBMWNr3ILi16ELi24EEvPdS0_S0_iii)
        /*3b60*/ 	.word	0x00000000


	//----- nvinfo : EIATTR_MIN_STACK_SIZE
	.align		4
.L_2533:
        /*3b64*/ 	.byte	0x04, 0x12
        /*3b66*/ 	.short	(.L_2535 - .L_2534)
	.align		4
.L_2534:
        /*3b68*/ 	.word	index@(_Z15gpukernelBMWNr3ILi16ELi23EEvPdS0_S0_iii)
        /*3b6c*/ 	.word	0x00000000


	//----- nvinfo : EIATTR_MIN_STACK_SIZE
	.align		4
.L_2535:
        /*3b70*/ 	.byte	0x04, 0x12
        /*3b72*/ 	.short	(.L_2537 - .L_2536)
	.align		4
.L_2536:
        /*3b74*/ 	.word	index@(_Z15gpukernelBMWNr3ILi16ELi22EEvPdS0_S0_iii)
        /*3b78*/ 	.word	0x00000000


	//----- nvinfo : EIATTR_MIN_STACK_SIZE
	.align		4
.L_2537:
        /*3b7c*/ 	.byte	0x04, 0x12
        /*3b7e*/ 	.short	(.L_2539 - .L_2538)
	.align		4
.L_2538:
        /*3b80*/ 	.word	index@(_Z15gpukernelBMWNr3ILi16ELi21EEvPdS0_S0_iii)
        /*3b84*/ 	.word	0x00000000


	//----- nvinfo : EIATTR_MIN_STACK_SIZE
	.align		4
.L_2539:
        /*3b88*/ 	.byte	0x04, 0x12
        /*3b8a*/ 	.short	(.L_2541 - .L_2540)
	.align		4
.L_2540:
        /*3b8c*/ 	.word	index@(_Z15gpukernelBMWNr3ILi16ELi20EEvPdS0_S0_iii)
        /*3b90*/ 	.word	0x00000000


	//----- nvinfo : EIATTR_MIN_STACK_SIZE
	.align		4
.L_2541:
        /*3b94*/ 	.byte	0x04, 0x12
        /*3b96*/ 	.short	(.L_2543 - .L_2542)
	.align		4
.L_2542:
        /*3b98*/ 	.word	index@(_Z15gpukernelBMWNr3ILi16ELi19EEvPdS0_S0_iii)
        /*3b9c*/ 	.word	0x00000000


	//----- nvinfo : EIATTR_MIN_STACK_SIZE
	.align		4
.L_2543:
        /*3ba0*/ 	.byte	0x04, 0x12
        /*3ba2*/ 	.short	(.L_2545 - .L_2544)
	.align		4
.L_2544:
        /*3ba4*/ 	.word	index@(_Z15gpukernelBMWNr3ILi16ELi18EEvPdS0_S0_iii)
        /*3ba8*/ 	.word	0x00000000


	//----- nvinfo : EIATTR_MIN_STACK_SIZE
	.align		4
.L_2545:
        /*3bac*/ 	.byte	0x04, 0x12
        /*3bae*/ 	.short	(.L_2547 - .L_2546)
	.align		4
.L_2546:
        /*3bb0*/ 	.word	index@(_Z15gpukernelBMWNr3ILi16ELi17EEvPdS0_S0_iii)
        /*3bb4*/ 	.word	0x00000000


	//----- nvinfo : EIATTR_MIN_STACK_SIZE
	.align		4
.L_2547:
        /*3bb8*/ 	.byte	0x04, 0x12
        /*3bba*/ 	.short	(.L_2549 - .L_2548)
	.align		4
.L_2548:
        /*3bbc*/ 	.word	index@(_Z15gpukernelBMWNr3ILi16ELi16EEvPdS0_S0_iii)
        /*3bc0*/ 	.word	0x00000000


	//----- nvinfo : EIATTR_MIN_STACK_SIZE
	.align		4
.L_2549:
        /*3bc4*/ 	.byte	0x04, 0x12
        /*3bc6*/ 	.short	(.L_2551 - .L_2550)
	.align		4
.L_2550:
        /*3bc8*/ 	.word	index@(_Z15gpukernelBMWNr3ILi16ELi15EEvPdS0_S0_iii)
        /*3bcc*/ 	.word	0x00000000


	//----- nvinfo : EIATTR_MIN_STACK_SIZE
	.align		4
.L_2551:
        /*3bd0*/ 	.byte	0x04, 0x12
        /*3bd2*/ 	.short	(.L_2553 - .L_2552)
	.align		4
.L_2552:
        /*3bd4*/ 	.word	index@(_Z15gpukernelBMWNr3ILi16ELi14EEvPdS0_S0_iii)
        /*3bd8*/ 	.word	0x00000000


	//----- nvinfo : EIATTR_MIN_STACK_SIZE
	.align		4
.L_2553:
        /*3bdc*/ 	.byte	0x04, 0x12
        /*3bde*/ 	.short	(.L_2555 - .L_2554)
	.align		4
.L_2554:
        /*3be0*/ 	.word	index@(_Z15gpukernelBMWNr3ILi16ELi13EEvPdS0_S0_iii)
        /*3be4*/ 	.word	0x00000000


	//----- nvinfo : EIATTR_MIN_STACK_SIZE
	.align		4
.L_2555:
        /*3be8*/ 	.byte	0x04, 0x12
        /*3bea*/ 	.short	(.L_2557 - .L_2556)
	.align		4
.L_2556:
        /*3bec*/ 	.word	index@(_Z15gpukernelBMWNr3ILi16ELi12EEvPdS0_S0_iii)
        /*3bf0*/ 	.word	0x00000000


	//----- nvinfo : EIATTR_MIN_STACK_SIZE
	.align		4
.L_2557:
        /*3bf4*/ 	.byte	0x04, 0x12
        /*3bf6*/ 	.short	(.L_2559 - .L_2558)
	.align		4
.L_2558:
        /*3bf8*/ 	.word	index@(_Z15gpukernelBMWNr3ILi16ELi11EEvPdS0_S0_iii)
        /*3bfc*/ 	.word	0x00000000


	//----- nvinfo : EIATTR_MIN_STACK_SIZE
	.align		4
.L_2559:
        /*3c00*/ 	.byte	0x04, 0x12
        /*3c02*/ 	.short	(.L_2561 - .L_2560)
	.align		4
.L_2560:
        /*3c04*/ 	.word	index@(_Z15gpukernelBMWNr3ILi16ELi10EEvPdS0_S0_iii)
        /*3c08*/ 	.word	0x00000000


	//----- nvinfo : EIATTR_MIN_STACK_SIZE
	.align		4
.L_2561:
        /*3c0c*/ 	.byte	0x04, 0x12
        /*3c0e*/ 	.short	(.L_2563 - .L_2562)
	.align		4
.L_2562:
        /*3c10*/ 	.word	index@(_Z15gpukernelBMWNr3ILi16ELi9EEvPdS0_S0_iii)
        /*3c14*/ 	.word	0x00000000


	//----- nvinfo : EIATTR_MIN_STACK_SIZE
	.align		4
.L_2563:
        /*3c18*/ 	.byte	0x04, 0x12
        /*3c1a*/ 	.short	(.L_2565 - .L_2564)
	.align		4
.L_2564:
        /*3c1c*/ 	.word	index@(_Z15gpukernelBMWNr3ILi16ELi8EEvPdS0_S0_iii)
        /*3c20*/ 	.word	0x00000000


	//----- nvinfo : EIATTR_MIN_STACK_SIZE
	.align		4
.L_2565:
        /*3c24*/ 	.byte	0x04, 0x12
        /*3c26*/ 	.short	(.L_2567 - .L_2566)
	.align		4
.L_2566:
        /*3c28*/ 	.word	index@(_Z15gpukernelBMWNr3ILi16ELi7EEvPdS0_S0_iii)
        /*3c2c*/ 	.word	0x00000000


	//----- nvinfo : EIATTR_MIN_STACK_SIZE
	.align		4
.L_2567:
        /*3c30*/ 	.byte	0x04, 0x12
        /*3c32*/ 	.short	(.L_2569 - .L_2568)
	.align		4
.L_2568:
        /*3c34*/ 	.word	index@(_Z15gpukernelBMWNr3ILi16ELi6EEvPdS0_S0_iii)
        /*3c38*/ 	.word	0x00000000


	//----- nvinfo : EIATTR_MIN_STACK_SIZE
	.align		4
.L_2569:
        /*3c3c*/ 	.byte	0x04, 0x12
        /*3c3e*/ 	.short	(.L_2571 - .L_2570)
	.align		4
.L_2570:
        /*3c40*/ 	.word	index@(_Z15gpukernelBMWNr3ILi16ELi5EEvPdS0_S0_iii)
        /*3c44*/ 	.word	0x00000000


	//----- nvinfo : EIATTR_MIN_STACK_SIZE
	.align		4
.L_2571:
        /*3c48*/ 	.byte	0x04, 0x12
        /*3c4a*/ 	.short	(.L_2573 - .L_2572)
	.align		4
.L_2572:
        /*3c4c*/ 	.word	index@(_Z15gpukernelBMWNr3ILi16ELi4EEvPdS0_S0_iii)
        /*3c50*/ 	.word	0x00000000


	//----- nvinfo : EIATTR_MIN_STACK_SIZE
	.align		4
.L_2573:
        /*3c54*/ 	.byte	0x04, 0x12
        /*3c56*/ 	.short	(.L_2575 - .L_2574)
	.align		4
.L_2574:
        /*3c58*/ 	.word	index@(_Z15gpukernelBMWNr3ILi16ELi3EEvPdS0_S0_iii)
        /*3c5c*/ 	.word	0x00000000


	//----- nvinfo : EIATTR_MIN_STACK_SIZE
	.align		4
.L_2575:
        /*3c60*/ 	.byte	0x04, 0x12
        /*3c62*/ 	.short	(.L_2577 - .L_2576)
	.align		4
.L_2576:
        /*3c64*/ 	.word	index@(_Z15gpukernelBMWNr3ILi16ELi2EEvPdS0_S0_iii)
        /*3c68*/ 	.word	0x00000000


	//----- nvinfo : EIATTR_MIN_STACK_SIZE
	.align		4
.L_2577:
        /*3c6c*/ 	.byte	0x04, 0x12
        /*3c6e*/ 	.short	(.L_2579 - .L_2578)
	.align		4
.L_2578:
        /*3c70*/ 	.word	index@(_Z15gpukernelBMWNr3ILi16ELi1EEvPdS0_S0_iii)
        /*3c74*/ 	.word	0x00000000


	//----- nvinfo : EIATTR_MIN_STACK_SIZE
	.align		4
.L_2579:
        /*3c78*/ 	.byte	0x04, 0x12
        /*3c7a*/ 	.short	(.L_2581 - .L_2580)
	.align		4
.L_2580:
        /*3c7c*/ 	.word	index@(_Z15gpukernelBMWNr3ILi32ELi32EEvPdS0_S0_iii)
        /*3c80*/ 	.word	0x00000000


	//----- nvinfo : EIATTR_MIN_STACK_SIZE
	.align		4
.L_2581:
        /*3c84*/ 	.byte	0x04, 0x12
        /*3c86*/ 	.short	(.L_2583 - .L_2582)
	.align		4
.L_2582:
        /*3c88*/ 	.word	index@(_Z15gpukernelBMWNr3ILi32ELi31EEvPdS0_S0_iii)
        /*3c8c*/ 	.word	0x00000000


	//----- nvinfo : EIATTR_MIN_STACK_SIZE
	.align		4
.L_2583:
        /*3c90*/ 	.byte	0x04, 0x12
        /*3c92*/ 	.short	(.L_2585 - .L_2584)
	.align		4
.L_2584:
        /*3c94*/ 	.word	index@(_Z15gpukernelBMWNr3ILi32ELi30EEvPdS0_S0_iii)
        /*3c98*/ 	.word	0x00000000


	//----- nvinfo : EIATTR_MIN_STACK_SIZE
	.align		4
.L_2585:
        /*3c9c*/ 	.byte	0x04, 0x12
        /*3c9e*/ 	.short	(.L_2587 - .L_2586)
	.align		4
.L_2586:
        /*3ca0*/ 	.word	index@(_Z15gpukernelBMWNr3ILi32ELi29EEvPdS0_S0_iii)
        /*3ca4*/ 	.word	0x00000000


	//----- nvinfo : EIATTR_MIN_STACK_SIZE
	.align		4
.L_2587:
        /*3ca8*/ 	.byte	0x04, 0x12
        /*3caa*/ 	.short	(.L_2589 - .L_2588)
	.align		4
.L_2588:
        /*3cac*/ 	.word	index@(_Z15gpukernelBMWNr3ILi32ELi28EEvPdS0_S0_iii)
        /*3cb0*/ 	.word	0x00000000


	//----- nvinfo : EIATTR_MIN_STACK_SIZE
	.align		4
.L_2589:
        /*3cb4*/ 	.byte	0x04, 0x12
        /*3cb6*/ 	.short	(.L_2591 - .L_2590)
	.align		4
.L_2590:
        /*3cb8*/ 	.word	index@(_Z15gpukernelBMWNr3ILi32ELi27EEvPdS0_S0_iii)
        /*3cbc*/ 	.word	0x00000000


	//----- nvinfo : EIATTR_MIN_STACK_SIZE
	.align		4
.L_2591:
        /*3cc0*/ 	.byte	0x04, 0x12
        /*3cc2*/ 	.short	(.L_2593 - .L_2592)
	.align		4
.L_2592:
        /*3cc4*/ 	.word	index@(_Z15gpukernelBMWNr3ILi32ELi26EEvPdS0_S0_iii)
        /*3cc8*/ 	.word	0x00000000


	//----- nvinfo : EIATTR_MIN_STACK_SIZE
	.align		4
.L_2593:
        /*3ccc*/ 	.byte	0x04, 0x12
        /*3cce*/ 	.short	(.L_2595 - .L_2594)
	.align		4
.L_2594:
        /*3cd0*/ 	.word	index@(_Z15gpukernelBMWNr3ILi32ELi25EEvPdS0_S0_iii)
        /*3cd4*/ 	.word	0x00000000


	//----- nvinfo : EIATTR_MIN_STACK_SIZE
	.align		4
.L_2595:
        /*3cd8*/ 	.byte	0x04, 0x12
        /*3cda*/ 	.short	(.L_2597 - .L_2596)
	.align		4
.L_2596:
        /*3cdc*/ 	.word	index@(_Z15gpukernelBMWNr3ILi32ELi24EEvPdS0_S0_iii)
        /*3ce0*/ 	.word	0x00000000


	//----- nvinfo : EIATTR_MIN_STACK_SIZE
	.align		4
.L_2597:
        /*3ce4*/ 	.byte	0x04, 0x12
        /*3ce6*/ 	.short	(.L_2599 - .L_2598)
	.align		4
.L_2598:
        /*3ce8*/ 	.word	index@(_Z15gpukernelBMWNr3ILi32ELi23EEvPdS0_S0_iii)
        /*3cec*/ 	.word	0x00000000


	//----- nvinfo : EIATTR_MIN_STACK_SIZE
	.align		4
.L_2599:
        /*3cf0*/ 	.byte	0x04, 0x12
        /*3cf2*/ 	.short	(.L_2601 - .L_2600)
	.align		4
.L_2600:
        /*3cf4*/ 	.word	index@(_Z15gpukernelBMWNr3ILi32ELi22EEvPdS0_S0_iii)
        /*3cf8*/ 	.word	0x00000000


	//----- nvinfo : EIATTR_MIN_STACK_SIZE
	.align		4
.L_2601:
        /*3cfc*/ 	.byte	0x04, 0x12
        /*3cfe*/ 	.short	(.L_2603 - .L_2602)
	.align		4
.L_2602:
        /*3d00*/ 	.word	index@(_Z15gpukernelBMWNr3ILi32ELi21EEvPdS0_S0_iii)
        /*3d04*/ 	.word	0x00000000


	//----- nvinfo : EIATTR_MIN_STACK_SIZE
	.align		4
.L_2603:
        /*3d08*/ 	.byte	0x04, 0x12
        /*3d0a*/ 	.short	(.L_2605 - .L_2604)
	.align		4
.L_2604:
        /*3d0c*/ 	.word	index@(_Z15gpukernelBMWNr3ILi32ELi20EEvPdS0_S0_iii)
        /*3d10*/ 	.word	0x00000000


	//----- nvinfo : EIATTR_MIN_STACK_SIZE
	.align		4
.L_2605:
        /*3d14*/ 	.byte	0x04, 0x12
        /*3d16*/ 	.short	(.L_2607 - .L_2606)
	.align		4
.L_2606:
        /*3d18*/ 	.word	index@(_Z15gpukernelBMWNr3ILi32ELi19EEvPdS0_S0_iii)
        /*3d1c*/ 	.word	0x00000000


	//----- nvinfo : EIATTR_MIN_STACK_SIZE
	.align		4
.L_2607:
        /*3d20*/ 	.byte	0x04, 0x12
        /*3d22*/ 	.short	(.L_2609 - .L_2608)
	.align		4
.L_2608:
        /*3d24*/ 	.word	index@(_Z15gpukernelBMWNr3ILi32ELi18EEvPdS0_S0_iii)
        /*3d28*/ 	.word	0x00000000


	//----- nvinfo : EIATTR_MIN_STACK_SIZE
	.align		4
.L_2609:
        /*3d2c*/ 	.byte	0x04, 0x12
        /*3d2e*/ 	.short	(.L_2611 - .L_2610)
	.align		4
.L_2610:
        /*3d30*/ 	.word	index@(_Z15gpukernelBMWNr3ILi32ELi17EEvPdS0_S0_iii)
        /*3d34*/ 	.word	0x00000000


	//----- nvinfo : EIATTR_MIN_STACK_SIZE
	.align		4
.L_2611:
        /*3d38*/ 	.byte	0x04, 0x12
        /*3d3a*/ 	.short	(.L_2613 - .L_2612)
	.align		4
.L_2612:
        /*3d3c*/ 	.word	index@(_Z15gpukernelBMWNr3ILi32ELi16EEvPdS0_S0_iii)
        /*3d40*/ 	.word	0x00000000


	//----- nvinfo : EIATTR_MIN_STACK_SIZE
	.align		4
.L_2613:
        /*3d44*/ 	.byte	0x04, 0x12
        /*3d46*/ 	.short	(.L_2615 - .L_2614)
	.align		4
.L_2614:
        /*3d48*/ 	.word	index@(_Z15gpukernelBMWNr3ILi32ELi15EEvPdS0_S0_iii)
        /*3d4c*/ 	.word	0x00000000


	//----- nvinfo : EIATTR_MIN_STACK_SIZE
	.align		4
.L_2615:
        /*3d50*/ 	.byte	0x04, 0x12
        /*3d52*/ 	.short	(.L_2617 - .L_2616)
	.align		4
.L_2616:
        /*3d54*/ 	.word	index@(_Z15gpukernelBMWNr3ILi32ELi14EEvPdS0_S0_iii)
        /*3d58*/ 	.word	0x00000000


	//----- nvinfo : EIATTR_MIN_STACK_SIZE
	.align		4
.L_2617:
        /*3d5c*/ 	.byte	0x04, 0x12
        /*3d5e*/ 	.short	(.L_2619 - .L_2618)
	.align		4
.L_2618:
        /*3d60*/ 	.word	index@(_Z15gpukernelBMWNr3ILi32ELi13EEvPdS0_S0_iii)
        /*3d64*/ 	.word	0x00000000


	//----- nvinfo : EIATTR_MIN_STACK_SIZE
	.align		4
.L_2619:
        /*3d68*/ 	.byte	0x04, 0x12
        /*3d6a*/ 	.short	(.L_2621 - .L_2620)
	.align		4
.L_2620:
        /*3d6c*/ 	.word	index@(_Z15gpukernelBMWNr3ILi32ELi12EEvPdS0_S0_iii)
        /*3d70*/ 	.word	0x00000000


	//----- nvinfo : EIATTR_MIN_STACK_SIZE
	.align		4
.L_2621:
        /*3d74*/ 	.byte	0x04, 0x12
        /*3d76*/ 	.short	(.L_2623 - .L_2622)
	.align		4
.L_2622:
        /*3d78*/ 	.word	index@(_Z15gpukernelBMWNr3ILi32ELi11EEvPdS0_S0_iii)
        /*3d7c*/ 	.word	0x00000000


	//----- nvinfo : EIATTR_MIN_STACK_SIZE
	.align		4
.L_2623:
        /*3d80*/ 	.byte	0x04, 0x12
        /*3d82*/ 	.short	(.L_2625 - .L_2624)
	.align		4
.L_2624:
        /*3d84*/ 	.word	index@(_Z15gpukernelBMWNr3ILi32ELi10EEvPdS0_S0_iii)
        /*3d88*/ 	.word	0x00000000


	//----- nvinfo : EIATTR_MIN_STACK_SIZE
	.align		4
.L_2625:
        /*3d8c*/ 	.byte	0x04, 0x12
        /*3d8e*/ 	.short	(.L_2627 - .L_2626)
	.align		4
.L_2626:
        /*3d90*/ 	.word	index@(_Z15gpukernelBMWNr3ILi32ELi9EEvPdS0_S0_iii)
        /*3d94*/ 	.word	0x00000000


	//----- nvinfo : EIATTR_MIN_STACK_SIZE
	.align		4
.L_2627:
        /*3d98*/ 	.byte	0x04, 0x12
        /*3d9a*/ 	.short	(.L_2629 - .L_2628)
	.align		4
.L_2628:
        /*3d9c*/ 	.word	index@(_Z15gpukernelBMWNr3ILi32ELi8EEvPdS0_S0_iii)
        /*3da0*/ 	.word	0x00000000


	//----- nvinfo : EIATTR_MIN_STACK_SIZE
	.align		4
.L_2629:
        /*3da4*/ 	.byte	0x04, 0x12
        /*3da6*/ 	.short	(.L_2631 - .L_2630)
	.align		4
.L_2630:
        /*3da8*/ 	.word	index@(_Z15gpukernelBMWNr3ILi32ELi7EEvPdS0_S0_iii)
        /*3dac*/ 	.word	0x00000000


	//----- nvinfo : EIATTR_MIN_STACK_SIZE
	.align		4
.L_2631:
        /*3db0*/ 	.byte	0x04, 0x12
        /*3db2*/ 	.short	(.L_2633 - .L_2632)
	.align		4
.L_2632:
        /*3db4*/ 	.word	index@(_Z15gpukernelBMWNr3ILi32ELi6EEvPdS0_S0_iii)
        /*3db8*/ 	.word	0x00000000


	//----- nvinfo : EIATTR_MIN_STACK_SIZE
	.align		4
.L_2633:
        /*3dbc*/ 	.byte	0x04, 0x12
        /*3dbe*/ 	.short	(.L_2635 - .L_2634)
	.align		4
.L_2634:
        /*3dc0*/ 	.word	index@(_Z15gpukernelBMWNr3ILi32ELi5EEvPdS0_S0_iii)
        /*3dc4*/ 	.word	0x00000000


	//----- nvinfo : EIATTR_MIN_STACK_SIZE
	.align		4
.L_2635:
        /*3dc8*/ 	.byte	0x04, 0x12
        /*3dca*/ 	.short	(.L_2637 - .L_2636)
	.align		4
.L_2636:
        /*3dcc*/ 	.word	index@(_Z15gpukernelBMWNr3ILi32ELi4EEvPdS0_S0_iii)
        /*3dd0*/ 	.word	0x00000000


	//----- nvinfo : EIATTR_MIN_STACK_SIZE
	.align		4
.L_2637:
        /*3dd4*/ 	.byte	0x04, 0x12
        /*3dd6*/ 	.short	(.L_2639 - .L_2638)
	.align		4
.L_2638:
        /*3dd8*/ 	.word	index@(_Z15gpukernelBMWNr3ILi32ELi3EEvPdS0_S0_iii)
        /*3ddc*/ 	.word	0x00000000


	//----- nvinfo : EIATTR_MIN_STACK_SIZE
	.align		4
.L_2639:
        /*3de0*/ 	.byte	0x04, 0x12
        /*3de2*/ 	.short	(.L_2641 - .L_2640)
	.align		4
.L_2640:
        /*3de4*/ 	.word	index@(_Z15gpukernelBMWNr3ILi32ELi2EEvPdS0_S0_iii)
        /*3de8*/ 	.word	0x00000000


	//----- nvinfo : EIATTR_MIN_STACK_SIZE
	.align		4
.L_2641:
        /*3dec*/ 	.byte	0x04, 0x12
        /*3dee*/ 	.short	(.L_2643 - .L_2642)
	.align		4
.L_2642:
        /*3df0*/ 	.word	index@(_Z15gpukernelBMWNr3ILi32ELi1EEvPdS0_S0_iii)
        /*3df4*/ 	.word	0x00000000


	//----- nvinfo : EIATTR_MIN_STACK_SIZE
	.align		4
.L_2643:
        /*3df8*/ 	.byte	0x04, 0x12
        /*3dfa*/ 	.short	(.L_2645 - .L_2644)
	.align		4
.L_2644:
        /*3dfc*/ 	.word	index@(_Z15gpukernelAMWNr3ILi1ELi32EEvPdS0_S0_iii)
        /*3e00*/ 	.word	0x00000000


	//----- nvinfo : EIATTR_MIN_STACK_SIZE
	.align		4
.L_2645:
        /*3e04*/ 	.byte	0x04, 0x12
        /*3e06*/ 	.short	(.L_2647 - .L_2646)
	.align		4
.L_2646:
        /*3e08*/ 	.word	index@(_Z15gpukernelAMWNr3ILi1ELi31EEvPdS0_S0_iii)
        /*3e0c*/ 	.word	0x00000000


	//----- nvinfo : EIATTR_MIN_STACK_SIZE
	.align		4
.L_2647:
        /*3e10*/ 	.byte	0x04, 0x12
        /*3e12*/ 	.short	(.L_2649 - .L_2648)
	.align		4
.L_2648:
        /*3e14*/ 	.word	index@(_Z15gpukernelAMWNr3ILi1ELi30EEvPdS0_S0_iii)
        /*3e18*/ 	.word	0x00000000


	//----- nvinfo : EIATTR_MIN_STACK_SIZE
	.align		4
.L_2649:
        /*3e1c*/ 	.byte	0x04, 0x12
        /*3e1e*/ 	.short	(.L_2651 - .L_2650)
	.align		4
.L_2650:
        /*3e20*/ 	.word	index@(_Z15gpukernelAMWNr3ILi1ELi29EEvPdS0_S0_iii)
        /*3e24*/ 	.word	0x00000000


	//----- nvinfo : EIATTR_MIN_STACK_SIZE
	.align		4
.L_2651:
        /*3e28*/ 	.byte	0x04, 0x12
        /*3e2a*/ 	.short	(.L_2653 - .L_2652)
	.align		4
.L_2652:
        /*3e2c*/ 	.word	index@(_Z15gpukernelAMWNr3ILi1ELi28EEvPdS0_S0_iii)
        /*3e30*/ 	.word	0x00000000


	//----- nvinfo : EIATTR_MIN_STACK_SIZE
	.align		4
.L_2653:
        /*3e34*/ 	.byte	0x04, 0x12
        /*3e36*/ 	.short	(.L_2655 - .L_2654)
	.align		4
.L_2654:
        /*3e38*/ 	.word	index@(_Z15gpukernelAMWNr3ILi1ELi27EEvPdS0_S0_iii)
        /*3e3c*/ 	.word	0x00000000


	//----- nvinfo : EIATTR_MIN_STACK_SIZE
	.align		4
.L_2655:
        /*3e40*/ 	.byte	0x04, 0x12
        /*3e42*/ 	.short	(.L_2657 - .L_2656)
	.align		4
.L_2656:
        /*3e44*/ 	.word	index@(_Z15gpukernelAMWNr3ILi1ELi26EEvPdS0_S0_iii)
        /*3e48*/ 	.word	0x00000000


	//----- nvinfo : EIATTR_MIN_STACK_SIZE
	.align		4
.L_2657:
        /*3e4c*/ 	.byte	0x04, 0x12
        /*3e4e*/ 	.short	(.L_2659 - .L_2658)
	.align		4
.L_2658:
        /*3e50*/ 	.word	index@(_Z15gpukernelAMWNr3ILi1ELi25EEvPdS0_S0_iii)
        /*3e54*/ 	.word	0x00000000


	//----- nvinfo : EIATTR_MIN_STACK_SIZE
	.align		4
.L_2659:
        /*3e58*/ 	.byte	0x04, 0x12
        /*3e5a*/ 	.short	(.L_2661 - .L_2660)
	.align		4
.L_2660:
        /*3e5c*/ 	.word	index@(_Z15gpukernelAMWNr3ILi1ELi24EEvPdS0_S0_iii)
        /*3e60*/ 	.word	0x00000000


	//----- nvinfo : EIATTR_MIN_STACK_SIZE
	.align		4
.L_2661:
        /*3e64*/ 	.byte	0x04, 0x12
        /*3e66*/ 	.short	(.L_2663 - .L_2662)
	.align		4
.L_2662:
        /*3e68*/ 	.word	index@(_Z15gpukernelAMWNr3ILi1ELi23EEvPdS0_S0_iii)
        /*3e6c*/ 	.word	0x00000000


	//----- nvinfo : EIATTR_MIN_STACK_SIZE
	.align		4
.L_2663:
        /*3e70*/ 	.byte	0x04, 0x12
        /*3e72*/ 	.short	(.L_2665 - .L_2664)
	.align		4
.L_2664:
        /*3e74*/ 	.word	index@(_Z15gpukernelAMWNr3ILi1ELi22EEvPdS0_S0_iii)
        /*3e78*/ 	.word	0x00000000


	//----- nvinfo : EIATTR_MIN_STACK_SIZE
	.align		4
.L_2665:
        /*3e7c*/ 	.byte	0x04, 0x12
        /*3e7e*/ 	.short	(.L_2667 - .L_2666)
	.align		4
.L_2666:
        /*3e80*/ 	.word	index@(_Z15gpukernelAMWNr3ILi1ELi21EEvPdS0_S0_iii)
        /*3e84*/ 	.word	0x00000000


	//----- nvinfo : EIATTR_MIN_STACK_SIZE
	.align		4
.L_2667:
        /*3e88*/ 	.byte	0x04, 0x12
        /*3e8a*/ 	.short	(.L_2669 - .L_2668)
	.align		4
.L_2668:
        /*3e8c*/ 	.word	index@(_Z15gpukernelAMWNr3ILi1ELi20EEvPdS0_S0_iii)
        /*3e90*/ 	.word	0x00000000


	//----- nvinfo : EIATTR_MIN_STACK_SIZE
	.align		4
.L_2669:
        /*3e94*/ 	.byte	0x04, 0x12
        /*3e96*/ 	.short	(.L_2671 - .L_2670)
	.align		4
.L_2670:
        /*3e98*/ 	.word	index@(_Z15gpukernelAMWNr3ILi1ELi19EEvPdS0_S0_iii)
        /*3e9c*/ 	.word	0x00000000


	//----- nvinfo : EIATTR_MIN_STACK_SIZE
	.align		4
.L_2671:
        /*3ea0*/ 	.byte	0x04, 0x12
        /*3ea2*/ 	.short	(.L_2673 - .L_2672)
	.align		4
.L_2672:
        /*3ea4*/ 	.word	index@(_Z15gpukernelAMWNr3ILi1ELi18EEvPdS0_S0_iii)
        /*3ea8*/ 	.word	0x00000000


	//----- nvinfo : EIATTR_MIN_STACK_SIZE
	.align		4
.L_2673:
        /*3eac*/ 	.byte	0x04, 0x12
        /*3eae*/ 	.short	(.L_2675 - .L_2674)
	.align		4
.L_2674:
        /*3eb0*/ 	.word	index@(_Z15gpukernelAMWNr3ILi1ELi17EEvPdS0_S0_iii)
        /*3eb4*/ 	.word	0x00000000


	//----- nvinfo : EIATTR_MIN_STACK_SIZE
	.align		4
.L_2675:
        /*3eb8*/ 	.byte	0x04, 0x12
        /*3eba*/ 	.short	(.L_2677 - .L_2676)
	.align		4
.L_2676:
        /*3ebc*/ 	.word	index@(_Z15gpukernelAMWNr3ILi1ELi16EEvPdS0_S0_iii)
        /*3ec0*/ 	.word	0x00000000


	//----- nvinfo : EIATTR_MIN_STACK_SIZE
	.align		4
.L_2677:
        /*3ec4*/ 	.byte	0x04, 0x12
        /*3ec6*/ 	.short	(.L_2679 - .L_2678)
	.align		4
.L_2678:
        /*3ec8*/ 	.word	index@(_Z15gpukernelAMWNr3ILi1ELi15EEvPdS0_S0_iii)
        /*3ecc*/ 	.word	0x00000000


	//----- nvinfo : EIATTR_MIN_STACK_SIZE
	.align		4
.L_2679:
        /*3ed0*/ 	.byte	0x04, 0x12
        /*3ed2*/ 	.short	(.L_2681 - .L_2680)
	.align		4
.L_2680:
        /*3ed4*/ 	.word	index@(_Z15gpukernelAMWNr3ILi1ELi14EEvPdS0_S0_iii)
        /*3ed8*/ 	.word	0x00000000


	//----- nvinfo : EIATTR_MIN_STACK_SIZE
	.align		4
.L_2681:
        /*3edc*/ 	.byte	0x04, 0x12
        /*3ede*/ 	.short	(.L_2683 - .L_2682)
	.align		4
.L_2682:
        /*3ee0*/ 	.word	index@(_Z15gpukernelAMWNr3ILi1ELi13EEvPdS0_S0_iii)
        /*3ee4*/ 	.word	0x00000000


	//----- nvinfo : EIATTR_MIN_STACK_SIZE
	.align		4
.L_2683:
        /*3ee8*/ 	.byte	0x04, 0x12
        /*3eea*/ 	.short	(.L_2685 - .L_2684)
	.align		4
.L_2684:
        /*3eec*/ 	.word	index@(_Z15gpukernelAMWNr3ILi1ELi12EEvPdS0_S0_iii)
        /*3ef0*/ 	.word	0x00000000


	//----- nvinfo : EIATTR_MIN_STACK_SIZE
	.align		4
.L_2685:
        /*3ef4*/ 	.byte	0x04, 0x12
        /*3ef6*/ 	.short	(.L_2687 - .L_2686)
	.align		4
.L_2686:
        /*3ef8*/ 	.word	index@(_Z15gpukernelAMWNr3ILi1ELi11EEvPdS0_S0_iii)
        /*3efc*/ 	.word	0x00000000


	//----- nvinfo : EIATTR_MIN_STACK_SIZE
	.align		4
.L_2687:
        /*3f00*/ 	.byte	0x04, 0x12
        /*3f02*/ 	.short	(.L_2689 - .L_2688)
	.align		4
.L_2688:
        /*3f04*/ 	.word	index@(_Z15gpukernelAMWNr3ILi1ELi10EEvPdS0_S0_iii)
        /*3f08*/ 	.word	0x00000000


	//----- nvinfo : EIATTR_MIN_STACK_SIZE
	.align		4
.L_2689:
        /*3f0c*/ 	.byte	0x04, 0x12
        /*3f0e*/ 	.short	(.L_2691 - .L_2690)
	.align		4
.L_2690:
        /*3f10*/ 	.word	index@(_Z15gpukernelAMWNr3ILi1ELi9EEvPdS0_S0_iii)
        /*3f14*/ 	.word	0x00000000


	//----- nvinfo : EIATTR_MIN_STACK_SIZE
	.align		4
.L_2691:
        /*3f18*/ 	.byte	0x04, 0x12
        /*3f1a*/ 	.short	(.L_2693 - .L_2692)
	.align		4
.L_2692:
        /*3f1c*/ 	.word	index@(_Z15gpukernelAMWNr3ILi1ELi8EEvPdS0_S0_iii)
        /*3f20*/ 	.word	0x00000000


	//----- nvinfo : EIATTR_MIN_STACK_SIZE
	.align		4
.L_2693:
        /*3f24*/ 	.byte	0x04, 0x12
        /*3f26*/ 	.short	(.L_2695 - .L_2694)
	.align		4
.L_2694:
        /*3f28*/ 	.word	index@(_Z15gpukernelAMWNr3ILi1ELi7EEvPdS0_S0_iii)
        /*3f2c*/ 	.word	0x00000000


	//----- nvinfo : EIATTR_MIN_STACK_SIZE
	.align		4
.L_2695:
        /*3f30*/ 	.byte	0x04, 0x12
        /*3f32*/ 	.short	(.L_2697 - .L_2696)
	.align		4
.L_2696:
        /*3f34*/ 	.word	index@(_Z15gpukernelAMWNr3ILi1ELi6EEvPdS0_S0_iii)
        /*3f38*/ 	.word	0x00000000


	//----- nvinfo : EIATTR_MIN_STACK_SIZE
	.align		4
.L_2697:
        /*3f3c*/ 	.byte	0x04, 0x12
        /*3f3e*/ 	.short	(.L_2699 - .L_2698)
	.align		4
.L_2698:
        /*3f40*/ 	.word	index@(_Z15gpukernelAMWNr3ILi1ELi5EEvPdS0_S0_iii)
        /*3f44*/ 	.word	0x00000000


	//----- nvinfo : EIATTR_MIN_STACK_SIZE
	.align		4
.L_2699:
        /*3f48*/ 	.byte	0x04, 0x12
        /*3f4a*/ 	.short	(.L_2701 - .L_2700)
	.align		4
.L_2700:
        /*3f4c*/ 	.word	index@(_Z15gpukernelAMWNr3ILi1ELi4EEvPdS0_S0_iii)
        /*3f50*/ 	.word	0x00000000


	//----- nvinfo : EIATTR_MIN_STACK_SIZE
	.align		4
.L_2701:
        /*3f54*/ 	.byte	0x04, 0x12
        /*3f56*/ 	.short	(.L_2703 - .L_2702)
	.align		4
.L_2702:
        /*3f58*/ 	.word	index@(_Z15gpukernelAMWNr3ILi1ELi3EEvPdS0_S0_iii)
        /*3f5c*/ 	.word	0x00000000


	//----- nvinfo : EIATTR_MIN_STACK_SIZE
	.align		4
.L_2703:
        /*3f60*/ 	.byte	0x04, 0x12
        /*3f62*/ 	.short	(.L_2705 - .L_2704)
	.align		4
.L_2704:
        /*3f64*/ 	.word	index@(_Z15gpukernelAMWNr3ILi1ELi2EEvPdS0_S0_iii)
        /*3f68*/ 	.word	0x00000000


	//----- nvinfo : EIATTR_MIN_STACK_SIZE
	.align		4
.L_2705:
        /*3f6c*/ 	.byte	0x04, 0x12
        /*3f6e*/ 	.short	(.L_2707 - .L_2706)
	.align		4
.L_2706:
        /*3f70*/ 	.word	index@(_Z15gpukernelAMWNr3ILi1ELi1EEvPdS0_S0_iii)
        /*3f74*/ 	.word	0x00000000


	//----- nvinfo : EIATTR_MIN_STACK_SIZE
	.align		4
.L_2707:
        /*3f78*/ 	.byte	0x04, 0x12
        /*3f7a*/ 	.short	(.L_2709 - .L_2708)
	.align		4
.L_2708:
        /*3f7c*/ 	.word	index@(_Z15gpukernelAMWNr3ILi2ELi32EEvPdS0_S0_iii)
        /*3f80*/ 	.word	0x00000000


	//----- nvinfo : EIATTR_MIN_STACK_SIZE
	.align		4
.L_2709:
        /*3f84*/ 	.byte	0x04, 0x12
        /*3f86*/ 	.short	(.L_2711 - .L_2710)
	.align		4
.L_2710:
        /*3f88*/ 	.word	index@(_Z15gpukernelAMWNr3ILi2ELi31EEvPdS0_S0_iii)
        /*3f8c*/ 	.word	0x00000000


	//----- nvinfo : EIATTR_MIN_STACK_SIZE
	.align		4
.L_2711:
        /*3f90*/ 	.byte	0x04, 0x12
        /*3f92*/ 	.short	(.L_2713 - .L_2712)
	.align		4
.L_2712:
        /*3f94*/ 	.word	index@(_Z15gpukernelAMWNr3ILi2ELi30EEvPdS0_S0_iii)
        /*3f98*/ 	.word	0x00000000


	//----- nvinfo : EIATTR_MIN_STACK_SIZE
	.align		4
.L_2713:
        /*3f9c*/ 	.byte	0x04, 0x12
        /*3f9e*/ 	.short	(.L_2715 - .L_2714)
	.align		4
.L_2714:
        /*3fa0*/ 	.word	index@(_Z15gpukernelAMWNr3ILi2ELi29EEvPdS0_S0_iii)
        /*3fa4*/ 	.word	0x00000000


	//----- nvinfo : EIATTR_MIN_STACK_SIZE
	.align		4
.L_2715:
        /*3fa8*/ 	.byte	0x04, 0x12
        /*3faa*/ 	.short	(.L_2717 - .L_2716)
	.align		4
.L_2716:
        /*3fac*/ 	.word	index@(_Z15gpukernelAMWNr3ILi2ELi28EEvPdS0_S0_iii)
        /*3fb0*/ 	.word	0x00000000


	//----- nvinfo : EIATTR_MIN_STACK_SIZE
	.align		4
.L_2717:
        /*3fb4*/ 	.byte	0x04, 0x12
        /*3fb6*/ 	.short	(.L_2719 - .L_2718)
	.align		4
.L_2718:
        /*3fb8*/ 	.word	index@(_Z15gpukernelAMWNr3ILi2ELi27EEvPdS0_S0_iii)
        /*3fbc*/ 	.word	0x00000000


	//----- nvinfo : EIATTR_MIN_STACK_SIZE
	.align		4
.L_2719:
        /*3fc0*/ 	.byte	0x04, 0x12
        /*3fc2*/ 	.short	(.L_2721 - .L_2720)
	.align		4
.L_2720:
        /*3fc4*/ 	.word	index@(_Z15gpukernelAMWNr3ILi2ELi26EEvPdS0_S0_iii)
        /*3fc8*/ 	.word	0x00000000


	//----- nvinfo : EIATTR_MIN_STACK_SIZE
	.align		4
.L_2721:
        /*3fcc*/ 	.byte	0x04, 0x12
        /*3fce*/ 	.short	(.L_2723 - .L_2722)
	.align		4
.L_2722:
        /*3fd0*/ 	.word	index@(_Z15gpukernelAMWNr3ILi2ELi25EEvPdS0_S0_iii)
        /*3fd4*/ 	.word	0x00000000


	//----- nvinfo : EIATTR_MIN_STACK_SIZE
	.align		4
.L_2723:
        /*3fd8*/ 	.byte	0x04, 0x12
        /*3fda*/ 	.short	(.L_2725 - .L_2724)
	.align		4
.L_2724:
        /*3fdc*/ 	.word	index@(_Z15gpukernelAMWNr3ILi2ELi24EEvPdS0_S0_iii)
        /*3fe0*/ 	.word	0x00000000


	//----- nvinfo : EIATTR_MIN_STACK_SIZE
	.align		4
.L_2725:
        /*3fe4*/ 	.byte	0x04, 0x12
        /*3fe6*/ 	.short	(.L_2727 - .L_2726)
	.align		4
.L_2726:
        /*3fe8*/ 	.word	index@(_Z15gpukernelAMWNr3ILi2ELi23EEvPdS0_S0_iii)
        /*3fec*/ 	.word	0x00000000


	//----- nvinfo : EIATTR_MIN_STACK_SIZE
	.align		4
.L_2727:
        /*3ff0*/ 	.byte	0x04, 0x12
        /*3ff2*/ 	.short	(.L_2729 - .L_2728)
	.align		4
.L_2728:
        /*3ff4*/ 	.word	index@(_Z15gpukernelAMWNr3ILi2ELi22EEvPdS0_S0_iii)
        /*3ff8*/ 	.word	0x00000000


	//----- nvinfo : EIATTR_MIN_STACK_SIZE
	.align		4
.L_2729:
        /*3ffc*/ 	.byte	0x04, 0x12
        /*3ffe*/ 	.short	(.L_2731 - .L_2730)
	.align		4
.L_2730:
        /*4000*/ 	.word	index@(_Z15gpukernelAMWNr3ILi2ELi21EEvPdS0_S0_iii)
        /*4004*/ 	.word	0x00000000


	//----- nvinfo : EIATTR_MIN_STACK_SIZE
	.align		4
.L_2731:
        /*4008*/ 	.byte	0x04, 0x12
        /*400a*/ 	.short	(.L_2733 - .L_2732)
	.align		4
.L_2732:
        /*400c*/ 	.word	index@(_Z15gpukernelAMWNr3ILi2ELi20EEvPdS0_S0_iii)
        /*4010*/ 	.word	0x00000000


	//----- nvinfo : EIATTR_MIN_STACK_SIZE
	.align		4
.L_2733:
        /*4014*/ 	.byte	0x04, 0x12
        /*4016*/ 	.short	(.L_2735 - .L_2734)
	.align		4
.L_2734:
        /*4018*/ 	.word	index@(_Z15gpukernelAMWNr3ILi2ELi19EEvPdS0_S0_iii)
        /*401c*/ 	.word	0x00000000


	//----- nvinfo : EIATTR_MIN_STACK_SIZE
	.align		4
.L_2735:
        /*4020*/ 	.byte	0x04, 0x12
        /*4022*/ 	.short	(.L_2737 - .L_2736)
	.align		4
.L_2736:
        /*4024*/ 	.word	index@(_Z15gpukernelAMWNr3ILi2ELi18EEvPdS0_S0_iii)
        /*4028*/ 	.word	0x00000000


	//----- nvinfo : EIATTR_MIN_STACK_SIZE
	.align		4
.L_2737:
        /*402c*/ 	.byte	0x04, 0x12
        /*402e*/ 	.short	(.L_2739 - .L_2738)
	.align		4
.L_2738:
        /*4030*/ 	.word	index@(_Z15gpukernelAMWNr3ILi2ELi17EEvPdS0_S0_iii)
        /*4034*/ 	.word	0x00000000


	//----- nvinfo : EIATTR_MIN_STACK_SIZE
	.align		4
.L_2739:
        /*4038*/ 	.byte	0x04, 0x12
        /*403a*/ 	.short	(.L_2741 - .L_2740)
	.align		4
.L_2740:
        /*403c*/ 	.word	index@(_Z15gpukernelAMWNr3ILi2ELi16EEvPdS0_S0_iii)
        /*4040*/ 	.word	0x00000000


	//----- nvinfo : EIATTR_MIN_STACK_SIZE
	.align		4
.L_2741:
        /*4044*/ 	.byte	0x04, 0x12
        /*4046*/ 	.short	(.L_2743 - .L_2742)
	.align		4
.L_2742:
        /*4048*/ 	.word	index@(_Z15gpukernelAMWNr3ILi2ELi15EEvPdS0_S0_iii)
        /*404c*/ 	.word	0x00000000


	//----- nvinfo : EIATTR_MIN_STACK_SIZE
	.align		4
.L_2743:
        /*4050*/ 	.byte	0x04, 0x12
        /*4052*/ 	.short	(.L_2745 - .L_2744)
	.align		4
.L_2744:
        /*4054*/ 	.word	index@(_Z15gpukernelAMWNr3ILi2ELi14EEvPdS0_S0_iii)
        /*4058*/ 	.word	0x00000000


	//----- nvinfo : EIATTR_MIN_STACK_SIZE
	.align		4
.L_2745:
        /*405c*/ 	.byte	0x04, 0x12
        /*405e*/ 	.short	(.L_2747 - .L_2746)
	.align		4
.L_2746:
        /*4060*/ 	.word	index@(_Z15gpukernelAMWNr3ILi2ELi13EEvPdS0_S0_iii)
        /*4064*/ 	.word	0x00000000


	//----- nvinfo : EIATTR_MIN_STACK_SIZE
	.align		4
.L_2747:
        /*4068*/ 	.byte	0x04, 0x12
        /*406a*/ 	.short	(.L_2749 - .L_2748)
	.align		4
.L_2748:
        /*406c*/ 	.word	index@(_Z15gpukernelAMWNr3ILi2ELi12EEvPdS0_S0_iii)
        /*4070*/ 	.word	0x00000000


	//----- nvinfo : EIATTR_MIN_STACK_SIZE
	.align		4
.L_2749:
        /*4074*/ 	.byte	0x04, 0x12
        /*4076*/ 	.short	(.L_2751 - .L_2750)
	.align		4
.L_2750:
        /*4078*/ 	.word	index@(_Z15gpukernelAMWNr3ILi2ELi11EEvPdS0_S0_iii)
        /*407c*/ 	.word	0x00000000


	//----- nvinfo : EIATTR_MIN_STACK_SIZE
	.align		4
.L_2751:
        /*4080*/ 	.byte	0x04, 0x12
        /*4082*/ 	.short	(.L_2753 - .L_2752)
	.align		4
.L_2752:
        /*4084*/ 	.word	index@(_Z15gpukernelAMWNr3ILi2ELi10EEvPdS0_S0_iii)
        /*4088*/ 	.word	0x00000000


	//----- nvinfo : EIATTR_MIN_STACK_SIZE
	.align		4
.L_2753:
        /*408c*/ 	.byte	0x04, 0x12
        /*408e*/ 	.short	(.L_2755 - .L_2754)
	.align		4
.L_2754:
        /*4090*/ 	.word	index@(_Z15gpukernelAMWNr3ILi2ELi9EEvPdS0_S0_iii)
        /*4094*/ 	.word	0x00000000


	//----- nvinfo : EIATTR_MIN_STACK_SIZE
	.align		4
.L_2755:
        /*4098*/ 	.byte	0x04, 0x12
        /*409a*/ 	.short	(.L_2757 - .L_2756)
	.align		4
.L_2756:
        /*409c*/ 	.word	index@(_Z15gpukernelAMWNr3ILi2ELi8EEvPdS0_S0_iii)
        /*40a0*/ 	.word	0x00000000


	//----- nvinfo : EIATTR_MIN_STACK_SIZE
	.align		4
.L_2757:
        /*40a4*/ 	.byte	0x04, 0x12
        /*40a6*/ 	.short	(.L_2759 - .L_2758)
	.align		4
.L_2758:
        /*40a8*/ 	.word	index@(_Z15gpukernelAMWNr3ILi2ELi7EEvPdS0_S0_iii)
        /*40ac*/ 	.word	0x00000000


	//----- nvinfo : EIATTR_MIN_STACK_SIZE
	.align		4
.L_2759:
        /*40b0*/ 	.byte	0x04, 0x12
        /*40b2*/ 	.short	(.L_2761 - .L_2760)
	.align		4
.L_2760:
        /*40b4*/ 	.word	index@(_Z15gpukernelAMWNr3ILi2ELi6EEvPdS0_S0_iii)
        /*40b8*/ 	.word	0x00000000


	//----- nvinfo : EIATTR_MIN_STACK_SIZE
	.align		4
.L_2761:
        /*40bc*/ 	.byte	0x04, 0x12
        /*40be*/ 	.short	(.L_2763 - .L_2762)
	.align		4
.L_2762:
        /*40c0*/ 	.word	index@(_Z15gpukernelAMWNr3ILi2ELi5EEvPdS0_S0_iii)
        /*40c4*/ 	.word	0x00000000


	//----- nvinfo : EIATTR_MIN_STACK_SIZE
	.align		4
.L_2763:
        /*40c8*/ 	.byte	0x04, 0x12
        /*40ca*/ 	.short	(.L_2765 - .L_2764)
	.align		4
.L_2764:
        /*40cc*/ 	.word	index@(_Z15gpukernelAMWNr3ILi2ELi4EEvPdS0_S0_iii)
        /*40d0*/ 	.word	0x00000000


	//----- nvinfo : EIATTR_MIN_STACK_SIZE
	.align		4
.L_2765:
        /*40d4*/ 	.byte	0x04, 0x12
        /*40d6*/ 	.short	(.L_2767 - .L_2766)
	.align		4
.L_2766:
        /*40d8*/ 	.word	index@(_Z15gpukernelAMWNr3ILi2ELi3EEvPdS0_S0_iii)
        /*40dc*/ 	.word	0x00000000


	//----- nvinfo : EIATTR_MIN_STACK_SIZE
	.align		4
.L_2767:
        /*40e0*/ 	.byte	0x04, 0x12
        /*40e2*/ 	.short	(.L_2769 - .L_2768)
	.align		4
.L_2768:
        /*40e4*/ 	.word	index@(_Z15gpukernelAMWNr3ILi2ELi2EEvPdS0_S0_iii)
        /*40e8*/ 	.word	0x00000000


	//----- nvinfo : EIATTR_MIN_STACK_SIZE
	.align		4
.L_2769:
        /*40ec*/ 	.byte	0x04, 0x12
        /*40ee*/ 	.short	(.L_2771 - .L_2770)
	.align		4
.L_2770:
        /*40f0*/ 	.word	index@(_Z15gpukernelAMWNr3ILi2ELi1EEvPdS0_S0_iii)
        /*40f4*/ 	.word	0x00000000


	//----- nvinfo : EIATTR_MIN_STACK_SIZE
	.align		4
.L_2771:
        /*40f8*/ 	.byte	0x04, 0x12
        /*40fa*/ 	.short	(.L_2773 - .L_2772)
	.align		4
.L_2772:
        /*40fc*/ 	.word	index@(_Z15gpukernelAMWNr3ILi4ELi32EEvPdS0_S0_iii)
        /*4100*/ 	.word	0x00000000


	//----- nvinfo : EIATTR_MIN_STACK_SIZE
	.align		4
.L_2773:
        /*4104*/ 	.byte	0x04, 0x12
        /*4106*/ 	.short	(.L_2775 - .L_2774)
	.align		4
.L_2774:
        /*4108*/ 	.word	index@(_Z15gpukernelAMWNr3ILi4ELi31EEvPdS0_S0_iii)
        /*410c*/ 	.word	0x00000000


	//----- nvinfo : EIATTR_MIN_STACK_SIZE
	.align		4
.L_2775:
        /*4110*/ 	.byte	0x04, 0x12
        /*4112*/ 	.short	(.L_2777 - .L_2776)
	.align		4
.L_2776:
        /*4114*/ 	.word	index@(_Z15gpukernelAMWNr3ILi4ELi30EEvPdS0_S0_iii)
        /*4118*/ 	.word	0x00000000


	//----- nvinfo : EIATTR_MIN_STACK_SIZE
	.align		4
.L_2777:
        /*411c*/ 	.byte	0x04, 0x12
        /*411e*/ 	.short	(.L_2779 - .L_2778)
	.align		4
.L_2778:
        /*4120*/ 	.word	index@(_Z15gpukernelAMWNr3ILi4ELi29EEvPdS0_S0_iii)
        /*4124*/ 	.word	0x00000000


	//----- nvinfo : EIATTR_MIN_STACK_SIZE
	.align		4
.L_2779:
        /*4128*/ 	.byte	0x04, 0x12
        /*412a*/ 	.short	(.L_2781 - .L_2780)
	.align		4
.L_2780:
        /*412c*/ 	.word	index@(_Z15gpukernelAMWNr3ILi4ELi28EEvPdS0_S0_iii)
        /*4130*/ 	.word	0x00000000


	//----- nvinfo : EIATTR_MIN_STACK_SIZE
	.align		4
.L_2781:
        /*4134*/ 	.byte	0x04, 0x12
        /*4136*/ 	.short	(.L_2783 - .L_2782)
	.align		4
.L_2782:
        /*4138*/ 	.word	index@(_Z15gpukernelAMWNr3ILi4ELi27EEvPdS0_S0_iii)
        /*413c*/ 	.word	0x00000000


	//----- nvinfo : EIATTR_MIN_STACK_SIZE
	.align		4
.L_2783:
        /*4140*/ 	.byte	0x04, 0x12
        /*4142*/ 	.short	(.L_2785 - .L_2784)
	.align		4
.L_2784:
        /*4144*/ 	.word	index@(_Z15gpukernelAMWNr3ILi4ELi26EEvPdS0_S0_iii)
        /*4148*/ 	.word	0x00000000


	//----- nvinfo : EIATTR_MIN_STACK_SIZE
	.align		4
.L_2785:
        /*414c*/ 	.byte	0x04, 0x12
        /*414e*/ 	.short	(.L_2787 - .L_2786)
	.align		4
.L_2786:
        /*4150*/ 	.word	index@(_Z15gpukernelAMWNr3ILi4ELi25EEvPdS0_S0_iii)
        /*4154*/ 	.word	0x00000000


	//----- nvinfo : EIATTR_MIN_STACK_SIZE
	.align		4
.L_2787:
        /*4158*/ 	.byte	0x04, 0x12
        /*415a*/ 	.short	(.L_2789 - .L_2788)
	.align		4
.L_2788:
        /*415c*/ 	.word	index@(_Z15gpukernelAMWNr3ILi4ELi24EEvPdS0_S0_iii)
        /*4160*/ 	.word	0x00000000


	//----- nvinfo : EIATTR_MIN_STACK_SIZE
	.align		4
.L_2789:
        /*4164*/ 	.byte	0x04, 0x12
        /*4166*/ 	.short	(.L_2791 - .L_2790)
	.align		4
.L_2790:
        /*4168*/ 	.word	index@(_Z15gpukernelAMWNr3ILi4ELi23EEvPdS0_S0_iii)
        /*416c*/ 	.word	0x00000000


	//----- nvinfo : EIATTR_MIN_STACK_SIZE
	.align		4
.L_2791:
        /*4170*/ 	.byte	0x04, 0x12
        /*4172*/ 	.short	(.L_2793 - .L_2792)
	.align		4
.L_2792:
        /*4174*/ 	.word	index@(_Z15gpukernelAMWNr3ILi4ELi22EEvPdS0_S0_iii)
        /*4178*/ 	.word	0x00000000


	//----- nvinfo : EIATTR_MIN_STACK_SIZE
	.align		4
.L_2793:
        /*417c*/ 	.byte	0x04, 0x12
        /*417e*/ 	.short	(.L_2795 - .L_2794)
	.align		4
.L_2794:
        /*4180*/ 	.word	index@(_Z15gpukernelAMWNr3ILi4ELi21EEvPdS0_S0_iii)
        /*4184*/ 	.word	0x00000000


	//----- nvinfo : EIATTR_MIN_STACK_SIZE
	.align		4
.L_2795:
        /*4188*/ 	.byte	0x04, 0x12
        /*418a*/ 	.short	(.L_2797 - .L_2796)
	.align		4
.L_2796:
        /*418c*/ 	.word	index@(_Z15gpukernelAMWNr3ILi4ELi20EEvPdS0_S0_iii)
        /*4190*/ 	.word	0x00000000


	//----- nvinfo : EIATTR_MIN_STACK_SIZE
	.align		4
.L_2797:
        /*4194*/ 	.byte	0x04, 0x12
        /*4196*/ 	.short	(.L_2799 - .L_2798)
	.align		4
.L_2798:
        /*4198*/ 	.word	index@(_Z15gpukernelAMWNr3ILi4ELi19EEvPdS0_S0_iii)
        /*419c*/ 	.word	0x00000000


	//----- nvinfo : EIATTR_MIN_STACK_SIZE
	.align		4
.L_2799:
        /*41a0*/ 	.byte	0x04, 0x12
        /*41a2*/ 	.short	(.L_2801 - .L_2800)
	.align		4
.L_2800:
        /*41a4*/ 	.word	index@(_Z15gpukernelAMWNr3ILi4ELi18EEvPdS0_S0_iii)
        /*41a8*/ 	.word	0x00000000


	//----- nvinfo : EIATTR_MIN_STACK_SIZE
	.align		4
.L_2801:
        /*41ac*/ 	.byte	0x04, 0x12
        /*41ae*/ 	.short	(.L_2803 - .L_2802)
	.align		4
.L_2802:
        /*41b0*/ 	.word	index@(_Z15gpukernelAMWNr3ILi4ELi17EEvPdS0_S0_iii)
        /*41b4*/ 	.word	0x00000000


	//----- nvinfo : EIATTR_MIN_STACK_SIZE
	.align		4
.L_2803:
        /*41b8*/ 	.byte	0x04, 0x12
        /*41ba*/ 	.short	(.L_2805 - .L_2804)
	.align		4
.L_2804:
        /*41bc*/ 	.word	index@(_Z15gpukernelAMWNr3ILi4ELi16EEvPdS0_S0_iii)
        /*41c0*/ 	.word	0x00000000


	//----- nvinfo : EIATTR_MIN_STACK_SIZE
	.align		4
.L_2805:
        /*41c4*/ 	.byte	0x04, 0x12
        /*41c6*/ 	.short	(.L_2807 - .L_2806)
	.align		4
.L_2806:
        /*41c8*/ 	.word	index@(_Z15gpukernelAMWNr3ILi4ELi15EEvPdS0_S0_iii)
        /*41cc*/ 	.word	0x00000000


	//----- nvinfo : EIATTR_MIN_STACK_SIZE
	.align		4
.L_2807:
        /*41d0*/ 	.byte	0x04, 0x12
        /*41d2*/ 	.short	(.L_2809 - .L_2808)
	.align		4
.L_2808:
        /*41d4*/ 	.word	index@(_Z15gpukernelAMWNr3ILi4ELi14EEvPdS0_S0_iii)
        /*41d8*/ 	.word	0x00000000


	//----- nvinfo : EIATTR_MIN_STACK_SIZE
	.align		4
.L_2809:
        /*41dc*/ 	.byte	0x04, 0x12
        /*41de*/ 	.short	(.L_2811 - .L_2810)
	.align		4
.L_2810:
        /*41e0*/ 	.word	index@(_Z15gpukernelAMWNr3ILi4ELi13EEvPdS0_S0_iii)
        /*41e4*/ 	.word	0x00000000


	//----- nvinfo : EIATTR_MIN_STACK_SIZE
	.align		4
.L_2811:
        /*41e8*/ 	.byte	0x04, 0x12
        /*41ea*/ 	.short	(.L_2813 - .L_2812)
	.align		4
.L_2812:
        /*41ec*/ 	.word	index@(_Z15gpukernelAMWNr3ILi4ELi12EEvPdS0_S0_iii)
        /*41f0*/ 	.word	0x00000000


	//----- nvinfo : EIATTR_MIN_STACK_SIZE
	.align		4
.L_2813:
        /*41f4*/ 	.byte	0x04, 0x12
        /*41f6*/ 	.short	(.L_2815 - .L_2814)
	.align		4
.L_2814:
        /*41f8*/ 	.word	index@(_Z15gpukernelAMWNr3ILi4ELi11EEvPdS0_S0_iii)
        /*41fc*/ 	.word	0x00000000


	//----- nvinfo : EIATTR_MIN_STACK_SIZE
	.align		4
.L_2815:
        /*4200*/ 	.byte	0x04, 0x12
        /*4202*/ 	.short	(.L_2817 - .L_2816)
	.align		4
.L_2816:
        /*4204*/ 	.word	index@(_Z15gpukernelAMWNr3ILi4ELi10EEvPdS0_S0_iii)
        /*4208*/ 	.word	0x00000000


	//----- nvinfo : EIATTR_MIN_STACK_SIZE
	.align		4
.L_2817:
        /*420c*/ 	.byte	0x04, 0x12
        /*420e*/ 	.short	(.L_2819 - .L_2818)
	.align		4
.L_2818:
        /*4210*/ 	.word	index@(_Z15gpukernelAMWNr3ILi4ELi9EEvPdS0_S0_iii)
        /*4214*/ 	.word	0x00000000


	//----- nvinfo : EIATTR_MIN_STACK_SIZE
	.align		4
.L_2819:
        /*4218*/ 	.byte	0x04, 0x12
        /*421a*/ 	.short	(.L_2821 - .L_2820)
	.align		4
.L_2820:
        /*421c*/ 	.word	index@(_Z15gpukernelAMWNr3ILi4ELi8EEvPdS0_S0_iii)
        /*4220*/ 	.word	0x00000000


	//----- nvinfo : EIATTR_MIN_STACK_SIZE
	.align		4
.L_2821:
        /*4224*/ 	.byte	0x04, 0x12
        /*4226*/ 	.short	(.L_2823 - .L_2822)
	.align		4
.L_2822:
        /*4228*/ 	.word	index@(_Z15gpukernelAMWNr3ILi4ELi7EEvPdS0_S0_iii)
        /*422c*/ 	.word	0x00000000


	//----- nvinfo : EIATTR_MIN_STACK_SIZE
	.align		4
.L_2823:
        /*4230*/ 	.byte	0x04, 0x12
        /*4232*/ 	.short	(.L_2825 - .L_2824)
	.align		4
.L_2824:
        /*4234*/ 	.word	index@(_Z15gpukernelAMWNr3ILi4ELi6EEvPdS0_S0_iii)
        /*4238*/ 	.word	0x00000000


	//----- nvinfo : EIATTR_MIN_STACK_SIZE
	.align		4
.L_2825:
        /*423c*/ 	.byte	0x04, 0x12
        /*423e*/ 	.short	(.L_2827 - .L_2826)
	.align		4
.L_2826:
        /*4240*/ 	.word	index@(_Z15gpukernelAMWNr3ILi4ELi5EEvPdS0_S0_iii)
        /*4244*/ 	.word	0x00000000


	//----- nvinfo : EIATTR_MIN_STACK_SIZE
	.align		4
.L_2827:
        /*4248*/ 	.byte	0x04, 0x12
        /*424a*/ 	.short	(.L_2829 - .L_2828)
	.align		4
.L_2828:
        /*424c*/ 	.word	index@(_Z15gpukernelAMWNr3ILi4ELi4EEvPdS0_S0_iii)
        /*4250*/ 	.word	0x00000000


	//----- nvinfo : EIATTR_MIN_STACK_SIZE
	.align		4
.L_2829:
        /*4254*/ 	.byte	0x04, 0x12
        /*4256*/ 	.short	(.L_2831 - .L_2830)
	.align		4
.L_2830:
        /*4258*/ 	.word	index@(_Z15gpukernelAMWNr3ILi4ELi3EEvPdS0_S0_iii)
        /*425c*/ 	.word	0x00000000


	//----- nvinfo : EIATTR_MIN_STACK_SIZE
	.align		4
.L_2831:
        /*4260*/ 	.byte	0x04, 0x12
        /*4262*/ 	.short	(.L_2833 - .L_2832)
	.align		4
.L_2832:
        /*4264*/ 	.word	index@(_Z15gpukernelAMWNr3ILi4ELi2EEvPdS0_S0_iii)
        /*4268*/ 	.word	0x00000000


	//----- nvinfo : EIATTR_MIN_STACK_SIZE
	.align		4
.L_2833:
        /*426c*/ 	.byte	0x04, 0x12
        /*426e*/ 	.short	(.L_2835 - .L_2834)
	.align		4
.L_2834:
        /*4270*/ 	.word	index@(_Z15gpukernelAMWNr3ILi4ELi1EEvPdS0_S0_iii)
        /*4274*/ 	.word	0x00000000


	//----- nvinfo : EIATTR_MIN_STACK_SIZE
	.align		4
.L_2835:
        /*4278*/ 	.byte	0x04, 0x12
        /*427a*/ 	.short	(.L_2837 - .L_2836)
	.align		4
.L_2836:
        /*427c*/ 	.word	index@(_Z15gpukernelAMWNr3ILi8ELi32EEvPdS0_S0_iii)
        /*4280*/ 	.word	0x00000000


	//----- nvinfo : EIATTR_MIN_STACK_SIZE
	.align		4
.L_2837:
        /*4284*/ 	.byte	0x04, 0x12
        /*4286*/ 	.short	(.L_2839 - .L_2838)
	.align		4
.L_2838:
        /*4288*/ 	.word	index@(_Z15gpukernelAMWNr3ILi8ELi31EEvPdS0_S0_iii)
        /*428c*/ 	.word	0x00000000


	//----- nvinfo : EIATTR_MIN_STACK_SIZE
	.align		4
.L_2839:
        /*4290*/ 	.byte	0x04, 0x12
        /*4292*/ 	.short	(.L_2841 - .L_2840)
	.align		4
.L_2840:
        /*4294*/ 	.word	index@(_Z15gpukernelAMWNr3ILi8ELi30EEvPdS0_S0_iii)
        /*4298*/ 	.word	0x00000000


	//----- nvinfo : EIATTR_MIN_STACK_SIZE
	.align		4
.L_2841:
        /*429c*/ 	.byte	0x04, 0x12
        /*429e*/ 	.short	(.L_2843 - .L_2842)
	.align		4
.L_2842:
        /*42a0*/ 	.word	index@(_Z15gpukernelAMWNr3ILi8ELi29EEvPdS0_S0_iii)
        /*42a4*/ 	.word	0x00000000


	//----- nvinfo : EIATTR_MIN_STACK_SIZE
	.align		4
.L_2843:
        /*42a8*/ 	.byte	0x04, 0x12
        /*42aa*/ 	.short	(.L_2845 - .L_2844)
	.align		4
.L_2844:
        /*42ac*/ 	.word	index@(_Z15gpukernelAMWNr3ILi8ELi28EEvPdS0_S0_iii)
        /*42b0*/ 	.word	0x00000000


	//----- nvinfo : EIATTR_MIN_STACK_SIZE
	.align		4
.L_2845:
        /*42b4*/ 	.byte	0x04, 0x12
        /*42b6*/ 	.short	(.L_2847 - .L_2846)
	.align		4
.L_2846:
        /*42b8*/ 	.word	index@(_Z15gpukernelAMWNr3ILi8ELi27EEvPdS0_S0_iii)
        /*42bc*/ 	.word	0x00000000


	//----- nvinfo : EIATTR_MIN_STACK_SIZE
	.align		4
.L_2847:
        /*42c0*/ 	.byte	0x04, 0x12
        /*42c2*/ 	.short	(.L_2849 - .L_2848)
	.align		4
.L_2848:
        /*42c4*/ 	.word	index@(_Z15gpukernelAMWNr3ILi8ELi26EEvPdS0_S0_iii)
        /*42c8*/ 	.word	0x00000000


	//----- nvinfo : EIATTR_MIN_STACK_SIZE
	.align		4
.L_2849:
        /*42cc*/ 	.byte	0x04, 0x12
        /*42ce*/ 	.short	(.L_2851 - .L_2850)
	.align		4
.L_2850:
        /*42d0*/ 	.word	index@(_Z15gpukernelAMWNr3ILi8ELi25EEvPdS0_S0_iii)
        /*42d4*/ 	.word	0x00000000


	//----- nvinfo : EIATTR_MIN_STACK_SIZE
	.align		4
.L_2851:
        /*42d8*/ 	.byte	0x04, 0x12
        /*42da*/ 	.short	(.L_2853 - .L_2852)
	.align		4
.L_2852:
        /*42dc*/ 	.word	index@(_Z15gpukernelAMWNr3ILi8ELi24EEvPdS0_S0_iii)
        /*42e0*/ 	.word	0x00000000


	//----- nvinfo : EIATTR_MIN_STACK_SIZE
	.align		4
.L_2853:
        /*42e4*/ 	.byte	0x04, 0x12
        /*42e6*/ 	.short	(.L_2855 - .L_2854)
	.align		4
.L_2854:
        /*42e8*/ 	.word	index@(_Z15gpukernelAMWNr3ILi8ELi23EEvPdS0_S0_iii)
        /*42ec*/ 	.word	0x00000000


	//----- nvinfo : EIATTR_MIN_STACK_SIZE
	.align		4
.L_2855:
        /*42f0*/ 	.byte	0x04, 0x12
        /*42f2*/ 	.short	(.L_2857 - .L_2856)
	.align		4
.L_2856:
        /*42f4*/ 	.word	index@(_Z15gpukernelAMWNr3ILi8ELi22EEvPdS0_S0_iii)
        /*42f8*/ 	.word	0x00000000


	//----- nvinfo : EIATTR_MIN_STACK_SIZE
	.align		4
.L_2857:
        /*42fc*/ 	.byte	0x04, 0x12
        /*42fe*/ 	.short	(.L_2859 - .L_2858)
	.align		4
.L_2858:
        /*4300*/ 	.word	index@(_Z15gpukernelAMWNr3ILi8ELi21EEvPdS0_S0_iii)
        /*4304*/ 	.word	0x00000000


	//----- nvinfo : EIATTR_MIN_STACK_SIZE
	.align		4
.L_2859:
        /*4308*/ 	.byte	0x04, 0x12
        /*430a*/ 	.short	(.L_2861 - .L_2860)
	.align		4
.L_2860:
        /*430c*/ 	.word	index@(_Z15gpukernelAMWNr3ILi8ELi20EEvPdS0_S0_iii)
        /*4310*/ 	.word	0x00000000


	//----- nvinfo : EIATTR_MIN_STACK_SIZE
	.align		4
.L_2861:
        /*4314*/ 	.byte	0x04, 0x12
        /*4316*/ 	.short	(.L_2863 - .L_2862)
	.align		4
.L_2862:
        /*4318*/ 	.word	index@(_Z15gpukernelAMWNr3ILi8ELi19EEvPdS0_S0_iii)
        /*431c*/ 	.word	0x00000000


	//----- nvinfo : EIATTR_MIN_STACK_SIZE
	.align		4
.L_2863:
        /*4320*/ 	.byte	0x04, 0x12
        /*4322*/ 	.short	(.L_2865 - .L_2864)
	.align		4
.L_2864:
        /*4324*/ 	.word	index@(_Z15gpukernelAMWNr3ILi8ELi18EEvPdS0_S0_iii)
        /*4328*/ 	.word	0x00000000


	//----- nvinfo : EIATTR_MIN_STACK_SIZE
	.align		4
.L_2865:
        /*432c*/ 	.byte	0x04, 0x12
        /*432e*/ 	.short	(.L_2867 - .L_2866)
	.align		4
.L_2866:
        /*4330*/ 	.word	index@(_Z15gpukernelAMWNr3ILi8ELi17EEvPdS0_S0_iii)
        /*4334*/ 	.word	0x00000000


	//----- nvinfo : EIATTR_MIN_STACK_SIZE
	.align		4
.L_2867:
        /*4338*/ 	.byte	0x04, 0x12
        /*433a*/ 	.short	(.L_2869 - .L_2868)
	.align		4
.L_2868:
        /*433c*/ 	.word	index@(_Z15gpukernelAMWNr3ILi8ELi16EEvPdS0_S0_iii)
        /*4340*/ 	.word	0x00000000


	//----- nvinfo : EIATTR_MIN_STACK_SIZE
	.align		4
.L_2869:
        /*4344*/ 	.byte	0x04, 0x12
        /*4346*/ 	.short	(.L_2871 - .L_2870)
	.align		4
.L_2870:
        /*4348*/ 	.word	index@(_Z15gpukernelAMWNr3ILi8ELi15EEvPdS0_S0_iii)
        /*434c*/ 	.word	0x00000000


	//----- nvinfo : EIATTR_MIN_STACK_SIZE
	.align		4
.L_2871:
        /*4350*/ 	.byte	0x04, 0x12
        /*4352*/ 	.short	(.L_2873 - .L_2872)
	.align		4
.L_2872:
        /*4354*/ 	.word	index@(_Z15gpukernelAMWNr3ILi8ELi14EEvPdS0_S0_iii)
        /*4358*/ 	.word	0x00000000


	//----- nvinfo : EIATTR_MIN_STACK_SIZE
	.align		4
.L_2873:
        /*435c*/ 	.byte	0x04, 0x12
        /*435e*/ 	.short	(.L_2875 - .L_2874)
	.align		4
.L_2874:
        /*4360*/ 	.word	index@(_Z15gpukernelAMWNr3ILi8ELi13EEvPdS0_S0_iii)
        /*4364*/ 	.word	0x00000000


	//----- nvinfo : EIATTR_MIN_STACK_SIZE
	.align		4
.L_2875:
        /*4368*/ 	.byte	0x04, 0x12
        /*436a*/ 	.short	(.L_2877 - .L_2876)
	.align		4
.L_2876:
        /*436c*/ 	.word	index@(_Z15gpukernelAMWNr3ILi8ELi12EEvPdS0_S0_iii)
        /*4370*/ 	.word	0x00000000


	//----- nvinfo : EIATTR_MIN_STACK_SIZE
	.align		4
.L_2877:
        /*4374*/ 	.byte	0x04, 0x12
        /*4376*/ 	.short	(.L_2879 - .L_2878)
	.align		4
.L_2878:
        /*4378*/ 	.word	index@(_Z15gpukernelAMWNr3ILi8ELi11EEvPdS0_S0_iii)
        /*437c*/ 	.word	0x00000000


	//----- nvinfo : EIATTR_MIN_STACK_SIZE
	.align		4
.L_2879:
        /*4380*/ 	.byte	0x04, 0x12
        /*4382*/ 	.short	(.L_2881 - .L_2880)
	.align		4
.L_2880:
        /*4384*/ 	.word	index@(_Z15gpukernelAMWNr3ILi8ELi10EEvPdS0_S0_iii)
        /*4388*/ 	.word	0x00000000


	//----- nvinfo : EIATTR_MIN_STACK_SIZE
	.align		4
.L_2881:
        /*438c*/ 	.byte	0x04, 0x12
        /*438e*/ 	.short	(.L_2883 - .L_2882)
	.align		4
.L_2882:
        /*4390*/ 	.word	index@(_Z15gpukernelAMWNr3ILi8ELi9EEvPdS0_S0_iii)
        /*4394*/ 	.word	0x00000000


	//----- nvinfo : EIATTR_MIN_STACK_SIZE
	.align		4
.L_2883:
        /*4398*/ 	.byte	0x04, 0x12
        /*439a*/ 	.short	(.L_2885 - .L_2884)
	.align		4
.L_2884:
        /*439c*/ 	.word	index@(_Z15gpukernelAMWNr3ILi8ELi8EEvPdS0_S0_iii)
        /*43a0*/ 	.word	0x00000000


	//----- nvinfo : EIATTR_MIN_STACK_SIZE
	.align		4
.L_2885:
        /*43a4*/ 	.byte	0x04, 0x12
        /*43a6*/ 	.short	(.L_2887 - .L_2886)
	.align		4
.L_2886:
        /*43a8*/ 	.word	index@(_Z15gpukernelAMWNr3ILi8ELi7EEvPdS0_S0_iii)
        /*43ac*/ 	.word	0x00000000


	//----- nvinfo : EIATTR_MIN_STACK_SIZE
	.align		4
.L_2887:
        /*43b0*/ 	.byte	0x04, 0x12
        /*43b2*/ 	.short	(.L_2889 - .L_2888)
	.align		4
.L_2888:
        /*43b4*/ 	.word	index@(_Z15gpukernelAMWNr3ILi8ELi6EEvPdS0_S0_iii)
        /*43b8*/ 	.word	0x00000000


	//----- nvinfo : EIATTR_MIN_STACK_SIZE
	.align		4
.L_2889:
        /*43bc*/ 	.byte	0x04, 0x12
        /*43be*/ 	.short	(.L_2891 - .L_2890)
	.align		4
.L_2890:
        /*43c0*/ 	.word	index@(_Z15gpukernelAMWNr3ILi8ELi5EEvPdS0_S0_iii)
        /*43c4*/ 	.word	0x00000000


	//----- nvinfo : EIATTR_MIN_STACK_SIZE
	.align		4
.L_2891:
        /*43c8*/ 	.byte	0x04, 0x12
        /*43ca*/ 	.short	(.L_2893 - .L_2892)
	.align		4
.L_2892:
        /*43cc*/ 	.word	index@(_Z15gpukernelAMWNr3ILi8ELi4EEvPdS0_S0_iii)
        /*43d0*/ 	.word	0x00000000


	//----- nvinfo : EIATTR_MIN_STACK_SIZE
	.align		4
.L_2893:
        /*43d4*/ 	.byte	0x04, 0x12
        /*43d6*/ 	.short	(.L_2895 - .L_2894)
	.align		4
.L_2894:
        /*43d8*/ 	.word	index@(_Z15gpukernelAMWNr3ILi8ELi3EEvPdS0_S0_iii)
        /*43dc*/ 	.word	0x00000000


	//----- nvinfo : EIATTR_MIN_STACK_SIZE
	.align		4
.L_2895:
        /*43e0*/ 	.byte	0x04, 0x12
        /*43e2*/ 	.short	(.L_2897 - .L_2896)
	.align		4
.L_2896:
        /*43e4*/ 	.word	index@(_Z15gpukernelAMWNr3ILi8ELi2EEvPdS0_S0_iii)
        /*43e8*/ 	.word	0x00000000


	//----- nvinfo : EIATTR_MIN_STACK_SIZE
	.align		4
.L_2897:
        /*43ec*/ 	.byte	0x04, 0x12
        /*43ee*/ 	.short	(.L_2899 - .L_2898)
	.align		4
.L_2898:
        /*43f0*/ 	.word	index@(_Z15gpukernelAMWNr3ILi8ELi1EEvPdS0_S0_iii)
        /*43f4*/ 	.word	0x00000000


	//----- nvinfo : EIATTR_MIN_STACK_SIZE
	.align		4
.L_2899:
        /*43f8*/ 	.byte	0x04, 0x12
        /*43fa*/ 	.short	(.L_2901 - .L_2900)
	.align		4
.L_2900:
        /*43fc*/ 	.word	index@(_Z15gpukernelAMWNr3ILi16ELi32EEvPdS0_S0_iii)
        /*4400*/ 	.word	0x00000000


	//----- nvinfo : EIATTR_MIN_STACK_SIZE
	.align		4
.L_2901:
        /*4404*/ 	.byte	0x04, 0x12
        /*4406*/ 	.short	(.L_2903 - .L_2902)
	.align		4
.L_2902:
        /*4408*/ 	.word	index@(_Z15gpukernelAMWNr3ILi16ELi31EEvPdS0_S0_iii)
        /*440c*/ 	.word	0x00000000


	//----- nvinfo : EIATTR_MIN_STACK_SIZE
	.align		4
.L_2903:
        /*4410*/ 	.byte	0x04, 0x12
        /*4412*/ 	.short	(.L_2905 - .L_2904)
	.align		4
.L_2904:
        /*4414*/ 	.word	index@(_Z15gpukernelAMWNr3ILi16ELi30EEvPdS0_S0_iii)
        /*4418*/ 	.word	0x00000000


	//----- nvinfo : EIATTR_MIN_STACK_SIZE
	.align		4
.L_2905:
        /*441c*/ 	.byte	0x04, 0x12
        /*441e*/ 	.short	(.L_2907 - .L_2906)
	.align		4
.L_2906:
        /*4420*/ 	.word	index@(_Z15gpukernelAMWNr3ILi16ELi29EEvPdS0_S0_iii)
        /*4424*/ 	.word	0x00000000


	//----- nvinfo : EIATTR_MIN_STACK_SIZE
	.align		4
.L_2907:
        /*4428*/ 	.byte	0x04, 0x12
        /*442a*/ 	.short	(.L_2909 - .L_2908)
	.align		4
.L_2908:
        /*442c*/ 	.word	index@(_Z15gpukernelAMWNr3ILi16ELi28EEvPdS0_S0_iii)
        /*4430*/ 	.word	0x00000000


	//----- nvinfo : EIATTR_MIN_STACK_SIZE
	.align		4
.L_2909:
        /*4434*/ 	.byte	0x04, 0x12
        /*4436*/ 	.short	(.L_2911 - .L_2910)
	.align		4
.L_2910:
        /*4438*/ 	.word	index@(_Z15gpukernelAMWNr3ILi16ELi27EEvPdS0_S0_iii)
        /*443c*/ 	.word	0x00000000


	//----- nvinfo : EIATTR_MIN_STACK_SIZE
	.align		4
.L_2911:
        /*4440*/ 	.byte	0x04, 0x12
        /*4442*/ 	.short	(.L_2913 - .L_2912)
	.align		4
.L_2912:
        /*4444*/ 	.word	index@(_Z15gpukernelAMWNr3ILi16ELi26EEvPdS0_S0_iii)
        /*4448*/ 	.word	0x00000000


	//----- nvinfo : EIATTR_MIN_STACK_SIZE
	.align		4
.L_2913:
        /*444c*/ 	.byte	0x04, 0x12
        /*444e*/ 	.short	(.L_2915 - .L_2914)
	.align		4
.L_2914:
        /*4450*/ 	.word	index@(_Z15gpukernelAMWNr3ILi16ELi25EEvPdS0_S0_iii)
        /*4454*/ 	.word	0x00000000


	//----- nvinfo : EIATTR_MIN_STACK_SIZE
	.align		4
.L_2915:
        /*4458*/ 	.byte	0x04, 0x12
        /*445a*/ 	.short	(.L_2917 - .L_2916)
	.align		4
.L_2916:
        /*445c*/ 	.word	index@(_Z15gpukernelAMWNr3ILi16ELi24EEvPdS0_S0_iii)
        /*4460*/ 	.word	0x00000000


	//----- nvinfo : EIATTR_MIN_STACK_SIZE
	.align		4
.L_2917:
        /*4464*/ 	.byte	0x04, 0x12
        /*4466*/ 	.short	(.L_2919 - .L_2918)
	.align		4
.L_2918:
        /*4468*/ 	.word	index@(_Z15gpukernelAMWNr3ILi16ELi23EEvPdS0_S0_iii)
        /*446c*/ 	.word	0x00000000


	//----- nvinfo : EIATTR_MIN_STACK_SIZE
	.align		4
.L_2919:
        /*4470*/ 	.byte	0x04, 0x12
        /*4472*/ 	.short	(.L_2921 - .L_2920)
	.align		4
.L_2920:
        /*4474*/ 	.word	index@(_Z15gpukernelAMWNr3ILi16ELi22EEvPdS0_S0_iii)
        /*4478*/ 	.word	0x00000000


	//----- nvinfo : EIATTR_MIN_STACK_SIZE
	.align		4
.L_2921:
        /*447c*/ 	.byte	0x04, 0x12
        /*447e*/ 	.short	(.L_2923 - .L_2922)
	.align		4
.L_2922:
        /*4480*/ 	.word	index@(_Z15gpukernelAMWNr3ILi16ELi21EEvPdS0_S0_iii)
        /*4484*/ 	.word	0x00000000


	//----- nvinfo : EIATTR_MIN_STACK_SIZE
	.align		4
.L_2923:
        /*4488*/ 	.byte	0x04, 0x12
        /*448a*/ 	.short	(.L_2925 - .L_2924)
	.align		4
.L_2924:
        /*448c*/ 	.word	index@(_Z15gpukernelAMWNr3ILi16ELi20EEvPdS0_S0_iii)
        /*4490*/ 	.word	0x00000000


	//----- nvinfo : EIATTR_MIN_STACK_SIZE
	.align		4
.L_2925:
        /*4494*/ 	.byte	0x04, 0x12
        /*4496*/ 	.short	(.L_2927 - .L_2926)
	.align		4
.L_2926:
        /*4498*/ 	.word	index@(_Z15gpukernelAMWNr3ILi16ELi19EEvPdS0_S0_iii)
        /*449c*/ 	.word	0x00000000


	//----- nvinfo : EIATTR_MIN_STACK_SIZE
	.align		4
.L_2927:
        /*44a0*/ 	.byte	0x04, 0x12
        /*44a2*/ 	.short	(.L_2929 - .L_2928)
	.align		4
.L_2928:
        /*44a4*/ 	.word	index@(_Z15gpukernelAMWNr3ILi16ELi18EEvPdS0_S0_iii)
        /*44a8*/ 	.word	0x00000000


	//----- nvinfo : EIATTR_MIN_STACK_SIZE
	.align		4
.L_2929:
        /*44ac*/ 	.byte	0x04, 0x12
        /*44ae*/ 	.short	(.L_2931 - .L_2930)
	.align		4
.L_2930:
        /*44b0*/ 	.word	index@(_Z15gpukernelAMWNr3ILi16ELi17EEvPdS0_S0_iii)
        /*44b4*/ 	.word	0x00000000


	//----- nvinfo : EIATTR_MIN_STACK_SIZE
	.align		4
.L_2931:
        /*44b8*/ 	.byte	0x04, 0x12
        /*44ba*/ 	.short	(.L_2933 - .L_2932)
	.align		4
.L_2932:
        /*44bc*/ 	.word	index@(_Z15gpukernelAMWNr3ILi16ELi16EEvPdS0_S0_iii)
        /*44c0*/ 	.word	0x00000000


	//----- nvinfo : EIATTR_MIN_STACK_SIZE
	.align		4
.L_2933:
        /*44c4*/ 	.byte	0x04, 0x12
        /*44c6*/ 	.short	(.L_2935 - .L_2934)
	.align		4
.L_2934:
        /*44c8*/ 	.word	index@(_Z15gpukernelAMWNr3ILi16ELi15EEvPdS0_S0_iii)
        /*44cc*/ 	.word	0x00000000


	//----- nvinfo : EIATTR_MIN_STACK_SIZE
	.align		4
.L_2935:
        /*44d0*/ 	.byte	0x04, 0x12
        /*44d2*/ 	.short	(.L_2937 - .L_2936)
	.align		4
.L_2936:
        /*44d4*/ 	.word	index@(_Z15gpukernelAMWNr3ILi16ELi14EEvPdS0_S0_iii)
        /*44d8*/ 	.word	0x00000000


	//----- nvinfo : EIATTR_MIN_STACK_SIZE
	.align		4
.L_2937:
        /*44dc*/ 	.byte	0x04, 0x12
        /*44de*/ 	.short	(.L_2939 - .L_2938)
	.align		4
.L_2938:
        /*44e0*/ 	.word	index@(_Z15gpukernelAMWNr3ILi16ELi13EEvPdS0_S0_iii)
        /*44e4*/ 	.word	0x00000000


	//----- nvinfo : EIATTR_MIN_STACK_SIZE
	.align		4
.L_2939:
        /*44e8*/ 	.byte	0x04, 0x12
        /*44ea*/ 	.short	(.L_2941 - .L_2940)
	.align		4
.L_2940:
        /*44ec*/ 	.word	index@(_Z15gpukernelAMWNr3ILi16ELi12EEvPdS0_S0_iii)
        /*44f0*/ 	.word	0x00000000


	//----- nvinfo : EIATTR_MIN_STACK_SIZE
	.align		4
.L_2941:
        /*44f4*/ 	.byte	0x04, 0x12
        /*44f6*/ 	.short	(.L_2943 - .L_2942)
	.align		4
.L_2942:
        /*44f8*/ 	.word	index@(_Z15gpukernelAMWNr3ILi16ELi11EEvPdS0_S0_iii)
        /*44fc*/ 	.word	0x00000000


	//----- nvinfo : EIATTR_MIN_STACK_SIZE
	.align		4
.L_2943:
        /*4500*/ 	.byte	0x04, 0x12
        /*4502*/ 	.short	(.L_2945 - .L_2944)
	.align		4
.L_2944:
        /*4504*/ 	.word	index@(_Z15gpukernelAMWNr3ILi16ELi10EEvPdS0_S0_iii)
        /*4508*/ 	.word	0x00000000


	//----- nvinfo : EIATTR_MIN_STACK_SIZE
	.align		4
.L_2945:
        /*450c*/ 	.byte	0x04, 0x12
        /*450e*/ 	.short	(.L_2947 - .L_2946)
	.align		4
.L_2946:
        /*4510*/ 	.word	index@(_Z15gpukernelAMWNr3ILi16ELi9EEvPdS0_S0_iii)
        /*4514*/ 	.word	0x00000000


	//----- nvinfo : EIATTR_MIN_STACK_SIZE
	.align		4
.L_2947:
        /*4518*/ 	.byte	0x04, 0x12
        /*451a*/ 	.short	(.L_2949 - .L_2948)
	.align		4
.L_2948:
        /*451c*/ 	.word	index@(_Z15gpukernelAMWNr3ILi16ELi8EEvPdS0_S0_iii)
        /*4520*/ 	.word	0x00000000


	//----- nvinfo : EIATTR_MIN_STACK_SIZE
	.align		4
.L_2949:
        /*4524*/ 	.byte	0x04, 0x12
        /*4526*/ 	.short	(.L_2951 - .L_2950)
	.align		4
.L_2950:
        /*4528*/ 	.word	index@(_Z15gpukernelAMWNr3ILi16ELi7EEvPdS0_S0_iii)
        /*452c*/ 	.word	0x00000000


	//----- nvinfo : EIATTR_MIN_STACK_SIZE
	.align		4
.L_2951:
        /*4530*/ 	.byte	0x04, 0x12
        /*4532*/ 	.short	(.L_2953 - .L_2952)
	.align		4
.L_2952:
        /*4534*/ 	.word	index@(_Z15gpukernelAMWNr3ILi16ELi6EEvPdS0_S0_iii)
        /*4538*/ 	.word	0x00000000


	//----- nvinfo : EIATTR_MIN_STACK_SIZE
	.align		4
.L_2953:
        /*453c*/ 	.byte	0x04, 0x12
        /*453e*/ 	.short	(.L_2955 - .L_2954)
	.align		4
.L_2954:
        /*4540*/ 	.word	index@(_Z15gpukernelAMWNr3ILi16ELi5EEvPdS0_S0_iii)
        /*4544*/ 	.word	0x00000000


	//----- nvinfo : EIATTR_MIN_STACK_SIZE
	.align		4
.L_2955:
        /*4548*/ 	.byte	0x04, 0x12
        /*454a*/ 	.short	(.L_2957 - .L_2956)
	.align		4
.L_2956:
        /*454c*/ 	.word	index@(_Z15gpukernelAMWNr3ILi16ELi4EEvPdS0_S0_iii)
        /*4550*/ 	.word	0x00000000


	//----- nvinfo : EIATTR_MIN_STACK_SIZE
	.align		4
.L_2957:
        /*4554*/ 	.byte	0x04, 0x12
        /*4556*/ 	.short	(.L_2959 - .L_2958)
	.align		4
.L_2958:
        /*4558*/ 	.word	index@(_Z15gpukernelAMWNr3ILi16ELi3EEvPdS0_S0_iii)
        /*455c*/ 	.word	0x00000000


	//----- nvinfo : EIATTR_MIN_STACK_SIZE
	.align		4
.L_2959:
        /*4560*/ 	.byte	0x04, 0x12
        /*4562*/ 	.short	(.L_2961 - .L_2960)
	.align		4
.L_2960:
        /*4564*/ 	.word	index@(_Z15gpukernelAMWNr3ILi16ELi2EEvPdS0_S0_iii)
        /*4568*/ 	.word	0x00000000


	//----- nvinfo : EIATTR_MIN_STACK_SIZE
	.align		4
.L_2961:
        /*456c*/ 	.byte	0x04, 0x12
        /*456e*/ 	.short	(.L_2963 - .L_2962)
	.align		4
.L_2962:
        /*4570*/ 	.word	index@(_Z15gpukernelAMWNr3ILi16ELi1EEvPdS0_S0_iii)
        /*4574*/ 	.word	0x00000000


	//----- nvinfo : EIATTR_MIN_STACK_SIZE
	.align		4
.L_2963:
        /*4578*/ 	.byte	0x04, 0x12
        /*457a*/ 	.short	(.L_2965 - .L_2964)
	.align		4
.L_2964:
        /*457c*/ 	.word	index@(_Z15gpukernelAMWNr3ILi32ELi32EEvPdS0_S0_iii)
        /*4580*/ 	.word	0x00000000


	//----- nvinfo : EIATTR_MIN_STACK_SIZE
	.align		4
.L_2965:
        /*4584*/ 	.byte	0x04, 0x12
        /*4586*/ 	.short	(.L_2967 - .L_2966)
	.align		4
.L_2966:
        /*4588*/ 	.word	index@(_Z15gpukernelAMWNr3ILi32ELi31EEvPdS0_S0_iii)
        /*458c*/ 	.word	0x00000000


	//----- nvinfo : EIATTR_MIN_STACK_SIZE
	.align		4
.L_2967:
        /*4590*/ 	.byte	0x04, 0x12
        /*4592*/ 	.short	(.L_2969 - .L_2968)
	.align		4
.L_2968:
        /*4594*/ 	.word	index@(_Z15gpukernelAMWNr3ILi32ELi30EEvPdS0_S0_iii)
        /*4598*/ 	.word	0x00000000


	//----- nvinfo : EIATTR_MIN_STACK_SIZE
	.align		4
.L_2969:
        /*459c*/ 	.byte	0x04, 0x12
        /*459e*/ 	.short	(.L_2971 - .L_2970)
	.align		4
.L_2970:
        /*45a0*/ 	.word	index@(_Z15gpukernelAMWNr3ILi32ELi29EEvPdS0_S0_iii)
        /*45a4*/ 	.word	0x00000000


	//----- nvinfo : EIATTR_MIN_STACK_SIZE
	.align		4
.L_2971:
        /*45a8*/ 	.byte	0x04, 0x12
        /*45aa*/ 	.short	(.L_2973 - .L_2972)
	.align		4
.L_2972:
        /*45ac*/ 	.word	index@(_Z15gpukernelAMWNr3ILi32ELi28EEvPdS0_S0_iii)
        /*45b0*/ 	.word	0x00000000


	//----- nvinfo : EIATTR_MIN_STACK_SIZE
	.align		4
.L_2973:
        /*45b4*/ 	.byte	0x04, 0x12
        /*45b6*/ 	.short	(.L_2975 - .L_2974)
	.align		4
.L_2974:
        /*45b8*/ 	.word	index@(_Z15gpukernelAMWNr3ILi32ELi27EEvPdS0_S0_iii)
        /*45bc*/ 	.word	0x00000000


	//----- nvinfo : EIATTR_MIN_STACK_SIZE
	.align		4
.L_2975:
        /*45c0*/ 	.byte	0x04, 0x12
        /*45c2*/ 	.short	(.L_2977 - .L_2976)
	.align		4
.L_2976:
        /*45c4*/ 	.word	index@(_Z15gpukernelAMWNr3ILi32ELi26EEvPdS0_S0_iii)
        /*45c8*/ 	.word	0x00000000


	//----- nvinfo : EIATTR_MIN_STACK_SIZE
	.align		4
.L_2977:
        /*45cc*/ 	.byte	0x04, 0x12
        /*45ce*/ 	.short	(.L_2979 - .L_2978)
	.align		4
.L_2978:
        /*45d0*/ 	.word	index@(_Z15gpukernelAMWNr3ILi32ELi25EEvPdS0_S0_iii)
        /*45d4*/ 	.word	0x00000000


	//----- nvinfo : EIATTR_MIN_STACK_SIZE
	.align		4
.L_2979:
        /*45d8*/ 	.byte	0x04, 0x12
        /*45da*/ 	.short	(.L_2981 - .L_2980)
	.align		4
.L_2980:
        /*45dc*/ 	.word	index@(_Z15gpukernelAMWNr3ILi32ELi24EEvPdS0_S0_iii)
        /*45e0*/ 	.word	0x00000000


	//----- nvinfo : EIATTR_MIN_STACK_SIZE
	.align		4
.L_2981:
        /*45e4*/ 	.byte	0x04, 0x12
        /*45e6*/ 	.short	(.L_2983 - .L_2982)
	.align		4
.L_2982:
        /*45e8*/ 	.word	index@(_Z15gpukernelAMWNr3ILi32ELi23EEvPdS0_S0_iii)
        /*45ec*/ 	.word	0x00000000


	//----- nvinfo : EIATTR_MIN_STACK_SIZE
	.align		4
.L_2983:
        /*45f0*/ 	.byte	0x04, 0x12
        /*45f2*/ 	.short	(.L_2985 - .L_2984)
	.align		4
.L_2984:
        /*45f4*/ 	.word	index@(_Z15gpukernelAMWNr3ILi32ELi22EEvPdS0_S0_iii)
        /*45f8*/ 	.word	0x00000000


	//----- nvinfo : EIATTR_MIN_STACK_SIZE
	.align		4
.L_2985:
        /*45fc*/ 	.byte	0x04, 0x12
        /*45fe*/ 	.short	(.L_2987 - .L_2986)
	.align		4
.L_2986:
        /*4600*/ 	.word	index@(_Z15gpukernelAMWNr3ILi32ELi21EEvPdS0_S0_iii)
        /*4604*/ 	.word	0x00000000


	//----- nvinfo : EIATTR_MIN_STACK_SIZE
	.align		4
.L_2987:
        /*4608*/ 	.byte	0x04, 0x12
        /*460a*/ 	.short	(.L_2989 - .L_2988)
	.align		4
.L_2988:
        /*460c*/ 	.word	index@(_Z15gpukernelAMWNr3ILi32ELi20EEvPdS0_S0_iii)
        /*4610*/ 	.word	0x00000000


	//----- nvinfo : EIATTR_MIN_STACK_SIZE
	.align		4
.L_2989:
        /*4614*/ 	.byte	0x04, 0x12
        /*4616*/ 	.short	(.L_2991 - .L_2990)
	.align		4
.L_2990:
        /*4618*/ 	.word	index@(_Z15gpukernelAMWNr3ILi32ELi19EEvPdS0_S0_iii)
        /*461c*/ 	.word	0x00000000


	//----- nvinfo : EIATTR_MIN_STACK_SIZE
	.align		4
.L_2991:
        /*4620*/ 	.byte	0x04, 0x12
        /*4622*/ 	.short	(.L_2993 - .L_2992)
	.align		4
.L_2992:
        /*4624*/ 	.word	index@(_Z15gpukernelAMWNr3ILi32ELi18EEvPdS0_S0_iii)
        /*4628*/ 	.word	0x00000000


	//----- nvinfo : EIATTR_MIN_STACK_SIZE
	.align		4
.L_2993:
        /*462c*/ 	.byte	0x04, 0x12
        /*462e*/ 	.short	(.L_2995 - .L_2994)
	.align		4
.L_2994:
        /*4630*/ 	.word	index@(_Z15gpukernelAMWNr3ILi32ELi17EEvPdS0_S0_iii)
        /*4634*/ 	.word	0x00000000


	//----- nvinfo : EIATTR_MIN_STACK_SIZE
	.align		4
.L_2995:
        /*4638*/ 	.byte	0x04, 0x12
        /*463a*/ 	.short	(.L_2997 - .L_2996)
	.align		4
.L_2996:
        /*463c*/ 	.word	index@(_Z15gpukernelAMWNr3ILi32ELi16EEvPdS0_S0_iii)
        /*4640*/ 	.word	0x00000000


	//----- nvinfo : EIATTR_MIN_STACK_SIZE
	.align		4
.L_2997:
        /*4644*/ 	.byte	0x04, 0x12
        /*4646*/ 	.short	(.L_2999 - .L_2998)
	.align		4
.L_2998:
        /*4648*/ 	.word	index@(_Z15gpukernelAMWNr3ILi32ELi15EEvPdS0_S0_iii)
        /*464c*/ 	.word	0x00000000


	//----- nvinfo : EIATTR_MIN_STACK_SIZE
	.align		4
.L_2999:
        /*4650*/ 	.byte	0x04, 0x12
        /*4652*/ 	.short	(.L_3001 - .L_3000)
	.align		4
.L_3000:
        /*4654*/ 	.word	index@(_Z15gpukernelAMWNr3ILi32ELi14EEvPdS0_S0_iii)
        /*4658*/ 	.word	0x00000000


	//----- nvinfo : EIATTR_MIN_STACK_SIZE
	.align		4
.L_3001:
        /*465c*/ 	.byte	0x04, 0x12
        /*465e*/ 	.short	(.L_3003 - .L_3002)
	.align		4
.L_3002:
        /*4660*/ 	.word	index@(_Z15gpukernelAMWNr3ILi32ELi13EEvPdS0_S0_iii)
        /*4664*/ 	.word	0x00000000


	//----- nvinfo : EIATTR_MIN_STACK_SIZE
	.align		4
.L_3003:
        /*4668*/ 	.byte	0x04, 0x12
        /*466a*/ 	.short	(.L_3005 - .L_3004)
	.align		4
.L_3004:
        /*466c*/ 	.word	index@(_Z15gpukernelAMWNr3ILi32ELi12EEvPdS0_S0_iii)
        /*4670*/ 	.word	0x00000000


	//----- nvinfo : EIATTR_MIN_STACK_SIZE
	.align		4
.L_3005:
        /*4674*/ 	.byte	0x04, 0x12
        /*4676*/ 	.short	(.L_3007 - .L_3006)
	.align		4
.L_3006:
        /*4678*/ 	.word	index@(_Z15gpukernelAMWNr3ILi32ELi11EEvPdS0_S0_iii)
        /*467c*/ 	.word	0x00000000


	//----- nvinfo : EIATTR_MIN_STACK_SIZE
	.align		4
.L_3007:
        /*4680*/ 	.byte	0x04, 0x12
        /*4682*/ 	.short	(.L_3009 - .L_3008)
	.align		4
.L_3008:
        /*4684*/ 	.word	index@(_Z15gpukernelAMWNr3ILi32ELi10EEvPdS0_S0_iii)
        /*4688*/ 	.word	0x00000000


	//----- nvinfo : EIATTR_MIN_STACK_SIZE
	.align		4
.L_3009:
        /*468c*/ 	.byte	0x04, 0x12
        /*468e*/ 	.short	(.L_3011 - .L_3010)
	.align		4
.L_3010:
        /*4690*/ 	.word	index@(_Z15gpukernelAMWNr3ILi32ELi9EEvPdS0_S0_iii)
        /*4694*/ 	.word	0x00000000


	//----- nvinfo : EIATTR_MIN_STACK_SIZE
	.align		4
.L_3011:
        /*4698*/ 	.byte	0x04, 0x12
        /*469a*/ 	.short	(.L_3013 - .L_3012)
	.align		4
.L_3012:
        /*469c*/ 	.word	index@(_Z15gpukernelAMWNr3ILi32ELi8EEvPdS0_S0_iii)
        /*46a0*/ 	.word	0x00000000


	//----- nvinfo : EIATTR_MIN_STACK_SIZE
	.align		4
.L_3013:
        /*46a4*/ 	.byte	0x04, 0x12
        /*46a6*/ 	.short	(.L_3015 - .L_3014)
	.align		4
.L_3014:
        /*46a8*/ 	.word	index@(_Z15gpukernelAMWNr3ILi32ELi7EEvPdS0_S0_iii)
        /*46ac*/ 	.word	0x00000000


	//----- nvinfo : EIATTR_MIN_STACK_SIZE
	.align		4
.L_3015:
        /*46b0*/ 	.byte	0x04, 0x12
        /*46b2*/ 	.short	(.L_3017 - .L_3016)
	.align		4
.L_3016:
        /*46b4*/ 	.word	index@(_Z15gpukernelAMWNr3ILi32ELi6EEvPdS0_S0_iii)
        /*46b8*/ 	.word	0x00000000


	//----- nvinfo : EIATTR_MIN_STACK_SIZE
	.align		4
.L_3017:
        /*46bc*/ 	.byte	0x04, 0x12
        /*46be*/ 	.short	(.L_3019 - .L_3018)
	.align		4
.L_3018:
        /*46c0*/ 	.word	index@(_Z15gpukernelAMWNr3ILi32ELi5EEvPdS0_S0_iii)
        /*46c4*/ 	.word	0x00000000


	//----- nvinfo : EIATTR_MIN_STACK_SIZE
	.align		4
.L_3019:
        /*46c8*/ 	.byte	0x04, 0x12
        /*46ca*/ 	.short	(.L_3021 - .L_3020)
	.align		4
.L_3020:
        /*46cc*/ 	.word	index@(_Z15gpukernelAMWNr3ILi32ELi4EEvPdS0_S0_iii)
        /*46d0*/ 	.word	0x00000000


	//----- nvinfo : EIATTR_MIN_STACK_SIZE
	.align		4
.L_3021:
        /*46d4*/ 	.byte	0x04, 0x12
        /*46d6*/ 	.short	(.L_3023 - .L_3022)
	.align		4
.L_3022:
        /*46d8*/ 	.word	index@(_Z15gpukernelAMWNr3ILi32ELi3EEvPdS0_S0_iii)
        /*46dc*/ 	.word	0x00000000


	//----- nvinfo : EIATTR_MIN_STACK_SIZE
	.align		4
.L_3023:
        /*46e0*/ 	.byte	0x04, 0x12
        /*46e2*/ 	.short	(.L_3025 - .L_3024)
	.align		4
.L_3024:
        /*46e4*/ 	.word	index@(_Z15gpukernelAMWNr3ILi32ELi2EEvPdS0_S0_iii)
        /*46e8*/ 	.word	0x00000000


	//----- nvinfo : EIATTR_MIN_STACK_SIZE
	.align		4
.L_3025:
        /*46ec*/ 	.byte	0x04, 0x12
        /*46ee*/ 	.short	(.L_3027 - .L_3026)
	.align		4
.L_3026:
        /*46f0*/ 	.word	index@(_Z15gpukernelAMWNr3ILi32ELi1EEvPdS0_S0_iii)
        /*46f4*/ 	.word	0x00000000


	//----- nvinfo : EIATTR_MIN_STACK_SIZE
	.align		4
.L_3027:
        /*46f8*/ 	.byte	0x04, 0x12
        /*46fa*/ 	.short	(.L_3029 - .L_3028)
	.align		4
.L_3028:
        /*46fc*/ 	.word	index@(_Z14gpukernelAMWNrILi32ELi1EEvPdS0_S0_i)
        /*4700*/ 	.word	0x00000000
.L_3029:


//--------------------- .nv.compat                --------------------------
	.section	.nv.compat,"",@"SHT_CUDA_COMPAT_INFO"
	.align	4
        /*0000*/ 	.byte	0x02, 0x09, 0x00, 0x00, 0x02, 0x02, 0x01, 0x00, 0x02, 0x05, 0x05, 0x00, 0x03, 0x07, 0x01, 0x01
        /*0010*/ 	.byte	0x02, 0x03, 0x00, 0x00, 0x02, 0x06, 0x01, 0x00, 0x04, 0x0b, 0x08, 0x00, 0x01, 0x00, 0x00, 0x00
        /*0020*/ 	.byte	0x00, 0x00, 0x00, 0x00


//--------------------- .nv.info._Z16gpukernelCLMWNr3ILi1ELi32ELi32EEvPdS0_S0_iii --------------------------
	.section	.nv.info._Z16gpukernelCLMWNr3ILi1ELi32ELi32EEvPdS0_S0_iii,"",@"SHT_CUDA_INFO"
	.sectionflags	@""
	.align	4


	//----- nvinfo : EIATTR_CUDA_API_VERSION
	.align		4
        /*0000*/ 	.byte	0x04, 0x37
        /*0002*/ 	.short	(.L_3031 - .L_3030)
.L_3030:
        /*0004*/ 	.word	0x00000082


	//----- nvinfo : EIATTR_KPARAM_INFO
	.align		4
.L_3031:
        /*0008*/ 	.byte	0x04, 0x17
        /*000a*/ 	.short	(.L_3033 - .L_3032)
.L_3032:
        /*000c*/ 	.word	0x00000000
        /*0010*/ 	.short	0x0005
        /*0012*/ 	.short	0x0020
        /*0014*/ 	.byte	0x00, 0xf0, 0x11, 0x00


	//----- nvinfo : EIATTR_KPARAM_INFO
	.align		4
.L_3033:
        /*0018*/ 	.byte	0x04, 0x17
        /*001a*/ 	.short	(.L_3035 - .L_3034)
.L_3034:
        /*001c*/ 	.word	0x00000000
        /*0020*/ 	.short	0x0004
        /*0022*/ 	.short	0x001c
        /*0024*/ 	.byte	0x00, 0xf0, 0x11, 0x00


	//----- nvinfo : EIATTR_KPARAM_INFO
	.align		4
.L_3035:
        /*0028*/ 	.byte	0x04, 0x17
        /*002a*/ 	.short	(.L_3037 - .L_3036)
.L_3036:
        /*002c*/ 	.word	0x00000000
        /*0030*/ 	.short	0x0003
        /*0032*/ 	.short	0x0018
        /*0034*/ 	.byte	0x00, 0xf0, 0x11, 0x00


	//----- nvinfo : EIATTR_KPARAM_INFO
	.align		4
.L_3037:
        /*0038*/ 	.byte	0x04, 0x17
        /*003a*/ 	.short	(.L_3039 - .L_3038)
.L_3038:
        /*003c*/ 	.word	0x00000000
        /*0040*/ 	.short	0x0002
        /*0042*/ 	.short	0x0010
        /*0044*/ 	.byte	0x00, 0xf5, 0x21, 0x00


	//----- nvinfo : EIATTR_KPARAM_INFO
	.align		4
.L_3039:
        /*0048*/ 	.byte	0x04, 0x17
        /*004a*/ 	.short	(.L_3041 - .L_3040)
.L_3040:
        /*004c*/ 	.word	0x00000000
        /*0050*/ 	.short	0x0001
        /*0052*/ 	.short	0x0008
        /*0054*/ 	.byte	0x00, 0xf5, 0x21, 0x00


	//----- nvinfo : EIATTR_KPARAM_INFO
	.align		4
.L_3041:
        /*0058*/ 	.byte	0x04, 0x17
        /*005a*/ 	.short	(.L_3043 - .L_3042)
.L_3042:
        /*005c*/ 	.word	0x00000000
        /*0060*/ 	.short	0x0000
        /*0062*/ 	.short	0x0000
        /*0064*/ 	.byte	0x00, 0xf5, 0x21, 0x00


	//----- nvinfo : EIATTR_SPARSE_MMA_MASK
	.align		4
.L_3043:
        /*0068*/ 	.byte	0x03, 0x50
        /*006a*/ 	.short	0x0000


	//----- nvinfo : EIATTR_MAXREG_COUNT
	.align		4
        /*006c*/ 	.byte	0x03, 0x1b
        /*006e*/ 	.short	0x00ff


	//----- nvinfo : EIATTR_MERCURY_ISA_VERSION
	.align		4
        /*0070*/ 	.byte	0x03, 0x5f
        /*0072*/ 	.short	0x0101


	//----- nvinfo : EIATTR_VRC_CTA_INIT_COUNT
	.align		4
        /*0074*/ 	.byte	0x02, 0x4a
	.zero		1
	.zero		1


	//----- nvinfo : EIATTR_EXIT_INSTR_OFFSETS
	.align		4
        /*0078*/ 	.byte	0x04, 0x1c
        /*007a*/ 	.short	(.L_3045 - .L_3044)


	//   ....[0]....
.L_3044:
        /*007c*/ 	.word	0x00000050


	//   ....[1]....
        /*0080*/ 	.word	0x00000900


	//   ....[2]....
        /*0084*/ 	.word	0x00000cd0


	//----- nvinfo : EIATTR_CRS_STACK_SIZE
	.align		4
.L_3045:
        /*0088*/ 	.byte	0x04, 0x1e
        /*008a*/ 	.short	(.L_3047 - .L_3046)
.L_3046:
        /*008c*/ 	.word	0x00000000


	//----- nvinfo : EIATTR_CBANK_PARAM_SIZE
	.align		4
.L_3047:
        /*0090*/ 	.byte	0x03, 0x19
        /*0092*/ 	.short	0x0024


	//----- nvinfo : EIATTR_PARAM_CBANK
	.align		4
        /*0094*/ 	.byte	0x04, 0x0a
        /*0096*/ 	.short	(.L_3049 - .L_3048)
	.align		4
.L_3048:
        /*0098*/ 	.word	index@(.nv.constant0._Z16gpukernelCLMWNr3ILi1ELi32ELi32EEvPdS0_S0_iii)
        /*009c*/ 	.short	0x0380
        /*009e*/ 	.short	0x0024


	//----- nvinfo : EIATTR_SW_WAR
	.align		4
.L_3049:
        /*00a0*/ 	.byte	0x04, 0x36
        /*00a2*/ 	.short	(.L_3051 - .L_3050)
.L_3050:
        /*00a4*/ 	.word	0x00000008
.L_3051:


//--------------------- .nv.info._Z16gpukernelCLMWNr3ILi1ELi32ELi16EEvPdS0_S0_iii --------------------------
	.section	.nv.info._Z16gpukernelCLMWNr3ILi1ELi32ELi16EEvPdS0_S0_iii,"",@"SHT_CUDA_INFO"
	.sectionflags	@""
	.align	4


	//----- nvinfo : EIATTR_CUDA_API_VERSION
	.align		4
        /*0000*/ 	.byte	0x04, 0x37
        /*0002*/ 	.short	(.L_3053 - .L_3052)
.L_3052:
        /*0004*/ 	.word	0x00000082


	//----- nvinfo : EIATTR_KPARAM_INFO
	.align		4
.L_3053:
        /*0008*/ 	.byte	0x04, 0x17
        /*000a*/ 	.short	(.L_3055 - .L_3054)
.L_3054:
        /*000c*/ 	.word	0x00000000
        /*0010*/ 	.short	0x0005
        /*0012*/ 	.short	0x0020
        /*0014*/ 	.byte	0x00, 0xf0, 0x11, 0x00


	//----- nvinfo : EIATTR_KPARAM_INFO
	.align		4
.L_3055:
        /*0018*/ 	.byte	0x04, 0x17
        /*001a*/ 	.short	(.L_3057 - .L_3056)
.L_3056:
        /*001c*/ 	.word	0x00000000
        /*0020*/ 	.short	0x0004
        /*0022*/ 	.short	0x001c
        /*0024*/ 	.byte	0x00, 0xf0, 0x11, 0x00


	//----- nvinfo : EIATTR_KPARAM_INFO
	.align		4
.L_3057:
        /*0028*/ 	.byte	0x04, 0x17
        /*002a*/ 	.short	(.L_3059 - .L_3058)
.L_3058:
        /*002c*/ 	.word	0x00000000
        /*0030*/ 	.short	0x0003
        /*0032*/ 	.short	0x0018
        /*0034*/ 	.byte	0x00, 0xf0, 0x11, 0x00


	//----- nvinfo : EIATTR_KPARAM_INFO
	.align		4
.L_3059:
        /*0038*/ 	.byte	0x04, 0x17
        /*003a*/ 	.short	(.L_3061 - .L_3060)
.L_3060:
        /*003c*/ 	.word	0x00000000
        /*0040*/ 	.short	0x0002
        /*0042*/ 	.short	0x0010
        /*0044*/ 	.byte	0x00, 0xf5, 0x21, 0x00


	//----- nvinfo : EIATTR_KPARAM_INFO
	.align		4
.L_3061:
        /*0048*/ 	.byte	0x04, 0x17
        /*004a*/ 	.short	(.L_3063 - .L_3062)
.L_3062:
        /*004c*/ 	.word	0x00000000
        /*0050*/ 	.short	0x0001
        /*0052*/ 	.short	0x0008
        /*0054*/ 	.byte	0x00, 0xf5, 0x21, 0x00


	//----- nvinfo : EIATTR_KPARAM_INFO
	.align		4
.L_3063:
        /*0058*/ 	.byte	0x04, 0x17
        /*005a*/ 	.short	(.L_3065 - .L_3064)
.L_3064:
        /*005c*/ 	.word	0x00000000
        /*0060*/ 	.short	0x0000
        /*0062*/ 	.short	0x0000
        /*0064*/ 	.byte	0x00, 0xf5, 0x21, 0x00


	//----- nvinfo : EIATTR_SPARSE_MMA_MASK
	.align		4
.L_3065:
        /*0068*/ 	.byte	0x03, 0x50
        /*006a*/ 	.short	0x0000


	//----- nvinfo : EIATTR_MAXREG_COUNT
	.align		4
        /*006c*/ 	.byte	0x03, 0x1b
        /*006e*/ 	.short	0x00ff


	//----- nvinfo : EIATTR_MERCURY_ISA_VERSION
	.align		4
        /*0070*/ 	.byte	0x03, 0x5f
        /*0072*/ 	.short	0x0101


	//----- nvinfo : EIATTR_VRC_CTA_INIT_COUNT
	.align		4
        /*0074*/ 	.byte	0x02, 0x4a
	.zero		1
	.zero		1


	//----- nvinfo : EIATTR_EXIT_INSTR_OFFSETS
	.align		4
        /*0078*/ 	.byte	0x04, 0x1c
        /*007a*/ 	.short	(.L_3067 - .L_3066)


	//   ....[0]....
.L_3066:
        /*007c*/ 	.word	0x00000050


	//   ....[1]....
        /*0080*/ 	.word	0x00000900


	//   ....[2]....
        /*0084*/ 	.word	0x00000cd0


	//----- nvinfo : EIATTR_CRS_STACK_SIZE
	.align		4
.L_3067:
        /*0088*/ 	.byte	0x04, 0x1e
        /*008a*/ 	.short	(.L_3069 - .L_3068)
.L_3068:
        /*008c*/ 	.word	0x00000000


	//----- nvinfo : EIATTR_CBANK_PARAM_SIZE
	.align		4
.L_3069:
        /*0090*/ 	.byte	0x03, 0x19
        /*0092*/ 	.short	0x0024


	//----- nvinfo : EIATTR_PARAM_CBANK
	.align		4
        /*0094*/ 	.byte	0x04, 0x0a
        /*0096*/ 	.short	(.L_3071 - .L_3070)
	.align		4
.L_3070:
        /*0098*/ 	.word	index@(.nv.constant0._Z16gpukernelCLMWNr3ILi1ELi32ELi16EEvPdS0_S0_iii)
        /*009c*/ 	.short	0x0380
        /*009e*/ 	.short	0x0024


	//----- nvinfo : EIATTR_SW_WAR
	.align		4
.L_3071:
        /*00a0*/ 	.byte	0x04, 0x36
        /*00a2*/ 	.short	(.L_3073 - .L_3072)
.L_3072:
        /*00a4*/ 	.word	0x00000008
.L_3073:


//--------------------- .nv.info._Z16gpukernelCLMWNr3ILi1ELi32ELi8EEvPdS0_S0_iii --------------------------
	.section	.nv.info._Z16gpukernelCLMWNr3ILi1ELi32ELi8EEvPdS0_S0_iii,"",@"SHT_CUDA_INFO"
	.sectionflags	@""
	.align	4


	//----- nvinfo : EIATTR_CUDA_API_VERSION
	.align		4
        /*0000*/ 	.byte	0x04, 0x37
        /*0002*/ 	.short	(.L_3075 - .L_3074)
.L_3074:
        /*0004*/ 	.word	0x00000082


	//----- nvinfo : EIATTR_KPARAM_INFO
	.align		4
.L_3075:
        /*0008*/ 	.byte	0x04, 0x17
        /*000a*/ 	.short	(.L_3077 - .L_3076)
.L_3076:
        /*000c*/ 	.word	0x00000000
        /*0010*/ 	.short	0x0005
        /*0012*/ 	.short	0x0020
        /*0014*/ 	.byte	0x00, 0xf0, 0x11, 0x00


	//----- nvinfo : EIATTR_KPARAM_INFO
	.align		4
.L_3077:
        /*0018*/ 	.byte	0x04, 0x17
        /*001a*/ 	.short	(.L_3079 - .L_3078)
.L_3078:
        /*001c*/ 	.word	0x00000000
        /*0020*/ 	.short	0x0004
        /*0022*/ 	.short	0x001c
        /*0024*/ 	.byte	0x00, 0xf0, 0x11, 0x00


	//----- nvinfo : EIATTR_KPARAM_INFO
	.align		4
.L_3079:
        /*0028*/ 	.byte	0x04, 0x17
        /*002a*/ 	.short	(.L_3081 - .L_3080)
.L_3080:
        /*002c*/ 	.word	0x00000000
        /*0030*/ 	.short	0x0003
        /*0032*/ 	.short	0x0018
        /*0034*/ 	.byte	0x00, 0xf0, 0x11, 0x00


	//----- nvinfo : EIATTR_KPARAM_INFO
	.align		4
.L_3081:
        /*0038*/ 	.byte	0x04, 0x17
        /*003a*/ 	.short	(.L_3083 - .L_3082)
.L_3082:
        /*003c*/ 	.word	0x00000000
        /*0040*/ 	.short	0x0002
        /*0042*/ 	.short	0x0010
        /*0044*/ 	.byte	0x00, 0xf5, 0x21, 0x00


	//----- nvinfo : EIATTR_KPARAM_INFO
	.align		4
.L_3083:
        /*0048*/ 	.byte	0x04, 0x17
        /*004a*/ 	.short	(.L_3085 - .L_3084)
.L_3084:
        /*004c*/ 	.word	0x00000000
        /*0050*/ 	.short	0x0001
        /*0052*/ 	.short	0x0008
        /*0054*/ 	.byte	0x00, 0xf5, 0x21, 0x00


	//----- nvinfo : EIATTR_KPARAM_INFO
	.align		4
.L_3085:
        /*0058*/ 	.byte	0x04, 0x17
        /*005a*/ 	.short	(.L_3087 - .L_3086)
.L_3086:
        /*005c*/ 	.word	0x00000000
        /*0060*/ 	.short	0x0000
        /*0062*/ 	.short	0x0000
        /*0064*/ 	.byte	0x00, 0xf5, 0x21, 0x00


	//----- nvinfo : EIATTR_SPARSE_MMA_MASK
	.align		4
.L_3087:
        /*0068*/ 	.byte	0x03, 0x50
        /*006a*/ 	.short	0x0000


	//----- nvinfo : EIATTR_MAXREG_COUNT
	.align		4
        /*006c*/ 	.byte	0x03, 0x1b
        /*006e*/ 	.short	0x00ff


	//----- nvinfo : EIATTR_MERCURY_ISA_VERSION
	.align		4
        /*0070*/ 	.byte	0x03, 0x5f
        /*0072*/ 	.short	0x0101


	//----- nvinfo : EIATTR_VRC_CTA_INIT_COUNT
	.align		4
        /*0074*/ 	.byte	0x02, 0x4a
	.zero		1
	.zero		1


	//----- nvinfo : EIATTR_EXIT_INSTR_OFFSETS
	.align		4
        /*0078*/ 	.byte	0x04, 0x1c
        /*007a*/ 	.short	(.L_3089 - .L_3088)


	//   ....[0]....
.L_3088:
        /*007c*/ 	.word	0x00000050


	//   ....[1]....
        /*0080*/ 	.word	0x00000900


	//   ....[2]....
        /*0084*/ 	.word	0x00000cd0


	//----- nvinfo : EIATTR_CRS_STACK_SIZE
	.align		4
.L_3089:
        /*0088*/ 	.byte	0x04, 0x1e
        /*008a*/ 	.short	(.L_3091 - .L_3090)
.L_3090:
        /*008c*/ 	.word	0x00000000


	//----- nvinfo : EIATTR_CBANK_PARAM_SIZE
	.align		4
.L_3091:
        /*0090*/ 	.byte	0x03, 0x19
        /*0092*/ 	.short	0x0024


	//----- nvinfo : EIATTR_PARAM_CBANK
	.align		4
        /*0094*/ 	.byte	0x04, 0x0a
        /*0096*/ 	.short	(.L_3093 - .L_3092)
	.align		4
.L_3092:
        /*0098*/ 	.word	index@(.nv.constant0._Z16gpukernelCLMWNr3ILi1ELi32ELi8EEvPdS0_S0_iii)
        /*009c*/ 	.short	0x0380
        /*009e*/ 	.short	0x0024


	//----- nvinfo : EIATTR_SW_WAR
	.align		4
.L_3093:
        /*00a0*/ 	.byte	0x04, 0x36
        /*00a2*/ 	.short	(.L_3095 - .L_3094)
.L_3094:
        /*00a4*/ 	.word	0x00000008
.L_3095:


//--------------------- .nv.info._Z16gpukernelCLMWNr3ILi1ELi32ELi4EEvPdS0_S0_iii --------------------------
	.section	.nv.info._Z16gpukernelCLMWNr3ILi1ELi32ELi4EEvPdS0_S0_iii,"",@"SHT_CUDA_INFO"
	.sectionflags	@""
	.align	4


	//----- nvinfo : EIATTR_CUDA_API_VERSION
	.align		4
        /*0000*/ 	.byte	0x04, 0x37
        /*0002*/ 	.short	(.L_3097 - .L_3096)
.L_3096:
        /*0004*/ 	.word	0x00000082


	//----- nvinfo : EIATTR_KPARAM_INFO
	.align		4
.L_3097:
        /*0008*/ 	.byte	0x04, 0x17
        /*000a*/ 	.short	(.L_3099 - .L_3098)
.L_3098:
        /*000c*/ 	.word	0x00000000
        /*0010*/ 	.short	0x0005
        /*0012*/ 	.short	0x0020
        /*0014*/ 	.byte	0x00, 0xf0, 0x11, 0x00


	//----- nvinfo : EIATTR_KPARAM_INFO
	.align		4
.L_3099:
        /*0018*/ 	.byte	0x04, 0x17
        /*001a*/ 	.short	(.L_3101 - .L_3100)
.L_3100:
        /*001c*/ 	.word	0x00000000
        /*0020*/ 	.short	0x0004
        /*0022*/ 	.short	0x001c
        /*0024*/ 	.byte	0x00, 0xf0, 0x11, 0x00


	//----- nvinfo : EIATTR_KPARAM_INFO
	.align		4
.L_3101:
        /*0028*/ 	.byte	0x04, 0x17
        /*002a*/ 	.short	(.L_3103 - .L_3102)
.L_3102:
        /*002c*/ 	.word	0x00000000
        /*0030*/ 	.short	0x0003
        /*0032*/ 	.short	0x0018
        /*0034*/ 	.byte	0x00, 0xf0, 0x11, 0x00


	//----- nvinfo : EIATTR_KPARAM_INFO
	.align		4
.L_3103:
        /*0038*/ 	.byte	0x04, 0x17
        /*003a*/ 	.short	(.L_3105 - .L_3104)
.L_3104:
        /*003c*/ 	.word	0x00000000
        /*0040*/ 	.short	0x0002
        /*0042*/ 	.short	0x0010
        /*0044*/ 	.byte	0x00, 0xf5, 0x21, 0x00


	//----- nvinfo : EIATTR_KPARAM_INFO
	.align		4
.L_3105:
        /*0048*/ 	.byte	0x04, 0x17
        /*004a*/ 	.short	(.L_3107 - .L_3106)
.L_3106:
        /*004c*/ 	.word	0x00000000
        /*0050*/ 	.short	0x0001
        /*0052*/ 	.short	0x0008
        /*0054*/ 	.byte	0x00, 0xf5, 0x21, 0x00


	//----- nvinfo : EIATTR_KPARAM_INFO
	.align		4
.L_3107:
        /*0058*/ 	.byte	0x04, 0x17
        /*005a*/ 	.short	(.L_3109 - .L_3108)
.L_3108:
        /*005c*/ 	.word	0x00000000
        /*0060*/ 	.short	0x0000
        /*0062*/ 	.short	0x0000
        /*0064*/ 	.byte	0x00, 0xf5, 0x21, 0x00


	//----- nvinfo : EIATTR_SPARSE_MMA_MASK
	.align		4
.L_3109:
        /*0068*/ 	.byte	0x03, 0x50
        /*006a*/ 	.short	0x0000


	//----- nvinfo : EIATTR_MAXREG_COUNT
	.align		4
        /*006c*/ 	.byte	0x03, 0x1b
        /*006e*/ 	.short	0x00ff


	//----- nvinfo : EIATTR_MERCURY_ISA_VERSION
	.align		4
        /*0070*/ 	.byte	0x03, 0x5f
        /*0072*/ 	.short	0x0101


	//----- nvinfo : EIATTR_VRC_CTA_INIT_COUNT
	.align		4
        /*0074*/ 	.byte	0x02, 0x4a
	.zero		1
	.zero		1


	//----- nvinfo : EIATTR_EXIT_INSTR_OFFSETS
	.align		4
        /*0078*/ 	.byte	0x04, 0x1c
        /*007a*/ 	.short	(.L_3111 - .L_3110)


	//   ....[0]....
.L_3110:
        /*007c*/ 	.word	0x00000050


	//   ....[1]....
        /*0080*/ 	.word	0x00000900


	//   ....[2]....
        /*0084*/ 	.word	0x00000cd0


	//----- nvinfo : EIATTR_CRS_STACK_SIZE
	.align		4
.L_3111:
        /*0088*/ 	.byte	0x04, 0x1e
        /*008a*/ 	.short	(.L_3113 - .L_3112)
.L_3112:
        /*008c*/ 	.word	0x00000000


	//----- nvinfo : EIATTR_CBANK_PARAM_SIZE
	.align		4
.L_3113:
        /*0090*/ 	.byte	0x03, 0x19
        /*0092*/ 	.short	0x0024


	//----- nvinfo : EIATTR_PARAM_CBANK
	.align		4
        /*0094*/ 	.byte	0x04, 0x0a
        /*0096*/ 	.short	(.L_3115 - .L_3114)
	.align		4
.L_3114:
        /*0098*/ 	.word	index@(.nv.constant0._Z16gpukernelCLMWNr3ILi1ELi32ELi4EEvPdS0_S0_iii)
        /*009c*/ 	.short	0x0380
        /*009e*/ 	.short	0x0024


	//----- nvinfo : EIATTR_SW_WAR
	.align		4
.L_3115:
        /*00a0*/ 	.byte	0x04, 0x36
        /*00a2*/ 	.short	(.L_3117 - .L_3116)
.L_3116:
        /*00a4*/ 	.word	0x00000008
.L_3117:


//--------------------- .nv.info._Z16gpukernelCLMWNr3ILi1ELi32ELi2EEvPdS0_S0_iii --------------------------
	.section	.nv.info._Z16gpukernelCLMWNr3ILi1ELi32ELi2EEvPdS0_S0_iii,"",@"SHT_CUDA_INFO"
	.sectionflags	@""
	.align	4


	//----- nvinfo : EIATTR_CUDA_API_VERSION
	.align		4
        /*0000*/ 	.byte	0x04, 0x37
        /*0002*/ 	.short	(.L_3119 - .L_3118)
.L_3118:
        /*0004*/ 	.word	0x00000082


	//----- nvinfo : EIATTR_KPARAM_INFO
	.align		4
.L_3119:
        /*0008*/ 	.byte	0x04, 0x17
        /*000a*/ 	.short	(.L_3121 - .L_3120)
.L_3120:
        /*000c*/ 	.word	0x00000000
        /*0010*/ 	.short	0x0005
        /*0012*/ 	.short	0x0020
        /*0014*/ 	.byte	0x00, 0xf0, 0x11, 0x00


	//----- nvinfo : EIATTR_KPARAM_INFO
	.align		4
.L_3121:
        /*0018*/ 	.byte	0x04, 0x17
        /*001a*/ 	.short	(.L_3123 - .L_3122)
.L_3122:
        /*001c*/ 	.word	0x00000000
        /*0020*/ 	.short	0x0004
        /*0022*/ 	.short	0x001c
        /*0024*/ 	.byte	0x00, 0xf0, 0x11, 0x00


	//----- nvinfo : EIATTR_KPARAM_INFO
	.align		4
.L_3123:
        /*0028*/ 	.byte	0x04, 0x17
        /*002a*/ 	.short	(.L_3125 - .L_3124)
.L_3124:
        /*002c*/ 	.word	0x00000000
        /*0030*/ 	.short	0x0003
        /*0032*/ 	.short	0x0018
        /*0034*/ 	.byte	0x00, 0xf0, 0x11, 0x00


	//----- nvinfo : EIATTR_KPARAM_INFO
	.align		4
.L_3125:
        /*0038*/ 	.byte	0x04, 0x17
        /*003a*/ 	.short	(.L_3127 - .L_3126)
.L_3126:
        /*003c*/ 	.word	0x00000000
        /*0040*/ 	.short	0x0002
        /*0042*/ 	.short	0x0010
        /*0044*/ 	.byte	0x00, 0xf5, 0x21, 0x00


	//----- nvinfo : EIATTR_KPARAM_INFO
	.align		4
.L_3127:
        /*0048*/ 	.byte	0x04, 0x17
        /*004a*/ 	.short	(.L_3129 - .L_3128)
.L_3128:
        /*004c*/ 	.word	0x00000000
        /*0050*/ 	.short	0x0001
        /*0052*/ 	.short	0x0008
        /*0054*/ 	.byte	0x00, 0xf5, 0x21, 0x00


	//----- nvinfo : EIATTR_KPARAM_INFO
	.align		4
.L_3129:
        /*0058*/ 	.byte	0x04, 0x17
        /*005a*/ 	.short	(.L_3131 - .L_3130)
.L_3130:
        /*005c*/ 	.word	0x00000000
        /*0060*/ 	.short	0x0000
        /*0062*/ 	.short	0x0000
        /*0064*/ 	.byte	0x00, 0xf5, 0x21, 0x00


	//----- nvinfo : EIATTR_SPARSE_MMA_MASK
	.align		4
.L_3131:
        /*0068*/ 	.byte	0x03, 0x50
        /*006a*/ 	.short	0x0000


	//----- nvinfo : EIATTR_MAXREG_COUNT
	.align		4
        /*006c*/ 	.byte	0x03, 0x1b
        /*006e*/ 	.short	0x00ff


	//----- nvinfo : EIATTR_MERCURY_ISA_VERSION
	.align		4
        /*0070*/ 	.byte	0x03, 0x5f
        /*0072*/ 	.short	0x0101


	//----- nvinfo : EIATTR_VRC_CTA_INIT_COUNT
	.align		4
        /*0074*/ 	.byte	0x02, 0x4a
	.zero		1
	.zero		1


	//----- nvinfo : EIATTR_EXIT_INSTR_OFFSETS
	.align		4
        /*0078*/ 	.byte	0x04, 0x1c
        /*007a*/ 	.short	(.L_3133 - .L_3132)


	//   ....[0]....
.L_3132:
        /*007c*/ 	.word	0x00000050


	//   ....[1]....
        /*0080*/ 	.word	0x00000900


	//   ....[2]....
        /*0084*/ 	.word	0x00000cd0


	//----- nvinfo : EIATTR_CRS_STACK_SIZE
	.align		4
.L_3133:
        /*0088*/ 	.byte	0x04, 0x1e
        /*008a*/ 	.short	(.L_3135 - .L_3134)
.L_3134:
        /*008c*/ 	.word	0x00000000


	//----- nvinfo : EIATTR_CBANK_PARAM_SIZE
	.align		4
.L_3135:
        /*0090*/ 	.byte	0x03, 0x19
        /*0092*/ 	.short	0x0024


	//----- nvinfo : EIATTR_PARAM_CBANK
	.align		4
        /*0094*/ 	.byte	0x04, 0x0a
        /*0096*/ 	.short	(.L_3137 - .L_3136)
	.align		4
.L_3136:
        /*0098*/ 	.word	index@(.nv.constant0._Z16gpukernelCLMWNr3ILi1ELi32ELi2EEvPdS0_S0_iii)
        /*009c*/ 	.short	0x0380
        /*009e*/ 	.short	0x0024


	//----- nvinfo : EIATTR_SW_WAR
	.align		4
.L_3137:
        /*00a0*/ 	.byte	0x04, 0x36
        /*00a2*/ 	.short	(.L_3139 - .L_3138)
.L_3138:
        /*00a4*/ 	.word	0x00000008
.L_3139:


//--------------------- .nv.info._Z16gpukernelCLMWNr3ILi1ELi32ELi1EEvPdS0_S0_iii --------------------------
	.section	.nv.info._Z16gpukernelCLMWNr3ILi1ELi32ELi1EEvPdS0_S0_iii,"",@"SHT_CUDA_INFO"
	.sectionflags	@""
	.align	4


	//----- nvinfo : EIATTR_CUDA_API_VERSION
	.align		4
        /*0000*/ 	.byte	0x04, 0x37
        /*0002*/ 	.short	(.L_3141 - .L_3140)
.L_3140:
        /*0004*/ 	.word	0x00000082


	//----- nvinfo : EIATTR_KPARAM_INFO
	.align		4
.L_3141:
        /*0008*/ 	.byte	0x04, 0x17
        /*000a*/ 	.short	(.L_3143 - .L_3142)
.L_3142:
        /*000c*/ 	.word	0x00000000
        /*0010*/ 	.short	0x0005
        /*0012*/ 	.short	0x0020
        /*0014*/ 	.byte	0x00, 0xf0, 0x11, 0x00


	//----- nvinfo : EIATTR_KPARAM_INFO
	.align		4
.L_3143:
        /*0018*/ 	.byte	0x04, 0x17
        /*001a*/ 	.short	(.L_3145 - .L_3144)
.L_3144:
        /*001c*/ 	.word	0x00000000
        /*0020*/ 	.short	0x0004
        /*0022*/ 	.short	0x001c
        /*0024*/ 	.byte	0x00, 0xf0, 0x11, 0x00


	//----- nvinfo : EIATTR_KPARAM_INFO
	.align		4
.L_3145:
        /*0028*/ 	.byte	0x04, 0x17
        /*002a*/ 	.short	(.L_3147 - .L_3146)
.L_3146:
        /*002c*/ 	.word	0x00000000
        /*0030*/ 	.short	0x0003
        /*0032*/ 	.short	0x0018
        /*0034*/ 	.byte	0x00, 0xf0, 0x11, 0x00


	//----- nvinfo : EIATTR_KPARAM_INFO
	.align		4
.L_3147:
        /*0038*/ 	.byte	0x04, 0x17
        /*003a*/ 	.short	(.L_3149 - .L_3148)
.L_3148:
        /*003c*/ 	.word	0x00000000
        /*0040*/ 	.short	0x0002
        /*0042*/ 	.short	0x0010
        /*0044*/ 	.byte	0x00, 0xf5, 0x21, 0x00


	//----- nvinfo : EIATTR_KPARAM_INFO
	.align		4
.L_3149:
        /*0048*/ 	.byte	0x04, 0x17
        /*004a*/ 	.short	(.L_3151 - .L_3150)
.L_3150:
        /*004c*/ 	.word	0x00000000
        /*0050*/ 	.short	0x0001
        /*0052*/ 	.short	0x0008
        /*0054*/ 	.byte	0x00, 0xf5, 0x21, 0x00


	//----- nvinfo : EIATTR_KPARAM_INFO
	.align		4
.L_3151:
        /*0058*/ 	.byte	0x04, 0x17
        /*005a*/ 	.short	(.L_3153 - .L_3152)
.L_3152:
        /*005c*/ 	.word	0x00000000
        /*0060*/ 	.short	0x0000
        /*0062*/ 	.short	0x0000
        /*0064*/ 	.byte	0x00, 0xf5, 0x21, 0x00


	//----- nvinfo : EIATTR_SPARSE_MMA_MASK
	.align		4
.L_3153:
        /*0068*/ 	.byte	0x03, 0x50
        /*006a*/ 	.short	0x0000


	//----- nvinfo : EIATTR_MAXREG_COUNT
	.align		4
        /*006c*/ 	.byte	0x03, 0x1b
        /*006e*/ 	.short	0x00ff


	//----- nvinfo : EIATTR_MERCURY_ISA_VERSION
	.align		4
        /*0070*/ 	.byte	0x03, 0x5f
        /*0072*/ 	.short	0x0101


	//----- nvinfo : EIATTR_VRC_CTA_INIT_COUNT
	.align		4
        /*0074*/ 	.byte	0x02, 0x4a
	.zero		1
	.zero		1


	//----- nvinfo : EIATTR_EXIT_INSTR_OFFSETS
	.align		4
        /*0078*/ 	.byte	0x04, 0x1c
        /*007a*/ 	.short	(.L_3155 - .L_3154)


	//   ....[0]....
.L_3154:
        /*007c*/ 	.word	0x00000060


	//   ....[1]....
        /*0080*/ 	.word	0x000008c0


	//   ....[2]....
        /*0084*/ 	.word	0x00001290


	//----- nvinfo : EIATTR_CRS_STACK_SIZE
	.align		4
.L_3155:
        /*0088*/ 	.byte	0x04, 0x1e
        /*008a*/ 	.short	(.L_3157 - .L_3156)
.L_3156:
        /*008c*/ 	.word	0x00000000


	//----- nvinfo : EIATTR_CBANK_PARAM_SIZE
	.align		4
.L_3157:
        /*0090*/ 	.byte	0x03, 0x19
        /*0092*/ 	.short	0x0024


	//----- nvinfo : EIATTR_PARAM_CBANK
	.align		4
        /*0094*/ 	.byte	0x04, 0x0a
        /*0096*/ 	.short	(.L_3159 - .L_3158)
	.align		4
.L_3158:
        /*0098*/ 	.word	index@(.nv.constant0._Z16gpukernelCLMWNr3ILi1ELi32ELi1EEvPdS0_S0_iii)
        /*009c*/ 	.short	0x0380
        /*009e*/ 	.short	0x0024


	//----- nvinfo : EIATTR_SW_WAR
	.align		4
.L_3159:
        /*00a0*/ 	.byte	0x04, 0x36
        /*00a2*/ 	.short	(.L_3161 - .L_3160)
.L_3160:
        /*00a4*/ 	.word	0x00000008
.L_3161:


//--------------------- .nv.info._Z16gpukernelCLMWNr3ILi1ELi16ELi16EEvPdS0_S0_iii --------------------------
	.section	.nv.info._Z16gpukernelCLMWNr3ILi1ELi16ELi16EEvPdS0_S0_iii,"",@"SHT_CUDA_INFO"
	.sectionflags	@""
	.align	4


	//----- nvinfo : EIATTR_CUDA_API_VERSION
	.align		4
        /*0000*/ 	.byte	0x04, 0x37
        /*0002*/ 	.short	(.L_3163 - .L_3162)
.L_3162:
        /*0004*/ 	.word	0x00000082


	//----- nvinfo : EIATTR_KPARAM_INFO
	.align		4
.L_3163:
        /*0008*/ 	.byte	0x04, 0x17
        /*000a*/ 	.short	(.L_3165 - .L_3164)
.L_3164:
        /*000c*/ 	.word	0x00000000
        /*0010*/ 	.short	0x0005
        /*0012*/ 	.short	0x0020
        /*0014*/ 	.byte	0x00, 0xf0, 0x11, 0x00


	//----- nvinfo : EIATTR_KPARAM_INFO
	.align		4
.L_3165:
        /*0018*/ 	.byte	0x04, 0x17
        /*001a*/ 	.short	(.L_3167 - .L_3166)
.L_3166:
        /*001c*/ 	.word	0x00000000
        /*0020*/ 	.short	0x0004
        /*0022*/ 	.short	0x001c
        /*0024*/ 	.byte	0x00, 0xf0, 0x11, 0x00


	//----- nvinfo : EIATTR_KPARAM_INFO
	.align		4
.L_3167:
        /*0028*/ 	.byte	0x04, 0x17
        /*002a*/ 	.short	(.L_3169 - .L_3168)
.L_3168:
        /*002c*/ 	.word	0x00000000
        /*0030*/ 	.short	0x0003
        /*0032*/ 	.short	0x0018
        /*0034*/ 	.byte	0x00, 0xf0, 0x11, 0x00


	//----- nvinfo : EIATTR_KPARAM_INFO
	.align		4
.L_3169:
        /*0038*/ 	.byte	0x04, 0x17
        /*003a*/ 	.short	(.L_3171 - .L_3170)
.L_3170:
        /*003c*/ 	.word	0x00000000
        /*0040*/ 	.short	0x0002
        /*0042*/ 	.short	0x0010
        /*0044*/ 	.byte	0x00, 0xf5, 0x21, 0x00


	//----- nvinfo : EIATTR_KPARAM_INFO
	.align		4
.L_3171:
        /*0048*/ 	.byte	0x04, 0x17
        /*004a*/ 	.short	(.L_3173 - .L_3172)
.L_3172:
        /*004c*/ 	.word	0x00000000
        /*0050*/ 	.short	0x0001
        /*0052*/ 	.short	0x0008
        /*0054*/ 	.byte	0x00, 0xf5, 0x21, 0x00


	//----- nvinfo : EIATTR_KPARAM_INFO
	.align		4
.L_3173:
        /*0058*/ 	.byte	0x04, 0x17
        /*005a*/ 	.short	(.L_3175 - .L_3174)
.L_3174:
        /*005c*/ 	.word	0x00000000
        /*0060*/ 	.short	0x0000
        /*0062*/ 	.short	0x0000
        /*0064*/ 	.byte	0x00, 0xf5, 0x21, 0x00


	//----- nvinfo : EIATTR_SPARSE_MMA_MASK
	.align		4
.L_3175:
        /*0068*/ 	.byte	0x03, 0x50
        /*006a*/ 	.short	0x0000


	//----- nvinfo : EIATTR_MAXREG_COUNT
	.align		4
        /*006c*/ 	.byte	0x03, 0x1b
        /*006e*/ 	.short	0x00ff


	//----- nvinfo : EIATTR_MERCURY_ISA_VERSION
	.align		4
        /*0070*/ 	.byte	0x03, 0x5f
        /*0072*/ 	.short	0x0101


	//----- nvinfo : EIATTR_VRC_CTA_INIT_COUNT
	.align		4
        /*0074*/ 	.byte	0x02, 0x4a
	.zero		1
	.zero		1


	//----- nvinfo : EIATTR_EXIT_INSTR_OFFSETS
	.align		4
        /*0078*/ 	.byte	0x04, 0x1c
        /*007a*/ 	.short	(.L_3177 - .L_3176)


	//   ....[0]....
.L_3176:
        /*007c*/ 	.word	0x00000050


	//   ....[1]....
        /*0080*/ 	.word	0x00000900


	//   ....[2]....
        /*0084*/ 	.word	0x00000cd0


	//----- nvinfo : EIATTR_CRS_STACK_SIZE
	.align		4
.L_3177:
        /*0088*/ 	.byte	0x04, 0x1e
        /*008a*/ 	.short	(.L_3179 - .L_3178)
.L_3178:
        /*008c*/ 	.word	0x00000000


	//----- nvinfo : EIATTR_CBANK_PARAM_SIZE
	.align		4
.L_3179:
        /*0090*/ 	.byte	0x03, 0x19
        /*0092*/ 	.short	0x0024


	//----- nvinfo : EIATTR_PARAM_CBANK
	.align		4
        /*0094*/ 	.byte	0x04, 0x0a
        /*0096*/ 	.short	(.L_3181 - .L_3180)
	.align		4
.L_3180:
        /*0098*/ 	.word	index@(.nv.constant0._Z16gpukernelCLMWNr3ILi1ELi16ELi16EEvPdS0_S0_iii)
        /*009c*/ 	.short	0x0380
        /*009e*/ 	.short	0x0024


	//----- nvinfo : EIATTR_SW_WAR
	.align		4
.L_3181:
        /*00a0*/ 	.byte	0x04, 0x36
        /*00a2*/ 	.short	(.L_3183 - .L_3182)
.L_3182:
        /*00a4*/ 	.word	0x00000008
.L_3183:


//--------------------- .nv.info._Z16gpukernelCLMWNr3ILi1ELi16ELi8EEvPdS0_S0_iii --------------------------
	.section	.nv.info._Z16gpukernelCLMWNr3ILi1ELi16ELi8EEvPdS0_S0_iii,"",@"SHT_CUDA_INFO"
	.sectionflags	@""
	.align	4


	//----- nvinfo : EIATTR_CUDA_API_VERSION
	.align		4
        /*0000*/ 	.byte	0x04, 0x37
        /*0002*/ 	.short	(.L_3185 - .L_3184)
.L_3184:
        /*0004*/ 	.word	0x00000082


	//----- nvinfo : EIATTR_KPARAM_INFO
	.align		4
.L_3185:
        /*0008*/ 	.byte	0x04, 0x17
        /*000a*/ 	.short	(.L_3187 - .L_3186)
.L_3186:
        /*000c*/ 	.word	0x00000000
        /*0010*/ 	.short	0x0005
        /*0012*/ 	.short	0x0020
        /*0014*/ 	.byte	0x00, 0xf0, 0x11, 0x00


	//----- nvinfo : EIATTR_KPARAM_INFO
	.align		4
.L_3187:
        /*0018*/ 	.byte	0x04, 0x17
        /*001a*/ 	.short	(.L_3189 - .L_3188)
.L_3188:
        /*001c*/ 	.word	0x00000000
        /*0020*/ 	.short	0x0004
        /*0022*/ 	.short	0x001c
        /*0024*/ 	.byte	0x00, 0xf0, 0x11, 0x00


	//----- nvinfo : EIATTR_KPARAM_INFO
	.align		4
.L_3189:
        /*0028*/ 	.byte	0x04, 0x17
        /*002a*/ 	.short	(.L_3191 - .L_3190)
.L_3190:
        /*002c*/ 	.word	0x00000000
        /*0030*/ 	.short	0x0003
        /*0032*/ 	.short	0x0018
        /*0034*/ 	.byte	0x00, 0xf0, 0x11, 0x00


	//----- nvinfo : EIATTR_KPARAM_INFO
	.align		4
.L_3191:
        /*0038*/ 	.byte	0x04, 0x17
        /*003a*/ 	.short	(.L_3193 - .L_3192)
.L_3192:
        /*003c*/ 	.word	0x00000000
        /*0040*/ 	.short	0x0002
        /*0042*/ 	.short	0x0010
        /*0044*/ 	.byte	0x00, 0xf5, 0x21, 0x00


	//----- nvinfo : EIATTR_KPARAM_INFO
	.align		4
.L_3193:
        /*0048*/ 	.byte	0x04, 0x17
        /*004a*/ 	.short	(.L_3195 - .L_3194)
.L_3194:
        /*004c*/ 	.word	0x00000000
        /*0050*/ 	.short	0x0001
        /*0052*/ 	.short	0x0008
        /*0054*/ 	.byte	0x00, 0xf5, 0x21, 0x00


	//----- nvinfo : EIATTR_KPARAM_INFO
	.align		4
.L_3195:
        /*0058*/ 	.byte	0x04, 0x17
        /*005a*/ 	.short	(.L_3197 - .L_3196)
.L_3196:
        /*005c*/ 	.word	0x00000000
        /*0060*/ 	.short	0x0000
        /*0062*/ 	.short	0x0000
        /*0064*/ 	.byte	0x00, 0xf5, 0x21, 0x00


	//----- nvinfo : EIATTR_SPARSE_MMA_MASK
	.align		4
.L_3197:
        /*0068*/ 	.byte	0x03, 0x50
        /*006a*/ 	.short	0x0000


	//----- nvinfo : EIATTR_MAXREG_COUNT
	.align		4
        /*006c*/ 	.byte	0x03, 0x1b
        /*006e*/ 	.short	0x00ff


	//----- nvinfo : EIATTR_MERCURY_ISA_VERSION
	.align		4
        /*0070*/ 	.byte	0x03, 0x5f
        /*0072*/ 	.short	0x0101


	//----- nvinfo : EIATTR_VRC_CTA_INIT_COUNT
	.align		4
        /*0074*/ 	.byte	0x02, 0x4a
	.zero		1
	.zero		1


	//----- nvinfo : EIATTR_EXIT_INSTR_OFFSETS
	.align		4
        /*0078*/ 	.byte	0x04, 0x1c
        /*007a*/ 	.short	(.L_3199 - .L_3198)


	//   ....[0]....
.L_3198:
        /*007c*/ 	.word	0x00000050


	//   ....[1]....
        /*0080*/ 	.word	0x00000900


	//   ....[2]....
        /*0084*/ 	.word	0x00000cd0


	//----- nvinfo : EIATTR_CRS_STACK_SIZE
	.align		4
.L_3199:
        /*0088*/ 	.byte	0x04, 0x1e
        /*008a*/ 	.short	(.L_3201 - .L_3200)
.L_3200:
        /*008c*/ 	.word	0x00000000


	//----- nvinfo : EIATTR_CBANK_PARAM_SIZE
	.align		4
.L_3201:
        /*0090*/ 	.byte	0x03, 0x19
        /*0092*/ 	.short	0x0024


	//----- nvinfo : EIATTR_PARAM_CBANK
	.align		4
        /*0094*/ 	.byte	0x04, 0x0a
        /*0096*/ 	.short	(.L_3203 - .L_3202)
	.align		4
.L_3202:
        /*0098*/ 	.word	index@(.nv.constant0._Z16gpukernelCLMWNr3ILi1ELi16ELi8EEvPdS0_S0_iii)
        /*009c*/ 	.short	0x0380
        /*009e*/ 	.short	0x0024


	//----- nvinfo : EIATTR_SW_WAR
	.align		4
.L_3203:
        /*00a0*/ 	.byte	0x04, 0x36
        /*00a2*/ 	.short	(.L_3205 - .L_3204)
.L_3204:
        /*00a4*/ 	.word	0x00000008
.L_3205:


//--------------------- .nv.info._Z16gpukernelCLMWNr3ILi1ELi16ELi4EEvPdS0_S0_iii --------------------------
	.section	.nv.info._Z16gpukernelCLMWNr3ILi1ELi16ELi4EEvPdS0_S0_iii,"",@"SHT_CUDA_INFO"
	.sectionflags	@""
	.align	4


	//----- nvinfo : EIATTR_CUDA_API_VERSION
	.align		4
        /*0000*/ 	.byte	0x04, 0x37
        /*0002*/ 	.short	(.L_3207 - .L_3206)
.L_3206:
        /*0004*/ 	.word	0x00000082


	//----- nvinfo : EIATTR_KPARAM_INFO
	.align		4
.L_3207:
        /*0008*/ 	.byte	0x04, 0x17
        /*000a*/ 	.short	(.L_3209 - .L_3208)
.L_3208:
        /*000c*/ 	.word	0x00000000
        /*0010*/ 	.short	0x0005
        /*0012*/ 	.short	0x0020
        /*0014*/ 	.byte	0x00, 0xf0, 0x11, 0x00


	//----- nvinfo : EIATTR_KPARAM_INFO
	.align		4
.L_3209:
        /*0018*/ 	.byte	0x04, 0x17
        /*001a*/ 	.short	(.L_3211 - .L_3210)
.L_3210:
        /*001c*/ 	.word	0x00000000
        /*0020*/ 	.short	0x0004
        /*0022*/ 	.short	0x001c
        /*0024*/ 	.byte	0x00, 0xf0, 0x11, 0x00


	//----- nvinfo : EIATTR_KPARAM_INFO
	.align		4
.L_3211:
        /*0028*/ 	.byte	0x04, 0x17
        /*002a*/ 	.short	(.L_3213 - .L_3212)
.L_3212:
        /*002c*/ 	.word	0x00000000
        /*0030*/ 	.short	0x0003
        /*0032*/ 	.short	0x0018
        /*0034*/ 	.byte	0x00, 0xf0, 0x11, 0x00


	//----- nvinfo : EIATTR_KPARAM_INFO
	.align		4
.L_3213:
        /*0038*/ 	.byte	0x04, 0x17
        /*003a*/ 	.short	(.L_3215 - .L_3214)
.L_3214:
        /*003c*/ 	.word	0x00000000
        /*0040*/ 	.short	0x0002
        /*0042*/ 	.short	0x0010
        /*0044*/ 	.byte	0x00, 0xf5, 0x21, 0x00


	//----- nvinfo : EIATTR_KPARAM_INFO
	.align		4
.L_3215:
        /*0048*/ 	.byte	0x04, 0x17
        /*004a*/ 	.short	(.L_3217 - .L_3216)
.L_3216:
        /*004c*/ 	.word	0x00000000
        /*0050*/ 	.short	0x0001
        /*0052*/ 	.short	0x0008
        /*0054*/ 	.byte	0x00, 0xf5, 0x21, 0x00


	//----- nvinfo : EIATTR_KPARAM_INFO
	.align		4
.L_3217:
        /*0058*/ 	.byte	0x04, 0x17
        /*005a*/ 	.short	(.L_3219 - .L_3218)
.L_3218:
        /*005c*/ 	.word	0x00000000
        /*0060*/ 	.short	0x0000
        /*0062*/ 	.short	0x0000
        /*0064*/ 	.byte	0x00, 0xf5, 0x21, 0x00


	//----- nvinfo : EIATTR_SPARSE_MMA_MASK
	.align		4
.L_3219:
        /*0068*/ 	.byte	0x03, 0x50
        /*006a*/ 	.short	0x0000


	//----- nvinfo : EIATTR_MAXREG_COUNT
	.align		4
        /*006c*/ 	.byte	0x03, 0x1b
        /*006e*/ 	.short	0x00ff


	//----- nvinfo : EIATTR_MERCURY_ISA_VERSION
	.align		4
        /*0070*/ 	.byte	0x03, 0x5f
        /*0072*/ 	.short	0x0101


	//----- nvinfo : EIATTR_VRC_CTA_INIT_COUNT
	.align		4
        /*0074*/ 	.byte	0x02, 0x4a
	.zero		1
	.zero		1


	//----- nvinfo : EIATTR_EXIT_INSTR_OFFSETS
	.align		4
        /*0078*/ 	.byte	0x04, 0x1c
        /*007a*/ 	.short	(.L_3221 - .L_3220)


	//   ....[0]....
.L_3220:
        /*007c*/ 	.word	0x00000050


	//   ....[1]....
        /*0080*/ 	.word	0x00000900


	//   ....[2]....
        /*0084*/ 	.word	0x00000cd0


	//----- nvinfo : EIATTR_CRS_STACK_SIZE
	.align		4
.L_3221:
        /*0088*/ 	.byte	0x04, 0x1e
        /*008a*/ 	.short	(.L_3223 - .L_3222)
.L_3222:
        /*008c*/ 	.word	0x00000000


	//----- nvinfo : EIATTR_CBANK_PARAM_SIZE
	.align		4
.L_3223:
        /*0090*/ 	.byte	0x03, 0x19
        /*0092*/ 	.short	0x0024


	//----- nvinfo : EIATTR_PARAM_CBANK
	.align		4
        /*0094*/ 	.byte	0x04, 0x0a
        /*0096*/ 	.short	(.L_3225 - .L_3224)
	.align		4
.L_3224:
        /*0098*/ 	.word	index@(.nv.constant0._Z16gpukernelCLMWNr3ILi1ELi16ELi4EEvPdS0_S0_iii)
        /*009c*/ 	.short	0x0380
        /*009e*/ 	.short	0x0024


	//----- nvinfo : EIATTR_SW_WAR
	.align		4
.L_3225:
        /*00a0*/ 	.byte	0x04, 0x36
        /*00a2*/ 	.short	(.L_3227 - .L_3226)
.L_3226:
        /*00a4*/ 	.word	0x00000008
.L_3227:


//--------------------- .nv.info._Z16gpukernelCLMWNr3ILi1ELi16ELi2EEvPdS0_S0_iii --------------------------
	.section	.nv.info._Z16gpukernelCLMWNr3ILi1ELi16ELi2EEvPdS0_S0_iii,"",@"SHT_CUDA_INFO"
	.sectionflags	@""
	.align	4


	//----- nvinfo : EIATTR_CUDA_API_VERSION
	.align		4
        /*0000*/ 	.byte	0x04, 0x37
        /*0002*/ 	.short	(.L_3229 - .L_3228)
.L_3228:
        /*0004*/ 	.word	0x00000082


	//----- nvinfo : EIATTR_KPARAM_INFO
	.align		4
.L_3229:
        /*0008*/ 	.byte	0x04, 0x17
        /*000a*/ 	.short	(.L_3231 - .L_3230)
.L_3230:
        /*000c*/ 	.word	0x00000000
        /*0010*/ 	.short	0x0005
        /*0012*/ 	.short	0x0020
        /*0014*/ 	.byte	0x00, 0xf0, 0x11, 0x00


	//----- nvinfo : EIATTR_KPARAM_INFO
	.align		4
.L_3231:
        /*0018*/ 	.byte	0x04, 0x17
        /*001a*/ 	.short	(.L_3233 - .L_3232)
.L_3232:
        /*001c*/ 	.word	0x00000000
        /*0020*/ 	.short	0x0004
        /*0022*/ 	.short	0x001c
        /*0024*/ 	.byte	0x00, 0xf0, 0x11, 0x00


	//----- nvinfo : EIATTR_KPARAM_INFO
	.align		4
.L_3233:
        /*0028*/ 	.byte	0x04, 0x17
        /*002a*/ 	.short	(.L_3235 - .L_3234)
.L_3234:
        /*002c*/ 	.word	0x00000000
        /*0030*/ 	.short	0x0003
        /*0032*/ 	.short	0x0018
        /*0034*/ 	.byte	0x00, 0xf0, 0x11, 0x00


	//----- nvinfo : EIATTR_KPARAM_INFO
	.align		4
.L_3235:
        /*0038*/ 	.byte	0x04, 0x17
        /*003a*/ 	.short	(.L_3237 - .L_3236)
.L_3236:
        /*003c*/ 	.word	0x00000000
        /*0040*/ 	.short	0x0002
        /*0042*/ 	.short	0x0010
        /*0044*/ 	.byte	0x00, 0xf5, 0x21, 0x00


	//----- nvinfo : EIATTR_KPARAM_INFO
	.align		4
.L_3237:
        /*0048*/ 	.byte	0x04, 0x17
        /*004a*/ 	.short	(.L_3239 - .L_3238)
.L_3238:
        /*004c*/ 	.word	0x00000000
        /*0050*/ 	.short	0x0001
        /*0052*/ 	.short	0x0008
        /*0054*/ 	.byte	0x00, 0xf5, 0x21, 0x00


	//----- nvinfo : EIATTR_KPARAM_INFO
	.align		4
.L_3239:
        /*0058*/ 	.byte	0x04, 0x17
        /*005a*/ 	.short	(.L_3241 - .L_3240)
.L_3240:
        /*005c*/ 	.word	0x00000000
        /*0060*/ 	.short	0x0000
        /*0062*/ 	.short	0x0000
        /*0064*/ 	.byte	0x00, 0xf5, 0x21, 0x00


	//----- nvinfo : EIATTR_SPARSE_MMA_MASK
	.align		4
.L_3241:
        /*0068*/ 	.byte	0x03, 0x50
        /*006a*/ 	.short	0x0000


	//----- nvinfo : EIATTR_MAXREG_COUNT
	.align		4
        /*006c*/ 	.byte	0x03, 0x1b
        /*006e*/ 	.short	0x00ff


	//----- nvinfo : EIATTR_MERCURY_ISA_VERSION
	.align		4
        /*0070*/ 	.byte	0x03, 0x5f
        /*0072*/ 	.short	0x0101


	//----- nvinfo : EIATTR_VRC_CTA_INIT_COUNT
	.align		4
        /*0074*/ 	.byte	0x02, 0x4a
	.zero		1
	.zero		1


	//----- nvinfo : EIATTR_EXIT_INSTR_OFFSETS
	.align		4
        /*0078*/ 	.byte	0x04, 0x1c
        /*007a*/ 	.short	(.L_3243 - .L_3242)


	//   ....[0]....
.L_3242:
        /*007c*/ 	.word	0x00000050


	//   ....[1]....
        /*0080*/ 	.word	0x00000900


	//   ....[2]....
        /*0084*/ 	.word	0x00000cd0


	//----- nvinfo : EIATTR_CRS_STACK_SIZE
	.align		4
.L_3243:
        /*0088*/ 	.byte	0x04, 0x1e
        /*008a*/ 	.short	(.L_3245 - .L_3244)
.L_3244:
        /*008c*/ 	.word	0x00000000


	//----- nvinfo : EIATTR_CBANK_PARAM_SIZE
	.align		4
.L_3245:
        /*0090*/ 	.byte	0x03, 0x19
        /*0092*/ 	.short	0x0024


	//----- nvinfo : EIATTR_PARAM_CBANK
	.align		4
        /*0094*/ 	.byte	0x04, 0x0a
        /*0096*/ 	.short	(.L_3247 - .L_3246)
	.align		4
.L_3246:
        /*0098*/ 	.word	index@(.nv.constant0._Z16gpukernelCLMWNr3ILi1ELi16ELi2EEvPdS0_S0_iii)
        /*009c*/ 	.short	0x0380
        /*009e*/ 	.short	0x0024


	//----- nvinfo : EIATTR_SW_WAR
	.align		4
.L_3247:
        /*00a0*/ 	.byte	0x04, 0x36
        /*00a2*/ 	.short	(.L_3249 - .L_3248)
.L_3248:
        /*00a4*/ 	.word	0x00000008
.L_3249:


//--------------------- .nv.info._Z16gpukernelCLMWNr3ILi1ELi16ELi1EEvPdS0_S0_iii --------------------------
	.section	.nv.info._Z16gpukernelCLMWNr3ILi1ELi16ELi1EEvPdS0_S0_iii,"",@"SHT_CUDA_INFO"
	.sectionflags	@""
	.align	4


	//----- nvinfo : EIATTR_CUDA_API_VERSION
	.align		4
        /*0000*/ 	.byte	0x04, 0x37
        /*0002*/ 	.short	(.L_3251 - .L_3250)
.L_3250:
        /*0004*/ 	.word	0x00000082


	//----- nvinfo : EIATTR_KPARAM_INFO
	.align		4
.L_3251:
        /*0008*/ 	.byte	0x04, 0x17
        /*000a*/ 	.short	(.L_3253 - .L_3252)
.L_3252:
        /*000c*/ 	.word	0x00000000
        /*0010*/ 	.short	0x0005
        /*0012*/ 	.short	0x0020
        /*0014*/ 	.byte	0x00, 0xf0, 0x11, 0x00


	//----- nvinfo : EIATTR_KPARAM_INFO
	.align		4
.L_3253:
        /*0018*/ 	.byte	0x04, 0x17
        /*001a*/ 	.short	(.L_3255 - .L_3254)
.L_3254:
        /*001c*/ 	.word	0x00000000
        /*0020*/ 	.short	0x0004
        /*0022*/ 	.short	0x001c
        /*0024*/ 	.byte	0x00, 0xf0, 0x11, 0x00


	//----- nvinfo : EIATTR_KPARAM_INFO
	.align		4
.L_3255:
        /*0028*/ 	.byte	0x04, 0x17
        /*002a*/ 	.short	(.L_3257 - .L_3256)
.L_3256:
        /*002c*/ 	.word	0x00000000
        /*0030*/ 	.short	0x0003
        /*0032*/ 	.short	0x0018
        /*0034*/ 	.byte	0x00, 0xf0, 0x11, 0x00


	//----- nvinfo : EIATTR_KPARAM_INFO
	.align		4
.L_3257:
        /*0038*/ 	.byte	0x04, 0x17
        /*003a*/ 	.short	(.L_3259 - .L_3258)
.L_3258:
        /*003c*/ 	.word	0x00000000
        /*0040*/ 	.short	0x0002
        /*0042*/ 	.short	0x0010
        /*0044*/ 	.byte	0x00, 0xf5, 0x21, 0x00


	//----- nvinfo : EIATTR_KPARAM_INFO
	.align		4
.L_3259:
        /*0048*/ 	.byte	0x04, 0x17
        /*004a*/ 	.short	(.L_3261 - .L_3260)
.L_3260:
        /*004c*/ 	.word	0x00000000
        /*0050*/ 	.short	0x0001
        /*0052*/ 	.short	0x0008
        /*0054*/ 	.byte	0x00, 0xf5, 0x21, 0x00


	//----- nvinfo : EIATTR_KPARAM_INFO
	.align		4
.L_3261:
        /*0058*/ 	.byte	0x04, 0x17
        /*005a*/ 	.short	(.L_3263 - .L_3262)
.L_3262:
        /*005c*/ 	.word	0x00000000
        /*0060*/ 	.short	0x0000
        /*0062*/ 	.short	0x0000
        /*0064*/ 	.byte	0x00, 0xf5, 0x21, 0x00


	//----- nvinfo : EIATTR_SPARSE_MMA_MASK
	.align		4
.L_3263:
        /*0068*/ 	.byte	0x03, 0x50
        /*006a*/ 	.short	0x0000


	//----- nvinfo : EIATTR_MAXREG_COUNT
	.align		4
        /*006c*/ 	.byte	0x03, 0x1b
        /*006e*/ 	.short	0x00ff


	//----- nvinfo : EIATTR_MERCURY_ISA_VERSION
	.align		4
        /*0070*/ 	.byte	0x03, 0x5f
        /*0072*/ 	.short	0x0101


	//----- nvinfo : EIATTR_VRC_CTA_INIT_COUNT
	.align		4
        /*0074*/ 	.byte	0x02, 0x4a
	.zero		1
	.zero		1


	//----- nvinfo : EIATTR_EXIT_INSTR_OFFSETS
	.align		4
        /*0078*/ 	.byte	0x04, 0x1c
        /*007a*/ 	.short	(.L_3265 - .L_3264)


	//   ....[0]....
.L_3264:
        /*007c*/ 	.word	0x00000060


	//   ....[1]....
        /*0080*/ 	.word	0x000008c0


	//   ....[2]....
        /*0084*/ 	.word	0x00001290


	//----- nvinfo : EIATTR_CRS_STACK_SIZE
	.align		4
.L_3265:
        /*0088*/ 	.byte	0x04, 0x1e
        /*008a*/ 	.short	(.L_3267 - .L_3266)
.L_3266:
        /*008c*/ 	.word	0x00000000


	//----- nvinfo : EIATTR_CBANK_PARAM_SIZE
	.align		4
.L_3267:
        /*0090*/ 	.byte	0x03, 0x19
        /*0092*/ 	.short	0x0024


	//----- nvinfo : EIATTR_PARAM_CBANK
	.align		4
        /*0094*/ 	.byte	0x04, 0x0a
        /*0096*/ 	.short	(.L_3269 - .L_3268)
	.align		4
.L_3268:
        /*0098*/ 	.word	index@(.nv.constant0._Z16gpukernelCLMWNr3ILi1ELi16ELi1EEvPdS0_S0_iii)
        /*009c*/ 	.short	0x0380
        /*009e*/ 	.short	0x0024


	//----- nvinfo : EIATTR_SW_WAR
	.align		4
.L_3269:
        /*00a0*/ 	.byte	0x04, 0x36
        /*00a2*/ 	.short	(.L_3271 - .L_3270)
.L_3270:
        /*00a4*/ 	.word	0x00000008
.L_3271:


//--------------------- .nv.info._Z16gpukernelCLMWNr3ILi1ELi8ELi8EEvPdS0_S0_iii --------------------------
	.section	.nv.info._Z16gpukernelCLMWNr3ILi1ELi8ELi8EEvPdS0_S0_iii,"",@"SHT_CUDA_INFO"
	.sectionflags	@""
	.align	4


	//----- nvinfo : EIATTR_CUDA_API_VERSION
	.align		4
        /*0000*/ 	.byte	0x04, 0x37
        /*0002*/ 	.short	(.L_3273 - .L_3272)
.L_3272:
        /*0004*/ 	.word	0x00000082


	//----- nvinfo : EIATTR_KPARAM_INFO
	.align		4
.L_3273:
        /*0008*/ 	.byte	0x04, 0x17
        /*000a*/ 	.short	(.L_3275 - .L_3274)
.L_3274:
        /*000c*/ 	.word	0x00000000
        /*0010*/ 	.short	0x0005
        /*0012*/ 	.short	0x0020
        /*0014*/ 	.byte	0x00, 0xf0, 0x11, 0x00


	//----- nvinfo : EIATTR_KPARAM_INFO
	.align		4
.L_3275:
        /*0018*/ 	.byte	0x04, 0x17
        /*001a*/ 	.short	(.L_3277 - .L_3276)
.L_3276:
        /*001c*/ 	.word	0x00000000
        /*0020*/ 	.short	0x0004
        /*0022*/ 	.short	0x001c
        /*0024*/ 	.byte	0x00, 0xf0, 0x11, 0x00


	//----- nvinfo : EIATTR_KPARAM_INFO
	.align		4
.L_3277:
        /*0028*/ 	.byte	0x04, 0x17
        /*002a*/ 	.short	(.L_3279 - .L_3278)
.L_3278:
        /*002c*/ 	.word	0x00000000
        /*0030*/ 	.short	0x0003
        /*0032*/ 	.short	0x0018
        /*0034*/ 	.byte	0x00, 0xf0, 0x11, 0x00


	//----- nvinfo : EIATTR_KPARAM_INFO
	.align		4
.L_3279:
        /*0038*/ 	.byte	0x04, 0x17
        /*003a*/ 	.short	(.L_3281 - .L_3280)
.L_3280:
        /*003c*/ 	.word	0x00000000
        /*0040*/ 	.short	0x0002
        /*0042*/ 	.short	0x0010
        /*0044*/ 	.byte	0x00, 0xf5, 0x21, 0x00


	//----- nvinfo : EIATTR_KPARAM_INFO
	.align		4
.L_3281:
        /*0048*/ 	.byte	0x04, 0x17
        /*004a*/ 	.short	(.L_3283 - .L_3282)
.L_3282:
        /*004c*/ 	.word	0x00000000
        /*0050*/ 	.short	0x0001
        /*0052*/ 	.short	0x0008
        /*0054*/ 	.byte	0x00, 0xf5, 0x21, 0x00


	//----- nvinfo : EIATTR_KPARAM_INFO
	.align		4
.L_3283:
        /*0058*/ 	.byte	0x04, 0x17
        /*005a*/ 	.short	(.L_3285 - .L_3284)
.L_3284:
        /*005c*/ 	.word	0x00000000
        /*0060*/ 	.short	0x0000
        /*0062*/ 	.short	0x0000
        /*0064*/ 	.byte	0x00, 0xf5, 0x21, 0x00


	//----- nvinfo : EIATTR_SPARSE_MMA_MASK
	.align		4
.L_3285:
        /*0068*/ 	.byte	0x03, 0x50
        /*006a*/ 	.short	0x0000


	//----- nvinfo : EIATTR_MAXREG_COUNT
	.align		4
        /*006c*/ 	.byte	0x03, 0x1b
        /*006e*/ 	.short	0x00ff


	//----- nvinfo : EIATTR_MERCURY_ISA_VERSION
	.align		4
        /*0070*/ 	.byte	0x03, 0x5f
        /*0072*/ 	.short	0x0101


	//----- nvinfo : EIATTR_VRC_CTA_INIT_COUNT
	.align		4
        /*0074*/ 	.byte	0x02, 0x4a
	.zero		1
	.zero		1


	//----- nvinfo : EIATTR_EXIT_INSTR_OFFSETS
	.align		4
        /*0078*/ 	.byte	0x04, 0x1c
        /*007a*/ 	.short	(.L_3287 - .L_3286)


	//   ....[0]....
.L_3286:
        /*007c*/ 	.word	0x00000050


	//   ....[1]....
        /*0080*/ 	.word	0x00000900


	//   ....[2]....
        /*0084*/ 	.word	0x00000cd0


	//----- nvinfo : EIATTR_CRS_STACK_SIZE
	.align		4
.L_3287:
        /*0088*/ 	.byte	0x04, 0x1e
        /*008a*/ 	.short	(.L_3289 - .L_3288)
.L_3288:
        /*008c*/ 	.word	0x00000000


	//----- nvinfo : EIATTR_CBANK_PARAM_SIZE
	.align		4
.L_3289:
        /*0090*/ 	.byte	0x03, 0x19
        /*0092*/ 	.short	0x0024


	//----- nvinfo : EIATTR_PARAM_CBANK
	.align		4
        /*0094*/ 	.byte	0x04, 0x0a
        /*0096*/ 	.short	(.L_3291 - .L_3290)
	.align		4
.L_3290:
        /*0098*/ 	.word	index@(.nv.constant0._Z16gpukernelCLMWNr3ILi1ELi8ELi8EEvPdS0_S0_iii)
        /*009c*/ 	.short	0x0380
        /*009e*/ 	.short	0x0024


	//----- nvinfo : EIATTR_SW_WAR
	.align		4
.L_3291:
        /*00a0*/ 	.byte	0x04, 0x36
        /*00a2*/ 	.short	(.L_3293 - .L_3292)
.L_3292:
        /*00a4*/ 	.word	0x00000008
.L_3293:


//--------------------- .nv.info._Z16gpukernelCLMWNr3ILi1ELi8ELi4EEvPdS0_S0_iii --------------------------
	.section	.nv.info._Z16gpukernelCLMWNr3ILi1ELi8ELi4EEvPdS0_S0_iii,"",@"SHT_CUDA_INFO"
	.sectionflags	@""
	.align	4


	//----- nvinfo : EIATTR_CUDA_API_VERSION
	.align		4
        /*0000*/ 	.byte	0x04, 0x37
        /*0002*/ 	.short	(.L_3295 - .L_3294)
.L_3294:
        /*0004*/ 	.word	0x00000082


	//----- nvinfo : EIATTR_KPARAM_INFO
	.align		4
.L_3295:
        /*0008*/ 	.byte	0x04, 0x17
        /*000a*/ 	.short	(.L_3297 - .L_3296)
.L_3296:
        /*000c*/ 	.word	0x00000000
        /*0010*/ 	.short	0x0005
        /*0012*/ 	.short	0x0020
        /*0014*/ 	.byte	0x00, 0xf0, 0x11, 0x00


	//----- nvinfo : EIATTR_KPARAM_INFO
	.align		4
.L_3297:
        /*0018*/ 	.byte	0x04, 0x17
        /*001a*/ 	.short	(.L_3299 - .L_3298)
.L_3298:
        /*001c*/ 	.word	0x00000000
        /*0020*/ 	.short	0x0004
        /*0022*/ 	.short	0x001c
        /*0024*/ 	.byte	0x00, 0xf0, 0x11, 0x00


	//----- nvinfo : EIATTR_KPARAM_INFO
	.align		4
.L_3299:
        /*0028*/ 	.byte	0x04, 0x17
        /*002a*/ 	.short	(.L_3301 - .L_3300)
.L_3300:
        /*002c*/ 	.word	0x00000000
        /*0030*/ 	.short	0x0003
        /*0032*/ 	.short	0x0018
        /*0034*/ 	.byte	0x00, 0xf0, 0x11, 0x00


	//----- nvinfo : EIATTR_KPARAM_INFO
	.align		4
.L_3301:
        /*0038*/ 	.byte	0x04, 0x17
        /*003a*/ 	.short	(.L_3303 - .L_3302)
.L_3302:
        /*003c*/ 	.word	0x00000000
        /*0040*/ 	.short	0x0002
        /*0042*/ 	.short	0x0010
        /*0044*/ 	.byte	0x00, 0xf5, 0x21, 0x00


	//----- nvinfo : EIATTR_KPARAM_INFO
	.align		4
.L_3303:
        /*0048*/ 	.byte	0x04, 0x17
        /*004a*/ 	.short	(.L_3305 - .L_3304)
.L_3304:
        /*004c*/ 	.word	0x00000000
        /*0050*/ 	.short	0x0001
        /*0052*/ 	.short	0x0008
        /*0054*/ 	.byte	0x00, 0xf5, 0x21, 0x00


	//----- nvinfo : EIATTR_KPARAM_INFO
	.align		4
.L_3305:
        /*0058*/ 	.byte	0x04, 0x17
        /*005a*/ 	.short	(.L_3307 - .L_3306)
.L_3306:
        /*005c*/ 	.word	0x00000000
        /*0060*/ 	.short	0x0000
        /*0062*/ 	.short	0x0000
        /*0064*/ 	.byte	0x00, 0xf5, 0x21, 0x00


	//----- nvinfo : EIATTR_SPARSE_MMA_MASK
	.align		4
.L_3307:
        /*0068*/ 	.byte	0x03, 0x50
        /*006a*/ 	.short	0x0000


	//----- nvinfo : EIATTR_MAXREG_COUNT
	.align		4
        /*006c*/ 	.byte	0x03, 0x1b
        /*006e*/ 	.short	0x00ff


	//----- nvinfo : EIATTR_MERCURY_ISA_VERSION
	.align		4
        /*0070*/ 	.byte	0x03, 0x5f
        /*0072*/ 	.short	0x0101


	//----- nvinfo : EIATTR_VRC_CTA_INIT_COUNT
	.align		4
        /*0074*/ 	.byte	0x02, 0x4a
	.zero		1
	.zero		1


	//----- nvinfo : EIATTR_EXIT_INSTR_OFFSETS
	.align		4
        /*0078*/ 	.byte	0x04, 0x1c
        /*007a*/ 	.short	(.L_3309 - .L_3308)


	//   ....[0]....
.L_3308:
        /*007c*/ 	.word	0x00000050


	//   ....[1]....
        /*0080*/ 	.word	0x00000900


	//   ....[2]....
        /*0084*/ 	.word	0x00000cd0


	//----- nvinfo : EIATTR_CRS_STACK_SIZE
	.align		4
.L_3309:
        /*0088*/ 	.byte	0x04, 0x1e
        /*008a*/ 	.short	(.L_3311 - .L_3310)
.L_3310:
        /*008c*/ 	.word	0x00000000


	//----- nvinfo : EIATTR_CBANK_PARAM_SIZE
	.align		4
.L_3311:
        /*0090*/ 	.byte	0x03, 0x19
        /*0092*/ 	.short	0x0024


	//----- nvinfo : EIATTR_PARAM_CBANK
	.align		4
        /*0094*/ 	.byte	0x04, 0x0a
        /*0096*/ 	.short	(.L_3313 - .L_3312)
	.align		4
.L_3312:
        /*0098*/ 	.word	index@(.nv.constant0._Z16gpukernelCLMWNr3ILi1ELi8ELi4EEvPdS0_S0_iii)
        /*009c*/ 	.short	0x0380
        /*009e*/ 	.short	0x0024


	//----- nvinfo : EIATTR_SW_WAR
	.align		4
.L_3313:
        /*00a0*/ 	.byte	0x04, 0x36
        /*00a2*/ 	.short	(.L_3315 - .L_3314)
.L_3314:
        /*00a4*/ 	.word	0x00000008
.L_3315:


//--------------------- .nv.info._Z16gpukernelCLMWNr3ILi1ELi8ELi2EEvPdS0_S0_iii --------------------------
	.section	.nv.info._Z16gpukernelCLMWNr3ILi1ELi8ELi2EEvPdS0_S0_iii,"",@"SHT_CUDA_INFO"
	.sectionflags	@""
	.align	4


	//----- nvinfo : EIATTR_CUDA_API_VERSION
	.align		4
        /*0000*/ 	.byte	0x04, 0x37
        /*0002*/ 	.short	(.L_3317 - .L_3316)
.L_3316:
        /*0004*/ 	.word	0x00000082


	//----- nvinfo : EIATTR_KPARAM_INFO
	.align		4
.L_3317:
        /*0008*/ 	.byte	0x04, 0x17
        /*000a*/ 	.short	(.L_3319 - .L_3318)
.L_3318:
        /*000c*/ 	.word	0x00000000
        /*0010*/ 	.short	0x0005
        /*0012*/ 	.short	0x0020
        /*0014*/ 	.byte	0x00, 0xf0, 0x11, 0x00


	//----- nvinfo : EIATTR_KPARAM_INFO
	.align		4
.L_3319:
        /*0018*/ 	.byte	0x04, 0x17
        /*001a*/ 	.short	(.L_3321 - .L_3320)
.L_3320:
        /*001c*/ 	.word	0x00000000
        /*0020*/ 	.short	0x0004
        /*0022*/ 	.short	0x001c
        /*0024*/ 	.byte	0x00, 0xf0, 0x11, 0x00


	//----- nvinfo : EIATTR_KPARAM_INFO
	.align		4
.L_3321:
        /*0028*/ 	.byte	0x04, 0x17
        /*002a*/ 	.short	(.L_3323 - .L_3322)
.L_3322:
        /*002c*/ 	.word	0x00000000
        /*0030*/ 	.short	0x0003
        /*0032*/ 	.short	0x0018
        /*0034*/ 	.byte	0x00, 0xf0, 0x11, 0x00


	//----- nvinfo : EIATTR_KPARAM_INFO
	.align		4
.L_3323:
        /*0038*/ 	.byte	0x04, 0x17
        /*003a*/ 	.short	(.L_3325 - .L_3324)
.L_3324:
        /*003c*/ 	.word	0x00000000
        /*0040*/ 	.short	0x0002
        /*0042*/ 	.short	0x0010
        /*0044*/ 	.byte	0x00, 0xf5, 0x21, 0x00


	//----- nvinfo : EIATTR_KPARAM_INFO
	.align		4
.L_3325:
        /*0048*/ 	.byte	0x04, 0x17
        /*004a*/ 	.short	(.L_3327 - .L_3326)
.L_3326:
        /*004c*/ 	.word	0x00000000
        /*0050*/ 	.short	0x0001
        /*0052*/ 	.short	0x0008
        /*0054*/ 	.byte	0x00, 0xf5, 0x21, 0x00


	//----- nvinfo : EIATTR_KPARAM_INFO
	.align		4
.L_3327:
        /*0058*/ 	.byte	0x04, 0x17
        /*005a*/ 	.short	(.L_3329 - .L_3328)
.L_3328:
        /*005c*/ 	.word	0x00000000
        /*0060*/ 	.short	0x0000
        /*0062*/ 	.short	0x0000
        /*0064*/ 	.byte	0x00, 0xf5, 0x21, 0x00


	//----- nvinfo : EIATTR_SPARSE_MMA_MASK
	.align		4
.L_3329:
        /*0068*/ 	.byte	0x03, 0x50
        /*006a*/ 	.short	0x0000


	//----- nvinfo : EIATTR_MAXREG_COUNT
	.align		4
        /*006c*/ 	.byte	0x03, 0x1b
        /*006e*/ 	.short	0x00ff


	//----- nvinfo : EIATTR_MERCURY_ISA_VERSION
	.align		4
        /*0070*/ 	.byte	0x03, 0x5f
        /*0072*/ 	.short	0x0101


	//----- nvinfo : EIATTR_VRC_CTA_INIT_COUNT
	.align		4
        /*0074*/ 	.byte	0x02, 0x4a
	.zero		1
	.zero		1


	//----- nvinfo : EIATTR_EXIT_INSTR_OFFSETS
	.align		4
        /*0078*/ 	.byte	0x04, 0x1c
        /*007a*/ 	.short	(.L_3331 - .L_3330)


	//   ....[0]....
.L_3330:
        /*007c*/ 	.word	0x00000050


	//   ....[1]....
        /*0080*/ 	.word	0x00000900


	//   ....[2]....
        /*0084*/ 	.word	0x00000cd0


	//----- nvinfo : EIATTR_CRS_STACK_SIZE
	.align		4
.L_3331:
        /*0088*/ 	.byte	0x04, 0x1e
        /*008a*/ 	.short	(.L_3333 - .L_3332)
.L_3332:
        /*008c*/ 	.word	0x00000000


	//----- nvinfo : EIATTR_CBANK_PARAM_SIZE
	.align		4
.L_3333:
        /*0090*/ 	.byte	0x03, 0x19
        /*0092*/ 	.short	0x0024


	//----- nvinfo : EIATTR_PARAM_CBANK
	.align		4
        /*0094*/ 	.byte	0x04, 0x0a
        /*0096*/ 	.short	(.L_3335 - .L_3334)
	.align		4
.L_3334:
        /*0098*/ 	.word	index@(.nv.constant0._Z16gpukernelCLMWNr3ILi1ELi8ELi2EEvPdS0_S0_iii)
        /*009c*/ 	.short	0x0380
        /*009e*/ 	.short	0x0024


	//----- nvinfo : EIATTR_SW_WAR
	.align		4
.L_3335:
        /*00a0*/ 	.byte	0x04, 0x36
        /*00a2*/ 	.short	(.L_3337 - .L_3336)
.L_3336:
        /*00a4*/ 	.word	0x00000008
.L_3337:


//--------------------- .nv.info._Z16gpukernelCLMWNr3ILi1ELi8ELi1EEvPdS0_S0_iii --------------------------
	.section	.nv.info._Z16gpukernelCLMWNr3ILi1ELi8ELi1EEvPdS0_S0_iii,"",@"SHT_CUDA_INFO"
	.sectionflags	@""
	.align	4


	//----- nvinfo : EIATTR_CUDA_API_VERSION
	.align		4
        /*0000*/ 	.byte	0x04, 0x37
        /*0002*/ 	.short	(.L_3339 - .L_3338)
.L_3338:
        /*0004*/ 	.word	0x00000082


	//----- nvinfo : EIATTR_KPARAM_INFO
	.align		4
.L_3339:
        /*0008*/ 	.byte	0x04, 0x17
        /*000a*/ 	.short	(.L_3341 - .L_3340)
.L_3340:
        /*000c*/ 	.word	0x00000000
        /*0010*/ 	.short	0x0005
        /*0012*/ 	.short	0x0020
        /*0014*/ 	.byte	0x00, 0xf0, 0x11, 0x00


	//----- nvinfo : EIATTR_KPARAM_INFO
	.align		4
.L_3341:
        /*0018*/ 	.byte	0x04, 0x17
        /*001a*/ 	.short	(.L_3343 - .L_3342)
.L_3342:
        /*001c*/ 	.word	0x00000000
        /*0020*/ 	.short	0x0004
        /*0022*/ 	.short	0x001c
        /*0024*/ 	.byte	0x00, 0xf0, 0x11, 0x00


	//----- nvinfo : EIATTR_KPARAM_INFO
	.align		4
.L_3343:
        /*0028*/ 	.byte	0x04, 0x17
        /*002a*/ 	.short	(.L_3345 - .L_3344)
.L_3344:
        /*002c*/ 	.word	0x00000000
        /*0030*/ 	.short	0x0003
        /*0032*/ 	.short	0x0018
        /*0034*/ 	.byte	0x00, 0xf0, 0x11, 0x00


	//----- nvinfo : EIATTR_KPARAM_INFO
	.align		4
.L_3345:
        /*0038*/ 	.byte	0x04, 0x17
        /*003a*/ 	.short	(.L_3347 - .L_3346)
.L_3346:
        /*003c*/ 	.word	0x00000000
        /*0040*/ 	.short	0x0002
        /*0042*/ 	.short	0x0010
        /*0044*/ 	.byte	0x00, 0xf5, 0x21, 0x00


	//----- nvinfo : EIATTR_KPARAM_INFO
	.align		4
.L_3347:
        /*0048*/ 	.byte	0x04, 0x17
        /*004a*/ 	.short	(.L_3349 - .L_3348)
.L_3348:
        /*004c*/ 	.word	0x00000000
        /*0050*/ 	.short	0x0001
        /*0052*/ 	.short	0x0008
        /*0054*/ 	.byte	0x00, 0xf5, 0x21, 0x00


	//----- nvinfo : EIATTR_KPARAM_INFO
	.align		4
.L_3349:
        /*0058*/ 	.byte	0x04, 0x17
        /*005a*/ 	.short	(.L_3351 - .L_3350)
.L_3350:
        /*005c*/ 	.word	0x00000000
        /*0060*/ 	.short	0x0000
        /*0062*/ 	.short	0x0000
        /*0064*/ 	.byte	0x00, 0xf5, 0x21, 0x00


	//----- nvinfo : EIATTR_SPARSE_MMA_MASK
	.align		4
.L_3351:
        /*0068*/ 	.byte	0x03, 0x50
        /*006a*/ 	.short	0x0000


	//----- nvinfo : EIATTR_MAXREG_COUNT
	.align		4
        /*006c*/ 	.byte	0x03, 0x1b
        /*006e*/ 	.short	0x00ff


	//----- nvinfo : EIATTR_MERCURY_ISA_VERSION
	.align		4
        /*0070*/ 	.byte	0x03, 0x5f
        /*0072*/ 	.short	0x0101


	//----- nvinfo : EIATTR_VRC_CTA_INIT_COUNT
	.align		4
        /*0074*/ 	.byte	0x02, 0x4a
	.zero		1
	.zero		1


	//----- nvinfo : EIATTR_EXIT_INSTR_OFFSETS
	.align		4
        /*0078*/ 	.byte	0x04, 0x1c
        /*007a*/ 	.short	(.L_3353 - .L_3352)


	//   ....[0]....
.L_3352:
        /*007c*/ 	.word	0x00000060


	//   ....[1]....
        /*0080*/ 	.word	0x000008c0


	//   ....[2]....
        /*0084*/ 	.word	0x00001290


	//----- nvinfo : EIATTR_CRS_STACK_SIZE
	.align		4
.L_3353:
        /*0088*/ 	.byte	0x04, 0x1e
        /*008a*/ 	.short	(.L_3355 - .L_3354)
.L_3354:
        /*008c*/ 	.word	0x00000000


	//----- nvinfo : EIATTR_CBANK_PARAM_SIZE
	.align		4
.L_3355:
        /*0090*/ 	.byte	0x03, 0x19
        /*0092*/ 	.short	0x0024


	//----- nvinfo : EIATTR_PARAM_CBANK
	.align		4
        /*0094*/ 	.byte	0x04, 0x0a
        /*0096*/ 	.short	(.L_3357 - .L_3356)
	.align		4
.L_3356:
        /*0098*/ 	.word	index@(.nv.constant0._Z16gpukernelCLMWNr3ILi1ELi8ELi1EEvPdS0_S0_iii)
        /*009c*/ 	.short	0x0380
        /*009e*/ 	.short	0x0024


	//----- nvinfo : EIATTR_SW_WAR
	.align		4
.L_3357:
        /*00a0*/ 	.byte	0x04, 0x36
        /*00a2*/ 	.short	(.L_3359 - .L_3358)
.L_3358:
        /*00a4*/ 	.word	0x00000008
.L_3359:


//--------------------- .nv.info._Z16gpukernelCLMWNr3ILi1ELi4ELi4EEvPdS0_S0_iii --------------------------
	.section	.nv.info._Z16gpukernelCLMWNr3ILi1ELi4ELi4EEvPdS0_S0_iii,"",@"SHT_CUDA_INFO"
	.sectionflags	@""
	.align	4


	//----- nvinfo : EIATTR_CUDA_API_VERSION
	.align		4
        /*0000*/ 	.byte	0x04, 0x37
        /*0002*/ 	.short	(.L_3361 - .L_3360)
.L_3360:
        /*0004*/ 	.word	0x00000082


	//----- nvinfo : EIATTR_KPARAM_INFO
	.align		4
.L_3361:
        /*0008*/ 	.byte	0x04, 0x17
        /*000a*/ 	.short	(.L_3363 - .L_3362)
.L_3362:
        /*000c*/ 	.word	0x00000000
        /*0010*/ 	.short	0x0005
        /*0012*/ 	.short	0x0020
        /*0014*/ 	.byte	0x00, 0xf0, 0x11, 0x00


	//----- nvinfo : EIATTR_KPARAM_INFO
	.align		4
.L_3363:
        /*0018*/ 	.byte	0x04, 0x17
        /*001a*/ 	.short	(.L_3365 - .L_3364)
.L_3364:
        /*001c*/ 	.word	0x00000000
        /*0020*/ 	.short	0x0004
        /*0022*/ 	.short	0x001c
        /*0024*/ 	.byte	0x00, 0xf0, 0x11, 0x00


	//----- nvinfo : EIATTR_KPARAM_INFO
	.align		4
.L_3365:
        /*0028*/ 	.byte	0x04, 0x17
        /*002a*/ 	.short	(.L_3367 - .L_3366)
.L_3366:
        /*002c*/ 	.word	0x00000000
        /*0030*/ 	.short	0x0003
        /*0032*/ 	.short	0x0018
        /*0034*/ 	.byte	0x00, 0xf0, 0x11, 0x00


	//----- nvinfo : EIATTR_KPARAM_INFO
	.align		4
.L_3367:
        /*0038*/ 	.byte	0x04, 0x17
        /*003a*/ 	.short	(.L_3369 - .L_3368)
.L_3368:
        /*003c*/ 	.word	0x00000000
        /*0040*/ 	.short	0x0002
        /*0042*/ 	.short	0x0010
        /*0044*/ 	.byte	0x00, 0xf5, 0x21, 0x00


	//----- nvinfo : EIATTR_KPARAM_INFO
	.align		4
.L_3369:
        /*0048*/ 	.byte	0x04, 0x17
        /*004a*/ 	.short	(.L_3371 - .L_3370)
.L_3370:
        /*004c*/ 	.word	0x00000000
        /*0050*/ 	.short	0x0001
        /*0052*/ 	.short	0x0008
        /*0054*/ 	.byte	0x00, 0xf5, 0x21, 0x00


	//----- nvinfo : EIATTR_KPARAM_INFO
	.align		4
.L_3371:
        /*0058*/ 	.byte	0x04, 0x17
        /*005a*/ 	.short	(.L_3373 - .L_3372)
.L_3372:
        /*005c*/ 	.word	0x00000000
        /*0060*/ 	.short	0x0000
        /*0062*/ 	.short	0x0000
        /*0064*/ 	.byte	0x00, 0xf5, 0x21, 0x00


	//----- nvinfo : EIATTR_SPARSE_MMA_MASK
	.align		4
.L_3373:
        /*0068*/ 	.byte	0x03, 0x50
        /*006a*/ 	.short	0x0000


	//----- nvinfo : EIATTR_MAXREG_COUNT
	.align		4
        /*006c*/ 	.byte	0x03, 0x1b
        /*006e*/ 	.short	0x00ff


	//----- nvinfo : EIATTR_MERCURY_ISA_VERSION
	.align		4
        /*0070*/ 	.byte	0x03, 0x5f
        /*0072*/ 	.short	0x0101


	//----- nvinfo : EIATTR_VRC_CTA_INIT_COUNT
	.align		4
        /*0074*/ 	.byte	0x02, 0x4a
	.zero		1
	.zero		1


	//----- nvinfo : EIATTR_EXIT_INSTR_OFFSETS
	.align		4
        /*0078*/ 	.byte	0x04, 0x1c
        /*007a*/ 	.short	(.L_3375 - .L_3374)


	//   ....[0]....
.L_3374:
        /*007c*/ 	.word	0x00000050


	//   ....[1]....
        /*0080*/ 	.word	0x00000900


	//   ....[2]....
        /*0084*/ 	.word	0x00000cd0


	//----- nvinfo : EIATTR_CRS_STACK_SIZE
	.align		4
.L_3375:
        /*0088*/ 	.byte	0x04, 0x1e
        /*008a*/ 	.short	(.L_3377 - .L_3376)
.L_3376:
        /*008c*/ 	.word	0x00000000


	//----- nvinfo : EIATTR_CBANK_PARAM_SIZE
	.align		4
.L_3377:
        /*0090*/ 	.byte	0x03, 0x19
        /*0092*/ 	.short	0x0024


	//----- nvinfo : EIATTR_PARAM_CBANK
	.align		4
        /*0094*/ 	.byte	0x04, 0x0a
        /*0096*/ 	.short	(.L_3379 - .L_3378)
	.align		4
.L_3378:
        /*0098*/ 	.word	index@(.nv.constant0._Z16gpukernelCLMWNr3ILi1ELi4ELi4EEvPdS0_S0_iii)
        /*009c*/ 	.short	0x0380
        /*009e*/ 	.short	0x0024


	//----- nvinfo : EIATTR_SW_WAR
	.align		4
.L_3379:
        /*00a0*/ 	.byte	0x04, 0x36
        /*00a2*/ 	.short	(.L_3381 - .L_3380)
.L_3380:
        /*00a4*/ 	.word	0x00000008
.L_3381:


//--------------------- .nv.info._Z16gpukernelCLMWNr3ILi1ELi4ELi2EEvPdS0_S0_iii --------------------------
	.section	.nv.info._Z16gpukernelCLMWNr3ILi1ELi4ELi2EEvPdS0_S0_iii,"",@"SHT_CUDA_INFO"
	.sectionflags	@""
	.align	4


	//----- nvinfo : EIATTR_CUDA_API_VERSION
	.align		4
        /*0000*/ 	.byte	0x04, 0x37
        /*0002*/ 	.short	(.L_3383 - .L_3382)
.L_3382:
        /*0004*/ 	.word	0x00000082


	//----- nvinfo : EIATTR_KPARAM_INFO
	.align		4
.L_3383:
        /*0008*/ 	.byte	0x04, 0x17
        /*000a*/ 	.short	(.L_3385 - .L_3384)
.L_3384:
        /*000c*/ 	.word	0x00000000
        /*0010*/ 	.short	0x0005
        /*0012*/ 	.short	0x0020
        /*0014*/ 	.byte	0x00, 0xf0, 0x11, 0x00


	//----- nvinfo : EIATTR_KPARAM_INFO
	.align		4
.L_3385:
        /*0018*/ 	.byte	0x04, 0x17
        /*001a*/ 	.short	(.L_3387 - .L_3386)
.L_3386:
        /*001c*/ 	.word	0x00000000
        /*0020*/ 	.short	0x0004
        /*0022*/ 	.short	0x001c
        /*0024*/ 	.byte	0x00, 0xf0, 0x11, 0x00


	//----- nvinfo : EIATTR_KPARAM_INFO
	.align		4
.L_3387:
        /*0028*/ 	.byte	0x04, 0x17
        /*002a*/ 	.short	(.L_3389 - .L_3388)
.L_3388:
        /*002c*/ 	.word	0x00000000
        /*0030*/ 	.short	0x0003
        /*0032*/ 	.short	0x0018
        /*0034*/ 	.byte	0x00, 0xf0, 0x11, 0x00


	//----- nvinfo : EIATTR_KPARAM_INFO
	.align		4
.L_3389:
        /*0038*/ 	.byte	0x04, 0x17
        /*003a*/ 	.short	(.L_3391 - .L_3390)
.L_3390:
        /*003c*/ 	.word	0x00000000
        /*0040*/ 	.short	0x0002
        /*0042*/ 	.short	0x0010
        /*0044*/ 	.byte	0x00, 0xf5, 0x21, 0x00


	//----- nvinfo : EIATTR_KPARAM_INFO
	.align		4
.L_3391:
        /*0048*/ 	.byte	0x04, 0x17
        /*004a*/ 	.short	(.L_3393 - .L_3392)
.L_3392:
        /*004c*/ 	.word	0x00000000
        /*0050*/ 	.short	0x0001
        /*0052*/ 	.short	0x0008
        /*0054*/ 	.byte	0x00, 0xf5, 0x21, 0x00


	//----- nvinfo : EIATTR_KPARAM_INFO
	.align		4
.L_3393:
        /*0058*/ 	.byte	0x04, 0x17
        /*005a*/ 	.short	(.L_3395 - .L_3394)
.L_3394:
        /*005c*/ 	.word	0x00000000
        /*0060*/ 	.short	0x0000
        /*0062*/ 	.short	0x0000
        /*0064*/ 	.byte	0x00, 0xf5, 0x21, 0x00


	//----- nvinfo : EIATTR_SPARSE_MMA_MASK
	.align		4
.L_3395:
        /*0068*/ 	.byte	0x03, 0x50
        /*006a*/ 	.short	0x0000


	//----- nvinfo : EIATTR_MAXREG_COUNT
	.align		4
        /*006c*/ 	.byte	0x03, 0x1b
        /*006e*/ 	.short	0x00ff


	//----- nvinfo : EIATTR_MERCURY_ISA_VERSION
	.align		4
        /*0070*/ 	.byte	0x03, 0x5f
        /*0072*/ 	.short	0x0101


	//----- nvinfo : EIATTR_VRC_CTA_INIT_COUNT
	.align		4
        /*0074*/ 	.byte	0x02, 0x4a
	.zero		1
	.zero		1


	//----- nvinfo : EIATTR_EXIT_INSTR_OFFSETS
	.align		4
        /*0078*/ 	.byte	0x04, 0x1c
        /*007a*/ 	.short	(.L_3397 - .L_3396)


	//   ....[0]....
.L_3396:
        /*007c*/ 	.word	0x00000050


	//   ....[1]....
        /*0080*/ 	.word	0x00000900


	//   ....[2]....
        /*0084*/ 	.word	0x00000cd0


	//----- nvinfo : EIATTR_CRS_STACK_SIZE
	.align		4
.L_3397:
        /*0088*/ 	.byte	0x04, 0x1e
        /*008a*/ 	.short	(.L_3399 - .L_3398)
.L_3398:
        /*008c*/ 	.word	0x00000000


	//----- nvinfo : EIATTR_CBANK_PARAM_SIZE
	.align		4
.L_3399:
        /*0090*/ 	.byte	0x03, 0x19
        /*0092*/ 	.short	0x0024


	//----- nvinfo : EIATTR_PARAM_CBANK
	.align		4
        /*0094*/ 	.byte	0x04, 0x0a
        /*0096*/ 	.short	(.L_3401 - .L_3400)
	.align		4
.L_3400:
        /*0098*/ 	.word	index@(.nv.constant0._Z16gpukernelCLMWNr3ILi1ELi4ELi2EEvPdS0_S0_iii)
        /*009c*/ 	.short	0x0380
        /*009e*/ 	.short	0x0024


	//----- nvinfo : EIATTR_SW_WAR
	.align		4
.L_3401:
        /*00a0*/ 	.byte	0x04, 0x36
        /*00a2*/ 	.short	(.L_3403 - .L_3402)
.L_3402:
        /*00a4*/ 	.word	0x00000008
.L_3403:


//--------------------- .nv.info._Z16gpukernelCLMWNr3ILi1ELi4ELi1EEvPdS0_S0_iii --------------------------
	.section	.nv.info._Z16gpukernelCLMWNr3ILi1ELi4ELi1EEvPdS0_S0_iii,"",@"SHT_CUDA_INFO"
	.sectionflags	@""
	.align	4


	//----- nvinfo : EIATTR_CUDA_API_VERSION
	.align		4
        /*0000*/ 	.byte	0x04, 0x37
        /*0002*/ 	.short	(.L_3405 - .L_3404)
.L_3404:
        /*0004*/ 	.word	0x00000082


	//----- nvinfo : EIATTR_KPARAM_INFO
	.align		4
.L_3405:
        /*0008*/ 	.byte	0x04, 0x17
        /*000a*/ 	.short	(.L_3407 - .L_3406)
.L_3406:
        /*000c*/ 	.word	0x00000000
        /*0010*/ 	.short	0x0005
        /*0012*/ 	.short	0x0020
        /*0014*/ 	.byte	0x00, 0xf0, 0x11, 0x00


	//----- nvinfo : EIATTR_KPARAM_INFO
	.align		4
.L_3407:
        /*0018*/ 	.byte	0x04, 0x17
        /*001a*/ 	.short	(.L_3409 - .L_3408)
.L_3408:
        /*001c*/ 	.word	0x00000000
        /*0020*/ 	.short	0x0004
        /*0022*/ 	.short	0x001c
        /*0024*/ 	.byte	0x00, 0xf0, 0x11, 0x00


	//----- nvinfo : EIATTR_KPARAM_INFO
	.align		4
.L_3409:
        /*0028*/ 	.byte	0x04, 0x17
        /*002a*/ 	.short	(.L_3411 - .L_3410)
.L_3410:
        /*002c*/ 	.word	0x00000000
        /*0030*/ 	.short	0x0003
        /*0032*/ 	.short	0x0018
        /*0034*/ 	.byte	0x00, 0xf0, 0x11, 0x00


	//----- nvinfo : EIATTR_KPARAM_INFO
	.align		4
.L_3411:
        /*0038*/ 	.byte	0x04, 0x17
        /*003a*/ 	.short	(.L_3413 - .L_3412)
.L_3412:
        /*003c*/ 	.word	0x00000000
        /*0040*/ 	.short	0x0002
        /*0042*/ 	.short	0x0010
        /*0044*/ 	.byte	0x00, 0xf5, 0x21, 0x00


	//----- nvinfo : EIATTR_KPARAM_INFO
	.align		4
.L_3413:
        /*0048*/ 	.byte	0x04, 0x17
        /*004a*/ 	.short	(.L_3415 - .L_3414)
.L_3414:
        /*004c*/ 	.word	0x00000000
        /*0050*/ 	.short	0x0001
        /*0052*/ 	.short	0x0008
        /*0054*/ 	.byte	0x00, 0xf5, 0x21, 0x00


	//----- nvinfo : EIATTR_KPARAM_INFO
	.align		4
.L_3415:
        /*0058*/ 	.byte	0x04, 0x17
        /*005a*/ 	.short	(.L_3417 - .L_3416)
.L_3416:
        /*005c*/ 	.word	0x00000000
        /*0060*/ 	.short	0x0000
        /*0062*/ 	.short	0x0000
        /*0064*/ 	.byte	0x00, 0xf5, 0x21, 0x00


	//----- nvinfo : EIATTR_SPARSE_MMA_MASK
	.align		4
.L_3417:
        /*0068*/ 	.byte	0x03, 0x50
        /*006a*/ 	.short	0x0000


	//----- nvinfo : EIATTR_MAXREG_COUNT
	.align		4
        /*006c*/ 	.byte	0x03, 0x1b
        /*006e*/ 	.short	0x00ff


	//----- nvinfo : EIATTR_MERCURY_ISA_VERSION
	.align		4
        /*0070*/ 	.byte	0x03, 0x5f
        /*0072*/ 	.short	0x0101


	//----- nvinfo : EIATTR_VRC_CTA_INIT_COUNT
	.align		4
        /*0074*/ 	.byte	0x02, 0x4a
	.zero		1
	.zero		1


	//----- nvinfo : EIATTR_EXIT_INSTR_OFFSETS
	.align		4
        /*0078*/ 	.byte	0x04, 0x1c
        /*007a*/ 	.short	(.L_3419 - .L_3418)


	//   ....[0]....
.L_3418:
        /*007c*/ 	.word	0x00000060


	//   ....[1]....
        /*0080*/ 	.word	0x000008c0


	//   ....[2]....
        /*0084*/ 	.word	0x00001290


	//----- nvinfo : EIATTR_CRS_STACK_SIZE
	.align		4
.L_3419:
        /*0088*/ 	.byte	0x04, 0x1e
        /*008a*/ 	.short	(.L_3421 - .L_3420)
.L_3420:
        /*008c*/ 	.word	0x00000000


	//----- nvinfo : EIATTR_CBANK_PARAM_SIZE
	.align		4
.L_3421:
        /*0090*/ 	.byte	0x03, 0x19
        /*0092*/ 	.short	0x0024


	//----- nvinfo : EIATTR_PARAM_CBANK
	.align		4
        /*0094*/ 	.byte	0x04, 0x0a
        /*0096*/ 	.short	(.L_3423 - .L_3422)
	.align		4
.L_3422:
        /*0098*/ 	.word	index@(.nv.constant0._Z16gpukernelCLMWNr3ILi1ELi4ELi1EEvPdS0_S0_iii)
        /*009c*/ 	.short	0x0380
        /*009e*/ 	.short	0x0024


	//----- nvinfo : EIATTR_SW_WAR
	.align		4
.L_3423:
        /*00a0*/ 	.byte	0x04, 0x36
        /*00a2*/ 	.short	(.L_3425 - .L_3424)
.L_3424:
        /*00a4*/ 	.word	0x00000008
.L_3425:


//--------------------- .nv.info._Z16gpukernelCLMWNr3ILi1ELi2ELi2EEvPdS0_S0_iii --------------------------
	.section	.nv.info._Z16gpukernelCLMWNr3ILi1ELi2ELi2EEvPdS0_S0_iii,"",@"SHT_CUDA_INFO"
	.sectionflags	@""
	.align	4


	//----- nvinfo : EIATTR_CUDA_API_VERSION
	.align		4
        /*0000*/ 	.byte	0x04, 0x37
        /*0002*/ 	.short	(.L_3427 - .L_3426)
.L_3426:
        /*0004*/ 	.word	0x00000082


	//----- nvinfo : EIATTR_KPARAM_INFO
	.align		4
.L_3427:
        /*0008*/ 	.byte	0x04, 0x17
        /*000a*/ 	.short	(.L_3429 - .L_3428)
.L_3428:
        /*000c*/ 	.word	0x00000000
        /*0010*/ 	.short	0x0005
        /*0012*/ 	.short	0x0020
        /*0014*/ 	.byte	0x00, 0xf0, 0x11, 0x00


	//----- nvinfo : EIATTR_KPARAM_INFO
	.align		4
.L_3429:
        /*0018*/ 	.byte	0x04, 0x17
        /*001a*/ 	.short	(.L_3431 - .L_3430)
.L_3430:
        /*001c*/ 	.word	0x00000000
        /*0020*/ 	.short	0x0004
        /*0022*/ 	.short	0x001c
        /*0024*/ 	.byte	0x00, 0xf0, 0x11, 0x00


	//----- nvinfo : EIATTR_KPARAM_INFO
	.align		4
.L_3431:
        /*0028*/ 	.byte	0x04, 0x17
        /*002a*/ 	.short	(.L_3433 - .L_3432)
.L_3432:
        /*002c*/ 	.word	0x00000000
        /*0030*/ 	.short	0x0003
        /*0032*/ 	.short	0x0018
        /*0034*/ 	.byte	0x00, 0xf0, 0x11, 0x00


	//----- nvinfo : EIATTR_KPARAM_INFO
	.align		4
.L_3433:
        /*0038*/ 	.byte	0x04, 0x17
        /*003a*/ 	.short	(.L_3435 - .L_3434)
.L_3434:
        /*003c*/ 	.word	0x00000000
        /*0040*/ 	.short	0x0002
        /*0042*/ 	.short	0x0010
        /*0044*/ 	.byte	0x00, 0xf5, 0x21, 0x00


	//----- nvinfo : EIATTR_KPARAM_INFO
	.align		4
.L_3435:
        /*0048*/ 	.byte	0x04, 0x17
        /*004a*/ 	.short	(.L_3437 - .L_3436)
.L_3436:
        /*004c*/ 	.word	0x00000000
        /*0050*/ 	.short	0x0001
        /*0052*/ 	.short	0x0008
        /*0054*/ 	.byte	0x00, 0xf5, 0x21, 0x00


	//----- nvinfo : EIATTR_KPARAM_INFO
	.align		4
.L_3437:
        /*0058*/ 	.byte	0x04, 0x17
        /*005a*/ 	.short	(.L_3439 - .L_3438)
.L_3438:
        /*005c*/ 	.word	0x00000000
        /*0060*/ 	.short	0x0000
        /*0062*/ 	.short	0x0000
        /*0064*/ 	.byte	0x00, 0xf5, 0x21, 0x00


	//----- nvinfo : EIATTR_SPARSE_MMA_MASK
	.align		4
.L_3439:
        /*0068*/ 	.byte	0x03, 0x50
        /*006a*/ 	.short	0x0000


	//----- nvinfo : EIATTR_MAXREG_COUNT
	.align		4
        /*006c*/ 	.byte	0x03, 0x1b
        /*006e*/ 	.short	0x00ff


	//----- nvinfo : EIATTR_MERCURY_ISA_VERSION
	.align		4
        /*0070*/ 	.byte	0x03, 0x5f
        /*0072*/ 	.short	0x0101


	//----- nvinfo : EIATTR_VRC_CTA_INIT_COUNT
	.align		4
        /*0074*/ 	.byte	0x02, 0x4a
	.zero		1
	.zero		1


	//----- nvinfo : EIATTR_EXIT_INSTR_OFFSETS
	.align		4
        /*0078*/ 	.byte	0x04, 0x1c
        /*007a*/ 	.short	(.L_3441 - .L_3440)


	//   ....[0]....
.L_3440:
        /*007c*/ 	.word	0x00000050


	//   ....[1]....
        /*0080*/ 	.word	0x00000900


	//   ....[2]....
        /*0084*/ 	.word	0x00000cd0


	//----- nvinfo : EIATTR_CRS_STACK_SIZE
	.align		4
.L_3441:
        /*0088*/ 	.byte	0x04, 0x1e
        /*008a*/ 	.short	(.L_3443 - .L_3442)
.L_3442:
        /*008c*/ 	.word	0x00000000


	//----- nvinfo : EIATTR_CBANK_PARAM_SIZE
	.align		4
.L_3443:
        /*0090*/ 	.byte	0x03, 0x19
        /*0092*/ 	.short	0x0024


	//----- nvinfo : EIATTR_PARAM_CBANK
	.align		4
        /*0094*/ 	.byte	0x04, 0x0a
        /*0096*/ 	.short	(.L_3445 - .L_3444)
	.align		4
.L_3444:
        /*0098*/ 	.word	index@(.nv.constant0._Z16gpukernelCLMWNr3ILi1ELi2ELi2EEvPdS0_S0_iii)
        /*009c*/ 	.short	0x0380
        /*009e*/ 	.short	0x0024


	//----- nvinfo : EIATTR_SW_WAR
	.align		4
.L_3445:
        /*00a0*/ 	.byte	0x04, 0x36
        /*00a2*/ 	.short	(.L_3447 - .L_3446)
.L_3446:
        /*00a4*/ 	.word	0x00000008
.L_3447:


//--------------------- .nv.info._Z16gpukernelCLMWNr3ILi1ELi2ELi1EEvPdS0_S0_iii --------------------------
	.section	.nv.info._Z16gpukernelCLMWNr3ILi1ELi2ELi1EEvPdS0_S0_iii,"",@"SHT_CUDA_INFO"
	.sectionflags	@""
	.align	4


	//----- nvinfo : EIATTR_CUDA_API_VERSION
	.align		4
        /*0000*/ 	.byte	0x04, 0x37
        /*0002*/ 	.short	(.L_3449 - .L_3448)
.L_3448:
        /*0004*/ 	.word	0x00000082


	//----- nvinfo : EIATTR_KPARAM_INFO
	.align		4
.L_3449:
        /*0008*/ 	.byte	0x04, 0x17
        /*000a*/ 	.short	(.L_3451 - .L_3450)
.L_3450:
        /*000c*/ 	.word	0x00000000
        /*0010*/ 	.short	0x0005
        /*0012*/ 	.short	0x0020
        /*0014*/ 	.byte	0x00, 0xf0, 0x11, 0x00


	//----- nvinfo : EIATTR_KPARAM_INFO
	.align		4
.L_3451:
        /*0018*/ 	.byte	0x04, 0x17
        /*001a*/ 	.short	(.L_3453 - .L_3452)
.L_3452:
        /*001c*/ 	.word	0x00000000
        /*0020*/ 	.short	0x0004
        /*0022*/ 	.short	0x001c
        /*0024*/ 	.byte	0x00, 0xf0, 0x11, 0x00


	//----- nvinfo : EIATTR_KPARAM_INFO
	.align		4
.L_3453:
        /*0028*/ 	.byte	0x04, 0x17
        /*002a*/ 	.short	(.L_3455 - .L_3454)
.L_3454:
        /*002c*/ 	.word	0x00000000
        /*0030*/ 	.short	0x0003
        /*0032*/ 	.short	0x0018
        /*0034*/ 	.byte	0x00, 0xf0, 0x11, 0x00


	//----- nvinfo : EIATTR_KPARAM_INFO
	.align		4
.L_3455:
        /*0038*/ 	.byte	0x04, 0x17
        /*003a*/ 	.short	(.L_3457 - .L_3456)
.L_3456:
        /*003c*/ 	.word	0x00000000
        /*0040*/ 	.short	0x0002
        /*0042*/ 	.short	0x0010
        /*0044*/ 	.byte	0x00, 0xf5, 0x21, 0x00


	//----- nvinfo : EIATTR_KPARAM_INFO
	.align		4
.L_3457:
        /*0048*/ 	.byte	0x04, 0x17
        /*004a*/ 	.short	(.L_3459 - .L_3458)
.L_3458:
        /*004c*/ 	.word	0x00000000
        /*0050*/ 	.short	0x0001
        /*0052*/ 	.short	0x0008
        /*0054*/ 	.byte	0x00, 0xf5, 0x21, 0x00


	//----- nvinfo : EIATTR_KPARAM_INFO
	.align		4
.L_3459:
        /*0058*/ 	.byte	0x04, 0x17
        /*005a*/ 	.short	(.L_3461 - .L_3460)
.L_3460:
        /*005c*/ 	.word	0x00000000
        /*0060*/ 	.short	0x0000
        /*0062*/ 	.short	0x0000
        /*0064*/ 	.byte	0x00, 0xf5, 0x21, 0x00


	//----- nvinfo : EIATTR_SPARSE_MMA_MASK
	.align		4
.L_3461:
        /*0068*/ 	.byte	0x03, 0x50
        /*006a*/ 	.short	0x0000


	//----- nvinfo : EIATTR_MAXREG_COUNT
	.align		4
        /*006c*/ 	.byte	0x03, 0x1b
        /*006e*/ 	.short	0x00ff


	//----- nvinfo : EIATTR_MERCURY_ISA_VERSION
	.align		4
        /*0070*/ 	.byte	0x03, 0x5f
        /*0072*/ 	.short	0x0101


	//----- nvinfo : EIATTR_VRC_CTA_INIT_COUNT
	.align		4
        /*0074*/ 	.byte	0x02, 0x4a
	.zero		1
	.zero		1


	//----- nvinfo : EIATTR_EXIT_INSTR_OFFSETS
	.align		4
        /*0078*/ 	.byte	0x04, 0x1c
        /*007a*/ 	.short	(.L_3463 - .L_3462)


	//   ....[0]....
.L_3462:
        /*007c*/ 	.word	0x00000060


	//   ....[1]....
        /*0080*/ 	.word	0x000008c0


	//   ....[2]....
        /*0084*/ 	.word	0x00001290


	//----- nvinfo : EIATTR_CRS_STACK_SIZE
	.align		4
.L_3463:
        /*0088*/ 	.byte	0x04, 0x1e
        /*008a*/ 	.short	(.L_3465 - .L_3464)
.L_3464:
        /*008c*/ 	.word	0x00000000


	//----- nvinfo : EIATTR_CBANK_PARAM_SIZE
	.align		4
.L_3465:
        /*0090*/ 	.byte	0x03, 0x19
        /*0092*/ 	.short	0x0024


	//----- nvinfo : EIATTR_PARAM_CBANK
	.align		4
        /*0094*/ 	.byte	0x04, 0x0a
        /*0096*/ 	.short	(.L_3467 - .L_3466)
	.align		4
.L_3466:
        /*0098*/ 	.word	index@(.nv.constant0._Z16gpukernelCLMWNr3ILi1ELi2ELi1EEvPdS0_S0_iii)
        /*009c*/ 	.short	0x0380
        /*009e*/ 	.short	0x0024


	//----- nvinfo : EIATTR_SW_WAR
	.align		4
.L_3467:
        /*00a0*/ 	.byte	0x04, 0x36
        /*00a2*/ 	.short	(.L_3469 - .L_3468)
.L_3468:
        /*00a4*/ 	.word	0x00000008
.L_3469:


//--------------------- .nv.info._Z16gpukernelCLMWNr3ILi2ELi32ELi32EEvPdS0_S0_iii --------------------------
	.section	.nv.info._Z16gpukernelCLMWNr3ILi2ELi32ELi32EEvPdS0_S0_iii,"",@"SHT_CUDA_INFO"
	.sectionflags	@""
	.align	4


	//----- nvinfo : EIATTR_CUDA_API_VERSION
	.align		4
        /*0000*/ 	.byte	0x04, 0x37
        /*0002*/ 	.short	(.L_3471 - .L_3470)
.L_3470:
        /*0004*/ 	.word	0x00000082


	//----- nvinfo : EIATTR_KPARAM_INFO
	.align		4
.L_3471:
        /*0008*/ 	.byte	0x04, 0x17
        /*000a*/ 	.short	(.L_3473 - .L_3472)
.L_3472:
        /*000c*/ 	.word	0x00000000
        /*0010*/ 	.short	0x0005
        /*0012*/ 	.short	0x0020
        /*0014*/ 	.byte	0x00, 0xf0, 0x11, 0x00


	//----- nvinfo : EIATTR_KPARAM_INFO
	.align		4
.L_3473:
        /*0018*/ 	.byte	0x04, 0x17
        /*001a*/ 	.short	(.L_3475 - .L_3474)
.L_3474:
        /*001c*/ 	.word	0x00000000
        /*0020*/ 	.short	0x0004
        /*0022*/ 	.short	0x001c
        /*0024*/ 	.byte	0x00, 0xf0, 0x11, 0x00


	//----- nvinfo : EIATTR_KPARAM_INFO
	.align		4
.L_3475:
        /*0028*/ 	.byte	0x04, 0x17
        /*002a*/ 	.short	(.L_3477 - .L_3476)
.L_3476:
        /*002c*/ 	.word	0x00000000
        /*0030*/ 	.short	0x0003
        /*0032*/ 	.short	0x0018
        /*0034*/ 	.byte	0x00, 0xf0, 0x11, 0x00


	//----- nvinfo : EIATTR_KPARAM_INFO
	.align		4
.L_3477:
        /*0038*/ 	.byte	0x04, 0x17
        /*003a*/ 	.short	(.L_3479 - .L_3478)
.L_3478:
        /*003c*/ 	.word	0x00000000
        /*0040*/ 	.short	0x0002
        /*0042*/ 	.short	0x0010
        /*0044*/ 	.byte	0x00, 0xf5, 0x21, 0x00


	//----- nvinfo : EIATTR_KPARAM_INFO
	.align		4
.L_3479:
        /*0048*/ 	.byte	0x04, 0x17
        /*004a*/ 	.short	(.L_3481 - .L_3480)
.L_3480:
        /*004c*/ 	.word	0x00000000
        /*0050*/ 	.short	0x0001
        /*0052*/ 	.short	0x0008
        /*0054*/ 	.byte	0x00, 0xf5, 0x21, 0x00


	//----- nvinfo : EIATTR_KPARAM_INFO
	.align		4
.L_3481:
        /*0058*/ 	.byte	0x04, 0x17
        /*005a*/ 	.short	(.L_3483 - .L_3482)
.L_3482:
        /*005c*/ 	.word	0x00000000
        /*0060*/ 	.short	0x0000
        /*0062*/ 	.short	0x0000
        /*0064*/ 	.byte	0x00, 0xf5, 0x21, 0x00


	//----- nvinfo : EIATTR_SPARSE_MMA_MASK
	.align		4
.L_3483:
        /*0068*/ 	.byte	0x03, 0x50
        /*006a*/ 	.short	0x0000


	//----- nvinfo : EIATTR_MAXREG_COUNT
	.align		4
        /*006c*/ 	.byte	0x03, 0x1b
        /*006e*/ 	.short	0x00ff


	//----- nvinfo : EIATTR_MERCURY_ISA_VERSION
	.align		4
        /*0070*/ 	.byte	0x03, 0x5f
        /*0072*/ 	.short	0x0101


	//----- nvinfo : EIATTR_COOP_GROUP_MASK_REGIDS
	.align		4
        /*0074*/ 	.byte	0x04, 0x29
        /*0076*/ 	.short	(.L_3485 - .L_3484)


	//   ....[0]....
.L_3484:
        /*0078*/ 	.word	0xffffffff


	//   ....[1]....
        /*007c*/ 	.word	0xffffffff


	//   ....[2]....
        /*0080*/ 	.word	0x0500000a


	//   ....[3]....
        /*0084*/ 	.word	0x0500000a


	//----- nvinfo : EIATTR_COOP_GROUP_INSTR_OFFSETS
	.align		4
.L_3485:
        /*0088*/ 	.byte	0x04, 0x28
        /*008a*/ 	.short	(.L_3487 - .L_3486)


	//   ....[0]....
.L_3486:
        /*008c*/ 	.word	0x00000940


	//   ....[1]....
        /*0090*/ 	.word	0x00000950


	//   ....[2]....
        /*0094*/ 	.word	0x00000ad0


	//   ....[3]....
        /*0098*/ 	.word	0x00000b60


	//----- nvinfo : EIATTR_VRC_CTA_INIT_COUNT
	.align		4
.L_3487:
        /*009c*/ 	.byte	0x02, 0x4a
	.zero		1
	.zero		1


	//----- nvinfo : EIATTR_EXIT_INSTR_OFFSETS
	.align		4
        /*00a0*/ 	.byte	0x04, 0x1c
        /*00a2*/ 	.short	(.L_3489 - .L_3488)


	//   ....[0]....
.L_3488:
        /*00a4*/ 	.word	0x00000050


	//   ....[1]....
        /*00a8*/ 	.word	0x00000a60


	//----- nvinfo : EIATTR_CRS_STACK_SIZE
	.align		4
.L_3489:
        /*00ac*/ 	.byte	0x04, 0x1e
        /*00ae*/ 	.short	(.L_3491 - .L_3490)
.L_3490:
        /*00b0*/ 	.word	0x00000000


	//----- nvinfo : EIATTR_CBANK_PARAM_SIZE
	.align		4
.L_3491:
        /*00b4*/ 	.byte	0x03, 0x19
        /*00b6*/ 	.short	0x0024


	//----- nvinfo : EIATTR_PARAM_CBANK
	.align		4
        /*00b8*/ 	.byte	0x04, 0x0a
        /*00ba*/ 	.short	(.L_3493 - .L_3492)
	.align		4
.L_3492:
        /*00bc*/ 	.word	index@(.nv.constant0._Z16gpukernelCLMWNr3ILi2ELi32ELi32EEvPdS0_S0_iii)
        /*00c0*/ 	.short	0x0380
        /*00c2*/ 	.short	0x0024


	//----- nvinfo : EIATTR_SW_WAR
	.align		4
.L_3493:
        /*00c4*/ 	.byte	0x04, 0x36
        /*00c6*/ 	.short	(.L_3495 - .L_3494)
.L_3494:
        /*00c8*/ 	.word	0x00000008
.L_3495:


//--------------------- .nv.info._Z16gpukernelCLMWNr3ILi2ELi32ELi16EEvPdS0_S0_iii --------------------------
	.section	.nv.info._Z16gpukernelCLMWNr3ILi2ELi32ELi16EEvPdS0_S0_iii,"",@"SHT_CUDA_INFO"
	.sectionflags	@""
	.align	4


	//----- nvinfo : EIATTR_CUDA_API_VERSION
	.align		4
        /*0000*/ 	.byte	0x04, 0x37
        /*0002*/ 	.short	(.L_3497 - .L_3496)
.L_3496:
        /*0004*/ 	.word	0x00000082


	//----- nvinfo : EIATTR_KPARAM_INFO
	.align		4
.L_3497:
        /*0008*/ 	.byte	0x04, 0x17
        /*000a*/ 	.short	(.L_3499 - .L_3498)
.L_3498:
        /*000c*/ 	.word	0x00000000
        /*0010*/ 	.short	0x0005
        /*0012*/ 	.short	0x0020
        /*0014*/ 	.byte	0x00, 0xf0, 0x11, 0x00


	//----- nvinfo : EIATTR_KPARAM_INFO
	.align		4
.L_3499:
        /*0018*/ 	.byte	0x04, 0x17
        /*001a*/ 	.short	(.L_3501 - .L_3500)
.L_3500:
        /*001c*/ 	.word	0x00000000
        /*0020*/ 	.short	0x0004
        /*0022*/ 	.short	0x001c
        /*0024*/ 	.byte	0x00, 0xf0, 0x11, 0x00


	//----- nvinfo : EIATTR_KPARAM_INFO
	.align		4
.L_3501:
        /*0028*/ 	.byte	0x04, 0x17
        /*002a*/ 	.short	(.L_3503 - .L_3502)
.L_3502:
        /*002c*/ 	.word	0x00000000
        /*0030*/ 	.short	0x0003
        /*0032*/ 	.short	0x0018
        /*0034*/ 	.byte	0x00, 0xf0, 0x11, 0x00


	//----- nvinfo : EIATTR_KPARAM_INFO
	.align		4
.L_3503:
        /*0038*/ 	.byte	0x04, 0x17
        /*003a*/ 	.short	(.L_3505 - .L_3504)
.L_3504:
        /*003c*/ 	.word	0x00000000
        /*0040*/ 	.short	0x0002
        /*0042*/ 	.short	0x0010
        /*0044*/ 	.byte	0x00, 0xf5, 0x21, 0x00


	//----- nvinfo : EIATTR_KPARAM_INFO
	.align		4
.L_3505:
        /*0048*/ 	.byte	0x04, 0x17
        /*004a*/ 	.short	(.L_3507 - .L_3506)
.L_3506:
        /*004c*/ 	.word	0x00000000
        /*0050*/ 	.short	0x0001
        /*0052*/ 	.short	0x0008
        /*0054*/ 	.byte	0x00, 0xf5, 0x21, 0x00


	//----- nvinfo : EIATTR_KPARAM_INFO
	.align		4
.L_3507:
        /*0058*/ 	.byte	0x04, 0x17
        /*005a*/ 	.short	(.L_3509 - .L_3508)
.L_3508:
        /*005c*/ 	.word	0x00000000
        /*0060*/ 	.short	0x0000
        /*0062*/ 	.short	0x0000
        /*0064*/ 	.byte	0x00, 0xf5, 0x21, 0x00


	//----- nvinfo : EIATTR_SPARSE_MMA_MASK
	.align		4
.L_3509:
        /*0068*/ 	.byte	0x03, 0x50
        /*006a*/ 	.short	0x0000


	//----- nvinfo : EIATTR_MAXREG_COUNT
	.align		4
        /*006c*/ 	.byte	0x03, 0x1b
        /*006e*/ 	.short	0x00ff


	//----- nvinfo : EIATTR_MERCURY_ISA_VERSION
	.align		4
        /*0070*/ 	.byte	0x03, 0x5f
        /*0072*/ 	.short	0x0101


	//----- nvinfo : EIATTR_COOP_GROUP_MASK_REGIDS
	.align		4
        /*0074*/ 	.byte	0x04, 0x29
        /*0076*/ 	.short	(.L_3511 - .L_3510)


	//   ....[0]....
.L_3510:
        /*0078*/ 	.word	0xffffffff


	//   ....[1]....
        /*007c*/ 	.word	0xffffffff


	//   ....[2]....
        /*0080*/ 	.word	0x0500000a


	//   ....[3]....
        /*0084*/ 	.word	0x0500000a


	//----- nvinfo : EIATTR_COOP_GROUP_INSTR_OFFSETS
	.align		4
.L_3511:
        /*0088*/ 	.byte	0x04, 0x28
        /*008a*/ 	.short	(.L_3513 - .L_3512)


	//   ....[0]....
.L_3512:
        /*008c*/ 	.word	0x00000940


	//   ....[1]....
        /*0090*/ 	.word	0x00000950


	//   ....[2]....
        /*0094*/ 	.word	0x00000ad0


	//   ....[3]....
        /*0098*/ 	.word	0x00000b60


	//----- nvinfo : EIATTR_VRC_CTA_INIT_COUNT
	.align		4
.L_3513:
        /*009c*/ 	.byte	0x02, 0x4a
	.zero		1
	.zero		1


	//----- nvinfo : EIATTR_EXIT_INSTR_OFFSETS
	.align		4
        /*00a0*/ 	.byte	0x04, 0x1c
        /*00a2*/ 	.short	(.L_3515 - .L_3514)


	//   ....[0]....
.L_3514:
        /*00a4*/ 	.word	0x00000050


	//   ....[1]....
        /*00a8*/ 	.word	0x00000a60


	//----- nvinfo : EIATTR_CRS_STACK_SIZE
	.align		4
.L_3515:
        /*00ac*/ 	.byte	0x04, 0x1e
        /*00ae*/ 	.short	(.L_3517 - .L_3516)
.L_3516:
        /*00b0*/ 	.word	0x00000000


	//----- nvinfo : EIATTR_CBANK_PARAM_SIZE
	.align		4
.L_3517:
        /*00b4*/ 	.byte	0x03, 0x19
        /*00b6*/ 	.short	0x0024


	//----- nvinfo : EIATTR_PARAM_CBANK
	.align		4
        /*00b8*/ 	.byte	0x04, 0x0a
        /*00ba*/ 	.short	(.L_3519 - .L_3518)
	.align		4
.L_3518:
        /*00bc*/ 	.word	index@(.nv.constant0._Z16gpukernelCLMWNr3ILi2ELi32ELi16EEvPdS0_S0_iii)
        /*00c0*/ 	.short	0x0380
        /*00c2*/ 	.short	0x0024


	//----- nvinfo : EIATTR_SW_WAR
	.align		4
.L_3519:
        /*00c4*/ 	.byte	0x04, 0x36
        /*00c6*/ 	.short	(.L_3521 - .L_3520)
.L_3520:
        /*00c8*/ 	.word	0x00000008
.L_3521:


//--------------------- .nv.info._Z16gpukernelCLMWNr3ILi2ELi32ELi8EEvPdS0_S0_iii --------------------------
	.section	.nv.info._Z16gpukernelCLMWNr3ILi2ELi32ELi8EEvPdS0_S0_iii,"",@"SHT_CUDA_INFO"
	.sectionflags	@""
	.align	4


	//----- nvinfo : EIATTR_CUDA_API_VERSION
	.align		4
        /*0000*/ 	.byte	0x04, 0x37
        /*0002*/ 	.short	(.L_3523 - .L_3522)
.L_3522:
        /*0004*/ 	.word	0x00000082


	//----- nvinfo : EIATTR_KPARAM_INFO
	.align		4
.L_3523:
        /*0008*/ 	.byte	0x04, 0x17
        /*000a*/ 	.short	(.L_3525 - .L_3524)
.L_3524:
        /*000c*/ 	.word	0x00000000
        /*0010*/ 	.short	0x0005
        /*0012*/ 	.short	0x0020
        /*0014*/ 	.byte	0x00, 0xf0, 0x11, 0x00


	//----- nvinfo : EIATTR_KPARAM_INFO
	.align		4
.L_3525:
        /*0018*/ 	.byte	0x04, 0x17
        /*001a*/ 	.short	(.L_3527 - .L_3526)
.L_3526:
        /*001c*/ 	.word	0x00000000
        /*0020*/ 	.short	0x0004
        /*0022*/ 	.short	0x001c
        /*0024*/ 	.byte	0x00, 0xf0, 0x11, 0x00


	//----- nvinfo : EIATTR_KPARAM_INFO
	.align		4
.L_3527:
        /*0028*/ 	.byte	0x04, 0x17
        /*002a*/ 	.short	(.L_3529 - .L_3528)
.L_3528:
        /*002c*/ 	.word	0x00000000
        /*0030*/ 	.short	0x0003
        /*0032*/ 	.short	0x0018
        /*0034*/ 	.byte	0x00, 0xf0, 0x11, 0x00


	//----- nvinfo : EIATTR_KPARAM_INFO
	.align		4
.L_3529:
        /*0038*/ 	.byte	0x04, 0x17
        /*003a*/ 	.short	(.L_3531 - .L_3530)
.L_3530:
        /*003c*/ 	.word	0x00000000
        /*0040*/ 	.short	0x0002
        /*0042*/ 	.short	0x0010
        /*0044*/ 	.byte	0x00, 0xf5, 0x21, 0x00


	//----- nvinfo : EIATTR_KPARAM_INFO
	.align		4
.L_3531:
        /*0048*/ 	.byte	0x04, 0x17
        /*004a*/ 	.short	(.L_3533 - .L_3532)
.L_3532:
        /*004c*/ 	.word	0x00000000
        /*0050*/ 	.short	0x0001
        /*0052*/ 	.short	0x0008
        /*0054*/ 	.byte	0x00, 0xf5, 0x21, 0x00


	//----- nvinfo : EIATTR_KPARAM_INFO
	.align		4
.L_3533:
        /*0058*/ 	.byte	0x04, 0x17
        /*005a*/ 	.short	(.L_3535 - .L_3534)
.L_3534:
        /*005c*/ 	.word	0x00000000
        /*0060*/ 	.short	0x0000
        /*0062*/ 	.short	0x0000
        /*0064*/ 	.byte	0x00, 0xf5, 0x21, 0x00


	//----- nvinfo : EIATTR_SPARSE_MMA_MASK
	.align		4
.L_3535:
        /*0068*/ 	.byte	0x03, 0x50
        /*006a*/ 	.short	0x0000


	//----- nvinfo : EIATTR_MAXREG_COUNT
	.align		4
        /*006c*/ 	.byte	0x03, 0x1b
        /*006e*/ 	.short	0x00ff


	//----- nvinfo : EIATTR_MERCURY_ISA_VERSION
	.align		4
        /*0070*/ 	.byte	0x03, 0x5f
        /*0072*/ 	.short	0x0101


	//----- nvinfo : EIATTR_COOP_GROUP_MASK_REGIDS
	.align		4
        /*0074*/ 	.byte	0x04, 0x29
        /*0076*/ 	.short	(.L_3537 - .L_3536)


	//   ....[0]....
.L_3536:
        /*0078*/ 	.word	0xffffffff


	//   ....[1]....
        /*007c*/ 	.word	0xffffffff


	//   ....[2]....
        /*0080*/ 	.word	0x0500000a


	//   ....[3]....
        /*0084*/ 	.word	0x0500000a


	//----- nvinfo : EIATTR_COOP_GROUP_INSTR_OFFSETS
	.align		4
.L_3537:
        /*0088*/ 	.byte	0x04, 0x28
        /*008a*/ 	.short	(.L_3539 - .L_3538)


	//   ....[0]....
.L_3538:
        /*008c*/ 	.word	0x00000940


	//   ....[1]....
        /*0090*/ 	.word	0x00000950


	//   ....[2]....
        /*0094*/ 	.word	0x00000ad0


	//   ....[3]....
        /*0098*/ 	.word	0x00000b60


	//----- nvinfo : EIATTR_VRC_CTA_INIT_COUNT
	.align		4
.L_3539:
        /*009c*/ 	.byte	0x02, 0x4a
	.zero		1
	.zero		1


	//----- nvinfo : EIATTR_EXIT_INSTR_OFFSETS
	.align		4
        /*00a0*/ 	.byte	0x04, 0x1c
        /*00a2*/ 	.short	(.L_3541 - .L_3540)


	//   ....[0]....
.L_3540:
        /*00a4*/ 	.word	0x00000050


	//   ....[1]....
        /*00a8*/ 	.word	0x00000a60


	//----- nvinfo : EIATTR_CRS_STACK_SIZE
	.align		4
.L_3541:
        /*00ac*/ 	.byte	0x04, 0x1e
        /*00ae*/ 	.short	(.L_3543 - .L_3542)
.L_3542:
        /*00b0*/ 	.word	0x00000000


	//----- nvinfo : EIATTR_CBANK_PARAM_SIZE
	.align		4
.L_3543:
        /*00b4*/ 	.byte	0x03, 0x19
        /*00b6*/ 	.short	0x0024


	//----- nvinfo : EIATTR_PARAM_CBANK
	.align		4
        /*00b8*/ 	.byte	0x04, 0x0a
        /*00ba*/ 	.short	(.L_3545 - .L_3544)
	.align		4
.L_3544:
        /*00bc*/ 	.word	index@(.nv.constant0._Z16gpukernelCLMWNr3ILi2ELi32ELi8EEvPdS0_S0_iii)
        /*00c0*/ 	.short	0x0380
        /*00c2*/ 	.short	0x0024


	//----- nvinfo : EIATTR_SW_WAR
	.align		4
.L_3545:
        /*00c4*/ 	.byte	0x04, 0x36
        /*00c6*/ 	.short	(.L_3547 - .L_3546)
.L_3546:
        /*00c8*/ 	.word	0x00000008
.L_3547:


//--------------------- .nv.info._Z16gpukernelCLMWNr3ILi2ELi32ELi4EEvPdS0_S0_iii --------------------------
	.section	.nv.info._Z16gpukernelCLMWNr3ILi2ELi32ELi4EEvPdS0_S0_iii,"",@"SHT_CUDA_INFO"
	.sectionflags	@""
	.align	4


	//----- nvinfo : EIATTR_CUDA_API_VERSION
	.align		4
        /*0000*/ 	.byte	0x04, 0x37
        /*0002*/ 	.short	(.L_3549 - .L_3548)
.L_3548:
        /*0004*/ 	.word	0x00000082


	//----- nvinfo : EIATTR_KPARAM_INFO
	.align		4
.L_3549:
        /*0008*/ 	.byte	0x04, 0x17
        /*000a*/ 	.short	(.L_3551 - .L_3550)
.L_3550:
        /*000c*/ 	.word	0x00000000
        /*0010*/ 	.short	0x0005
        /*0012*/ 	.short	0x0020
        /*0014*/ 	.byte	0x00, 0xf0, 0x11, 0x00


	//----- nvinfo : EIATTR_KPARAM_INFO
	.align		4
.L_3551:
        /*0018*/ 	.byte	0x04, 0x17
        /*001a*/ 	.short	(.L_3553 - .L_3552)
.L_3552:
        /*001c*/ 	.word	0x00000000
        /*0020*/ 	.short	0x0004
        /*0022*/ 	.short	0x001c
        /*0024*/ 	.byte	0x00, 0xf0, 0x11, 0x00


	//----- nvinfo : EIATTR_KPARAM_INFO
	.align		4
.L_3553:
        /*0028*/ 	.byte	0x04, 0x17
        /*002a*/ 	.short	(.L_3555 - .L_3554)
.L_3554:
        /*002c*/ 	.word	0x00000000
        /*0030*/ 	.short	0x0003
        /*0032*/ 	.short	0x0018
        /*0034*/ 	.byte	0x00, 0xf0, 0x11, 0x00


	//----- nvinfo : EIATTR_KPARAM_INFO
	.align		4
.L_3555:
        /*0038*/ 	.byte	0x04, 0x17
        /*003a*/ 	.short	(.L_3557 - .L_3556)
.L_3556:
        /*003c*/ 	.word	0x00000000
        /*0040*/ 	.short	0x0002
        /*0042*/ 	.short	0x0010
        /*0044*/ 	.byte	0x00, 0xf5, 0x21, 0x00


	//----- nvinfo : EIATTR_KPARAM_INFO
	.align		4
.L_3557:
        /*0048*/ 	.byte	0x04, 0x17
        /*004a*/ 	.short	(.L_3559 - .L_3558)
.L_3558:
        /*004c*/ 	.word	0x00000000
        /*0050*/ 	.short	0x0001
        /*0052*/ 	.short	0x0008
        /*0054*/ 	.byte	0x00, 0xf5, 0x21, 0x00


	//----- nvinfo : EIATTR_KPARAM_INFO
	.align		4
.L_3559:
        /*0058*/ 	.byte	0x04, 0x17
        /*005a*/ 	.short	(.L_3561 - .L_3560)
.L_3560:
        /*005c*/ 	.word	0x00000000
        /*0060*/ 	.short	0x0000
        /*0062*/ 	.short	0x0000
        /*0064*/ 	.byte	0x00, 0xf5, 0x21, 0x00


	//----- nvinfo : EIATTR_SPARSE_MMA_MASK
	.align		4
.L_3561:
        /*0068*/ 	.byte	0x03, 0x50
        /*006a*/ 	.short	0x0000


	//----- nvinfo : EIATTR_MAXREG_COUNT
	.align		4
        /*006c*/ 	.byte	0x03, 0x1b
        /*006e*/ 	.short	0x00ff


	//----- nvinfo : EIATTR_MERCURY_ISA_VERSION
	.align		4
        /*0070*/ 	.byte	0x03, 0x5f
        /*0072*/ 	.short	0x0101


	//----- nvinfo : EIATTR_COOP_GROUP_MASK_REGIDS
	.align		4
        /*0074*/ 	.byte	0x04, 0x29
        /*0076*/ 	.short	(.L_3563 - .L_3562)


	//   ....[0]....
.L_3562:
        /*0078*/ 	.word	0xffffffff


	//   ....[1]....
        /*007c*/ 	.word	0xffffffff


	//   ....[2]....
        /*0080*/ 	.word	0x0500000a


	//   ....[3]....
        /*0084*/ 	.word	0x0500000a


	//----- nvinfo : EIATTR_COOP_GROUP_INSTR_OFFSETS
	.align		4
.L_3563:
        /*0088*/ 	.byte	0x04, 0x28
        /*008a*/ 	.short	(.L_3565 - .L_3564)


	//   ....[0]....
.L_3564:
        /*008c*/ 	.word	0x00000940


	//   ....[1]....
        /*0090*/ 	.word	0x00000950


	//   ....[2]....
        /*0094*/ 	.word	0x00000ad0


	//   ....[3]....
        /*0098*/ 	.word	0x00000b60


	//----- nvinfo : EIATTR_VRC_CTA_INIT_COUNT
	.align		4
.L_3565:
        /*009c*/ 	.byte	0x02, 0x4a
	.zero		1
	.zero		1


	//----- nvinfo : EIATTR_EXIT_INSTR_OFFSETS
	.align		4
        /*00a0*/ 	.byte	0x04, 0x1c
        /*00a2*/ 	.short	(.L_3567 - .L_3566)


	//   ....[0]....
.L_3566:
        /*00a4*/ 	.word	0x00000050


	//   ....[1]....
        /*00a8*/ 	.word	0x00000a60


	//----- nvinfo : EIATTR_CRS_STACK_SIZE
	.align		4
.L_3567:
        /*00ac*/ 	.byte	0x04, 0x1e
        /*00ae*/ 	.short	(.L_3569 - .L_3568)
.L_3568:
        /*00b0*/ 	.word	0x00000000


	//----- nvinfo : EIATTR_CBANK_PARAM_SIZE
	.align		4
.L_3569:
        /*00b4*/ 	.byte	0x03, 0x19
        /*00b6*/ 	.short	0x0024


	//----- nvinfo : EIATTR_PARAM_CBANK
	.align		4
        /*00b8*/ 	.byte	0x04, 0x0a
        /*00ba*/ 	.short	(.L_3571 - .L_3570)
	.align		4
.L_3570:
        /*00bc*/ 	.word	index@(.nv.constant0._Z16gpukernelCLMWNr3ILi2ELi32ELi4EEvPdS0_S0_iii)
        /*00c0*/ 	.short	0x0380
        /*00c2*/ 	.short	0x0024


	//----- nvinfo : EIATTR_SW_WAR
	.align		4
.L_3571:
        /*00c4*/ 	.byte	0x04, 0x36
        /*00c6*/ 	.short	(.L_3573 - .L_3572)
.L_3572:
        /*00c8*/ 	.word	0x00000008
.L_3573:


//--------------------- .nv.info._Z16gpukernelCLMWNr3ILi2ELi32ELi2EEvPdS0_S0_iii --------------------------
	.section	.nv.info._Z16gpukernelCLMWNr3ILi2ELi32ELi2EEvPdS0_S0_iii,"",@"SHT_CUDA_INFO"
	.sectionflags	@""
	.align	4


	//----- nvinfo : EIATTR_CUDA_API_VERSION
	.align		4
        /*0000*/ 	.byte	0x04, 0x37
        /*0002*/ 	.short	(.L_3575 - .L_3574)
.L_3574:
        /*0004*/ 	.word	0x00000082


	//----- nvinfo : EIATTR_KPARAM_INFO
	.align		4
.L_3575:
        /*0008*/ 	.byte	0x04, 0x17
        /*000a*/ 	.short	(.L_3577 - .L_3576)
.L_3576:
        /*000c*/ 	.word	0x00000000
        /*0010*/ 	.short	0x0005
        /*0012*/ 	.short	0x0020
        /*0014*/ 	.byte	0x00, 0xf0, 0x11, 0x00


	//----- nvinfo : EIATTR_KPARAM_INFO
	.align		4
.L_3577:
        /*0018*/ 	.byte	0x04, 0x17
        /*001a*/ 	.short	(.L_3579 - .L_3578)
.L_3578:
        /*001c*/ 	.word	0x00000000
        /*0020*/ 	.short	0x0004
        /*0022*/ 	.short	0x001c
        /*0024*/ 	.byte	0x00, 0xf0, 0x11, 0x00


	//----- nvinfo : EIATTR_KPARAM_INFO
	.align		4
.L_3579:
        /*0028*/ 	.byte	0x04, 0x17
        /*002a*/ 	.short	(.L_3581 - .L_3580)
.L_3580:
        /*002c*/ 	.word	0x00000000
        /*0030*/ 	.short	0x0003
        /*0032*/ 	.short	0x0018
        /*0034*/ 	.byte	0x00, 0xf0, 0x11, 0x00


	//----- nvinfo : EIATTR_KPARAM_INFO
	.align		4
.L_3581:
        /*0038*/ 	.byte	0x04, 0x17
        /*003a*/ 	.short	(.L_3583 - .L_3582)
.L_3582:
        /*003c*/ 	.word	0x00000000
        /*0040*/ 	.short	0x0002
        /*0042*/ 	.short	0x0010
        /*0044*/ 	.byte	0x00, 0xf5, 0x21, 0x00


	//----- nvinfo : EIATTR_KPARAM_INFO
	.align		4
.L_3583:
        /*0048*/ 	.byte	0x04, 0x17
        /*004a*/ 	.short	(.L_3585 - .L_3584)
.L_3584:
        /*004c*/ 	.word	0x00000000
        /*0050*/ 	.short	0x0001
        /*0052*/ 	.short	0x0008
        /*0054*/ 	.byte	0x00, 0xf5, 0x21, 0x00


	//----- nvinfo : EIATTR_KPARAM_INFO
	.align		4
.L_3585:
        /*0058*/ 	.byte	0x04, 0x17
        /*005a*/ 	.short	(.L_3587 - .L_3586)
.L_3586:
        /*005c*/ 	.word	0x00000000
        /*0060*/ 	.short	0x0000
        /*0062*/ 	.short	0x0000
        /*0064*/ 	.byte	0x00, 0xf5, 0x21, 0x00


	//----- nvinfo : EIATTR_SPARSE_MMA_MASK
	.align		4
.L_3587:
        /*0068*/ 	.byte	0x03, 0x50
        /*006a*/ 	.short	0x0000


	//----- nvinfo : EIATTR_MAXREG_COUNT
	.align		4
        /*006c*/ 	.byte	0x03, 0x1b
        /*006e*/ 	.short	0x00ff


	//----- nvinfo : EIATTR_MERCURY_ISA_VERSION
	.align		4
        /*0070*/ 	.byte	0x03, 0x5f
        /*0072*/ 	.short	0x0101


	//----- nvinfo : EIATTR_COOP_GROUP_MASK_REGIDS
	.align		4
        /*0074*/ 	.byte	0x04, 0x29
        /*0076*/ 	.short	(.L_3589 - .L_3588)


	//   ....[0]....
.L_3588:
        /*0078*/ 	.word	0xffffffff


	//   ....[1]....
        /*007c*/ 	.word	0xffffffff


	//   ....[2]....
        /*0080*/ 	.word	0x0500000a


	//   ....[3]....
        /*0084*/ 	.word	0x0500000a


	//----- nvinfo : EIATTR_COOP_GROUP_INSTR_OFFSETS
	.align		4
.L_3589:
        /*0088*/ 	.byte	0x04, 0x28
        /*008a*/ 	.short	(.L_3591 - .L_3590)


	//   ....[0]....
.L_3590:
        /*008c*/ 	.word	0x00000940


	//   ....[1]....
        /*0090*/ 	.word	0x00000950


	//   ....[2]....
        /*0094*/ 	.word	0x00000ad0


	//   ....[3]....
        /*0098*/ 	.word	0x00000b60


	//----- nvinfo : EIATTR_VRC_CTA_INIT_COUNT
	.align		4
.L_3591:
        /*009c*/ 	.byte	0x02, 0x4a
	.zero		1
	.zero		1


	//----- nvinfo : EIATTR_EXIT_INSTR_OFFSETS
	.align		4
        /*00a0*/ 	.byte	0x04, 0x1c
        /*00a2*/ 	.short	(.L_3593 - .L_3592)


	//   ....[0]....
.L_3592:
        /*00a4*/ 	.word	0x00000050


	//   ....[1]....
        /*00a8*/ 	.word	0x00000a60


	//----- nvinfo : EIATTR_CRS_STACK_SIZE
	.align		4
.L_3593:
        /*00ac*/ 	.byte	0x04, 0x1e
        /*00ae*/ 	.short	(.L_3595 - .L_3594)
.L_3594:
        /*00b0*/ 	.word	0x00000000


	//----- nvinfo : EIATTR_CBANK_PARAM_SIZE
	.align		4
.L_3595:
        /*00b4*/ 	.byte	0x03, 0x19
        /*00b6*/ 	.short	0x0024


	//----- nvinfo : EIATTR_PARAM_CBANK
	.align		4
        /*00b8*/ 	.byte	0x04, 0x0a
        /*00ba*/ 	.short	(.L_3597 - .L_3596)
	.align		4
.L_3596:
        /*00bc*/ 	.word	index@(.nv.constant0._Z16gpukernelCLMWNr3ILi2ELi32ELi2EEvPdS0_S0_iii)
        /*00c0*/ 	.short	0x0380
        /*00c2*/ 	.short	0x0024


	//----- nvinfo : EIATTR_SW_WAR
	.align		4
.L_3597:
        /*00c4*/ 	.byte	0x04, 0x36
        /*00c6*/ 	.short	(.L_3599 - .L_3598)
.L_3598:
        /*00c8*/ 	.word	0x00000008
.L_3599:


//--------------------- .nv.info._Z16gpukernelCLMWNr3ILi2ELi32ELi1EEvPdS0_S0_iii --------------------------
	.section	.nv.info._Z16gpukernelCLMWNr3ILi2ELi32ELi1EEvPdS0_S0_iii,"",@"SHT_CUDA_INFO"
	.sectionflags	@""
	.align	4


	//----- nvinfo : EIATTR_CUDA_API_VERSION
	.align		4
        /*0000*/ 	.byte	0x04, 0x37
        /*0002*/ 	.short	(.L_3601 - .L_3600)
.L_3600:
        /*0004*/ 	.word	0x00000082


	//----- nvinfo : EIATTR_KPARAM_INFO
	.align		4
.L_3601:
        /*0008*/ 	.byte	0x04, 0x17
        /*000a*/ 	.short	(.L_3603 - .L_3602)
.L_3602:
        /*000c*/ 	.word	0x00000000
        /*0010*/ 	.short	0x0005
        /*0012*/ 	.short	0x0020
        /*0014*/ 	.byte	0x00, 0xf0, 0x11, 0x00


	//----- nvinfo : EIATTR_KPARAM_INFO
	.align		4
.L_3603:
        /*0018*/ 	.byte	0x04, 0x17
        /*001a*/ 	.short	(.L_3605 - .L_3604)
.L_3604:
        /*001c*/ 	.word	0x00000000
        /*0020*/ 	.short	0x0004
        /*0022*/ 	.short	0x001c
        /*0024*/ 	.byte	0x00, 0xf0, 0x11, 0x00


	//----- nvinfo : EIATTR_KPARAM_INFO
	.align		4
.L_3605:
        /*0028*/ 	.byte	0x04, 0x17
        /*002a*/ 	.short	(.L_3607 - .L_3606)
.L_3606:
        /*002c*/ 	.word	0x00000000
        /*0030*/ 	.short	0x0003
        /*0032*/ 	.short	0x0018
        /*0034*/ 	.byte	0x00, 0xf0, 0x11, 0x00


	//----- nvinfo : EIATTR_KPARAM_INFO
	.align		4
.L_3607:
        /*0038*/ 	.byte	0x04, 0x17
        /*003a*/ 	.short	(.L_3609 - .L_3608)
.L_3608:
        /*003c*/ 	.word	0x00000000
        /*0040*/ 	.short	0x0002
        /*0042*/ 	.short	0x0010
        /*0044*/ 	.byte	0x00, 0xf5, 0x21, 0x00


	//----- nvinfo : EIATTR_KPARAM_INFO
	.align		4
.L_3609:
        /*0048*/ 	.byte	0x04, 0x17
        /*004a*/ 	.short	(.L_3611 - .L_3610)
.L_3610:
        /*004c*/ 	.word	0x00000000
        /*0050*/ 	.short	0x0001
        /*0052*/ 	.short	0x0008
        /*0054*/ 	.byte	0x00, 0xf5, 0x21, 0x00


	//----- nvinfo : EIATTR_KPARAM_INFO
	.align		4
.L_3611:
        /*0058*/ 	.byte	0x04, 0x17
        /*005a*/ 	.short	(.L_3613 - .L_3612)
.L_3612:
        /*005c*/ 	.word	0x00000000
        /*0060*/ 	.short	0x0000
        /*0062*/ 	.short	0x0000
        /*0064*/ 	.byte	0x00, 0xf5, 0x21, 0x00


	//----- nvinfo : EIATTR_SPARSE_MMA_MASK
	.align		4
.L_3613:
        /*0068*/ 	.byte	0x03, 0x50
        /*006a*/ 	.short	0x0000


	//----- nvinfo : EIATTR_MAXREG_COUNT
	.align		4
        /*006c*/ 	.byte	0x03, 0x1b
        /*006e*/ 	.short	0x00ff


	//----- nvinfo : EIATTR_MERCURY_ISA_VERSION
	.align		4
        /*0070*/ 	.byte	0x03, 0x5f
        /*0072*/ 	.short	0x0101


	//----- nvinfo : EIATTR_COOP_GROUP_MASK_REGIDS
	.align		4
        /*0074*/ 	.byte	0x04, 0x29
        /*0076*/ 	.short	(.L_3615 - .L_3614)


	//   ....[0]....
.L_3614:
        /*0078*/ 	.word	0xffffffff


	//   ....[1]....
        /*007c*/ 	.word	0xffffffff


	//   ....[2]....
        /*0080*/ 	.word	0x05000009


	//   ....[3]....
        /*0084*/ 	.word	0x05000009


	//----- nvinfo : EIATTR_COOP_GROUP_INSTR_OFFSETS
	.align		4
.L_3615:
        /*0088*/ 	.byte	0x04, 0x28
        /*008a*/ 	.short	(.L_3617 - .L_3616)


	//   ....[0]....
.L_3616:
        /*008c*/ 	.word	0x00000910


	//   ....[1]....
        /*0090*/ 	.word	0x00000920


	//   ....[2]....
        /*0094*/ 	.word	0x00000a90


	//   ....[3]....
        /*0098*/ 	.word	0x00000b20


	//----- nvinfo : EIATTR_VRC_CTA_INIT_COUNT
	.align		4
.L_3617:
        /*009c*/ 	.byte	0x02, 0x4a
	.zero		1
	.zero		1


	//----- nvinfo : EIATTR_EXIT_INSTR_OFFSETS
	.align		4
        /*00a0*/ 	.byte	0x04, 0x1c
        /*00a2*/ 	.short	(.L_3619 - .L_3618)


	//   ....[0]....
.L_3618:
        /*00a4*/ 	.word	0x00000050


	//   ....[1]....
        /*00a8*/ 	.word	0x00000a20


	//----- nvinfo : EIATTR_CRS_STACK_SIZE
	.align		4
.L_3619:
        /*00ac*/ 	.byte	0x04, 0x1e
        /*00ae*/ 	.short	(.L_3621 - .L_3620)
.L_3620:
        /*00b0*/ 	.word	0x00000000


	//----- nvinfo : EIATTR_CBANK_PARAM_SIZE
	.align		4
.L_3621:
        /*00b4*/ 	.byte	0x03, 0x19
        /*00b6*/ 	.short	0x0024


	//----- nvinfo : EIATTR_PARAM_CBANK
	.align		4
        /*00b8*/ 	.byte	0x04, 0x0a
        /*00ba*/ 	.short	(.L_3623 - .L_3622)
	.align		4
.L_3622:
        /*00bc*/ 	.word	index@(.nv.constant0._Z16gpukernelCLMWNr3ILi2ELi32ELi1EEvPdS0_S0_iii)
        /*00c0*/ 	.short	0x0380
        /*00c2*/ 	.short	0x0024


	//----- nvinfo : EIATTR_SW_WAR
	.align		4
.L_3623:
        /*00c4*/ 	.byte	0x04, 0x36
        /*00c6*/ 	.short	(.L_3625 - .L_3624)
.L_3624:
        /*00c8*/ 	.word	0x00000008
.L_3625:


//--------------------- .nv.info._Z16gpukernelCLMWNr3ILi2ELi16ELi16EEvPdS0_S0_iii --------------------------
	.section	.nv.info._Z16gpukernelCLMWNr3ILi2ELi16ELi16EEvPdS0_S0_iii,"",@"SHT_CUDA_INFO"
	.sectionflags	@""
	.align	4


	//----- nvinfo : EIATTR_CUDA_API_VERSION
	.align		4
        /*0000*/ 	.byte	0x04, 0x37
        /*0002*/ 	.short	(.L_3627 - .L_3626)
.L_3626:
        /*0004*/ 	.word	0x00000082


	//----- nvinfo : EIATTR_KPARAM_INFO
	.align		4
.L_3627:
        /*0008*/ 	.byte	0x04, 0x17
        /*000a*/ 	.short	(.L_3629 - .L_3628)
.L_3628:
        /*000c*/ 	.word	0x00000000
        /*0010*/ 	.short	0x0005
        /*0012*/ 	.short	0x0020
        /*0014*/ 	.byte	0x00, 0xf0, 0x11, 0x00


	//----- nvinfo : EIATTR_KPARAM_INFO
	.align		4
.L_3629:
        /*0018*/ 	.byte	0x04, 0x17
        /*001a*/ 	.short	(.L_3631 - .L_3630)
.L_3630:
        /*001c*/ 	.word	0x00000000
        /*0020*/ 	.short	0x0004
        /*0022*/ 	.short	0x001c
        /*0024*/ 	.byte	0x00, 0xf0, 0x11, 0x00


	//----- nvinfo : EIATTR_KPARAM_INFO
	.align		4
.L_3631:
        /*0028*/ 	.byte	0x04, 0x17
        /*002a*/ 	.short	(.L_3633 - .L_3632)
.L_3632:
        /*002c*/ 	.word	0x00000000
        /*0030*/ 	.short	0x0003
        /*0032*/ 	.short	0x0018
        /*0034*/ 	.byte	0x00, 0xf0, 0x11, 0x00


	//----- nvinfo : EIATTR_KPARAM_INFO
	.align		4
.L_3633:
        /*0038*/ 	.byte	0x04, 0x17
        /*003a*/ 	.short	(.L_3635 - .L_3634)
.L_3634:
        /*003c*/ 	.word	0x00000000
        /*0040*/ 	.short	0x0002
        /*0042*/ 	.short	0x0010
        /*0044*/ 	.byte	0x00, 0xf5, 0x21, 0x00


	//----- nvinfo : EIATTR_KPARAM_INFO
	.align		4
.L_3635:
        /*0048*/ 	.byte	0x04, 0x17
        /*004a*/ 	.short	(.L_3637 - .L_3636)
.L_3636:
        /*004c*/ 	.word	0x00000000
        /*0050*/ 	.short	0x0001
        /*0052*/ 	.short	0x0008
        /*0054*/ 	.byte	0x00, 0xf5, 0x21, 0x00


	//----- nvinfo : EIATTR_KPARAM_INFO
	.align		4
.L_3637:
        /*0058*/ 	.byte	0x04, 0x17
        /*005a*/ 	.short	(.L_3639 - .L_3638)
.L_3638:
        /*005c*/ 	.word	0x00000000
        /*0060*/ 	.short	0x0000
        /*0062*/ 	.short	0x0000
        /*0064*/ 	.byte	0x00, 0xf5, 0x21, 0x00


	//----- nvinfo : EIATTR_SPARSE_MMA_MASK
	.align		4
.L_3639:
        /*0068*/ 	.byte	0x03, 0x50
        /*006a*/ 	.short	0x0000


	//----- nvinfo : EIATTR_MAXREG_COUNT
	.align		4
        /*006c*/ 	.byte	0x03, 0x1b
        /*006e*/ 	.short	0x00ff


	//----- nvinfo : EIATTR_MERCURY_ISA_VERSION
	.align		4
        /*0070*/ 	.byte	0x03, 0x5f
        /*0072*/ 	.short	0x0101


	//----- nvinfo : EIATTR_COOP_GROUP_MASK_REGIDS
	.align		4
        /*0074*/ 	.byte	0x04, 0x29
        /*0076*/ 	.short	(.L_3641 - .L_3640)


	//   ....[0]....
.L_3640:
        /*0078*/ 	.word	0xffffffff


	//   ....[1]....
        /*007c*/ 	.word	0xffffffff


	//   ....[2]....
        /*0080*/ 	.word	0x0500000a


	//   ....[3]....
        /*0084*/ 	.word	0x0500000a


	//----- nvinfo : EIATTR_COOP_GROUP_INSTR_OFFSETS
	.align		4
.L_3641:
        /*0088*/ 	.byte	0x04, 0x28
        /*008a*/ 	.short	(.L_3643 - .L_3642)


	//   ....[0]....
.L_3642:
        /*008c*/ 	.word	0x00000940


	//   ....[1]....
        /*0090*/ 	.word	0x00000950


	//   ....[2]....
        /*0094*/ 	.word	0x00000ad0


	//   ....[3]....
        /*0098*/ 	.word	0x00000b60


	//----- nvinfo : EIATTR_VRC_CTA_INIT_COUNT
	.align		4
.L_3643:
        /*009c*/ 	.byte	0x02, 0x4a
	.zero		1
	.zero		1


	//----- nvinfo : EIATTR_EXIT_INSTR_OFFSETS
	.align		4
        /*00a0*/ 	.byte	0x04, 0x1c
        /*00a2*/ 	.short	(.L_3645 - .L_3644)


	//   ....[0]....
.L_3644:
        /*00a4*/ 	.word	0x00000050


	//   ....[1]....
        /*00a8*/ 	.word	0x00000a60


	//----- nvinfo : EIATTR_CRS_STACK_SIZE
	.align		4
.L_3645:
        /*00ac*/ 	.byte	0x04, 0x1e
        /*00ae*/ 	.short	(.L_3647 - .L_3646)
.L_3646:
        /*00b0*/ 	.word	0x00000000


	//----- nvinfo : EIATTR_CBANK_PARAM_SIZE
	.align		4
.L_3647:
        /*00b4*/ 	.byte	0x03, 0x19
        /*00b6*/ 	.short	0x0024


	//----- nvinfo : EIATTR_PARAM_CBANK
	.align		4
        /*00b8*/ 	.byte	0x04, 0x0a
        /*00ba*/ 	.short	(.L_3649 - .L_3648)
	.align		4
.L_3648:
        /*00bc*/ 	.word	index@(.nv.constant0._Z16gpukernelCLMWNr3ILi2ELi16ELi16EEvPdS0_S0_iii)
        /*00c0*/ 	.short	0x0380
        /*00c2*/ 	.short	0x0024


	//----- nvinfo : EIATTR_SW_WAR
	.align		4
.L_3649:
        /*00c4*/ 	.byte	0x04, 0x36
        /*00c6*/ 	.short	(.L_3651 - .L_3650)
.L_3650:
        /*00c8*/ 	.word	0x00000008
.L_3651:


//--------------------- .nv.info._Z16gpukernelCLMWNr3ILi2ELi16ELi8EEvPdS0_S0_iii --------------------------
	.section	.nv.info._Z16gpukernelCLMWNr3ILi2ELi16ELi8EEvPdS0_S0_iii,"",@"SHT_CUDA_INFO"
	.sectionflags	@""
	.align	4


	//----- nvinfo : EIATTR_CUDA_API_VERSION
	.align		4
        /*0000*/ 	.byte	0x04, 0x37
        /*0002*/ 	.short	(.L_3653 - .L_3652)
.L_3652:
        /*0004*/ 	.word	0x00000082


	//----- nvinfo : EIATTR_KPARAM_INFO
	.align		4
.L_3653:
        /*0008*/ 	.byte	0x04, 0x17
        /*000a*/ 	.short	(.L_3655 - .L_3654)
.L_3654:
        /*000c*/ 	.word	0x00000000
        /*0010*/ 	.short	0x0005
        /*0012*/ 	.short	0x0020
        /*0014*/ 	.byte	0x00, 0xf0, 0x11, 0x00


	//----- nvinfo : EIATTR_KPARAM_INFO
	.align		4
.L_3655:
        /*0018*/ 	.byte	0x04, 0x17
        /*001a*/ 	.short	(.L_3657 - .L_3656)
.L_3656:
        /*001c*/ 	.word	0x00000000
        /*0020*/ 	.short	0x0004
        /*0022*/ 	.short	0x001c
        /*0024*/ 	.byte	0x00, 0xf0, 0x11, 0x00


	//----- nvinfo : EIATTR_KPARAM_INFO
	.align		4
.L_3657:
        /*0028*/ 	.byte	0x04, 0x17
        /*002a*/ 	.short	(.L_3659 - .L_3658)
.L_3658:
        /*002c*/ 	.word	0x00000000
        /*0030*/ 	.short	0x0003
        /*0032*/ 	.short	0x0018
        /*0034*/ 	.byte	0x00, 0xf0, 0x11, 0x00


	//----- nvinfo : EIATTR_KPARAM_INFO
	.align		4
.L_3659:
        /*0038*/ 	.byte	0x04, 0x17
        /*003a*/ 	.short	(.L_3661 - .L_3660)
.L_3660:
        /*003c*/ 	.word	0x00000000
        /*0040*/ 	.short	0x0002
        /*0042*/ 	.short	0x0010
        /*0044*/ 	.byte	0x00, 0xf5, 0x21, 0x00


	//----- nvinfo : EIATTR_KPARAM_INFO
	.align		4
.L_3661:
        /*0048*/ 	.byte	0x04, 0x17
        /*004a*/ 	.short	(.L_3663 - .L_3662)
.L_3662:
        /*004c*/ 	.word	0x00000000
        /*0050*/ 	.short	0x0001
        /*0052*/ 	.short	0x0008
        /*0054*/ 	.byte	0x00, 0xf5, 0x21, 0x00


	//----- nvinfo : EIATTR_KPARAM_INFO
	.align		4
.L_3663:
        /*0058*/ 	.byte	0x04, 0x17
        /*005a*/ 	.short	(.L_3665 - .L_3664)
.L_3664:
        /*005c*/ 	.word	0x00000000
        /*0060*/ 	.short	0x0000
        /*0062*/ 	.short	0x0000
        /*0064*/ 	.byte	0x00, 0xf5, 0x21, 0x00


	//----- nvinfo : EIATTR_SPARSE_MMA_MASK
	.align		4
.L_3665:
        /*0068*/ 	.byte	0x03, 0x50
        /*006a*/ 	.short	0x0000


	//----- nvinfo : EIATTR_MAXREG_COUNT
	.align		4
        /*006c*/ 	.byte	0x03, 0x1b
        /*006e*/ 	.short	0x00ff


	//----- nvinfo : EIATTR_MERCURY_ISA_VERSION
	.align		4
        /*0070*/ 	.byte	0x03, 0x5f
        /*0072*/ 	.short	0x0101


	//----- nvinfo : EIATTR_COOP_GROUP_MASK_REGIDS
	.align		4
        /*0074*/ 	.byte	0x04, 0x29
        /*0076*/ 	.short	(.L_3667 - .L_3666)


	//   ....[0]....
.L_3666:
        /*0078*/ 	.word	0xffffffff


	//   ....[1]....
        /*007c*/ 	.word	0xffffffff


	//   ....[2]....
        /*0080*/ 	.word	0x0500000a


	//   ....[3]....
        /*0084*/ 	.word	0x0500000a


	//----- nvinfo : EIATTR_COOP_GROUP_INSTR_OFFSETS
	.align		4
.L_3667:
        /*0088*/ 	.byte	0x04, 0x28
        /*008a*/ 	.short	(.L_3669 - .L_3668)


	//   ....[0]....
.L_3668:
        /*008c*/ 	.word	0x00000940


	//   ....[1]....
        /*0090*/ 	.word	0x00000950


	//   ....[2]....
        /*0094*/ 	.word	0x00000ad0


	//   ....[3]....
        /*0098*/ 	.word	0x00000b60


	//----- nvinfo : EIATTR_VRC_CTA_INIT_COUNT
	.align		4
.L_3669:
        /*009c*/ 	.byte	0x02, 0x4a
	.zero		1
	.zero		1


	//----- nvinfo : EIATTR_EXIT_INSTR_OFFSETS
	.align		4
        /*00a0*/ 	.byte	0x04, 0x1c
        /*00a2*/ 	.short	(.L_3671 - .L_3670)


	//   ....[0]....
.L_3670:
        /*00a4*/ 	.word	0x00000050


	//   ....[1]....
        /*00a8*/ 	.word	0x00000a60


	//----- nvinfo : EIATTR_CRS_STACK_SIZE
	.align		4
.L_3671:
        /*00ac*/ 	.byte	0x04, 0x1e
        /*00ae*/ 	.short	(.L_3673 - .L_3672)
.L_3672:
        /*00b0*/ 	.word	0x00000000


	//----- nvinfo : EIATTR_CBANK_PARAM_SIZE
	.align		4
.L_3673:
        /*00b4*/ 	.byte	0x03, 0x19
        /*00b6*/ 	.short	0x0024


	//----- nvinfo : EIATTR_PARAM_CBANK
	.align		4
        /*00b8*/ 	.byte	0x04, 0x0a
        /*00ba*/ 	.short	(.L_3675 - .L_3674)
	.align		4
.L_3674:
        /*00bc*/ 	.word	index@(.nv.constant0._Z16gpukernelCLMWNr3ILi2ELi16ELi8EEvPdS0_S0_iii)
        /*00c0*/ 	.short	0x0380
        /*00c2*/ 	.short	0x0024


	//----- nvinfo : EIATTR_SW_WAR
	.align		4
.L_3675:
        /*00c4*/ 	.byte	0x04, 0x36
        /*00c6*/ 	.short	(.L_3677 - .L_3676)
.L_3676:
        /*00c8*/ 	.word	0x00000008
.L_3677:


//--------------------- .nv.info._Z16gpukernelCLMWNr3ILi2ELi16ELi4EEvPdS0_S0_iii --------------------------
	.section	.nv.info._Z16gpukernelCLMWNr3ILi2ELi16ELi4EEvPdS0_S0_iii,"",@"SHT_CUDA_INFO"
	.sectionflags	@""
	.align	4


	//----- nvinfo : EIATTR_CUDA_API_VERSION
	.align		4
        /*0000*/ 	.byte	0x04, 0x37
        /*0002*/ 	.short	(.L_3679 - .L_3678)
.L_3678:
        /*0004*/ 	.word	0x00000082


	//----- nvinfo : EIATTR_KPARAM_INFO
	.align		4
.L_3679:
        /*0008*/ 	.byte	0x04, 0x17
        /*000a*/ 	.short	(.L_3681 - .L_3680)
.L_3680:
        /*000c*/ 	.word	0x00000000
        /*0010*/ 	.short	0x0005
        /*0012*/ 	.short	0x0020
        /*0014*/ 	.byte	0x00, 0xf0, 0x11, 0x00


	//----- nvinfo : EIATTR_KPARAM_INFO
	.align		4
.L_3681:
        /*0018*/ 	.byte	0x04, 0x17
        /*001a*/ 	.short	(.L_3683 - .L_3682)
.L_3682:
        /*001c*/ 	.word	0x00000000
        /*0020*/ 	.short	0x0004
        /*0022*/ 	.short	0x001c
        /*0024*/ 	.byte	0x00, 0xf0, 0x11, 0x00


	//----- nvinfo : EIATTR_KPARAM_INFO
	.align		4
.L_3683:
        /*0028*/ 	.byte	0x04, 0x17
        /*002a*/ 	.short	(.L_3685 - .L_3684)
.L_3684:
        /*002c*/ 	.word	0x00000000
        /*0030*/ 	.short	0x0003
        /*0032*/ 	.short	0x0018
        /*0034*/ 	.byte	0x00, 0xf0, 0x11, 0x00


	//----- nvinfo : EIATTR_KPARAM_INFO
	.align		4
.L_3685:
        /*0038*/ 	.byte	0x04, 0x17
        /*003a*/ 	.short	(.L_3687 - .L_3686)
.L_3686:
        /*003c*/ 	.word	0x00000000
        /*0040*/ 	.short	0x0002
        /*0042*/ 	.short	0x0010
        /*0044*/ 	.byte	0x00, 0xf5, 0x21, 0x00


	//----- nvinfo : EIATTR_KPARAM_INFO
	.align		4
.L_3687:
        /*0048*/ 	.byte	0x04, 0x17
        /*004a*/ 	.short	(.L_3689 - .L_3688)
.L_3688:
        /*004c*/ 	.word	0x00000000
        /*0050*/ 	.short	0x0001
        /*0052*/ 	.short	0x0008
        /*0054*/ 	.byte	0x00, 0xf5, 0x21, 0x00


	//----- nvinfo : EIATTR_KPARAM_INFO
	.align		4
.L_3689:
        /*0058*/ 	.byte	0x04, 0x17
        /*005a*/ 	.short	(.L_3691 - .L_3690)
.L_3690:
        /*005c*/ 	.word	0x00000000
        /*0060*/ 	.short	0x0000
        /*0062*/ 	.short	0x0000
        /*0064*/ 	.byte	0x00, 0xf5, 0x21, 0x00


	//----- nvinfo : EIATTR_SPARSE_MMA_MASK
	.align		4
.L_3691:
        /*0068*/ 	.byte	0x03, 0x50
        /*006a*/ 	.short	0x0000


	//----- nvinfo : EIATTR_MAXREG_COUNT
	.align		4
        /*006c*/ 	.byte	0x03, 0x1b
        /*006e*/ 	.short	0x00ff


	//----- nvinfo : EIATTR_MERCURY_ISA_VERSION
	.align		4
        /*0070*/ 	.byte	0x03, 0x5f
        /*0072*/ 	.short	0x0101


	//----- nvinfo : EIATTR_COOP_GROUP_MASK_REGIDS
	.align		4
        /*0074*/ 	.byte	0x04, 0x29
        /*0076*/ 	.short	(.L_3693 - .L_3692)


	//   ....[0]....
.L_3692:
        /*0078*/ 	.word	0xffffffff


	//   ....[1]....
        /*007c*/ 	.word	0xffffffff


	//   ....[2]....
        /*0080*/ 	.word	0x0500000a


	//   ....[3]....
        /*0084*/ 	.word	0x0500000a


	//----- nvinfo : EIATTR_COOP_GROUP_INSTR_OFFSETS
	.align		4
.L_3693:
        /*0088*/ 	.byte	0x04, 0x28
        /*008a*/ 	.short	(.L_3695 - .L_3694)


	//   ....[0]....
.L_3694:
        /*008c*/ 	.word	0x00000940


	//   ....[1]....
        /*0090*/ 	.word	0x00000950


	//   ....[2]....
        /*0094*/ 	.word	0x00000ad0


	//   ....[3]....
        /*0098*/ 	.word	0x00000b60


	//----- nvinfo : EIATTR_VRC_CTA_INIT_COUNT
	.align		4
.L_3695:
        /*009c*/ 	.byte	0x02, 0x4a
	.zero		1
	.zero		1


	//----- nvinfo : EIATTR_EXIT_INSTR_OFFSETS
	.align		4
        /*00a0*/ 	.byte	0x04, 0x1c
        /*00a2*/ 	.short	(.L_3697 - .L_3696)


	//   ....[0]....
.L_3696:
        /*00a4*/ 	.word	0x00000050


	//   ....[1]....
        /*00a8*/ 	.word	0x00000a60


	//----- nvinfo : EIATTR_CRS_STACK_SIZE
	.align		4
.L_3697:
        /*00ac*/ 	.byte	0x04, 0x1e
        /*00ae*/ 	.short	(.L_3699 - .L_3698)
.L_3698:
        /*00b0*/ 	.word	0x00000000


	//----- nvinfo : EIATTR_CBANK_PARAM_SIZE
	.align		4
.L_3699:
        /*00b4*/ 	.byte	0x03, 0x19
        /*00b6*/ 	.short	0x0024


	//----- nvinfo : EIATTR_PARAM_CBANK
	.align		4
        /*00b8*/ 	.byte	0x04, 0x0a
        /*00ba*/ 	.short	(.L_3701 - .L_3700)
	.align		4
.L_3700:
        /*00bc*/ 	.word	index@(.nv.constant0._Z16gpukernelCLMWNr3ILi2ELi16ELi4EEvPdS0_S0_iii)
        /*00c0*/ 	.short	0x0380
        /*00c2*/ 	.short	0x0024


	//----- nvinfo : EIATTR_SW_WAR
	.align		4
.L_3701:
        /*00c4*/ 	.byte	0x04, 0x36
        /*00c6*/ 	.short	(.L_3703 - .L_3702)
.L_3702:
        /*00c8*/ 	.word	0x00000008
.L_3703:


//--------------------- .nv.info._Z16gpukernelCLMWNr3ILi2ELi16ELi2EEvPdS0_S0_iii --------------------------
	.section	.nv.info._Z16gpukernelCLMWNr3ILi2ELi16ELi2EEvPdS0_S0_iii,"",@"SHT_CUDA_INFO"
	.sectionflags	@""
	.align	4


	//----- nvinfo : EIATTR_CUDA_API_VERSION
	.align		4
        /*0000*/ 	.byte	0x04, 0x37
        /*0002*/ 	.short	(.L_3705 - .L_3704)
.L_3704:
        /*0004*/ 	.word	0x00000082


	//----- nvinfo : EIATTR_KPARAM_INFO
	.align		4
.L_3705:
        /*0008*/ 	.byte	0x04, 0x17
        /*000a*/ 	.short	(.L_3707 - .L_3706)
.L_3706:
        /*000c*/ 	.word	0x00000000
        /*0010*/ 	.short	0x0005
        /*0012*/ 	.short	0x0020
        /*0014*/ 	.byte	0x00, 0xf0, 0x11, 0x00


	//----- nvinfo : EIATTR_KPARAM_INFO
	.align		4
.L_3707:
        /*0018*/ 	.byte	0x04, 0x17
        /*001a*/ 	.short	(.L_3709 - .L_3708)
.L_3708:
        /*001c*/ 	.word	0x00000000
        /*0020*/ 	.short	0x0004
        /*0022*/ 	.short	0x001c
        /*0024*/ 	.byte	0x00, 0xf0, 0x11, 0x00


	//----- nvinfo : EIATTR_KPARAM_INFO
	.align		4
.L_3709:
        /*0028*/ 	.byte	0x04, 0x17
        /*002a*/ 	.short	(.L_3711 - .L_3710)
.L_3710:
        /*002c*/ 	.word	0x00000000
        /*0030*/ 	.short	0x0003
        /*0032*/ 	.short	0x0018
        /*0034*/ 	.byte	0x00, 0xf0, 0x11, 0x00


	//----- nvinfo : EIATTR_KPARAM_INFO
	.align		4
.L_3711:
        /*0038*/ 	.byte	0x04, 0x17
        /*003a*/ 	.short	(.L_3713 - .L_3712)
.L_3712:
        /*003c*/ 	.word	0x00000000
        /*0040*/ 	.short	0x0002
        /*0042*/ 	.short	0x0010
        /*0044*/ 	.byte	0x00, 0xf5, 0x21, 0x00


	//----- nvinfo : EIATTR_KPARAM_INFO
	.align		4
.L_3713:
        /*0048*/ 	.byte	0x04, 0x17
        /*004a*/ 	.short	(.L_3715 - .L_3714)
.L_3714:
        /*004c*/ 	.word	0x00000000
        /*0050*/ 	.short	0x0001
        /*0052*/ 	.short	0x0008
        /*0054*/ 	.byte	0x00, 0xf5, 0x21, 0x00


	//----- nvinfo : EIATTR_KPARAM_INFO
	.align		4
.L_3715:
        /*0058*/ 	.byte	0x04, 0x17
        /*005a*/ 	.short	(.L_3717 - .L_3716)
.L_3716:
        /*005c*/ 	.word	0x00000000
        /*0060*/ 	.short	0x0000
        /*0062*/ 	.short	0x0000
        /*0064*/ 	.byte	0x00, 0xf5, 0x21, 0x00


	//----- nvinfo : EIATTR_SPARSE_MMA_MASK
	.align		4
.L_3717:
        /*0068*/ 	.byte	0x03, 0x50
        /*006a*/ 	.short	0x0000


	//----- nvinfo : EIATTR_MAXREG_COUNT
	.align		4
        /*006c*/ 	.byte	0x03, 0x1b
        /*006e*/ 	.short	0x00ff


	//----- nvinfo : EIATTR_MERCURY_ISA_VERSION
	.align		4
        /*0070*/ 	.byte	0x03, 0x5f
        /*0072*/ 	.short	0x0101


	//----- nvinfo : EIATTR_COOP_GROUP_MASK_REGIDS
	.align		4
        /*0074*/ 	.byte	0x04, 0x29
        /*0076*/ 	.short	(.L_3719 - .L_3718)


	//   ....[0]....
.L_3718:
        /*0078*/ 	.word	0xffffffff


	//   ....[1]....
        /*007c*/ 	.word	0xffffffff


	//   ....[2]....
        /*0080*/ 	.word	0x0500000a


	//   ....[3]....
        /*0084*/ 	.word	0x0500000a


	//----- nvinfo : EIATTR_COOP_GROUP_INSTR_OFFSETS
	.align		4
.L_3719:
        /*0088*/ 	.byte	0x04, 0x28
        /*008a*/ 	.short	(.L_3721 - .L_3720)


	//   ....[0]....
.L_3720:
        /*008c*/ 	.word	0x00000940


	//   ....[1]....
        /*0090*/ 	.word	0x00000950


	//   ....[2]....
        /*0094*/ 	.word	0x00000ad0


	//   ....[3]....
        /*0098*/ 	.word	0x00000b60


	//----- nvinfo : EIATTR_VRC_CTA_INIT_COUNT
	.align		4
.L_3721:
        /*009c*/ 	.byte	0x02, 0x4a
	.zero		1
	.zero		1


	//----- nvinfo : EIATTR_EXIT_INSTR_OFFSETS
	.align		4
        /*00a0*/ 	.byte	0x04, 0x1c
        /*00a2*/ 	.short	(.L_3723 - .L_3722)


	//   ....[0]....
.L_3722:
        /*00a4*/ 	.word	0x00000050


	//   ....[1]....
        /*00a8*/ 	.word	0x00000a60


	//----- nvinfo : EIATTR_CRS_STACK_SIZE
	.align		4
.L_3723:
        /*00ac*/ 	.byte	0x04, 0x1e
        /*00ae*/ 	.short	(.L_3725 - .L_3724)
.L_3724:
        /*00b0*/ 	.word	0x00000000


	//----- nvinfo : EIATTR_CBANK_PARAM_SIZE
	.align		4
.L_3725:
        /*00b4*/ 	.byte	0x03, 0x19
        /*00b6*/ 	.short	0x0024


	//----- nvinfo : EIATTR_PARAM_CBANK
	.align		4
        /*00b8*/ 	.byte	0x04, 0x0a
        /*00ba*/ 	.short	(.L_3727 - .L_3726)
	.align		4
.L_3726:
        /*00bc*/ 	.word	index@(.nv.constant0._Z16gpukernelCLMWNr3ILi2ELi16ELi2EEvPdS0_S0_iii)
        /*00c0*/ 	.short	0x0380
        /*00c2*/ 	.short	0x0024


	//----- nvinfo : EIATTR_SW_WAR
	.align		4
.L_3727:
        /*00c4*/ 	.byte	0x04, 0x36
        /*00c6*/ 	.short	(.L_3729 - .L_3728)
.L_3728:
        /*00c8*/ 	.word	0x00000008
.L_3729:


//--------------------- .nv.info._Z16gpukernelCLMWNr3ILi2ELi16ELi1EEvPdS0_S0_iii --------------------------
	.section	.nv.info._Z16gpukernelCLMWNr3ILi2ELi16ELi1EEvPdS0_S0_iii,"",@"SHT_CUDA_INFO"
	.sectionflags	@""
	.align	4


	//----- nvinfo : EIATTR_CUDA_API_VERSION
	.align		4
        /*0000*/ 	.byte	0x04, 0x37
        /*0002*/ 	.short	(.L_3731 - .L_3730)
.L_3730:
        /*0004*/ 	.word	0x00000082


	//----- nvinfo : EIATTR_KPARAM_INFO
	.align		4
.L_3731:
        /*0008*/ 	.byte	0x04, 0x17
        /*000a*/ 	.short	(.L_3733 - .L_3732)
.L_3732:
        /*000c*/ 	.word	0x00000000
        /*0010*/ 	.short	0x0005
        /*0012*/ 	.short	0x0020
        /*0014*/ 	.byte	0x00, 0xf0, 0x11, 0x00


	//----- nvinfo : EIATTR_KPARAM_INFO
	.align		4
.L_3733:
        /*0018*/ 	.byte	0x04, 0x17
        /*001a*/ 	.short	(.L_3735 - .L_3734)
.L_3734:
        /*001c*/ 	.word	0x00000000
        /*0020*/ 	.short	0x0004
        /*0022*/ 	.short	0x001c
        /*0024*/ 	.byte	0x00, 0xf0, 0x11, 0x00


	//----- nvinfo : EIATTR_KPARAM_INFO
	.align		4
.L_3735:
        /*0028*/ 	.byte	0x04, 0x17
        /*002a*/ 	.short	(.L_3737 - .L_3736)
.L_3736:
        /*002c*/ 	.word	0x00000000
        /*0030*/ 	.short	0x0003
        /*0032*/ 	.short	0x0018
        /*0034*/ 	.byte	0x00, 0xf0, 0x11, 0x00


	//----- nvinfo : EIATTR_KPARAM_INFO
	.align		4
.L_3737:
        /*0038*/ 	.byte	0x04, 0x17
        /*003a*/ 	.short	(.L_3739 - .L_3738)
.L_3738:
        /*003c*/ 	.word	0x00000000
        /*0040*/ 	.short	0x0002
        /*0042*/ 	.short	0x0010
        /*0044*/ 	.byte	0x00, 0xf5, 0x21, 0x00


	//----- nvinfo : EIATTR_KPARAM_INFO
	.align		4
.L_3739:
        /*0048*/ 	.byte	0x04, 0x17
        /*004a*/ 	.short	(.L_3741 - .L_3740)
.L_3740:
        /*004c*/ 	.word	0x00000000
        /*0050*/ 	.short	0x0001
        /*0052*/ 	.short	0x0008
        /*0054*/ 	.byte	0x00, 0xf5, 0x21, 0x00


	//----- nvinfo : EIATTR_KPARAM_INFO
	.align		4
.L_3741:
        /*0058*/ 	.byte	0x04, 0x17
        /*005a*/ 	.short	(.L_3743 - .L_3742)
.L_3742:
        /*005c*/ 	.word	0x00000000
        /*0060*/ 	.short	0x0000
        /*0062*/ 	.short	0x0000
        /*0064*/ 	.byte	0x00, 0xf5, 0x21, 0x00


	//----- nvinfo : EIATTR_SPARSE_MMA_MASK
	.align		4
.L_3743:
        /*0068*/ 	.byte	0x03, 0x50
        /*006a*/ 	.short	0x0000


	//----- nvinfo : EIATTR_MAXREG_COUNT
	.align		4
        /*006c*/ 	.byte	0x03, 0x1b
        /*006e*/ 	.short	0x00ff


	//----- nvinfo : EIATTR_MERCURY_ISA_VERSION
	.align		4
        /*0070*/ 	.byte	0x03, 0x5f
        /*0072*/ 	.short	0x0101


	//----- nvinfo : EIATTR_COOP_GROUP_MASK_REGIDS
	.align		4
        /*0074*/ 	.byte	0x04, 0x29
        /*0076*/ 	.short	(.L_3745 - .L_3744)


	//   ....[0]....
.L_3744:
        /*0078*/ 	.word	0xffffffff


	//   ....[1]....
        /*007c*/ 	.word	0xffffffff


	//   ....[2]....
        /*0080*/ 	.word	0x05000009


	//   ....[3]....
        /*0084*/ 	.word	0x05000009


	//----- nvinfo : EIATTR_COOP_GROUP_INSTR_OFFSETS
	.align		4
.L_3745:
        /*0088*/ 	.byte	0x04, 0x28
        /*008a*/ 	.short	(.L_3747 - .L_3746)


	//   ....[0]....
.L_3746:
        /*008c*/ 	.word	0x00000910


	//   ....[1]....
        /*0090*/ 	.word	0x00000920


	//   ....[2]....
        /*0094*/ 	.word	0x00000a90


	//   ....[3]....
        /*0098*/ 	.word	0x00000b20


	//----- nvinfo : EIATTR_VRC_CTA_INIT_COUNT
	.align		4
.L_3747:
        /*009c*/ 	.byte	0x02, 0x4a
	.zero		1
	.zero		1


	//----- nvinfo : EIATTR_EXIT_INSTR_OFFSETS
	.align		4
        /*00a0*/ 	.byte	0x04, 0x1c
        /*00a2*/ 	.short	(.L_3749 - .L_3748)


	//   ....[0]....
.L_3748:
        /*00a4*/ 	.word	0x00000050


	//   ....[1]....
        /*00a8*/ 	.word	0x00000a20


	//----- nvinfo : EIATTR_CRS_STACK_SIZE
	.align		4
.L_3749:
        /*00ac*/ 	.byte	0x04, 0x1e
        /*00ae*/ 	.short	(.L_3751 - .L_3750)
.L_3750:
        /*00b0*/ 	.word	0x00000000


	//----- nvinfo : EIATTR_CBANK_PARAM_SIZE
	.align		4
.L_3751:
        /*00b4*/ 	.byte	0x03, 0x19
        /*00b6*/ 	.short	0x0024


	//----- nvinfo : EIATTR_PARAM_CBANK
	.align		4
        /*00b8*/ 	.byte	0x04, 0x0a
        /*00ba*/ 	.short	(.L_3753 - .L_3752)
	.align		4
.L_3752:
        /*00bc*/ 	.word	index@(.nv.constant0._Z16gpukernelCLMWNr3ILi2ELi16ELi1EEvPdS0_S0_iii)
        /*00c0*/ 	.short	0x0380
        /*00c2*/ 	.short	0x0024


	//----- nvinfo : EIATTR_SW_WAR
	.align		4
.L_3753:
        /*00c4*/ 	.byte	0x04, 0x36
        /*00c6*/ 	.short	(.L_3755 - .L_3754)
.L_3754:
        /*00c8*/ 	.word	0x00000008
.L_3755:


//--------------------- .nv.info._Z16gpukernelCLMWNr3ILi2ELi8ELi8EEvPdS0_S0_iii --------------------------
	.section	.nv.info._Z16gpukernelCLMWNr3ILi2ELi8ELi8EEvPdS0_S0_iii,"",@"SHT_CUDA_INFO"
	.sectionflags	@""
	.align	4


	//----- nvinfo : EIATTR_CUDA_API_VERSION
	.align		4
        /*0000*/ 	.byte	0x04, 0x37
        /*0002*/ 	.short	(.L_3757 - .L_3756)
.L_3756:
        /*0004*/ 	.word	0x00000082


	//----- nvinfo : EIATTR_KPARAM_INFO
	.align		4
.L_3757:
        /*0008*/ 	.byte	0x04, 0x17
        /*000a*/ 	.short	(.L_3759 - .L_3758)
.L_3758:
        /*000c*/ 	.word	0x00000000
        /*0010*/ 	.short	0x0005
        /*0012*/ 	.short	0x0020
        /*0014*/ 	.byte	0x00, 0xf0, 0x11, 0x00


	//----- nvinfo : EIATTR_KPARAM_INFO
	.align		4
.L_3759:
        /*0018*/ 	.byte	0x04, 0x17
        /*001a*/ 	.short	(.L_3761 - .L_3760)
.L_3760:
        /*001c*/ 	.word	0x00000000
        /*0020*/ 	.short	0x0004
        /*0022*/ 	.short	0x001c
        /*0024*/ 	.byte	0x00, 0xf0, 0x11, 0x00


	//----- nvinfo : EIATTR_KPARAM_INFO
	.align		4
.L_3761:
        /*0028*/ 	.byte	0x04, 0x17
        /*002a*/ 	.short	(.L_3763 - .L_3762)
.L_3762:
        /*002c*/ 	.word	0x00000000
        /*0030*/ 	.short	0x0003
        /*0032*/ 	.short	0x0018
        /*0034*/ 	.byte	0x00, 0xf0, 0x11, 0x00


	//----- nvinfo : EIATTR_KPARAM_INFO
	.align		4
.L_3763:
        /*0038*/ 	.byte	0x04, 0x17
        /*003a*/ 	.short	(.L_3765 - .L_3764)
.L_3764:
        /*003c*/ 	.word	0x00000000
        /*0040*/ 	.short	0x0002
        /*0042*/ 	.short	0x0010
        /*0044*/ 	.byte	0x00, 0xf5, 0x21, 0x00


	//----- nvinfo : EIATTR_KPARAM_INFO
	.align		4
.L_3765:
        /*0048*/ 	.byte	0x04, 0x17
        /*004a*/ 	.short	(.L_3767 - .L_3766)
.L_3766:
        /*004c*/ 	.word	0x00000000
        /*0050*/ 	.short	0x0001
        /*0052*/ 	.short	0x0008
        /*0054*/ 	.byte	0x00, 0xf5, 0x21, 0x00


	//----- nvinfo : EIATTR_KPARAM_INFO
	.align		4
.L_3767:
        /*0058*/ 	.byte	0x04, 0x17
        /*005a*/ 	.short	(.L_3769 - .L_3768)
.L_3768:
        /*005c*/ 	.word	0x00000000
        /*0060*/ 	.short	0x0000
        /*0062*/ 	.short	0x0000
        /*0064*/ 	.byte	0x00, 0xf5, 0x21, 0x00


	//----- nvinfo : EIATTR_SPARSE_MMA_MASK
	.align		4
.L_3769:
        /*0068*/ 	.byte	0x03, 0x50
        /*006a*/ 	.short	0x0000


	//----- nvinfo : EIATTR_MAXREG_COUNT
	.align		4
        /*006c*/ 	.byte	0x03, 0x1b
        /*006e*/ 	.short	0x00ff


	//----- nvinfo : EIATTR_MERCURY_ISA_VERSION
	.align		4
        /*0070*/ 	.byte	0x03, 0x5f
        /*0072*/ 	.short	0x0101


	//----- nvinfo : EIATTR_COOP_GROUP_MASK_REGIDS
	.align		4
        /*0074*/ 	.byte	0x04, 0x29
        /*0076*/ 	.short	(.L_3771 - .L_3770)


	//   ....[0]....
.L_3770:
        /*0078*/ 	.word	0xffffffff


	//   ....[1]....
        /*007c*/ 	.word	0xffffffff


	//   ....[2]....
        /*0080*/ 	.word	0x0500000a


	//   ....[3]....
        /*0084*/ 	.word	0x0500000a


	//----- nvinfo : EIATTR_COOP_GROUP_INSTR_OFFSETS
	.align		4
.L_3771:
        /*0088*/ 	.byte	0x04, 0x28
        /*008a*/ 	.short	(.L_3773 - .L_3772)


	//   ....[0]....
.L_3772:
        /*008c*/ 	.word	0x00000940


	//   ....[1]....
        /*0090*/ 	.word	0x00000950


	//   ....[2]....
        /*0094*/ 	.word	0x00000ad0


	//   ....[3]....
        /*0098*/ 	.word	0x00000b60


	//----- nvinfo : EIATTR_VRC_CTA_INIT_COUNT
	.align		4
.L_3773:
        /*009c*/ 	.byte	0x02, 0x4a
	.zero		1
	.zero		1


	//----- nvinfo : EIATTR_EXIT_INSTR_OFFSETS
	.align		4
        /*00a0*/ 	.byte	0x04, 0x1c
        /*00a2*/ 	.short	(.L_3775 - .L_3774)


	//   ....[0]....
.L_3774:
        /*00a4*/ 	.word	0x00000050


	//   ....[1]....
        /*00a8*/ 	.word	0x00000a60


	//----- nvinfo : EIATTR_CRS_STACK_SIZE
	.align		4
.L_3775:
        /*00ac*/ 	.byte	0x04, 0x1e
        /*00ae*/ 	.short	(.L_3777 - .L_3776)
.L_3776:
        /*00b0*/ 	.word	0x00000000


	//----- nvinfo : EIATTR_CBANK_PARAM_SIZE
	.align		4
.L_3777:
        /*00b4*/ 	.byte	0x03, 0x19
        /*00b6*/ 	.short	0x0024


	//----- nvinfo : EIATTR_PARAM_CBANK
	.align		4
        /*00b8*/ 	.byte	0x04, 0x0a
        /*00ba*/ 	.short	(.L_3779 - .L_3778)
	.align		4
.L_3778:
        /*00bc*/ 	.word	index@(.nv.constant0._Z16gpukernelCLMWNr3ILi2ELi8ELi8EEvPdS0_S0_iii)
        /*00c0*/ 	.short	0x0380
        /*00c2*/ 	.short	0x0024


	//----- nvinfo : EIATTR_SW_WAR
	.align		4
.L_3779:
        /*00c4*/ 	.byte	0x04, 0x36
        /*00c6*/ 	.short	(.L_3781 - .L_3780)
.L_3780:
        /*00c8*/ 	.word	0x00000008
.L_3781:


//--------------------- .nv.info._Z16gpukernelCLMWNr3ILi2ELi8ELi4EEvPdS0_S0_iii --------------------------
	.section	.nv.info._Z16gpukernelCLMWNr3ILi2ELi8ELi4EEvPdS0_S0_iii,"",@"SHT_CUDA_INFO"
	.sectionflags	@""
	.align	4


	//----- nvinfo : EIATTR_CUDA_API_VERSION
	.align		4
        /*0000*/ 	.byte	0x04, 0x37
        /*0002*/ 	.short	(.L_3783 - .L_3782)
.L_3782:
        /*0004*/ 	.word	0x00000082


	//----- nvinfo : EIATTR_KPARAM_INFO
	.align		4
.L_3783:
        /*0008*/ 	.byte	0x04, 0x17
        /*000a*/ 	.short	(.L_3785 - .L_3784)
.L_3784:
        /*000c*/ 	.word	0x00000000
        /*0010*/ 	.short	0x0005
        /*0012*/ 	.short	0x0020
        /*0014*/ 	.byte	0x00, 0xf0, 0x11, 0x00


	//----- nvinfo : EIATTR_KPARAM_INFO
	.align		4
.L_3785:
        /*0018*/ 	.byte	0x04, 0x17
        /*001a*/ 	.short	(.L_3787 - .L_3786)
.L_3786:
        /*001c*/ 	.word	0x00000000
        /*0020*/ 	.short	0x0004
        /*0022*/ 	.short	0x001c
        /*0024*/ 	.byte	0x00, 0xf0, 0x11, 0x00


	//----- nvinfo : EIATTR_KPARAM_INFO
	.align		4
.L_3787:
        /*0028*/ 	.byte	0x04, 0x17
        /*002a*/ 	.short	(.L_3789 - .L_3788)
.L_3788:
        /*002c*/ 	.word	0x00000000
        /*0030*/ 	.short	0x0003
        /*0032*/ 	.short	0x0018
        /*0034*/ 	.byte	0x00, 0xf0, 0x11, 0x00


	//----- nvinfo : EIATTR_KPARAM_INFO
	.align		4
.L_3789:
        /*0038*/ 	.byte	0x04, 0x17
        /*003a*/ 	.short	(.L_3791 - .L_3790)
.L_3790:
        /*003c*/ 	.word	0x00000000
        /*0040*/ 	.short	0x0002
        /*0042*/ 	.short	0x0010
        /*0044*/ 	.byte	0x00, 0xf5, 0x21, 0x00


	//----- nvinfo : EIATTR_KPARAM_INFO
	.align		4
.L_3791:
        /*0048*/ 	.byte	0x04, 0x17
        /*004a*/ 	.short	(.L_3793 - .L_3792)
.L_3792:
        /*004c*/ 	.word	0x00000000
        /*0050*/ 	.short	0x0001
        /*0052*/ 	.short	0x0008
        /*0054*/ 	.byte	0x00, 0xf5, 0x21, 0x00


	//----- nvinfo : EIATTR_KPARAM_INFO
	.align		4
.L_3793:
        /*0058*/ 	.byte	0x04, 0x17
        /*005a*/ 	.short	(.L_3795 - .L_3794)
.L_3794:
        /*005c*/ 	.word	0x00000000
        /*0060*/ 	.short	0x0000
        /*0062*/ 	.short	0x0000
        /*0064*/ 	.byte	0x00, 0xf5, 0x21, 0x00


	//----- nvinfo : EIATTR_SPARSE_MMA_MASK
	.align		4
.L_3795:
        /*0068*/ 	.byte	0x03, 0x50
        /*006a*/ 	.short	0x0000


	//----- nvinfo : EIATTR_MAXREG_COUNT
	.align		4
        /*006c*/ 	.byte	0x03, 0x1b
        /*006e*/ 	.short	0x00ff


	//----- nvinfo : EIATTR_MERCURY_ISA_VERSION
	.align		4
        /*0070*/ 	.byte	0x03, 0x5f
        /*0072*/ 	.short	0x0101


	//----- nvinfo : EIATTR_COOP_GROUP_MASK_REGIDS
	.align		4
        /*0074*/ 	.byte	0x04, 0x29
        /*0076*/ 	.short	(.L_3797 - .L_3796)


	//   ....[0]....
.L_3796:
        /*0078*/ 	.word	0xffffffff


	//   ....[1]....
        /*007c*/ 	.word	0xffffffff


	//   ....[2]....
        /*0080*/ 	.word	0x0500000a


	//   ....[3]....
        /*0084*/ 	.word	0x0500000a


	//----- nvinfo : EIATTR_COOP_GROUP_INSTR_OFFSETS
	.align		4
.L_3797:
        /*0088*/ 	.byte	0x04, 0x28
        /*008a*/ 	.short	(.L_3799 - .L_3798)


	//   ....[0]....
.L_3798:
        /*008c*/ 	.word	0x00000940


	//   ....[1]....
        /*0090*/ 	.word	0x00000950


	//   ....[2]....
        /*0094*/ 	.word	0x00000ad0


	//   ....[3]....
        /*0098*/ 	.word	0x00000b60


	//----- nvinfo : EIATTR_VRC_CTA_INIT_COUNT
	.align		4
.L_3799:
        /*009c*/ 	.byte	0x02, 0x4a
	.zero		1
	.zero		1


	//----- nvinfo : EIATTR_EXIT_INSTR_OFFSETS
	.align		4
        /*00a0*/ 	.byte	0x04, 0x1c
        /*00a2*/ 	.short	(.L_3801 - .L_3800)


	//   ....[0]....
.L_3800:
        /*00a4*/ 	.word	0x00000050


	//   ....[1]....
        /*00a8*/ 	.word	0x00000a60


	//----- nvinfo : EIATTR_CRS_STACK_SIZE
	.align		4
.L_3801:
        /*00ac*/ 	.byte	0x04, 0x1e
        /*00ae*/ 	.short	(.L_3803 - .L_3802)
.L_3802:
        /*00b0*/ 	.word	0x00000000


	//----- nvinfo : EIATTR_CBANK_PARAM_SIZE
	.align		4
.L_3803:
        /*00b4*/ 	.byte	0x03, 0x19
        /*00b6*/ 	.short	0x0024


	//----- nvinfo : EIATTR_PARAM_CBANK
	.align		4
        /*00b8*/ 	.byte	0x04, 0x0a
        /*00ba*/ 	.short	(.L_3805 - .L_3804)
	.align		4
.L_3804:
        /*00bc*/ 	.word	index@(.nv.constant0._Z16gpukernelCLMWNr3ILi2ELi8ELi4EEvPdS0_S0_iii)
        /*00c0*/ 	.short	0x0380
        /*00c2*/ 	.short	0x0024


	//----- nvinfo : EIATTR_SW_WAR
	.align		4
.L_3805:
        /*00c4*/ 	.byte	0x04, 0x36
        /*00c6*/ 	.short	(.L_3807 - .L_3806)
.L_3806:
        /*00c8*/ 	.word	0x00000008
.L_3807:


//--------------------- .nv.info._Z16gpukernelCLMWNr3ILi2ELi8ELi2EEvPdS0_S0_iii --------------------------
	.section	.nv.info._Z16gpukernelCLMWNr3ILi2ELi8ELi2EEvPdS0_S0_iii,"",@"SHT_CUDA_INFO"
	.sectionflags	@""
	.align	4


	//----- nvinfo : EIATTR_CUDA_API_VERSION
	.align		4
        /*0000*/ 	.byte	0x04, 0x37
        /*0002*/ 	.short	(.L_3809 - .L_3808)
.L_3808:
        /*0004*/ 	.word	0x00000082


	//----- nvinfo : EIATTR_KPARAM_INFO
	.align		4
.L_3809:
        /*0008*/ 	.byte	0x04, 0x17
        /*000a*/ 	.short	(.L_3811 - .L_3810)
.L_3810:
        /*000c*/ 	.word	0x00000000
        /*0010*/ 	.short	0x0005
        /*0012*/ 	.short	0x0020
        /*0014*/ 	.byte	0x00, 0xf0, 0x11, 0x00


	//----- nvinfo : EIATTR_KPARAM_INFO
	.align		4
.L_3811:
        /*0018*/ 	.byte	0x04, 0x17
        /*001a*/ 	.short	(.L_3813 - .L_3812)
.L_3812:
        /*001c*/ 	.word	0x00000000
        /*0020*/ 	.short	0x0004
        /*0022*/ 	.short	0x001c
        /*0024*/ 	.byte	0x00, 0xf0, 0x11, 0x00


	//----- nvinfo : EIATTR_KPARAM_INFO
	.align		4
.L_3813:
        /*0028*/ 	.byte	0x04, 0x17
        /*002a*/ 	.short	(.L_3815 - .L_3814)
.L_3814:
        /*002c*/ 	.word	0x00000000
        /*0030*/ 	.short	0x0003
        /*0032*/ 	.short	0x0018
        /*0034*/ 	.byte	0x00, 0xf0, 0x11, 0x00


	//----- nvinfo : EIATTR_KPARAM_INFO
	.align		4
.L_3815:
        /*0038*/ 	.byte	0x04, 0x17
        /*003a*/ 	.short	(.L_3817 - .L_3816)
.L_3816:
        /*003c*/ 	.word	0x00000000
        /*0040*/ 	.short	0x0002
        /*0042*/ 	.short	0x0010
        /*0044*/ 	.byte	0x00, 0xf5, 0x21, 0x00


	//----- nvinfo : EIATTR_KPARAM_INFO
	.align		4
.L_3817:
        /*0048*/ 	.byte	0x04, 0x17
        /*004a*/ 	.short	(.L_3819 - .L_3818)
.L_3818:
        /*004c*/ 	.word	0x00000000
        /*0050*/ 	.short	0x0001
        /*0052*/ 	.short	0x0008
        /*0054*/ 	.byte	0x00, 0xf5, 0x21, 0x00


	//----- nvinfo : EIATTR_KPARAM_INFO
	.align		4
.L_3819:
        /*0058*/ 	.byte	0x04, 0x17
        /*005a*/ 	.short	(.L_3821 - .L_3820)
.L_3820:
        /*005c*/ 	.word	0x00000000
        /*0060*/ 	.short	0x0000
        /*0062*/ 	.short	0x0000
        /*0064*/ 	.byte	0x00, 0xf5, 0x21, 0x00


	//----- nvinfo : EIATTR_SPARSE_MMA_MASK
	.align		4
.L_3821:
        /*0068*/ 	.byte	0x03, 0x50
        /*006a*/ 	.short	0x0000


	//----- nvinfo : EIATTR_MAXREG_COUNT
	.align		4
        /*006c*/ 	.byte	0x03, 0x1b
        /*006e*/ 	.short	0x00ff


	//----- nvinfo : EIATTR_MERCURY_ISA_VERSION
	.align		4
        /*0070*/ 	.byte	0x03, 0x5f
        /*0072*/ 	.short	0x0101


	//----- nvinfo : EIATTR_COOP_GROUP_MASK_REGIDS
	.align		4
        /*0074*/ 	.byte	0x04, 0x29
        /*0076*/ 	.short	(.L_3823 - .L_3822)


	//   ....[0]....
.L_3822:
        /*0078*/ 	.word	0xffffffff


	//   ....[1]....
        /*007c*/ 	.word	0xffffffff


	//   ....[2]....
        /*0080*/ 	.word	0x0500000a


	//   ....[3]....
        /*0084*/ 	.word	0x0500000a


	//----- nvinfo : EIATTR_COOP_GROUP_INSTR_OFFSETS
	.align		4
.L_3823:
        /*0088*/ 	.byte	0x04, 0x28
        /*008a*/ 	.short	(.L_3825 - .L_3824)


	//   ....[0]....
.L_3824:
        /*008c*/ 	.word	0x00000940


	//   ....[1]....
        /*0090*/ 	.word	0x00000950


	//   ....[2]....
        /*0094*/ 	.word	0x00000ad0


	//   ....[3]....
        /*0098*/ 	.word	0x00000b60


	//----- nvinfo : EIATTR_VRC_CTA_INIT_COUNT
	.align		4
.L_3825:
        /*009c*/ 	.byte	0x02, 0x4a
	.zero		1
	.zero		1


	//----- nvinfo : EIATTR_EXIT_INSTR_OFFSETS
	.align		4
        /*00a0*/ 	.byte	0x04, 0x1c
        /*00a2*/ 	.short	(.L_3827 - .L_3826)


	//   ....[0]....
.L_3826:
        /*00a4*/ 	.word	0x00000050


	//   ....[1]....
        /*00a8*/ 	.word	0x00000a60


	//----- nvinfo : EIATTR_CRS_STACK_SIZE
	.align		4
.L_3827:
        /*00ac*/ 	.byte	0x04, 0x1e
        /*00ae*/ 	.short	(.L_3829 - .L_3828)
.L_3828:
        /*00b0*/ 	.word	0x00000000


	//----- nvinfo : EIATTR_CBANK_PARAM_SIZE
	.align		4
.L_3829:
        /*00b4*/ 	.byte	0x03, 0x19
        /*00b6*/ 	.short	0x0024


	//----- nvinfo : EIATTR_PARAM_CBANK
	.align		4
        /*00b8*/ 	.byte	0x04, 0x0a
        /*00ba*/ 	.short	(.L_3831 - .L_3830)
	.align		4
.L_3830:
        /*00bc*/ 	.word	index@(.nv.constant0._Z16gpukernelCLMWNr3ILi2ELi8ELi2EEvPdS0_S0_iii)
        /*00c0*/ 	.short	0x0380
        /*00c2*/ 	.short	0x0024


	//----- nvinfo : EIATTR_SW_WAR
	.align		4
.L_3831:
        /*00c4*/ 	.byte	0x04, 0x36
        /*00c6*/ 	.short	(.L_3833 - .L_3832)
.L_3832:
        /*00c8*/ 	.word	0x00000008
.L_3833:


//--------------------- .nv.info._Z16gpukernelCLMWNr3ILi2ELi8ELi1EEvPdS0_S0_iii --------------------------
	.section	.nv.info._Z16gpukernelCLMWNr3ILi2ELi8ELi1EEvPdS0_S0_iii,"",@"SHT_CUDA_INFO"
	.sectionflags	@""
	.align	4


	//----- nvinfo : EIATTR_CUDA_API_VERSION
	.align		4
        /*0000*/ 	.byte	0x04, 0x37
        /*0002*/ 	.short	(.L_3835 - .L_3834)
.L_3834:
        /*0004*/ 	.word	0x00000082


	//----- nvinfo : EIATTR_KPARAM_INFO
	.align		4
.L_3835:
        /*0008*/ 	.byte	0x04, 0x17
        /*000a*/ 	.short	(.L_3837 - .L_3836)
.L_3836:
        /*000c*/ 	.word	0x00000000
        /*0010*/ 	.short	0x0005
        /*0012*/ 	.short	0x0020
        /*0014*/ 	.byte	0x00, 0xf0, 0x11, 0x00


	//----- nvinfo : EIATTR_KPARAM_INFO
	.align		4
.L_3837:
        /*0018*/ 	.byte	0x04, 0x17
        /*001a*/ 	.short	(.L_3839 - .L_3838)
.L_3838:
        /*001c*/ 	.word	0x00000000
        /*0020*/ 	.short	0x0004
        /*0022*/ 	.short	0x001c
        /*0024*/ 	.byte	0x00, 0xf0, 0x11, 0x00


	//----- nvinfo : EIATTR_KPARAM_INFO
	.align		4
.L_3839:
        /*0028*/ 	.byte	0x04, 0x17
        /*002a*/ 	.short	(.L_3841 - .L_3840)
.L_3840:
        /*002c*/ 	.word	0x00000000
        /*0030*/ 	.short	0x0003
        /*0032*/ 	.short	0x0018
        /*0034*/ 	.byte	0x00, 0xf0, 0x11, 0x00


	//----- nvinfo : EIATTR_KPARAM_INFO
	.align		4
.L_3841:
        /*0038*/ 	.byte	0x04, 0x17
        /*003a*/ 	.short	(.L_3843 - .L_3842)
.L_3842:
        /*003c*/ 	.word	0x00000000
        /*0040*/ 	.short	0x0002
        /*0042*/ 	.short	0x0010
        /*0044*/ 	.byte	0x00, 0xf5, 0x21, 0x00


	//----- nvinfo : EIATTR_KPARAM_INFO
	.align		4
.L_3843:
        /*0048*/ 	.byte	0x04, 0x17
        /*004a*/ 	.short	(.L_3845 - .L_3844)
.L_3844:
        /*004c*/ 	.word	0x00000000
        /*0050*/ 	.short	0x0001
        /*0052*/ 	.short	0x0008
        /*0054*/ 	.byte	0x00, 0xf5, 0x21, 0x00


	//----- nvinfo : EIATTR_KPARAM_INFO
	.align		4
.L_3845:
        /*0058*/ 	.byte	0x04, 0x17
        /*005a*/ 	.short	(.L_3847 - .L_3846)
.L_3846:
        /*005c*/ 	.word	0x00000000
        /*0060*/ 	.short	0x0000
        /*0062*/ 	.short	0x0000
        /*0064*/ 	.byte	0x00, 0xf5, 0x21, 0x00


	//----- nvinfo : EIATTR_SPARSE_MMA_MASK
	.align		4
.L_3847:
        /*0068*/ 	.byte	0x03, 0x50
        /*006a*/ 	.short	0x0000


	//----- nvinfo : EIATTR_MAXREG_COUNT
	.align		4
        /*006c*/ 	.byte	0x03, 0x1b
        /*006e*/ 	.short	0x00ff


	//----- nvinfo : EIATTR_MERCURY_ISA_VERSION
	.align		4
        /*0070*/ 	.byte	0x03, 0x5f
        /*0072*/ 	.short	0x0101


	//----- nvinfo : EIATTR_COOP_GROUP_MASK_REGIDS
	.align		4
        /*0074*/ 	.byte	0x04, 0x29
        /*0076*/ 	.short	(.L_3849 - .L_3848)


	//   ....[0]....
.L_3848:
        /*0078*/ 	.word	0xffffffff


	//   ....[1]....
        /*007c*/ 	.word	0xffffffff


	//   ....[2]....
        /*0080*/ 	.word	0x05000009


	//   ....[3]....
        /*0084*/ 	.word	0x05000009


	//----- nvinfo : EIATTR_COOP_GROUP_INSTR_OFFSETS
	.align		4
.L_3849:
        /*0088*/ 	.byte	0x04, 0x28
        /*008a*/ 	.short	(.L_3851 - .L_3850)


	//   ....[0]....
.L_3850:
        /*008c*/ 	.word	0x00000910


	//   ....[1]....
        /*0090*/ 	.word	0x00000920


	//   ....[2]....
        /*0094*/ 	.word	0x00000a90


	//   ....[3]....
        /*0098*/ 	.word	0x00000b20


	//----- nvinfo : EIATTR_VRC_CTA_INIT_COUNT
	.align		4
.L_3851:
        /*009c*/ 	.byte	0x02, 0x4a
	.zero		1
	.zero		1


	//----- nvinfo : EIATTR_EXIT_INSTR_OFFSETS
	.align		4
        /*00a0*/ 	.byte	0x04, 0x1c
        /*00a2*/ 	.short	(.L_3853 - .L_3852)


	//   ....[0]....
.L_3852:
        /*00a4*/ 	.word	0x00000050


	//   ....[1]....
        /*00a8*/ 	.word	0x00000a20


	//----- nvinfo : EIATTR_CRS_STACK_SIZE
	.align		4
.L_3853:
        /*00ac*/ 	.byte	0x04, 0x1e
        /*00ae*/ 	.short	(.L_3855 - .L_3854)
.L_3854:
        /*00b0*/ 	.word	0x00000000


	//----- nvinfo : EIATTR_CBANK_PARAM_SIZE
	.align		4
.L_3855:
        /*00b4*/ 	.byte	0x03, 0x19
        /*00b6*/ 	.short	0x0024


	//----- nvinfo : EIATTR_PARAM_CBANK
	.align		4
        /*00b8*/ 	.byte	0x04, 0x0a
        /*00ba*/ 	.short	(.L_3857 - .L_3856)
	.align		4
.L_3856:
        /*00bc*/ 	.word	index@(.nv.constant0._Z16gpukernelCLMWNr3ILi2ELi8ELi1EEvPdS0_S0_iii)
        /*00c0*/ 	.short	0x0380
        /*00c2*/ 	.short	0x0024


	//----- nvinfo : EIATTR_SW_WAR
	.align		4
.L_3857:
        /*00c4*/ 	.byte	0x04, 0x36
        /*00c6*/ 	.short	(.L_3859 - .L_3858)
.L_3858:
        /*00c8*/ 	.word	0x00000008
.L_3859:


//--------------------- .nv.info._Z16gpukernelCLMWNr3ILi2ELi4ELi4EEvPdS0_S0_iii --------------------------
	.section	.nv.info._Z16gpukernelCLMWNr3ILi2ELi4ELi4EEvPdS0_S0_iii,"",@"SHT_CUDA_INFO"
	.sectionflags	@""
	.align	4


	//----- nvinfo : EIATTR_CUDA_API_VERSION
	.align		4
        /*0000*/ 	.byte	0x04, 0x37
        /*0002*/ 	.short	(.L_3861 - .L_3860)
.L_3860:
        /*0004*/ 	.word	0x00000082


	//----- nvinfo : EIATTR_KPARAM_INFO
	.align		4
.L_3861:
        /*0008*/ 	.byte	0x04, 0x17
        /*000a*/ 	.short	(.L_3863 - .L_3862)
.L_3862:
        /*000c*/ 	.word	0x00000000
        /*0010*/ 	.short	0x0005
        /*0012*/ 	.short	0x0020
        /*0014*/ 	.byte	0x00, 0xf0, 0x11, 0x00


	//----- nvinfo : EIATTR_KPARAM_INFO
	.align		4
.L_3863:
        /*0018*/ 	.byte	0x04, 0x17
        /*001a*/ 	.short	(.L_3865 - .L_3864)
.L_3864:
        /*001c*/ 	.word	0x00000000
        /*0020*/ 	.short	0x0004
        /*0022*/ 	.short	0x001c
        /*0024*/ 	.byte	0x00, 0xf0, 0x11, 0x00


	//----- nvinfo : EIATTR_KPARAM_INFO
	.align		4
.L_3865:
        /*0028*/ 	.byte	0x04, 0x17
        /*002a*/ 	.short	(.L_3867 - .L_3866)
.L_3866:
        /*002c*/ 	.word	0x00000000
        /*0030*/ 	.short	0x0003
        /*0032*/ 	.short	0x0018
        /*0034*/ 	.byte	0x00, 0xf0, 0x11, 0x00


	//----- nvinfo : EIATTR_KPARAM_INFO
	.align		4
.L_3867:
        /*0038*/ 	.byte	0x04, 0x17
        /*003a*/ 	.short	(.L_3869 - .L_3868)
.L_3868:
        /*003c*/ 	.word	0x00000000
        /*0040*/ 	.short	0x0002
        /*0042*/ 	.short	0x0010
        /*0044*/ 	.byte	0x00, 0xf5, 0x21, 0x00


	//----- nvinfo : EIATTR_KPARAM_INFO
	.align		4
.L_3869:
        /*0048*/ 	.byte	0x04, 0x17
        /*004a*/ 	.short	(.L_3871 - .L_3870)
.L_3870:
        /*004c*/ 	.word	0x00000000
        /*0050*/ 	.short	0x0001
        /*0052*/ 	.short	0x0008
        /*0054*/ 	.byte	0x00, 0xf5, 0x21, 0x00


	//----- nvinfo : EIATTR_KPARAM_INFO
	.align		4
.L_3871:
        /*0058*/ 	.byte	0x04, 0x17
        /*005a*/ 	.short	(.L_3873 - .L_3872)
.L_3872:
        /*005c*/ 	.word	0x00000000
        /*0060*/ 	.short	0x0000
        /*0062*/ 	.short	0x0000
        /*0064*/ 	.byte	0x00, 0xf5, 0x21, 0x00


	//----- nvinfo : EIATTR_SPARSE_MMA_MASK
	.align		4
.L_3873:
        /*0068*/ 	.byte	0x03, 0x50
        /*006a*/ 	.short	0x0000


	//----- nvinfo : EIATTR_MAXREG_COUNT
	.align		4
        /*006c*/ 	.byte	0x03, 0x1b
        /*006e*/ 	.short	0x00ff


	//----- nvinfo : EIATTR_MERCURY_ISA_VERSION
	.align		4
        /*0070*/ 	.byte	0x03, 0x5f
        /*0072*/ 	.short	0x0101


	//----- nvinfo : EIATTR_COOP_GROUP_MASK_REGIDS
	.align		4
        /*0074*/ 	.byte	0x04, 0x29
        /*0076*/ 	.short	(.L_3875 - .L_3874)


	//   ....[0]....
.L_3874:
        /*0078*/ 	.word	0xffffffff


	//   ....[1]....
        /*007c*/ 	.word	0xffffffff


	//   ....[2]....
        /*0080*/ 	.word	0x0500000a


	//   ....[3]....
        /*0084*/ 	.word	0x0500000a


	//----- nvinfo : EIATTR_COOP_GROUP_INSTR_OFFSETS
	.align		4
.L_3875:
        /*0088*/ 	.byte	0x04, 0x28
        /*008a*/ 	.short	(.L_3877 - .L_3876)


	//   ....[0]....
.L_3876:
        /*008c*/ 	.word	0x00000940


	//   ....[1]....
        /*0090*/ 	.word	0x00000950


	//   ....[2]....
        /*0094*/ 	.word	0x00000ad0


	//   ....[3]....
        /*0098*/ 	.word	0x00000b60


	//----- nvinfo : EIATTR_VRC_CTA_INIT_COUNT
	.align		4
.L_3877:
        /*009c*/ 	.byte	0x02, 0x4a
	.zero		1
	.zero		1


	//----- nvinfo : EIATTR_EXIT_INSTR_OFFSETS
	.align		4
        /*00a0*/ 	.byte	0x04, 0x1c
        /*00a2*/ 	.short	(.L_3879 - .L_3878)


	//   ....[0]....
.L_3878:
        /*00a4*/ 	.word	0x00000050


	//   ....[1]....
        /*00a8*/ 	.word	0x00000a60


	//----- nvinfo : EIATTR_CRS_STACK_SIZE
	.align		4
.L_3879:
        /*00ac*/ 	.byte	0x04, 0x1e
        /*00ae*/ 	.short	(.L_3881 - .L_3880)
.L_3880:
        /*00b0*/ 	.word	0x00000000


	//----- nvinfo : EIATTR_CBANK_PARAM_SIZE
	.align		4
.L_3881:
        /*00b4*/ 	.byte	0x03, 0x19
        /*00b6*/ 	.short	0x0024


	//----- nvinfo : EIATTR_PARAM_CBANK
	.align		4
        /*00b8*/ 	.byte	0x04, 0x0a
        /*00ba*/ 	.short	(.L_3883 - .L_3882)
	.align		4
.L_3882:
        /*00bc*/ 	.word	index@(.nv.constant0._Z16gpukernelCLMWNr3ILi2ELi4ELi4EEvPdS0_S0_iii)
        /*00c0*/ 	.short	0x0380
        /*00c2*/ 	.short	0x0024


	//----- nvinfo : EIATTR_SW_WAR
	.align		4
.L_3883:
        /*00c4*/ 	.byte	0x04, 0x36
        /*00c6*/ 	.short	(.L_3885 - .L_3884)
.L_3884:
        /*00c8*/ 	.word	0x00000008
.L_3885:


//--------------------- .nv.info._Z16gpukernelCLMWNr3ILi2ELi4ELi2EEvPdS0_S0_iii --------------------------
	.section	.nv.info._Z16gpukernelCLMWNr3ILi2ELi4ELi2EEvPdS0_S0_iii,"",@"SHT_CUDA_INFO"
	.sectionflags	@""
	.align	4


	//----- nvinfo : EIATTR_CUDA_API_VERSION
	.align		4
        /*0000*/ 	.byte	0x04, 0x37
        /*0002*/ 	.short	(.L_3887 - .L_3886)
.L_3886:
        /*0004*/ 	.word	0x00000082


	//----- nvinfo : EIATTR_KPARAM_INFO
	.align		4
.L_3887:
        /*0008*/ 	.byte	0x04, 0x17
        /*000a*/ 	.short	(.L_3889 - .L_3888)
.L_3888:
        /*000c*/ 	.word	0x00000000
        /*0010*/ 	.short	0x0005
        /*0012*/ 	.short	0x0020
        /*0014*/ 	.byte	0x00, 0xf0, 0x11, 0x00


	//----- nvinfo : EIATTR_KPARAM_INFO
	.align		4
.L_3889:
        /*0018*/ 	.byte	0x04, 0x17
        /*001a*/ 	.short	(.L_3891 - .L_3890)
.L_3890:
        /*001c*/ 	.word	0x00000000
        /*0020*/ 	.short	0x0004
        /*0022*/ 	.short	0x001c
        /*0024*/ 	.byte	0x00, 0xf0, 0x11, 0x00


	//----- nvinfo : EIATTR_KPARAM_INFO
	.align		4
.L_3891:
        /*0028*/ 	.byte	0x04, 0x17
        /*002a*/ 	.short	(.L_3893 - .L_3892)
.L_3892:
        /*002c*/ 	.word	0x00000000
        /*0030*/ 	.short	0x0003
        /*0032*/ 	.short	0x0018
        /*0034*/ 	.byte	0x00, 0xf0, 0x11, 0x00


	//----- nvinfo : EIATTR_KPARAM_INFO
	.align		4
.L_3893:
        /*0038*/ 	.byte	0x04, 0x17
        /*003a*/ 	.short	(.L_3895 - .L_3894)
.L_3894:
        /*003c*/ 	.word	0x00000000
        /*0040*/ 	.short	0x0002
        /*0042*/ 	.short	0x0010
        /*0044*/ 	.byte	0x00, 0xf5, 0x21, 0x00


	//----- nvinfo : EIATTR_KPARAM_INFO
	.align		4
.L_3895:
        /*0048*/ 	.byte	0x04, 0x17
        /*004a*/ 	.short	(.L_3897 - .L_3896)
.L_3896:
        /*004c*/ 	.word	0x00000000
        /*0050*/ 	.short	0x0001
        /*0052*/ 	.short	0x0008
        /*0054*/ 	.byte	0x00, 0xf5, 0x21, 0x00


	//----- nvinfo : EIATTR_KPARAM_INFO
	.align		4
.L_3897:
        /*0058*/ 	.byte	0x04, 0x17
        /*005a*/ 	.short	(.L_3899 - .L_3898)
.L_3898:
        /*005c*/ 	.word	0x00000000
        /*0060*/ 	.short	0x0000
        /*0062*/ 	.short	0x0000
        /*0064*/ 	.byte	0x00, 0xf5, 0x21, 0x00


	//----- nvinfo : EIATTR_SPARSE_MMA_MASK
	.align		4
.L_3899:
        /*0068*/ 	.byte	0x03, 0x50
        /*006a*/ 	.short	0x0000


	//----- nvinfo : EIATTR_MAXREG_COUNT
	.align		4
        /*006c*/ 	.byte	0x03, 0x1b
        /*006e*/ 	.short	0x00ff


	//----- nvinfo : EIATTR_MERCURY_ISA_VERSION
	.align		4
        /*0070*/ 	.byte	0x03, 0x5f
        /*0072*/ 	.short	0x0101


	//----- nvinfo : EIATTR_COOP_GROUP_MASK_REGIDS
	.align		4
        /*0074*/ 	.byte	0x04, 0x29
        /*0076*/ 	.short	(.L_3901 - .L_3900)


	//   ....[0]....
.L_3900:
        /*0078*/ 	.word	0xffffffff


	//   ....[1]....
        /*007c*/ 	.word	0xffffffff


	//   ....[2]....
        /*0080*/ 	.word	0x0500000a


	//   ....[3]....
        /*0084*/ 	.word	0x0500000a


	//----- nvinfo : EIATTR_COOP_GROUP_INSTR_OFFSETS
	.align		4
.L_3901:
        /*0088*/ 	.byte	0x04, 0x28
        /*008a*/ 	.short	(.L_3903 - .L_3902)


	//   ....[0]....
.L_3902:
        /*008c*/ 	.word	0x00000940


	//   ....[1]....
        /*0090*/ 	.word	0x00000950


	//   ....[2]....
        /*0094*/ 	.word	0x00000ad0


	//   ....[3]....
        /*0098*/ 	.word	0x00000b60


	//----- nvinfo : EIATTR_VRC_CTA_INIT_COUNT
	.align		4
.L_3903:
        /*009c*/ 	.byte	0x02, 0x4a
	.zero		1
	.zero		1


	//----- nvinfo : EIATTR_EXIT_INSTR_OFFSETS
	.align		4
        /*00a0*/ 	.byte	0x04, 0x1c
        /*00a2*/ 	.short	(.L_3905 - .L_3904)


	//   ....[0]....
.L_3904:
        /*00a4*/ 	.word	0x00000050


	//   ....[1]....
        /*00a8*/ 	.word	0x00000a60


	//----- nvinfo : EIATTR_CRS_STACK_SIZE
	.align		4
.L_3905:
        /*00ac*/ 	.byte	0x04, 0x1e
        /*00ae*/ 	.short	(.L_3907 - .L_3906)
.L_3906:
        /*00b0*/ 	.word	0x00000000


	//----- nvinfo : EIATTR_CBANK_PARAM_SIZE
	.align		4
.L_3907:
        /*00b4*/ 	.byte	0x03, 0x19
        /*00b6*/ 	.short	0x0024


	//----- nvinfo : EIATTR_PARAM_CBANK
	.align		4
        /*00b8*/ 	.byte	0x04, 0x0a
        /*00ba*/ 	.short	(.L_3909 - .L_3908)
	.align		4
.L_3908:
        /*00bc*/ 	.word	index@(.nv.constant0._Z16gpukernelCLMWNr3ILi2ELi4ELi2EEvPdS0_S0_iii)
        /*00c0*/ 	.short	0x0380
        /*00c2*/ 	.short	0x0024


	//----- nvinfo : EIATTR_SW_WAR
	.align		4
.L_3909:
        /*00c4*/ 	.byte	0x04, 0x36
        /*00c6*/ 	.short	(.L_3911 - .L_3910)
.L_3910:
        /*00c8*/ 	.word	0x00000008
.L_3911:


//--------------------- .nv.info._Z16gpukernelCLMWNr3ILi2ELi4ELi1EEvPdS0_S0_iii --------------------------
	.section	.nv.info._Z16gpukernelCLMWNr3ILi2ELi4ELi1EEvPdS0_S0_iii,"",@"SHT_CUDA_INFO"
	.sectionflags	@""
	.align	4


	//----- nvinfo : EIATTR_CUDA_API_VERSION
	.align		4
        /*0000*/ 	.byte	0x04, 0x37
        /*0002*/ 	.short	(.L_3913 - .L_3912)
.L_3912:
        /*0004*/ 	.word	0x00000082


	//----- nvinfo : EIATTR_KPARAM_INFO
	.align		4
.L_3913:
        /*0008*/ 	.byte	0x04, 0x17
        /*000a*/ 	.short	(.L_3915 - .L_3914)
.L_3914:
        /*000c*/ 	.word	0x00000000
        /*0010*/ 	.short	0x0005
        /*0012*/ 	.short	0x0020
        /*0014*/ 	.byte	0x00, 0xf0, 0x11, 0x00


	//----- nvinfo : EIATTR_KPARAM_INFO
	.align		4
.L_3915:
        /*0018*/ 	.byte	0x04, 0x17
        /*001a*/ 	.short	(.L_3917 - .L_3916)
.L_3916:
        /*001c*/ 	.word	0x00000000
        /*0020*/ 	.short	0x0004
        /*0022*/ 	.short	0x001c
        /*0024*/ 	.byte	0x00, 0xf0, 0x11, 0x00


	//----- nvinfo : EIATTR_KPARAM_INFO
	.align		4
.L_3917:
        /*0028*/ 	.byte	0x04, 0x17
        /*002a*/ 	.short	(.L_3919 - .L_3918)
.L_3918:
        /*002c*/ 	.word	0x00000000
        /*0030*/ 	.short	0x0003
        /*0032*/ 	.short	0x0018
        /*0034*/ 	.byte	0x00, 0xf0, 0x11, 0x00


	//----- nvinfo : EIATTR_KPARAM_INFO
	.align		4
.L_3919:
        /*0038*/ 	.byte	0x04, 0x17
        /*003a*/ 	.short	(.L_3921 - .L_3920)
.L_3920:
        /*003c*/ 	.word	0x00000000
        /*0040*/ 	.short	0x0002
        /*0042*/ 	.short	0x0010
        /*0044*/ 	.byte	0x00, 0xf5, 0x21, 0x00


	//----- nvinfo : EIATTR_KPARAM_INFO
	.align		4
.L_3921:
        /*0048*/ 	.byte	0x04, 0x17
        /*004a*/ 	.short	(.L_3923 - .L_3922)
.L_3922:
        /*004c*/ 	.word	0x00000000
        /*0050*/ 	.short	0x0001
        /*0052*/ 	.short	0x0008
        /*0054*/ 	.byte	0x00, 0xf5, 0x21, 0x00


	//----- nvinfo : EIATTR_KPARAM_INFO
	.align		4
.L_3923:
        /*0058*/ 	.byte	0x04, 0x17
        /*005a*/ 	.short	(.L_3925 - .L_3924)
.L_3924:
        /*005c*/ 	.word	0x00000000
        /*0060*/ 	.short	0x0000
        /*0062*/ 	.short	0x0000
        /*0064*/ 	.byte	0x00, 0xf5, 0x21, 0x00


	//----- nvinfo : EIATTR_SPARSE_MMA_MASK
	.align		4
.L_3925:
        /*0068*/ 	.byte	0x03, 0x50
        /*006a*/ 	.short	0x0000


	//----- nvinfo : EIATTR_MAXREG_COUNT
	.align		4
        /*006c*/ 	.byte	0x03, 0x1b
        /*006e*/ 	.short	0x00ff


	//----- nvinfo : EIATTR_MERCURY_ISA_VERSION
	.align		4
        /*0070*/ 	.byte	0x03, 0x5f
        /*0072*/ 	.short	0x0101


	//----- nvinfo : EIATTR_COOP_GROUP_MASK_REGIDS
	.align		4
        /*0074*/ 	.byte	0x04, 0x29
        /*0076*/ 	.short	(.L_3927 - .L_3926)


	//   ....[0]....
.L_3926:
        /*0078*/ 	.word	0xffffffff


	//   ....[1]....
        /*007c*/ 	.word	0xffffffff


	//   ....[2]....
        /*0080*/ 	.word	0x05000009


	//   ....[3]....
        /*0084*/ 	.word	0x05000009


	//----- nvinfo : EIATTR_COOP_GROUP_INSTR_OFFSETS
	.align		4
.L_3927:
        /*0088*/ 	.byte	0x04, 0x28
        /*008a*/ 	.short	(.L_3929 - .L_3928)


	//   ....[0]....
.L_3928:
        /*008c*/ 	.word	0x00000910


	//   ....[1]....
        /*0090*/ 	.word	0x00000920


	//   ....[2]....
        /*0094*/ 	.word	0x00000a90


	//   ....[3]....
        /*0098*/ 	.word	0x00000b20


	//----- nvinfo : EIATTR_VRC_CTA_INIT_COUNT
	.align		4
.L_3929:
        /*009c*/ 	.byte	0x02, 0x4a
	.zero		1
	.zero		1


	//----- nvinfo : EIATTR_EXIT_INSTR_OFFSETS
	.align		4
        /*00a0*/ 	.byte	0x04, 0x1c
        /*00a2*/ 	.short	(.L_3931 - .L_3930)


	//   ....[0]....
.L_3930:
        /*00a4*/ 	.word	0x00000050


	//   ....[1]....
        /*00a8*/ 	.word	0x00000a20


	//----- nvinfo : EIATTR_CRS_STACK_SIZE
	.align		4
.L_3931:
        /*00ac*/ 	.byte	0x04, 0x1e
        /*00ae*/ 	.short	(.L_3933 - .L_3932)
.L_3932:
        /*00b0*/ 	.word	0x00000000


	//----- nvinfo : EIATTR_CBANK_PARAM_SIZE
	.align		4
.L_3933:
        /*00b4*/ 	.byte	0x03, 0x19
        /*00b6*/ 	.short	0x0024


	//----- nvinfo : EIATTR_PARAM_CBANK
	.align		4
        /*00b8*/ 	.byte	0x04, 0x0a
        /*00ba*/ 	.short	(.L_3935 - .L_3934)
	.align		4
.L_3934:
        /*00bc*/ 	.word	index@(.nv.constant0._Z16gpukernelCLMWNr3ILi2ELi4ELi1EEvPdS0_S0_iii)
        /*00c0*/ 	.short	0x0380
        /*00c2*/ 	.short	0x0024


	//----- nvinfo : EIATTR_SW_WAR
	.align		4
.L_3935:
        /*00c4*/ 	.byte	0x04, 0x36
        /*00c6*/ 	.short	(.L_3937 - .L_3936)
.L_3936:
        /*00c8*/ 	.word	0x00000008
.L_3937:


//--------------------- .nv.info._Z16gpukernelCLMWNr3ILi2ELi2ELi2EEvPdS0_S0_iii --------------------------
	.section	.nv.info._Z16gpukernelCLMWNr3ILi2ELi2ELi2EEvPdS0_S0_iii,"",@"SHT_CUDA_INFO"
	.sectionflags	@""
	.align	4


	//----- nvinfo : EIATTR_CUDA_API_VERSION
	.align		4
        /*0000*/ 	.byte	0x04, 0x37
        /*0002*/ 	.short	(.L_3939 - .L_3938)
.L_3938:
        /*0004*/ 	.word	0x00000082


	//----- nvinfo : EIATTR_KPARAM_INFO
	.align		4
.L_3939:
        /*0008*/ 	.byte	0x04, 0x17
        /*000a*/ 	.short	(.L_3941 - .L_3940)
.L_3940:
        /*000c*/ 	.word	0x00000000
        /*0010*/ 	.short	0x0005
        /*0012*/ 	.short	0x0020
        /*0014*/ 	.byte	0x00, 0xf0, 0x11, 0x00


	//----- nvinfo : EIATTR_KPARAM_INFO
	.align		4
.L_3941:
        /*0018*/ 	.byte	0x04, 0x17
        /*001a*/ 	.short	(.L_3943 - .L_3942)
.L_3942:
        /*001c*/ 	.word	0x00000000
        /*0020*/ 	.short	0x0004
        /*0022*/ 	.short	0x001c
        /*0024*/ 	.byte	0x00, 0xf0, 0x11, 0x00


	//----- nvinfo : EIATTR_KPARAM_INFO
	.align		4
.L_3943:
        /*0028*/ 	.byte	0x04, 0x17
        /*002a*/ 	.short	(.L_3945 - .L_3944)
.L_3944:
        /*002c*/ 	.word	0x00000000
        /*0030*/ 	.short	0x0003
        /*0032*/ 	.short	0x0018
        /*0034*/ 	.byte	0x00, 0xf0, 0x11, 0x00


	//----- nvinfo : EIATTR_KPARAM_INFO
	.align		4
.L_3945:
        /*0038*/ 	.byte	0x04, 0x17
        /*003a*/ 	.short	(.L_3947 - .L_3946)
.L_3946:
        /*003c*/ 	.word	0x00000000
        /*0040*/ 	.short	0x0002
        /*0042*/ 	.short	0x0010
        /*0044*/ 	.byte	0x00, 0xf5, 0x21, 0x00


	//----- nvinfo : EIATTR_KPARAM_INFO
	.align		4
.L_3947:
        /*0048*/ 	.byte	0x04, 0x17
        /*004a*/ 	.short	(.L_3949 - .L_3948)
.L_3948:
        /*004c*/ 	.word	0x00000000
        /*0050*/ 	.short	0x0001
        /*0052*/ 	.short	0x0008
        /*0054*/ 	.byte	0x00, 0xf5, 0x21, 0x00


	//----- nvinfo : EIATTR_KPARAM_INFO
	.align		4
.L_3949:
        /*0058*/ 	.byte	0x04, 0x17
        /*005a*/ 	.short	(.L_3951 - .L_3950)
.L_3950:
        /*005c*/ 	.word	0x00000000
        /*0060*/ 	.short	0x0000
        /*0062*/ 	.short	0x0000
        /*0064*/ 	.byte	0x00, 0xf5, 0x21, 0x00


	//----- nvinfo : EIATTR_SPARSE_MMA_MASK
	.align		4
.L_3951:
        /*0068*/ 	.byte	0x03, 0x50
        /*006a*/ 	.short	0x0000


	//----- nvinfo : EIATTR_MAXREG_COUNT
	.align		4
        /*006c*/ 	.byte	0x03, 0x1b
        /*006e*/ 	.short	0x00ff


	//----- nvinfo : EIATTR_MERCURY_ISA_VERSION
	.align		4
        /*0070*/ 	.byte	0x03, 0x5f
        /*0072*/ 	.short	0x0101


	//----- nvinfo : EIATTR_COOP_GROUP_MASK_REGIDS
	.align		4
        /*0074*/ 	.byte	0x04, 0x29
        /*0076*/ 	.short	(.L_3953 - .L_3952)


	//   ....[0]....
.L_3952:
        /*0078*/ 	.word	0xffffffff


	//   ....[1]....
        /*007c*/ 	.word	0xffffffff


	//   ....[2]....
        /*0080*/ 	.word	0x0500000a


	//   ....[3]....
        /*0084*/ 	.word	0x0500000a


	//----- nvinfo : EIATTR_COOP_GROUP_INSTR_OFFSETS
	.align		4
.L_3953:
        /*0088*/ 	.byte	0x04, 0x28
        /*008a*/ 	.short	(.L_3955 - .L_3954)


	//   ....[0]....
.L_3954:
        /*008c*/ 	.word	0x00000940


	//   ....[1]....
        /*0090*/ 	.word	0x00000950


	//   ....[2]....
        /*0094*/ 	.word	0x00000ad0


	//   ....[3]....
        /*0098*/ 	.word	0x00000b60


	//----- nvinfo : EIATTR_VRC_CTA_INIT_COUNT
	.align		4
.L_3955:
        /*009c*/ 	.byte	0x02, 0x4a
	.zero		1
	.zero		1


	//----- nvinfo : EIATTR_EXIT_INSTR_OFFSETS
	.align		4
        /*00a0*/ 	.byte	0x04, 0x1c
        /*00a2*/ 	.short	(.L_3957 - .L_3956)


	//   ....[0]....
.L_3956:
        /*00a4*/ 	.word	0x00000050


	//   ....[1]....
        /*00a8*/ 	.word	0x00000a60


	//----- nvinfo : EIATTR_CRS_STACK_SIZE
	.align		4
.L_3957:
        /*00ac*/ 	.byte	0x04, 0x1e
        /*00ae*/ 	.short	(.L_3959 - .L_3958)
.L_3958:
        /*00b0*/ 	.word	0x00000000


	//----- nvinfo : EIATTR_CBANK_PARAM_SIZE
	.align		4
.L_3959:
        /*00b4*/ 	.byte	0x03, 0x19
        /*00b6*/ 	.short	0x0024


	//----- nvinfo : EIATTR_PARAM_CBANK
	.align		4
        /*00b8*/ 	.byte	0x04, 0x0a
        /*00ba*/ 	.short	(.L_3961 - .L_3960)
	.align		4
.L_3960:
        /*00bc*/ 	.word	index@(.nv.constant0._Z16gpukernelCLMWNr3ILi2ELi2ELi2EEvPdS0_S0_iii)
        /*00c0*/ 	.short	0x0380
        /*00c2*/ 	.short	0x0024


	//----- nvinfo : EIATTR_SW_WAR
	.align		4
.L_3961:
        /*00c4*/ 	.byte	0x04, 0x36
        /*00c6*/ 	.short	(.L_3963 - .L_3962)
.L_3962:
        /*00c8*/ 	.word	0x00000008
.L_3963:


//--------------------- .nv.info._Z16gpukernelCLMWNr3ILi2ELi2ELi1EEvPdS0_S0_iii --------------------------
	.section	.nv.info._Z16gpukernelCLMWNr3ILi2ELi2ELi1EEvPdS0_S0_iii,"",@"SHT_CUDA_INFO"
	.sectionflags	@""
	.align	4


	//----- nvinfo : EIATTR_CUDA_API_VERSION
	.align		4
        /*0000*/ 	.byte	0x04, 0x37
        /*0002*/ 	.short	(.L_3965 - .L_3964)
.L_3964:
        /*0004*/ 	.word	0x00000082


	//----- nvinfo : EIATTR_KPARAM_INFO
	.align		4
.L_3965:
        /*0008*/ 	.byte	0x04, 0x17
        /*000a*/ 	.short	(.L_3967 - .L_3966)
.L_3966:
        /*000c*/ 	.word	0x00000000
        /*0010*/ 	.short	0x0005
        /*0012*/ 	.short	0x0020
        /*0014*/ 	.byte	0x00, 0xf0, 0x11, 0x00


	//----- nvinfo : EIATTR_KPARAM_INFO
	.align		4
.L_3967:
        /*0018*/ 	.byte	0x04, 0x17
        /*001a*/ 	.short	(.L_3969 - .L_3968)
.L_3968:
        /*001c*/ 	.word	0x00000000
        /*0020*/ 	.short	0x0004
        /*0022*/ 	.short	0x001c
        /*0024*/ 	.byte	0x00, 0xf0, 0x11, 0x00


	//----- nvinfo : EIATTR_KPARAM_INFO
	.align		4
.L_3969:
        /*0028*/ 	.byte	0x04, 0x17
        /*002a*/ 	.short	(.L_3971 - .L_3970)
.L_3970:
        /*002c*/ 	.word	0x00000000
        /*0030*/ 	.short	0x0003
        /*0032*/ 	.short	0x0018
        /*0034*/ 	.byte	0x00, 0xf0, 0x11, 0x00


	//----- nvinfo : EIATTR_KPARAM_INFO
	.align		4
.L_3971:
        /*0038*/ 	.byte	0x04, 0x17
        /*003a*/ 	.short	(.L_3973 - .L_3972)
.L_3972:
        /*003c*/ 	.word	0x00000000
        /*0040*/ 	.short	0x0002
        /*0042*/ 	.short	0x0010
        /*0044*/ 	.byte	0x00, 0xf5, 0x21, 0x00


	//----- nvinfo : EIATTR_KPARAM_INFO
	.align		4
.L_3973:
        /*0048*/ 	.byte	0x04, 0x17
        /*004a*/ 	.short	(.L_3975 - .L_3974)
.L_3974:
        /*004c*/ 	.word	0x00000000
        /*0050*/ 	.short	0x0001
        /*0052*/ 	.short	0x0008
        /*0054*/ 	.byte	0x00, 0xf5, 0x21, 0x00


	//----- nvinfo : EIATTR_KPARAM_INFO
	.align		4
.L_3975:
        /*0058*/ 	.byte	0x04, 0x17
        /*005a*/ 	.short	(.L_3977 - .L_3976)
.L_3976:
        /*005c*/ 	.word	0x00000000
        /*0060*/ 	.short	0x0000
        /*0062*/ 	.short	0x0000
        /*0064*/ 	.byte	0x00, 0xf5, 0x21, 0x00


	//----- nvinfo : EIATTR_SPARSE_MMA_MASK
	.align		4
.L_3977:
        /*0068*/ 	.byte	0x03, 0x50
        /*006a*/ 	.short	0x0000


	//----- nvinfo : EIATTR_MAXREG_COUNT
	.align		4
        /*006c*/ 	.byte	0x03, 0x1b
        /*006e*/ 	.short	0x00ff


	//----- nvinfo : EIATTR_MERCURY_ISA_VERSION
	.align		4
        /*0070*/ 	.byte	0x03, 0x5f
        /*0072*/ 	.short	0x0101


	//----- nvinfo : EIATTR_COOP_GROUP_MASK_REGIDS
	.align		4
        /*0074*/ 	.byte	0x04, 0x29
        /*0076*/ 	.short	(.L_3979 - .L_3978)


	//   ....[0]....
.L_3978:
        /*0078*/ 	.word	0xffffffff


	//   ....[1]....
        /*007c*/ 	.word	0xffffffff


	//   ....[2]....
        /*0080*/ 	.word	0x05000009


	//   ....[3]....
        /*0084*/ 	.word	0x05000009


	//----- nvinfo : EIATTR_COOP_GROUP_INSTR_OFFSETS
	.align		4
.L_3979:
        /*0088*/ 	.byte	0x04, 0x28
        /*008a*/ 	.short	(.L_3981 - .L_3980)


	//   ....[0]....
.L_3980:
        /*008c*/ 	.word	0x00000910


	//   ....[1]....
        /*0090*/ 	.word	0x00000920


	//   ....[2]....
        /*0094*/ 	.word	0x00000a90


	//   ....[3]....
        /*0098*/ 	.word	0x00000b20


	//----- nvinfo : EIATTR_VRC_CTA_INIT_COUNT
	.align		4
.L_3981:
        /*009c*/ 	.byte	0x02, 0x4a
	.zero		1
	.zero		1


	//----- nvinfo : EIATTR_EXIT_INSTR_OFFSETS
	.align		4
        /*00a0*/ 	.byte	0x04, 0x1c
        /*00a2*/ 	.short	(.L_3983 - .L_3982)


	//   ....[0]....
.L_3982:
        /*00a4*/ 	.word	0x00000050


	//   ....[1]....
        /*00a8*/ 	.word	0x00000a20


	//----- nvinfo : EIATTR_CRS_STACK_SIZE
	.align		4
.L_3983:
        /*00ac*/ 	.byte	0x04, 0x1e
        /*00ae*/ 	.short	(.L_3985 - .L_3984)
.L_3984:
        /*00b0*/ 	.word	0x00000000


	//----- nvinfo : EIATTR_CBANK_PARAM_SIZE
	.align		4
.L_3985:
        /*00b4*/ 	.byte	0x03, 0x19
        /*00b6*/ 	.short	0x0024


	//----- nvinfo : EIATTR_PARAM_CBANK
	.align		4
        /*00b8*/ 	.byte	0x04, 0x0a
        /*00ba*/ 	.short	(.L_3987 - .L_3986)
	.align		4
.L_3986:
        /*00bc*/ 	.word	index@(.nv.constant0._Z16gpukernelCLMWNr3ILi2ELi2ELi1EEvPdS0_S0_iii)
        /*00c0*/ 	.short	0x0380
        /*00c2*/ 	.short	0x0024


	//----- nvinfo : EIATTR_SW_WAR
	.align		4
.L_3987:
        /*00c4*/ 	.byte	0x04, 0x36
        /*00c6*/ 	.short	(.L_3989 - .L_3988)
.L_3988:
        /*00c8*/ 	.word	0x00000008
.L_3989:


//--------------------- .nv.info._Z16gpukernelCLMWNr3ILi4ELi32ELi32EEvPdS0_S0_iii --------------------------
	.section	.nv.info._Z16gpukernelCLMWNr3ILi4ELi32ELi32EEvPdS0_S0_iii,"",@"SHT_CUDA_INFO"
	.sectionflags	@""
	.align	4


	//----- nvinfo : EIATTR_CUDA_API_VERSION
	.align		4
        /*0000*/ 	.byte	0x04, 0x37
        /*0002*/ 	.short	(.L_3991 - .L_3990)
.L_3990:
        /*0004*/ 	.word	0x00000082


	//----- nvinfo : EIATTR_KPARAM_INFO
	.align		4
.L_3991:
        /*0008*/ 	.byte	0x04, 0x17
        /*000a*/ 	.short	(.L_3993 - .L_3992)
.L_3992:
        /*000c*/ 	.word	0x00000000
        /*0010*/ 	.short	0x0005
        /*0012*/ 	.short	0x0020
        /*0014*/ 	.byte	0x00, 0xf0, 0x11, 0x00


	//----- nvinfo : EIATTR_KPARAM_INFO
	.align		4
.L_3993:
        /*0018*/ 	.byte	0x04, 0x17
        /*001a*/ 	.short	(.L_3995 - .L_3994)
.L_3994:
        /*001c*/ 	.word	0x00000000
        /*0020*/ 	.short	0x0004
        /*0022*/ 	.short	0x001c
        /*0024*/ 	.byte	0x00, 0xf0, 0x11, 0x00


	//----- nvinfo : EIATTR_KPARAM_INFO
	.align		4
.L_3995:
        /*0028*/ 	.byte	0x04, 0x17
        /*002a*/ 	.short	(.L_3997 - .L_3996)
.L_3996:
        /*002c*/ 	.word	0x00000000
        /*0030*/ 	.short	0x0003
        /*0032*/ 	.short	0x0018
        /*0034*/ 	.byte	0x00, 0xf0, 0x11, 0x00


	//----- nvinfo : EIATTR_KPARAM_INFO
	.align		4
.L_3997:
        /*0038*/ 	.byte	0x04, 0x17
        /*003a*/ 	.short	(.L_3999 - .L_3998)
.L_3998:
        /*003c*/ 	.word	0x00000000
        /*0040*/ 	.short	0x0002
        /*0042*/ 	.short	0x0010
        /*0044*/ 	.byte	0x00, 0xf5, 0x21, 0x00


	//----- nvinfo : EIATTR_KPARAM_INFO
	.align		4
.L_3999:
        /*0048*/ 	.byte	0x04, 0x17
        /*004a*/ 	.short	(.L_4001 - .L_4000)
.L_4000:
        /*004c*/ 	.word	0x00000000
        /*0050*/ 	.short	0x0001
        /*0052*/ 	.short	0x0008
        /*0054*/ 	.byte	0x00, 0xf5, 0x21, 0x00


	//----- nvinfo : EIATTR_KPARAM_INFO
	.align		4
.L_4001:
        /*0058*/ 	.byte	0x04, 0x17
        /*005a*/ 	.short	(.L_4003 - .L_4002)
.L_4002:
        /*005c*/ 	.word	0x00000000
        /*0060*/ 	.short	0x0000
        /*0062*/ 	.short	0x0000
        /*0064*/ 	.byte	0x00, 0xf5, 0x21, 0x00


	//----- nvinfo : EIATTR_SPARSE_MMA_MASK
	.align		4
.L_4003:
        /*0068*/ 	.byte	0x03, 0x50
        /*006a*/ 	.short	0x0000


	//----- nvinfo : EIATTR_MAXREG_COUNT
	.align		4
        /*006c*/ 	.byte	0x03, 0x1b
        /*006e*/ 	.short	0x00ff


	//----- nvinfo : EIATTR_MERCURY_ISA_VERSION
	.align		4
        /*0070*/ 	.byte	0x03, 0x5f
        /*0072*/ 	.short	0x0101


	//----- nvinfo : EIATTR_COOP_GROUP_MASK_REGIDS
	.align		4
        /*0074*/ 	.byte	0x04, 0x29
        /*0076*/ 	.short	(.L_4005 - .L_4004)


	//   ....[0]....
.L_4004:
        /*0078*/ 	.word	0xffffffff


	//   ....[1]....
        /*007c*/ 	.word	0xffffffff


	//   ....[2]....
        /*0080*/ 	.word	0xffffffff


	//   ....[3]....
        /*0084*/ 	.word	0xffffffff


	//   ....[4]....
        /*0088*/ 	.word	0x0500000a


	//   ....[5]....
        /*008c*/ 	.word	0x0500000a


	//   ....[6]....
        /*0090*/ 	.word	0x0500000a


	//   ....[7]....
        /*0094*/ 	.word	0x0500000a


	//----- nvinfo : EIATTR_COOP_GROUP_INSTR_OFFSETS
	.align		4
.L_4005:
        /*0098*/ 	.byte	0x04, 0x28
        /*009a*/ 	.short	(.L_4007 - .L_4006)


	//   ....[0]....
.L_4006:
        /*009c*/ 	.word	0x00000940


	//   ....[1]....
        /*00a0*/ 	.word	0x00000950


	//   ....[2]....
        /*00a4*/ 	.word	0x00000970


	//   ....[3]....
        /*00a8*/ 	.word	0x00000980


	//   ....[4]....
        /*00ac*/ 	.word	0x00000b00


	//   ....[5]....
        /*00b0*/ 	.word	0x00000b90


	//   ....[6]....
        /*00b4*/ 	.word	0x00000c00


	//   ....[7]....
        /*00b8*/ 	.word	0x00000c50


	//----- nvinfo : EIATTR_VRC_CTA_INIT_COUNT
	.align		4
.L_4007:
        /*00bc*/ 	.byte	0x02, 0x4a
	.zero		1
	.zero		1


	//----- nvinfo : EIATTR_EXIT_INSTR_OFFSETS
	.align		4
        /*00c0*/ 	.byte	0x04, 0x1c
        /*00c2*/ 	.short	(.L_4009 - .L_4008)


	//   ....[0]....
.L_4008:
        /*00c4*/ 	.word	0x00000050


	//   ....[1]....
        /*00c8*/ 	.word	0x00000a90


	//----- nvinfo : EIATTR_CRS_STACK_SIZE
	.align		4
.L_4009:
        /*00cc*/ 	.byte	0x04, 0x1e
        /*00ce*/ 	.short	(.L_4011 - .L_4010)
.L_4010:
        /*00d0*/ 	.word	0x00000000


	//----- nvinfo : EIATTR_CBANK_PARAM_SIZE
	.align		4
.L_4011:
        /*00d4*/ 	.byte	0x03, 0x19
        /*00d6*/ 	.short	0x0024


	//----- nvinfo : EIATTR_PARAM_CBANK
	.align		4
        /*00d8*/ 	.byte	0x04, 0x0a
        /*00da*/ 	.short	(.L_4013 - .L_4012)
	.align		4
.L_4012:
        /*00dc*/ 	.word	index@(.nv.constant0._Z16gpukernelCLMWNr3ILi4ELi32ELi32EEvPdS0_S0_iii)
        /*00e0*/ 	.short	0x0380
        /*00e2*/ 	.short	0x0024


	//----- nvinfo : EIATTR_SW_WAR
	.align		4
.L_4013:
        /*00e4*/ 	.byte	0x04, 0x36
        /*00e6*/ 	.short	(.L_4015 - .L_4014)
.L_4014:
        /*00e8*/ 	.word	0x00000008
.L_4015:


//--------------------- .nv.info._Z16gpukernelCLMWNr3ILi4ELi32ELi16EEvPdS0_S0_iii --------------------------
	.section	.nv.info._Z16gpukernelCLMWNr3ILi4ELi32ELi16EEvPdS0_S0_iii,"",@"SHT_CUDA_INFO"
	.sectionflags	@""
	.align	4


	//----- nvinfo : EIATTR_CUDA_API_VERSION
	.align		4
        /*0000*/ 	.byte	0x04, 0x37
        /*0002*/ 	.short	(.L_4017 - .L_4016)
.L_4016:
        /*0004*/ 	.word	0x00000082


	//----- nvinfo : EIATTR_KPARAM_INFO
	.align		4
.L_4017:
        /*0008*/ 	.byte	0x04, 0x17
        /*000a*/ 	.short	(.L_4019 - .L_4018)
.L_4018:
        /*000c*/ 	.word	0x00000000
        /*0010*/ 	.short	0x0005
        /*0012*/ 	.short	0x0020
        /*0014*/ 	.byte	0x00, 0xf0, 0x11, 0x00


	//----- nvinfo : EIATTR_KPARAM_INFO
	.align		4
.L_4019:
        /*0018*/ 	.byte	0x04, 0x17
        /*001a*/ 	.short	(.L_4021 - .L_4020)
.L_4020:
        /*001c*/ 	.word	0x00000000
        /*0020*/ 	.short	0x0004
        /*0022*/ 	.short	0x001c
        /*0024*/ 	.byte	0x00, 0xf0, 0x11, 0x00


	//----- nvinfo : EIATTR_KPARAM_INFO
	.align		4
.L_4021:
        /*0028*/ 	.byte	0x04, 0x17
        /*002a*/ 	.short	(.L_4023 - .L_4022)
.L_4022:
        /*002c*/ 	.word	0x00000000
        /*0030*/ 	.short	0x0003
        /*0032*/ 	.short	0x0018
        /*0034*/ 	.byte	0x00, 0xf0, 0x11, 0x00


	//----- nvinfo : EIATTR_KPARAM_INFO
	.align		4
.L_4023:
        /*0038*/ 	.byte	0x04, 0x17
        /*003a*/ 	.short	(.L_4025 - .L_4024)
.L_4024:
        /*003c*/ 	.word	0x00000000
        /*0040*/ 	.short	0x0002
        /*0042*/ 	.short	0x0010
        /*0044*/ 	.byte	0x00, 0xf5, 0x21, 0x00


	//----- nvinfo : EIATTR_KPARAM_INFO
	.align		4
.L_4025:
        /*0048*/ 	.byte	0x04, 0x17
        /*004a*/ 	.short	(.L_4027 - .L_4026)
.L_4026:
        /*004c*/ 	.word	0x00000000
        /*0050*/ 	.short	0x0001
        /*0052*/ 	.short	0x0008
        /*0054*/ 	.byte	0x00, 0xf5, 0x21, 0x00


	//----- nvinfo : EIATTR_KPARAM_INFO
	.align		4
.L_4027:
        /*0058*/ 	.byte	0x04, 0x17
        /*005a*/ 	.short	(.L_4029 - .L_4028)
.L_4028:
        /*005c*/ 	.word	0x00000000
        /*0060*/ 	.short	0x0000
        /*0062*/ 	.short	0x0000
        /*0064*/ 	.byte	0x00, 0xf5, 0x21, 0x00


	//----- nvinfo : EIATTR_SPARSE_MMA_MASK
	.align		4
.L_4029:
        /*0068*/ 	.byte	0x03, 0x50
        /*006a*/ 	.short	0x0000


	//----- nvinfo : EIATTR_MAXREG_COUNT
	.align		4
        /*006c*/ 	.byte	0x03, 0x1b
        /*006e*/ 	.short	0x00ff


	//----- nvinfo : EIATTR_MERCURY_ISA_VERSION
	.align		4
        /*0070*/ 	.byte	0x03, 0x5f
        /*0072*/ 	.short	0x0101


	//----- nvinfo : EIATTR_COOP_GROUP_MASK_REGIDS
	.align		4
        /*0074*/ 	.byte	0x04, 0x29
        /*0076*/ 	.short	(.L_4031 - .L_4030)


	//   ....[0]....
.L_4030:
        /*0078*/ 	.word	0xffffffff


	//   ....[1]....
        /*007c*/ 	.word	0xffffffff


	//   ....[2]....
        /*0080*/ 	.word	0xffffffff


	//   ....[3]....
        /*0084*/ 	.word	0xffffffff


	//   ....[4]....
        /*0088*/ 	.word	0x0500000a


	//   ....[5]....
        /*008c*/ 	.word	0x0500000a


	//   ....[6]....
        /*0090*/ 	.word	0x0500000a


	//   ....[7]....
        /*0094*/ 	.word	0x0500000a


	//----- nvinfo : EIATTR_COOP_GROUP_INSTR_OFFSETS
	.align		4
.L_4031:
        /*0098*/ 	.byte	0x04, 0x28
        /*009a*/ 	.short	(.L_4033 - .L_4032)


	//   ....[0]....
.L_4032:
        /*009c*/ 	.word	0x00000940


	//   ....[1]....
        /*00a0*/ 	.word	0x00000950


	//   ....[2]....
        /*00a4*/ 	.word	0x00000970


	//   ....[3]....
        /*00a8*/ 	.word	0x00000980


	//   ....[4]....
        /*00ac*/ 	.word	0x00000b00


	//   ....[5]....
        /*00b0*/ 	.word	0x00000b90


	//   ....[6]....
        /*00b4*/ 	.word	0x00000c00


	//   ....[7]....
        /*00b8*/ 	.word	0x00000c50


	//----- nvinfo : EIATTR_VRC_CTA_INIT_COUNT
	.align		4
.L_4033:
        /*00bc*/ 	.byte	0x02, 0x4a
	.zero		1
	.zero		1


	//----- nvinfo : EIATTR_EXIT_INSTR_OFFSETS
	.align		4
        /*00c0*/ 	.byte	0x04, 0x1c
        /*00c2*/ 	.short	(.L_4035 - .L_4034)


	//   ....[0]....
.L_4034:
        /*00c4*/ 	.word	0x00000050


	//   ....[1]....
        /*00c8*/ 	.word	0x00000a90


	//----- nvinfo : EIATTR_CRS_STACK_SIZE
	.align		4
.L_4035:
        /*00cc*/ 	.byte	0x04, 0x1e
        /*00ce*/ 	.short	(.L_4037 - .L_4036)
.L_4036:
        /*00d0*/ 	.word	0x00000000


	//----- nvinfo : EIATTR_CBANK_PARAM_SIZE
	.align		4
.L_4037:
        /*00d4*/ 	.byte	0x03, 0x19
        /*00d6*/ 	.short	0x0024


	//----- nvinfo : EIATTR_PARAM_CBANK
	.align		4
        /*00d8*/ 	.byte	0x04, 0x0a
        /*00da*/ 	.short	(.L_4039 - .L_4038)
	.align		4
.L_4038:
        /*00dc*/ 	.word	index@(.nv.constant0._Z16gpukernelCLMWNr3ILi4ELi32ELi16EEvPdS0_S0_iii)
        /*00e0*/ 	.short	0x0380
        /*00e2*/ 	.short	0x0024


	//----- nvinfo : EIATTR_SW_WAR
	.align		4
.L_4039:
        /*00e4*/ 	.byte	0x04, 0x36
        /*00e6*/ 	.short	(.L_4041 - .L_4040)
.L_4040:
        /*00e8*/ 	.word	0x00000008
.L_4041:


//--------------------- .nv.info._Z16gpukernelCLMWNr3ILi4ELi32ELi8EEvPdS0_S0_iii --------------------------
	.section	.nv.info._Z16gpukernelCLMWNr3ILi4ELi32ELi8EEvPdS0_S0_iii,"",@"SHT_CUDA_INFO"
	.sectionflags	@""
	.align	4


	//----- nvinfo : EIATTR_CUDA_API_VERSION
	.align		4
        /*0000*/ 	.byte	0x04, 0x37
        /*0002*/ 	.short	(.L_4043 - .L_4042)
.L_4042:
        /*0004*/ 	.word	0x00000082


	//----- nvinfo : EIATTR_KPARAM_INFO
	.align		4
.L_4043:
        /*0008*/ 	.byte	0x04, 0x17
        /*000a*/ 	.short	(.L_4045 - .L_4044)
.L_4044:
        /*000c*/ 	.word	0x00000000
        /*0010*/ 	.short	0x0005
        /*0012*/ 	.short	0x0020
        /*0014*/ 	.byte	0x00, 0xf0, 0x11, 0x00


	//----- nvinfo : EIATTR_KPARAM_INFO
	.align		4
.L_4045:
        /*0018*/ 	.byte	0x04, 0x17
        /*001a*/ 	.short	(.L_4047 - .L_4046)
.L_4046:
        /*001c*/ 	.word	0x00000000
        /*0020*/ 	.short	0x0004
        /*0022*/ 	.short	0x001c
        /*0024*/ 	.byte	0x00, 0xf0, 0x11, 0x00


	//----- nvinfo : EIATTR_KPARAM_INFO
	.align		4
.L_4047:
        /*0028*/ 	.byte	0x04, 0x17
        /*002a*/ 	.short	(.L_4049 - .L_4048)
.L_4048:
        /*002c*/ 	.word	0x00000000
        /*0030*/ 	.short	0x0003
        /*0032*/ 	.short	0x0018
        /*0034*/ 	.byte	0x00, 0xf0, 0x11, 0x00


	//----- nvinfo : EIATTR_KPARAM_INFO
	.align		4
.L_4049:
        /*0038*/ 	.byte	0x04, 0x17
        /*003a*/ 	.short	(.L_4051 - .L_4050)
.L_4050:
        /*003c*/ 	.word	0x00000000
        /*0040*/ 	.short	0x0002
        /*0042*/ 	.short	0x0010
        /*0044*/ 	.byte	0x00, 0xf5, 0x21, 0x00


	//----- nvinfo : EIATTR_KPARAM_INFO
	.align		4
.L_4051:
        /*0048*/ 	.byte	0x04, 0x17
        /*004a*/ 	.short	(.L_4053 - .L_4052)
.L_4052:
        /*004c*/ 	.word	0x00000000
        /*0050*/ 	.short	0x0001
        /*0052*/ 	.short	0x0008
        /*0054*/ 	.byte	0x00, 0xf5, 0x21, 0x00


	//----- nvinfo : EIATTR_KPARAM_INFO
	.align		4
.L_4053:
        /*0058*/ 	.byte	0x04, 0x17
        /*005a*/ 	.short	(.L_4055 - .L_4054)
.L_4054:
        /*005c*/ 	.word	0x00000000
        /*0060*/ 	.short	0x0000
        /*0062*/ 	.short	0x0000
        /*0064*/ 	.byte	0x00, 0xf5, 0x21, 0x00


	//----- nvinfo : EIATTR_SPARSE_MMA_MASK
	.align		4
.L_4055:
        /*0068*/ 	.byte	0x03, 0x50
        /*006a*/ 	.short	0x0000


	//----- nvinfo : EIATTR_MAXREG_COUNT
	.align		4
        /*006c*/ 	.byte	0x03, 0x1b
        /*006e*/ 	.short	0x00ff


	//----- nvinfo : EIATTR_MERCURY_ISA_VERSION
	.align		4
        /*0070*/ 	.byte	0x03, 0x5f
        /*0072*/ 	.short	0x0101


	//----- nvinfo : EIATTR_COOP_GROUP_MASK_REGIDS
	.align		4
        /*0074*/ 	.byte	0x04, 0x29
        /*0076*/ 	.short	(.L_4057 - .L_4056)


	//   ....[0]....
.L_4056:
        /*0078*/ 	.word	0xffffffff


	//   ....[1]....
        /*007c*/ 	.word	0xffffffff


	//   ....[2]....
        /*0080*/ 	.word	0xffffffff


	//   ....[3]....
        /*0084*/ 	.word	0xffffffff


	//   ....[4]....
        /*0088*/ 	.word	0x0500000a


	//   ....[5]....
        /*008c*/ 	.word	0x0500000a


	//   ....[6]....
        /*0090*/ 	.word	0x0500000a


	//   ....[7]....
        /*0094*/ 	.word	0x0500000a


	//----- nvinfo : EIATTR_COOP_GROUP_INSTR_OFFSETS
	.align		4
.L_4057:
        /*0098*/ 	.byte	0x04, 0x28
        /*009a*/ 	.short	(.L_4059 - .L_4058)


	//   ....[0]....
.L_4058:
        /*009c*/ 	.word	0x00000940


	//   ....[1]....
        /*00a0*/ 	.word	0x00000950


	//   ....[2]....
        /*00a4*/ 	.word	0x00000970


	//   ....[3]....
        /*00a8*/ 	.word	0x00000980


	//   ....[4]....
        /*00ac*/ 	.word	0x00000b00


	//   ....[5]....
        /*00b0*/ 	.word	0x00000b90


	//   ....[6]....
        /*00b4*/ 	.word	0x00000c00


	//   ....[7]....
        /*00b8*/ 	.word	0x00000c50


	//----- nvinfo : EIATTR_VRC_CTA_INIT_COUNT
	.align		4
.L_4059:
        /*00bc*/ 	.byte	0x02, 0x4a
	.zero		1
	.zero		1


	//----- nvinfo : EIATTR_EXIT_INSTR_OFFSETS
	.align		4
        /*00c0*/ 	.byte	0x04, 0x1c
        /*00c2*/ 	.short	(.L_4061 - .L_4060)


	//   ....[0]....
.L_4060:
        /*00c4*/ 	.word	0x00000050


	//   ....[1]....
        /*00c8*/ 	.word	0x00000a90


	//----- nvinfo : EIATTR_CRS_STACK_SIZE
	.align		4
.L_4061:
        /*00cc*/ 	.byte	0x04, 0x1e
        /*00ce*/ 	.short	(.L_4063 - .L_4062)
.L_4062:
        /*00d0*/ 	.word	0x00000000


	//----- nvinfo : EIATTR_CBANK_PARAM_SIZE
	.align		4
.L_4063:
        /*00d4*/ 	.byte	0x03, 0x19
        /*00d6*/ 	.short	0x0024


	//----- nvinfo : EIATTR_PARAM_CBANK
	.align		4
        /*00d8*/ 	.byte	0x04, 0x0a
        /*00da*/ 	.short	(.L_4065 - .L_4064)
	.align		4
.L_4064:
        /*00dc*/ 	.word	index@(.nv.constant0._Z16gpukernelCLMWNr3ILi4ELi32ELi8EEvPdS0_S0_iii)
        /*00e0*/ 	.short	0x0380
        /*00e2*/ 	.short	0x0024


	//----- nvinfo : EIATTR_SW_WAR
	.align		4
.L_4065:
        /*00e4*/ 	.byte	0x04, 0x36
        /*00e6*/ 	.short	(.L_4067 - .L_4066)
.L_4066:
        /*00e8*/ 	.word	0x00000008
.L_4067:


//--------------------- .nv.info._Z16gpukernelCLMWNr3ILi4ELi32ELi4EEvPdS0_S0_iii --------------------------
	.section	.nv.info._Z16gpukernelCLMWNr3ILi4ELi32ELi4EEvPdS0_S0_iii,"",@"SHT_CUDA_INFO"
	.sectionflags	@""
	.align	4


	//----- nvinfo : EIATTR_CUDA_API_VERSION
	.align		4
        /*0000*/ 	.byte	0x04, 0x37
        /*0002*/ 	.short	(.L_4069 - .L_4068)
.L_4068:
        /*0004*/ 	.word	0x00000082


	//----- nvinfo : EIATTR_KPARAM_INFO
	.align		4
.L_4069:
        /*0008*/ 	.byte	0x04, 0x17
        /*000a*/ 	.short	(.L_4071 - .L_4070)
.L_4070:
        /*000c*/ 	.word	0x00000000
        /*0010*/ 	.short	0x0005
        /*0012*/ 	.short	0x0020
        /*0014*/ 	.byte	0x00, 0xf0, 0x11, 0x00


	//----- nvinfo : EIATTR_KPARAM_INFO
	.align		4
.L_4071:
        /*0018*/ 	.byte	0x04, 0x17
        /*001a*/ 	.short	(.L_4073 - .L_4072)
.L_4072:
        /*001c*/ 	.word	0x00000000
        /*0020*/ 	.short	0x0004
        /*0022*/ 	.short	0x001c
        /*0024*/ 	.byte	0x00, 0xf0, 0x11, 0x00


	//----- nvinfo : EIATTR_KPARAM_INFO
	.align		4
.L_4073:
        /*0028*/ 	.byte	0x04, 0x17
        /*002a*/ 	.short	(.L_4075 - .L_4074)
.L_4074:
        /*002c*/ 	.word	0x00000000
        /*0030*/ 	.short	0x0003
        /*0032*/ 	.short	0x0018
        /*0034*/ 	.byte	0x00, 0xf0, 0x11, 0x00


	//----- nvinfo : EIATTR_KPARAM_INFO
	.align		4
.L_4075:
        /*0038*/ 	.byte	0x04, 0x17
        /*003a*/ 	.short	(.L_4077 - .L_4076)
.L_4076:
        /*003c*/ 	.word	0x00000000
        /*0040*/ 	.short	0x0002
        /*0042*/ 	.short	0x0010
        /*0044*/ 	.byte	0x00, 0xf5, 0x21, 0x00


	//----- nvinfo : EIATTR_KPARAM_INFO
	.align		4
.L_4077:
        /*0048*/ 	.byte	0x04, 0x17
        /*004a*/ 	.short	(.L_4079 - .L_4078)
.L_4078:
        /*004c*/ 	.word	0x00000000
        /*0050*/ 	.short	0x0001
        /*0052*/ 	.short	0x0008
        /*0054*/ 	.byte	0x00, 0xf5, 0x21, 0x00


	//----- nvinfo : EIATTR_KPARAM_INFO
	.align		4
.L_4079:
        /*0058*/ 	.byte	0x04, 0x17
        /*005a*/ 	.short	(.L_4081 - .L_4080)
.L_4080:
        /*005c*/ 	.word	0x00000000
        /*0060*/ 	.short	0x0000
        /*0062*/ 	.short	0x0000
        /*0064*/ 	.byte	0x00, 0xf5, 0x21, 0x00


	//----- nvinfo : EIATTR_SPARSE_MMA_MASK
	.align		4
.L_4081:
        /*0068*/ 	.byte	0x03, 0x50
        /*006a*/ 	.short	0x0000


	//----- nvinfo : EIATTR_MAXREG_COUNT
	.align		4
        /*006c*/ 	.byte	0x03, 0x1b
        /*006e*/ 	.short	0x00ff


	//----- nvinfo : EIATTR_MERCURY_ISA_VERSION
	.align		4
        /*0070*/ 	.byte	0x03, 0x5f
        /*0072*/ 	.short	0x0101


	//----- nvinfo : EIATTR_COOP_GROUP_MASK_REGIDS
	.align		4
        /*0074*/ 	.byte	0x04, 0x29
        /*0076*/ 	.short	(.L_4083 - .L_4082)


	//   ....[0]....
.L_4082:
        /*0078*/ 	.word	0xffffffff


	//   ....[1]....
        /*007c*/ 	.word	0xffffffff


	//   ....[2]....
        /*0080*/ 	.word	0xffffffff


	//   ....[3]....
        /*0084*/ 	.word	0xffffffff


	//   ....[4]....
        /*0088*/ 	.word	0x0500000a


	//   ....[5]....
        /*008c*/ 	.word	0x0500000a


	//   ....[6]....
        /*0090*/ 	.word	0x0500000a


	//   ....[7]....
        /*0094*/ 	.word	0x0500000a


	//----- nvinfo : EIATTR_COOP_GROUP_INSTR_OFFSETS
	.align		4
.L_4083:
        /*0098*/ 	.byte	0x04, 0x28
        /*009a*/ 	.short	(.L_4085 - .L_4084)


	//   ....[0]....
.L_4084:
        /*009c*/ 	.word	0x00000940


	//   ....[1]....
        /*00a0*/ 	.word	0x00000950


	//   ....[2]....
        /*00a4*/ 	.word	0x00000970


	//   ....[3]....
        /*00a8*/ 	.word	0x00000980


	//   ....[4]....
        /*00ac*/ 	.word	0x00000b00


	//   ....[5]....
        /*00b0*/ 	.word	0x00000b90


	//   ....[6]....
        /*00b4*/ 	.word	0x00000c00


	//   ....[7]....
        /*00b8*/ 	.word	0x00000c50


	//----- nvinfo : EIATTR_VRC_CTA_INIT_COUNT
	.align		4
.L_4085:
        /*00bc*/ 	.byte	0x02, 0x4a
	.zero		1
	.zero		1


	//----- nvinfo : EIATTR_EXIT_INSTR_OFFSETS
	.align		4
        /*00c0*/ 	.byte	0x04, 0x1c
        /*00c2*/ 	.short	(.L_4087 - .L_4086)


	//   ....[0]....
.L_4086:
        /*00c4*/ 	.word	0x00000050


	//   ....[1]....
        /*00c8*/ 	.word	0x00000a90


	//----- nvinfo : EIATTR_CRS_STACK_SIZE
	.align		4
.L_4087:
        /*00cc*/ 	.byte	0x04, 0x1e
        /*00ce*/ 	.short	(.L_4089 - .L_4088)
.L_4088:
        /*00d0*/ 	.word	0x00000000


	//----- nvinfo : EIATTR_CBANK_PARAM_SIZE
	.align		4
.L_4089:
        /*00d4*/ 	.byte	0x03, 0x19
        /*00d6*/ 	.short	0x0024


	//----- nvinfo : EIATTR_PARAM_CBANK
	.align		4
        /*00d8*/ 	.byte	0x04, 0x0a
        /*00da*/ 	.short	(.L_4091 - .L_4090)
	.align		4
.L_4090:
        /*00dc*/ 	.word	index@(.nv.constant0._Z16gpukernelCLMWNr3ILi4ELi32ELi4EEvPdS0_S0_iii)
        /*00e0*/ 	.short	0x0380
        /*00e2*/ 	.short	0x0024


	//----- nvinfo : EIATTR_SW_WAR
	.align		4
.L_4091:
        /*00e4*/ 	.byte	0x04, 0x36
        /*00e6*/ 	.short	(.L_4093 - .L_4092)
.L_4092:
        /*00e8*/ 	.word	0x00000008
.L_4093:


//--------------------- .nv.info._Z16gpukernelCLMWNr3ILi4ELi32ELi2EEvPdS0_S0_iii --------------------------
	.section	.nv.info._Z16gpukernelCLMWNr3ILi4ELi32ELi2EEvPdS0_S0_iii,"",@"SHT_CUDA_INFO"
	.sectionflags	@""
	.align	4


	//----- nvinfo : EIATTR_CUDA_API_VERSION
	.align		4
        /*0000*/ 	.byte	0x04, 0x37
        /*0002*/ 	.short	(.L_4095 - .L_4094)
.L_4094:
        /*0004*/ 	.word	0x00000082


	//----- nvinfo : EIATTR_KPARAM_INFO
	.align		4
.L_4095:
        /*0008*/ 	.byte	0x04, 0x17
        /*000a*/ 	.short	(.L_4097 - .L_4096)
.L_4096:
        /*000c*/ 	.word	0x00000000
        /*0010*/ 	.short	0x0005
        /*0012*/ 	.short	0x0020
        /*0014*/ 	.byte	0x00, 0xf0, 0x11, 0x00


	//----- nvinfo : EIATTR_KPARAM_INFO
	.align		4
.L_4097:
        /*0018*/ 	.byte	0x04, 0x17
        /*001a*/ 	.short	(.L_4099 - .L_4098)
.L_4098:
        /*001c*/ 	.word	0x00000000
        /*0020*/ 	.short	0x0004
        /*0022*/ 	.short	0x001c
        /*0024*/ 	.byte	0x00, 0xf0, 0x11, 0x00


	//----- nvinfo : EIATTR_KPARAM_INFO
	.align		4
.L_4099:
        /*0028*/ 	.byte	0x04, 0x17
        /*002a*/ 	.short	(.L_4101 - .L_4100)
.L_4100:
        /*002c*/ 	.word	0x00000000
        /*0030*/ 	.short	0x0003
        /*0032*/ 	.short	0x0018
        /*0034*/ 	.byte	0x00, 0xf0, 0x11, 0x00


	//----- nvinfo : EIATTR_KPARAM_INFO
	.align		4
.L_4101:
        /*0038*/ 	.byte	0x04, 0x17
        /*003a*/ 	.short	(.L_4103 - .L_4102)
.L_4102:
        /*003c*/ 	.word	0x00000000
        /*0040*/ 	.short	0x0002
        /*0042*/ 	.short	0x0010
        /*0044*/ 	.byte	0x00, 0xf5, 0x21, 0x00


	//----- nvinfo : EIATTR_KPARAM_INFO
	.align		4
.L_4103:
        /*0048*/ 	.byte	0x04, 0x17
        /*004a*/ 	.short	(.L_4105 - .L_4104)
.L_4104:
        /*004c*/ 	.word	0x00000000
        /*0050*/ 	.short	0x0001
        /*0052*/ 	.short	0x0008
        /*0054*/ 	.byte	0x00, 0xf5, 0x21, 0x00


	//----- nvinfo : EIATTR_KPARAM_INFO
	.align		4
.L_4105:
        /*0058*/ 	.byte	0x04, 0x17
        /*005a*/ 	.short	(.L_4107 - .L_4106)
.L_4106:
        /*005c*/ 	.word	0x00000000
        /*0060*/ 	.short	0x0000
        /*0062*/ 	.short	0x0000
        /*0064*/ 	.byte	0x00, 0xf5, 0x21, 0x00


	//----- nvinfo : EIATTR_SPARSE_MMA_MASK
	.align		4
.L_4107:
        /*0068*/ 	.byte	0x03, 0x50
        /*006a*/ 	.short	0x0000


	//----- nvinfo : EIATTR_MAXREG_COUNT
	.align		4
        /*006c*/ 	.byte	0x03, 0x1b
        /*006e*/ 	.short	0x00ff


	//----- nvinfo : EIATTR_MERCURY_ISA_VERSION
	.align		4
        /*0070*/ 	.byte	0x03, 0x5f
        /*0072*/ 	.short	0x0101


	//----- nvinfo : EIATTR_COOP_GROUP_MASK_REGIDS
	.align		4
        /*0074*/ 	.byte	0x04, 0x29
        /*0076*/ 	.short	(.L_4109 - .L_4108)


	//   ....[0]....
.L_4108:
        /*0078*/ 	.word	0xffffffff


	//   ....[1]....
        /*007c*/ 	.word	0xffffffff


	//   ....[2]....
        /*0080*/ 	.word	0xffffffff


	//   ....[3]....
        /*0084*/ 	.word	0xffffffff


	//   ....[4]....
        /*0088*/ 	.word	0x0500000a


	//   ....[5]....
        /*008c*/ 	.word	0x0500000a


	//   ....[6]....
        /*0090*/ 	.word	0x0500000a


	//   ....[7]....
        /*0094*/ 	.word	0x0500000a


	//----- nvinfo : EIATTR_COOP_GROUP_INSTR_OFFSETS
	.align		4
.L_4109:
        /*0098*/ 	.byte	0x04, 0x28
        /*009a*/ 	.short	(.L_4111 - .L_4110)


	//   ....[0]....
.L_4110:
        /*009c*/ 	.word	0x00000940


	//   ....[1]....
        /*00a0*/ 	.word	0x00000950


	//   ....[2]....
        /*00a4*/ 	.word	0x00000970


	//   ....[3]....
        /*00a8*/ 	.word	0x00000980


	//   ....[4]....
        /*00ac*/ 	.word	0x00000b00


	//   ....[5]....
        /*00b0*/ 	.word	0x00000b90


	//   ....[6]....
        /*00b4*/ 	.word	0x00000c00


	//   ....[7]....
        /*00b8*/ 	.word	0x00000c50


	//----- nvinfo : EIATTR_VRC_CTA_INIT_COUNT
	.align		4
.L_4111:
        /*00bc*/ 	.byte	0x02, 0x4a
	.zero		1
	.zero		1


	//----- nvinfo : EIATTR_EXIT_INSTR_OFFSETS
	.align		4
        /*00c0*/ 	.byte	0x04, 0x1c
        /*00c2*/ 	.short	(.L_4113 - .L_4112)


	//   ....[0]....
.L_4112:
        /*00c4*/ 	.word	0x00000050


	//   ....[1]....
        /*00c8*/ 	.word	0x00000a90


	//----- nvinfo : EIATTR_CRS_STACK_SIZE
	.align		4
.L_4113:
        /*00cc*/ 	.byte	0x04, 0x1e
        /*00ce*/ 	.short	(.L_4115 - .L_4114)
.L_4114:
        /*00d0*/ 	.word	0x00000000


	//----- nvinfo : EIATTR_CBANK_PARAM_SIZE
	.align		4
.L_4115:
        /*00d4*/ 	.byte	0x03, 0x19
        /*00d6*/ 	.short	0x0024


	//----- nvinfo : EIATTR_PARAM_CBANK
	.align		4
        /*00d8*/ 	.byte	0x04, 0x0a
        /*00da*/ 	.short	(.L_4117 - .L_4116)
	.align		4
.L_4116:
        /*00dc*/ 	.word	index@(.nv.constant0._Z16gpukernelCLMWNr3ILi4ELi32ELi2EEvPdS0_S0_iii)
        /*00e0*/ 	.short	0x0380
        /*00e2*/ 	.short	0x0024


	//----- nvinfo : EIATTR_SW_WAR
	.align		4
.L_4117:
        /*00e4*/ 	.byte	0x04, 0x36
        /*00e6*/ 	.short	(.L_4119 - .L_4118)
.L_4118:
        /*00e8*/ 	.word	0x00000008
.L_4119:


//--------------------- .nv.info._Z16gpukernelCLMWNr3ILi4ELi32ELi1EEvPdS0_S0_iii --------------------------
	.section	.nv.info._Z16gpukernelCLMWNr3ILi4ELi32ELi1EEvPdS0_S0_iii,"",@"SHT_CUDA_INFO"
	.sectionflags	@""
	.align	4


	//----- nvinfo : EIATTR_CUDA_API_VERSION
	.align		4
        /*0000*/ 	.byte	0x04, 0x37
        /*0002*/ 	.short	(.L_4121 - .L_4120)
.L_4120:
        /*0004*/ 	.word	0x00000082


	//----- nvinfo : EIATTR_KPARAM_INFO
	.align		4
.L_4121:
        /*0008*/ 	.byte	0x04, 0x17
        /*000a*/ 	.short	(.L_4123 - .L_4122)
.L_4122:
        /*000c*/ 	.word	0x00000000
        /*0010*/ 	.short	0x0005
        /*0012*/ 	.short	0x0020
        /*0014*/ 	.byte	0x00, 0xf0, 0x11, 0x00


	//----- nvinfo : EIATTR_KPARAM_INFO
	.align		4
.L_4123:
        /*0018*/ 	.byte	0x04, 0x17
        /*001a*/ 	.short	(.L_4125 - .L_4124)
.L_4124:
        /*001c*/ 	.word	0x00000000
        /*0020*/ 	.short	0x0004
        /*0022*/ 	.short	0x001c
        /*0024*/ 	.byte	0x00, 0xf0, 0x11, 0x00


	//----- nvinfo : EIATTR_KPARAM_INFO
	.align		4
.L_4125:
        /*0028*/ 	.byte	0x04, 0x17
        /*002a*/ 	.short	(.L_4127 - .L_4126)
.L_4126:
        /*002c*/ 	.word	0x00000000
        /*0030*/ 	.short	0x0003
        /*0032*/ 	.short	0x0018
        /*0034*/ 	.byte	0x00, 0xf0, 0x11, 0x00


	//----- nvinfo : EIATTR_KPARAM_INFO
	.align		4
.L_4127:
        /*0038*/ 	.byte	0x04, 0x17
        /*003a*/ 	.short	(.L_4129 - .L_4128)
.L_4128:
        /*003c*/ 	.word	0x00000000
        /*0040*/ 	.short	0x0002
        /*0042*/ 	.short	0x0010
        /*0044*/ 	.byte	0x00, 0xf5, 0x21, 0x00


	//----- nvinfo : EIATTR_KPARAM_INFO
	.align		4
.L_4129:
        /*0048*/ 	.byte	0x04, 0x17
        /*004a*/ 	.short	(.L_4131 - .L_4130)
.L_4130:
        /*004c*/ 	.word	0x00000000
        /*0050*/ 	.short	0x0001
        /*0052*/ 	.short	0x0008
        /*0054*/ 	.byte	0x00, 0xf5, 0x21, 0x00


	//----- nvinfo : EIATTR_KPARAM_INFO
	.align		4
.L_4131:
        /*0058*/ 	.byte	0x04, 0x17
        /*005a*/ 	.short	(.L_4133 - .L_4132)
.L_4132:
        /*005c*/ 	.word	0x00000000
        /*0060*/ 	.short	0x0000
        /*0062*/ 	.short	0x0000
        /*0064*/ 	.byte	0x00, 0xf5, 0x21, 0x00


	//----- nvinfo : EIATTR_SPARSE_MMA_MASK
	.align		4
.L_4133:
        /*0068*/ 	.byte	0x03, 0x50
        /*006a*/ 	.short	0x0000


	//----- nvinfo : EIATTR_MAXREG_COUNT
	.align		4
        /*006c*/ 	.byte	0x03, 0x1b
        /*006e*/ 	.short	0x00ff


	//----- nvinfo : EIATTR_MERCURY_ISA_VERSION
	.align		4
        /*0070*/ 	.byte	0x03, 0x5f
        /*0072*/ 	.short	0x0101


	//----- nvinfo : EIATTR_COOP_GROUP_MASK_REGIDS
	.align		4
        /*0074*/ 	.byte	0x04, 0x29
        /*0076*/ 	.short	(.L_4135 - .L_4134)


	//   ....[0]....
.L_4134:
        /*0078*/ 	.word	0xffffffff


	//   ....[1]....
        /*007c*/ 	.word	0xffffffff


	//   ....[2]....
        /*0080*/ 	.word	0xffffffff


	//   ....[3]....
        /*0084*/ 	.word	0xffffffff


	//   ....[4]....
        /*0088*/ 	.word	0x05000009


	//   ....[5]....
        /*008c*/ 	.word	0x05000009


	//   ....[6]....
        /*0090*/ 	.word	0x05000009


	//   ....[7]....
        /*0094*/ 	.word	0x05000009


	//----- nvinfo : EIATTR_COOP_GROUP_INSTR_OFFSETS
	.align		4
.L_4135:
        /*0098*/ 	.byte	0x04, 0x28
        /*009a*/ 	.short	(.L_4137 - .L_4136)


	//   ....[0]....
.L_4136:
        /*009c*/ 	.word	0x00000910


	//   ....[1]....
        /*00a0*/ 	.word	0x00000920


	//   ....[2]....
        /*00a4*/ 	.word	0x00000940


	//   ....[3]....
        /*00a8*/ 	.word	0x00000950


	//   ....[4]....
        /*00ac*/ 	.word	0x00000ac0


	//   ....[5]....
        /*00b0*/ 	.word	0x00000b50


	//   ....[6]....
        /*00b4*/ 	.word	0x00000bc0


	//   ....[7]....
        /*00b8*/ 	.word	0x00000c10


	//----- nvinfo : EIATTR_VRC_CTA_INIT_COUNT
	.align		4
.L_4137:
        /*00bc*/ 	.byte	0x02, 0x4a
	.zero		1
	.zero		1


	//----- nvinfo : EIATTR_EXIT_INSTR_OFFSETS
	.align		4
        /*00c0*/ 	.byte	0x04, 0x1c
        /*00c2*/ 	.short	(.L_4139 - .L_4138)


	//   ....[0]....
.L_4138:
        /*00c4*/ 	.word	0x00000050


	//   ....[1]....
        /*00c8*/ 	.word	0x00000a50


	//----- nvinfo : EIATTR_CRS_STACK_SIZE
	.align		4
.L_4139:
        /*00cc*/ 	.byte	0x04, 0x1e
        /*00ce*/ 	.short	(.L_4141 - .L_4140)
.L_4140:
        /*00d0*/ 	.word	0x00000000


	//----- nvinfo : EIATTR_CBANK_PARAM_SIZE
	.align		4
.L_4141:
        /*00d4*/ 	.byte	0x03, 0x19
        /*00d6*/ 	.short	0x0024


	//----- nvinfo : EIATTR_PARAM_CBANK
	.align		4
        /*00d8*/ 	.byte	0x04, 0x0a
        /*00da*/ 	.short	(.L_4143 - .L_4142)
	.align		4
.L_4142:
        /*00dc*/ 	.word	index@(.nv.constant0._Z16gpukernelCLMWNr3ILi4ELi32ELi1EEvPdS0_S0_iii)
        /*00e0*/ 	.short	0x0380
        /*00e2*/ 	.short	0x0024


	//----- nvinfo : EIATTR_SW_WAR
	.align		4
.L_4143:
        /*00e4*/ 	.byte	0x04, 0x36
        /*00e6*/ 	.short	(.L_4145 - .L_4144)
.L_4144:
        /*00e8*/ 	.word	0x00000008
.L_4145:


//--------------------- .nv.info._Z16gpukernelCLMWNr3ILi4ELi16ELi16EEvPdS0_S0_iii --------------------------
	.section	.nv.info._Z16gpukernelCLMWNr3ILi4ELi16ELi16EEvPdS0_S0_iii,"",@"SHT_CUDA_INFO"
	.sectionflags	@""
	.align	4


	//----- nvinfo : EIATTR_CUDA_API_VERSION
	.align		4
        /*0000*/ 	.byte	0x04, 0x37
        /*0002*/ 	.short	(.L_4147 - .L_4146)
.L_4146:
        /*0004*/ 	.word	0x00000082


	//----- nvinfo : EIATTR_KPARAM_INFO
	.align		4
.L_4147:
        /*0008*/ 	.byte	0x04, 0x17
        /*000a*/ 	.short	(.L_4149 - .L_4148)
.L_4148:
        /*000c*/ 	.word	0x00000000
        /*0010*/ 	.short	0x0005
        /*0012*/ 	.short	0x0020
        /*0014*/ 	.byte	0x00, 0xf0, 0x11, 0x00


	//----- nvinfo : EIATTR_KPARAM_INFO
	.align		4
.L_4149:
        /*0018*/ 	.byte	0x04, 0x17
        /*001a*/ 	.short	(.L_4151 - .L_4150)
.L_4150:
        /*001c*/ 	.word	0x00000000
        /*0020*/ 	.short	0x0004
        /*0022*/ 	.short	0x001c
        /*0024*/ 	.byte	0x00, 0xf0, 0x11, 0x00


	//----- nvinfo : EIATTR_KPARAM_INFO
	.align		4
.L_4151:
        /*0028*/ 	.byte	0x04, 0x17
        /*002a*/ 	.short	(.L_4153 - .L_4152)
.L_4152:
        /*002c*/ 	.word	0x00000000
        /*0030*/ 	.short	0x0003
        /*0032*/ 	.short	0x0018
        /*0034*/ 	.byte	0x00, 0xf0, 0x11, 0x00


	//----- nvinfo : EIATTR_KPARAM_INFO
	.align		4
.L_4153:
        /*0038*/ 	.byte	0x04, 0x17
        /*003a*/ 	.short	(.L_4155 - .L_4154)
.L_4154:
        /*003c*/ 	.word	0x00000000
        /*0040*/ 	.short	0x0002
        /*0042*/ 	.short	0x0010
        /*0044*/ 	.byte	0x00, 0xf5, 0x21, 0x00


	//----- nvinfo : EIATTR_KPARAM_INFO
	.align		4
.L_4155:
        /*0048*/ 	.byte	0x04, 0x17
        /*004a*/ 	.short	(.L_4157 - .L_4156)
.L_4156:
        /*004c*/ 	.word	0x00000000
        /*0050*/ 	.short	0x0001
        /*0052*/ 	.short	0x0008
        /*0054*/ 	.byte	0x00, 0xf5, 0x21, 0x00


	//----- nvinfo : EIATTR_KPARAM_INFO
	.align		4
.L_4157:
        /*0058*/ 	.byte	0x04, 0x17
        /*005a*/ 	.short	(.L_4159 - .L_4158)
.L_4158:
        /*005c*/ 	.word	0x00000000
        /*0060*/ 	.short	0x0000
        /*0062*/ 	.short	0x0000
        /*0064*/ 	.byte	0x00, 0xf5, 0x21, 0x00


	//----- nvinfo : EIATTR_SPARSE_MMA_MASK
	.align		4
.L_4159:
        /*0068*/ 	.byte	0x03, 0x50
        /*006a*/ 	.short	0x0000


	//----- nvinfo : EIATTR_MAXREG_COUNT
	.align		4
        /*006c*/ 	.byte	0x03, 0x1b
        /*006e*/ 	.short	0x00ff


	//----- nvinfo : EIATTR_MERCURY_ISA_VERSION
	.align		4
        /*0070*/ 	.byte	0x03, 0x5f
        /*0072*/ 	.short	0x0101


	//----- nvinfo : EIATTR_COOP_GROUP_MASK_REGIDS
	.align		4
        /*0074*/ 	.byte	0x04, 0x29
        /*0076*/ 	.short	(.L_4161 - .L_4160)


	//   ....[0]....
.L_4160:
        /*0078*/ 	.word	0xffffffff


	//   ....[1]....
        /*007c*/ 	.word	0xffffffff


	//   ....[2]....
        /*0080*/ 	.word	0xffffffff


	//   ....[3]....
        /*0084*/ 	.word	0xffffffff


	//   ....[4]....
        /*0088*/ 	.word	0x0500000a


	//   ....[5]....
        /*008c*/ 	.word	0x0500000a


	//   ....[6]....
        /*0090*/ 	.word	0x0500000a


	//   ....[7]....
        /*0094*/ 	.word	0x0500000a


	//----- nvinfo : EIATTR_COOP_GROUP_INSTR_OFFSETS
	.align		4
.L_4161:
        /*0098*/ 	.byte	0x04, 0x28
        /*009a*/ 	.short	(.L_4163 - .L_4162)


	//   ....[0]....
.L_4162:
        /*009c*/ 	.word	0x00000940


	//   ....[1]....
        /*00a0*/ 	.word	0x00000950


	//   ....[2]....
        /*00a4*/ 	.word	0x00000970


	//   ....[3]....
        /*00a8*/ 	.word	0x00000980


	//   ....[4]....
        /*00ac*/ 	.word	0x00000b00


	//   ....[5]....
        /*00b0*/ 	.word	0x00000b90


	//   ....[6]....
        /*00b4*/ 	.word	0x00000c00


	//   ....[7]....
        /*00b8*/ 	.word	0x00000c50


	//----- nvinfo : EIATTR_VRC_CTA_INIT_COUNT
	.align		4
.L_4163:
        /*00bc*/ 	.byte	0x02, 0x4a
	.zero		1
	.zero		1


	//----- nvinfo : EIATTR_EXIT_INSTR_OFFSETS
	.align		4
        /*00c0*/ 	.byte	0x04, 0x1c
        /*00c2*/ 	.short	(.L_4165 - .L_4164)


	//   ....[0]....
.L_4164:
        /*00c4*/ 	.word	0x00000050


	//   ....[1]....
        /*00c8*/ 	.word	0x00000a90


	//----- nvinfo : EIATTR_CRS_STACK_SIZE
	.align		4
.L_4165:
        /*00cc*/ 	.byte	0x04, 0x1e
        /*00ce*/ 	.short	(.L_4167 - .L_4166)
.L_4166:
        /*00d0*/ 	.word	0x00000000


	//----- nvinfo : EIATTR_CBANK_PARAM_SIZE
	.align		4
.L_4167:
        /*00d4*/ 	.byte	0x03, 0x19
        /*00d6*/ 	.short	0x0024


	//----- nvinfo : EIATTR_PARAM_CBANK
	.align		4
        /*00d8*/ 	.byte	0x04, 0x0a
        /*00da*/ 	.short	(.L_4169 - .L_4168)
	.align		4
.L_4168:
        /*00dc*/ 	.word	index@(.nv.constant0._Z16gpukernelCLMWNr3ILi4ELi16ELi16EEvPdS0_S0_iii)
        /*00e0*/ 	.short	0x0380
        /*00e2*/ 	.short	0x0024


	//----- nvinfo : EIATTR_SW_WAR
	.align		4
.L_4169:
        /*00e4*/ 	.byte	0x04, 0x36
        /*00e6*/ 	.short	(.L_4171 - .L_4170)
.L_4170:
        /*00e8*/ 	.word	0x00000008
.L_4171:


//--------------------- .nv.info._Z16gpukernelCLMWNr3ILi4ELi16ELi8EEvPdS0_S0_iii --------------------------
	.section	.nv.info._Z16gpukernelCLMWNr3ILi4ELi16ELi8EEvPdS0_S0_iii,"",@"SHT_CUDA_INFO"
	.sectionflags	@""
	.align	4


	//----- nvinfo : EIATTR_CUDA_API_VERSION
	.align		4
        /*0000*/ 	.byte	0x04, 0x37
        /*0002*/ 	.short	(.L_4173 - .L_4172)
.L_4172:
        /*0004*/ 	.word	0x00000082


	//----- nvinfo : EIATTR_KPARAM_INFO
	.align		4
.L_4173:
        /*0008*/ 	.byte	0x04, 0x17
        /*000a*/ 	.short	(.L_4175 - .L_4174)
.L_4174:
        /*000c*/ 	.word	0x00000000
        /*0010*/ 	.short	0x0005
        /*0012*/ 	.short	0x0020
        /*0014*/ 	.byte	0x00, 0xf0, 0x11, 0x00


	//----- nvinfo : EIATTR_KPARAM_INFO
	.align		4
.L_4175:
        /*0018*/ 	.byte	0x04, 0x17
        /*001a*/ 	.short	(.L_4177 - .L_4176)
.L_4176:
        /*001c*/ 	.word	0x00000000
        /*0020*/ 	.short	0x0004
        /*0022*/ 	.short	0x001c
        /*0024*/ 	.byte	0x00, 0xf0, 0x11, 0x00


	//----- nvinfo : EIATTR_KPARAM_INFO
	.align		4
.L_4177:
        /*0028*/ 	.byte	0x04, 0x17
        /*002a*/ 	.short	(.L_4179 - .L_4178)
.L_4178:
        /*002c*/ 	.word	0x00000000
        /*0030*/ 	.short	0x0003
        /*0032*/ 	.short	0x0018
        /*0034*/ 	.byte	0x00, 0xf0, 0x11, 0x00


	//----- nvinfo : EIATTR_KPARAM_INFO
	.align		4
.L_4179:
        /*0038*/ 	.byte	0x04, 0x17
        /*003a*/ 	.short	(.L_4181 - .L_4180)
.L_4180:
        /*003c*/ 	.word	0x00000000
        /*0040*/ 	.short	0x0002
        /*0042*/ 	.short	0x0010
        /*0044*/ 	.byte	0x00, 0xf5, 0x21, 0x00


	//----- nvinfo : EIATTR_KPARAM_INFO
	.align		4
.L_4181:
        /*0048*/ 	.byte	0x04, 0x17
        /*004a*/ 	.short	(.L_4183 - .L_4182)
.L_4182:
        /*004c*/ 	.word	0x00000000
        /*0050*/ 	.short	0x0001
        /*0052*/ 	.short	0x0008
        /*0054*/ 	.byte	0x00, 0xf5, 0x21, 0x00


	//----- nvinfo : EIATTR_KPARAM_INFO
	.align		4
.L_4183:
        /*0058*/ 	.byte	0x04, 0x17
        /*005a*/ 	.short	(.L_4185 - .L_4184)
.L_4184:
        /*005c*/ 	.word	0x00000000
        /*0060*/ 	.short	0x0000
        /*0062*/ 	.short	0x0000
        /*0064*/ 	.byte	0x00, 0xf5, 0x21, 0x00


	//----- nvinfo : EIATTR_SPARSE_MMA_MASK
	.align		4
.L_4185:
        /*0068*/ 	.byte	0x03, 0x50
        /*006a*/ 	.short	0x0000


	//----- nvinfo : EIATTR_MAXREG_COUNT
	.align		4
        /*006c*/ 	.byte	0x03, 0x1b
        /*006e*/ 	.short	0x00ff


	//----- nvinfo : EIATTR_MERCURY_ISA_VERSION
	.align		4
        /*0070*/ 	.byte	0x03, 0x5f
        /*0072*/ 	.short	0x0101


	//----- nvinfo : EIATTR_COOP_GROUP_MASK_REGIDS
	.align		4
        /*0074*/ 	.byte	0x04, 0x29
        /*0076*/ 	.short	(.L_4187 - .L_4186)


	//   ....[0]....
.L_4186:
        /*0078*/ 	.word	0xffffffff


	//   ....[1]....
        /*007c*/ 	.word	0xffffffff


	//   ....[2]....
        /*0080*/ 	.word	0xffffffff


	//   ....[3]....
        /*0084*/ 	.word	0xffffffff


	//   ....[4]....
        /*0088*/ 	.word	0x0500000a


	//   ....[5]....
        /*008c*/ 	.word	0x0500000a


	//   ....[6]....
        /*0090*/ 	.word	0x0500000a


	//   ....[7]....
        /*0094*/ 	.word	0x0500000a


	//----- nvinfo : EIATTR_COOP_GROUP_INSTR_OFFSETS
	.align		4
.L_4187:
        /*0098*/ 	.byte	0x04, 0x28
        /*009a*/ 	.short	(.L_4189 - .L_4188)


	//   ....[0]....
.L_4188:
        /*009c*/ 	.word	0x00000940


	//   ....[1]....
        /*00a0*/ 	.word	0x00000950


	//   ....[2]....
        /*00a4*/ 	.word	0x00000970


	//   ....[3]....
        /*00a8*/ 	.word	0x00000980


	//   ....[4]....
        /*00ac*/ 	.word	0x00000b00


	//   ....[5]....
        /*00b0*/ 	.word	0x00000b90


	//   ....[6]....
        /*00b4*/ 	.word	0x00000c00


	//   ....[7]....
        /*00b8*/ 	.word	0x00000c50


	//----- nvinfo : EIATTR_VRC_CTA_INIT_COUNT
	.align		4
.L_4189:
        /*00bc*/ 	.byte	0x02, 0x4a
	.zero		1
	.zero		1


	//----- nvinfo : EIATTR_EXIT_INSTR_OFFSETS
	.align		4
        /*00c0*/ 	.byte	0x04, 0x1c
        /*00c2*/ 	.short	(.L_4191 - .L_4190)


	//   ....[0]....
.L_4190:
        /*00c4*/ 	.word	0x00000050


	//   ....[1]....
        /*00c8*/ 	.word	0x00000a90


	//----- nvinfo : EIATTR_CRS_STACK_SIZE
	.align		4
.L_4191:
        /*00cc*/ 	.byte	0x04, 0x1e
        /*00ce*/ 	.short	(.L_4193 - .L_4192)
.L_4192:
        /*00d0*/ 	.word	0x00000000


	//----- nvinfo : EIATTR_CBANK_PARAM_SIZE
	.align		4
.L_4193:
        /*00d4*/ 	.byte	0x03, 0x19
        /*00d6*/ 	.short	0x0024


	//----- nvinfo : EIATTR_PARAM_CBANK
	.align		4
        /*00d8*/ 	.byte	0x04, 0x0a
        /*00da*/ 	.short	(.L_4195 - .L_4194)
	.align		4
.L_4194:
        /*00dc*/ 	.word	index@(.nv.constant0._Z16gpukernelCLMWNr3ILi4ELi16ELi8EEvPdS0_S0_iii)
        /*00e0*/ 	.short	0x0380
        /*00e2*/ 	.short	0x0024


	//----- nvinfo : EIATTR_SW_WAR
	.align		4
.L_4195:
        /*00e4*/ 	.byte	0x04, 0x36
        /*00e6*/ 	.short	(.L_4197 - .L_4196)
.L_4196:
        /*00e8*/ 	.word	0x00000008
.L_4197:


//--------------------- .nv.info._Z16gpukernelCLMWNr3ILi4ELi16ELi4EEvPdS0_S0_iii --------------------------
	.section	.nv.info._Z16gpukernelCLMWNr3ILi4ELi16ELi4EEvPdS0_S0_iii,"",@"SHT_CUDA_INFO"
	.sectionflags	@""
	.align	4


	//----- nvinfo : EIATTR_CUDA_API_VERSION
	.align		4
        /*0000*/ 	.byte	0x04, 0x37
        /*0002*/ 	.short	(.L_4199 - .L_4198)
.L_4198:
        /*0004*/ 	.word	0x00000082


	//----- nvinfo : EIATTR_KPARAM_INFO
	.align		4
.L_4199:
        /*0008*/ 	.byte	0x04, 0x17
        /*000a*/ 	.short	(.L_4201 - .L_4200)
.L_4200:
        /*000c*/ 	.word	0x00000000
        /*0010*/ 	.short	0x0005
        /*0012*/ 	.short	0x0020
        /*0014*/ 	.byte	0x00, 0xf0, 0x11, 0x00


	//----- nvinfo : EIATTR_KPARAM_INFO
	.align		4
.L_4201:
        /*0018*/ 	.byte	0x04, 0x17
        /*001a*/ 	.short	(.L_4203 - .L_4202)
.L_4202:
        /*001c*/ 	.word	0x00000000
        /*0020*/ 	.short	0x0004
        /*0022*/ 	.short	0x001c
        /*0024*/ 	.byte	0x00, 0xf0, 0x11, 0x00


	//----- nvinfo : EIATTR_KPARAM_INFO
	.align		4
.L_4203:
        /*0028*/ 	.byte	0x04, 0x17
        /*002a*/ 	.short	(.L_4205 - .L_4204)
.L_4204:
        /*002c*/ 	.word	0x00000000
        /*0030*/ 	.short	0x0003
        /*0032*/ 	.short	0x0018
        /*0034*/ 	.byte	0x00, 0xf0, 0x11, 0x00


	//----- nvinfo : EIATTR_KPARAM_INFO
	.align		4
.L_4205:
        /*0038*/ 	.byte	0x04, 0x17
        /*003a*/ 	.short	(.L_4207 - .L_4206)
.L_4206:
        /*003c*/ 	.word	0x00000000
        /*0040*/ 	.short	0x0002
        /*0042*/ 	.short	0x0010
        /*0044*/ 	.byte	0x00, 0xf5, 0x21, 0x00


	//----- nvinfo : EIATTR_KPARAM_INFO
	.align		4
.L_4207:
        /*0048*/ 	.byte	0x04, 0x17
        /*004a*/ 	.short	(.L_4209 - .L_4208)
.L_4208:
        /*004c*/ 	.word	0x00000000
        /*0050*/ 	.short	0x0001
        /*0052*/ 	.short	0x0008
        /*0054*/ 	.byte	0x00, 0xf5, 0x21, 0x00


	//----- nvinfo : EIATTR_KPARAM_INFO
	.align		4
.L_4209:
        /*0058*/ 	.byte	0x04, 0x17
        /*005a*/ 	.short	(.L_4211 - .L_4210)
.L_4210:
        /*005c*/ 	.word	0x00000000
        /*0060*/ 	.short	0x0000
        /*0062*/ 	.short	0x0000
        /*0064*/ 	.byte	0x00, 0xf5, 0x21, 0x00


	//----- nvinfo : EIATTR_SPARSE_MMA_MASK
	.align		4
.L_4211:
        /*0068*/ 	.byte	0x03, 0x50
        /*006a*/ 	.short	0x0000


	//----- nvinfo : EIATTR_MAXREG_COUNT
	.align		4
        /*006c*/ 	.byte	0x03, 0x1b
        /*006e*/ 	.short	0x00ff


	//----- nvinfo : EIATTR_MERCURY_ISA_VERSION
	.align		4
        /*0070*/ 	.byte	0x03, 0x5f
        /*0072*/ 	.short	0x0101


	//----- nvinfo : EIATTR_COOP_GROUP_MASK_REGIDS
	.align		4
        /*0074*/ 	.byte	0x04, 0x29
        /*0076*/ 	.short	(.L_4213 - .L_4212)


	//   ....[0]....
.L_4212:
        /*0078*/ 	.word	0xffffffff


	//   ....[1]....
        /*007c*/ 	.word	0xffffffff


	//   ....[2]....
        /*0080*/ 	.word	0xffffffff


	//   ....[3]....
        /*0084*/ 	.word	0xffffffff


	//   ....[4]....
        /*0088*/ 	.word	0x0500000a


	//   ....[5]....
        /*008c*/ 	.word	0x0500000a


	//   ....[6]....
        /*0090*/ 	.word	0x0500000a


	//   ....[7]....
        /*0094*/ 	.word	0x0500000a


	//----- nvinfo : EIATTR_COOP_GROUP_INSTR_OFFSETS
	.align		4
.L_4213:
        /*0098*/ 	.byte	0x04, 0x28
        /*009a*/ 	.short	(.L_4215 - .L_4214)


	//   ....[0]....
.L_4214:
        /*009c*/ 	.word	0x00000940


	//   ....[1]....
        /*00a0*/ 	.word	0x00000950


	//   ....[2]....
        /*00a4*/ 	.word	0x00000970


	//   ....[3]....
        /*00a8*/ 	.word	0x00000980


	//   ....[4]....
        /*00ac*/ 	.word	0x00000b00


	//   ....[5]....
        /*00b0*/ 	.word	0x00000b90


	//   ....[6]....
        /*00b4*/ 	.word	0x00000c00


	//   ....[7]....
        /*00b8*/ 	.word	0x00000c50


	//----- nvinfo : EIATTR_VRC_CTA_INIT_COUNT
	.align		4
.L_4215:
        /*00bc*/ 	.byte	0x02, 0x4a
	.zero		1
	.zero		1


	//----- nvinfo : EIATTR_EXIT_INSTR_OFFSETS
	.align		4
        /*00c0*/ 	.byte	0x04, 0x1c
        /*00c2*/ 	.short	(.L_4217 - .L_4216)


	//   ....[0]....
.L_4216:
        /*00c4*/ 	.word	0x00000050


	//   ....[1]....
        /*00c8*/ 	.word	0x00000a90


	//----- nvinfo : EIATTR_CRS_STACK_SIZE
	.align		4
.L_4217:
        /*00cc*/ 	.byte	0x04, 0x1e
        /*00ce*/ 	.short	(.L_4219 - .L_4218)
.L_4218:
        /*00d0*/ 	.word	0x00000000


	//----- nvinfo : EIATTR_CBANK_PARAM_SIZE
	.align		4
.L_4219:
        /*00d4*/ 	.byte	0x03, 0x19
        /*00d6*/ 	.short	0x0024


	//----- nvinfo : EIATTR_PARAM_CBANK
	.align		4
        /*00d8*/ 	.byte	0x04, 0x0a
        /*00da*/ 	.short	(.L_4221 - .L_4220)
	.align		4
.L_4220:
        /*00dc*/ 	.word	index@(.nv.constant0._Z16gpukernelCLMWNr3ILi4ELi16ELi4EEvPdS0_S0_iii)
        /*00e0*/ 	.short	0x0380
        /*00e2*/ 	.short	0x0024


	//----- nvinfo : EIATTR_SW_WAR
	.align		4
.L_4221:
        /*00e4*/ 	.byte	0x04, 0x36
        /*00e6*/ 	.short	(.L_4223 - .L_4222)
.L_4222:
        /*00e8*/ 	.word	0x00000008
.L_4223:


//--------------------- .nv.info._Z16gpukernelCLMWNr3ILi4ELi16ELi2EEvPdS0_S0_iii --------------------------
	.section	.nv.info._Z16gpukernelCLMWNr3ILi4ELi16ELi2EEvPdS0_S0_iii,"",@"SHT_CUDA_INFO"
	.sectionflags	@""
	.align	4


	//----- nvinfo : EIATTR_CUDA_API_VERSION
	.align		4
        /*0000*/ 	.byte	0x04, 0x37
        /*0002*/ 	.short	(.L_4225 - .L_4224)
.L_4224:
        /*0004*/ 	.word	0x00000082


	//----- nvinfo : EIATTR_KPARAM_INFO
	.align		4
.L_4225:
        /*0008*/ 	.byte	0x04, 0x17
        /*000a*/ 	.short	(.L_4227 - .L_4226)
.L_4226:
        /*000c*/ 	.word	0x00000000
        /*0010*/ 	.short	0x0005
        /*0012*/ 	.short	0x0020
        /*0014*/ 	.byte	0x00, 0xf0, 0x11, 0x00


	//----- nvinfo : EIATTR_KPARAM_INFO
	.align		4
.L_4227:
        /*0018*/ 	.byte	0x04, 0x17
        /*001a*/ 	.short	(.L_4229 - .L_4228)
.L_4228:
        /*001c*/ 	.word	0x00000000
        /*0020*/ 	.short	0x0004
        /*0022*/ 	.short	0x001c
        /*0024*/ 	.byte	0x00, 0xf0, 0x11, 0x00


	//----- nvinfo : EIATTR_KPARAM_INFO
	.align		4
.L_4229:
        /*0028*/ 	.byte	0x04, 0x17
        /*002a*/ 	.short	(.L_4231 - .L_4230)
.L_4230:
        /*002c*/ 	.word	0x00000000
        /*0030*/ 	.short	0x0003
        /*0032*/ 	.short	0x0018
        /*0034*/ 	.byte	0x00, 0xf0, 0x11, 0x00


	//----- nvinfo : EIATTR_KPARAM_INFO
	.align		4
.L_4231:
        /*0038*/ 	.byte	0x04, 0x17
        /*003a*/ 	.short	(.L_4233 - .L_4232)
.L_4232:
        /*003c*/ 	.word	0x00000000
        /*0040*/ 	.short	0x0002
        /*0042*/ 	.short	0x0010
        /*0044*/ 	.byte	0x00, 0xf5, 0x21, 0x00


	//----- nvinfo : EIATTR_KPARAM_INFO
	.align		4
.L_4233:
        /*0048*/ 	.byte	0x04, 0x17
        /*004a*/ 	.short	(.L_4235 - .L_4234)
.L_4234:
        /*004c*/ 	.word	0x00000000
        /*0050*/ 	.short	0x0001
        /*0052*/ 	.short	0x0008
        /*0054*/ 	.byte	0x00, 0xf5, 0x21, 0x00


	//----- nvinfo : EIATTR_KPARAM_INFO
	.align		4
.L_4235:
        /*0058*/ 	.byte	0x04, 0x17
        /*005a*/ 	.short	(.L_4237 - .L_4236)
.L_4236:
        /*005c*/ 	.word	0x00000000
        /*0060*/ 	.short	0x0000
        /*0062*/ 	.short	0x0000
        /*0064*/ 	.byte	0x00, 0xf5, 0x21, 0x00


	//----- nvinfo : EIATTR_SPARSE_MMA_MASK
	.align		4
.L_4237:
        /*0068*/ 	.byte	0x03, 0x50
        /*006a*/ 	.short	0x0000


	//----- nvinfo : EIATTR_MAXREG_COUNT
	.align		4
        /*006c*/ 	.byte	0x03, 0x1b
        /*006e*/ 	.short	0x00ff


	//----- nvinfo : EIATTR_MERCURY_ISA_VERSION
	.align		4
        /*0070*/ 	.byte	0x03, 0x5f
        /*0072*/ 	.short	0x0101


	//----- nvinfo : EIATTR_COOP_GROUP_MASK_REGIDS
	.align		4
        /*0074*/ 	.byte	0x04, 0x29
        /*0076*/ 	.short	(.L_4239 - .L_4238)


	//   ....[0]....
.L_4238:
        /*0078*/ 	.word	0xffffffff


	//   ....[1]....
        /*007c*/ 	.word	0xffffffff


	//   ....[2]....
        /*0080*/ 	.word	0xffffffff


	//   ....[3]....
        /*0084*/ 	.word	0xffffffff


	//   ....[4]....
        /*0088*/ 	.word	0x0500000a


	//   ....[5]....
        /*008c*/ 	.word	0x0500000a


	//   ....[6]....
        /*0090*/ 	.word	0x0500000a


	//   ....[7]....
        /*0094*/ 	.word	0x0500000a


	//----- nvinfo : EIATTR_COOP_GROUP_INSTR_OFFSETS
	.align		4
.L_4239:
        /*0098*/ 	.byte	0x04, 0x28
        /*009a*/ 	.short	(.L_4241 - .L_4240)


	//   ....[0]....
.L_4240:
        /*009c*/ 	.word	0x00000940


	//   ....[1]....
        /*00a0*/ 	.word	0x00000950


	//   ....[2]....
        /*00a4*/ 	.word	0x00000970


	//   ....[3]....
        /*00a8*/ 	.word	0x00000980


	//   ....[4]....
        /*00ac*/ 	.word	0x00000b00


	//   ....[5]....
        /*00b0*/ 	.word	0x00000b90


	//   ....[6]....
        /*00b4*/ 	.word	0x00000c00


	//   ....[7]....
        /*00b8*/ 	.word	0x00000c50


	//----- nvinfo : EIATTR_VRC_CTA_INIT_COUNT
	.align		4
.L_4241:
        /*00bc*/ 	.byte	0x02, 0x4a
	.zero		1
	.zero		1


	//----- nvinfo : EIATTR_EXIT_INSTR_OFFSETS
	.align		4
        /*00c0*/ 	.byte	0x04, 0x1c
        /*00c2*/ 	.short	(.L_4243 - .L_4242)


	//   ....[0]....
.L_4242:
        /*00c4*/ 	.word	0x00000050


	//   ....[1]....
        /*00c8*/ 	.word	0x00000a90


	//----- nvinfo : EIATTR_CRS_STACK_SIZE
	.align		4
.L_4243:
        /*00cc*/ 	.byte	0x04, 0x1e
        /*00ce*/ 	.short	(.L_4245 - .L_4244)
.L_4244:
        /*00d0*/ 	.word	0x00000000


	//----- nvinfo : EIATTR_CBANK_PARAM_SIZE
	.align		4
.L_4245:
        /*00d4*/ 	.byte	0x03, 0x19
        /*00d6*/ 	.short	0x0024


	//----- nvinfo : EIATTR_PARAM_CBANK
	.align		4
        /*00d8*/ 	.byte	0x04, 0x0a
        /*00da*/ 	.short	(.L_4247 - .L_4246)
	.align		4
.L_4246:
        /*00dc*/ 	.word	index@(.nv.constant0._Z16gpukernelCLMWNr3ILi4ELi16ELi2EEvPdS0_S0_iii)
        /*00e0*/ 	.short	0x0380
        /*00e2*/ 	.short	0x0024


	//----- nvinfo : EIATTR_SW_WAR
	.align		4
.L_4247:
        /*00e4*/ 	.byte	0x04, 0x36
        /*00e6*/ 	.short	(.L_4249 - .L_4248)
.L_4248:
        /*00e8*/ 	.word	0x00000008
.L_4249:


//--------------------- .nv.info._Z16gpukernelCLMWNr3ILi4ELi16ELi1EEvPdS0_S0_iii --------------------------
	.section	.nv.info._Z16gpukernelCLMWNr3ILi4ELi16ELi1EEvPdS0_S0_iii,"",@"SHT_CUDA_INFO"
	.sectionflags	@""
	.align	4


	//----- nvinfo : EIATTR_CUDA_API_VERSION
	.align		4
        /*0000*/ 	.byte	0x04, 0x37
        /*0002*/ 	.short	(.L_4251 - .L_4250)
.L_4250:
        /*0004*/ 	.word	0x00000082


	//----- nvinfo : EIATTR_KPARAM_INFO
	.align		4
.L_4251:
        /*0008*/ 	.byte	0x04, 0x17
        /*000a*/ 	.short	(.L_4253 - .L_4252)
.L_4252:
        /*000c*/ 	.word	0x00000000
        /*0010*/ 	.short	0x0005
        /*0012*/ 	.short	0x0020
        /*0014*/ 	.byte	0x00, 0xf0, 0x11, 0x00


	//----- nvinfo : EIATTR_KPARAM_INFO
	.align		4
.L_4253:
        /*0018*/ 	.byte	0x04, 0x17
        /*001a*/ 	.short	(.L_4255 - .L_4254)
.L_4254:
        /*001c*/ 	.word	0x00000000
        /*0020*/ 	.short	0x0004
        /*0022*/ 	.short	0x001c
        /*0024*/ 	.byte	0x00, 0xf0, 0x11, 0x00


	//----- nvinfo : EIATTR_KPARAM_INFO
	.align		4
.L_4255:
        /*0028*/ 	.byte	0x04, 0x17
        /*002a*/ 	.short	(.L_4257 - .L_4256)
.L_4256:
        /*002c*/ 	.word	0x00000000
        /*0030*/ 	.short	0x0003
        /*0032*/ 	.short	0x0018
        /*0034*/ 	.byte	0x00, 0xf0, 0x11, 0x00


	//----- nvinfo : EIATTR_KPARAM_INFO
	.align		4
.L_4257:
        /*0038*/ 	.byte	0x04, 0x17
        /*003a*/ 	.short	(.L_4259 - .L_4258)
.L_4258:
        /*003c*/ 	.word	0x00000000
        /*0040*/ 	.short	0x0002
        /*0042*/ 	.short	0x0010
        /*0044*/ 	.byte	0x00, 0xf5, 0x21, 0x00


	//----- nvinfo : EIATTR_KPARAM_INFO
	.align		4
.L_4259:
        /*0048*/ 	.byte	0x04, 0x17
        /*004a*/ 	.short	(.L_4261 - .L_4260)
.L_4260:
        /*004c*/ 	.word	0x00000000
        /*0050*/ 	.short	0x0001
        /*0052*/ 	.short	0x0008
        /*0054*/ 	.byte	0x00, 0xf5, 0x21, 0x00


	//----- nvinfo : EIATTR_KPARAM_INFO
	.align		4
.L_4261:
        /*0058*/ 	.byte	0x04, 0x17
        /*005a*/ 	.short	(.L_4263 - .L_4262)
.L_4262:
        /*005c*/ 	.word	0x00000000
        /*0060*/ 	.short	0x0000
        /*0062*/ 	.short	0x0000
        /*0064*/ 	.byte	0x00, 0xf5, 0x21, 0x00


	//----- nvinfo : EIATTR_SPARSE_MMA_MASK
	.align		4
.L_4263:
        /*0068*/ 	.byte	0x03, 0x50
        /*006a*/ 	.short	0x0000


	//----- nvinfo : EIATTR_MAXREG_COUNT
	.align		4
        /*006c*/ 	.byte	0x03, 0x1b
        /*006e*/ 	.short	0x00ff


	//----- nvinfo : EIATTR_MERCURY_ISA_VERSION
	.align		4
        /*0070*/ 	.byte	0x03, 0x5f
        /*0072*/ 	.short	0x0101


	//----- nvinfo : EIATTR_COOP_GROUP_MASK_REGIDS
	.align		4
        /*0074*/ 	.byte	0x04, 0x29
        /*0076*/ 	.short	(.L_4265 - .L_4264)


	//   ....[0]....
.L_4264:
        /*0078*/ 	.word	0xffffffff


	//   ....[1]....
        /*007c*/ 	.word	0xffffffff


	//   ....[2]....
        /*0080*/ 	.word	0xffffffff


	//   ....[3]....
        /*0084*/ 	.word	0xffffffff


	//   ....[4]....
        /*0088*/ 	.word	0x05000009


	//   ....[5]....
        /*008c*/ 	.word	0x05000009


	//   ....[6]....
        /*0090*/ 	.word	0x05000009


	//   ....[7]....
        /*0094*/ 	.word	0x05000009


	//----- nvinfo : EIATTR_COOP_GROUP_INSTR_OFFSETS
	.align		4
.L_4265:
        /*0098*/ 	.byte	0x04, 0x28
        /*009a*/ 	.short	(.L_4267 - .L_4266)


	//   ....[0]....
.L_4266:
        /*009c*/ 	.word	0x00000910


	//   ....[1]....
        /*00a0*/ 	.word	0x00000920


	//   ....[2]....
        /*00a4*/ 	.word	0x00000940


	//   ....[3]....
        /*00a8*/ 	.word	0x00000950


	//   ....[4]....
        /*00ac*/ 	.word	0x00000ac0


	//   ....[5]....
        /*00b0*/ 	.word	0x00000b50


	//   ....[6]....
        /*00b4*/ 	.word	0x00000bc0


	//   ....[7]....
        /*00b8*/ 	.word	0x00000c10


	//----- nvinfo : EIATTR_VRC_CTA_INIT_COUNT
	.align		4
.L_4267:
        /*00bc*/ 	.byte	0x02, 0x4a
	.zero		1
	.zero		1


	//----- nvinfo : EIATTR_EXIT_INSTR_OFFSETS
	.align		4
        /*00c0*/ 	.byte	0x04, 0x1c
        /*00c2*/ 	.short	(.L_4269 - .L_4268)


	//   ....[0]....
.L_4268:
        /*00c4*/ 	.word	0x00000050


	//   ....[1]....
        /*00c8*/ 	.word	0x00000a50


	//----- nvinfo : EIATTR_CRS_STACK_SIZE
	.align		4
.L_4269:
        /*00cc*/ 	.byte	0x04, 0x1e
        /*00ce*/ 	.short	(.L_4271 - .L_4270)
.L_4270:
        /*00d0*/ 	.word	0x00000000


	//----- nvinfo : EIATTR_CBANK_PARAM_SIZE
	.align		4
.L_4271:
        /*00d4*/ 	.byte	0x03, 0x19
        /*00d6*/ 	.short	0x0024


	//----- nvinfo : EIATTR_PARAM_CBANK
	.align		4
        /*00d8*/ 	.byte	0x04, 0x0a
        /*00da*/ 	.short	(.L_4273 - .L_4272)
	.align		4
.L_4272:
        /*00dc*/ 	.word	index@(.nv.constant0._Z16gpukernelCLMWNr3ILi4ELi16ELi1EEvPdS0_S0_iii)
        /*00e0*/ 	.short	0x0380
        /*00e2*/ 	.short	0x0024


	//----- nvinfo : EIATTR_SW_WAR
	.align		4
.L_4273:
        /*00e4*/ 	.byte	0x04, 0x36
        /*00e6*/ 	.short	(.L_4275 - .L_4274)
.L_4274:
        /*00e8*/ 	.word	0x00000008
.L_4275:


//--------------------- .nv.info._Z16gpukernelCLMWNr3ILi4ELi8ELi8EEvPdS0_S0_iii --------------------------
	.section	.nv.info._Z16gpukernelCLMWNr3ILi4ELi8ELi8EEvPdS0_S0_iii,"",@"SHT_CUDA_INFO"
	.sectionflags	@""
	.align	4


	//----- nvinfo : EIATTR_CUDA_API_VERSION
	.align		4
        /*0000*/ 	.byte	0x04, 0x37
        /*0002*/ 	.short	(.L_4277 - .L_4276)
.L_4276:
        /*0004*/ 	.word	0x00000082


	//----- nvinfo : EIATTR_KPARAM_INFO
	.align		4
.L_4277:
        /*0008*/ 	.byte	0x04, 0x17
        /*000a*/ 	.short	(.L_4279 - .L_4278)
.L_4278:
        /*000c*/ 	.word	0x00000000
        /*0010*/ 	.short	0x0005
        /*0012*/ 	.short	0x0020
        /*0014*/ 	.byte	0x00, 0xf0, 0x11, 0x00


	//----- nvinfo : EIATTR_KPARAM_INFO
	.align		4
.L_4279:
        /*0018*/ 	.byte	0x04, 0x17
        /*001a*/ 	.short	(.L_4281 - .L_4280)
.L_4280:
        /*001c*/ 	.word	0x00000000
        /*0020*/ 	.short	0x0004
        /*0022*/ 	.short	0x001c
        /*0024*/ 	.byte	0x00, 0xf0, 0x11, 0x00


	//----- nvinfo : EIATTR_KPARAM_INFO
	.align		4
.L_4281:
        /*0028*/ 	.byte	0x04, 0x17
        /*002a*/ 	.short	(.L_4283 - .L_4282)
.L_4282:
        /*002c*/ 	.word	0x00000000
        /*0030*/ 	.short	0x0003
        /*0032*/ 	.short	0x0018
        /*0034*/ 	.byte	0x00, 0xf0, 0x11, 0x00


	//----- nvinfo : EIATTR_KPARAM_INFO
	.align		4
.L_4283:
        /*0038*/ 	.byte	0x04, 0x17
        /*003a*/ 	.short	(.L_4285 - .L_4284)
.L_4284:
        /*003c*/ 	.word	0x00000000
        /*0040*/ 	.short	0x0002
        /*0042*/ 	.short	0x0010
        /*0044*/ 	.byte	0x00, 0xf5, 0x21, 0x00


	//----- nvinfo : EIATTR_KPARAM_INFO
	.align		4
.L_4285:
        /*0048*/ 	.byte	0x04, 0x17
        /*004a*/ 	.short	(.L_4287 - .L_4286)
.L_4286:
        /*004c*/ 	.word	0x00000000
        /*0050*/ 	.short	0x0001
        /*0052*/ 	.short	0x0008
        /*0054*/ 	.byte	0x00, 0xf5, 0x21, 0x00


	//----- nvinfo : EIATTR_KPARAM_INFO
	.align		4
.L_4287:
        /*0058*/ 	.byte	0x04, 0x17
        /*005a*/ 	.short	(.L_4289 - .L_4288)
.L_4288:
        /*005c*/ 	.word	0x00000000
        /*0060*/ 	.short	0x0000
        /*0062*/ 	.short	0x0000
        /*0064*/ 	.byte	0x00, 0xf5, 0x21, 0x00


	//----- nvinfo : EIATTR_SPARSE_MMA_MASK
	.align		4
.L_4289:
        /*0068*/ 	.byte	0x03, 0x50
        /*006a*/ 	.short	0x0000


	//----- nvinfo : EIATTR_MAXREG_COUNT
	.align		4
        /*006c*/ 	.byte	0x03, 0x1b
        /*006e*/ 	.short	0x00ff


	//----- nvinfo : EIATTR_MERCURY_ISA_VERSION
	.align		4
        /*0070*/ 	.byte	0x03, 0x5f
        /*0072*/ 	.short	0x0101


	//----- nvinfo : EIATTR_COOP_GROUP_MASK_REGIDS
	.align		4
        /*0074*/ 	.byte	0x04, 0x29
        /*0076*/ 	.short	(.L_4291 - .L_4290)


	//   ....[0]....
.L_4290:
        /*0078*/ 	.word	0xffffffff


	//   ....[1]....
        /*007c*/ 	.word	0xffffffff


	//   ....[2]....
        /*0080*/ 	.word	0xffffffff


	//   ....[3]....
        /*0084*/ 	.word	0xffffffff


	//   ....[4]....
        /*0088*/ 	.word	0x0500000a


	//   ....[5]....
        /*008c*/ 	.word	0x0500000a


	//   ....[6]....
        /*0090*/ 	.word	0x0500000a


	//   ....[7]....
        /*0094*/ 	.word	0x0500000a


	//----- nvinfo : EIATTR_COOP_GROUP_INSTR_OFFSETS
	.align		4
.L_4291:
        /*0098*/ 	.byte	0x04, 0x28
        /*009a*/ 	.short	(.L_4293 - .L_4292)


	//   ....[0]....
.L_4292:
        /*009c*/ 	.word	0x00000940


	//   ....[1]....
        /*00a0*/ 	.word	0x00000950


	//   ....[2]....
        /*00a4*/ 	.word	0x00000970


	//   ....[3]....
        /*00a8*/ 	.word	0x00000980


	//   ....[4]....
        /*00ac*/ 	.word	0x00000b00


	//   ....[5]....
        /*00b0*/ 	.word	0x00000b90


	//   ....[6]....
        /*00b4*/ 	.word	0x00000c00


	//   ....[7]....
        /*00b8*/ 	.word	0x00000c50


	//----- nvinfo : EIATTR_VRC_CTA_INIT_COUNT
	.align		4
.L_4293:
        /*00bc*/ 	.byte	0x02, 0x4a
	.zero		1
	.zero		1


	//----- nvinfo : EIATTR_EXIT_INSTR_OFFSETS
	.align		4
        /*00c0*/ 	.byte	0x04, 0x1c
        /*00c2*/ 	.short	(.L_4295 - .L_4294)


	//   ....[0]....
.L_4294:
        /*00c4*/ 	.word	0x00000050


	//   ....[1]....
        /*00c8*/ 	.word	0x00000a90


	//----- nvinfo : EIATTR_CRS_STACK_SIZE
	.align		4
.L_4295:
        /*00cc*/ 	.byte	0x04, 0x1e
        /*00ce*/ 	.short	(.L_4297 - .L_4296)
.L_4296:
        /*00d0*/ 	.word	0x00000000


	//----- nvinfo : EIATTR_CBANK_PARAM_SIZE
	.align		4
.L_4297:
        /*00d4*/ 	.byte	0x03, 0x19
        /*00d6*/ 	.short	0x0024


	//----- nvinfo : EIATTR_PARAM_CBANK
	.align		4
        /*00d8*/ 	.byte	0x04, 0x0a
        /*00da*/ 	.short	(.L_4299 - .L_4298)
	.align		4
.L_4298:
        /*00dc*/ 	.word	index@(.nv.constant0._Z16gpukernelCLMWNr3ILi4ELi8ELi8EEvPdS0_S0_iii)
        /*00e0*/ 	.short	0x0380
        /*00e2*/ 	.short	0x0024


	//----- nvinfo : EIATTR_SW_WAR
	.align		4
.L_4299:
        /*00e4*/ 	.byte	0x04, 0x36
        /*00e6*/ 	.short	(.L_4301 - .L_4300)
.L_4300:
        /*00e8*/ 	.word	0x00000008
.L_4301:


//--------------------- .nv.info._Z16gpukernelCLMWNr3ILi4ELi8ELi4EEvPdS0_S0_iii --------------------------
	.section	.nv.info._Z16gpukernelCLMWNr3ILi4ELi8ELi4EEvPdS0_S0_iii,"",@"SHT_CUDA_INFO"
	.sectionflags	@""
	.align	4


	//----- nvinfo : EIATTR_CUDA_API_VERSION
	.align		4
        /*0000*/ 	.byte	0x04, 0x37
        /*0002*/ 	.short	(.L_4303 - .L_4302)
.L_4302:
        /*0004*/ 	.word	0x00000082


	//----- nvinfo : EIATTR_KPARAM_INFO
	.align		4
.L_4303:
        /*0008*/ 	.byte	0x04, 0x17
        /*000a*/ 	.short	(.L_4305 - .L_4304)
.L_4304:
        /*000c*/ 	.word	0x00000000
        /*0010*/ 	.short	0x0005
        /*0012*/ 	.short	0x0020
        /*0014*/ 	.byte	0x00, 0xf0, 0x11, 0x00


	//----- nvinfo : EIATTR_KPARAM_INFO
	.align		4
.L_4305:
        /*0018*/ 	.byte	0x04, 0x17
        /*001a*/ 	.short	(.L_4307 - .L_4306)
.L_4306:
        /*001c*/ 	.word	0x00000000
        /*0020*/ 	.short	0x0004
        /*0022*/ 	.short	0x001c
        /*0024*/ 	.byte	0x00, 0xf0, 0x11, 0x00


	//----- nvinfo : EIATTR_KPARAM_INFO
	.align		4
.L_4307:
        /*0028*/ 	.byte	0x04, 0x17
        /*002a*/ 	.short	(.L_4309 - .L_4308)
.L_4308:
        /*002c*/ 	.word	0x00000000
        /*0030*/ 	.short	0x0003
        /*0032*/ 	.short	0x0018
        /*0034*/ 	.byte	0x00, 0xf0, 0x11, 0x00


	//----- nvinfo : EIATTR_KPARAM_INFO
	.align		4
.L_4309:
        /*0038*/ 	.byte	0x04, 0x17
        /*003a*/ 	.short	(.L_4311 - .L_4310)
.L_4310:
        /*003c*/ 	.word	0x00000000
        /*0040*/ 	.short	0x0002
        /*0042*/ 	.short	0x0010
        /*0044*/ 	.byte	0x00, 0xf5, 0x21, 0x00


	//----- nvinfo : EIATTR_KPARAM_INFO
	.align		4
.L_4311:
        /*0048*/ 	.byte	0x04, 0x17
        /*004a*/ 	.short	(.L_4313 - .L_4312)
.L_4312:
        /*004c*/ 	.word	0x00000000
        /*0050*/ 	.short	0x0001
        /*0052*/ 	.short	0x0008
        /*0054*/ 	.byte	0x00, 0xf5, 0x21, 0x00


	//----- nvinfo : EIATTR_KPARAM_INFO
	.align		4
.L_4313:
        /*0058*/ 	.byte	0x04, 0x17
        /*005a*/ 	.short	(.L_4315 - .L_4314)
.L_4314:
        /*005c*/ 	.word	0x00000000
        /*0060*/ 	.short	0x0000
        /*0062*/ 	.short	0x0000
        /*0064*/ 	.byte	0x00, 0xf5, 0x21, 0x00


	//----- nvinfo : EIATTR_SPARSE_MMA_MASK
	.align		4
.L_4315:
        /*0068*/ 	.byte	0x03, 0x50
        /*006a*/ 	.short	0x0000


	//----- nvinfo : EIATTR_MAXREG_COUNT
	.align		4
        /*006c*/ 	.byte	0x03, 0x1b
        /*006e*/ 	.short	0x00ff


	//----- nvinfo : EIATTR_MERCURY_ISA_VERSION
	.align		4
        /*0070*/ 	.byte	0x03, 0x5f
        /*0072*/ 	.short	0x0101


	//----- nvinfo : EIATTR_COOP_GROUP_MASK_REGIDS
	.align		4
        /*0074*/ 	.byte	0x04, 0x29
        /*0076*/ 	.short	(.L_4317 - .L_4316)


	//   ....[0]....
.L_4316:
        /*0078*/ 	.word	0xffffffff


	//   ....[1]....
        /*007c*/ 	.word	0xffffffff


	//   ....[2]....
        /*0080*/ 	.word	0xffffffff


	//   ....[3]....
        /*0084*/ 	.word	0xffffffff


	//   ....[4]....
        /*0088*/ 	.word	0x0500000a


	//   ....[5]....
        /*008c*/ 	.word	0x0500000a


	//   ....[6]....
        /*0090*/ 	.word	0x0500000a


	//   ....[7]....
        /*0094*/ 	.word	0x0500000a


	//----- nvinfo : EIATTR_COOP_GROUP_INSTR_OFFSETS
	.align		4
.L_4317:
        /*0098*/ 	.byte	0x04, 0x28
        /*009a*/ 	.short	(.L_4319 - .L_4318)


	//   ....[0]....
.L_4318:
        /*009c*/ 	.word	0x00000940


	//   ....[1]....
        /*00a0*/ 	.word	0x00000950


	//   ....[2]....
        /*00a4*/ 	.word	0x00000970


	//   ....[3]....
        /*00a8*/ 	.word	0x00000980


	//   ....[4]....
        /*00ac*/ 	.word	0x00000b00


	//   ....[5]....
        /*00b0*/ 	.word	0x00000b90


	//   ....[6]....
        /*00b4*/ 	.word	0x00000c00


	//   ....[7]....
        /*00b8*/ 	.word	0x00000c50


	//----- nvinfo : EIATTR_VRC_CTA_INIT_COUNT
	.align		4
.L_4319:
        /*00bc*/ 	.byte	0x02, 0x4a
	.zero		1
	.zero		1


	//----- nvinfo : EIATTR_EXIT_INSTR_OFFSETS
	.align		4
        /*00c0*/ 	.byte	0x04, 0x1c
        /*00c2*/ 	.short	(.L_4321 - .L_4320)


	//   ....[0]....
.L_4320:
        /*00c4*/ 	.word	0x00000050


	//   ....[1]....
        /*00c8*/ 	.word	0x00000a90


	//----- nvinfo : EIATTR_CRS_STACK_SIZE
	.align		4
.L_4321:
        /*00cc*/ 	.byte	0x04, 0x1e
        /*00ce*/ 	.short	(.L_4323 - .L_4322)
.L_4322:
        /*00d0*/ 	.word	0x00000000


	//----- nvinfo : EIATTR_CBANK_PARAM_SIZE
	.align		4
.L_4323:
        /*00d4*/ 	.byte	0x03, 0x19
        /*00d6*/ 	.short	0x0024


	//----- nvinfo : EIATTR_PARAM_CBANK
	.align		4
        /*00d8*/ 	.byte	0x04, 0x0a
        /*00da*/ 	.short	(.L_4325 - .L_4324)
	.align		4
.L_4324:
        /*00dc*/ 	.word	index@(.nv.constant0._Z16gpukernelCLMWNr3ILi4ELi8ELi4EEvPdS0_S0_iii)
        /*00e0*/ 	.short	0x0380
        /*00e2*/ 	.short	0x0024


	//----- nvinfo : EIATTR_SW_WAR
	.align		4
.L_4325:
        /*00e4*/ 	.byte	0x04, 0x36
        /*00e6*/ 	.short	(.L_4327 - .L_4326)
.L_4326:
        /*00e8*/ 	.word	0x00000008
.L_4327:


//--------------------- .nv.info._Z16gpukernelCLMWNr3ILi4ELi8ELi2EEvPdS0_S0_iii --------------------------
	.section	.nv.info._Z16gpukernelCLMWNr3ILi4ELi8ELi2EEvPdS0_S0_iii,"",@"SHT_CUDA_INFO"
	.sectionflags	@""
	.align	4


	//----- nvinfo : EIATTR_CUDA_API_VERSION
	.align		4
        /*0000*/ 	.byte	0x04, 0x37
        /*0002*/ 	.short	(.L_4329 - .L_4328)
.L_4328:
        /*0004*/ 	.word	0x00000082


	//----- nvinfo : EIATTR_KPARAM_INFO
	.align		4
.L_4329:
        /*0008*/ 	.byte	0x04, 0x17
        /*000a*/ 	.short	(.L_4331 - .L_4330)
.L_4330:
        /*000c*/ 	.word	0x00000000
        /*0010*/ 	.short	0x0005
        /*0012*/ 	.short	0x0020
        /*0014*/ 	.byte	0x00, 0xf0, 0x11, 0x00


	//----- nvinfo : EIATTR_KPARAM_INFO
	.align		4
.L_4331:
        /*0018*/ 	.byte	0x04, 0x17
        /*001a*/ 	.short	(.L_4333 - .L_4332)
.L_4332:
        /*001c*/ 	.word	0x00000000
        /*0020*/ 	.short	0x0004
        /*0022*/ 	.short	0x001c
        /*0024*/ 	.byte	0x00, 0xf0, 0x11, 0x00


	//----- nvinfo : EIATTR_KPARAM_INFO
	.align		4
.L_4333:
        /*0028*/ 	.byte	0x04, 0x17
        /*002a*/ 	.short	(.L_4335 - .L_4334)
.L_4334:
        /*002c*/ 	.word	0x00000000
        /*0030*/ 	.short	0x0003
        /*0032*/ 	.short	0x0018
        /*0034*/ 	.byte	0x00, 0xf0, 0x11, 0x00


	//----- nvinfo : EIATTR_KPARAM_INFO
	.align		4
.L_4335:
        /*0038*/ 	.byte	0x04, 0x17
        /*003a*/ 	.short	(.L_4337 - .L_4336)
.L_4336:
        /*003c*/ 	.word	0x00000000
        /*0040*/ 	.short	0x0002
        /*0042*/ 	.short	0x0010
        /*0044*/ 	.byte	0x00, 0xf5, 0x21, 0x00


	//----- nvinfo : EIATTR_KPARAM_INFO
	.align		4
.L_4337:
        /*0048*/ 	.byte	0x04, 0x17
        /*004a*/ 	.short	(.L_4339 - .L_4338)
.L_4338:
        /*004c*/ 	.word	0x00000000
        /*0050*/ 	.short	0x0001
        /*0052*/ 	.short	0x0008
        /*0054*/ 	.byte	0x00, 0xf5, 0x21, 0x00


	//----- nvinfo : EIATTR_KPARAM_INFO
	.align		4
.L_4339:
        /*0058*/ 	.byte	0x04, 0x17
        /*005a*/ 	.short	(.L_4341 - .L_4340)
.L_4340:
        /*005c*/ 	.word	0x00000000
        /*0060*/ 	.short	0x0000
        /*0062*/ 	.short	0x0000
        /*0064*/ 	.byte	0x00, 0xf5, 0x21, 0x00


	//----- nvinfo : EIATTR_SPARSE_MMA_MASK
	.align		4
.L_4341:
        /*0068*/ 	.byte	0x03, 0x50
        /*006a*/ 	.short	0x0000


	//----- nvinfo : EIATTR_MAXREG_COUNT
	.align		4
        /*006c*/ 	.byte	0x03, 0x1b
        /*006e*/ 	.short	0x00ff


	//----- nvinfo : EIATTR_MERCURY_ISA_VERSION
	.align		4
        /*0070*/ 	.byte	0x03, 0x5f
        /*0072*/ 	.short	0x0101


	//----- nvinfo : EIATTR_COOP_GROUP_MASK_REGIDS
	.align		4
        /*0074*/ 	.byte	0x04, 0x29
        /*0076*/ 	.short	(.L_4343 - .L_4342)


	//   ....[0]....
.L_4342:
        /*0078*/ 	.word	0xffffffff


	//   ....[1]....
        /*007c*/ 	.word	0xffffffff


	//   ....[2]....
        /*0080*/ 	.word	0xffffffff


	//   ....[3]....
        /*0084*/ 	.word	0xffffffff


	//   ....[4]....
        /*0088*/ 	.word	0x0500000a


	//   ....[5]....
        /*008c*/ 	.word	0x0500000a


	//   ....[6]....
        /*0090*/ 	.word	0x0500000a


	//   ....[7]....
        /*0094*/ 	.word	0x0500000a


	//----- nvinfo : EIATTR_COOP_GROUP_INSTR_OFFSETS
	.align		4
.L_4343:
        /*0098*/ 	.byte	0x04, 0x28
        /*009a*/ 	.short	(.L_4345 - .L_4344)


	//   ....[0]....
.L_4344:
        /*009c*/ 	.word	0x00000940


	//   ....[1]....
        /*00a0*/ 	.word	0x00000950


	//   ....[2]....
        /*00a4*/ 	.word	0x00000970


	//   ....[3]....
        /*00a8*/ 	.word	0x00000980


	//   ....[4]....
        /*00ac*/ 	.word	0x00000b00


	//   ....[5]....
        /*00b0*/ 	.word	0x00000b90


	//   ....[6]....
        /*00b4*/ 	.word	0x00000c00


	//   ....[7]....
        /*00b8*/ 	.word	0x00000c50


	//----- nvinfo : EIATTR_VRC_CTA_INIT_COUNT
	.align		4
.L_4345:
        /*00bc*/ 	.byte	0x02, 0x4a
	.zero		1
	.zero		1


	//----- nvinfo : EIATTR_EXIT_INSTR_OFFSETS
	.align		4
        /*00c0*/ 	.byte	0x04, 0x1c
        /*00c2*/ 	.short	(.L_4347 - .L_4346)


	//   ....[0]....
.L_4346:
        /*00c4*/ 	.word	0x00000050


	//   ....[1]....
        /*00c8*/ 	.word	0x00000a90


	//----- nvinfo : EIATTR_CRS_STACK_SIZE
	.align		4
.L_4347:
        /*00cc*/ 	.byte	0x04, 0x1e
        /*00ce*/ 	.short	(.L_4349 - .L_4348)
.L_4348:
        /*00d0*/ 	.word	0x00000000


	//----- nvinfo : EIATTR_CBANK_PARAM_SIZE
	.align		4
.L_4349:
        /*00d4*/ 	.byte	0x03, 0x19
        /*00d6*/ 	.short	0x0024


	//----- nvinfo : EIATTR_PARAM_CBANK
	.align		4
        /*00d8*/ 	.byte	0x04, 0x0a
        /*00da*/ 	.short	(.L_4351 - .L_4350)
	.align		4
.L_4350:
        /*00dc*/ 	.word	index@(.nv.constant0._Z16gpukernelCLMWNr3ILi4ELi8ELi2EEvPdS0_S0_iii)
        /*00e0*/ 	.short	0x0380
        /*00e2*/ 	.short	0x0024


	//----- nvinfo : EIATTR_SW_WAR
	.align		4
.L_4351:
        /*00e4*/ 	.byte	0x04, 0x36
        /*00e6*/ 	.short	(.L_4353 - .L_4352)
.L_4352:
        /*00e8*/ 	.word	0x00000008
.L_4353:


//--------------------- .nv.info._Z16gpukernelCLMWNr3ILi4ELi8ELi1EEvPdS0_S0_iii --------------------------
	.section	.nv.info._Z16gpukernelCLMWNr3ILi4ELi8ELi1EEvPdS0_S0_iii,"",@"SHT_CUDA_INFO"
	.sectionflags	@""
	.align	4


	//----- nvinfo : EIATTR_CUDA_API_VERSION
	.align		4
        /*0000*/ 	.byte	0x04, 0x37
        /*0002*/ 	.short	(.L_4355 - .L_4354)
.L_4354:
        /*0004*/ 	.word	0x00000082


	//----- nvinfo : EIATTR_KPARAM_INFO
	.align		4
.L_4355:
        /*0008*/ 	.byte	0x04, 0x17
        /*000a*/ 	.short	(.L_4357 - .L_4356)
.L_4356:
        /*000c*/ 	.word	0x00000000
        /*0010*/ 	.short	0x0005
        /*0012*/ 	.short	0x0020
        /*0014*/ 	.byte	0x00, 0xf0, 0x11, 0x00


	//----- nvinfo : EIATTR_KPARAM_INFO
	.align		4
.L_4357:
        /*0018*/ 	.byte	0x04, 0x17
        /*001a*/ 	.short	(.L_4359 - .L_4358)
.L_4358:
        /*001c*/ 	.word	0x00000000
        /*0020*/ 	.short	0x0004
        /*0022*/ 	.short	0x001c
        /*0024*/ 	.byte	0x00, 0xf0, 0x11, 0x00


	//----- nvinfo : EIATTR_KPARAM_INFO
	.align		4
.L_4359:
        /*0028*/ 	.byte	0x04, 0x17
        /*002a*/ 	.short	(.L_4361 - .L_4360)
.L_4360:
        /*002c*/ 	.word	0x00000000
        /*0030*/ 	.short	0x0003
        /*0032*/ 	.short	0x0018
        /*0034*/ 	.byte	0x00, 0xf0, 0x11, 0x00


	//----- nvinfo : EIATTR_KPARAM_INFO
	.align		4
.L_4361:
        /*0038*/ 	.byte	0x04, 0x17
        /*003a*/ 	.short	(.L_4363 - .L_4362)
.L_4362:
        /*003c*/ 	.word	0x00000000
        /*0040*/ 	.short	0x0002
        /*0042*/ 	.short	0x0010
        /*0044*/ 	.byte	0x00, 0xf5, 0x21, 0x00


	//----- nvinfo : EIATTR_KPARAM_INFO
	.align		4
.L_4363:
        /*0048*/ 	.byte	0x04, 0x17
        /*004a*/ 	.short	(.L_4365 - .L_4364)
.L_4364:
        /*004c*/ 	.word	0x00000000
        /*0050*/ 	.short	0x0001
        /*0052*/ 	.short	0x0008
        /*0054*/ 	.byte	0x00, 0xf5, 0x21, 0x00


	//----- nvinfo : EIATTR_KPARAM_INFO
	.align		4
.L_4365:
        /*0058*/ 	.byte	0x04, 0x17
        /*005a*/ 	.short	(.L_4367 - .L_4366)
.L_4366:
        /*005c*/ 	.word	0x00000000
        /*0060*/ 	.short	0x0000
        /*0062*/ 	.short	0x0000
        /*0064*/ 	.byte	0x00, 0xf5, 0x21, 0x00


	//----- nvinfo : EIATTR_SPARSE_MMA_MASK
	.align		4
.L_4367:
        /*0068*/ 	.byte	0x03, 0x50
        /*006a*/ 	.short	0x0000


	//----- nvinfo : EIATTR_MAXREG_COUNT
	.align		4
        /*006c*/ 	.byte	0x03, 0x1b
        /*006e*/ 	.short	0x00ff


	//----- nvinfo : EIATTR_MERCURY_ISA_VERSION
	.align		4
        /*0070*/ 	.byte	0x03, 0x5f
        /*0072*/ 	.short	0x0101


	//----- nvinfo : EIATTR_COOP_GROUP_MASK_REGIDS
	.align		4
        /*0074*/ 	.byte	0x04, 0x29
        /*0076*/ 	.short	(.L_4369 - .L_4368)


	//   ....[0]....
.L_4368:
        /*0078*/ 	.word	0xffffffff


	//   ....[1]....
        /*007c*/ 	.word	0xffffffff


	//   ....[2]....
        /*0080*/ 	.word	0xffffffff


	//   ....[3]....
        /*0084*/ 	.word	0xffffffff


	//   ....[4]....
        /*0088*/ 	.word	0x05000009


	//   ....[5]....
        /*008c*/ 	.word	0x05000009


	//   ....[6]....
        /*0090*/ 	.word	0x05000009


	//   ....[7]....
        /*0094*/ 	.word	0x05000009


	//----- nvinfo : EIATTR_COOP_GROUP_INSTR_OFFSETS
	.align		4
.L_4369:
        /*0098*/ 	.byte	0x04, 0x28
        /*009a*/ 	.short	(.L_4371 - .L_4370)


	//   ....[0]....
.L_4370:
        /*009c*/ 	.word	0x00000910


	//   ....[1]....
        /*00a0*/ 	.word	0x00000920


	//   ....[2]....
        /*00a4*/ 	.word	0x00000940


	//   ....[3]....
        /*00a8*/ 	.word	0x00000950


	//   ....[4]....
        /*00ac*/ 	.word	0x00000ac0


	//   ....[5]....
        /*00b0*/ 	.word	0x00000b50


	//   ....[6]....
        /*00b4*/ 	.word	0x00000bc0


	//   ....[7]....
        /*00b8*/ 	.word	0x00000c10


	//----- nvinfo : EIATTR_VRC_CTA_INIT_COUNT
	.align		4
.L_4371:
        /*00bc*/ 	.byte	0x02, 0x4a
	.zero		1
	.zero		1


	//----- nvinfo : EIATTR_EXIT_INSTR_OFFSETS
	.align		4
        /*00c0*/ 	.byte	0x04, 0x1c
        /*00c2*/ 	.short	(.L_4373 - .L_4372)


	//   ....[0]....
.L_4372:
        /*00c4*/ 	.word	0x00000050


	//   ....[1]....
        /*00c8*/ 	.word	0x00000a50


	//----- nvinfo : EIATTR_CRS_STACK_SIZE
	.align		4
.L_4373:
        /*00cc*/ 	.byte	0x04, 0x1e
        /*00ce*/ 	.short	(.L_4375 - .L_4374)
.L_4374:
        /*00d0*/ 	.word	0x00000000


	//----- nvinfo : EIATTR_CBANK_PARAM_SIZE
	.align		4
.L_4375:
        /*00d4*/ 	.byte	0x03, 0x19
        /*00d6*/ 	.short	0x0024


	//----- nvinfo : EIATTR_PARAM_CBANK
	.align		4
        /*00d8*/ 	.byte	0x04, 0x0a
        /*00da*/ 	.short	(.L_4377 - .L_4376)
	.align		4
.L_4376:
        /*00dc*/ 	.word	index@(.nv.constant0._Z16gpukernelCLMWNr3ILi4ELi8ELi1EEvPdS0_S0_iii)
        /*00e0*/ 	.short	0x0380
        /*00e2*/ 	.short	0x0024


	//----- nvinfo : EIATTR_SW_WAR
	.align		4
.L_4377:
        /*00e4*/ 	.byte	0x04, 0x36
        /*00e6*/ 	.short	(.L_4379 - .L_4378)
.L_4378:
        /*00e8*/ 	.word	0x00000008
.L_4379:


//--------------------- .nv.info._Z16gpukernelCLMWNr3ILi4ELi4ELi4EEvPdS0_S0_iii --------------------------
	.section	.nv.info._Z16gpukernelCLMWNr3ILi4ELi4ELi4EEvPdS0_S0_iii,"",@"SHT_CUDA_INFO"
	.sectionflags	@""
	.align	4


	//----- nvinfo : EIATTR_CUDA_API_VERSION
	.align		4
        /*0000*/ 	.byte	0x04, 0x37
        /*0002*/ 	.short	(.L_4381 - .L_4380)
.L_4380:
        /*0004*/ 	.word	0x00000082


	//----- nvinfo : EIATTR_KPARAM_INFO
	.align		4
.L_4381:
        /*0008*/ 	.byte	0x04, 0x17
        /*000a*/ 	.short	(.L_4383 - .L_4382)
.L_4382:
        /*000c*/ 	.word	0x00000000
        /*0010*/ 	.short	0x0005
        /*0012*/ 	.short	0x0020
        /*0014*/ 	.byte	0x00, 0xf0, 0x11, 0x00


	//----- nvinfo : EIATTR_KPARAM_INFO
	.align		4
.L_4383:
        /*0018*/ 	.byte	0x04, 0x17
        /*001a*/ 	.short	(.L_4385 - .L_4384)
.L_4384:
        /*001c*/ 	.word	0x00000000
        /*0020*/ 	.short	0x0004
        /*0022*/ 	.short	0x001c
        /*0024*/ 	.byte	0x00, 0xf0, 0x11, 0x00


	//----- nvinfo : EIATTR_KPARAM_INFO
	.align		4
.L_4385:
        /*0028*/ 	.byte	0x04, 0x17
        /*002a*/ 	.short	(.L_4387 - .L_4386)
.L_4386:
        /*002c*/ 	.word	0x00000000
        /*0030*/ 	.short	0x0003
        /*0032*/ 	.short	0x0018
        /*0034*/ 	.byte	0x00, 0xf0, 0x11, 0x00


	//----- nvinfo : EIATTR_KPARAM_INFO
	.align		4
.L_4387:
        /*0038*/ 	.byte	0x04, 0x17
        /*003a*/ 	.short	(.L_4389 - .L_4388)
.L_4388:
        /*003c*/ 	.word	0x00000000
        /*0040*/ 	.short	0x0002
        /*0042*/ 	.short	0x0010
        /*0044*/ 	.byte	0x00, 0xf5, 0x21, 0x00


	//----- nvinfo : EIATTR_KPARAM_INFO
	.align		4
.L_4389:
        /*0048*/ 	.byte	0x04, 0x17
        /*004a*/ 	.short	(.L_4391 - .L_4390)
.L_4390:
        /*004c*/ 	.word	0x00000000
        /*0050*/ 	.short	0x0001
        /*0052*/ 	.short	0x0008
        /*0054*/ 	.byte	0x00, 0xf5, 0x21, 0x00


	//----- nvinfo : EIATTR_KPARAM_INFO
	.align		4
.L_4391:
        /*0058*/ 	.byte	0x04, 0x17
        /*005a*/ 	.short	(.L_4393 - .L_4392)
.L_4392:
        /*005c*/ 	.word	0x00000000
        /*0060*/ 	.short	0x0000
        /*0062*/ 	.short	0x0000
        /*0064*/ 	.byte	0x00, 0xf5, 0x21, 0x00


	//----- nvinfo : EIATTR_SPARSE_MMA_MASK
	.align		4
.L_4393:
        /*0068*/ 	.byte	0x03, 0x50
        /*006a*/ 	.short	0x0000


	//----- nvinfo : EIATTR_MAXREG_COUNT
	.align		4
        /*006c*/ 	.byte	0x03, 0x1b
        /*006e*/ 	.short	0x00ff


	//----- nvinfo : EIATTR_MERCURY_ISA_VERSION
	.align		4
        /*0070*/ 	.byte	0x03, 0x5f
        /*0072*/ 	.short	0x0101


	//----- nvinfo : EIATTR_COOP_GROUP_MASK_REGIDS
	.align		4
        /*0074*/ 	.byte	0x04, 0x29
        /*0076*/ 	.short	(.L_4395 - .L_4394)


	//   ....[0]....
.L_4394:
        /*0078*/ 	.word	0xffffffff


	//   ....[1]....
        /*007c*/ 	.word	0xffffffff


	//   ....[2]....
        /*0080*/ 	.word	0xffffffff


	//   ....[3]....
        /*0084*/ 	.word	0xffffffff


	//   ....[4]....
        /*0088*/ 	.word	0x0500000a


	//   ....[5]....
        /*008c*/ 	.word	0x0500000a


	//   ....[6]....
        /*0090*/ 	.word	0x0500000a


	//   ....[7]....
        /*0094*/ 	.word	0x0500000a


	//----- nvinfo : EIATTR_COOP_GROUP_INSTR_OFFSETS
	.align		4
.L_4395:
        /*0098*/ 	.byte	0x04, 0x28
        /*009a*/ 	.short	(.L_4397 - .L_4396)


	//   ....[0]....
.L_4396:
        /*009c*/ 	.word	0x00000940


	//   ....[1]....
        /*00a0*/ 	.word	0x00000950


	//   ....[2]....
        /*00a4*/ 	.word	0x00000970


	//   ....[3]....
        /*00a8*/ 	.word	0x00000980


	//   ....[4]....
        /*00ac*/ 	.word	0x00000b00


	//   ....[5]....
        /*00b0*/ 	.word	0x00000b90


	//   ....[6]....
        /*00b4*/ 	.word	0x00000c00


	//   ....[7]....
        /*00b8*/ 	.word	0x00000c50


	//----- nvinfo : EIATTR_VRC_CTA_INIT_COUNT
	.align		4
.L_4397:
        /*00bc*/ 	.byte	0x02, 0x4a
	.zero		1
	.zero		1


	//----- nvinfo : EIATTR_EXIT_INSTR_OFFSETS
	.align		4
        /*00c0*/ 	.byte	0x04, 0x1c
        /*00c2*/ 	.short	(.L_4399 - .L_4398)


	//   ....[0]....
.L_4398:
        /*00c4*/ 	.word	0x00000050


	//   ....[1]....
        /*00c8*/ 	.word	0x00000a90


	//----- nvinfo : EIATTR_CRS_STACK_SIZE
	.align		4
.L_4399:
        /*00cc*/ 	.byte	0x04, 0x1e
        /*00ce*/ 	.short	(.L_4401 - .L_4400)
.L_4400:
        /*00d0*/ 	.word	0x00000000


	//----- nvinfo : EIATTR_CBANK_PARAM_SIZE
	.align		4
.L_4401:
        /*00d4*/ 	.byte	0x03, 0x19
        /*00d6*/ 	.short	0x0024


	//----- nvinfo : EIATTR_PARAM_CBANK
	.align		4
        /*00d8*/ 	.byte	0x04, 0x0a
        /*00da*/ 	.short	(.L_4403 - .L_4402)
	.align		4
.L_4402:
        /*00dc*/ 	.word	index@(.nv.constant0._Z16gpukernelCLMWNr3ILi4ELi4ELi4EEvPdS0_S0_iii)
        /*00e0*/ 	.short	0x0380
        /*00e2*/ 	.short	0x0024


	//----- nvinfo : EIATTR_SW_WAR
	.align		4
.L_4403:
        /*00e4*/ 	.byte	0x04, 0x36
        /*00e6*/ 	.short	(.L_4405 - .L_4404)
.L_4404:
        /*00e8*/ 	.word	0x00000008
.L_4405:


//--------------------- .nv.info._Z16gpukernelCLMWNr3ILi4ELi4ELi2EEvPdS0_S0_iii --------------------------
	.section	.nv.info._Z16gpukernelCLMWNr3ILi4ELi4ELi2EEvPdS0_S0_iii,"",@"SHT_CUDA_INFO"
	.sectionflags	@""
	.align	4


	//----- nvinfo : EIATTR_CUDA_API_VERSION
	.align		4
        /*0000*/ 	.byte	0x04, 0x37
        /*0002*/ 	.short	(.L_4407 - .L_4406)
.L_4406:
        /*0004*/ 	.word	0x00000082


	//----- nvinfo : EIATTR_KPARAM_INFO
	.align		4
.L_4407:
        /*0008*/ 	.byte	0x04, 0x17
        /*000a*/ 	.short	(.L_4409 - .L_4408)
.L_4408:
        /*000c*/ 	.word	0x00000000
        /*0010*/ 	.short	0x0005
        /*0012*/ 	.short	0x0020
        /*0014*/ 	.byte	0x00, 0xf0, 0x11, 0x00


	//----- nvinfo : EIATTR_KPARAM_INFO
	.align		4
.L_4409:
        /*0018*/ 	.byte	0x04, 0x17
        /*001a*/ 	.short	(.L_4411 - .L_4410)
.L_4410:
        /*001c*/ 	.word	0x00000000
        /*0020*/ 	.short	0x0004
        /*0022*/ 	.short	0x001c
        /*0024*/ 	.byte	0x00, 0xf0, 0x11, 0x00


	//----- nvinfo : EIATTR_KPARAM_INFO
	.align		4
.L_4411:
        /*0028*/ 	.byte	0x04, 0x17
        /*002a*/ 	.short	(.L_4413 - .L_4412)
.L_4412:
        /*002c*/ 	.word	0x00000000
        /*0030*/ 	.short	0x0003
        /*0032*/ 	.short	0x0018
        /*0034*/ 	.byte	0x00, 0xf0, 0x11, 0x00


	//----- nvinfo : EIATTR_KPARAM_INFO
	.align		4
.L_4413:
        /*0038*/ 	.byte	0x04, 0x17
        /*003a*/ 	.short	(.L_4415 - .L_4414)
.L_4414:
        /*003c*/ 	.word	0x00000000
        /*0040*/ 	.short	0x0002
        /*0042*/ 	.short	0x0010
        /*0044*/ 	.byte	0x00, 0xf5, 0x21, 0x00


	//----- nvinfo : EIATTR_KPARAM_INFO
	.align		4
.L_4415:
        /*0048*/ 	.byte	0x04, 0x17
        /*004a*/ 	.short	(.L_4417 - .L_4416)
.L_4416:
        /*004c*/ 	.word	0x00000000
        /*0050*/ 	.short	0x0001
        /*0052*/ 	.short	0x0008
        /*0054*/ 	.byte	0x00, 0xf5, 0x21, 0x00


	//----- nvinfo : EIATTR_KPARAM_INFO
	.align		4
.L_4417:
        /*0058*/ 	.byte	0x04, 0x17
        /*005a*/ 	.short	(.L_4419 - .L_4418)
.L_4418:
        /*005c*/ 	.word	0x00000000
        /*0060*/ 	.short	0x0000
        /*0062*/ 	.short	0x0000
        /*0064*/ 	.byte	0x00, 0xf5, 0x21, 0x00


	//----- nvinfo : EIATTR_SPARSE_MMA_MASK
	.align		4
.L_4419:
        /*0068*/ 	.byte	0x03, 0x50
        /*006a*/ 	.short	0x0000


	//----- nvinfo : EIATTR_MAXREG_COUNT
	.align		4
        /*006c*/ 	.byte	0x03, 0x1b
        /*006e*/ 	.short	0x00ff


	//----- nvinfo : EIATTR_MERCURY_ISA_VERSION
	.align		4
        /*0070*/ 	.byte	0x03, 0x5f
        /*0072*/ 	.short	0x0101


	//----- nvinfo : EIATTR_COOP_GROUP_MASK_REGIDS
	.align		4
        /*0074*/ 	.byte	0x04, 0x29
        /*0076*/ 	.short	(.L_4421 - .L_4420)


	//   ....[0]....
.L_4420:
        /*0078*/ 	.word	0xffffffff


	//   ....[1]....
        /*007c*/ 	.word	0xffffffff


	//   ....[2]....
        /*0080*/ 	.word	0xffffffff


	//   ....[3]....
        /*0084*/ 	.word	0xffffffff


	//   ....[4]....
        /*0088*/ 	.word	0x0500000a


	//   ....[5]....
        /*008c*/ 	.word	0x0500000a


	//   ....[6]....
        /*0090*/ 	.word	0x0500000a


	//   ....[7]....
        /*0094*/ 	.word	0x0500000a


	//----- nvinfo : EIATTR_COOP_GROUP_INSTR_OFFSETS
	.align		4
.L_4421:
        /*0098*/ 	.byte	0x04, 0x28
        /*009a*/ 	.short	(.L_4423 - .L_4422)


	//   ....[0]....
.L_4422:
        /*009c*/ 	.word	0x00000940


	//   ....[1]....
        /*00a0*/ 	.word	0x00000950


	//   ....[2]....
        /*00a4*/ 	.word	0x00000970


	//   ....[3]....
        /*00a8*/ 	.word	0x00000980


	//   ....[4]....
        /*00ac*/ 	.word	0x00000b00


	//   ....[5]....
        /*00b0*/ 	.word	0x00000b90


	//   ....[6]....
        /*00b4*/ 	.word	0x00000c00


	//   ....[7]....
        /*00b8*/ 	.word	0x00000c50


	//----- nvinfo : EIATTR_VRC_CTA_INIT_COUNT
	.align		4
.L_4423:
        /*00bc*/ 	.byte	0x02, 0x4a
	.zero		1
	.zero		1


	//----- nvinfo : EIATTR_EXIT_INSTR_OFFSETS
	.align		4
        /*00c0*/ 	.byte	0x04, 0x1c
        /*00c2*/ 	.short	(.L_4425 - .L_4424)


	//   ....[0]....
.L_4424:
        /*00c4*/ 	.word	0x00000050


	//   ....[1]....
        /*00c8*/ 	.word	0x00000a90


	//----- nvinfo : EIATTR_CRS_STACK_SIZE
	.align		4
.L_4425:
        /*00cc*/ 	.byte	0x04, 0x1e
        /*00ce*/ 	.short	(.L_4427 - .L_4426)
.L_4426:
        /*00d0*/ 	.word	0x00000000


	//----- nvinfo : EIATTR_CBANK_PARAM_SIZE
	.align		4
.L_4427:
        /*00d4*/ 	.byte	0x03, 0x19
        /*00d6*/ 	.short	0x0024


	//----- nvinfo : EIATTR_PARAM_CBANK
	.align		4
        /*00d8*/ 	.byte	0x04, 0x0a
        /*00da*/ 	.short	(.L_4429 - .L_4428)
	.align		4
.L_4428:
        /*00dc*/ 	.word	index@(.nv.constant0._Z16gpukernelCLMWNr3ILi4ELi4ELi2EEvPdS0_S0_iii)
        /*00e0*/ 	.short	0x0380
        /*00e2*/ 	.short	0x0024


	//----- nvinfo : EIATTR_SW_WAR
	.align		4
.L_4429:
        /*00e4*/ 	.byte	0x04, 0x36
        /*00e6*/ 	.short	(.L_4431 - .L_4430)
.L_4430:
        /*00e8*/ 	.word	0x00000008
.L_4431:


//--------------------- .nv.info._Z16gpukernelCLMWNr3ILi4ELi4ELi1EEvPdS0_S0_iii --------------------------
	.section	.nv.info._Z16gpukernelCLMWNr3ILi4ELi4ELi1EEvPdS0_S0_iii,"",@"SHT_CUDA_INFO"
	.sectionflags	@""
	.align	4


	//----- nvinfo : EIATTR_CUDA_API_VERSION
	.align		4
        /*0000*/ 	.byte	0x04, 0x37
        /*0002*/ 	.short	(.L_4433 - .L_4432)
.L_4432:
        /*0004*/ 	.word	0x00000082


	//----- nvinfo : EIATTR_KPARAM_INFO
	.align		4
.L_4433:
        /*0008*/ 	.byte	0x04, 0x17
        /*000a*/ 	.short	(.L_4435 - .L_4434)
.L_4434:
        /*000c*/ 	.word	0x00000000
        /*0010*/ 	.short	0x0005
        /*0012*/ 	.short	0x0020
        /*0014*/ 	.byte	0x00, 0xf0, 0x11, 0x00


	//----- nvinfo : EIATTR_KPARAM_INFO
	.align		4
.L_4435:
        /*0018*/ 	.byte	0x04, 0x17
        /*001a*/ 	.short	(.L_4437 - .L_4436)
.L_4436:
        /*001c*/ 	.word	0x00000000
        /*0020*/ 	.short	0x0004
        /*0022*/ 	.short	0x001c
        /*0024*/ 	.byte	0x00, 0xf0, 0x11, 0x00


	//----- nvinfo : EIATTR_KPARAM_INFO
	.align		4
.L_4437:
        /*0028*/ 	.byte	0x04, 0x17
        /*002a*/ 	.short	(.L_4439 - .L_4438)
.L_4438:
        /*002c*/ 	.word	0x00000000
        /*0030*/ 	.short	0x0003
        /*0032*/ 	.short	0x0018
        /*0034*/ 	.byte	0x00, 0xf0, 0x11, 0x00


	//----- nvinfo : EIATTR_KPARAM_INFO
	.align		4
.L_4439:
        /*0038*/ 	.byte	0x04, 0x17
        /*003a*/ 	.short	(.L_4441 - .L_4440)
.L_4440:
        /*003c*/ 	.word	0x00000000
        /*0040*/ 	.short	0x0002
        /*0042*/ 	.short	0x0010
        /*0044*/ 	.byte	0x00, 0xf5, 0x21, 0x00


	//----- nvinfo : EIATTR_KPARAM_INFO
	.align		4
.L_4441:
        /*0048*/ 	.byte	0x04, 0x17
        /*004a*/ 	.short	(.L_4443 - .L_4442)
.L_4442:
        /*004c*/ 	.word	0x00000000
        /*0050*/ 	.short	0x0001
        /*0052*/ 	.short	0x0008
        /*0054*/ 	.byte	0x00, 0xf5, 0x21, 0x00


	//----- nvinfo : EIATTR_KPARAM_INFO
	.align		4
.L_4443:
        /*0058*/ 	.byte	0x04, 0x17
        /*005a*/ 	.short	(.L_4445 - .L_4444)
.L_4444:
        /*005c*/ 	.word	0x00000000
        /*0060*/ 	.short	0x0000
        /*0062*/ 	.short	0x0000
        /*0064*/ 	.byte	0x00, 0xf5, 0x21, 0x00


	//----- nvinfo : EIATTR_SPARSE_MMA_MASK
	.align		4
.L_4445:
        /*0068*/ 	.byte	0x03, 0x50
        /*006a*/ 	.short	0x0000


	//----- nvinfo : EIATTR_MAXREG_COUNT
	.align		4
        /*006c*/ 	.byte	0x03, 0x1b
        /*006e*/ 	.short	0x00ff


	//----- nvinfo : EIATTR_MERCURY_ISA_VERSION
	.align		4
        /*0070*/ 	.byte	0x03, 0x5f
        /*0072*/ 	.short	0x0101


	//----- nvinfo : EIATTR_COOP_GROUP_MASK_REGIDS
	.align		4
        /*0074*/ 	.byte	0x04, 0x29
        /*0076*/ 	.short	(.L_4447 - .L_4446)


	//   ....[0]....
.L_4446:
        /*0078*/ 	.word	0xffffffff


	//   ....[1]....
        /*007c*/ 	.word	0xffffffff


	//   ....[2]....
        /*0080*/ 	.word	0xffffffff


	//   ....[3]....
        /*0084*/ 	.word	0xffffffff


	//   ....[4]....
        /*0088*/ 	.word	0x05000009


	//   ....[5]....
        /*008c*/ 	.word	0x05000009


	//   ....[6]....
        /*0090*/ 	.word	0x05000009


	//   ....[7]....
        /*0094*/ 	.word	0x05000009


	//----- nvinfo : EIATTR_COOP_GROUP_INSTR_OFFSETS
	.align		4
.L_4447:
        /*0098*/ 	.byte	0x04, 0x28
        /*009a*/ 	.short	(.L_4449 - .L_4448)


	//   ....[0]....
.L_4448:
        /*009c*/ 	.word	0x00000910


	//   ....[1]....
        /*00a0*/ 	.word	0x00000920


	//   ....[2]....
        /*00a4*/ 	.word	0x00000940


	//   ....[3]....
        /*00a8*/ 	.word	0x00000950


	//   ....[4]....
        /*00ac*/ 	.word	0x00000ac0


	//   ....[5]....
        /*00b0*/ 	.word	0x00000b50


	//   ....[6]....
        /*00b4*/ 	.word	0x00000bc0


	//   ....[7]....
        /*00b8*/ 	.word	0x00000c10


	//----- nvinfo : EIATTR_VRC_CTA_INIT_COUNT
	.align		4
.L_4449:
        /*00bc*/ 	.byte	0x02, 0x4a
	.zero		1
	.zero		1


	//----- nvinfo : EIATTR_EXIT_INSTR_OFFSETS
	.align		4
        /*00c0*/ 	.byte	0x04, 0x1c
        /*00c2*/ 	.short	(.L_4451 - .L_4450)


	//   ....[0]....
.L_4450:
        /*00c4*/ 	.word	0x00000050


	//   ....[1]....
        /*00c8*/ 	.word	0x00000a50


	//----- nvinfo : EIATTR_CRS_STACK_SIZE
	.align		4
.L_4451:
        /*00cc*/ 	.byte	0x04, 0x1e
        /*00ce*/ 	.short	(.L_4453 - .L_4452)
.L_4452:
        /*00d0*/ 	.word	0x00000000


	//----- nvinfo : EIATTR_CBANK_PARAM_SIZE
	.align		4
.L_4453:
        /*00d4*/ 	.byte	0x03, 0x19
        /*00d6*/ 	.short	0x0024


	//----- nvinfo : EIATTR_PARAM_CBANK
	.align		4
        /*00d8*/ 	.byte	0x04, 0x0a
        /*00da*/ 	.short	(.L_4455 - .L_4454)
	.align		4
.L_4454:
        /*00dc*/ 	.word	index@(.nv.constant0._Z16gpukernelCLMWNr3ILi4ELi4ELi1EEvPdS0_S0_iii)
        /*00e0*/ 	.short	0x0380
        /*00e2*/ 	.short	0x0024


	//----- nvinfo : EIATTR_SW_WAR
	.align		4
.L_4455:
        /*00e4*/ 	.byte	0x04, 0x36
        /*00e6*/ 	.short	(.L_4457 - .L_4456)
.L_4456:
        /*00e8*/ 	.word	0x00000008
.L_4457:


//--------------------- .nv.info._Z16gpukernelCLMWNr3ILi4ELi2ELi2EEvPdS0_S0_iii --------------------------
	.section	.nv.info._Z16gpukernelCLMWNr3ILi4ELi2ELi2EEvPdS0_S0_iii,"",@"SHT_CUDA_INFO"
	.sectionflags	@""
	.align	4


	//----- nvinfo : EIATTR_CUDA_API_VERSION
	.align		4
        /*0000*/ 	.byte	0x04, 0x37
        /*0002*/ 	.short	(.L_4459 - .L_4458)
.L_4458:
        /*0004*/ 	.word	0x00000082


	//----- nvinfo : EIATTR_KPARAM_INFO
	.align		4
.L_4459:
        /*0008*/ 	.byte	0x04, 0x17
        /*000a*/ 	.short	(.L_4461 - .L_4460)
.L_4460:
        /*000c*/ 	.word	0x00000000
        /*0010*/ 	.short	0x0005
        /*0012*/ 	.short	0x0020
        /*0014*/ 	.byte	0x00, 0xf0, 0x11, 0x00


	//----- nvinfo : EIATTR_KPARAM_INFO
	.align		4
.L_4461:
        /*0018*/ 	.byte	0x04, 0x17
        /*001a*/ 	.short	(.L_4463 - .L_4462)
.L_4462:
        /*001c*/ 	.word	0x00000000
        /*0020*/ 	.short	0x0004
        /*0022*/ 	.short	0x001c
        /*0024*/ 	.byte	0x00, 0xf0, 0x11, 0x00


	//----- nvinfo : EIATTR_KPARAM_INFO
	.align		4
.L_4463:
        /*0028*/ 	.byte	0x04, 0x17
        /*002a*/ 	.short	(.L_4465 - .L_4464)
.L_4464:
        /*002c*/ 	.word	0x00000000
        /*0030*/ 	.short	0x0003
        /*0032*/ 	.short	0x0018
        /*0034*/ 	.byte	0x00, 0xf0, 0x11, 0x00


	//----- nvinfo : EIATTR_KPARAM_INFO
	.align		4
.L_4465:
        /*0038*/ 	.byte	0x04, 0x17
        /*003a*/ 	.short	(.L_4467 - .L_4466)
.L_4466:
        /*003c*/ 	.word	0x00000000
        /*0040*/ 	.short	0x0002
        /*0042*/ 	.short	0x0010
        /*0044*/ 	.byte	0x00, 0xf5, 0x21, 0x00


	//----- nvinfo : EIATTR_KPARAM_INFO
	.align		4
.L_4467:
        /*0048*/ 	.byte	0x04, 0x17
        /*004a*/ 	.short	(.L_4469 - .L_4468)
.L_4468:
        /*004c*/ 	.word	0x00000000
        /*0050*/ 	.short	0x0001
        /*0052*/ 	.short	0x0008
        /*0054*/ 	.byte	0x00, 0xf5, 0x21, 0x00


	//----- nvinfo : EIATTR_KPARAM_INFO
	.align		4
.L_4469:
        /*0058*/ 	.byte	0x04, 0x17
        /*005a*/ 	.short	(.L_4471 - .L_4470)
.L_4470:
        /*005c*/ 	.word	0x00000000
        /*0060*/ 	.short	0x0000
        /*0062*/ 	.short	0x0000
        /*0064*/ 	.byte	0x00, 0xf5, 0x21, 0x00


	//----- nvinfo : EIATTR_SPARSE_MMA_MASK
	.align		4
.L_4471:
        /*0068*/ 	.byte	0x03, 0x50
        /*006a*/ 	.short	0x0000


	//----- nvinfo : EIATTR_MAXREG_COUNT
	.align		4
        /*006c*/ 	.byte	0x03, 0x1b
        /*006e*/ 	.short	0x00ff


	//----- nvinfo : EIATTR_MERCURY_ISA_VERSION
	.align		4
        /*0070*/ 	.byte	0x03, 0x5f
        /*0072*/ 	.short	0x0101


	//----- nvinfo : EIATTR_COOP_GROUP_MASK_REGIDS
	.align		4
        /*0074*/ 	.byte	0x04, 0x29
        /*0076*/ 	.short	(.L_4473 - .L_4472)


	//   ....[0]....
.L_4472:
        /*0078*/ 	.word	0xffffffff


	//   ....[1]....
        /*007c*/ 	.word	0xffffffff


	//   ....[2]....
        /*0080*/ 	.word	0xffffffff


	//   ....[3]....
        /*0084*/ 	.word	0xffffffff


	//   ....[4]....
        /*0088*/ 	.word	0x0500000a


	//   ....[5]....
        /*008c*/ 	.word	0x0500000a


	//   ....[6]....
        /*0090*/ 	.word	0x0500000a


	//   ....[7]....
        /*0094*/ 	.word	0x0500000a


	//----- nvinfo : EIATTR_COOP_GROUP_INSTR_OFFSETS
	.align		4
.L_4473:
        /*0098*/ 	.byte	0x04, 0x28
        /*009a*/ 	.short	(.L_4475 - .L_4474)


	//   ....[0]....
.L_4474:
        /*009c*/ 	.word	0x00000940


	//   ....[1]....
        /*00a0*/ 	.word	0x00000950


	//   ....[2]....
        /*00a4*/ 	.word	0x00000970


	//   ....[3]....
        /*00a8*/ 	.word	0x00000980


	//   ....[4]....
        /*00ac*/ 	.word	0x00000b00


	//   ....[5]....
        /*00b0*/ 	.word	0x00000b90


	//   ....[6]....
        /*00b4*/ 	.word	0x00000c00


	//   ....[7]....
        /*00b8*/ 	.word	0x00000c50


	//----- nvinfo : EIATTR_VRC_CTA_INIT_COUNT
	.align		4
.L_4475:
        /*00bc*/ 	.byte	0x02, 0x4a
	.zero		1
	.zero		1


	//----- nvinfo : EIATTR_EXIT_INSTR_OFFSETS
	.align		4
        /*00c0*/ 	.byte	0x04, 0x1c
        /*00c2*/ 	.short	(.L_4477 - .L_4476)


	//   ....[0]....
.L_4476:
        /*00c4*/ 	.word	0x00000050


	//   ....[1]....
        /*00c8*/ 	.word	0x00000a90


	//----- nvinfo : EIATTR_CRS_STACK_SIZE
	.align		4
.L_4477:
        /*00cc*/ 	.byte	0x04, 0x1e
        /*00ce*/ 	.short	(.L_4479 - .L_4478)
.L_4478:
        /*00d0*/ 	.word	0x00000000


	//----- nvinfo : EIATTR_CBANK_PARAM_SIZE
	.align		4
.L_4479:
        /*00d4*/ 	.byte	0x03, 0x19
        /*00d6*/ 	.short	0x0024


	//----- nvinfo : EIATTR_PARAM_CBANK
	.align		4
        /*00d8*/ 	.byte	0x04, 0x0a
        /*00da*/ 	.short	(.L_4481 - .L_4480)
	.align		4
.L_4480:
        /*00dc*/ 	.word	index@(.nv.constant0._Z16gpukernelCLMWNr3ILi4ELi2ELi2EEvPdS0_S0_iii)
        /*00e0*/ 	.short	0x0380
        /*00e2*/ 	.short	0x0024


	//----- nvinfo : EIATTR_SW_WAR
	.align		4
.L_4481:
        /*00e4*/ 	.byte	0x04, 0x36
        /*00e6*/ 	.short	(.L_4483 - .L_4482)
.L_4482:
        /*00e8*/ 	.word	0x00000008
.L_4483:


//--------------------- .nv.info._Z16gpukernelCLMWNr3ILi4ELi2ELi1EEvPdS0_S0_iii --------------------------
	.section	.nv.info._Z16gpukernelCLMWNr3ILi4ELi2ELi1EEvPdS0_S0_iii,"",@"SHT_CUDA_INFO"
	.sectionflags	@""
	.align	4


	//----- nvinfo : EIATTR_CUDA_API_VERSION
	.align		4
        /*0000*/ 	.byte	0x04, 0x37
        /*0002*/ 	.short	(.L_4485 - .L_4484)
.L_4484:
        /*0004*/ 	.word	0x00000082


	//----- nvinfo : EIATTR_KPARAM_INFO
	.align		4
.L_4485:
        /*0008*/ 	.byte	0x04, 0x17
        /*000a*/ 	.short	(.L_4487 - .L_4486)
.L_4486:
        /*000c*/ 	.word	0x00000000
        /*0010*/ 	.short	0x0005
        /*0012*/ 	.short	0x0020
        /*0014*/ 	.byte	0x00, 0xf0, 0x11, 0x00


	//----- nvinfo : EIATTR_KPARAM_INFO
	.align		4
.L_4487:
        /*0018*/ 	.byte	0x04, 0x17
        /*001a*/ 	.short	(.L_4489 - .L_4488)
.L_4488:
        /*001c*/ 	.word	0x00000000
        /*0020*/ 	.short	0x0004
        /*0022*/ 	.short	0x001c
        /*0024*/ 	.byte	0x00, 0xf0, 0x11, 0x00


	//----- nvinfo : EIATTR_KPARAM_INFO
	.align		4
.L_4489:
        /*0028*/ 	.byte	0x04, 0x17
        /*002a*/ 	.short	(.L_4491 - .L_4490)
.L_4490:
        /*002c*/ 	.word	0x00000000
        /*0030*/ 	.short	0x0003
        /*0032*/ 	.short	0x0018
        /*0034*/ 	.byte	0x00, 0xf0, 0x11, 0x00


	//----- nvinfo : EIATTR_KPARAM_INFO
	.align		4
.L_4491:
        /*0038*/ 	.byte	0x04, 0x17
        /*003a*/ 	.short	(.L_4493 - .L_4492)
.L_4492:
        /*003c*/ 	.word	0x00000000
        /*0040*/ 	.short	0x0002
        /*0042*/ 	.short	0x0010
        /*0044*/ 	.byte	0x00, 0xf5, 0x21, 0x00


	//----- nvinfo : EIATTR_KPARAM_INFO
	.align		4
.L_4493:
        /*0048*/ 	.byte	0x04, 0x17
        /*004a*/ 	.short	(.L_4495 - .L_4494)
.L_4494:
        /*004c*/ 	.word	0x00000000
        /*0050*/ 	.short	0x0001
        /*0052*/ 	.short	0x0008
        /*0054*/ 	.byte	0x00, 0xf5, 0x21, 0x00


	//----- nvinfo : EIATTR_KPARAM_INFO
	.align		4
.L_4495:
        /*0058*/ 	.byte	0x04, 0x17
        /*005a*/ 	.short	(.L_4497 - .L_4496)
.L_4496:
        /*005c*/ 	.word	0x00000000
        /*0060*/ 	.short	0x0000
        /*0062*/ 	.short	0x0000
        /*0064*/ 	.byte	0x00, 0xf5, 0x21, 0x00


	//----- nvinfo : EIATTR_SPARSE_MMA_MASK
	.align		4
.L_4497:
        /*0068*/ 	.byte	0x03, 0x50
        /*006a*/ 	.short	0x0000


	//----- nvinfo : EIATTR_MAXREG_COUNT
	.align		4
        /*006c*/ 	.byte	0x03, 0x1b
        /*006e*/ 	.short	0x00ff


	//----- nvinfo : EIATTR_MERCURY_ISA_VERSION
	.align		4
        /*0070*/ 	.byte	0x03, 0x5f
        /*0072*/ 	.short	0x0101


	//----- nvinfo : EIATTR_COOP_GROUP_MASK_REGIDS
	.align		4
        /*0074*/ 	.byte	0x04, 0x29
        /*0076*/ 	.short	(.L_4499 - .L_4498)


	//   ....[0]....
.L_4498:
        /*0078*/ 	.word	0xffffffff


	//   ....[1]....
        /*007c*/ 	.word	0xffffffff


	//   ....[2]....
        /*0080*/ 	.word	0xffffffff


	//   ....[3]....
        /*0084*/ 	.word	0xffffffff


	//   ....[4]....
        /*0088*/ 	.word	0x05000009


	//   ....[5]....
        /*008c*/ 	.word	0x05000009


	//   ....[6]....
        /*0090*/ 	.word	0x05000009


	//   ....[7]....
        /*0094*/ 	.word	0x05000009


	//----- nvinfo : EIATTR_COOP_GROUP_INSTR_OFFSETS
	.align		4
.L_4499:
        /*0098*/ 	.byte	0x04, 0x28
        /*009a*/ 	.short	(.L_4501 - .L_4500)


	//   ....[0]....
.L_4500:
        /*009c*/ 	.word	0x00000910


	//   ....[1]....
        /*00a0*/ 	.word	0x00000920


	//   ....[2]....
        /*00a4*/ 	.word	0x00000940


	//   ....[3]....
        /*00a8*/ 	.word	0x00000950


	//   ....[4]....
        /*00ac*/ 	.word	0x00000ac0


	//   ....[5]....
        /*00b0*/ 	.word	0x00000b50


	//   ....[6]....
        /*00b4*/ 	.word	0x00000bc0


	//   ....[7]....
        /*00b8*/ 	.word	0x00000c10


	//----- nvinfo : EIATTR_VRC_CTA_INIT_COUNT
	.align		4
.L_4501:
        /*00bc*/ 	.byte	0x02, 0x4a
	.zero		1
	.zero		1


	//----- nvinfo : EIATTR_EXIT_INSTR_OFFSETS
	.align		4
        /*00c0*/ 	.byte	0x04, 0x1c
        /*00c2*/ 	.short	(.L_4503 - .L_4502)


	//   ....[0]....
.L_4502:
        /*00c4*/ 	.word	0x00000050


	//   ....[1]....
        /*00c8*/ 	.word	0x00000a50


	//----- nvinfo : EIATTR_CRS_STACK_SIZE
	.align		4
.L_4503:
        /*00cc*/ 	.byte	0x04, 0x1e
        /*00ce*/ 	.short	(.L_4505 - .L_4504)
.L_4504:
        /*00d0*/ 	.word	0x00000000


	//----- nvinfo : EIATTR_CBANK_PARAM_SIZE
	.align		4
.L_4505:
        /*00d4*/ 	.byte	0x03, 0x19
        /*00d6*/ 	.short	0x0024


	//----- nvinfo : EIATTR_PARAM_CBANK
	.align		4
        /*00d8*/ 	.byte	0x04, 0x0a
        /*00da*/ 	.short	(.L_4507 - .L_4506)
	.align		4
.L_4506:
        /*00dc*/ 	.word	index@(.nv.constant0._Z16gpukernelCLMWNr3ILi4ELi2ELi1EEvPdS0_S0_iii)
        /*00e0*/ 	.short	0x0380
        /*00e2*/ 	.short	0x0024


	//----- nvinfo : EIATTR_SW_WAR
	.align		4
.L_4507:
        /*00e4*/ 	.byte	0x04, 0x36
        /*00e6*/ 	.short	(.L_4509 - .L_4508)
.L_4508:
        /*00e8*/ 	.word	0x00000008
.L_4509:


//--------------------- .nv.info._Z16gpukernelCLMWNr3ILi8ELi32ELi32EEvPdS0_S0_iii --------------------------
	.section	.nv.info._Z16gpukernelCLMWNr3ILi8ELi32ELi32EEvPdS0_S0_iii,"",@"SHT_CUDA_INFO"
	.sectionflags	@""
	.align	4


	//----- nvinfo : EIATTR_CUDA_API_VERSION
	.align		4
        /*0000*/ 	.byte	0x04, 0x37
        /*0002*/ 	.short	(.L_4511 - .L_4510)
.L_4510:
        /*0004*/ 	.word	0x00000082


	//----- nvinfo : EIATTR_KPARAM_INFO
	.align		4
.L_4511:
        /*0008*/ 	.byte	0x04, 0x17
        /*000a*/ 	.short	(.L_4513 - .L_4512)
.L_4512:
        /*000c*/ 	.word	0x00000000
        /*0010*/ 	.short	0x0005
        /*0012*/ 	.short	0x0020
        /*0014*/ 	.byte	0x00, 0xf0, 0x11, 0x00


	//----- nvinfo : EIATTR_KPARAM_INFO
	.align		4
.L_4513:
        /*0018*/ 	.byte	0x04, 0x17
        /*001a*/ 	.short	(.L_4515 - .L_4514)
.L_4514:
        /*001c*/ 	.word	0x00000000
        /*0020*/ 	.short	0x0004
        /*0022*/ 	.short	0x001c
        /*0024*/ 	.byte	0x00, 0xf0, 0x11, 0x00


	//----- nvinfo : EIATTR_KPARAM_INFO
	.align		4
.L_4515:
        /*0028*/ 	.byte	0x04, 0x17
        /*002a*/ 	.short	(.L_4517 - .L_4516)
.L_4516:
        /*002c*/ 	.word	0x00000000
        /*0030*/ 	.short	0x0003
        /*0032*/ 	.short	0x0018
        /*0034*/ 	.byte	0x00, 0xf0, 0x11, 0x00


	//----- nvinfo : EIATTR_KPARAM_INFO
	.align		4
.L_4517:
        /*0038*/ 	.byte	0x04, 0x17
        /*003a*/ 	.short	(.L_4519 - .L_4518)
.L_4518:
        /*003c*/ 	.word	0x00000000
        /*0040*/ 	.short	0x0002
        /*0042*/ 	.short	0x0010
        /*0044*/ 	.byte	0x00, 0xf5, 0x21, 0x00


	//----- nvinfo : EIATTR_KPARAM_INFO
	.align		4
.L_4519:
        /*0048*/ 	.byte	0x04, 0x17
        /*004a*/ 	.short	(.L_4521 - .L_4520)
.L_4520:
        /*004c*/ 	.word	0x00000000
        /*0050*/ 	.short	0x0001
        /*0052*/ 	.short	0x0008
        /*0054*/ 	.byte	0x00, 0xf5, 0x21, 0x00


	//----- nvinfo : EIATTR_KPARAM_INFO
	.align		4
.L_4521:
        /*0058*/ 	.byte	0x04, 0x17
        /*005a*/ 	.short	(.L_4523 - .L_4522)
.L_4522:
        /*005c*/ 	.word	0x00000000
        /*0060*/ 	.short	0x0000
        /*0062*/ 	.short	0x0000
        /*0064*/ 	.byte	0x00, 0xf5, 0x21, 0x00


	//----- nvinfo : EIATTR_SPARSE_MMA_MASK
	.align		4
.L_4523:
        /*0068*/ 	.byte	0x03, 0x50
        /*006a*/ 	.short	0x0000


	//----- nvinfo : EIATTR_MAXREG_COUNT
	.align		4
        /*006c*/ 	.byte	0x03, 0x1b
        /*006e*/ 	.short	0x00ff


	//----- nvinfo : EIATTR_MERCURY_ISA_VERSION
	.align		4
        /*0070*/ 	.byte	0x03, 0x5f
        /*0072*/ 	.short	0x0101


	//----- nvinfo : EIATTR_COOP_GROUP_MASK_REGIDS
	.align		4
        /*0074*/ 	.byte	0x04, 0x29
        /*0076*/ 	.short	(.L_4525 - .L_4524)


	//   ....[0]....
.L_4524:
        /*0078*/ 	.word	0xffffffff


	//   ....[1]....
        /*007c*/ 	.word	0xffffffff


	//   ....[2]....
        /*0080*/ 	.word	0xffffffff


	//   ....[3]....
        /*0084*/ 	.word	0xffffffff


	//   ....[4]....
        /*0088*/ 	.word	0xffffffff


	//   ....[5]....
        /*008c*/ 	.word	0xffffffff


	//   ....[6]....
        /*0090*/ 	.word	0x0500000e


	//   ....[7]....
        /*0094*/ 	.word	0x0500000e


	//   ....[8]....
        /*0098*/ 	.word	0x0500000e


	//   ....[9]....
        /*009c*/ 	.word	0x0500000e


	//   ....[10]....
        /*00a0*/ 	.word	0x0500000e


	//   ....[11]....
        /*00a4*/ 	.word	0x0500000e


	//----- nvinfo : EIATTR_COOP_GROUP_INSTR_OFFSETS
	.align		4
.L_4525:
        /*00a8*/ 	.byte	0x04, 0x28
        /*00aa*/ 	.short	(.L_4527 - .L_4526)


	//   ....[0]....
.L_4526:
        /*00ac*/ 	.word	0x00000940


	//   ....[1]....
        /*00b0*/ 	.word	0x00000950


	//   ....[2]....
        /*00b4*/ 	.word	0x00000970


	//   ....[3]....
        /*00b8*/ 	.word	0x00000980


	//   ....[4]....
        /*00bc*/ 	.word	0x000009a0


	//   ....[5]....
        /*00c0*/ 	.word	0x000009b0


	//   ....[6]....
        /*00c4*/ 	.word	0x00000b30


	//   ....[7]....
        /*00c8*/ 	.word	0x00000bc0


	//   ....[8]....
        /*00cc*/ 	.word	0x00000c30


	//   ....[9]....
        /*00d0*/ 	.word	0x00000c80


	//   ....[10]....
        /*00d4*/ 	.word	0x00000cf0


	//   ....[11]....
        /*00d8*/ 	.word	0x00000d40


	//----- nvinfo : EIATTR_VRC_CTA_INIT_COUNT
	.align		4
.L_4527:
        /*00dc*/ 	.byte	0x02, 0x4a
	.zero		1
	.zero		1


	//----- nvinfo : EIATTR_EXIT_INSTR_OFFSETS
	.align		4
        /*00e0*/ 	.byte	0x04, 0x1c
        /*00e2*/ 	.short	(.L_4529 - .L_4528)


	//   ....[0]....
.L_4528:
        /*00e4*/ 	.word	0x00000050


	//   ....[1]....
        /*00e8*/ 	.word	0x00000ac0


	//----- nvinfo : EIATTR_CRS_STACK_SIZE
	.align		4
.L_4529:
        /*00ec*/ 	.byte	0x04, 0x1e
        /*00ee*/ 	.short	(.L_4531 - .L_4530)
.L_4530:
        /*00f0*/ 	.word	0x00000000


	//----- nvinfo : EIATTR_CBANK_PARAM_SIZE
	.align		4
.L_4531:
        /*00f4*/ 	.byte	0x03, 0x19
        /*00f6*/ 	.short	0x0024


	//----- nvinfo : EIATTR_PARAM_CBANK
	.align		4
        /*00f8*/ 	.byte	0x04, 0x0a
        /*00fa*/ 	.short	(.L_4533 - .L_4532)
	.align		4
.L_4532:
        /*00fc*/ 	.word	index@(.nv.constant0._Z16gpukernelCLMWNr3ILi8ELi32ELi32EEvPdS0_S0_iii)
        /*0100*/ 	.short	0x0380
        /*0102*/ 	.short	0x0024


	//----- nvinfo : EIATTR_SW_WAR
	.align		4
.L_4533:
        /*0104*/ 	.byte	0x04, 0x36
        /*0106*/ 	.short	(.L_4535 - .L_4534)
.L_4534:
        /*0108*/ 	.word	0x00000008
.L_4535:


//--------------------- .nv.info._Z16gpukernelCLMWNr3ILi8ELi32ELi16EEvPdS0_S0_iii --------------------------
	.section	.nv.info._Z16gpukernelCLMWNr3ILi8ELi32ELi16EEvPdS0_S0_iii,"",@"SHT_CUDA_INFO"
	.sectionflags	@""
	.align	4


	//----- nvinfo : EIATTR_CUDA_API_VERSION
	.align		4
        /*0000*/ 	.byte	0x04, 0x37
        /*0002*/ 	.short	(.L_4537 - .L_4536)
.L_4536:
        /*0004*/ 	.word	0x00000082


	//----- nvinfo : EIATTR_KPARAM_INFO
	.align		4
.L_4537:
        /*0008*/ 	.byte	0x04, 0x17
        /*000a*/ 	.short	(.L_4539 - .L_4538)
.L_4538:
        /*000c*/ 	.word	0x00000000
        /*0010*/ 	.short	0x0005
        /*0012*/ 	.short	0x0020
        /*0014*/ 	.byte	0x00, 0xf0, 0x11, 0x00


	//----- nvinfo : EIATTR_KPARAM_INFO
	.align		4
.L_4539:
        /*0018*/ 	.byte	0x04, 0x17
        /*001a*/ 	.short	(.L_4541 - .L_4540)
.L_4540:
        /*001c*/ 	.word	0x00000000
        /*0020*/ 	.short	0x0004
        /*0022*/ 	.short	0x001c
        /*0024*/ 	.byte	0x00, 0xf0, 0x11, 0x00


	//----- nvinfo : EIATTR_KPARAM_INFO
	.align		4
.L_4541:
        /*0028*/ 	.byte	0x04, 0x17
        /*002a*/ 	.short	(.L_4543 - .L_4542)
.L_4542:
        /*002c*/ 	.word	0x00000000
        /*0030*/ 	.short	0x0003
        /*0032*/ 	.short	0x0018
        /*0034*/ 	.byte	0x00, 0xf0, 0x11, 0x00


	//----- nvinfo : EIATTR_KPARAM_INFO
	.align		4
.L_4543:
        /*0038*/ 	.byte	0x04, 0x17
        /*003a*/ 	.short	(.L_4545 - .L_4544)
.L_4544:
        /*003c*/ 	.word	0x00000000
        /*0040*/ 	.short	0x0002
        /*0042*/ 	.short	0x0010
        /*0044*/ 	.byte	0x00, 0xf5, 0x21, 0x00


	//----- nvinfo : EIATTR_KPARAM_INFO
	.align		4
.L_4545:
        /*0048*/ 	.byte	0x04, 0x17
        /*004a*/ 	.short	(.L_4547 - .L_4546)
.L_4546:
        /*004c*/ 	.word	0x00000000
        /*0050*/ 	.short	0x0001
        /*0052*/ 	.short	0x0008
        /*0054*/ 	.byte	0x00, 0xf5, 0x21, 0x00


	//----- nvinfo : EIATTR_KPARAM_INFO
	.align		4
.L_4547:
        /*0058*/ 	.byte	0x04, 0x17
        /*005a*/ 	.short	(.L_4549 - .L_4548)
.L_4548:
        /*005c*/ 	.word	0x00000000
        /*0060*/ 	.short	0x0000
        /*0062*/ 	.short	0x0000
        /*0064*/ 	.byte	0x00, 0xf5, 0x21, 0x00


	//----- nvinfo : EIATTR_SPARSE_MMA_MASK
	.align		4
.L_4549:
        /*0068*/ 	.byte	0x03, 0x50
        /*006a*/ 	.short	0x0000


	//----- nvinfo : EIATTR_MAXREG_COUNT
	.align		4
        /*006c*/ 	.byte	0x03, 0x1b
        /*006e*/ 	.short	0x00ff


	//----- nvinfo : EIATTR_MERCURY_ISA_VERSION
	.align		4
        /*0070*/ 	.byte	0x03, 0x5f
        /*0072*/ 	.short	0x0101


	//----- nvinfo : EIATTR_COOP_GROUP_MASK_REGIDS
	.align		4
        /*0074*/ 	.byte	0x04, 0x29
        /*0076*/ 	.short	(.L_4551 - .L_4550)


	//   ....[0]....
.L_4550:
        /*0078*/ 	.word	0xffffffff


	//   ....[1]....
        /*007c*/ 	.word	0xffffffff


	//   ....[2]....
        /*0080*/ 	.word	0xffffffff


	//   ....[3]....
        /*0084*/ 	.word	0xffffffff


	//   ....[4]....
        /*0088*/ 	.word	0xffffffff


	//   ....[5]....
        /*008c*/ 	.word	0xffffffff


	//   ....[6]....
        /*0090*/ 	.word	0x0500000e


	//   ....[7]....
        /*0094*/ 	.word	0x0500000e


	//   ....[8]....
        /*0098*/ 	.word	0x0500000e


	//   ....[9]....
        /*009c*/ 	.word	0x0500000e


	//   ....[10]....
        /*00a0*/ 	.word	0x0500000e


	//   ....[11]....
        /*00a4*/ 	.word	0x0500000e


	//----- nvinfo : EIATTR_COOP_GROUP_INSTR_OFFSETS
	.align		4
.L_4551:
        /*00a8*/ 	.byte	0x04, 0x28
        /*00aa*/ 	.short	(.L_4553 - .L_4552)


	//   ....[0]....
.L_4552:
        /*00ac*/ 	.word	0x00000940


	//   ....[1]....
        /*00b0*/ 	.word	0x00000950


	//   ....[2]....
        /*00b4*/ 	.word	0x00000970


	//   ....[3]....
        /*00b8*/ 	.word	0x00000980


	//   ....[4]....
        /*00bc*/ 	.word	0x000009a0


	//   ....[5]....
        /*00c0*/ 	.word	0x000009b0


	//   ....[6]....
        /*00c4*/ 	.word	0x00000b30


	//   ....[7]....
        /*00c8*/ 	.word	0x00000bc0


	//   ....[8]....
        /*00cc*/ 	.word	0x00000c30


	//   ....[9]....
        /*00d0*/ 	.word	0x00000c80


	//   ....[10]....
        /*00d4*/ 	.word	0x00000cf0


	//   ....[11]....
        /*00d8*/ 	.word	0x00000d40


	//----- nvinfo : EIATTR_VRC_CTA_INIT_COUNT
	.align		4
.L_4553:
        /*00dc*/ 	.byte	0x02, 0x4a
	.zero		1
	.zero		1


	//----- nvinfo : EIATTR_EXIT_INSTR_OFFSETS
	.align		4
        /*00e0*/ 	.byte	0x04, 0x1c
        /*00e2*/ 	.short	(.L_4555 - .L_4554)


	//   ....[0]....
.L_4554:
        /*00e4*/ 	.word	0x00000050


	//   ....[1]....
        /*00e8*/ 	.word	0x00000ac0


	//----- nvinfo : EIATTR_CRS_STACK_SIZE
	.align		4
.L_4555:
        /*00ec*/ 	.byte	0x04, 0x1e
        /*00ee*/ 	.short	(.L_4557 - .L_4556)
.L_4556:
        /*00f0*/ 	.word	0x00000000


	//----- nvinfo : EIATTR_CBANK_PARAM_SIZE
	.align		4
.L_4557:
        /*00f4*/ 	.byte	0x03, 0x19
        /*00f6*/ 	.short	0x0024


	//----- nvinfo : EIATTR_PARAM_CBANK
	.align		4
        /*00f8*/ 	.byte	0x04, 0x0a
        /*00fa*/ 	.short	(.L_4559 - .L_4558)
	.align		4
.L_4558:
        /*00fc*/ 	.word	index@(.nv.constant0._Z16gpukernelCLMWNr3ILi8ELi32ELi16EEvPdS0_S0_iii)
        /*0100*/ 	.short	0x0380
        /*0102*/ 	.short	0x0024


	//----- nvinfo : EIATTR_SW_WAR
	.align		4
.L_4559:
        /*0104*/ 	.byte	0x04, 0x36
        /*0106*/ 	.short	(.L_4561 - .L_4560)
.L_4560:
        /*0108*/ 	.word	0x00000008
.L_4561:


//--------------------- .nv.info._Z16gpukernelCLMWNr3ILi8ELi32ELi8EEvPdS0_S0_iii --------------------------
	.section	.nv.info._Z16gpukernelCLMWNr3ILi8ELi32ELi8EEvPdS0_S0_iii,"",@"SHT_CUDA_INFO"
	.sectionflags	@""
	.align	4


	//----- nvinfo : EIATTR_CUDA_API_VERSION
	.align		4
        /*0000*/ 	.byte	0x04, 0x37
        /*0002*/ 	.short	(.L_4563 - .L_4562)
.L_4562:
        /*0004*/ 	.word	0x00000082


	//----- nvinfo : EIATTR_KPARAM_INFO
	.align		4
.L_4563:
        /*0008*/ 	.byte	0x04, 0x17
        /*000a*/ 	.short	(.L_4565 - .L_4564)
.L_4564:
        /*000c*/ 	.word	0x00000000
        /*0010*/ 	.short	0x0005
        /*0012*/ 	.short	0x0020
        /*0014*/ 	.byte	0x00, 0xf0, 0x11, 0x00


	//----- nvinfo : EIATTR_KPARAM_INFO
	.align		4
.L_4565:
        /*0018*/ 	.byte	0x04, 0x17
        /*001a*/ 	.short	(.L_4567 - .L_4566)
.L_4566:
        /*001c*/ 	.word	0x00000000
        /*0020*/ 	.short	0x0004
        /*0022*/ 	.short	0x001c
        /*0024*/ 	.byte	0x00, 0xf0, 0x11, 0x00


	//----- nvinfo : EIATTR_KPARAM_INFO
	.align		4
.L_4567:
        /*0028*/ 	.byte	0x04, 0x17
        /*002a*/ 	.short	(.L_4569 - .L_4568)
.L_4568:
        /*002c*/ 	.word	0x00000000
        /*0030*/ 	.short	0x0003
        /*0032*/ 	.short	0x0018
        /*0034*/ 	.byte	0x00, 0xf0, 0x11, 0x00


	//----- nvinfo : EIATTR_KPARAM_INFO
	.align		4
.L_4569:
        /*0038*/ 	.byte	0x04, 0x17
        /*003a*/ 	.short	(.L_4571 - .L_4570)
.L_4570:
        /*003c*/ 	.word	0x00000000
        /*0040*/ 	.short	0x0002
        /*0042*/ 	.short	0x0010
        /*0044*/ 	.byte	0x00, 0xf5, 0x21, 0x00


	//----- nvinfo : EIATTR_KPARAM_INFO
	.align		4
.L_4571:
        /*0048*/ 	.byte	0x04, 0x17
        /*004a*/ 	.short	(.L_4573 - .L_4572)
.L_4572:
        /*004c*/ 	.word	0x00000000
        /*0050*/ 	.short	0x0001
        /*0052*/ 	.short	0x0008
        /*0054*/ 	.byte	0x00, 0xf5, 0x21, 0x00


	//----- nvinfo : EIATTR_KPARAM_INFO
	.align		4
.L_4573:
        /*0058*/ 	.byte	0x04, 0x17
        /*005a*/ 	.short	(.L_4575 - .L_4574)
.L_4574:
        /*005c*/ 	.word	0x00000000
        /*0060*/ 	.short	0x0000
        /*0062*/ 	.short	0x0000
        /*0064*/ 	.byte	0x00, 0xf5, 0x21, 0x00


	//----- nvinfo : EIATTR_SPARSE_MMA_MASK
	.align		4
.L_4575:
        /*0068*/ 	.byte	0x03, 0x50
        /*006a*/ 	.short	0x0000


	//----- nvinfo : EIATTR_MAXREG_COUNT
	.align		4
        /*006c*/ 	.byte	0x03, 0x1b
        /*006e*/ 	.short	0x00ff


	//----- nvinfo : EIATTR_MERCURY_ISA_VERSION
	.align		4
        /*0070*/ 	.byte	0x03, 0x5f
        /*0072*/ 	.short	0x0101


	//----- nvinfo : EIATTR_COOP_GROUP_MASK_REGIDS
	.align		4
        /*0074*/ 	.byte	0x04, 0x29
        /*0076*/ 	.short	(.L_4577 - .L_4576)


	//   ....[0]....
.L_4576:
        /*0078*/ 	.word	0xffffffff


	//   ....[1]....
        /*007c*/ 	.word	0xffffffff


	//   ....[2]....
        /*0080*/ 	.word	0xffffffff


	//   ....[3]....
        /*0084*/ 	.word	0xffffffff


	//   ....[4]....
        /*0088*/ 	.word	0xffffffff


	//   ....[5]....
        /*008c*/ 	.word	0xffffffff


	//   ....[6]....
        /*0090*/ 	.word	0x0500000e


	//   ....[7]....
        /*0094*/ 	.word	0x0500000e


	//   ....[8]....
        /*0098*/ 	.word	0x0500000e


	//   ....[9]....
        /*009c*/ 	.word	0x0500000e


	//   ....[10]....
        /*00a0*/ 	.word	0x0500000e


	//   ....[11]....
        /*00a4*/ 	.word	0x0500000e


	//----- nvinfo : EIATTR_COOP_GROUP_INSTR_OFFSETS
	.align		4
.L_4577:
        /*00a8*/ 	.byte	0x04, 0x28
        /*00aa*/ 	.short	(.L_4579 - .L_4578)


	//   ....[0]....
.L_4578:
        /*00ac*/ 	.word	0x00000940


	//   ....[1]....
        /*00b0*/ 	.word	0x00000950


	//   ....[2]....
        /*00b4*/ 	.word	0x00000970


	//   ....[3]....
        /*00b8*/ 	.word	0x00000980


	//   ....[4]....
        /*00bc*/ 	.word	0x000009a0


	//   ....[5]....
        /*00c0*/ 	.word	0x000009b0


	//   ....[6]....
        /*00c4*/ 	.word	0x00000b30


	//   ....[7]....
        /*00c8*/ 	.word	0x00000bc0


	//   ....[8]....
        /*00cc*/ 	.word	0x00000c30


	//   ....[9]....
        /*00d0*/ 	.word	0x00000c80


	//   ....[10]....
        /*00d4*/ 	.word	0x00000cf0


	//   ....[11]....
        /*00d8*/ 	.word	0x00000d40


	//----- nvinfo : EIATTR_VRC_CTA_INIT_COUNT
	.align		4
.L_4579:
        /*00dc*/ 	.byte	0x02, 0x4a
	.zero		1
	.zero		1


	//----- nvinfo : EIATTR_EXIT_INSTR_OFFSETS
	.align		4
        /*00e0*/ 	.byte	0x04, 0x1c
        /*00e2*/ 	.short	(.L_4581 - .L_4580)


	//   ....[0]....
.L_4580:
        /*00e4*/ 	.word	0x00000050


	//   ....[1]....
        /*00e8*/ 	.word	0x00000ac0


	//----- nvinfo : EIATTR_CRS_STACK_SIZE
	.align		4
.L_4581:
        /*00ec*/ 	.byte	0x04, 0x1e
        /*00ee*/ 	.short	(.L_4583 - .L_4582)
.L_4582:
        /*00f0*/ 	.word	0x00000000


	//----- nvinfo : EIATTR_CBANK_PARAM_SIZE
	.align		4
.L_4583:
        /*00f4*/ 	.byte	0x03, 0x19
        /*00f6*/ 	.short	0x0024


	//----- nvinfo : EIATTR_PARAM_CBANK
	.align		4
        /*00f8*/ 	.byte	0x04, 0x0a
        /*00fa*/ 	.short	(.L_4585 - .L_4584)
	.align		4
.L_4584:
        /*00fc*/ 	.word	index@(.nv.constant0._Z16gpukernelCLMWNr3ILi8ELi32ELi8EEvPdS0_S0_iii)
        /*0100*/ 	.short	0x0380
        /*0102*/ 	.short	0x0024


	//----- nvinfo : EIATTR_SW_WAR
	.align		4
.L_4585:
        /*0104*/ 	.byte	0x04, 0x36
        /*0106*/ 	.short	(.L_4587 - .L_4586)
.L_4586:
        /*0108*/ 	.word	0x00000008
.L_4587:


//--------------------- .nv.info._Z16gpukernelCLMWNr3ILi8ELi32ELi4EEvPdS0_S0_iii --------------------------
	.section	.nv.info._Z16gpukernelCLMWNr3ILi8ELi32ELi4EEvPdS0_S0_iii,"",@"SHT_CUDA_INFO"
	.sectionflags	@""
	.align	4


	//----- nvinfo : EIATTR_CUDA_API_VERSION
	.align		4
        /*0000*/ 	.byte	0x04, 0x37
        /*0002*/ 	.short	(.L_4589 - .L_4588)
.L_4588:
        /*0004*/ 	.word	0x00000082


	//----- nvinfo : EIATTR_KPARAM_INFO
	.align		4
.L_4589:
        /*0008*/ 	.byte	0x04, 0x17
        /*000a*/ 	.short	(.L_4591 - .L_4590)
.L_4590:
        /*000c*/ 	.word	0x00000000
        /*0010*/ 	.short	0x0005
        /*0012*/ 	.short	0x0020
        /*0014*/ 	.byte	0x00, 0xf0, 0x11, 0x00


	//----- nvinfo : EIATTR_KPARAM_INFO
	.align		4
.L_4591:
        /*0018*/ 	.byte	0x04, 0x17
        /*001a*/ 	.short	(.L_4593 - .L_4592)
.L_4592:
        /*001c*/ 	.word	0x00000000
        /*0020*/ 	.short	0x0004
        /*0022*/ 	.short	0x001c
        /*0024*/ 	.byte	0x00, 0xf0, 0x11, 0x00


	//----- nvinfo : EIATTR_KPARAM_INFO
	.align		4
.L_4593:
        /*0028*/ 	.byte	0x04, 0x17
        /*002a*/ 	.short	(.L_4595 - .L_4594)
.L_4594:
        /*002c*/ 	.word	0x00000000
        /*0030*/ 	.short	0x0003
        /*0032*/ 	.short	0x0018
        /*0034*/ 	.byte	0x00, 0xf0, 0x11, 0x00


	//----- nvinfo : EIATTR_KPARAM_INFO
	.align		4
.L_4595:
        /*0038*/ 	.byte	0x04, 0x17
        /*003a*/ 	.short	(.L_4597 - .L_4596)
.L_4596:
        /*003c*/ 	.word	0x00000000
        /*0040*/ 	.short	0x0002
        /*0042*/ 	.short	0x0010
        /*0044*/ 	.byte	0x00, 0xf5, 0x21, 0x00


	//----- nvinfo : EIATTR_KPARAM_INFO
	.align		4
.L_4597:
        /*0048*/ 	.byte	0x04, 0x17
        /*004a*/ 	.short	(.L_4599 - .L_4598)
.L_4598:
        /*004c*/ 	.word	0x00000000
        /*0050*/ 	.short	0x0001
        /*0052*/ 	.short	0x0008
        /*0054*/ 	.byte	0x00, 0xf5, 0x21, 0x00


	//----- nvinfo : EIATTR_KPARAM_INFO
	.align		4
.L_4599:
        /*0058*/ 	.byte	0x04, 0x17
        /*005a*/ 	.short	(.L_4601 - .L_4600)
.L_4600:
        /*005c*/ 	.word	0x00000000
        /*0060*/ 	.short	0x0000
        /*0062*/ 	.short	0x0000
        /*0064*/ 	.byte	0x00, 0xf5, 0x21, 0x00


	//----- nvinfo : EIATTR_SPARSE_MMA_MASK
	.align		4
.L_4601:
        /*0068*/ 	.byte	0x03, 0x50
        /*006a*/ 	.short	0x0000


	//----- nvinfo : EIATTR_MAXREG_COUNT
	.align		4
        /*006c*/ 	.byte	0x03, 0x1b
        /*006e*/ 	.short	0x00ff


	//----- nvinfo : EIATTR_MERCURY_ISA_VERSION
	.align		4
        /*0070*/ 	.byte	0x03, 0x5f
        /*0072*/ 	.short	0x0101


	//----- nvinfo : EIATTR_COOP_GROUP_MASK_REGIDS
	.align		4
        /*0074*/ 	.byte	0x04, 0x29
        /*0076*/ 	.short	(.L_4603 - .L_4602)


	//   ....[0]....
.L_4602:
        /*0078*/ 	.word	0xffffffff


	//   ....[1]....
        /*007c*/ 	.word	0xffffffff


	//   ....[2]....
        /*0080*/ 	.word	0xffffffff


	//   ....[3]....
        /*0084*/ 	.word	0xffffffff


	//   ....[4]....
        /*0088*/ 	.word	0xffffffff


	//   ....[5]....
        /*008c*/ 	.word	0xffffffff


	//   ....[6]....
        /*0090*/ 	.word	0x0500000e


	//   ....[7]....
        /*0094*/ 	.word	0x0500000e


	//   ....[8]....
        /*0098*/ 	.word	0x0500000e


	//   ....[9]....
        /*009c*/ 	.word	0x0500000e


	//   ....[10]....
        /*00a0*/ 	.word	0x0500000e


	//   ....[11]....
        /*00a4*/ 	.word	0x0500000e


	//----- nvinfo : EIATTR_COOP_GROUP_INSTR_OFFSETS
	.align		4
.L_4603:
        /*00a8*/ 	.byte	0x04, 0x28
        /*00aa*/ 	.short	(.L_4605 - .L_4604)


	//   ....[0]....
.L_4604:
        /*00ac*/ 	.word	0x00000940


	//   ....[1]....
        /*00b0*/ 	.word	0x00000950


	//   ....[2]....
        /*00b4*/ 	.word	0x00000970


	//   ....[3]....
        /*00b8*/ 	.word	0x00000980


	//   ....[4]....
        /*00bc*/ 	.word	0x000009a0


	//   ....[5]....
        /*00c0*/ 	.word	0x000009b0


	//   ....[6]....
        /*00c4*/ 	.word	0x00000b30


	//   ....[7]....
        /*00c8*/ 	.word	0x00000bc0


	//   ....[8]....
        /*00cc*/ 	.word	0x00000c30


	//   ....[9]....
        /*00d0*/ 	.word	0x00000c80


	//   ....[10]....
        /*00d4*/ 	.word	0x00000cf0


	//   ....[11]....
        /*00d8*/ 	.word	0x00000d40


	//----- nvinfo : EIATTR_VRC_CTA_INIT_COUNT
	.align		4
.L_4605:
        /*00dc*/ 	.byte	0x02, 0x4a
	.zero		1
	.zero		1


	//----- nvinfo : EIATTR_EXIT_INSTR_OFFSETS
	.align		4
        /*00e0*/ 	.byte	0x04, 0x1c
        /*00e2*/ 	.short	(.L_4607 - .L_4606)


	//   ....[0]....
.L_4606:
        /*00e4*/ 	.word	0x00000050


	//   ....[1]....
        /*00e8*/ 	.word	0x00000ac0


	//----- nvinfo : EIATTR_CRS_STACK_SIZE
	.align		4
.L_4607:
        /*00ec*/ 	.byte	0x04, 0x1e
        /*00ee*/ 	.short	(.L_4609 - .L_4608)
.L_4608:
        /*00f0*/ 	.word	0x00000000


	//----- nvinfo : EIATTR_CBANK_PARAM_SIZE
	.align		4
.L_4609:
        /*00f4*/ 	.byte	0x03, 0x19
        /*00f6*/ 	.short	0x0024


	//----- nvinfo : EIATTR_PARAM_CBANK
	.align		4
        /*00f8*/ 	.byte	0x04, 0x0a
        /*00fa*/ 	.short	(.L_4611 - .L_4610)
	.align		4
.L_4610:
        /*00fc*/ 	.word	index@(.nv.constant0._Z16gpukernelCLMWNr3ILi8ELi32ELi4EEvPdS0_S0_iii)
        /*0100*/ 	.short	0x0380
        /*0102*/ 	.short	0x0024


	//----- nvinfo : EIATTR_SW_WAR
	.align		4
.L_4611:
        /*0104*/ 	.byte	0x04, 0x36
        /*0106*/ 	.short	(.L_4613 - .L_4612)
.L_4612:
        /*0108*/ 	.word	0x00000008
.L_4613:


//--------------------- .nv.info._Z16gpukernelCLMWNr3ILi8ELi32ELi2EEvPdS0_S0_iii --------------------------
	.section	.nv.info._Z16gpukernelCLMWNr3ILi8ELi32ELi2EEvPdS0_S0_iii,"",@"SHT_CUDA_INFO"
	.sectionflags	@""
	.align	4


	//----- nvinfo : EIATTR_CUDA_API_VERSION
	.align		4
        /*0000*/ 	.byte	0x04, 0x37
        /*0002*/ 	.short	(.L_4615 - .L_4614)
.L_4614:
        /*0004*/ 	.word	0x00000082


	//----- nvinfo : EIATTR_KPARAM_INFO
	.align		4
.L_4615:
        /*0008*/ 	.byte	0x04, 0x17
        /*000a*/ 	.short	(.L_4617 - .L_4616)
.L_4616:
        /*000c*/ 	.word	0x00000000
        /*0010*/ 	.short	0x0005
        /*0012*/ 	.short	0x0020
        /*0014*/ 	.byte	0x00, 0xf0, 0x11, 0x00


	//----- nvinfo : EIATTR_KPARAM_INFO
	.align		4
.L_4617:
        /*0018*/ 	.byte	0x04, 0x17
        /*001a*/ 	.short	(.L_4619 - .L_4618)
.L_4618:
        /*001c*/ 	.word	0x00000000
        /*0020*/ 	.short	0x0004
        /*0022*/ 	.short	0x001c
        /*0024*/ 	.byte	0x00, 0xf0, 0x11, 0x00


	//----- nvinfo : EIATTR_KPARAM_INFO
	.align		4
.L_4619:
        /*0028*/ 	.byte	0x04, 0x17
        /*002a*/ 	.short	(.L_4621 - .L_4620)
.L_4620:
        /*002c*/ 	.word	0x00000000
        /*0030*/ 	.short	0x0003
        /*0032*/ 	.short	0x0018
        /*0034*/ 	.byte	0x00, 0xf0, 0x11, 0x00


	//----- nvinfo : EIATTR_KPARAM_INFO
	.align		4
.L_4621:
        /*0038*/ 	.byte	0x04, 0x17
        /*003a*/ 	.short	(.L_4623 - .L_4622)
.L_4622:
        /*003c*/ 	.word	0x00000000
        /*0040*/ 	.short	0x0002
        /*0042*/ 	.short	0x0010
        /*0044*/ 	.byte	0x00, 0xf5, 0x21, 0x00


	//----- nvinfo : EIATTR_KPARAM_INFO
	.align		4
.L_4623:
        /*0048*/ 	.byte	0x04, 0x17
        /*004a*/ 	.short	(.L_4625 - .L_4624)
.L_4624:
        /*004c*/ 	.word	0x00000000
        /*0050*/ 	.short	0x0001
        /*0052*/ 	.short	0x0008
        /*0054*/ 	.byte	0x00, 0xf5, 0x21, 0x00


	//----- nvinfo : EIATTR_KPARAM_INFO
	.align		4
.L_4625:
        /*0058*/ 	.byte	0x04, 0x17
        /*005a*/ 	.short	(.L_4627 - .L_4626)
.L_4626:
        /*005c*/ 	.word	0x00000000
        /*0060*/ 	.short	0x0000
        /*0062*/ 	.short	0x0000
        /*0064*/ 	.byte	0x00, 0xf5, 0x21, 0x00


	//----- nvinfo : EIATTR_SPARSE_MMA_MASK
	.align		4
.L_4627:
        /*0068*/ 	.byte	0x03, 0x50
        /*006a*/ 	.short	0x0000


	//----- nvinfo : EIATTR_MAXREG_COUNT
	.align		4
        /*006c*/ 	.byte	0x03, 0x1b
        /*006e*/ 	.short	0x00ff


	//----- nvinfo : EIATTR_MERCURY_ISA_VERSION
	.align		4
        /*0070*/ 	.byte	0x03, 0x5f
        /*0072*/ 	.short	0x0101


	//----- nvinfo : EIATTR_COOP_GROUP_MASK_REGIDS
	.align		4
        /*0074*/ 	.byte	0x04, 0x29
        /*0076*/ 	.short	(.L_4629 - .L_4628)


	//   ....[0]....
.L_4628:
        /*0078*/ 	.word	0xffffffff


	//   ....[1]....
        /*007c*/ 	.word	0xffffffff


	//   ....[2]....
        /*0080*/ 	.word	0xffffffff


	//   ....[3]....
        /*0084*/ 	.word	0xffffffff


	//   ....[4]....
        /*0088*/ 	.word	0xffffffff


	//   ....[5]....
        /*008c*/ 	.word	0xffffffff


	//   ....[6]....
        /*0090*/ 	.word	0x0500000e


	//   ....[7]....
        /*0094*/ 	.word	0x0500000e


	//   ....[8]....
        /*0098*/ 	.word	0x0500000e


	//   ....[9]....
        /*009c*/ 	.word	0x0500000e


	//   ....[10]....
        /*00a0*/ 	.word	0x0500000e


	//   ....[11]....
        /*00a4*/ 	.word	0x0500000e


	//----- nvinfo : EIATTR_COOP_GROUP_INSTR_OFFSETS
	.align		4
.L_4629:
        /*00a8*/ 	.byte	0x04, 0x28
        /*00aa*/ 	.short	(.L_4631 - .L_4630)


	//   ....[0]....
.L_4630:
        /*00ac*/ 	.word	0x00000940


	//   ....[1]....
        /*00b0*/ 	.word	0x00000950


	//   ....[2]....
        /*00b4*/ 	.word	0x00000970


	//   ....[3]....
        /*00b8*/ 	.word	0x00000980


	//   ....[4]....
        /*00bc*/ 	.word	0x000009a0


	//   ....[5]....
        /*00c0*/ 	.word	0x000009b0


	//   ....[6]....
        /*00c4*/ 	.word	0x00000b30


	//   ....[7]....
        /*00c8*/ 	.word	0x00000bc0


	//   ....[8]....
        /*00cc*/ 	.word	0x00000c30


	//   ....[9]....
        /*00d0*/ 	.word	0x00000c80


	//   ....[10]....
        /*00d4*/ 	.word	0x00000cf0


	//   ....[11]....
        /*00d8*/ 	.word	0x00000d40


	//----- nvinfo : EIATTR_VRC_CTA_INIT_COUNT
	.align		4
.L_4631:
        /*00dc*/ 	.byte	0x02, 0x4a
	.zero		1
	.zero		1


	//----- nvinfo : EIATTR_EXIT_INSTR_OFFSETS
	.align		4
        /*00e0*/ 	.byte	0x04, 0x1c
        /*00e2*/ 	.short	(.L_4633 - .L_4632)


	//   ....[0]....
.L_4632:
        /*00e4*/ 	.word	0x00000050


	//   ....[1]....
        /*00e8*/ 	.word	0x00000ac0


	//----- nvinfo : EIATTR_CRS_STACK_SIZE
	.align		4
.L_4633:
        /*00ec*/ 	.byte	0x04, 0x1e
        /*00ee*/ 	.short	(.L_4635 - .L_4634)
.L_4634:
        /*00f0*/ 	.word	0x00000000


	//----- nvinfo : EIATTR_CBANK_PARAM_SIZE
	.align		4
.L_4635:
        /*00f4*/ 	.byte	0x03, 0x19
        /*00f6*/ 	.short	0x0024


	//----- nvinfo : EIATTR_PARAM_CBANK
	.align		4
        /*00f8*/ 	.byte	0x04, 0x0a
        /*00fa*/ 	.short	(.L_4637 - .L_4636)
	.align		4
.L_4636:
        /*00fc*/ 	.word	index@(.nv.constant0._Z16gpukernelCLMWNr3ILi8ELi32ELi2EEvPdS0_S0_iii)
        /*0100*/ 	.short	0x0380
        /*0102*/ 	.short	0x0024


	//----- nvinfo : EIATTR_SW_WAR
	.align		4
.L_4637:
        /*0104*/ 	.byte	0x04, 0x36
        /*0106*/ 	.short	(.L_4639 - .L_4638)
.L_4638:
        /*0108*/ 	.word	0x00000008
.L_4639:


//--------------------- .nv.info._Z16gpukernelCLMWNr3ILi8ELi32ELi1EEvPdS0_S0_iii --------------------------
	.section	.nv.info._Z16gpukernelCLMWNr3ILi8ELi32ELi1EEvPdS0_S0_iii,"",@"SHT_CUDA_INFO"
	.sectionflags	@""
	.align	4


	//----- nvinfo : EIATTR_CUDA_API_VERSION
	.align		4
        /*0000*/ 	.byte	0x04, 0x37
        /*0002*/ 	.short	(.L_4641 - .L_4640)
.L_4640:
        /*0004*/ 	.word	0x00000082


	//----- nvinfo : EIATTR_KPARAM_INFO
	.align		4
.L_4641:
        /*0008*/ 	.byte	0x04, 0x17
        /*000a*/ 	.short	(.L_4643 - .L_4642)
.L_4642:
        /*000c*/ 	.word	0x00000000
        /*0010*/ 	.short	0x0005
        /*0012*/ 	.short	0x0020
        /*0014*/ 	.byte	0x00, 0xf0, 0x11, 0x00


	//----- nvinfo : EIATTR_KPARAM_INFO
	.align		4
.L_4643:
        /*0018*/ 	.byte	0x04, 0x17
        /*001a*/ 	.short	(.L_4645 - .L_4644)
.L_4644:
        /*001c*/ 	.word	0x00000000
        /*0020*/ 	.short	0x0004
        /*0022*/ 	.short	0x001c
        /*0024*/ 	.byte	0x00, 0xf0, 0x11, 0x00


	//----- nvinfo : EIATTR_KPARAM_INFO
	.align		4
.L_4645:
        /*0028*/ 	.byte	0x04, 0x17
        /*002a*/ 	.short	(.L_4647 - .L_4646)
.L_4646:
        /*002c*/ 	.word	0x00000000
        /*0030*/ 	.short	0x0003
        /*0032*/ 	.short	0x0018
        /*0034*/ 	.byte	0x00, 0xf0, 0x11, 0x00


	//----- nvinfo : EIATTR_KPARAM_INFO
	.align		4
.L_4647:
        /*0038*/ 	.byte	0x04, 0x17
        /*003a*/ 	.short	(.L_4649 - .L_4648)
.L_4648:
        /*003c*/ 	.word	0x00000000
        /*0040*/ 	.short	0x0002
        /*0042*/ 	.short	0x0010
        /*0044*/ 	.byte	0x00, 0xf5, 0x21, 0x00


	//----- nvinfo : EIATTR_KPARAM_INFO
	.align		4
.L_4649:
        /*0048*/ 	.byte	0x04, 0x17
        /*004a*/ 	.short	(.L_4651 - .L_4650)
.L_4650:
        /*004c*/ 	.word	0x00000000
        /*0050*/ 	.short	0x0001
        /*0052*/ 	.short	0x0008
        /*0054*/ 	.byte	0x00, 0xf5, 0x21, 0x00


	//----- nvinfo : EIATTR_KPARAM_INFO
	.align		4
.L_4651:
        /*0058*/ 	.byte	0x04, 0x17
        /*005a*/ 	.short	(.L_4653 - .L_4652)
.L_4652:
        /*005c*/ 	.word	0x00000000
        /*0060*/ 	.short	0x0000
        /*0062*/ 	.short	0x0000
        /*0064*/ 	.byte	0x00, 0xf5, 0x21, 0x00


	//----- nvinfo : EIATTR_SPARSE_MMA_MASK
	.align		4
.L_4653:
        /*0068*/ 	.byte	0x03, 0x50
        /*006a*/ 	.short	0x0000


	//----- nvinfo : EIATTR_MAXREG_COUNT
	.align		4
        /*006c*/ 	.byte	0x03, 0x1b
        /*006e*/ 	.short	0x00ff


	//----- nvinfo : EIATTR_MERCURY_ISA_VERSION
	.align		4
        /*0070*/ 	.byte	0x03, 0x5f
        /*0072*/ 	.short	0x0101


	//----- nvinfo : EIATTR_COOP_GROUP_MASK_REGIDS
	.align		4
        /*0074*/ 	.byte	0x04, 0x29
        /*0076*/ 	.short	(.L_4655 - .L_4654)


	//   ....[0]....
.L_4654:
        /*0078*/ 	.word	0xffffffff


	//   ....[1]....
        /*007c*/ 	.word	0xffffffff


	//   ....[2]....
        /*0080*/ 	.word	0xffffffff


	//   ....[3]....
        /*0084*/ 	.word	0xffffffff


	//   ....[4]....
        /*0088*/ 	.word	0xffffffff


	//   ....[5]....
        /*008c*/ 	.word	0xffffffff


	//   ....[6]....
        /*0090*/ 	.word	0x05000009


	//   ....[7]....
        /*0094*/ 	.word	0x05000009


	//   ....[8]....
        /*0098*/ 	.word	0x05000009


	//   ....[9]....
        /*009c*/ 	.word	0x05000009


	//   ....[10]....
        /*00a0*/ 	.word	0x05000009


	//   ....[11]....
        /*00a4*/ 	.word	0x05000009


	//----- nvinfo : EIATTR_COOP_GROUP_INSTR_OFFSETS
	.align		4
.L_4655:
        /*00a8*/ 	.byte	0x04, 0x28
        /*00aa*/ 	.short	(.L_4657 - .L_4656)


	//   ....[0]....
.L_4656:
        /*00ac*/ 	.word	0x00000910


	//   ....[1]....
        /*00b0*/ 	.word	0x00000920


	//   ....[2]....
        /*00b4*/ 	.word	0x00000940


	//   ....[3]....
        /*00b8*/ 	.word	0x00000950


	//   ....[4]....
        /*00bc*/ 	.word	0x00000970


	//   ....[5]....
        /*00c0*/ 	.word	0x00000980


	//   ....[6]....
        /*00c4*/ 	.word	0x00000af0


	//   ....[7]....
        /*00c8*/ 	.word	0x00000b80


	//   ....[8]....
        /*00cc*/ 	.word	0x00000bf0


	//   ....[9]....
        /*00d0*/ 	.word	0x00000c40


	//   ....[10]....
        /*00d4*/ 	.word	0x00000cb0


	//   ....[11]....
        /*00d8*/ 	.word	0x00000d00


	//----- nvinfo : EIATTR_VRC_CTA_INIT_COUNT
	.align		4
.L_4657:
        /*00dc*/ 	.byte	0x02, 0x4a
	.zero		1
	.zero		1


	//----- nvinfo : EIATTR_EXIT_INSTR_OFFSETS
	.align		4
        /*00e0*/ 	.byte	0x04, 0x1c
        /*00e2*/ 	.short	(.L_4659 - .L_4658)


	//   ....[0]....
.L_4658:
        /*00e4*/ 	.word	0x00000050


	//   ....[1]....
        /*00e8*/ 	.word	0x00000a80


	//----- nvinfo : EIATTR_CRS_STACK_SIZE
	.align		4
.L_4659:
        /*00ec*/ 	.byte	0x04, 0x1e
        /*00ee*/ 	.short	(.L_4661 - .L_4660)
.L_4660:
        /*00f0*/ 	.word	0x00000000


	//----- nvinfo : EIATTR_CBANK_PARAM_SIZE
	.align		4
.L_4661:
        /*00f4*/ 	.byte	0x03, 0x19
        /*00f6*/ 	.short	0x0024


	//----- nvinfo : EIATTR_PARAM_CBANK
	.align		4
        /*00f8*/ 	.byte	0x04, 0x0a
        /*00fa*/ 	.short	(.L_4663 - .L_4662)
	.align		4
.L_4662:
        /*00fc*/ 	.word	index@(.nv.constant0._Z16gpukernelCLMWNr3ILi8ELi32ELi1EEvPdS0_S0_iii)
        /*0100*/ 	.short	0x0380
        /*0102*/ 	.short	0x0024


	//----- nvinfo : EIATTR_SW_WAR
	.align		4
.L_4663:
        /*0104*/ 	.byte	0x04, 0x36
        /*0106*/ 	.short	(.L_4665 - .L_4664)
.L_4664:
        /*0108*/ 	.word	0x00000008
.L_4665:


//--------------------- .nv.info._Z16gpukernelCLMWNr3ILi8ELi16ELi16EEvPdS0_S0_iii --------------------------
	.section	.nv.info._Z16gpukernelCLMWNr3ILi8ELi16ELi16EEvPdS0_S0_iii,"",@"SHT_CUDA_INFO"
	.sectionflags	@""
	.align	4


	//----- nvinfo : EIATTR_CUDA_API_VERSION
	.align		4
        /*0000*/ 	.byte	0x04, 0x37
        /*0002*/ 	.short	(.L_4667 - .L_4666)
.L_4666:
        /*0004*/ 	.word	0x00000082


	//----- nvinfo : EIATTR_KPARAM_INFO
	.align		4
.L_4667:
        /*0008*/ 	.byte	0x04, 0x17
        /*000a*/ 	.short	(.L_4669 - .L_4668)
.L_4668:
        /*000c*/ 	.word	0x00000000
        /*0010*/ 	.short	0x0005
        /*0012*/ 	.short	0x0020
        /*0014*/ 	.byte	0x00, 0xf0, 0x11, 0x00


	//----- nvinfo : EIATTR_KPARAM_INFO
	.align		4
.L_4669:
        /*0018*/ 	.byte	0x04, 0x17
        /*001a*/ 	.short	(.L_4671 - .L_4670)
.L_4670:
        /*001c*/ 	.word	0x00000000
        /*0020*/ 	.short	0x0004
        /*0022*/ 	.short	0x001c
        /*0024*/ 	.byte	0x00, 0xf0, 0x11, 0x00


	//----- nvinfo : EIATTR_KPARAM_INFO
	.align		4
.L_4671:
        /*0028*/ 	.byte	0x04, 0x17
        /*002a*/ 	.short	(.L_4673 - .L_4672)
.L_4672:
        /*002c*/ 	.word	0x00000000
        /*0030*/ 	.short	0x0003
        /*0032*/ 	.short	0x0018
        /*0034*/ 	.byte	0x00, 0xf0, 0x11, 0x00


	//----- nvinfo : EIATTR_KPARAM_INFO
	.align		4
.L_4673:
        /*0038*/ 	.byte	0x04, 0x17
        /*003a*/ 	.short	(.L_4675 - .L_4674)
.L_4674:
        /*003c*/ 	.word	0x00000000
        /*0040*/ 	.short	0x0002
        /*0042*/ 	.short	0x0010
        /*0044*/ 	.byte	0x00, 0xf5, 0x21, 0x00


	//----- nvinfo : EIATTR_KPARAM_INFO
	.align		4
.L_4675:
        /*0048*/ 	.byte	0x04, 0x17
        /*004a*/ 	.short	(.L_4677 - .L_4676)
.L_4676:
        /*004c*/ 	.word	0x00000000
        /*0050*/ 	.short	0x0001
        /*0052*/ 	.short	0x0008
        /*0054*/ 	.byte	0x00, 0xf5, 0x21, 0x00


	//----- nvinfo : EIATTR_KPARAM_INFO
	.align		4
.L_4677:
        /*0058*/ 	.byte	0x04, 0x17
        /*005a*/ 	.short	(.L_4679 - .L_4678)
.L_4678:
        /*005c*/ 	.word	0x00000000
        /*0060*/ 	.short	0x0000
        /*0062*/ 	.short	0x0000
        /*0064*/ 	.byte	0x00, 0xf5, 0x21, 0x00


	//----- nvinfo : EIATTR_SPARSE_MMA_MASK
	.align		4
.L_4679:
        /*0068*/ 	.byte	0x03, 0x50
        /*006a*/ 	.short	0x0000


	//----- nvinfo : EIATTR_MAXREG_COUNT
	.align		4
        /*006c*/ 	.byte	0x03, 0x1b
        /*006e*/ 	.short	0x00ff


	//----- nvinfo : EIATTR_MERCURY_ISA_VERSION
	.align		4
        /*0070*/ 	.byte	0x03, 0x5f
        /*0072*/ 	.short	0x0101


	//----- nvinfo : EIATTR_COOP_GROUP_MASK_REGIDS
	.align		4
        /*0074*/ 	.byte	0x04, 0x29
        /*0076*/ 	.short	(.L_4681 - .L_4680)


	//   ....[0]....
.L_4680:
        /*0078*/ 	.word	0xffffffff


	//   ....[1]....
        /*007c*/ 	.word	0xffffffff


	//   ....[2]....
        /*0080*/ 	.word	0xffffffff


	//   ....[3]....
        /*0084*/ 	.word	0xffffffff


	//   ....[4]....
        /*0088*/ 	.word	0xffffffff


	//   ....[5]....
        /*008c*/ 	.word	0xffffffff


	//   ....[6]....
        /*0090*/ 	.word	0x0500000e


	//   ....[7]....
        /*0094*/ 	.word	0x0500000e


	//   ....[8]....
        /*0098*/ 	.word	0x0500000e


	//   ....[9]....
        /*009c*/ 	.word	0x0500000e


	//   ....[10]....
        /*00a0*/ 	.word	0x0500000e


	//   ....[11]....
        /*00a4*/ 	.word	0x0500000e


	//----- nvinfo : EIATTR_COOP_GROUP_INSTR_OFFSETS
	.align		4
.L_4681:
        /*00a8*/ 	.byte	0x04, 0x28
        /*00aa*/ 	.short	(.L_4683 - .L_4682)


	//   ....[0]....
.L_4682:
        /*00ac*/ 	.word	0x00000940


	//   ....[1]....
        /*00b0*/ 	.word	0x00000950


	//   ....[2]....
        /*00b4*/ 	.word	0x00000970


	//   ....[3]....
        /*00b8*/ 	.word	0x00000980


	//   ....[4]....
        /*00bc*/ 	.word	0x000009a0


	//   ....[5]....
        /*00c0*/ 	.word	0x000009b0


	//   ....[6]....
        /*00c4*/ 	.word	0x00000b30


	//   ....[7]....
        /*00c8*/ 	.word	0x00000bc0


	//   ....[8]....
        /*00cc*/ 	.word	0x00000c30


	//   ....[9]....
        /*00d0*/ 	.word	0x00000c80


	//   ....[10]....
        /*00d4*/ 	.word	0x00000cf0


	//   ....[11]....
        /*00d8*/ 	.word	0x00000d40


	//----- nvinfo : EIATTR_VRC_CTA_INIT_COUNT
	.align		4
.L_4683:
        /*00dc*/ 	.byte	0x02, 0x4a
	.zero		1
	.zero		1


	//----- nvinfo : EIATTR_EXIT_INSTR_OFFSETS
	.align		4
        /*00e0*/ 	.byte	0x04, 0x1c
        /*00e2*/ 	.short	(.L_4685 - .L_4684)


	//   ....[0]....
.L_4684:
        /*00e4*/ 	.word	0x00000050


	//   ....[1]....
        /*00e8*/ 	.word	0x00000ac0


	//----- nvinfo : EIATTR_CRS_STACK_SIZE
	.align		4
.L_4685:
        /*00ec*/ 	.byte	0x04, 0x1e
        /*00ee*/ 	.short	(.L_4687 - .L_4686)
.L_4686:
        /*00f0*/ 	.word	0x00000000


	//----- nvinfo : EIATTR_CBANK_PARAM_SIZE
	.align		4
.L_4687:
        /*00f4*/ 	.byte	0x03, 0x19
        /*00f6*/ 	.short	0x0024


	//----- nvinfo : EIATTR_PARAM_CBANK
	.align		4
        /*00f8*/ 	.byte	0x04, 0x0a
        /*00fa*/ 	.short	(.L_4689 - .L_4688)
	.align		4
.L_4688:
        /*00fc*/ 	.word	index@(.nv.constant0._Z16gpukernelCLMWNr3ILi8ELi16ELi16EEvPdS0_S0_iii)
        /*0100*/ 	.short	0x0380
        /*0102*/ 	.short	0x0024


	//----- nvinfo : EIATTR_SW_WAR
	.align		4
.L_4689:
        /*0104*/ 	.byte	0x04, 0x36
        /*0106*/ 	.short	(.L_4691 - .L_4690)
.L_4690:
        /*0108*/ 	.word	0x00000008
.L_4691:


//--------------------- .nv.info._Z16gpukernelCLMWNr3ILi8ELi16ELi8EEvPdS0_S0_iii --------------------------
	.section	.nv.info._Z16gpukernelCLMWNr3ILi8ELi16ELi8EEvPdS0_S0_iii,"",@"SHT_CUDA_INFO"
	.sectionflags	@""
	.align	4


	//----- nvinfo : EIATTR_CUDA_API_VERSION
	.align		4
        /*0000*/ 	.byte	0x04, 0x37
        /*0002*/ 	.short	(.L_4693 - .L_4692)
.L_4692:
        /*0004*/ 	.word	0x00000082


	//----- nvinfo : EIATTR_KPARAM_INFO
	.align		4
.L_4693:
        /*0008*/ 	.byte	0x04, 0x17
        /*000a*/ 	.short	(.L_4695 - .L_4694)
.L_4694:
        /*000c*/ 	.word	0x00000000
        /*0010*/ 	.short	0x0005
        /*0012*/ 	.short	0x0020
        /*0014*/ 	.byte	0x00, 0xf0, 0x11, 0x00


	//----- nvinfo : EIATTR_KPARAM_INFO
	.align		4
.L_4695:
        /*0018*/ 	.byte	0x04, 0x17
        /*001a*/ 	.short	(.L_4697 - .L_4696)
.L_4696:
        /*001c*/ 	.word	0x00000000
        /*0020*/ 	.short	0x0004
        /*0022*/ 	.short	0x001c
        /*0024*/ 	.byte	0x00, 0xf0, 0x11, 0x00


	//----- nvinfo : EIATTR_KPARAM_INFO
	.align		4
.L_4697:
        /*0028*/ 	.byte	0x04, 0x17
        /*002a*/ 	.short	(.L_4699 - .L_4698)
.L_4698:
        /*002c*/ 	.word	0x00000000
        /*0030*/ 	.short	0x0003
        /*0032*/ 	.short	0x0018
        /*0034*/ 	.byte	0x00, 0xf0, 0x11, 0x00


	//----- nvinfo : EIATTR_KPARAM_INFO
	.align		4
.L_4699:
        /*0038*/ 	.byte	0x04, 0x17
        /*003a*/ 	.short	(.L_4701 - .L_4700)
.L_4700:
        /*003c*/ 	.word	0x00000000
        /*0040*/ 	.short	0x0002
        /*0042*/ 	.short	0x0010
        /*0044*/ 	.byte	0x00, 0xf5, 0x21, 0x00


	//----- nvinfo : EIATTR_KPARAM_INFO
	.align		4
.L_4701:
        /*0048*/ 	.byte	0x04, 0x17
        /*004a*/ 	.short	(.L_4703 - .L_4702)
.L_4702:
        /*004c*/ 	.word	0x00000000
        /*0050*/ 	.short	0x0001
        /*0052*/ 	.short	0x0008
        /*0054*/ 	.byte	0x00, 0xf5, 0x21, 0x00


	//----- nvinfo : EIATTR_KPARAM_INFO
	.align		4
.L_4703:
        /*0058*/ 	.byte	0x04, 0x17
        /*005a*/ 	.short	(.L_4705 - .L_4704)
.L_4704:
        /*005c*/ 	.word	0x00000000
        /*0060*/ 	.short	0x0000
        /*0062*/ 	.short	0x0000
        /*0064*/ 	.byte	0x00, 0xf5, 0x21, 0x00


	//----- nvinfo : EIATTR_SPARSE_MMA_MASK
	.align		4
.L_4705:
        /*0068*/ 	.byte	0x03, 0x50
        /*006a*/ 	.short	0x0000


	//----- nvinfo : EIATTR_MAXREG_COUNT
	.align		4
        /*006c*/ 	.byte	0x03, 0x1b
        /*006e*/ 	.short	0x00ff


	//----- nvinfo : EIATTR_MERCURY_ISA_VERSION
	.align		4
        /*0070*/ 	.byte	0x03, 0x5f
        /*0072*/ 	.short	0x0101


	//----- nvinfo : EIATTR_COOP_GROUP_MASK_REGIDS
	.align		4
        /*0074*/ 	.byte	0x04, 0x29
        /*0076*/ 	.short	(.L_4707 - .L_4706)


	//   ....[0]....
.L_4706:
        /*0078*/ 	.word	0xffffffff


	//   ....[1]....
        /*007c*/ 	.word	0xffffffff


	//   ....[2]....
        /*0080*/ 	.word	0xffffffff


	//   ....[3]....
        /*0084*/ 	.word	0xffffffff


	//   ....[4]....
        /*0088*/ 	.word	0xffffffff


	//   ....[5]....
        /*008c*/ 	.word	0xffffffff


	//   ....[6]....
        /*0090*/ 	.word	0x0500000e


	//   ....[7]....
        /*0094*/ 	.word	0x0500000e


	//   ....[8]....
        /*0098*/ 	.word	0x0500000e


	//   ....[9]....
        /*009c*/ 	.word	0x0500000e


	//   ....[10]....
        /*00a0*/ 	.word	0x0500000e


	//   ....[11]....
        /*00a4*/ 	.word	0x0500000e


	//----- nvinfo : EIATTR_COOP_GROUP_INSTR_OFFSETS
	.align		4
.L_4707:
        /*00a8*/ 	.byte	0x04, 0x28
        /*00aa*/ 	.short	(.L_4709 - .L_4708)


	//   ....[0]....
.L_4708:
        /*00ac*/ 	.word	0x00000940


	//   ....[1]....
        /*00b0*/ 	.word	0x00000950


	//   ....[2]....
        /*00b4*/ 	.word	0x00000970


	//   ....[3]....
        /*00b8*/ 	.word	0x00000980


	//   ....[4]....
        /*00bc*/ 	.word	0x000009a0


	//   ....[5]....
        /*00c0*/ 	.word	0x000009b0


	//   ....[6]....
        /*00c4*/ 	.word	0x00000b30


	//   ....[7]....
        /*00c8*/ 	.word	0x00000bc0


	//   ....[8]....
        /*00cc*/ 	.word	0x00000c30


	//   ....[9]....
        /*00d0*/ 	.word	0x00000c80


	//   ....[10]....
        /*00d4*/ 	.word	0x00000cf0


	//   ....[11]....
        /*00d8*/ 	.word	0x00000d40


	//----- nvinfo : EIATTR_VRC_CTA_INIT_COUNT
	.align		4
.L_4709:
        /*00dc*/ 	.byte	0x02, 0x4a
	.zero		1
	.zero		1


	//----- nvinfo : EIATTR_EXIT_INSTR_OFFSETS
	.align		4
        /*00e0*/ 	.byte	0x04, 0x1c
        /*00e2*/ 	.short	(.L_4711 - .L_4710)


	//   ....[0]....
.L_4710:
        /*00e4*/ 	.word	0x00000050


	//   ....[1]....
        /*00e8*/ 	.word	0x00000ac0


	//----- nvinfo : EIATTR_CRS_STACK_SIZE
	.align		4
.L_4711:
        /*00ec*/ 	.byte	0x04, 0x1e
        /*00ee*/ 	.short	(.L_4713 - .L_4712)
.L_4712:
        /*00f0*/ 	.word	0x00000000


	//----- nvinfo : EIATTR_CBANK_PARAM_SIZE
	.align		4
.L_4713:
        /*00f4*/ 	.byte	0x03, 0x19
        /*00f6*/ 	.short	0x0024


	//----- nvinfo : EIATTR_PARAM_CBANK
	.align		4
        /*00f8*/ 	.byte	0x04, 0x0a
        /*00fa*/ 	.short	(.L_4715 - .L_4714)
	.align		4
.L_4714:
        /*00fc*/ 	.word	index@(.nv.constant0._Z16gpukernelCLMWNr3ILi8ELi16ELi8EEvPdS0_S0_iii)
        /*0100*/ 	.short	0x0380
        /*0102*/ 	.short	0x0024


	//----- nvinfo : EIATTR_SW_WAR
	.align		4
.L_4715:
        /*0104*/ 	.byte	0x04, 0x36
        /*0106*/ 	.short	(.L_4717 - .L_4716)
.L_4716:
        /*0108*/ 	.word	0x00000008
.L_4717:


//--------------------- .nv.info._Z16gpukernelCLMWNr3ILi8ELi16ELi4EEvPdS0_S0_iii --------------------------
	.section	.nv.info._Z16gpukernelCLMWNr3ILi8ELi16ELi4EEvPdS0_S0_iii,"",@"SHT_CUDA_INFO"
	.sectionflags	@""
	.align	4


	//----- nvinfo : EIATTR_CUDA_API_VERSION
	.align		4
        /*0000*/ 	.byte	0x04, 0x37
        /*0002*/ 	.short	(.L_4719 - .L_4718)
.L_4718:
        /*0004*/ 	.word	0x00000082


	//----- nvinfo : EIATTR_KPARAM_INFO
	.align		4
.L_4719:
        /*0008*/ 	.byte	0x04, 0x17
        /*000a*/ 	.short	(.L_4721 - .L_4720)
.L_4720:
        /*000c*/ 	.word	0x00000000
        /*0010*/ 	.short	0x0005
        /*0012*/ 	.short	0x0020
        /*0014*/ 	.byte	0x00, 0xf0, 0x11, 0x00


	//----- nvinfo : EIATTR_KPARAM_INFO
	.align		4
.L_4721:
        /*0018*/ 	.byte	0x04, 0x17
        /*001a*/ 	.short	(.L_4723 - .L_4722)
.L_4722:
        /*001c*/ 	.word	0x00000000
        /*0020*/ 	.short	0x0004
        /*0022*/ 	.short	0x001c
        /*0024*/ 	.byte	0x00, 0xf0, 0x11, 0x00


	//----- nvinfo : EIATTR_KPARAM_INFO
	.align		4
.L_4723:
        /*0028*/ 	.byte	0x04, 0x17
        /*002a*/ 	.short	(.L_4725 - .L_4724)
.L_4724:
        /*002c*/ 	.word	0x00000000
        /*0030*/ 	.short	0x0003
        /*0032*/ 	.short	0x0018
        /*0034*/ 	.byte	0x00, 0xf0, 0x11, 0x00


	//----- nvinfo : EIATTR_KPARAM_INFO
	.align		4
.L_4725:
        /*0038*/ 	.byte	0x04, 0x17
        /*003a*/ 	.short	(.L_4727 - .L_4726)
.L_4726:
        /*003c*/ 	.word	0x00000000
        /*0040*/ 	.short	0x0002
        /*0042*/ 	.short	0x0010
        /*0044*/ 	.byte	0x00, 0xf5, 0x21, 0x00


	//----- nvinfo : EIATTR_KPARAM_INFO
	.align		4
.L_4727:
        /*0048*/ 	.byte	0x04, 0x17
        /*004a*/ 	.short	(.L_4729 - .L_4728)
.L_4728:
        /*004c*/ 	.word	0x00000000
        /*0050*/ 	.short	0x0001
        /*0052*/ 	.short	0x0008
        /*0054*/ 	.byte	0x00, 0xf5, 0x21, 0x00


	//----- nvinfo : EIATTR_KPARAM_INFO
	.align		4
.L_4729:
        /*0058*/ 	.byte	0x04, 0x17
        /*005a*/ 	.short	(.L_4731 - .L_4730)
.L_4730:
        /*005c*/ 	.word	0x00000000
        /*0060*/ 	.short	0x0000
        /*0062*/ 	.short	0x0000
        /*0064*/ 	.byte	0x00, 0xf5, 0x21, 0x00


	//----- nvinfo : EIATTR_SPARSE_MMA_MASK
	.align		4
.L_4731:
        /*0068*/ 	.byte	0x03, 0x50
        /*006a*/ 	.short	0x0000


	//----- nvinfo : EIATTR_MAXREG_COUNT
	.align		4
        /*006c*/ 	.byte	0x03, 0x1b
        /*006e*/ 	.short	0x00ff


	//----- nvinfo : EIATTR_MERCURY_ISA_VERSION
	.align		4
        /*0070*/ 	.byte	0x03, 0x5f
        /*0072*/ 	.short	0x0101


	//----- nvinfo : EIATTR_COOP_GROUP_MASK_REGIDS
	.align		4
        /*0074*/ 	.byte	0x04, 0x29
        /*0076*/ 	.short	(.L_4733 - .L_4732)


	//   ....[0]....
.L_4732:
        /*0078*/ 	.word	0xffffffff


	//   ....[1]....
        /*007c*/ 	.word	0xffffffff


	//   ....[2]....
        /*0080*/ 	.word	0xffffffff


	//   ....[3]....
        /*0084*/ 	.word	0xffffffff


	//   ....[4]....
        /*0088*/ 	.word	0xffffffff


	//   ....[5]....
        /*008c*/ 	.word	0xffffffff


	//   ....[6]....
        /*0090*/ 	.word	0x0500000e


	//   ....[7]....
        /*0094*/ 	.word	0x0500000e


	//   ....[8]....
        /*0098*/ 	.word	0x0500000e


	//   ....[9]....
        /*009c*/ 	.word	0x0500000e


	//   ....[10]....
        /*00a0*/ 	.word	0x0500000e


	//   ....[11]....
        /*00a4*/ 	.word	0x0500000e


	//----- nvinfo : EIATTR_COOP_GROUP_INSTR_OFFSETS
	.align		4
.L_4733:
        /*00a8*/ 	.byte	0x04, 0x28
        /*00aa*/ 	.short	(.L_4735 - .L_4734)


	//   ....[0]....
.L_4734:
        /*00ac*/ 	.word	0x00000940


	//   ....[1]....
        /*00b0*/ 	.word	0x00000950


	//   ....[2]....
        /*00b4*/ 	.word	0x00000970


	//   ....[3]....
        /*00b8*/ 	.word	0x00000980


	//   ....[4]....
        /*00bc*/ 	.word	0x000009a0


	//   ....[5]....
        /*00c0*/ 	.word	0x000009b0


	//   ....[6]....
        /*00c4*/ 	.word	0x00000b30


	//   ....[7]....
        /*00c8*/ 	.word	0x00000bc0


	//   ....[8]....
        /*00cc*/ 	.word	0x00000c30


	//   ....[9]....
        /*00d0*/ 	.word	0x00000c80


	//   ....[10]....
        /*00d4*/ 	.word	0x00000cf0


	//   ....[11]....
        /*00d8*/ 	.word	0x00000d40


	//----- nvinfo : EIATTR_VRC_CTA_INIT_COUNT
	.align		4
.L_4735:
        /*00dc*/ 	.byte	0x02, 0x4a
	.zero		1
	.zero		1


	//----- nvinfo : EIATTR_EXIT_INSTR_OFFSETS
	.align		4
        /*00e0*/ 	.byte	0x04, 0x1c
        /*00e2*/ 	.short	(.L_4737 - .L_4736)


	//   ....[0]....
.L_4736:
        /*00e4*/ 	.word	0x00000050


	//   ....[1]....
        /*00e8*/ 	.word	0x00000ac0


	//----- nvinfo : EIATTR_CRS_STACK_SIZE
	.align		4
.L_4737:
        /*00ec*/ 	.byte	0x04, 0x1e
        /*00ee*/ 	.short	(.L_4739 - .L_4738)
.L_4738:
        /*00f0*/ 	.word	0x00000000


	//----- nvinfo : EIATTR_CBANK_PARAM_SIZE
	.align		4
.L_4739:
        /*00f4*/ 	.byte	0x03, 0x19
        /*00f6*/ 	.short	0x0024


	//----- nvinfo : EIATTR_PARAM_CBANK
	.align		4
        /*00f8*/ 	.byte	0x04, 0x0a
        /*00fa*/ 	.short	(.L_4741 - .L_4740)
	.align		4
.L_4740:
        /*00fc*/ 	.word	index@(.nv.constant0._Z16gpukernelCLMWNr3ILi8ELi16ELi4EEvPdS0_S0_iii)
        /*0100*/ 	.short	0x0380
        /*0102*/ 	.short	0x0024


	//----- nvinfo : EIATTR_SW_WAR
	.align		4
.L_4741:
        /*0104*/ 	.byte	0x04, 0x36
        /*0106*/ 	.short	(.L_4743 - .L_4742)
.L_4742:
        /*0108*/ 	.word	0x00000008
.L_4743:


//--------------------- .nv.info._Z16gpukernelCLMWNr3ILi8ELi16ELi2EEvPdS0_S0_iii --------------------------
	.section	.nv.info._Z16gpukernelCLMWNr3ILi8ELi16ELi2EEvPdS0_S0_iii,"",@"SHT_CUDA_INFO"
	.sectionflags	@""
	.align	4


	//----- nvinfo : EIATTR_CUDA_API_VERSION
	.align		4
        /*0000*/ 	.byte	0x04, 0x37
        /*0002*/ 	.short	(.L_4745 - .L_4744)
.L_4744:
        /*0004*/ 	.word	0x00000082


	//----- nvinfo : EIATTR_KPARAM_INFO
	.align		4
.L_4745:
        /*0008*/ 	.byte	0x04, 0x17
        /*000a*/ 	.short	(.L_4747 - .L_4746)
.L_4746:
        /*000c*/ 	.word	0x00000000
        /*0010*/ 	.short	0x0005
        /*0012*/ 	.short	0x0020
        /*0014*/ 	.byte	0x00, 0xf0, 0x11, 0x00


	//----- nvinfo : EIATTR_KPARAM_INFO
	.align		4
.L_4747:
        /*0018*/ 	.byte	0x04, 0x17
        /*001a*/ 	.short	(.L_4749 - .L_4748)
.L_4748:
        /*001c*/ 	.word	0x00000000
        /*0020*/ 	.short	0x0004
        /*0022*/ 	.short	0x001c
        /*0024*/ 	.byte	0x00, 0xf0, 0x11, 0x00


	//----- nvinfo : EIATTR_KPARAM_INFO
	.align		4
.L_4749:
        /*0028*/ 	.byte	0x04, 0x17
        /*002a*/ 	.short	(.L_4751 - .L_4750)
.L_4750:
        /*002c*/ 	.word	0x00000000
        /*0030*/ 	.short	0x0003
        /*0032*/ 	.short	0x0018
        /*0034*/ 	.byte	0x00, 0xf0, 0x11, 0x00


	//----- nvinfo : EIATTR_KPARAM_INFO
	.align		4
.L_4751:
        /*0038*/ 	.byte	0x04, 0x17
        /*003a*/ 	.short	(.L_4753 - .L_4752)
.L_4752:
        /*003c*/ 	.word	0x00000000
        /*0040*/ 	.short	0x0002
        /*0042*/ 	.short	0x0010
        /*0044*/ 	.byte	0x00, 0xf5, 0x21, 0x00


	//----- nvinfo : EIATTR_KPARAM_INFO
	.align		4
.L_4753:
        /*0048*/ 	.byte	0x04, 0x17
        /*004a*/ 	.short	(.L_4755 - .L_4754)
.L_4754:
        /*004c*/ 	.word	0x00000000
        /*0050*/ 	.short	0x0001
        /*0052*/ 	.short	0x0008
        /*0054*/ 	.byte	0x00, 0xf5, 0x21, 0x00


	//----- nvinfo : EIATTR_KPARAM_INFO
	.align		4
.L_4755:
        /*0058*/ 	.byte	0x04, 0x17
        /*005a*/ 	.short	(.L_4757 - .L_4756)
.L_4756:
        /*005c*/ 	.word	0x00000000
        /*0060*/ 	.short	0x0000
        /*0062*/ 	.short	0x0000
        /*0064*/ 	.byte	0x00, 0xf5, 0x21, 0x00


	//----- nvinfo : EIATTR_SPARSE_MMA_MASK
	.align		4
.L_4757:
        /*0068*/ 	.byte	0x03, 0x50
        /*006a*/ 	.short	0x0000


	//----- nvinfo : EIATTR_MAXREG_COUNT
	.align		4
        /*006c*/ 	.byte	0x03, 0x1b
        /*006e*/ 	.short	0x00ff


	//----- nvinfo : EIATTR_MERCURY_ISA_VERSION
	.align		4
        /*0070*/ 	.byte	0x03, 0x5f
        /*0072*/ 	.short	0x0101


	//----- nvinfo : EIATTR_COOP_GROUP_MASK_REGIDS
	.align		4
        /*0074*/ 	.byte	0x04, 0x29
        /*0076*/ 	.short	(.L_4759 - .L_4758)


	//   ....[0]....
.L_4758:
        /*0078*/ 	.word	0xffffffff


	//   ....[1]....
        /*007c*/ 	.word	0xffffffff


	//   ....[2]....
        /*0080*/ 	.word	0xffffffff


	//   ....[3]....
        /*0084*/ 	.word	0xffffffff


	//   ....[4]....
        /*0088*/ 	.word	0xffffffff


	//   ....[5]....
        /*008c*/ 	.word	0xffffffff


	//   ....[6]....
        /*0090*/ 	.word	0x0500000e


	//   ....[7]....
        /*0094*/ 	.word	0x0500000e


	//   ....[8]....
        /*0098*/ 	.word	0x0500000e


	//   ....[9]....
        /*009c*/ 	.word	0x0500000e


	//   ....[10]....
        /*00a0*/ 	.word	0x0500000e


	//   ....[11]....
        /*00a4*/ 	.word	0x0500000e


	//----- nvinfo : EIATTR_COOP_GROUP_INSTR_OFFSETS
	.align		4
.L_4759:
        /*00a8*/ 	.byte	0x04, 0x28
        /*00aa*/ 	.short	(.L_4761 - .L_4760)


	//   ....[0]....
.L_4760:
        /*00ac*/ 	.word	0x00000940


	//   ....[1]....
        /*00b0*/ 	.word	0x00000950


	//   ....[2]....
        /*00b4*/ 	.word	0x00000970


	//   ....[3]....
        /*00b8*/ 	.word	0x00000980


	//   ....[4]....
        /*00bc*/ 	.word	0x000009a0


	//   ....[5]....
        /*00c0*/ 	.word	0x000009b0


	//   ....[6]....
        /*00c4*/ 	.word	0x00000b30


	//   ....[7]....
        /*00c8*/ 	.word	0x00000bc0


	//   ....[8]....
        /*00cc*/ 	.word	0x00000c30


	//   ....[9]....
        /*00d0*/ 	.word	0x00000c80


	//   ....[10]....
        /*00d4*/ 	.word	0x00000cf0


	//   ....[11]....
        /*00d8*/ 	.word	0x00000d40


	//----- nvinfo : EIATTR_VRC_CTA_INIT_COUNT
	.align		4
.L_4761:
        /*00dc*/ 	.byte	0x02, 0x4a
	.zero		1
	.zero		1


	//----- nvinfo : EIATTR_EXIT_INSTR_OFFSETS
	.align		4
        /*00e0*/ 	.byte	0x04, 0x1c
        /*00e2*/ 	.short	(.L_4763 - .L_4762)


	//   ....[0]....
.L_4762:
        /*00e4*/ 	.word	0x00000050


	//   ....[1]....
        /*00e8*/ 	.word	0x00000ac0


	//----- nvinfo : EIATTR_CRS_STACK_SIZE
	.align		4
.L_4763:
        /*00ec*/ 	.byte	0x04, 0x1e
        /*00ee*/ 	.short	(.L_4765 - .L_4764)
.L_4764:
        /*00f0*/ 	.word	0x00000000


	//----- nvinfo : EIATTR_CBANK_PARAM_SIZE
	.align		4
.L_4765:
        /*00f4*/ 	.byte	0x03, 0x19
        /*00f6*/ 	.short	0x0024


	//----- nvinfo : EIATTR_PARAM_CBANK
	.align		4
        /*00f8*/ 	.byte	0x04, 0x0a
        /*00fa*/ 	.short	(.L_4767 - .L_4766)
	.align		4
.L_4766:
        /*00fc*/ 	.word	index@(.nv.constant0._Z16gpukernelCLMWNr3ILi8ELi16ELi2EEvPdS0_S0_iii)
        /*0100*/ 	.short	0x0380
        /*0102*/ 	.short	0x0024


	//----- nvinfo : EIATTR_SW_WAR
	.align		4
.L_4767:
        /*0104*/ 	.byte	0x04, 0x36
        /*0106*/ 	.short	(.L_4769 - .L_4768)
.L_4768:
        /*0108*/ 	.word	0x00000008
.L_4769:


//--------------------- .nv.info._Z16gpukernelCLMWNr3ILi8ELi16ELi1EEvPdS0_S0_iii --------------------------
	.section	.nv.info._Z16gpukernelCLMWNr3ILi8ELi16ELi1EEvPdS0_S0_iii,"",@"SHT_CUDA_INFO"
	.sectionflags	@""
	.align	4


	//----- nvinfo : EIATTR_CUDA_API_VERSION
	.align		4
        /*0000*/ 	.byte	0x04, 0x37
        /*0002*/ 	.short	(.L_4771 - .L_4770)
.L_4770:
        /*0004*/ 	.word	0x00000082


	//----- nvinfo : EIATTR_KPARAM_INFO
	.align		4
.L_4771:
        /*0008*/ 	.byte	0x04, 0x17
        /*000a*/ 	.short	(.L_4773 - .L_4772)
.L_4772:
        /*000c*/ 	.word	0x00000000
        /*0010*/ 	.short	0x0005
        /*0012*/ 	.short	0x0020
        /*0014*/ 	.byte	0x00, 0xf0, 0x11, 0x00


	//----- nvinfo : EIATTR_KPARAM_INFO
	.align		4
.L_4773:
        /*0018*/ 	.byte	0x04, 0x17
        /*001a*/ 	.short	(.L_4775 - .L_4774)
.L_4774:
        /*001c*/ 	.word	0x00000000
        /*0020*/ 	.short	0x0004
        /*0022*/ 	.short	0x001c
        /*0024*/ 	.byte	0x00, 0xf0, 0x11, 0x00


	//----- nvinfo : EIATTR_KPARAM_INFO
	.align		4
.L_4775:
        /*0028*/ 	.byte	0x04, 0x17
        /*002a*/ 	.short	(.L_4777 - .L_4776)
.L_4776:
        /*002c*/ 	.word	0x00000000
        /*0030*/ 	.short	0x0003
        /*0032*/ 	.short	0x0018
        /*0034*/ 	.byte	0x00, 0xf0, 0x11, 0x00


	//----- nvinfo : EIATTR_KPARAM_INFO
	.align		4
.L_4777:
        /*0038*/ 	.byte	0x04, 0x17
        /*003a*/ 	.short	(.L_4779 - .L_4778)
.L_4778:
        /*003c*/ 	.word	0x00000000
        /*0040*/ 	.short	0x0002
        /*0042*/ 	.short	0x0010
        /*0044*/ 	.byte	0x00, 0xf5, 0x21, 0x00


	//----- nvinfo : EIATTR_KPARAM_INFO
	.align		4
.L_4779:
        /*0048*/ 	.byte	0x04, 0x17
        /*004a*/ 	.short	(.L_4781 - .L_4780)
.L_4780:
        /*004c*/ 	.word	0x00000000
        /*0050*/ 	.short	0x0001
        /*0052*/ 	.short	0x0008
        /*0054*/ 	.byte	0x00, 0xf5, 0x21, 0x00


	//----- nvinfo : EIATTR_KPARAM_INFO
	.align		4
.L_4781:
        /*0058*/ 	.byte	0x04, 0x17
        /*005a*/ 	.short	(.L_4783 - .L_4782)
.L_4782:
        /*005c*/ 	.word	0x00000000
        /*0060*/ 	.short	0x0000
        /*0062*/ 	.short	0x0000
        /*0064*/ 	.byte	0x00, 0xf5, 0x21, 0x00


	//----- nvinfo : EIATTR_SPARSE_MMA_MASK
	.align		4
.L_4783:
        /*0068*/ 	.byte	0x03, 0x50
        /*006a*/ 	.short	0x0000


	//----- nvinfo : EIATTR_MAXREG_COUNT
	.align		4
        /*006c*/ 	.byte	0x03, 0x1b
        /*006e*/ 	.short	0x00ff


	//----- nvinfo : EIATTR_MERCURY_ISA_VERSION
	.align		4
        /*0070*/ 	.byte	0x03, 0x5f
        /*0072*/ 	.short	0x0101


	//----- nvinfo : EIATTR_COOP_GROUP_MASK_REGIDS
	.align		4
        /*0074*/ 	.byte	0x04, 0x29
        /*0076*/ 	.short	(.L_4785 - .L_4784)


	//   ....[0]....
.L_4784:
        /*0078*/ 	.word	0xffffffff


	//   ....[1]....
        /*007c*/ 	.word	0xffffffff


	//   ....[2]....
        /*0080*/ 	.word	0xffffffff


	//   ....[3]....
        /*0084*/ 	.word	0xffffffff


	//   ....[4]....
        /*0088*/ 	.word	0xffffffff


	//   ....[5]....
        /*008c*/ 	.word	0xffffffff


	//   ....[6]....
        /*0090*/ 	.word	0x05000009


	//   ....[7]....
        /*0094*/ 	.word	0x05000009


	//   ....[8]....
        /*0098*/ 	.word	0x05000009


	//   ....[9]....
        /*009c*/ 	.word	0x05000009


	//   ....[10]....
        /*00a0*/ 	.word	0x05000009


	//   ....[11]....
        /*00a4*/ 	.word	0x05000009


	//----- nvinfo : EIATTR_COOP_GROUP_INSTR_OFFSETS
	.align		4
.L_4785:
        /*00a8*/ 	.byte	0x04, 0x28
        /*00aa*/ 	.short	(.L_4787 - .L_4786)


	//   ....[0]....
.L_4786:
        /*00ac*/ 	.word	0x00000910


	//   ....[1]....
        /*00b0*/ 	.word	0x00000920


	//   ....[2]....
        /*00b4*/ 	.word	0x00000940


	//   ....[3]....
        /*00b8*/ 	.word	0x00000950


	//   ....[4]....
        /*00bc*/ 	.word	0x00000970


	//   ....[5]....
        /*00c0*/ 	.word	0x00000980


	//   ....[6]....
        /*00c4*/ 	.word	0x00000af0


	//   ....[7]....
        /*00c8*/ 	.word	0x00000b80


	//   ....[8]....
        /*00cc*/ 	.word	0x00000bf0


	//   ....[9]....
        /*00d0*/ 	.word	0x00000c40


	//   ....[10]....
        /*00d4*/ 	.word	0x00000cb0


	//   ....[11]....
        /*00d8*/ 	.word	0x00000d00


	//----- nvinfo : EIATTR_VRC_CTA_INIT_COUNT
	.align		4
.L_4787:
        /*00dc*/ 	.byte	0x02, 0x4a
	.zero		1
	.zero		1


	//----- nvinfo : EIATTR_EXIT_INSTR_OFFSETS
	.align		4
        /*00e0*/ 	.byte	0x04, 0x1c
        /*00e2*/ 	.short	(.L_4789 - .L_4788)


	//   ....[0]....
.L_4788:
        /*00e4*/ 	.word	0x00000050


	//   ....[1]....
        /*00e8*/ 	.word	0x00000a80


	//----- nvinfo : EIATTR_CRS_STACK_SIZE
	.align		4
.L_4789:
        /*00ec*/ 	.byte	0x04, 0x1e
        /*00ee*/ 	.short	(.L_4791 - .L_4790)
.L_4790:
        /*00f0*/ 	.word	0x00000000


	//----- nvinfo : EIATTR_CBANK_PARAM_SIZE
	.align		4
.L_4791:
        /*00f4*/ 	.byte	0x03, 0x19
        /*00f6*/ 	.short	0x0024


	//----- nvinfo : EIATTR_PARAM_CBANK
	.align		4
        /*00f8*/ 	.byte	0x04, 0x0a
        /*00fa*/ 	.short	(.L_4793 - .L_4792)
	.align		4
.L_4792:
        /*00fc*/ 	.word	index@(.nv.constant0._Z16gpukernelCLMWNr3ILi8ELi16ELi1EEvPdS0_S0_iii)
        /*0100*/ 	.short	0x0380
        /*0102*/ 	.short	0x0024


	//----- nvinfo : EIATTR_SW_WAR
	.align		4
.L_4793:
        /*0104*/ 	.byte	0x04, 0x36
        /*0106*/ 	.short	(.L_4795 - .L_4794)
.L_4794:
        /*0108*/ 	.word	0x00000008
.L_4795:


//--------------------- .nv.info._Z16gpukernelCLMWNr3ILi8ELi8ELi8EEvPdS0_S0_iii --------------------------
	.section	.nv.info._Z16gpukernelCLMWNr3ILi8ELi8ELi8EEvPdS0_S0_iii,"",@"SHT_CUDA_INFO"
	.sectionflags	@""
	.align	4


	//----- nvinfo : EIATTR_CUDA_API_VERSION
	.align		4
        /*0000*/ 	.byte	0x04, 0x37
        /*0002*/ 	.short	(.L_4797 - .L_4796)
.L_4796:
        /*0004*/ 	.word	0x00000082


	//----- nvinfo : EIATTR_KPARAM_INFO
	.align		4
.L_4797:
        /*0008*/ 	.byte	0x04, 0x17
        /*000a*/ 	.short	(.L_4799 - .L_4798)
.L_4798:
        /*000c*/ 	.word	0x00000000
        /*0010*/ 	.short	0x0005
        /*0012*/ 	.short	0x0020
        /*0014*/ 	.byte	0x00, 0xf0, 0x11, 0x00


	//----- nvinfo : EIATTR_KPARAM_INFO
	.align		4
.L_4799:
        /*0018*/ 	.byte	0x04, 0x17
        /*001a*/ 	.short	(.L_4801 - .L_4800)
.L_4800:
        /*001c*/ 	.word	0x00000000
        /*0020*/ 	.short	0x0004
        /*0022*/ 	.short	0x001c
        /*0024*/ 	.byte	0x00, 0xf0, 0x11, 0x00


	//----- nvinfo : EIATTR_KPARAM_INFO
	.align		4
.L_4801:
        /*0028*/ 	.byte	0x04, 0x17
        /*002a*/ 	.short	(.L_4803 - .L_4802)
.L_4802:
        /*002c*/ 	.word	0x00000000
        /*0030*/ 	.short	0x0003
        /*0032*/ 	.short	0x0018
        /*0034*/ 	.byte	0x00, 0xf0, 0x11, 0x00


	//----- nvinfo : EIATTR_KPARAM_INFO
	.align		4
.L_4803:
        /*0038*/ 	.byte	0x04, 0x17
        /*003a*/ 	.short	(.L_4805 - .L_4804)
.L_4804:
        /*003c*/ 	.word	0x00000000
        /*0040*/ 	.short	0x0002
        /*0042*/ 	.short	0x0010
        /*0044*/ 	.byte	0x00, 0xf5, 0x21, 0x00


	//----- nvinfo : EIATTR_KPARAM_INFO
	.align		4
.L_4805:
        /*0048*/ 	.byte	0x04, 0x17
        /*004a*/ 	.short	(.L_4807 - .L_4806)
.L_4806:
        /*004c*/ 	.word	0x00000000
        /*0050*/ 	.short	0x0001
        /*0052*/ 	.short	0x0008
        /*0054*/ 	.byte	0x00, 0xf5, 0x21, 0x00


	//----- nvinfo : EIATTR_KPARAM_INFO
	.align		4
.L_4807:
        /*0058*/ 	.byte	0x04, 0x17
        /*005a*/ 	.short	(.L_4809 - .L_4808)
.L_4808:
        /*005c*/ 	.word	0x00000000
        /*0060*/ 	.short	0x0000
        /*0062*/ 	.short	0x0000
        /*0064*/ 	.byte	0x00, 0xf5, 0x21, 0x00


	//----- nvinfo : EIATTR_SPARSE_MMA_MASK
	.align		4
.L_4809:
        /*0068*/ 	.byte	0x03, 0x50
        /*006a*/ 	.short	0x0000


	//----- nvinfo : EIATTR_MAXREG_COUNT
	.align		4
        /*006c*/ 	.byte	0x03, 0x1b
        /*006e*/ 	.short	0x00ff


	//----- nvinfo : EIATTR_MERCURY_ISA_VERSION
	.align		4
        /*0070*/ 	.byte	0x03, 0x5f
        /*0072*/ 	.short	0x0101


	//----- nvinfo : EIATTR_COOP_GROUP_MASK_REGIDS
	.align		4
        /*0074*/ 	.byte	0x04, 0x29
        /*0076*/ 	.short	(.L_4811 - .L_4810)


	//   ....[0]....
.L_4810:
        /*0078*/ 	.word	0xffffffff


	//   ....[1]....
        /*007c*/ 	.word	0xffffffff


	//   ....[2]....
        /*0080*/ 	.word	0xffffffff


	//   ....[3]....
        /*0084*/ 	.word	0xffffffff


	//   ....[4]....
        /*0088*/ 	.word	0xffffffff


	//   ....[5]....
        /*008c*/ 	.word	0xffffffff


	//   ....[6]....
        /*0090*/ 	.word	0x0500000e


	//   ....[7]....
        /*0094*/ 	.word	0x0500000e


	//   ....[8]....
        /*0098*/ 	.word	0x0500000e


	//   ....[9]....
        /*009c*/ 	.word	0x0500000e


	//   ....[10]....
        /*00a0*/ 	.word	0x0500000e


	//   ....[11]....
        /*00a4*/ 	.word	0x0500000e


	//----- nvinfo : EIATTR_COOP_GROUP_INSTR_OFFSETS
	.align		4
.L_4811:
        /*00a8*/ 	.byte	0x04, 0x28
        /*00aa*/ 	.short	(.L_4813 - .L_4812)


	//   ....[0]....
.L_4812:
        /*00ac*/ 	.word	0x00000940


	//   ....[1]....
        /*00b0*/ 	.word	0x00000950


	//   ....[2]....
        /*00b4*/ 	.word	0x00000970


	//   ....[3]....
        /*00b8*/ 	.word	0x00000980


	//   ....[4]....
        /*00bc*/ 	.word	0x000009a0


	//   ....[5]....
        /*00c0*/ 	.word	0x000009b0


	//   ....[6]....
        /*00c4*/ 	.word	0x00000b30


	//   ....[7]....
        /*00c8*/ 	.word	0x00000bc0


	//   ....[8]....
        /*00cc*/ 	.word	0x00000c30


	//   ....[9]....
        /*00d0*/ 	.word	0x00000c80


	//   ....[10]....
        /*00d4*/ 	.word	0x00000cf0


	//   ....[11]....
        /*00d8*/ 	.word	0x00000d40


	//----- nvinfo : EIATTR_VRC_CTA_INIT_COUNT
	.align		4
.L_4813:
        /*00dc*/ 	.byte	0x02, 0x4a
	.zero		1
	.zero		1


	//----- nvinfo : EIATTR_EXIT_INSTR_OFFSETS
	.align		4
        /*00e0*/ 	.byte	0x04, 0x1c
        /*00e2*/ 	.short	(.L_4815 - .L_4814)


	//   ....[0]....
.L_4814:
        /*00e4*/ 	.word	0x00000050


	//   ....[1]....
        /*00e8*/ 	.word	0x00000ac0


	//----- nvinfo : EIATTR_CRS_STACK_SIZE
	.align		4
.L_4815:
        /*00ec*/ 	.byte	0x04, 0x1e
        /*00ee*/ 	.short	(.L_4817 - .L_4816)
.L_4816:
        /*00f0*/ 	.word	0x00000000


	//----- nvinfo : EIATTR_CBANK_PARAM_SIZE
	.align		4
.L_4817:
        /*00f4*/ 	.byte	0x03, 0x19
        /*00f6*/ 	.short	0x0024


	//----- nvinfo : EIATTR_PARAM_CBANK
	.align		4
        /*00f8*/ 	.byte	0x04, 0x0a
        /*00fa*/ 	.short	(.L_4819 - .L_4818)
	.align		4
.L_4818:
        /*00fc*/ 	.word	index@(.nv.constant0._Z16gpukernelCLMWNr3ILi8ELi8ELi8EEvPdS0_S0_iii)
        /*0100*/ 	.short	0x0380
        /*0102*/ 	.short	0x0024


	//----- nvinfo : EIATTR_SW_WAR
	.align		4
.L_4819:
        /*0104*/ 	.byte	0x04, 0x36
        /*0106*/ 	.short	(.L_4821 - .L_4820)
.L_4820:
        /*0108*/ 	.word	0x00000008
.L_4821:


//--------------------- .nv.info._Z16gpukernelCLMWNr3ILi8ELi8ELi4EEvPdS0_S0_iii --------------------------
	.section	.nv.info._Z16gpukernelCLMWNr3ILi8ELi8ELi4EEvPdS0_S0_iii,"",@"SHT_CUDA_INFO"
	.sectionflags	@""
	.align	4


	//----- nvinfo : EIATTR_CUDA_API_VERSION
	.align		4
        /*0000*/ 	.byte	0x04, 0x37
        /*0002*/ 	.short	(.L_4823 - .L_4822)
.L_4822:
        /*0004*/ 	.word	0x00000082


	//----- nvinfo : EIATTR_KPARAM_INFO
	.align		4
.L_4823:
        /*0008*/ 	.byte	0x04, 0x17
        /*000a*/ 	.short	(.L_4825 - .L_4824)
.L_4824:
        /*000c*/ 	.word	0x00000000
        /*0010*/ 	.short	0x0005
        /*0012*/ 	.short	0x0020
        /*0014*/ 	.byte	0x00, 0xf0, 0x11, 0x00


	//----- nvinfo : EIATTR_KPARAM_INFO
	.align		4
.L_4825:
        /*0018*/ 	.byte	0x04, 0x17
        /*001a*/ 	.short	(.L_4827 - .L_4826)
.L_4826:
        /*001c*/ 	.word	0x00000000
        /*0020*/ 	.short	0x0004
        /*0022*/ 	.short	0x001c
        /*0024*/ 	.byte	0x00, 0xf0, 0x11, 0x00


	//----- nvinfo : EIATTR_KPARAM_INFO
	.align		4
.L_4827:
        /*0028*/ 	.byte	0x04, 0x17
        /*002a*/ 	.short	(.L_4829 - .L_4828)
.L_4828:
        /*002c*/ 	.word	0x00000000
        /*0030*/ 	.short	0x0003
        /*0032*/ 	.short	0x0018
        /*0034*/ 	.byte	0x00, 0xf0, 0x11, 0x00


	//----- nvinfo : EIATTR_KPARAM_INFO
	.align		4
.L_4829:
        /*0038*/ 	.byte	0x04, 0x17
        /*003a*/ 	.short	(.L_4831 - .L_4830)
.L_4830:
        /*003c*/ 	.word	0x00000000
        /*0040*/ 	.short	0x0002
        /*0042*/ 	.short	0x0010
        /*0044*/ 	.byte	0x00, 0xf5, 0x21, 0x00


	//----- nvinfo : EIATTR_KPARAM_INFO
	.align		4
.L_4831:
        /*0048*/ 	.byte	0x04, 0x17
        /*004a*/ 	.short	(.L_4833 - .L_4832)
.L_4832:
        /*004c*/ 	.word	0x00000000
        /*0050*/ 	.short	0x0001
        /*0052*/ 	.short	0x0008
        /*0054*/ 	.byte	0x00, 0xf5, 0x21, 0x00


	//----- nvinfo : EIATTR_KPARAM_INFO
	.align		4
.L_4833:
        /*0058*/ 	.byte	0x04, 0x17
        /*005a*/ 	.short	(.L_4835 - .L_4834)
.L_4834:
        /*005c*/ 	.word	0x00000000
        /*0060*/ 	.short	0x0000
        /*0062*/ 	.short	0x0000
        /*0064*/ 	.byte	0x00, 0xf5, 0x21, 0x00


	//----- nvinfo : EIATTR_SPARSE_MMA_MASK
	.align		4
.L_4835:
        /*0068*/ 	.byte	0x03, 0x50
        /*006a*/ 	.short	0x0000


	//----- nvinfo : EIATTR_MAXREG_COUNT
	.align		4
        /*006c*/ 	.byte	0x03, 0x1b
        /*006e*/ 	.short	0x00ff


	//----- nvinfo : EIATTR_MERCURY_ISA_VERSION
	.align		4
        /*0070*/ 	.byte	0x03, 0x5f
        /*0072*/ 	.short	0x0101


	//----- nvinfo : EIATTR_COOP_GROUP_MASK_REGIDS
	.align		4
        /*0074*/ 	.byte	0x04, 0x29
        /*0076*/ 	.short	(.L_4837 - .L_4836)


	//   ....[0]....
.L_4836:
        /*0078*/ 	.word	0xffffffff


	//   ....[1]....
        /*007c*/ 	.word	0xffffffff


	//   ....[2]....
        /*0080*/ 	.word	0xffffffff


	//   ....[3]....
        /*0084*/ 	.word	0xffffffff


	//   ....[4]....
        /*0088*/ 	.word	0xffffffff


	//   ....[5]....
        /*008c*/ 	.word	0xffffffff


	//   ....[6]....
        /*0090*/ 	.word	0x0500000e


	//   ....[7]....
        /*0094*/ 	.word	0x0500000e


	//   ....[8]....
        /*0098*/ 	.word	0x0500000e


	//   ....[9]....
        /*009c*/ 	.word	0x0500000e


	//   ....[10]....
        /*00a0*/ 	.word	0x0500000e


	//   ....[11]....
        /*00a4*/ 	.word	0x0500000e


	//----- nvinfo : EIATTR_COOP_GROUP_INSTR_OFFSETS
	.align		4
.L_4837:
        /*00a8*/ 	.byte	0x04, 0x28
        /*00aa*/ 	.short	(.L_4839 - .L_4838)


	//   ....[0]....
.L_4838:
        /*00ac*/ 	.word	0x00000940


	//   ....[1]....
        /*00b0*/ 	.word	0x00000950


	//   ....[2]....
        /*00b4*/ 	.word	0x00000970


	//   ....[3]....
        /*00b8*/ 	.word	0x00000980


	//   ....[4]....
        /*00bc*/ 	.word	0x000009a0


	//   ....[5]....
        /*00c0*/ 	.word	0x000009b0


	//   ....[6]....
        /*00c4*/ 	.word	0x00000b30


	//   ....[7]....
        /*00c8*/ 	.word	0x00000bc0


	//   ....[8]....
        /*00cc*/ 	.word	0x00000c30


	//   ....[9]....
        /*00d0*/ 	.word	0x00000c80


	//   ....[10]....
        /*00d4*/ 	.word	0x00000cf0


	//   ....[11]....
        /*00d8*/ 	.word	0x00000d40


	//----- nvinfo : EIATTR_VRC_CTA_INIT_COUNT
	.align		4
.L_4839:
        /*00dc*/ 	.byte	0x02, 0x4a
	.zero		1
	.zero		1


	//----- nvinfo : EIATTR_EXIT_INSTR_OFFSETS
	.align		4
        /*00e0*/ 	.byte	0x04, 0x1c
        /*00e2*/ 	.short	(.L_4841 - .L_4840)


	//   ....[0]....
.L_4840:
        /*00e4*/ 	.word	0x00000050


	//   ....[1]....
        /*00e8*/ 	.word	0x00000ac0


	//----- nvinfo : EIATTR_CRS_STACK_SIZE
	.align		4
.L_4841:
        /*00ec*/ 	.byte	0x04, 0x1e
        /*00ee*/ 	.short	(.L_4843 - .L_4842)
.L_4842:
        /*00f0*/ 	.word	0x00000000


	//----- nvinfo : EIATTR_CBANK_PARAM_SIZE
	.align		4
.L_4843:
        /*00f4*/ 	.byte	0x03, 0x19
        /*00f6*/ 	.short	0x0024


	//----- nvinfo : EIATTR_PARAM_CBANK
	.align		4
        /*00f8*/ 	.byte	0x04, 0x0a
        /*00fa*/ 	.short	(.L_4845 - .L_4844)
	.align		4
.L_4844:
        /*00fc*/ 	.word	index@(.nv.constant0._Z16gpukernelCLMWNr3ILi8ELi8ELi4EEvPdS0_S0_iii)
        /*0100*/ 	.short	0x0380
        /*0102*/ 	.short	0x0024


	//----- nvinfo : EIATTR_SW_WAR
	.align		4
.L_4845:
        /*0104*/ 	.byte	0x04, 0x36
        /*0106*/ 	.short	(.L_4847 - .L_4846)
.L_4846:
        /*0108*/ 	.word	0x00000008
.L_4847:


//--------------------- .nv.info._Z16gpukernelCLMWNr3ILi8ELi8ELi2EEvPdS0_S0_iii --------------------------
	.section	.nv.info._Z16gpukernelCLMWNr3ILi8ELi8ELi2EEvPdS0_S0_iii,"",@"SHT_CUDA_INFO"
	.sectionflags	@""
	.align	4


	//----- nvinfo : EIATTR_CUDA_API_VERSION
	.align		4
        /*0000*/ 	.byte	0x04, 0x37
        /*0002*/ 	.short	(.L_4849 - .L_4848)
.L_4848:
        /*0004*/ 	.word	0x00000082


	//----- nvinfo : EIATTR_KPARAM_INFO
	.align		4
.L_4849:
        /*0008*/ 	.byte	0x04, 0x17
        /*000a*/ 	.short	(.L_4851 - .L_4850)
.L_4850:
        /*000c*/ 	.word	0x00000000
        /*0010*/ 	.short	0x0005
        /*0012*/ 	.short	0x0020
        /*0014*/ 	.byte	0x00, 0xf0, 0x11, 0x00


	//----- nvinfo : EIATTR_KPARAM_INFO
	.align		4
.L_4851:
        /*0018*/ 	.byte	0x04, 0x17
        /*001a*/ 	.short	(.L_4853 - .L_4852)
.L_4852:
        /*001c*/ 	.word	0x00000000
        /*0020*/ 	.short	0x0004
        /*0022*/ 	.short	0x001c
        /*0024*/ 	.byte	0x00, 0xf0, 0x11, 0x00


	//----- nvinfo : EIATTR_KPARAM_INFO
	.align		4
.L_4853:
        /*0028*/ 	.byte	0x04, 0x17
        /*002a*/ 	.short	(.L_4855 - .L_4854)
.L_4854:
        /*002c*/ 	.word	0x00000000
        /*0030*/ 	.short	0x0003
        /*0032*/ 	.short	0x0018
        /*0034*/ 	.byte	0x00, 0xf0, 0x11, 0x00


	//----- nvinfo : EIATTR_KPARAM_INFO
	.align		4
.L_4855:
        /*0038*/ 	.byte	0x04, 0x17
        /*003a*/ 	.short	(.L_4857 - .L_4856)
.L_4856:
        /*003c*/ 	.word	0x00000000
        /*0040*/ 	.short	0x0002
        /*0042*/ 	.short	0x0010
        /*0044*/ 	.byte	0x00, 0xf5, 0x21, 0x00


	//----- nvinfo : EIATTR_KPARAM_INFO
	.align		4
.L_4857:
        /*0048*/ 	.byte	0x04, 0x17
        /*004a*/ 	.short	(.L_4859 - .L_4858)
.L_4858:
        /*004c*/ 	.word	0x00000000
        /*0050*/ 	.short	0x0001
        /*0052*/ 	.short	0x0008
        /*0054*/ 	.byte	0x00, 0xf5, 0x21, 0x00


	//----- nvinfo : EIATTR_KPARAM_INFO
	.align		4
.L_4859:
        /*0058*/ 	.byte	0x04, 0x17
        /*005a*/ 	.short	(.L_4861 - .L_4860)
.L_4860:
        /*005c*/ 	.word	0x00000000
        /*0060*/ 	.short	0x0000
        /*0062*/ 	.short	0x0000
        /*0064*/ 	.byte	0x00, 0xf5, 0x21, 0x00


	//----- nvinfo : EIATTR_SPARSE_MMA_MASK
	.align		4
.L_4861:
        /*0068*/ 	.byte	0x03, 0x50
        /*006a*/ 	.short	0x0000


	//----- nvinfo : EIATTR_MAXREG_COUNT
	.align		4
        /*006c*/ 	.byte	0x03, 0x1b
        /*006e*/ 	.short	0x00ff


	//----- nvinfo : EIATTR_MERCURY_ISA_VERSION
	.align		4
        /*0070*/ 	.byte	0x03, 0x5f
        /*0072*/ 	.short	0x0101


	//----- nvinfo : EIATTR_COOP_GROUP_MASK_REGIDS
	.align		4
        /*0074*/ 	.byte	0x04, 0x29
        /*0076*/ 	.short	(.L_4863 - .L_4862)


	//   ....[0]....
.L_4862:
        /*0078*/ 	.word	0xffffffff


	//   ....[1]....
        /*007c*/ 	.word	0xffffffff


	//   ....[2]....
        /*0080*/ 	.word	0xffffffff


	//   ....[3]....
        /*0084*/ 	.word	0xffffffff


	//   ....[4]....
        /*0088*/ 	.word	0xffffffff


	//   ....[5]....
        /*008c*/ 	.word	0xffffffff


	//   ....[6]....
        /*0090*/ 	.word	0x0500000e


	//   ....[7]....
        /*0094*/ 	.word	0x0500000e


	//   ....[8]....
        /*0098*/ 	.word	0x0500000e


	//   ....[9]....
        /*009c*/ 	.word	0x0500000e


	//   ....[10]....
        /*00a0*/ 	.word	0x0500000e


	//   ....[11]....
        /*00a4*/ 	.word	0x0500000e


	//----- nvinfo : EIATTR_COOP_GROUP_INSTR_OFFSETS
	.align		4
.L_4863:
        /*00a8*/ 	.byte	0x04, 0x28
        /*00aa*/ 	.short	(.L_4865 - .L_4864)


	//   ....[0]....
.L_4864:
        /*00ac*/ 	.word	0x00000940


	//   ....[1]....
        /*00b0*/ 	.word	0x00000950


	//   ....[2]....
        /*00b4*/ 	.word	0x00000970


	//   ....[3]....
        /*00b8*/ 	.word	0x00000980


	//   ....[4]....
        /*00bc*/ 	.word	0x000009a0


	//   ....[5]....
        /*00c0*/ 	.word	0x000009b0


	//   ....[6]....
        /*00c4*/ 	.word	0x00000b30


	//   ....[7]....
        /*00c8*/ 	.word	0x00000bc0


	//   ....[8]....
        /*00cc*/ 	.word	0x00000c30


	//   ....[9]....
        /*00d0*/ 	.word	0x00000c80


	//   ....[10]....
        /*00d4*/ 	.word	0x00000cf0


	//   ....[11]....
        /*00d8*/ 	.word	0x00000d40


	//----- nvinfo : EIATTR_VRC_CTA_INIT_COUNT
	.align		4
.L_4865:
        /*00dc*/ 	.byte	0x02, 0x4a
	.zero		1
	.zero		1


	//----- nvinfo : EIATTR_EXIT_INSTR_OFFSETS
	.align		4
        /*00e0*/ 	.byte	0x04, 0x1c
        /*00e2*/ 	.short	(.L_4867 - .L_4866)


	//   ....[0]....
.L_4866:
        /*00e4*/ 	.word	0x00000050


	//   ....[1]....
        /*00e8*/ 	.word	0x00000ac0


	//----- nvinfo : EIATTR_CRS_STACK_SIZE
	.align		4
.L_4867:
        /*00ec*/ 	.byte	0x04, 0x1e
        /*00ee*/ 	.short	(.L_4869 - .L_4868)
.L_4868:
        /*00f0*/ 	.word	0x00000000


	//----- nvinfo : EIATTR_CBANK_PARAM_SIZE
	.align		4
.L_4869:
        /*00f4*/ 	.byte	0x03, 0x19
        /*00f6*/ 	.short	0x0024


	//----- nvinfo : EIATTR_PARAM_CBANK
	.align		4
        /*00f8*/ 	.byte	0x04, 0x0a
        /*00fa*/ 	.short	(.L_4871 - .L_4870)
	.align		4
.L_4870:
        /*00fc*/ 	.word	index@(.nv.constant0._Z16gpukernelCLMWNr3ILi8ELi8ELi2EEvPdS0_S0_iii)
        /*0100*/ 	.short	0x0380
        /*0102*/ 	.short	0x0024


	//----- nvinfo : EIATTR_SW_WAR
	.align		4
.L_4871:
        /*0104*/ 	.byte	0x04, 0x36
        /*0106*/ 	.short	(.L_4873 - .L_4872)
.L_4872:
        /*0108*/ 	.word	0x00000008
.L_4873:


//--------------------- .nv.info._Z16gpukernelCLMWNr3ILi8ELi8ELi1EEvPdS0_S0_iii --------------------------
	.section	.nv.info._Z16gpukernelCLMWNr3ILi8ELi8ELi1EEvPdS0_S0_iii,"",@"SHT_CUDA_INFO"
	.sectionflags	@""
	.align	4


	//----- nvinfo : EIATTR_CUDA_API_VERSION
	.align		4
        /*0000*/ 	.byte	0x04, 0x37
        /*0002*/ 	.short	(.L_4875 - .L_4874)
.L_4874:
        /*0004*/ 	.word	0x00000082


	//----- nvinfo : EIATTR_KPARAM_INFO
	.align		4
.L_4875:
        /*0008*/ 	.byte	0x04, 0x17
        /*000a*/ 	.short	(.L_4877 - .L_4876)
.L_4876:
        /*000c*/ 	.word	0x00000000
        /*0010*/ 	.short	0x0005
        /*0012*/ 	.short	0x0020
        /*0014*/ 	.byte	0x00, 0xf0, 0x11, 0x00


	//----- nvinfo : EIATTR_KPARAM_INFO
	.align		4
.L_4877:
        /*0018*/ 	.byte	0x04, 0x17
        /*001a*/ 	.short	(.L_4879 - .L_4878)
.L_4878:
        /*001c*/ 	.word	0x00000000
        /*0020*/ 	.short	0x0004
        /*0022*/ 	.short	0x001c
        /*0024*/ 	.byte	0x00, 0xf0, 0x11, 0x00


	//----- nvinfo : EIATTR_KPARAM_INFO
	.align		4
.L_4879:
        /*0028*/ 	.byte	0x04, 0x17
        /*002a*/ 	.short	(.L_4881 - .L_4880)
.L_4880:
        /*002c*/ 	.word	0x00000000
        /*0030*/ 	.short	0x0003
        /*0032*/ 	.short	0x0018
        /*0034*/ 	.byte	0x00, 0xf0, 0x11, 0x00


	//----- nvinfo : EIATTR_KPARAM_INFO
	.align		4
.L_4881:
        /*0038*/ 	.byte	0x04, 0x17
        /*003a*/ 	.short	(.L_4883 - .L_4882)
.L_4882:
        /*003c*/ 	.word	0x00000000
        /*0040*/ 	.short	0x0002
        /*0042*/ 	.short	0x0010
        /*0044*/ 	.byte	0x00, 0xf5, 0x21, 0x00


	//----- nvinfo : EIATTR_KPARAM_INFO
	.align		4
.L_4883:
        /*0048*/ 	.byte	0x04, 0x17
        /*004a*/ 	.short	(.L_4885 - .L_4884)
.L_4884:
        /*004c*/ 	.word	0x00000000
        /*0050*/ 	.short	0x0001
        /*0052*/ 	.short	0x0008
        /*0054*/ 	.byte	0x00, 0xf5, 0x21, 0x00


	//----- nvinfo : EIATTR_KPARAM_INFO
	.align		4
.L_4885:
        /*0058*/ 	.byte	0x04, 0x17
        /*005a*/ 	.short	(.L_4887 - .L_4886)
.L_4886:
        /*005c*/ 	.word	0x00000000
        /*0060*/ 	.short	0x0000
        /*0062*/ 	.short	0x0000
        /*0064*/ 	.byte	0x00, 0xf5, 0x21, 0x00


	//----- nvinfo : EIATTR_SPARSE_MMA_MASK
	.align		4
.L_4887:
        /*0068*/ 	.byte	0x03, 0x50
        /*006a*/ 	.short	0x0000


	//----- nvinfo : EIATTR_MAXREG_COUNT
	.align		4
        /*006c*/ 	.byte	0x03, 0x1b
        /*006e*/ 	.short	0x00ff


	//----- nvinfo : EIATTR_MERCURY_ISA_VERSION
	.align		4
        /*0070*/ 	.byte	0x03, 0x5f
        /*0072*/ 	.short	0x0101


	//----- nvinfo : EIATTR_COOP_GROUP_MASK_REGIDS
	.align		4
        /*0074*/ 	.byte	0x04, 0x29
        /*0076*/ 	.short	(.L_4889 - .L_4888)


	//   ....[0]....
.L_4888:
        /*0078*/ 	.word	0xffffffff


	//   ....[1]....
        /*007c*/ 	.word	0xffffffff


	//   ....[2]....
        /*0080*/ 	.word	0xffffffff


	//   ....[3]....
        /*0084*/ 	.word	0xffffffff


	//   ....[4]....
        /*0088*/ 	.word	0xffffffff


	//   ....[5]....
        /*008c*/ 	.word	0xffffffff


	//   ....[6]....
        /*0090*/ 	.word	0x05000009


	//   ....[7]....
        /*0094*/ 	.word	0x05000009


	//   ....[8]....
        /*0098*/ 	.word	0x05000009


	//   ....[9]....
        /*009c*/ 	.word	0x05000009


	//   ....[10]....
        /*00a0*/ 	.word	0x05000009


	//   ....[11]....
        /*00a4*/ 	.word	0x05000009


	//----- nvinfo : EIATTR_COOP_GROUP_INSTR_OFFSETS
	.align		4
.L_4889:
        /*00a8*/ 	.byte	0x04, 0x28
        /*00aa*/ 	.short	(.L_4891 - .L_4890)


	//   ....[0]....
.L_4890:
        /*00ac*/ 	.word	0x00000910


	//   ....[1]....
        /*00b0*/ 	.word	0x00000920


	//   ....[2]....
        /*00b4*/ 	.word	0x00000940


	//   ....[3]....
        /*00b8*/ 	.word	0x00000950


	//   ....[4]....
        /*00bc*/ 	.word	0x00000970


	//   ....[5]....
        /*00c0*/ 	.word	0x00000980


	//   ....[6]....
        /*00c4*/ 	.word	0x00000af0


	//   ....[7]....
        /*00c8*/ 	.word	0x00000b80


	//   ....[8]....
        /*00cc*/ 	.word	0x00000bf0


	//   ....[9]....
        /*00d0*/ 	.word	0x00000c40


	//   ....[10]....
        /*00d4*/ 	.word	0x00000cb0


	//   ....[11]....
        /*00d8*/ 	.word	0x00000d00


	//----- nvinfo : EIATTR_VRC_CTA_INIT_COUNT
	.align		4
.L_4891:
        /*00dc*/ 	.byte	0x02, 0x4a
	.zero		1
	.zero		1


	//----- nvinfo : EIATTR_EXIT_INSTR_OFFSETS
	.align		4
        /*00e0*/ 	.byte	0x04, 0x1c
        /*00e2*/ 	.short	(.L_4893 - .L_4892)


	//   ....[0]....
.L_4892:
        /*00e4*/ 	.word	0x00000050


	//   ....[1]....
        /*00e8*/ 	.word	0x00000a80


	//----- nvinfo : EIATTR_CRS_STACK_SIZE
	.align		4
.L_4893:
        /*00ec*/ 	.byte	0x04, 0x1e
        /*00ee*/ 	.short	(.L_4895 - .L_4894)
.L_4894:
        /*00f0*/ 	.word	0x00000000


	//----- nvinfo : EIATTR_CBANK_PARAM_SIZE
	.align		4
.L_4895:
        /*00f4*/ 	.byte	0x03, 0x19
        /*00f6*/ 	.short	0x0024


	//----- nvinfo : EIATTR_PARAM_CBANK
	.align		4
        /*00f8*/ 	.byte	0x04, 0x0a
        /*00fa*/ 	.short	(.L_4897 - .L_4896)
	.align		4
.L_4896:
        /*00fc*/ 	.word	index@(.nv.constant0._Z16gpukernelCLMWNr3ILi8ELi8ELi1EEvPdS0_S0_iii)
        /*0100*/ 	.short	0x0380
        /*0102*/ 	.short	0x0024


	//----- nvinfo : EIATTR_SW_WAR
	.align		4
.L_4897:
        /*0104*/ 	.byte	0x04, 0x36
        /*0106*/ 	.short	(.L_4899 - .L_4898)
.L_4898:
        /*0108*/ 	.word	0x00000008
.L_4899:


//--------------------- .nv.info._Z16gpukernelCLMWNr3ILi8ELi4ELi4EEvPdS0_S0_iii --------------------------
	.section	.nv.info._Z16gpukernelCLMWNr3ILi8ELi4ELi4EEvPdS0_S0_iii,"",@"SHT_CUDA_INFO"
	.sectionflags	@""
	.align	4


	//----- nvinfo : EIATTR_CUDA_API_VERSION
	.align		4
        /*0000*/ 	.byte	0x04, 0x37
        /*0002*/ 	.short	(.L_4901 - .L_4900)
.L_4900:
        /*0004*/ 	.word	0x00000082


	//----- nvinfo : EIATTR_KPARAM_INFO
	.align		4
.L_4901:
        /*0008*/ 	.byte	0x04, 0x17
        /*000a*/ 	.short	(.L_4903 - .L_4902)
.L_4902:
        /*000c*/ 	.word	0x00000000
        /*0010*/ 	.short	0x0005
        /*0012*/ 	.short	0x0020
        /*0014*/ 	.byte	0x00, 0xf0, 0x11, 0x00


	//----- nvinfo : EIATTR_KPARAM_INFO
	.align		4
.L_4903:
        /*0018*/ 	.byte	0x04, 0x17
        /*001a*/ 	.short	(.L_4905 - .L_4904)
.L_4904:
        /*001c*/ 	.word	0x00000000
        /*0020*/ 	.short	0x0004
        /*0022*/ 	.short	0x001c
        /*0024*/ 	.byte	0x00, 0xf0, 0x11, 0x00


	//----- nvinfo : EIATTR_KPARAM_INFO
	.align		4
.L_4905:
        /*0028*/ 	.byte	0x04, 0x17
        /*002a*/ 	.short	(.L_4907 - .L_4906)
.L_4906:
        /*002c*/ 	.word	0x00000000
        /*0030*/ 	.short	0x0003
        /*0032*/ 	.short	0x0018
        /*0034*/ 	.byte	0x00, 0xf0, 0x11, 0x00


	//----- nvinfo : EIATTR_KPARAM_INFO
	.align		4
.L_4907:
        /*0038*/ 	.byte	0x04, 0x17
        /*003a*/ 	.short	(.L_4909 - .L_4908)
.L_4908:
        /*003c*/ 	.word	0x00000000
        /*0040*/ 	.short	0x0002
        /*0042*/ 	.short	0x0010
        /*0044*/ 	.byte	0x00, 0xf5, 0x21, 0x00


	//----- nvinfo : EIATTR_KPARAM_INFO
	.align		4
.L_4909:
        /*0048*/ 	.byte	0x04, 0x17
        /*004a*/ 	.short	(.L_4911 - .L_4910)
.L_4910:
        /*004c*/ 	.word	0x00000000
        /*0050*/ 	.short	0x0001
        /*0052*/ 	.short	0x0008
        /*0054*/ 	.byte	0x00, 0xf5, 0x21, 0x00


	//----- nvinfo : EIATTR_KPARAM_INFO
	.align		4
.L_4911:
        /*0058*/ 	.byte	0x04, 0x17
        /*005a*/ 	.short	(.L_4913 - .L_4912)
.L_4912:
        /*005c*/ 	.word	0x00000000
        /*0060*/ 	.short	0x0000
        /*0062*/ 	.short	0x0000
        /*0064*/ 	.byte	0x00, 0xf5, 0x21, 0x00


	//----- nvinfo : EIATTR_SPARSE_MMA_MASK
	.align		4
.L_4913:
        /*0068*/ 	.byte	0x03, 0x50
        /*006a*/ 	.short	0x0000


	//----- nvinfo : EIATTR_MAXREG_COUNT
	.align		4
        /*006c*/ 	.byte	0x03, 0x1b
        /*006e*/ 	.short	0x00ff


	//----- nvinfo : EIATTR_MERCURY_ISA_VERSION
	.align		4
        /*0070*/ 	.byte	0x03, 0x5f
        /*0072*/ 	.short	0x0101


	//----- nvinfo : EIATTR_COOP_GROUP_MASK_REGIDS
	.align		4
        /*0074*/ 	.byte	0x04, 0x29
        /*0076*/ 	.short	(.L_4915 - .L_4914)


	//   ....[0]....
.L_4914:
        /*0078*/ 	.word	0xffffffff


	//   ....[1]....
        /*007c*/ 	.word	0xffffffff


	//   ....[2]....
        /*0080*/ 	.word	0xffffffff


	//   ....[3]....
        /*0084*/ 	.word	0xffffffff


	//   ....[4]....
        /*0088*/ 	.word	0xffffffff


	//   ....[5]....
        /*008c*/ 	.word	0xffffffff


	//   ....[6]....
        /*0090*/ 	.word	0x0500000e


	//   ....[7]....
        /*0094*/ 	.word	0x0500000e


	//   ....[8]....
        /*0098*/ 	.word	0x0500000e


	//   ....[9]....
        /*009c*/ 	.word	0x0500000e


	//   ....[10]....
        /*00a0*/ 	.word	0x0500000e


	//   ....[11]....
        /*00a4*/ 	.word	0x0500000e


	//----- nvinfo : EIATTR_COOP_GROUP_INSTR_OFFSETS
	.align		4
.L_4915:
        /*00a8*/ 	.byte	0x04, 0x28
        /*00aa*/ 	.short	(.L_4917 - .L_4916)


	//   ....[0]....
.L_4916:
        /*00ac*/ 	.word	0x00000940


	//   ....[1]....
        /*00b0*/ 	.word	0x00000950


	//   ....[2]....
        /*00b4*/ 	.word	0x00000970


	//   ....[3]....
        /*00b8*/ 	.word	0x00000980


	//   ....[4]....
        /*00bc*/ 	.word	0x000009a0


	//   ....[5]....
        /*00c0*/ 	.word	0x000009b0


	//   ....[6]....
        /*00c4*/ 	.word	0x00000b30


	//   ....[7]....
        /*00c8*/ 	.word	0x00000bc0


	//   ....[8]....
        /*00cc*/ 	.word	0x00000c30


	//   ....[9]....
        /*00d0*/ 	.word	0x00000c80


	//   ....[10]....
        /*00d4*/ 	.word	0x00000cf0


	//   ....[11]....
        /*00d8*/ 	.word	0x00000d40


	//----- nvinfo : EIATTR_VRC_CTA_INIT_COUNT
	.align		4
.L_4917:
        /*00dc*/ 	.byte	0x02, 0x4a
	.zero		1
	.zero		1


	//----- nvinfo : EIATTR_EXIT_INSTR_OFFSETS
	.align		4
        /*00e0*/ 	.byte	0x04, 0x1c
        /*00e2*/ 	.short	(.L_4919 - .L_4918)


	//   ....[0]....
.L_4918:
        /*00e4*/ 	.word	0x00000050


	//   ....[1]....
        /*00e8*/ 	.word	0x00000ac0


	//----- nvinfo : EIATTR_CRS_STACK_SIZE
	.align		4
.L_4919:
        /*00ec*/ 	.byte	0x04, 0x1e
        /*00ee*/ 	.short	(.L_4921 - .L_4920)
.L_4920:
        /*00f0*/ 	.word	0x00000000


	//----- nvinfo : EIATTR_CBANK_PARAM_SIZE
	.align		4
.L_4921:
        /*00f4*/ 	.byte	0x03, 0x19
        /*00f6*/ 	.short	0x0024


	//----- nvinfo : EIATTR_PARAM_CBANK
	.align		4
        /*00f8*/ 	.byte	0x04, 0x0a
        /*00fa*/ 	.short	(.L_4923 - .L_4922)
	.align		4
.L_4922:
        /*00fc*/ 	.word	index@(.nv.constant0._Z16gpukernelCLMWNr3ILi8ELi4ELi4EEvPdS0_S0_iii)
        /*0100*/ 	.short	0x0380
        /*0102*/ 	.short	0x0024


	//----- nvinfo : EIATTR_SW_WAR
	.align		4
.L_4923:
        /*0104*/ 	.byte	0x04, 0x36
        /*0106*/ 	.short	(.L_4925 - .L_4924)
.L_4924:
        /*0108*/ 	.word	0x00000008
.L_4925:


//--------------------- .nv.info._Z16gpukernelCLMWNr3ILi8ELi4ELi2EEvPdS0_S0_iii --------------------------
	.section	.nv.info._Z16gpukernelCLMWNr3ILi8ELi4ELi2EEvPdS0_S0_iii,"",@"SHT_CUDA_INFO"
	.sectionflags	@""
	.align	4


	//----- nvinfo : EIATTR_CUDA_API_VERSION
	.align		4
        /*0000*/ 	.byte	0x04, 0x37
        /*0002*/ 	.short	(.L_4927 - .L_4926)
.L_4926:
        /*0004*/ 	.word	0x00000082


	//----- nvinfo : EIATTR_KPARAM_INFO
	.align		4
.L_4927:
        /*0008*/ 	.byte	0x04, 0x17
        /*000a*/ 	.short	(.L_4929 - .L_4928)
.L_4928:
        /*000c*/ 	.word	0x00000000
        /*0010*/ 	.short	0x0005
        /*0012*/ 	.short	0x0020
        /*0014*/ 	.byte	0x00, 0xf0, 0x11, 0x00


	//----- nvinfo : EIATTR_KPARAM_INFO
	.align		4
.L_4929:
        /*0018*/ 	.byte	0x04, 0x17
        /*001a*/ 	.short	(.L_4931 - .L_4930)
.L_4930:
        /*001c*/ 	.word	0x00000000
        /*0020*/ 	.short	0x0004
        /*0022*/ 	.short	0x001c
        /*0024*/ 	.byte	0x00, 0xf0, 0x11, 0x00


	//----- nvinfo : EIATTR_KPARAM_INFO
	.align		4
.L_4931:
        /*0028*/ 	.byte	0x04, 0x17
        /*002a*/ 	.short	(.L_4933 - .L_4932)
.L_4932:
        /*002c*/ 	.word	0x00000000
        /*0030*/ 	.short	0x0003
        /*0032*/ 	.short	0x0018
        /*0034*/ 	.byte	0x00, 0xf0, 0x11, 0x00


	//----- nvinfo : EIATTR_KPARAM_INFO
	.align		4
.L_4933:
        /*0038*/ 	.byte	0x04, 0x17
        /*003a*/ 	.short	(.L_4935 - .L_4934)
.L_4934:
        /*003c*/ 	.word	0x00000000
        /*0040*/ 	.short	0x0002
        /*0042*/ 	.short	0x0010
        /*0044*/ 	.byte	0x00, 0xf5, 0x21, 0x00


	//----- nvinfo : EIATTR_KPARAM_INFO
	.align		4
.L_4935:
        /*0048*/ 	.byte	0x04, 0x17
        /*004a*/ 	.short	(.L_4937 - .L_4936)
.L_4936:
        /*004c*/ 	.word	0x00000000
        /*0050*/ 	.short	0x0001
        /*0052*/ 	.short	0x0008
        /*0054*/ 	.byte	0x00, 0xf5, 0x21, 0x00


	//----- nvinfo : EIATTR_KPARAM_INFO
	.align		4
.L_4937:
        /*0058*/ 	.byte	0x04, 0x17
        /*005a*/ 	.short	(.L_4939 - .L_4938)
.L_4938:
        /*005c*/ 	.word	0x00000000
        /*0060*/ 	.short	0x0000
        /*0062*/ 	.short	0x0000
        /*0064*/ 	.byte	0x00, 0xf5, 0x21, 0x00


	//----- nvinfo : EIATTR_SPARSE_MMA_MASK
	.align		4
.L_4939:
        /*0068*/ 	.byte	0x03, 0x50
        /*006a*/ 	.short	0x0000


	//----- nvinfo : EIATTR_MAXREG_COUNT
	.align		4
        /*006c*/ 	.byte	0x03, 0x1b
        /*006e*/ 	.short	0x00ff


	//----- nvinfo : EIATTR_MERCURY_ISA_VERSION
	.align		4
        /*0070*/ 	.byte	0x03, 0x5f
        /*0072*/ 	.short	0x0101


	//----- nvinfo : EIATTR_COOP_GROUP_MASK_REGIDS
	.align		4
        /*0074*/ 	.byte	0x04, 0x29
        /*0076*/ 	.short	(.L_4941 - .L_4940)


	//   ....[0]....
.L_4940:
        /*0078*/ 	.word	0xffffffff


	//   ....[1]....
        /*007c*/ 	.word	0xffffffff


	//   ....[2]....
        /*0080*/ 	.word	0xffffffff


	//   ....[3]....
        /*0084*/ 	.word	0xffffffff


	//   ....[4]....
        /*0088*/ 	.word	0xffffffff


	//   ....[5]....
        /*008c*/ 	.word	0xffffffff


	//   ....[6]....
        /*0090*/ 	.word	0x0500000e


	//   ....[7]....
        /*0094*/ 	.word	0x0500000e


	//   ....[8]....
        /*0098*/ 	.word	0x0500000e


	//   ....[9]....
        /*009c*/ 	.word	0x0500000e


	//   ....[10]....
        /*00a0*/ 	.word	0x0500000e


	//   ....[11]....
        /*00a4*/ 	.word	0x0500000e


	//----- nvinfo : EIATTR_COOP_GROUP_INSTR_OFFSETS
	.align		4
.L_4941:
        /*00a8*/ 	.byte	0x04, 0x28
        /*00aa*/ 	.short	(.L_4943 - .L_4942)


	//   ....[0]....
.L_4942:
        /*00ac*/ 	.word	0x00000940


	//   ....[1]....
        /*00b0*/ 	.word	0x00000950


	//   ....[2]....
        /*00b4*/ 	.word	0x00000970


	//   ....[3]....
        /*00b8*/ 	.word	0x00000980


	//   ....[4]....
        /*00bc*/ 	.word	0x000009a0


	//   ....[5]....
        /*00c0*/ 	.word	0x000009b0


	//   ....[6]....
        /*00c4*/ 	.word	0x00000b30


	//   ....[7]....
        /*00c8*/ 	.word	0x00000bc0


	//   ....[8]....
        /*00cc*/ 	.word	0x00000c30


	//   ....[9]....
        /*00d0*/ 	.word	0x00000c80


	//   ....[10]....
        /*00d4*/ 	.word	0x00000cf0


	//   ....[11]....
        /*00d8*/ 	.word	0x00000d40


	//----- nvinfo : EIATTR_VRC_CTA_INIT_COUNT
	.align		4
.L_4943:
        /*00dc*/ 	.byte	0x02, 0x4a
	.zero		1
	.zero		1


	//----- nvinfo : EIATTR_EXIT_INSTR_OFFSETS
	.align		4
        /*00e0*/ 	.byte	0x04, 0x1c
        /*00e2*/ 	.short	(.L_4945 - .L_4944)


	//   ....[0]....
.L_4944:
        /*00e4*/ 	.word	0x00000050


	//   ....[1]....
        /*00e8*/ 	.word	0x00000ac0


	//----- nvinfo : EIATTR_CRS_STACK_SIZE
	.align		4
.L_4945:
        /*00ec*/ 	.byte	0x04, 0x1e
        /*00ee*/ 	.short	(.L_4947 - .L_4946)
.L_4946:
        /*00f0*/ 	.word	0x00000000


	//----- nvinfo : EIATTR_CBANK_PARAM_SIZE
	.align		4
.L_4947:
        /*00f4*/ 	.byte	0x03, 0x19
        /*00f6*/ 	.short	0x0024


	//----- nvinfo : EIATTR_PARAM_CBANK
	.align		4
        /*00f8*/ 	.byte	0x04, 0x0a
        /*00fa*/ 	.short	(.L_4949 - .L_4948)
	.align		4
.L_4948:
        /*00fc*/ 	.word	index@(.nv.constant0._Z16gpukernelCLMWNr3ILi8ELi4ELi2EEvPdS0_S0_iii)
        /*0100*/ 	.short	0x0380
        /*0102*/ 	.short	0x0024


	//----- nvinfo : EIATTR_SW_WAR
	.align		4
.L_4949:
        /*0104*/ 	.byte	0x04, 0x36
        /*0106*/ 	.short	(.L_4951 - .L_4950)
.L_4950:
        /*0108*/ 	.word	0x00000008
.L_4951:


//--------------------- .nv.info._Z16gpukernelCLMWNr3ILi8ELi4ELi1EEvPdS0_S0_iii --------------------------
	.section	.nv.info._Z16gpukernelCLMWNr3ILi8ELi4ELi1EEvPdS0_S0_iii,"",@"SHT_CUDA_INFO"
	.sectionflags	@""
	.align	4


	//----- nvinfo : EIATTR_CUDA_API_VERSION
	.align		4
        /*0000*/ 	.byte	0x04, 0x37
        /*0002*/ 	.short	(.L_4953 - .L_4952)
.L_4952:
        /*0004*/ 	.word	0x00000082


	//----- nvinfo : EIATTR_KPARAM_INFO
	.align		4
.L_4953:
        /*0008*/ 	.byte	0x04, 0x17
        /*000a*/ 	.short	(.L_4955 - .L_4954)
.L_4954:
        /*000c*/ 	.word	0x00000000
        /*0010*/ 	.short	0x0005
        /*0012*/ 	.short	0x0020
        /*0014*/ 	.byte	0x00, 0xf0, 0x11, 0x00


	//----- nvinfo : EIATTR_KPARAM_INFO
	.align		4
.L_4955:
        /*0018*/ 	.byte	0x04, 0x17
        /*001a*/ 	.short	(.L_4957 - .L_4956)
.L_4956:
        /*001c*/ 	.word	0x00000000
        /*0020*/ 	.short	0x0004
        /*0022*/ 	.short	0x001c
        /*0024*/ 	.byte	0x00, 0xf0, 0x11, 0x00


	//----- nvinfo : EIATTR_KPARAM_INFO
	.align		4
.L_4957:
        /*0028*/ 	.byte	0x04, 0x17
        /*002a*/ 	.short	(.L_4959 - .L_4958)
.L_4958:
        /*002c*/ 	.word	0x00000000
        /*0030*/ 	.short	0x0003
        /*0032*/ 	.short	0x0018
        /*0034*/ 	.byte	0x00, 0xf0, 0x11, 0x00


	//----- nvinfo : EIATTR_KPARAM_INFO
	.align		4
.L_4959:
        /*0038*/ 	.byte	0x04, 0x17
        /*003a*/ 	.short	(.L_4961 - .L_4960)
.L_4960:
        /*003c*/ 	.word	0x00000000
        /*0040*/ 	.short	0x0002
        /*0042*/ 	.short	0x0010
        /*0044*/ 	.byte	0x00, 0xf5, 0x21, 0x00


	//----- nvinfo : EIATTR_KPARAM_INFO
	.align		4
.L_4961:
        /*0048*/ 	.byte	0x04, 0x17
        /*004a*/ 	.short	(.L_4963 - .L_4962)
.L_4962:
        /*004c*/ 	.word	0x00000000
        /*0050*/ 	.short	0x0001
        /*0052*/ 	.short	0x0008
        /*0054*/ 	.byte	0x00, 0xf5, 0x21, 0x00


	//----- nvinfo : EIATTR_KPARAM_INFO
	.align		4
.L_4963:
        /*0058*/ 	.byte	0x04, 0x17
        /*005a*/ 	.short	(.L_4965 - .L_4964)
.L_4964:
        /*005c*/ 	.word	0x00000000
        /*0060*/ 	.short	0x0000
        /*0062*/ 	.short	0x0000
        /*0064*/ 	.byte	0x00, 0xf5, 0x21, 0x00


	//----- nvinfo : EIATTR_SPARSE_MMA_MASK
	.align		4
.L_4965:
        /*0068*/ 	.byte	0x03, 0x50
        /*006a*/ 	.short	0x0000


	//----- nvinfo : EIATTR_MAXREG_COUNT
	.align		4
        /*006c*/ 	.byte	0x03, 0x1b
        /*006e*/ 	.short	0x00ff


	//----- nvinfo : EIATTR_MERCURY_ISA_VERSION
	.align		4
        /*0070*/ 	.byte	0x03, 0x5f
        /*0072*/ 	.short	0x0101


	//----- nvinfo : EIATTR_COOP_GROUP_MASK_REGIDS
	.align		4
        /*0074*/ 	.byte	0x04, 0x29
        /*0076*/ 	.short	(.L_4967 - .L_4966)


	//   ....[0]....
.L_4966:
        /*0078*/ 	.word	0xffffffff


	//   ....[1]....
        /*007c*/ 	.word	0xffffffff


	//   ....[2]....
        /*0080*/ 	.word	0xffffffff


	//   ....[3]....
        /*0084*/ 	.word	0xffffffff


	//   ....[4]....
        /*0088*/ 	.word	0xffffffff


	//   ....[5]....
        /*008c*/ 	.word	0xffffffff


	//   ....[6]....
        /*0090*/ 	.word	0x05000009


	//   ....[7]....
        /*0094*/ 	.word	0x05000009


	//   ....[8]....
        /*0098*/ 	.word	0x05000009


	//   ....[9]....
        /*009c*/ 	.word	0x05000009


	//   ....[10]....
        /*00a0*/ 	.word	0x05000009


	//   ....[11]....
        /*00a4*/ 	.word	0x05000009


	//----- nvinfo : EIATTR_COOP_GROUP_INSTR_OFFSETS
	.align		4
.L_4967:
        /*00a8*/ 	.byte	0x04, 0x28
        /*00aa*/ 	.short	(.L_4969 - .L_4968)


	//   ....[0]....
.L_4968:
        /*00ac*/ 	.word	0x00000910


	//   ....[1]....
        /*00b0*/ 	.word	0x00000920


	//   ....[2]....
        /*00b4*/ 	.word	0x00000940


	//   ....[3]....
        /*00b8*/ 	.word	0x00000950


	//   ....[4]....
        /*00bc*/ 	.word	0x00000970


	//   ....[5]....
        /*00c0*/ 	.word	0x00000980


	//   ....[6]....
        /*00c4*/ 	.word	0x00000af0


	//   ....[7]....
        /*00c8*/ 	.word	0x00000b80


	//   ....[8]....
        /*00cc*/ 	.word	0x00000bf0


	//   ....[9]....
        /*00d0*/ 	.word	0x00000c40


	//   ....[10]....
        /*00d4*/ 	.word	0x00000cb0


	//   ....[11]....
        /*00d8*/ 	.word	0x00000d00


	//----- nvinfo : EIATTR_VRC_CTA_INIT_COUNT
	.align		4
.L_4969:
        /*00dc*/ 	.byte	0x02, 0x4a
	.zero		1
	.zero		1


	//----- nvinfo : EIATTR_EXIT_INSTR_OFFSETS
	.align		4
        /*00e0*/ 	.byte	0x04, 0x1c
        /*00e2*/ 	.short	(.L_4971 - .L_4970)


	//   ....[0]....
.L_4970:
        /*00e4*/ 	.word	0x00000050


	//   ....[1]....
        /*00e8*/ 	.word	0x00000a80


	//----- nvinfo : EIATTR_CRS_STACK_SIZE
	.align		4
.L_4971:
        /*00ec*/ 	.byte	0x04, 0x1e
        /*00ee*/ 	.short	(.L_4973 - .L_4972)
.L_4972:
        /*00f0*/ 	.word	0x00000000


	//----- nvinfo : EIATTR_CBANK_PARAM_SIZE
	.align		4
.L_4973:
        /*00f4*/ 	.byte	0x03, 0x19
        /*00f6*/ 	.short	0x0024


	//----- nvinfo : EIATTR_PARAM_CBANK
	.align		4
        /*00f8*/ 	.byte	0x04, 0x0a
        /*00fa*/ 	.short	(.L_4975 - .L_4974)
	.align		4
.L_4974:
        /*00fc*/ 	.word	index@(.nv.constant0._Z16gpukernelCLMWNr3ILi8ELi4ELi1EEvPdS0_S0_iii)
        /*0100*/ 	.short	0x0380
        /*0102*/ 	.short	0x0024


	//----- nvinfo : EIATTR_SW_WAR
	.align		4
.L_4975:
        /*0104*/ 	.byte	0x04, 0x36
        /*0106*/ 	.short	(.L_4977 - .L_4976)
.L_4976:
        /*0108*/ 	.word	0x00000008
.L_4977:


//--------------------- .nv.info._Z16gpukernelCLMWNr3ILi8ELi2ELi2EEvPdS0_S0_iii --------------------------
	.section	.nv.info._Z16gpukernelCLMWNr3ILi8ELi2ELi2EEvPdS0_S0_iii,"",@"SHT_CUDA_INFO"
	.sectionflags	@""
	.align	4


	//----- nvinfo : EIATTR_CUDA_API_VERSION
	.align		4
        /*0000*/ 	.byte	0x04, 0x37
        /*0002*/ 	.short	(.L_4979 - .L_4978)
.L_4978:
        /*0004*/ 	.word	0x00000082


	//----- nvinfo : EIATTR_KPARAM_INFO
	.align		4
.L_4979:
        /*0008*/ 	.byte	0x04, 0x17
        /*000a*/ 	.short	(.L_4981 - .L_4980)
.L_4980:
        /*000c*/ 	.word	0x00000000
        /*0010*/ 	.short	0x0005
        /*0012*/ 	.short	0x0020
        /*0014*/ 	.byte	0x00, 0xf0, 0x11, 0x00


	//----- nvinfo : EIATTR_KPARAM_INFO
	.align		4
.L_4981:
        /*0018*/ 	.byte	0x04, 0x17
        /*001a*/ 	.short	(.L_4983 - .L_4982)
.L_4982:
        /*001c*/ 	.word	0x00000000
        /*0020*/ 	.short	0x0004
        /*0022*/ 	.short	0x001c
        /*0024*/ 	.byte	0x00, 0xf0, 0x11, 0x00


	//----- nvinfo : EIATTR_KPARAM_INFO
	.align		4
.L_4983:
        /*0028*/ 	.byte	0x04, 0x17
        /*002a*/ 	.short	(.L_4985 - .L_4984)
.L_4984:
        /*002c*/ 	.word	0x00000000
        /*0030*/ 	.short	0x0003
        /*0032*/ 	.short	0x0018
        /*0034*/ 	.byte	0x00, 0xf0, 0x11, 0x00


	//----- nvinfo : EIATTR_KPARAM_INFO
	.align		4
.L_4985:
        /*0038*/ 	.byte	0x04, 0x17
        /*003a*/ 	.short	(.L_4987 - .L_4986)
.L_4986:
        /*003c*/ 	.word	0x00000000
        /*0040*/ 	.short	0x0002
        /*0042*/ 	.short	0x0010
        /*0044*/ 	.byte	0x00, 0xf5, 0x21, 0x00


	//----- nvinfo : EIATTR_KPARAM_INFO
	.align		4
.L_4987:
        /*0048*/ 	.byte	0x04, 0x17
        /*004a*/ 	.short	(.L_4989 - .L_4988)
.L_4988:
        /*004c*/ 	.word	0x00000000
        /*0050*/ 	.short	0x0001
        /*0052*/ 	.short	0x0008
        /*0054*/ 	.byte	0x00, 0xf5, 0x21, 0x00


	//----- nvinfo : EIATTR_KPARAM_INFO
	.align		4
.L_4989:
        /*0058*/ 	.byte	0x04, 0x17
        /*005a*/ 	.short	(.L_4991 - .L_4990)
.L_4990:
        /*005c*/ 	.word	0x00000000
        /*0060*/ 	.short	0x0000
        /*0062*/ 	.short	0x0000
        /*0064*/ 	.byte	0x00, 0xf5, 0x21, 0x00


	//----- nvinfo : EIATTR_SPARSE_MMA_MASK
	.align		4
.L_4991:
        /*0068*/ 	.byte	0x03, 0x50
        /*006a*/ 	.short	0x0000


	//----- nvinfo : EIATTR_MAXREG_COUNT
	.align		4
        /*006c*/ 	.byte	0x03, 0x1b
        /*006e*/ 	.short	0x00ff


	//----- nvinfo : EIATTR_MERCURY_ISA_VERSION
	.align		4
        /*0070*/ 	.byte	0x03, 0x5f
        /*0072*/ 	.short	0x0101


	//----- nvinfo : EIATTR_COOP_GROUP_MASK_REGIDS
	.align		4
        /*0074*/ 	.byte	0x04, 0x29
        /*0076*/ 	.short	(.L_4993 - .L_4992)


	//   ....[0]....
.L_4992:
        /*0078*/ 	.word	0xffffffff


	//   ....[1]....
        /*007c*/ 	.word	0xffffffff


	//   ....[2]....
        /*0080*/ 	.word	0xffffffff


	//   ....[3]....
        /*0084*/ 	.word	0xffffffff


	//   ....[4]....
        /*0088*/ 	.word	0xffffffff


	//   ....[5]....
        /*008c*/ 	.word	0xffffffff


	//   ....[6]....
        /*0090*/ 	.word	0x0500000e


	//   ....[7]....
        /*0094*/ 	.word	0x0500000e


	//   ....[8]....
        /*0098*/ 	.word	0x0500000e


	//   ....[9]....
        /*009c*/ 	.word	0x0500000e


	//   ....[10]....
        /*00a0*/ 	.word	0x0500000e


	//   ....[11]....
        /*00a4*/ 	.word	0x0500000e


	//----- nvinfo : EIATTR_COOP_GROUP_INSTR_OFFSETS
	.align		4
.L_4993:
        /*00a8*/ 	.byte	0x04, 0x28
        /*00aa*/ 	.short	(.L_4995 - .L_4994)


	//   ....[0]....
.L_4994:
        /*00ac*/ 	.word	0x00000940


	//   ....[1]....
        /*00b0*/ 	.word	0x00000950


	//   ....[2]....
        /*00b4*/ 	.word	0x00000970


	//   ....[3]....
        /*00b8*/ 	.word	0x00000980


	//   ....[4]....
        /*00bc*/ 	.word	0x000009a0


	//   ....[5]....
        /*00c0*/ 	.word	0x000009b0


	//   ....[6]....
        /*00c4*/ 	.word	0x00000b30


	//   ....[7]....
        /*00c8*/ 	.word	0x00000bc0


	//   ....[8]....
        /*00cc*/ 	.word	0x00000c30


	//   ....[9]....
        /*00d0*/ 	.word	0x00000c80


	//   ....[10]....
        /*00d4*/ 	.word	0x00000cf0


	//   ....[11]....
        /*00d8*/ 	.word	0x00000d40


	//----- nvinfo : EIATTR_VRC_CTA_INIT_COUNT
	.align		4
.L_4995:
        /*00dc*/ 	.byte	0x02, 0x4a
	.zero		1
	.zero		1


	//----- nvinfo : EIATTR_EXIT_INSTR_OFFSETS
	.align		4
        /*00e0*/ 	.byte	0x04, 0x1c
        /*00e2*/ 	.short	(.L_4997 - .L_4996)


	//   ....[0]....
.L_4996:
        /*00e4*/ 	.word	0x00000050


	//   ....[1]....
        /*00e8*/ 	.word	0x00000ac0


	//----- nvinfo : EIATTR_CRS_STACK_SIZE
	.align		4
.L_4997:
        /*00ec*/ 	.byte	0x04, 0x1e
        /*00ee*/ 	.short	(.L_4999 - .L_4998)
.L_4998:
        /*00f0*/ 	.word	0x00000000


	//----- nvinfo : EIATTR_CBANK_PARAM_SIZE
	.align		4
.L_4999:
        /*00f4*/ 	.byte	0x03, 0x19
        /*00f6*/ 	.short	0x0024


	//----- nvinfo : EIATTR_PARAM_CBANK
	.align		4
        /*00f8*/ 	.byte	0x04, 0x0a
        /*00fa*/ 	.short	(.L_5001 - .L_5000)
	.align		4
.L_5000:
        /*00fc*/ 	.word	index@(.nv.constant0._Z16gpukernelCLMWNr3ILi8ELi2ELi2EEvPdS0_S0_iii)
        /*0100*/ 	.short	0x0380
        /*0102*/ 	.short	0x0024


	//----- nvinfo : EIATTR_SW_WAR
	.align		4
.L_5001:
        /*0104*/ 	.byte	0x04, 0x36
        /*0106*/ 	.short	(.L_5003 - .L_5002)
.L_5002:
        /*0108*/ 	.word	0x00000008
.L_5003:


//--------------------- .nv.info._Z16gpukernelCLMWNr3ILi8ELi2ELi1EEvPdS0_S0_iii --------------------------
	.section	.nv.info._Z16gpukernelCLMWNr3ILi8ELi2ELi1EEvPdS0_S0_iii,"",@"SHT_CUDA_INFO"
	.sectionflags	@""
	.align	4


	//----- nvinfo : EIATTR_CUDA_API_VERSION
	.align		4
        /*0000*/ 	.byte	0x04, 0x37
        /*0002*/ 	.short	(.L_5005 - .L_5004)
.L_5004:
        /*0004*/ 	.word	0x00000082


	//----- nvinfo : EIATTR_KPARAM_INFO
	.align		4
.L_5005:
        /*0008*/ 	.byte	0x04, 0x17
        /*000a*/ 	.short	(.L_5007 - .L_5006)
.L_5006:
        /*000c*/ 	.word	0x00000000
        /*0010*/ 	.short	0x0005
        /*0012*/ 	.short	0x0020
        /*0014*/ 	.byte	0x00, 0xf0, 0x11, 0x00


	//----- nvinfo : EIATTR_KPARAM_INFO
	.align		4
.L_5007:
        /*0018*/ 	.byte	0x04, 0x17
        /*001a*/ 	.short	(.L_5009 - .L_5008)
.L_5008:
        /*001c*/ 	.word	0x00000000
        /*0020*/ 	.short	0x0004
        /*0022*/ 	.short	0x001c
        /*0024*/ 	.byte	0x00, 0xf0, 0x11, 0x00


	//----- nvinfo : EIATTR_KPARAM_INFO
	.align		4
.L_5009:
        /*0028*/ 	.byte	0x04, 0x17
        /*002a*/ 	.short	(.L_5011 - .L_5010)
.L_5010:
        /*002c*/ 	.word	0x00000000
        /*0030*/ 	.short	0x0003
        /*0032*/ 	.short	0x0018
        /*0034*/ 	.byte	0x00, 0xf0, 0x11, 0x00


	//----- nvinfo : EIATTR_KPARAM_INFO
	.align		4
.L_5011:
        /*0038*/ 	.byte	0x04, 0x17
        /*003a*/ 	.short	(.L_5013 - .L_5012)
.L_5012:
        /*003c*/ 	.word	0x00000000
        /*0040*/ 	.short	0x0002
        /*0042*/ 	.short	0x0010
        /*0044*/ 	.byte	0x00, 0xf5, 0x21, 0x00


	//----- nvinfo : EIATTR_KPARAM_INFO
	.align		4
.L_5013:
        /*0048*/ 	.byte	0x04, 0x17
        /*004a*/ 	.short	(.L_5015 - .L_5014)
.L_5014:
        /*004c*/ 	.word	0x00000000
        /*0050*/ 	.short	0x0001
        /*0052*/ 	.short	0x0008
        /*0054*/ 	.byte	0x00, 0xf5, 0x21, 0x00


	//----- nvinfo : EIATTR_KPARAM_INFO
	.align		4
.L_5015:
        /*0058*/ 	.byte	0x04, 0x17
        /*005a*/ 	.short	(.L_5017 - .L_5016)
.L_5016:
        /*005c*/ 	.word	0x00000000
        /*0060*/ 	.short	0x0000
        /*0062*/ 	.short	0x0000
        /*0064*/ 	.byte	0x00, 0xf5, 0x21, 0x00


	//----- nvinfo : EIATTR_SPARSE_MMA_MASK
	.align		4
.L_5017:
        /*0068*/ 	.byte	0x03, 0x50
        /*006a*/ 	.short	0x0000


	//----- nvinfo : EIATTR_MAXREG_COUNT
	.align		4
        /*006c*/ 	.byte	0x03, 0x1b
        /*006e*/ 	.short	0x00ff


	//----- nvinfo : EIATTR_MERCURY_ISA_VERSION
	.align		4
        /*0070*/ 	.byte	0x03, 0x5f
        /*0072*/ 	.short	0x0101


	//----- nvinfo : EIATTR_COOP_GROUP_MASK_REGIDS
	.align		4
        /*0074*/ 	.byte	0x04, 0x29
        /*0076*/ 	.short	(.L_5019 - .L_5018)


	//   ....[0]....
.L_5018:
        /*0078*/ 	.word	0xffffffff


	//   ....[1]....
        /*007c*/ 	.word	0xffffffff


	//   ....[2]....
        /*0080*/ 	.word	0xffffffff


	//   ....[3]....
        /*0084*/ 	.word	0xffffffff


	//   ....[4]....
        /*0088*/ 	.word	0xffffffff


	//   ....[5]....
        /*008c*/ 	.word	0xffffffff


	//   ....[6]....
        /*0090*/ 	.word	0x05000009


	//   ....[7]....
        /*0094*/ 	.word	0x05000009


	//   ....[8]....
        /*0098*/ 	.word	0x05000009


	//   ....[9]....
        /*009c*/ 	.word	0x05000009


	//   ....[10]....
        /*00a0*/ 	.word	0x05000009


	//   ....[11]....
        /*00a4*/ 	.word	0x05000009


	//----- nvinfo : EIATTR_COOP_GROUP_INSTR_OFFSETS
	.align		4
.L_5019:
        /*00a8*/ 	.byte	0x04, 0x28
        /*00aa*/ 	.short	(.L_5021 - .L_5020)


	//   ....[0]....
.L_5020:
        /*00ac*/ 	.word	0x00000910


	//   ....[1]....
        /*00b0*/ 	.word	0x00000920


	//   ....[2]....
        /*00b4*/ 	.word	0x00000940


	//   ....[3]....
        /*00b8*/ 	.word	0x00000950


	//   ....[4]....
        /*00bc*/ 	.word	0x00000970


	//   ....[5]....
        /*00c0*/ 	.word	0x00000980


	//   ....[6]....
        /*00c4*/ 	.word	0x00000af0


	//   ....[7]....
        /*00c8*/ 	.word	0x00000b80


	//   ....[8]....
        /*00cc*/ 	.word	0x00000bf0


	//   ....[9]....
        /*00d0*/ 	.word	0x00000c40


	//   ....[10]....
        /*00d4*/ 	.word	0x00000cb0


	//   ....[11]....
        /*00d8*/ 	.word	0x00000d00


	//----- nvinfo : EIATTR_VRC_CTA_INIT_COUNT
	.align		4
.L_5021:
        /*00dc*/ 	.byte	0x02, 0x4a
	.zero		1
	.zero		1


	//----- nvinfo : EIATTR_EXIT_INSTR_OFFSETS
	.align		4
        /*00e0*/ 	.byte	0x04, 0x1c
        /*00e2*/ 	.short	(.L_5023 - .L_5022)


	//   ....[0]....
.L_5022:
        /*00e4*/ 	.word	0x00000050


	//   ....[1]....
        /*00e8*/ 	.word	0x00000a80


	//----- nvinfo : EIATTR_CRS_STACK_SIZE
	.align		4
.L_5023:
        /*00ec*/ 	.byte	0x04, 0x1e
        /*00ee*/ 	.short	(.L_5025 - .L_5024)
.L_5024:
        /*00f0*/ 	.word	0x00000000


	//----- nvinfo : EIATTR_CBANK_PARAM_SIZE
	.align		4
.L_5025:
        /*00f4*/ 	.byte	0x03, 0x19
        /*00f6*/ 	.short	0x0024


	//----- nvinfo : EIATTR_PARAM_CBANK
	.align		4
        /*00f8*/ 	.byte	0x04, 0x0a
        /*00fa*/ 	.short	(.L_5027 - .L_5026)
	.align		4
.L_5026:
        /*00fc*/ 	.word	index@(.nv.constant0._Z16gpukernelCLMWNr3ILi8ELi2ELi1EEvPdS0_S0_iii)
        /*0100*/ 	.short	0x0380
        /*0102*/ 	.short	0x0024


	//----- nvinfo : EIATTR_SW_WAR
	.align		4
.L_5027:
        /*0104*/ 	.byte	0x04, 0x36
        /*0106*/ 	.short	(.L_5029 - .L_5028)
.L_5028:
        /*0108*/ 	.word	0x00000008
.L_5029:


//--------------------- .nv.info._Z16gpukernelCLMWNr3ILi16ELi32ELi32EEvPdS0_S0_iii --------------------------
	.section	.nv.info._Z16gpukernelCLMWNr3ILi16ELi32ELi32EEvPdS0_S0_iii,"",@"SHT_CUDA_INFO"
	.sectionflags	@""
	.align	4


	//----- nvinfo : EIATTR_CUDA_API_VERSION
	.align		4
        /*0000*/ 	.byte	0x04, 0x37
        /*0002*/ 	.short	(.L_5031 - .L_5030)
.L_5030:
        /*0004*/ 	.word	0x00000082


	//----- nvinfo : EIATTR_KPARAM_INFO
	.align		4
.L_5031:
        /*0008*/ 	.byte	0x04, 0x17
        /*000a*/ 	.short	(.L_5033 - .L_5032)
.L_5032:
        /*000c*/ 	.word	0x00000000
        /*0010*/ 	.short	0x0005
        /*0012*/ 	.short	0x0020
        /*0014*/ 	.byte	0x00, 0xf0, 0x11, 0x00


	//----- nvinfo : EIATTR_KPARAM_INFO
	.align		4
.L_5033:
        /*0018*/ 	.byte	0x04, 0x17
        /*001a*/ 	.short	(.L_5035 - .L_5034)
.L_5034:
        /*001c*/ 	.word	0x00000000
        /*0020*/ 	.short	0x0004
        /*0022*/ 	.short	0x001c
        /*0024*/ 	.byte	0x00, 0xf0, 0x11, 0x00


	//----- nvinfo : EIATTR_KPARAM_INFO
	.align		4
.L_5035:
        /*0028*/ 	.byte	0x04, 0x17
        /*002a*/ 	.short	(.L_5037 - .L_5036)
.L_5036:
        /*002c*/ 	.word	0x00000000
        /*0030*/ 	.short	0x0003
        /*0032*/ 	.short	0x0018
        /*0034*/ 	.byte	0x00, 0xf0, 0x11, 0x00


	//----- nvinfo : EIATTR_KPARAM_INFO
	.align		4
.L_5037:
        /*0038*/ 	.byte	0x04, 0x17
        /*003a*/ 	.short	(.L_5039 - .L_5038)
.L_5038:
        /*003c*/ 	.word	0x00000000
        /*0040*/ 	.short	0x0002
        /*0042*/ 	.short	0x0010
        /*0044*/ 	.byte	0x00, 0xf5, 0x21, 0x00


	//----- nvinfo : EIATTR_KPARAM_INFO
	.align		4
.L_5039:
        /*0048*/ 	.byte	0x04, 0x17
        /*004a*/ 	.short	(.L_5041 - .L_5040)
.L_5040:
        /*004c*/ 	.word	0x00000000
        /*0050*/ 	.short	0x0001
        /*0052*/ 	.short	0x0008
        /*0054*/ 	.byte	0x00, 0xf5, 0x21, 0x00


	//----- nvinfo : EIATTR_KPARAM_INFO
	.align		4
.L_5041:
        /*0058*/ 	.byte	0x04, 0x17
        /*005a*/ 	.short	(.L_5043 - .L_5042)
.L_5042:
        /*005c*/ 	.word	0x00000000
        /*0060*/ 	.short	0x0000
        /*0062*/ 	.short	0x0000
        /*0064*/ 	.byte	0x00, 0xf5, 0x21, 0x00


	//----- nvinfo : EIATTR_SPARSE_MMA_MASK
	.align		4
.L_5043:
        /*0068*/ 	.byte	0x03, 0x50
        /*006a*/ 	.short	0x0000


	//----- nvinfo : EIATTR_MAXREG_COUNT
	.align		4
        /*006c*/ 	.byte	0x03, 0x1b
        /*006e*/ 	.short	0x00ff


	//----- nvinfo : EIATTR_MERCURY_ISA_VERSION
	.align		4
        /*0070*/ 	.byte	0x03, 0x5f
        /*0072*/ 	.short	0x0101


	//----- nvinfo : EIATTR_COOP_GROUP_MASK_REGIDS
	.align		4
        /*0074*/ 	.byte	0x04, 0x29
        /*0076*/ 	.short	(.L_5045 - .L_5044)


	//   ....[0]....
.L_5044:
        /*0078*/ 	.word	0xffffffff


	//   ....[1]....
        /*007c*/ 	.word	0xffffffff


	//   ....[2]....
        /*0080*/ 	.word	0xffffffff


	//   ....[3]....
        /*0084*/ 	.word	0xffffffff


	//   ....[4]....
        /*0088*/ 	.word	0xffffffff


	//   ....[5]....
        /*008c*/ 	.word	0xffffffff


	//   ....[6]....
        /*0090*/ 	.word	0xffffffff


	//   ....[7]....
        /*0094*/ 	.word	0xffffffff


	//   ....[8]....
        /*0098*/ 	.word	0x05000012


	//   ....[9]....
        /*009c*/ 	.word	0x05000012


	//   ....[10]....
        /*00a0*/ 	.word	0x05000012


	//   ....[11]....
        /*00a4*/ 	.word	0x05000012


	//   ....[12]....
        /*00a8*/ 	.word	0x05000012


	//   ....[13]....
        /*00ac*/ 	.word	0x05000012


	//   ....[14]....
        /*00b0*/ 	.word	0x05000012


	//   ....[15]....
        /*00b4*/ 	.word	0x05000012


	//----- nvinfo : EIATTR_COOP_GROUP_INSTR_OFFSETS
	.align		4
.L_5045:
        /*00b8*/ 	.byte	0x04, 0x28
        /*00ba*/ 	.short	(.L_5047 - .L_5046)


	//   ....[0]....
.L_5046:
        /*00bc*/ 	.word	0x00000940


	//   ....[1]....
        /*00c0*/ 	.word	0x00000950


	//   ....[2]....
        /*00c4*/ 	.word	0x00000970


	//   ....[3]....
        /*00c8*/ 	.word	0x00000980


	//   ....[4]....
        /*00cc*/ 	.word	0x000009a0


	//   ....[5]....
        /*00d0*/ 	.word	0x000009b0


	//   ....[6]....
        /*00d4*/ 	.word	0x000009d0


	//   ....[7]....
        /*00d8*/ 	.word	0x000009e0


	//   ....[8]....
        /*00dc*/ 	.word	0x00000b60


	//   ....[9]....
        /*00e0*/ 	.word	0x00000bf0


	//   ....[10]....
        /*00e4*/ 	.word	0x00000c60


	//   ....[11]....
        /*00e8*/ 	.word	0x00000cb0


	//   ....[12]....
        /*00ec*/ 	.word	0x00000d20


	//   ....[13]....
        /*00f0*/ 	.word	0x00000d70


	//   ....[14]....
        /*00f4*/ 	.word	0x00000de0


	//   ....[15]....
        /*00f8*/ 	.word	0x00000e30


	//----- nvinfo : EIATTR_VRC_CTA_INIT_COUNT
	.align		4
.L_5047:
        /*00fc*/ 	.byte	0x02, 0x4a
	.zero		1
	.zero		1


	//----- nvinfo : EIATTR_EXIT_INSTR_OFFSETS
	.align		4
        /*0100*/ 	.byte	0x04, 0x1c
        /*0102*/ 	.short	(.L_5049 - .L_5048)


	//   ....[0]....
.L_5048:
        /*0104*/ 	.word	0x00000050


	//   ....[1]....
        /*0108*/ 	.word	0x00000af0


	//----- nvinfo : EIATTR_CRS_STACK_SIZE
	.align		4
.L_5049:
        /*010c*/ 	.byte	0x04, 0x1e
        /*010e*/ 	.short	(.L_5051 - .L_5050)
.L_5050:
        /*0110*/ 	.word	0x00000000


	//----- nvinfo : EIATTR_CBANK_PARAM_SIZE
	.align		4
.L_5051:
        /*0114*/ 	.byte	0x03, 0x19
        /*0116*/ 	.short	0x0024


	//----- nvinfo : EIATTR_PARAM_CBANK
	.align		4
        /*0118*/ 	.byte	0x04, 0x0a
        /*011a*/ 	.short	(.L_5053 - .L_5052)
	.align		4
.L_5052:
        /*011c*/ 	.word	index@(.nv.constant0._Z16gpukernelCLMWNr3ILi16ELi32ELi32EEvPdS0_S0_iii)
        /*0120*/ 	.short	0x0380
        /*0122*/ 	.short	0x0024


	//----- nvinfo : EIATTR_SW_WAR
	.align		4
.L_5053:
        /*0124*/ 	.byte	0x04, 0x36
        /*0126*/ 	.short	(.L_5055 - .L_5054)
.L_5054:
        /*0128*/ 	.word	0x00000008
.L_5055:


//--------------------- .nv.info._Z16gpukernelCLMWNr3ILi16ELi32ELi16EEvPdS0_S0_iii --------------------------
	.section	.nv.info._Z16gpukernelCLMWNr3ILi16ELi32ELi16EEvPdS0_S0_iii,"",@"SHT_CUDA_INFO"
	.sectionflags	@""
	.align	4


	//----- nvinfo : EIATTR_CUDA_API_VERSION
	.align		4
        /*0000*/ 	.byte	0x04, 0x37
        /*0002*/ 	.short	(.L_5057 - .L_5056)
.L_5056:
        /*0004*/ 	.word	0x00000082


	//----- nvinfo : EIATTR_KPARAM_INFO
	.align		4
.L_5057:
        /*0008*/ 	.byte	0x04, 0x17
        /*000a*/ 	.short	(.L_5059 - .L_5058)
.L_5058:
        /*000c*/ 	.word	0x00000000
        /*0010*/ 	.short	0x0005
        /*0012*/ 	.short	0x0020
        /*0014*/ 	.byte	0x00, 0xf0, 0x11, 0x00


	//----- nvinfo : EIATTR_KPARAM_INFO
	.align		4
.L_5059:
        /*0018*/ 	.byte	0x04, 0x17
        /*001a*/ 	.short	(.L_5061 - .L_5060)
.L_5060:
        /*001c*/ 	.word	0x00000000
        /*0020*/ 	.short	0x0004
        /*0022*/ 	.short	0x001c
        /*0024*/ 	.byte	0x00, 0xf0, 0x11, 0x00


	//----- nvinfo : EIATTR_KPARAM_INFO
	.align		4
.L_5061:
        /*0028*/ 	.byte	0x04, 0x17
        /*002a*/ 	.short	(.L_5063 - .L_5062)
.L_5062:
        /*002c*/ 	.word	0x00000000
        /*0030*/ 	.short	0x0003
        /*0032*/ 	.short	0x0018
        /*0034*/ 	.byte	0x00, 0xf0, 0x11, 0x00


	//----- nvinfo : EIATTR_KPARAM_INFO
	.align		4
.L_5063:
        /*0038*/ 	.byte	0x04, 0x17
        /*003a*/ 	.short	(.L_5065 - .L_5064)
.L_5064:
        /*003c*/ 	.word	0x00000000
        /*0040*/ 	.short	0x0002
        /*0042*/ 	.short	0x0010
        /*0044*/ 	.byte	0x00, 0xf5, 0x21, 0x00


	//----- nvinfo : EIATTR_KPARAM_INFO
	.align		4
.L_5065:
        /*0048*/ 	.byte	0x04, 0x17
        /*004a*/ 	.short	(.L_5067 - .L_5066)
.L_5066:
        /*004c*/ 	.word	0x00000000
        /*0050*/ 	.short	0x0001
        /*0052*/ 	.short	0x0008
        /*0054*/ 	.byte	0x00, 0xf5, 0x21, 0x00


	//----- nvinfo : EIATTR_KPARAM_INFO
	.align		4
.L_5067:
        /*0058*/ 	.byte	0x04, 0x17
        /*005a*/ 	.short	(.L_5069 - .L_5068)
.L_5068:
        /*005c*/ 	.word	0x00000000
        /*0060*/ 	.short	0x0000
        /*0062*/ 	.short	0x0000
        /*0064*/ 	.byte	0x00, 0xf5, 0x21, 0x00


	//----- nvinfo : EIATTR_SPARSE_MMA_MASK
	.align		4
.L_5069:
        /*0068*/ 	.byte	0x03, 0x50
        /*006a*/ 	.short	0x0000


	//----- nvinfo : EIATTR_MAXREG_COUNT
	.align		4
        /*006c*/ 	.byte	0x03, 0x1b
        /*006e*/ 	.short	0x00ff


	//----- nvinfo : EIATTR_MERCURY_ISA_VERSION
	.align		4
        /*0070*/ 	.byte	0x03, 0x5f
        /*0072*/ 	.short	0x0101


	//----- nvinfo : EIATTR_COOP_GROUP_MASK_REGIDS
	.align		4
        /*0074*/ 	.byte	0x04, 0x29
        /*0076*/ 	.short	(.L_5071 - .L_5070)


	//   ....[0]....
.L_5070:
        /*0078*/ 	.word	0xffffffff


	//   ....[1]....
        /*007c*/ 	.word	0xffffffff


	//   ....[2]....
        /*0080*/ 	.word	0xffffffff


	//   ....[3]....
        /*0084*/ 	.word	0xffffffff


	//   ....[4]....
        /*0088*/ 	.word	0xffffffff


	//   ....[5]....
        /*008c*/ 	.word	0xffffffff


	//   ....[6]....
        /*0090*/ 	.word	0xffffffff


	//   ....[7]....
        /*0094*/ 	.word	0xffffffff


	//   ....[8]....
        /*0098*/ 	.word	0x05000012


	//   ....[9]....
        /*009c*/ 	.word	0x05000012


	//   ....[10]....
        /*00a0*/ 	.word	0x05000012


	//   ....[11]....
        /*00a4*/ 	.word	0x05000012


	//   ....[12]....
        /*00a8*/ 	.word	0x05000012


	//   ....[13]....
        /*00ac*/ 	.word	0x05000012


	//   ....[14]....
        /*00b0*/ 	.word	0x05000012


	//   ....[15]....
        /*00b4*/ 	.word	0x05000012


	//----- nvinfo : EIATTR_COOP_GROUP_INSTR_OFFSETS
	.align		4
.L_5071:
        /*00b8*/ 	.byte	0x04, 0x28
        /*00ba*/ 	.short	(.L_5073 - .L_5072)


	//   ....[0]....
.L_5072:
        /*00bc*/ 	.word	0x00000940


	//   ....[1]....
        /*00c0*/ 	.word	0x00000950


	//   ....[2]....
        /*00c4*/ 	.word	0x00000970


	//   ....[3]....
        /*00c8*/ 	.word	0x00000980


	//   ....[4]....
        /*00cc*/ 	.word	0x000009a0


	//   ....[5]....
        /*00d0*/ 	.word	0x000009b0


	//   ....[6]....
        /*00d4*/ 	.word	0x000009d0


	//   ....[7]....
        /*00d8*/ 	.word	0x000009e0


	//   ....[8]....
        /*00dc*/ 	.word	0x00000b60


	//   ....[9]....
        /*00e0*/ 	.word	0x00000bf0


	//   ....[10]....
        /*00e4*/ 	.word	0x00000c60


	//   ....[11]....
        /*00e8*/ 	.word	0x00000cb0


	//   ....[12]....
        /*00ec*/ 	.word	0x00000d20


	//   ....[13]....
        /*00f0*/ 	.word	0x00000d70


	//   ....[14]....
        /*00f4*/ 	.word	0x00000de0


	//   ....[15]....
        /*00f8*/ 	.word	0x00000e30


	//----- nvinfo : EIATTR_VRC_CTA_INIT_COUNT
	.align		4
.L_5073:
        /*00fc*/ 	.byte	0x02, 0x4a
	.zero		1
	.zero		1


	//----- nvinfo : EIATTR_EXIT_INSTR_OFFSETS
	.align		4
        /*0100*/ 	.byte	0x04, 0x1c
        /*0102*/ 	.short	(.L_5075 - .L_5074)


	//   ....[0]....
.L_5074:
        /*0104*/ 	.word	0x00000050


	//   ....[1]....
        /*0108*/ 	.word	0x00000af0


	//----- nvinfo : EIATTR_CRS_STACK_SIZE
	.align		4
.L_5075:
        /*010c*/ 	.byte	0x04, 0x1e
        /*010e*/ 	.short	(.L_5077 - .L_5076)
.L_5076:
        /*0110*/ 	.word	0x00000000


	//----- nvinfo : EIATTR_CBANK_PARAM_SIZE
	.align		4
.L_5077:
        /*0114*/ 	.byte	0x03, 0x19
        /*0116*/ 	.short	0x0024


	//----- nvinfo : EIATTR_PARAM_CBANK
	.align		4
        /*0118*/ 	.byte	0x04, 0x0a
        /*011a*/ 	.short	(.L_5079 - .L_5078)
	.align		4
.L_5078:
        /*011c*/ 	.word	index@(.nv.constant0._Z16gpukernelCLMWNr3ILi16ELi32ELi16EEvPdS0_S0_iii)
        /*0120*/ 	.short	0x0380
        /*0122*/ 	.short	0x0024


	//----- nvinfo : EIATTR_SW_WAR
	.align		4
.L_5079:
        /*0124*/ 	.byte	0x04, 0x36
        /*0126*/ 	.short	(.L_5081 - .L_5080)
.L_5080:
        /*0128*/ 	.word	0x00000008
.L_5081:


//--------------------- .nv.info._Z16gpukernelCLMWNr3ILi16ELi32ELi8EEvPdS0_S0_iii --------------------------
	.section	.nv.info._Z16gpukernelCLMWNr3ILi16ELi32ELi8EEvPdS0_S0_iii,"",@"SHT_CUDA_INFO"
	.sectionflags	@""
	.align	4


	//----- nvinfo : EIATTR_CUDA_API_VERSION
	.align		4
        /*0000*/ 	.byte	0x04, 0x37
        /*0002*/ 	.short	(.L_5083 - .L_5082)
.L_5082:
        /*0004*/ 	.word	0x00000082


	//----- nvinfo : EIATTR_KPARAM_INFO
	.align		4
.L_5083:
        /*0008*/ 	.byte	0x04, 0x17
        /*000a*/ 	.short	(.L_5085 - .L_5084)
.L_5084:
        /*000c*/ 	.word	0x00000000
        /*0010*/ 	.short	0x0005
        /*0012*/ 	.short	0x0020
        /*0014*/ 	.byte	0x00, 0xf0, 0x11, 0x00


	//----- nvinfo : EIATTR_KPARAM_INFO
	.align		4
.L_5085:
        /*0018*/ 	.byte	0x04, 0x17
        /*001a*/ 	.short	(.L_5087 - .L_5086)
.L_5086:
        /*001c*/ 	.word	0x00000000
        /*0020*/ 	.short	0x0004
        /*0022*/ 	.short	0x001c
        /*0024*/ 	.byte	0x00, 0xf0, 0x11, 0x00


	//----- nvinfo : EIATTR_KPARAM_INFO
	.align		4
.L_5087:
        /*0028*/ 	.byte	0x04, 0x17
        /*002a*/ 	.short	(.L_5089 - .L_5088)
.L_5088:
        /*002c*/ 	.word	0x00000000
        /*0030*/ 	.short	0x0003
        /*0032*/ 	.short	0x0018
        /*0034*/ 	.byte	0x00, 0xf0, 0x11, 0x00


	//----- nvinfo : EIATTR_KPARAM_INFO
	.align		4
.L_5089:
        /*0038*/ 	.byte	0x04, 0x17
        /*003a*/ 	.short	(.L_5091 - .L_5090)
.L_5090:
        /*003c*/ 	.word	0x00000000
        /*0040*/ 	.short	0x0002
        /*0042*/ 	.short	0x0010
        /*0044*/ 	.byte	0x00, 0xf5, 0x21, 0x00


	//----- nvinfo : EIATTR_KPARAM_INFO
	.align		4
.L_5091:
        /*0048*/ 	.byte	0x04, 0x17
        /*004a*/ 	.short	(.L_5093 - .L_5092)
.L_5092:
        /*004c*/ 	.word	0x00000000
        /*0050*/ 	.short	0x0001
        /*0052*/ 	.short	0x0008
        /*0054*/ 	.byte	0x00, 0xf5, 0x21, 0x00


	//----- nvinfo : EIATTR_KPARAM_INFO
	.align		4
.L_5093:
        /*0058*/ 	.byte	0x04, 0x17
        /*005a*/ 	.short	(.L_5095 - .L_5094)
.L_5094:
        /*005c*/ 	.word	0x00000000
        /*0060*/ 	.short	0x0000
        /*0062*/ 	.short	0x0000
        /*0064*/ 	.byte	0x00, 0xf5, 0x21, 0x00


	//----- nvinfo : EIATTR_SPARSE_MMA_MASK
	.align		4
.L_5095:
        /*0068*/ 	.byte	0x03, 0x50
        /*006a*/ 	.short	0x0000


	//----- nvinfo : EIATTR_MAXREG_COUNT
	.align		4
        /*006c*/ 	.byte	0x03, 0x1b
        /*006e*/ 	.short	0x00ff


	//----- nvinfo : EIATTR_MERCURY_ISA_VERSION
	.align		4
        /*0070*/ 	.byte	0x03, 0x5f
        /*0072*/ 	.short	0x0101


	//----- nvinfo : EIATTR_COOP_GROUP_MASK_REGIDS
	.align		4
        /*0074*/ 	.byte	0x04, 0x29
        /*0076*/ 	.short	(.L_5097 - .L_5096)


	//   ....[0]....
.L_5096:
        /*0078*/ 	.word	0xffffffff


	//   ....[1]....
        /*007c*/ 	.word	0xffffffff


	//   ....[2]....
        /*0080*/ 	.word	0xffffffff


	//   ....[3]....
        /*0084*/ 	.word	0xffffffff


	//   ....[4]....
        /*0088*/ 	.word	0xffffffff


	//   ....[5]....
        /*008c*/ 	.word	0xffffffff


	//   ....[6]....
        /*0090*/ 	.word	0xffffffff


	//   ....[7]....
        /*0094*/ 	.word	0xffffffff


	//   ....[8]....
        /*0098*/ 	.word	0x05000012


	//   ....[9]....
        /*009c*/ 	.word	0x05000012


	//   ....[10]....
        /*00a0*/ 	.word	0x05000012


	//   ....[11]....
        /*00a4*/ 	.word	0x05000012


	//   ....[12]....
        /*00a8*/ 	.word	0x05000012


	//   ....[13]....
        /*00ac*/ 	.word	0x05000012


	//   ....[14]....
        /*00b0*/ 	.word	0x05000012


	//   ....[15]....
        /*00b4*/ 	.word	0x05000012


	//----- nvinfo : EIATTR_COOP_GROUP_INSTR_OFFSETS
	.align		4
.L_5097:
        /*00b8*/ 	.byte	0x04, 0x28
        /*00ba*/ 	.short	(.L_5099 - .L_5098)


	//   ....[0]....
.L_5098:
        /*00bc*/ 	.word	0x00000940


	//   ....[1]....
        /*00c0*/ 	.word	0x00000950


	//   ....[2]....
        /*00c4*/ 	.word	0x00000970


	//   ....[3]....
        /*00c8*/ 	.word	0x00000980


	//   ....[4]....
        /*00cc*/ 	.word	0x000009a0


	//   ....[5]....
        /*00d0*/ 	.word	0x000009b0


	//   ....[6]....
        /*00d4*/ 	.word	0x000009d0


	//   ....[7]....
        /*00d8*/ 	.word	0x000009e0


	//   ....[8]....
        /*00dc*/ 	.word	0x00000b60


	//   ....[9]....
        /*00e0*/ 	.word	0x00000bf0


	//   ....[10]....
        /*00e4*/ 	.word	0x00000c60


	//   ....[11]....
        /*00e8*/ 	.word	0x00000cb0


	//   ....[12]....
        /*00ec*/ 	.word	0x00000d20


	//   ....[13]....
        /*00f0*/ 	.word	0x00000d70


	//   ....[14]....
        /*00f4*/ 	.word	0x00000de0


	//   ....[15]....
        /*00f8*/ 	.word	0x00000e30


	//----- nvinfo : EIATTR_VRC_CTA_INIT_COUNT
	.align		4
.L_5099:
        /*00fc*/ 	.byte	0x02, 0x4a
	.zero		1
	.zero		1


	//----- nvinfo : EIATTR_EXIT_INSTR_OFFSETS
	.align		4
        /*0100*/ 	.byte	0x04, 0x1c
        /*0102*/ 	.short	(.L_5101 - .L_5100)


	//   ....[0]....
.L_5100:
        /*0104*/ 	.word	0x00000050


	//   ....[1]....
        /*0108*/ 	.word	0x00000af0


	//----- nvinfo : EIATTR_CRS_STACK_SIZE
	.align		4
.L_5101:
        /*010c*/ 	.byte	0x04, 0x1e
        /*010e*/ 	.short	(.L_5103 - .L_5102)
.L_5102:
        /*0110*/ 	.word	0x00000000


	//----- nvinfo : EIATTR_CBANK_PARAM_SIZE
	.align		4
.L_5103:
        /*0114*/ 	.byte	0x03, 0x19
        /*0116*/ 	.short	0x0024


	//----- nvinfo : EIATTR_PARAM_CBANK
	.align		4
        /*0118*/ 	.byte	0x04, 0x0a
        /*011a*/ 	.short	(.L_5105 - .L_5104)
	.align		4
.L_5104:
        /*011c*/ 	.word	index@(.nv.constant0._Z16gpukernelCLMWNr3ILi16ELi32ELi8EEvPdS0_S0_iii)
        /*0120*/ 	.short	0x0380
        /*0122*/ 	.short	0x0024


	//----- nvinfo : EIATTR_SW_WAR
	.align		4
.L_5105:
        /*0124*/ 	.byte	0x04, 0x36
        /*0126*/ 	.short	(.L_5107 - .L_5106)
.L_5106:
        /*0128*/ 	.word	0x00000008
.L_5107:


//--------------------- .nv.info._Z16gpukernelCLMWNr3ILi16ELi32ELi4EEvPdS0_S0_iii --------------------------
	.section	.nv.info._Z16gpukernelCLMWNr3ILi16ELi32ELi4EEvPdS0_S0_iii,"",@"SHT_CUDA_INFO"
	.sectionflags	@""
	.align	4


	//----- nvinfo : EIATTR_CUDA_API_VERSION
	.align		4
        /*0000*/ 	.byte	0x04, 0x37
        /*0002*/ 	.short	(.L_5109 - .L_5108)
.L_5108:
        /*0004*/ 	.word	0x00000082


	//----- nvinfo : EIATTR_KPARAM_INFO
	.align		4
.L_5109:
        /*0008*/ 	.byte	0x04, 0x17
        /*000a*/ 	.short	(.L_5111 - .L_5110)
.L_5110:
        /*000c*/ 	.word	0x00000000
        /*0010*/ 	.short	0x0005
        /*0012*/ 	.short	0x0020
        /*0014*/ 	.byte	0x00, 0xf0, 0x11, 0x00


	//----- nvinfo : EIATTR_KPARAM_INFO
	.align		4
.L_5111:
        /*0018*/ 	.byte	0x04, 0x17
        /*001a*/ 	.short	(.L_5113 - .L_5112)
.L_5112:
        /*001c*/ 	.word	0x00000000
        /*0020*/ 	.short	0x0004
        /*0022*/ 	.short	0x001c
        /*0024*/ 	.byte	0x00, 0xf0, 0x11, 0x00


	//----- nvinfo : EIATTR_KPARAM_INFO
	.align		4
.L_5113:
        /*0028*/ 	.byte	0x04, 0x17
        /*002a*/ 	.short	(.L_5115 - .L_5114)
.L_5114:
        /*002c*/ 	.word	0x00000000
        /*0030*/ 	.short	0x0003
        /*0032*/ 	.short	0x0018
        /*0034*/ 	.byte	0x00, 0xf0, 0x11, 0x00


	//----- nvinfo : EIATTR_KPARAM_INFO
	.align		4
.L_5115:
        /*0038*/ 	.byte	0x04, 0x17
        /*003a*/ 	.short	(.L_5117 - .L_5116)
.L_5116:
        /*003c*/ 	.word	0x00000000
        /*0040*/ 	.short	0x0002
        /*0042*/ 	.short	0x0010
        /*0044*/ 	.byte	0x00, 0xf5, 0x21, 0x00


	//----- nvinfo : EIATTR_KPARAM_INFO
	.align		4
.L_5117:
        /*0048*/ 	.byte	0x04, 0x17
        /*004a*/ 	.short	(.L_5119 - .L_5118)
.L_5118:
        /*004c*/ 	.word	0x00000000
        /*0050*/ 	.short	0x0001
        /*0052*/ 	.short	0x0008
        /*0054*/ 	.byte	0x00, 0xf5, 0x21, 0x00


	//----- nvinfo : EIATTR_KPARAM_INFO
	.align		4
.L_5119:
        /*0058*/ 	.byte	0x04, 0x17
        /*005a*/ 	.short	(.L_5121 - .L_5120)
.L_5120:
        /*005c*/ 	.word	0x00000000
        /*0060*/ 	.short	0x0000
        /*0062*/ 	.short	0x0000
        /*0064*/ 	.byte	0x00, 0xf5, 0x21, 0x00


	//----- nvinfo : EIATTR_SPARSE_MMA_MASK
	.align		4
.L_5121:
        /*0068*/ 	.byte	0x03, 0x50
        /*006a*/ 	.short	0x0000


	//----- nvinfo : EIATTR_MAXREG_COUNT
	.align		4
        /*006c*/ 	.byte	0x03, 0x1b
        /*006e*/ 	.short	0x00ff


	//----- nvinfo : EIATTR_MERCURY_ISA_VERSION
	.align		4
        /*0070*/ 	.byte	0x03, 0x5f
        /*0072*/ 	.short	0x0101


	//----- nvinfo : EIATTR_COOP_GROUP_MASK_REGIDS
	.align		4
        /*0074*/ 	.byte	0x04, 0x29
        /*0076*/ 	.short	(.L_5123 - .L_5122)


	//   ....[0]....
.L_5122:
        /*0078*/ 	.word	0xffffffff


	//   ....[1]....
        /*007c*/ 	.word	0xffffffff


	//   ....[2]....
        /*0080*/ 	.word	0xffffffff


	//   ....[3]....
        /*0084*/ 	.word	0xffffffff


	//   ....[4]....
        /*0088*/ 	.word	0xffffffff


	//   ....[5]....
        /*008c*/ 	.word	0xffffffff


	//   ....[6]....
        /*0090*/ 	.word	0xffffffff


	//   ....[7]....
        /*0094*/ 	.word	0xffffffff


	//   ....[8]....
        /*0098*/ 	.word	0x05000012


	//   ....[9]....
        /*009c*/ 	.word	0x05000012


	//   ....[10]....
        /*00a0*/ 	.word	0x05000012


	//   ....[11]....
        /*00a4*/ 	.word	0x05000012


	//   ....[12]....
        /*00a8*/ 	.word	0x05000012


	//   ....[13]....
        /*00ac*/ 	.word	0x05000012


	//   ....[14]....
        /*00b0*/ 	.word	0x05000012


	//   ....[15]....
        /*00b4*/ 	.word	0x05000012


	//----- nvinfo : EIATTR_COOP_GROUP_INSTR_OFFSETS
	.align		4
.L_5123:
        /*00b8*/ 	.byte	0x04, 0x28
        /*00ba*/ 	.short	(.L_5125 - .L_5124)


	//   ....[0]....
.L_5124:
        /*00bc*/ 	.word	0x00000940


	//   ....[1]....
        /*00c0*/ 	.word	0x00000950


	//   ....[2]....
        /*00c4*/ 	.word	0x00000970


	//   ....[3]....
        /*00c8*/ 	.word	0x00000980


	//   ....[4]....
        /*00cc*/ 	.word	0x000009a0


	//   ....[5]....
        /*00d0*/ 	.word	0x000009b0


	//   ....[6]....
        /*00d4*/ 	.word	0x000009d0


	//   ....[7]....
        /*00d8*/ 	.word	0x000009e0


	//   ....[8]....
        /*00dc*/ 	.word	0x00000b60


	//   ....[9]....
        /*00e0*/ 	.word	0x00000bf0


	//   ....[10]....
        /*00e4*/ 	.word	0x00000c60


	//   ....[11]....
        /*00e8*/ 	.word	0x00000cb0


	//   ....[12]....
        /*00ec*/ 	.word	0x00000d20


	//   ....[13]....
        /*00f0*/ 	.word	0x00000d70


	//   ....[14]....
        /*00f4*/ 	.word	0x00000de0


	//   ....[15]....
        /*00f8*/ 	.word	0x00000e30


	//----- nvinfo : EIATTR_VRC_CTA_INIT_COUNT
	.align		4
.L_5125:
        /*00fc*/ 	.byte	0x02, 0x4a
	.zero		1
	.zero		1


	//----- nvinfo : EIATTR_EXIT_INSTR_OFFSETS
	.align		4
        /*0100*/ 	.byte	0x04, 0x1c
        /*0102*/ 	.short	(.L_5127 - .L_5126)


	//   ....[0]....
.L_5126:
        /*0104*/ 	.word	0x00000050


	//   ....[1]....
        /*0108*/ 	.word	0x00000af0


	//----- nvinfo : EIATTR_CRS_STACK_SIZE
	.align		4
.L_5127:
        /*010c*/ 	.byte	0x04, 0x1e
        /*010e*/ 	.short	(.L_5129 - .L_5128)
.L_5128:
        /*0110*/ 	.word	0x00000000


	//----- nvinfo : EIATTR_CBANK_PARAM_SIZE
	.align		4
.L_5129:
        /*0114*/ 	.byte	0x03, 0x19
        /*0116*/ 	.short	0x0024


	//----- nvinfo : EIATTR_PARAM_CBANK
	.align		4
        /*0118*/ 	.byte	0x04, 0x0a
        /*011a*/ 	.short	(.L_5131 - .L_5130)
	.align		4
.L_5130:
        /*011c*/ 	.word	index@(.nv.constant0._Z16gpukernelCLMWNr3ILi16ELi32ELi4EEvPdS0_S0_iii)
        /*0120*/ 	.short	0x0380
        /*0122*/ 	.short	0x0024


	//----- nvinfo : EIATTR_SW_WAR
	.align		4
.L_5131:
        /*0124*/ 	.byte	0x04, 0x36
        /*0126*/ 	.short	(.L_5133 - .L_5132)
.L_5132:
        /*0128*/ 	.word	0x00000008
.L_5133:


//--------------------- .nv.info._Z16gpukernelCLMWNr3ILi16ELi32ELi2EEvPdS0_S0_iii --------------------------
	.section	.nv.info._Z16gpukernelCLMWNr3ILi16ELi32ELi2EEvPdS0_S0_iii,"",@"SHT_CUDA_INFO"
	.sectionflags	@""
	.align	4


	//----- nvinfo : EIATTR_CUDA_API_VERSION
	.align		4
        /*0000*/ 	.byte	0x04, 0x37
        /*0002*/ 	.short	(.L_5135 - .L_5134)
.L_5134:
        /*0004*/ 	.word	0x00000082


	//----- nvinfo : EIATTR_KPARAM_INFO
	.align		4
.L_5135:
        /*0008*/ 	.byte	0x04, 0x17
        /*000a*/ 	.short	(.L_5137 - .L_5136)
.L_5136:
        /*000c*/ 	.word	0x00000000
        /*0010*/ 	.short	0x0005
        /*0012*/ 	.short	0x0020
        /*0014*/ 	.byte	0x00, 0xf0, 0x11, 0x00


	//----- nvinfo : EIATTR_KPARAM_INFO
	.align		4
.L_5137:
        /*0018*/ 	.byte	0x04, 0x17
        /*001a*/ 	.short	(.L_5139 - .L_5138)
.L_5138:
        /*001c*/ 	.word	0x00000000
        /*0020*/ 	.short	0x0004
        /*0022*/ 	.short	0x001c
        /*0024*/ 	.byte	0x00, 0xf0, 0x11, 0x00


	//----- nvinfo : EIATTR_KPARAM_INFO
	.align		4
.L_5139:
        /*0028*/ 	.byte	0x04, 0x17
        /*002a*/ 	.short	(.L_5141 - .L_5140)
.L_5140:
        /*002c*/ 	.word	0x00000000
        /*0030*/ 	.short	0x0003
        /*0032*/ 	.short	0x0018
        /*0034*/ 	.byte	0x00, 0xf0, 0x11, 0x00


	//----- nvinfo : EIATTR_KPARAM_INFO
	.align		4
.L_5141:
        /*0038*/ 	.byte	0x04, 0x17
        /*003a*/ 	.short	(.L_5143 - .L_5142)
.L_5142:
        /*003c*/ 	.word	0x00000000
        /*0040*/ 	.short	0x0002
        /*0042*/ 	.short	0x0010
        /*0044*/ 	.byte	0x00, 0xf5, 0x21, 0x00


	//----- nvinfo : EIATTR_KPARAM_INFO
	.align		4
.L_5143:
        /*0048*/ 	.byte	0x04, 0x17
        /*004a*/ 	.short	(.L_5145 - .L_5144)
.L_5144:
        /*004c*/ 	.word	0x00000000
        /*0050*/ 	.short	0x0001
        /*0052*/ 	.short	0x0008
        /*0054*/ 	.byte	0x00, 0xf5, 0x21, 0x00


	//----- nvinfo : EIATTR_KPARAM_INFO
	.align		4
.L_5145:
        /*0058*/ 	.byte	0x04, 0x17
        /*005a*/ 	.short	(.L_5147 - .L_5146)
.L_5146:
        /*005c*/ 	.word	0x00000000
        /*0060*/ 	.short	0x0000
        /*0062*/ 	.short	0x0000
        /*0064*/ 	.byte	0x00, 0xf5, 0x21, 0x00


	//----- nvinfo : EIATTR_SPARSE_MMA_MASK
	.align		4
.L_5147:
        /*0068*/ 	.byte	0x03, 0x50
        /*006a*/ 	.short	0x0000


	//----- nvinfo : EIATTR_MAXREG_COUNT
	.align		4
        /*006c*/ 	.byte	0x03, 0x1b
        /*006e*/ 	.short	0x00ff


	//----- nvinfo : EIATTR_MERCURY_ISA_VERSION
	.align		4
        /*0070*/ 	.byte	0x03, 0x5f
        /*0072*/ 	.short	0x0101


	//----- nvinfo : EIATTR_COOP_GROUP_MASK_REGIDS
	.align		4
        /*0074*/ 	.byte	0x04, 0x29
        /*0076*/ 	.short	(.L_5149 - .L_5148)


	//   ....[0]....
.L_5148:
        /*0078*/ 	.word	0xffffffff


	//   ....[1]....
        /*007c*/ 	.word	0xffffffff


	//   ....[2]....
        /*0080*/ 	.word	0xffffffff


	//   ....[3]....
        /*0084*/ 	.word	0xffffffff


	//   ....[4]....
        /*0088*/ 	.word	0xffffffff


	//   ....[5]....
        /*008c*/ 	.word	0xffffffff


	//   ....[6]....
        /*0090*/ 	.word	0xffffffff


	//   ....[7]....
        /*0094*/ 	.word	0xffffffff


	//   ....[8]....
        /*0098*/ 	.word	0x05000012


	//   ....[9]....
        /*009c*/ 	.word	0x05000012


	//   ....[10]....
        /*00a0*/ 	.word	0x05000012


	//   ....[11]....
        /*00a4*/ 	.word	0x05000012


	//   ....[12]....
        /*00a8*/ 	.word	0x05000012


	//   ....[13]....
        /*00ac*/ 	.word	0x05000012


	//   ....[14]....
        /*00b0*/ 	.word	0x05000012


	//   ....[15]....
        /*00b4*/ 	.word	0x05000012


	//----- nvinfo : EIATTR_COOP_GROUP_INSTR_OFFSETS
	.align		4
.L_5149:
        /*00b8*/ 	.byte	0x04, 0x28
        /*00ba*/ 	.short	(.L_5151 - .L_5150)


	//   ....[0]....
.L_5150:
        /*00bc*/ 	.word	0x00000940


	//   ....[1]....
        /*00c0*/ 	.word	0x00000950


	//   ....[2]....
        /*00c4*/ 	.word	0x00000970


	//   ....[3]....
        /*00c8*/ 	.word	0x00000980


	//   ....[4]....
        /*00cc*/ 	.word	0x000009a0


	//   ....[5]....
        /*00d0*/ 	.word	0x000009b0


	//   ....[6]....
        /*00d4*/ 	.word	0x000009d0


	//   ....[7]....
        /*00d8*/ 	.word	0x000009e0


	//   ....[8]....
        /*00dc*/ 	.word	0x00000b60


	//   ....[9]....
        /*00e0*/ 	.word	0x00000bf0


	//   ....[10]....
        /*00e4*/ 	.word	0x00000c60


	//   ....[11]....
        /*00e8*/ 	.word	0x00000cb0


	//   ....[12]....
        /*00ec*/ 	.word	0x00000d20


	//   ....[13]....
        /*00f0*/ 	.word	0x00000d70


	//   ....[14]....
        /*00f4*/ 	.word	0x00000de0


	//   ....[15]....
        /*00f8*/ 	.word	0x00000e30


	//----- nvinfo : EIATTR_VRC_CTA_INIT_COUNT
	.align		4
.L_5151:
        /*00fc*/ 	.byte	0x02, 0x4a
	.zero		1
	.zero		1


	//----- nvinfo : EIATTR_EXIT_INSTR_OFFSETS
	.align		4
        /*0100*/ 	.byte	0x04, 0x1c
        /*0102*/ 	.short	(.L_5153 - .L_5152)


	//   ....[0]....
.L_5152:
        /*0104*/ 	.word	0x00000050


	//   ....[1]....
        /*0108*/ 	.word	0x00000af0


	//----- nvinfo : EIATTR_CRS_STACK_SIZE
	.align		4
.L_5153:
        /*010c*/ 	.byte	0x04, 0x1e
        /*010e*/ 	.short	(.L_5155 - .L_5154)
.L_5154:
        /*0110*/ 	.word	0x00000000


	//----- nvinfo : EIATTR_CBANK_PARAM_SIZE
	.align		4
.L_5155:
        /*0114*/ 	.byte	0x03, 0x19
        /*0116*/ 	.short	0x0024


	//----- nvinfo : EIATTR_PARAM_CBANK
	.align		4
        /*0118*/ 	.byte	0x04, 0x0a
        /*011a*/ 	.short	(.L_5157 - .L_5156)
	.align		4
.L_5156:
        /*011c*/ 	.word	index@(.nv.constant0._Z16gpukernelCLMWNr3ILi16ELi32ELi2EEvPdS0_S0_iii)
        /*0120*/ 	.short	0x0380
        /*0122*/ 	.short	0x0024


	//----- nvinfo : EIATTR_SW_WAR
	.align		4
.L_5157:
        /*0124*/ 	.byte	0x04, 0x36
        /*0126*/ 	.short	(.L_5159 - .L_5158)
.L_5158:
        /*0128*/ 	.word	0x00000008
.L_5159:


//--------------------- .nv.info._Z16gpukernelCLMWNr3ILi16ELi32ELi1EEvPdS0_S0_iii --------------------------
	.section	.nv.info._Z16gpukernelCLMWNr3ILi16ELi32ELi1EEvPdS0_S0_iii,"",@"SHT_CUDA_INFO"
	.sectionflags	@""
	.align	4


	//----- nvinfo : EIATTR_CUDA_API_VERSION
	.align		4
        /*0000*/ 	.byte	0x04, 0x37
        /*0002*/ 	.short	(.L_5161 - .L_5160)
.L_5160:
        /*0004*/ 	.word	0x00000082


	//----- nvinfo : EIATTR_KPARAM_INFO
	.align		4
.L_5161:
        /*0008*/ 	.byte	0x04, 0x17
        /*000a*/ 	.short	(.L_5163 - .L_5162)
.L_5162:
        /*000c*/ 	.word	0x00000000
        /*0010*/ 	.short	0x0005
        /*0012*/ 	.short	0x0020
        /*0014*/ 	.byte	0x00, 0xf0, 0x11, 0x00


	//----- nvinfo : EIATTR_KPARAM_INFO
	.align		4
.L_5163:
        /*0018*/ 	.byte	0x04, 0x17
        /*001a*/ 	.short	(.L_5165 - .L_5164)
.L_5164:
        /*001c*/ 	.word	0x00000000
        /*0020*/ 	.short	0x0004
        /*0022*/ 	.short	0x001c
        /*0024*/ 	.byte	0x00, 0xf0, 0x11, 0x00


	//----- nvinfo : EIATTR_KPARAM_INFO
	.align		4
.L_5165:
        /*0028*/ 	.byte	0x04, 0x17
        /*002a*/ 	.short	(.L_5167 - .L_5166)
.L_5166:
        /*002c*/ 	.word	0x00000000
        /*0030*/ 	.short	0x0003
        /*0032*/ 	.short	0x0018
        /*0034*/ 	.byte	0x00, 0xf0, 0x11, 0x00


	//----- nvinfo : EIATTR_KPARAM_INFO
	.align		4
.L_5167:
        /*0038*/ 	.byte	0x04, 0x17
        /*003a*/ 	.short	(.L_5169 - .L_5168)
.L_5168:
        /*003c*/ 	.word	0x00000000
        /*0040*/ 	.short	0x0002
        /*0042*/ 	.short	0x0010
        /*0044*/ 	.byte	0x00, 0xf5, 0x21, 0x00


	//----- nvinfo : EIATTR_KPARAM_INFO
	.align		4
.L_5169:
        /*0048*/ 	.byte	0x04, 0x17
        /*004a*/ 	.short	(.L_5171 - .L_5170)
.L_5170:
        /*004c*/ 	.word	0x00000000
        /*0050*/ 	.short	0x0001
        /*0052*/ 	.short	0x0008
        /*0054*/ 	.byte	0x00, 0xf5, 0x21, 0x00


	//----- nvinfo : EIATTR_KPARAM_INFO
	.align		4
.L_5171:
        /*0058*/ 	.byte	0x04, 0x17
        /*005a*/ 	.short	(.L_5173 - .L_5172)
.L_5172:
        /*005c*/ 	.word	0x00000000
        /*0060*/ 	.short	0x0000
        /*0062*/ 	.short	0x0000
        /*0064*/ 	.byte	0x00, 0xf5, 0x21, 0x00


	//----- nvinfo : EIATTR_SPARSE_MMA_MASK
	.align		4
.L_5173:
        /*0068*/ 	.byte	0x03, 0x50
        /*006a*/ 	.short	0x0000


	//----- nvinfo : EIATTR_MAXREG_COUNT
	.align		4
        /*006c*/ 	.byte	0x03, 0x1b
        /*006e*/ 	.short	0x00ff


	//----- nvinfo : EIATTR_MERCURY_ISA_VERSION
	.align		4
        /*0070*/ 	.byte	0x03, 0x5f
        /*0072*/ 	.short	0x0101


	//----- nvinfo : EIATTR_COOP_GROUP_MASK_REGIDS
	.align		4
        /*0074*/ 	.byte	0x04, 0x29
        /*0076*/ 	.short	(.L_5175 - .L_5174)


	//   ....[0]....
.L_5174:
        /*0078*/ 	.word	0xffffffff


	//   ....[1]....
        /*007c*/ 	.word	0xffffffff


	//   ....[2]....
        /*0080*/ 	.word	0xffffffff


	//   ....[3]....
        /*0084*/ 	.word	0xffffffff


	//   ....[4]....
        /*0088*/ 	.word	0xffffffff


	//   ....[5]....
        /*008c*/ 	.word	0xffffffff


	//   ....[6]....
        /*0090*/ 	.word	0xffffffff


	//   ....[7]....
        /*0094*/ 	.word	0xffffffff


	//   ....[8]....
        /*0098*/ 	.word	0x05000009


	//   ....[9]....
        /*009c*/ 	.word	0x05000009


	//   ....[10]....
        /*00a0*/ 	.word	0x05000009


	//   ....[11]....
        /*00a4*/ 	.word	0x05000009


	//   ....[12]....
        /*00a8*/ 	.word	0x05000009


	//   ....[13]....
        /*00ac*/ 	.word	0x05000009


	//   ....[14]....
        /*00b0*/ 	.word	0x05000009


	//   ....[15]....
        /*00b4*/ 	.word	0x05000009


	//----- nvinfo : EIATTR_COOP_GROUP_INSTR_OFFSETS
	.align		4
.L_5175:
        /*00b8*/ 	.byte	0x04, 0x28
        /*00ba*/ 	.short	(.L_5177 - .L_5176)


	//   ....[0]....
.L_5176:
        /*00bc*/ 	.word	0x00000910


	//   ....[1]....
        /*00c0*/ 	.word	0x00000920


	//   ....[2]....
        /*00c4*/ 	.word	0x00000940


	//   ....[3]....
        /*00c8*/ 	.word	0x00000950


	//   ....[4]....
        /*00cc*/ 	.word	0x00000970


	//   ....[5]....
        /*00d0*/ 	.word	0x00000980


	//   ....[6]....
        /*00d4*/ 	.word	0x000009a0


	//   ....[7]....
        /*00d8*/ 	.word	0x000009b0


	//   ....[8]....
        /*00dc*/ 	.word	0x00000b20


	//   ....[9]....
        /*00e0*/ 	.word	0x00000bb0


	//   ....[10]....
        /*00e4*/ 	.word	0x00000c20


	//   ....[11]....
        /*00e8*/ 	.word	0x00000c70


	//   ....[12]....
        /*00ec*/ 	.word	0x00000ce0


	//   ....[13]....
        /*00f0*/ 	.word	0x00000d30


	//   ....[14]....
        /*00f4*/ 	.word	0x00000da0


	//   ....[15]....
        /*00f8*/ 	.word	0x00000df0


	//----- nvinfo : EIATTR_VRC_CTA_INIT_COUNT
	.align		4
.L_5177:
        /*00fc*/ 	.byte	0x02, 0x4a
	.zero		1
	.zero		1


	//----- nvinfo : EIATTR_EXIT_INSTR_OFFSETS
	.align		4
        /*0100*/ 	.byte	0x04, 0x1c
        /*0102*/ 	.short	(.L_5179 - .L_5178)


	//   ....[0]....
.L_5178:
        /*0104*/ 	.word	0x00000050


	//   ....[1]....
        /*0108*/ 	.word	0x00000ab0


	//----- nvinfo : EIATTR_CRS_STACK_SIZE
	.align		4
.L_5179:
        /*010c*/ 	.byte	0x04, 0x1e
        /*010e*/ 	.short	(.L_5181 - .L_5180)
.L_5180:
        /*0110*/ 	.word	0x00000000


	//----- nvinfo : EIATTR_CBANK_PARAM_SIZE
	.align		4
.L_5181:
        /*0114*/ 	.byte	0x03, 0x19
        /*0116*/ 	.short	0x0024


	//----- nvinfo : EIATTR_PARAM_CBANK
	.align		4
        /*0118*/ 	.byte	0x04, 0x0a
        /*011a*/ 	.short	(.L_5183 - .L_5182)
	.align		4
.L_5182:
        /*011c*/ 	.word	index@(.nv.constant0._Z16gpukernelCLMWNr3ILi16ELi32ELi1EEvPdS0_S0_iii)
        /*0120*/ 	.short	0x0380
        /*0122*/ 	.short	0x0024


	//----- nvinfo : EIATTR_SW_WAR
	.align		4
.L_5183:
        /*0124*/ 	.byte	0x04, 0x36
        /*0126*/ 	.short	(.L_5185 - .L_5184)
.L_5184:
        /*0128*/ 	.word	0x00000008
.L_5185:


//--------------------- .nv.info._Z16gpukernelCLMWNr3ILi16ELi16ELi16EEvPdS0_S0_iii --------------------------
	.section	.nv.info._Z16gpukernelCLMWNr3ILi16ELi16ELi16EEvPdS0_S0_iii,"",@"SHT_CUDA_INFO"
	.sectionflags	@""
	.align	4


	//----- nvinfo : EIATTR_CUDA_API_VERSION
	.align		4
        /*0000*/ 	.byte	0x04, 0x37
        /*0002*/ 	.short	(.L_5187 - .L_5186)
.L_5186:
        /*0004*/ 	.word	0x00000082


	//----- nvinfo : EIATTR_KPARAM_INFO
	.align		4
.L_5187:
        /*0008*/ 	.byte	0x04, 0x17
        /*000a*/ 	.short	(.L_5189 - .L_5188)
.L_5188:
        /*000c*/ 	.word	0x00000000
        /*0010*/ 	.short	0x0005
        /*0012*/ 	.short	0x0020
        /*0014*/ 	.byte	0x00, 0xf0, 0x11, 0x00


	//----- nvinfo : EIATTR_KPARAM_INFO
	.align		4
.L_5189:
        /*0018*/ 	.byte	0x04, 0x17
        /*001a*/ 	.short	(.L_5191 - .L_5190)
.L_5190:
        /*001c*/ 	.word	0x00000000
        /*0020*/ 	.short	0x0004
        /*0022*/ 	.short	0x001c
        /*0024*/ 	.byte	0x00, 0xf0, 0x11, 0x00


	//----- nvinfo : EIATTR_KPARAM_INFO
	.align		4
.L_5191:
        /*0028*/ 	.byte	0x04, 0x17
        /*002a*/ 	.short	(.L_5193 - .L_5192)
.L_5192:
        /*002c*/ 	.word	0x00000000
        /*0030*/ 	.short	0x0003
        /*0032*/ 	.short	0x0018
        /*0034*/ 	.byte	0x00, 0xf0, 0x11, 0x00


	//----- nvinfo : EIATTR_KPARAM_INFO
	.align		4
.L_5193:
        /*0038*/ 	.byte	0x04, 0x17
        /*003a*/ 	.short	(.L_5195 - .L_5194)
.L_5194:
        /*003c*/ 	.word	0x00000000
        /*0040*/ 	.short	0x0002
        /*0042*/ 	.short	0x0010
        /*0044*/ 	.byte	0x00, 0xf5, 0x21, 0x00


	//----- nvinfo : EIATTR_KPARAM_INFO
	.align		4
.L_5195:
        /*0048*/ 	.byte	0x04, 0x17
        /*004a*/ 	.short	(.L_5197 - .L_5196)
.L_5196:
        /*004c*/ 	.word	0x00000000
        /*0050*/ 	.short	0x0001
        /*0052*/ 	.short	0x0008
        /*0054*/ 	.byte	0x00, 0xf5, 0x21, 0x00


	//----- nvinfo : EIATTR_KPARAM_INFO
	.align		4
.L_5197:
        /*0058*/ 	.byte	0x04, 0x17
        /*005a*/ 	.short	(.L_5199 - .L_5198)
.L_5198:
        /*005c*/ 	.word	0x00000000
        /*0060*/ 	.short	0x0000
        /*0062*/ 	.short	0x0000
        /*0064*/ 	.byte	0x00, 0xf5, 0x21, 0x00


	//----- nvinfo : EIATTR_SPARSE_MMA_MASK
	.align		4
.L_5199:
        /*0068*/ 	.byte	0x03, 0x50
        /*006a*/ 	.short	0x0000


	//----- nvinfo : EIATTR_MAXREG_COUNT
	.align		4
        /*006c*/ 	.byte	0x03, 0x1b
        /*006e*/ 	.short	0x00ff


	//----- nvinfo : EIATTR_MERCURY_ISA_VERSION
	.align		4
        /*0070*/ 	.byte	0x03, 0x5f
        /*0072*/ 	.short	0x0101


	//----- nvinfo : EIATTR_COOP_GROUP_MASK_REGIDS
	.align		4
        /*0074*/ 	.byte	0x04, 0x29
        /*0076*/ 	.short	(.L_5201 - .L_5200)


	//   ....[0]....
.L_5200:
        /*0078*/ 	.word	0xffffffff


	//   ....[1]....
        /*007c*/ 	.word	0xffffffff


	//   ....[2]....
        /*0080*/ 	.word	0xffffffff


	//   ....[3]....
        /*0084*/ 	.word	0xffffffff


	//   ....[4]....
        /*0088*/ 	.word	0xffffffff


	//   ....[5]....
        /*008c*/ 	.word	0xffffffff


	//   ....[6]....
        /*0090*/ 	.word	0xffffffff


	//   ....[7]....
        /*0094*/ 	.word	0xffffffff


	//   ....[8]....
        /*0098*/ 	.word	0x05000012


	//   ....[9]....
        /*009c*/ 	.word	0x05000012


	//   ....[10]....
        /*00a0*/ 	.word	0x05000012


	//   ....[11]....
        /*00a4*/ 	.word	0x05000012


	//   ....[12]....
        /*00a8*/ 	.word	0x05000012


	//   ....[13]....
        /*00ac*/ 	.word	0x05000012


	//   ....[14]....
        /*00b0*/ 	.word	0x05000012


	//   ....[15]....
        /*00b4*/ 	.word	0x05000012


	//----- nvinfo : EIATTR_COOP_GROUP_INSTR_OFFSETS
	.align		4
.L_5201:
        /*00b8*/ 	.byte	0x04, 0x28
        /*00ba*/ 	.short	(.L_5203 - .L_5202)


	//   ....[0]....
.L_5202:
        /*00bc*/ 	.word	0x00000940


	//   ....[1]....
        /*00c0*/ 	.word	0x00000950


	//   ....[2]....
        /*00c4*/ 	.word	0x00000970


	//   ....[3]....
        /*00c8*/ 	.word	0x00000980


	//   ....[4]....
        /*00cc*/ 	.word	0x000009a0


	//   ....[5]....
        /*00d0*/ 	.word	0x000009b0


	//   ....[6]....
        /*00d4*/ 	.word	0x000009d0


	//   ....[7]....
        /*00d8*/ 	.word	0x000009e0


	//   ....[8]....
        /*00dc*/ 	.word	0x00000b60


	//   ....[9]....
        /*00e0*/ 	.word	0x00000bf0


	//   ....[10]....
        /*00e4*/ 	.word	0x00000c60


	//   ....[11]....
        /*00e8*/ 	.word	0x00000cb0


	//   ....[12]....
        /*00ec*/ 	.word	0x00000d20


	//   ....[13]....
        /*00f0*/ 	.word	0x00000d70


	//   ....[14]....
        /*00f4*/ 	.word	0x00000de0


	//   ....[15]....
        /*00f8*/ 	.word	0x00000e30


	//----- nvinfo : EIATTR_VRC_CTA_INIT_COUNT
	.align		4
.L_5203:
        /*00fc*/ 	.byte	0x02, 0x4a
	.zero		1
	.zero		1


	//----- nvinfo : EIATTR_EXIT_INSTR_OFFSETS
	.align		4
        /*0100*/ 	.byte	0x04, 0x1c
        /*0102*/ 	.short	(.L_5205 - .L_5204)


	//   ....[0]....
.L_5204:
        /*0104*/ 	.word	0x00000050


	//   ....[1]....
        /*0108*/ 	.word	0x00000af0


	//----- nvinfo : EIATTR_CRS_STACK_SIZE
	.align		4
.L_5205:
        /*010c*/ 	.byte	0x04, 0x1e
        /*010e*/ 	.short	(.L_5207 - .L_5206)
.L_5206:
        /*0110*/ 	.word	0x00000000


	//----- nvinfo : EIATTR_CBANK_PARAM_SIZE
	.align		4
.L_5207:
        /*0114*/ 	.byte	0x03, 0x19
        /*0116*/ 	.short	0x0024


	//----- nvinfo : EIATTR_PARAM_CBANK
	.align		4
        /*0118*/ 	.byte	0x04, 0x0a
        /*011a*/ 	.short	(.L_5209 - .L_5208)
	.align		4
.L_5208:
        /*011c*/ 	.word	index@(.nv.constant0._Z16gpukernelCLMWNr3ILi16ELi16ELi16EEvPdS0_S0_iii)
        /*0120*/ 	.short	0x0380
        /*0122*/ 	.short	0x0024


	//----- nvinfo : EIATTR_SW_WAR
	.align		4
.L_5209:
        /*0124*/ 	.byte	0x04, 0x36
        /*0126*/ 	.short	(.L_5211 - .L_5210)
.L_5210:
        /*0128*/ 	.word	0x00000008
.L_5211:


//--------------------- .nv.info._Z16gpukernelCLMWNr3ILi16ELi16ELi8EEvPdS0_S0_iii --------------------------
	.section	.nv.info._Z16gpukernelCLMWNr3ILi16ELi16ELi8EEvPdS0_S0_iii,"",@"SHT_CUDA_INFO"
	.sectionflags	@""
	.align	4


	//----- nvinfo : EIATTR_CUDA_API_VERSION
	.align		4
        /*0000*/ 	.byte	0x04, 0x37
        /*0002*/ 	.short	(.L_5213 - .L_5212)
.L_5212:
        /*0004*/ 	.word	0x00000082


	//----- nvinfo : EIATTR_KPARAM_INFO
	.align		4
.L_5213:
        /*0008*/ 	.byte	0x04, 0x17
        /*000a*/ 	.short	(.L_5215 - .L_5214)
.L_5214:
        /*000c*/ 	.word	0x00000000
        /*0010*/ 	.short	0x0005
        /*0012*/ 	.short	0x0020
        /*0014*/ 	.byte	0x00, 0xf0, 0x11, 0x00


	//----- nvinfo : EIATTR_KPARAM_INFO
	.align		4
.L_5215:
        /*0018*/ 	.byte	0x04, 0x17
        /*001a*/ 	.short	(.L_5217 - .L_5216)
.L_5216:
        /*001c*/ 	.word	0x00000000
        /*0020*/ 	.short	0x0004
        /*0022*/ 	.short	0x001c
        /*0024*/ 	.byte	0x00, 0xf0, 0x11, 0x00


	//----- nvinfo : EIATTR_KPARAM_INFO
	.align		4
.L_5217:
        /*0028*/ 	.byte	0x04, 0x17
        /*002a*/ 	.short	(.L_5219 - .L_5218)
.L_5218:
        /*002c*/ 	.word	0x00000000
        /*0030*/ 	.short	0x0003
        /*0032*/ 	.short	0x0018
        /*0034*/ 	.byte	0x00, 0xf0, 0x11, 0x00


	//----- nvinfo : EIATTR_KPARAM_INFO
	.align		4
.L_5219:
        /*0038*/ 	.byte	0x04, 0x17
        /*003a*/ 	.short	(.L_5221 - .L_5220)
.L_5220:
        /*003c*/ 	.word	0x00000000
        /*0040*/ 	.short	0x0002
        /*0042*/ 	.short	0x0010
        /*0044*/ 	.byte	0x00, 0xf5, 0x21, 0x00


	//----- nvinfo : EIATTR_KPARAM_INFO
	.align		4
.L_5221:
        /*0048*/ 	.byte	0x04, 0x17
        /*004a*/ 	.short	(.L_5223 - .L_5222)
.L_5222:
        /*004c*/ 	.word	0x00000000
        /*0050*/ 	.short	0x0001
        /*0052*/ 	.short	0x0008
        /*0054*/ 	.byte	0x00, 0xf5, 0x21, 0x00


	//----- nvinfo : EIATTR_KPARAM_INFO
	.align		4
.L_5223:
        /*0058*/ 	.byte	0x04, 0x17
        /*005a*/ 	.short	(.L_5225 - .L_5224)
.L_5224:
        /*005c*/ 	.word	0x00000000
        /*0060*/ 	.short	0x0000
        /*0062*/ 	.short	0x0000
        /*0064*/ 	.byte	0x00, 0xf5, 0x21, 0x00


	//----- nvinfo : EIATTR_SPARSE_MMA_MASK
	.align		4
.L_5225:
        /*0068*/ 	.byte	0x03, 0x50
        /*006a*/ 	.short	0x0000


	//----- nvinfo : EIATTR_MAXREG_COUNT
	.align		4
        /*006c*/ 	.byte	0x03, 0x1b
        /*006e*/ 	.short	0x00ff


	//----- nvinfo : EIATTR_MERCURY_ISA_VERSION
	.align		4
        /*0070*/ 	.byte	0x03, 0x5f
        /*0072*/ 	.short	0x0101


	//----- nvinfo : EIATTR_COOP_GROUP_MASK_REGIDS
	.align		4
        /*0074*/ 	.byte	0x04, 0x29
        /*0076*/ 	.short	(.L_5227 - .L_5226)


	//   ....[0]....
.L_5226:
        /*0078*/ 	.word	0xffffffff


	//   ....[1]....
        /*007c*/ 	.word	0xffffffff


	//   ....[2]....
        /*0080*/ 	.word	0xffffffff


	//   ....[3]....
        /*0084*/ 	.word	0xffffffff


	//   ....[4]....
        /*0088*/ 	.word	0xffffffff


	//   ....[5]....
        /*008c*/ 	.word	0xffffffff


	//   ....[6]....
        /*0090*/ 	.word	0xffffffff


	//   ....[7]....
        /*0094*/ 	.word	0xffffffff


	//   ....[8]....
        /*0098*/ 	.word	0x05000012


	//   ....[9]....
        /*009c*/ 	.word	0x05000012


	//   ....[10]....
        /*00a0*/ 	.word	0x05000012


	//   ....[11]....
        /*00a4*/ 	.word	0x05000012


	//   ....[12]....
        /*00a8*/ 	.word	0x05000012


	//   ....[13]....
        /*00ac*/ 	.word	0x05000012


	//   ....[14]....
        /*00b0*/ 	.word	0x05000012


	//   ....[15]....
        /*00b4*/ 	.word	0x05000012


	//----- nvinfo : EIATTR_COOP_GROUP_INSTR_OFFSETS
	.align		4
.L_5227:
        /*00b8*/ 	.byte	0x04, 0x28
        /*00ba*/ 	.short	(.L_5229 - .L_5228)


	//   ....[0]....
.L_5228:
        /*00bc*/ 	.word	0x00000940


	//   ....[1]....
        /*00c0*/ 	.word	0x00000950


	//   ....[2]....
        /*00c4*/ 	.word	0x00000970


	//   ....[3]....
        /*00c8*/ 	.word	0x00000980


	//   ....[4]....
        /*00cc*/ 	.word	0x000009a0


	//   ....[5]....
        /*00d0*/ 	.word	0x000009b0


	//   ....[6]....
        /*00d4*/ 	.word	0x000009d0


	//   ....[7]....
        /*00d8*/ 	.word	0x000009e0


	//   ....[8]....
        /*00dc*/ 	.word	0x00000b60


	//   ....[9]....
        /*00e0*/ 	.word	0x00000bf0


	//   ....[10]....
        /*00e4*/ 	.word	0x00000c60


	//   ....[11]....
        /*00e8*/ 	.word	0x00000cb0


	//   ....[12]....
        /*00ec*/ 	.word	0x00000d20


	//   ....[13]....
        /*00f0*/ 	.word	0x00000d70


	//   ....[14]....
        /*00f4*/ 	.word	0x00000de0


	//   ....[15]....
        /*00f8*/ 	.word	0x00000e30


	//----- nvinfo : EIATTR_VRC_CTA_INIT_COUNT
	.align		4
.L_5229:
        /*00fc*/ 	.byte	0x02, 0x4a
	.zero		1
	.zero		1


	//----- nvinfo : EIATTR_EXIT_INSTR_OFFSETS
	.align		4
        /*0100*/ 	.byte	0x04, 0x1c
        /*0102*/ 	.short	(.L_5231 - .L_5230)


	//   ....[0]....
.L_5230:
        /*0104*/ 	.word	0x00000050


	//   ....[1]....
        /*0108*/ 	.word	0x00000af0


	//----- nvinfo : EIATTR_CRS_STACK_SIZE
	.align		4
.L_5231:
        /*010c*/ 	.byte	0x04, 0x1e
        /*010e*/ 	.short	(.L_5233 - .L_5232)
.L_5232:
        /*0110*/ 	.word	0x00000000


	//----- nvinfo : EIATTR_CBANK_PARAM_SIZE
	.align		4
.L_5233:
        /*0114*/ 	.byte	0x03, 0x19
        /*0116*/ 	.short	0x0024


	//----- nvinfo : EIATTR_PARAM_CBANK
	.align		4
        /*0118*/ 	.byte	0x04, 0x0a
        /*011a*/ 	.short	(.L_5235 - .L_5234)
	.align		4
.L_5234:
        /*011c*/ 	.word	index@(.nv.constant0._Z16gpukernelCLMWNr3ILi16ELi16ELi8EEvPdS0_S0_iii)
        /*0120*/ 	.short	0x0380
        /*0122*/ 	.short	0x0024


	//----- nvinfo : EIATTR_SW_WAR
	.align		4
.L_5235:
        /*0124*/ 	.byte	0x04, 0x36
        /*0126*/ 	.short	(.L_5237 - .L_5236)
.L_5236:
        /*0128*/ 	.word	0x00000008
.L_5237:


//--------------------- .nv.info._Z16gpukernelCLMWNr3ILi16ELi16ELi4EEvPdS0_S0_iii --------------------------
	.section	.nv.info._Z16gpukernelCLMWNr3ILi16ELi16ELi4EEvPdS0_S0_iii,"",@"SHT_CUDA_INFO"
	.sectionflags	@""
	.align	4


	//----- nvinfo : EIATTR_CUDA_API_VERSION
	.align		4
        /*0000*/ 	.byte	0x04, 0x37
        /*0002*/ 	.short	(.L_5239 - .L_5238)
.L_5238:
        /*0004*/ 	.word	0x00000082


	//----- nvinfo : EIATTR_KPARAM_INFO
	.align		4
.L_5239:
        /*0008*/ 	.byte	0x04, 0x17
        /*000a*/ 	.short	(.L_5241 - .L_5240)
.L_5240:
        /*000c*/ 	.word	0x00000000
        /*0010*/ 	.short	0x0005
        /*0012*/ 	.short	0x0020
        /*0014*/ 	.byte	0x00, 0xf0, 0x11, 0x00


	//----- nvinfo : EIATTR_KPARAM_INFO
	.align		4
.L_5241:
        /*0018*/ 	.byte	0x04, 0x17
        /*001a*/ 	.short	(.L_5243 - .L_5242)
.L_5242:
        /*001c*/ 	.word	0x00000000
        /*0020*/ 	.short	0x0004
        /*0022*/ 	.short	0x001c
        /*0024*/ 	.byte	0x00, 0xf0, 0x11, 0x00


	//----- nvinfo : EIATTR_KPARAM_INFO
	.align		4
.L_5243:
        /*0028*/ 	.byte	0x04, 0x17
        /*002a*/ 	.short	(.L_5245 - .L_5244)
.L_5244:
        /*002c*/ 	.word	0x00000000
        /*0030*/ 	.short	0x0003
        /*0032*/ 	.short	0x0018
        /*0034*/ 	.byte	0x00, 0xf0, 0x11, 0x00


	//----- nvinfo : EIATTR_KPARAM_INFO
	.align		4
.L_5245:
        /*0038*/ 	.byte	0x04, 0x17
        /*003a*/ 	.short	(.L_5247 - .L_5246)
.L_5246:
        /*003c*/ 	.word	0x00000000
        /*0040*/ 	.short	0x0002
        /*0042*/ 	.short	0x0010
        /*0044*/ 	.byte	0x00, 0xf5, 0x21, 0x00


	//----- nvinfo : EIATTR_KPARAM_INFO
	.align		4
.L_5247:
        /*0048*/ 	.byte	0x04, 0x17
        /*004a*/ 	.short	(.L_5249 - .L_5248)
.L_5248:
        /*004c*/ 	.word	0x00000000
        /*0050*/ 	.short	0x0001
        /*0052*/ 	.short	0x0008
        /*0054*/ 	.byte	0x00, 0xf5, 0x21, 0x00


	//----- nvinfo : EIATTR_KPARAM_INFO
	.align		4
.L_5249:
        /*0058*/ 	.byte	0x04, 0x17
        /*005a*/ 	.short	(.L_5251 - .L_5250)
.L_5250:
        /*005c*/ 	.word	0x00000000
        /*0060*/ 	.short	0x0000
        /*0062*/ 	.short	0x0000
        /*0064*/ 	.byte	0x00, 0xf5, 0x21, 0x00


	//----- nvinfo : EIATTR_SPARSE_MMA_MASK
	.align		4
.L_5251:
        /*0068*/ 	.byte	0x03, 0x50
        /*006a*/ 	.short	0x0000


	//----- nvinfo : EIATTR_MAXREG_COUNT
	.align		4
        /*006c*/ 	.byte	0x03, 0x1b
        /*006e*/ 	.short	0x00ff


	//----- nvinfo : EIATTR_MERCURY_ISA_VERSION
	.align		4
        /*0070*/ 	.byte	0x03, 0x5f
        /*0072*/ 	.short	0x0101


	//----- nvinfo : EIATTR_COOP_GROUP_MASK_REGIDS
	.align		4
        /*0074*/ 	.byte	0x04, 0x29
        /*0076*/ 	.short	(.L_5253 - .L_5252)


	//   ....[0]....
.L_5252:
        /*0078*/ 	.word	0xffffffff


	//   ....[1]....
        /*007c*/ 	.word	0xffffffff


	//   ....[2]....
        /*0080*/ 	.word	0xffffffff


	//   ....[3]....
        /*0084*/ 	.word	0xffffffff


	//   ....[4]....
        /*0088*/ 	.word	0xffffffff


	//   ....[5]....
        /*008c*/ 	.word	0xffffffff


	//   ....[6]....
        /*0090*/ 	.word	0xffffffff


	//   ....[7]....
        /*0094*/ 	.word	0xffffffff


	//   ....[8]....
        /*0098*/ 	.word	0x05000012


	//   ....[9]....
        /*009c*/ 	.word	0x05000012


	//   ....[10]....
        /*00a0*/ 	.word	0x05000012


	//   ....[11]....
        /*00a4*/ 	.word	0x05000012


	//   ....[12]....
        /*00a8*/ 	.word	0x05000012


	//   ....[13]....
        /*00ac*/ 	.word	0x05000012


	//   ....[14]....
        /*00b0*/ 	.word	0x05000012


	//   ....[15]....
        /*00b4*/ 	.word	0x05000012


	//----- nvinfo : EIATTR_COOP_GROUP_INSTR_OFFSETS
	.align		4
.L_5253:
        /*00b8*/ 	.byte	0x04, 0x28
        /*00ba*/ 	.short	(.L_5255 - .L_5254)


	//   ....[0]....
.L_5254:
        /*00bc*/ 	.word	0x00000940


	//   ....[1]....
        /*00c0*/ 	.word	0x00000950


	//   ....[2]....
        /*00c4*/ 	.word	0x00000970


	//   ....[3]....
        /*00c8*/ 	.word	0x00000980


	//   ....[4]....
        /*00cc*/ 	.word	0x000009a0


	//   ....[5]....
        /*00d0*/ 	.word	0x000009b0


	//   ....[6]....
        /*00d4*/ 	.word	0x000009d0


	//   ....[7]....
        /*00d8*/ 	.word	0x000009e0


	//   ....[8]....
        /*00dc*/ 	.word	0x00000b60


	//   ....[9]....
        /*00e0*/ 	.word	0x00000bf0


	//   ....[10]....
        /*00e4*/ 	.word	0x00000c60


	//   ....[11]....
        /*00e8*/ 	.word	0x00000cb0


	//   ....[12]....
        /*00ec*/ 	.word	0x00000d20


	//   ....[13]....
        /*00f0*/ 	.word	0x00000d70


	//   ....[14]....
        /*00f4*/ 	.word	0x00000de0


	//   ....[15]....
        /*00f8*/ 	.word	0x00000e30


	//----- nvinfo : EIATTR_VRC_CTA_INIT_COUNT
	.align		4
.L_5255:
        /*00fc*/ 	.byte	0x02, 0x4a
	.zero		1
	.zero		1


	//----- nvinfo : EIATTR_EXIT_INSTR_OFFSETS
	.align		4
        /*0100*/ 	.byte	0x04, 0x1c
        /*0102*/ 	.short	(.L_5257 - .L_5256)


	//   ....[0]....
.L_5256:
        /*0104*/ 	.word	0x00000050


	//   ....[1]....
        /*0108*/ 	.word	0x00000af0


	//----- nvinfo : EIATTR_CRS_STACK_SIZE
	.align		4
.L_5257:
        /*010c*/ 	.byte	0x04, 0x1e
        /*010e*/ 	.short	(.L_5259 - .L_5258)
.L_5258:
        /*0110*/ 	.word	0x00000000


	//----- nvinfo : EIATTR_CBANK_PARAM_SIZE
	.align		4
.L_5259:
        /*0114*/ 	.byte	0x03, 0x19
        /*0116*/ 	.short	0x0024


	//----- nvinfo : EIATTR_PARAM_CBANK
	.align		4
        /*0118*/ 	.byte	0x04, 0x0a
        /*011a*/ 	.short	(.L_5261 - .L_5260)
	.align		4
.L_5260:
        /*011c*/ 	.word	index@(.nv.constant0._Z16gpukernelCLMWNr3ILi16ELi16ELi4EEvPdS0_S0_iii)
        /*0120*/ 	.short	0x0380
        /*0122*/ 	.short	0x0024


	//----- nvinfo : EIATTR_SW_WAR
	.align		4
.L_5261:
        /*0124*/ 	.byte	0x04, 0x36
        /*0126*/ 	.short	(.L_5263 - .L_5262)
.L_5262:
        /*0128*/ 	.word	0x00000008
.L_5263:


//--------------------- .nv.info._Z16gpukernelCLMWNr3ILi16ELi16ELi2EEvPdS0_S0_iii --------------------------
	.section	.nv.info._Z16gpukernelCLMWNr3ILi16ELi16ELi2EEvPdS0_S0_iii,"",@"SHT_CUDA_INFO"
	.sectionflags	@""
	.align	4


	//----- nvinfo : EIATTR_CUDA_API_VERSION
	.align		4
        /*0000*/ 	.byte	0x04, 0x37
        /*0002*/ 	.short	(.L_5265 - .L_5264)
.L_5264:
        /*0004*/ 	.word	0x00000082


	//----- nvinfo : EIATTR_KPARAM_INFO
	.align		4
.L_5265:
        /*0008*/ 	.byte	0x04, 0x17
        /*000a*/ 	.short	(.L_5267 - .L_5266)
.L_5266:
        /*000c*/ 	.word	0x00000000
        /*0010*/ 	.short	0x0005
        /*0012*/ 	.short	0x0020
        /*0014*/ 	.byte	0x00, 0xf0, 0x11, 0x00


	//----- nvinfo : EIATTR_KPARAM_INFO
	.align		4
.L_5267:
        /*0018*/ 	.byte	0x04, 0x17
        /*001a*/ 	.short	(.L_5269 - .L_5268)
.L_5268:
        /*001c*/ 	.word	0x00000000
        /*0020*/ 	.short	0x0004
        /*0022*/ 	.short	0x001c
        /*0024*/ 	.byte	0x00, 0xf0, 0x11, 0x00


	//----- nvinfo : EIATTR_KPARAM_INFO
	.align		4
.L_5269:
        /*0028*/ 	.byte	0x04, 0x17
        /*002a*/ 	.short	(.L_5271 - .L_5270)
.L_5270:
        /*002c*/ 	.word	0x00000000
        /*0030*/ 	.short	0x0003
        /*0032*/ 	.short	0x0018
        /*0034*/ 	.byte	0x00, 0xf0, 0x11, 0x00


	//----- nvinfo : EIATTR_KPARAM_INFO
	.align		4
.L_5271:
        /*0038*/ 	.byte	0x04, 0x17
        /*003a*/ 	.short	(.L_5273 - .L_5272)
.L_5272:
        /*003c*/ 	.word	0x00000000
        /*0040*/ 	.short	0x0002
        /*0042*/ 	.short	0x0010
        /*0044*/ 	.byte	0x00, 0xf5, 0x21, 0x00


	//----- nvinfo : EIATTR_KPARAM_INFO
	.align		4
.L_5273:
        /*0048*/ 	.byte	0x04, 0x17
        /*004a*/ 	.short	(.L_5275 - .L_5274)
.L_5274:
        /*004c*/ 	.word	0x00000000
        /*0050*/ 	.short	0x0001
        /*0052*/ 	.short	0x0008
        /*0054*/ 	.byte	0x00, 0xf5, 0x21, 0x00


	//----- nvinfo : EIATTR_KPARAM_INFO
	.align		4
.L_5275:
        /*0058*/ 	.byte	0x04, 0x17
        /*005a*/ 	.short	(.L_5277 - .L_5276)
.L_5276:
        /*005c*/ 	.word	0x00000000
        /*0060*/ 	.short	0x0000
        /*0062*/ 	.short	0x0000
        /*0064*/ 	.byte	0x00, 0xf5, 0x21, 0x00


	//----- nvinfo : EIATTR_SPARSE_MMA_MASK
	.align		4
.L_5277:
        /*0068*/ 	.byte	0x03, 0x50
        /*006a*/ 	.short	0x0000


	//----- nvinfo : EIATTR_MAXREG_COUNT
	.align		4
        /*006c*/ 	.byte	0x03, 0x1b
        /*006e*/ 	.short	0x00ff


	//----- nvinfo : EIATTR_MERCURY_ISA_VERSION
	.align		4
        /*0070*/ 	.byte	0x03, 0x5f
        /*0072*/ 	.short	0x0101


	//----- nvinfo : EIATTR_COOP_GROUP_MASK_REGIDS
	.align		4
        /*0074*/ 	.byte	0x04, 0x29
        /*0076*/ 	.short	(.L_5279 - .L_5278)


	//   ....[0]....
.L_5278:
        /*0078*/ 	.word	0xffffffff


	//   ....[1]....
        /*007c*/ 	.word	0xffffffff


	//   ....[2]....
        /*0080*/ 	.word	0xffffffff


	//   ....[3]....
        /*0084*/ 	.word	0xffffffff


	//   ....[4]....
        /*0088*/ 	.word	0xffffffff


	//   ....[5]....
        /*008c*/ 	.word	0xffffffff


	//   ....[6]....
        /*0090*/ 	.word	0xffffffff


	//   ....[7]....
        /*0094*/ 	.word	0xffffffff


	//   ....[8]....
        /*0098*/ 	.word	0x05000012


	//   ....[9]....
        /*009c*/ 	.word	0x05000012


	//   ....[10]....
        /*00a0*/ 	.word	0x05000012


	//   ....[11]....
        /*00a4*/ 	.word	0x05000012


	//   ....[12]....
        /*00a8*/ 	.word	0x05000012


	//   ....[13]....
        /*00ac*/ 	.word	0x05000012


	//   ....[14]....
        /*00b0*/ 	.word	0x05000012


	//   ....[15]....
        /*00b4*/ 	.word	0x05000012


	//----- nvinfo : EIATTR_COOP_GROUP_INSTR_OFFSETS
	.align		4
.L_5279:
        /*00b8*/ 	.byte	0x04, 0x28
        /*00ba*/ 	.short	(.L_5281 - .L_5280)


	//   ....[0]....
.L_5280:
        /*00bc*/ 	.word	0x00000940


	//   ....[1]....
        /*00c0*/ 	.word	0x00000950


	//   ....[2]....
        /*00c4*/ 	.word	0x00000970


	//   ....[3]....
        /*00c8*/ 	.word	0x00000980


	//   ....[4]....
        /*00cc*/ 	.word	0x000009a0


	//   ....[5]....
        /*00d0*/ 	.word	0x000009b0


	//   ....[6]....
        /*00d4*/ 	.word	0x000009d0


	//   ....[7]....
        /*00d8*/ 	.word	0x000009e0


	//   ....[8]....
        /*00dc*/ 	.word	0x00000b60


	//   ....[9]....
        /*00e0*/ 	.word	0x00000bf0


	//   ....[10]....
        /*00e4*/ 	.word	0x00000c60


	//   ....[11]....
        /*00e8*/ 	.word	0x00000cb0


	//   ....[12]....
        /*00ec*/ 	.word	0x00000d20


	//   ....[13]....
        /*00f0*/ 	.word	0x00000d70


	//   ....[14]....
        /*00f4*/ 	.word	0x00000de0


	//   ....[15]....
        /*00f8*/ 	.word	0x00000e30


	//----- nvinfo : EIATTR_VRC_CTA_INIT_COUNT
	.align		4
.L_5281:
        /*00fc*/ 	.byte	0x02, 0x4a
	.zero		1
	.zero		1


	//----- nvinfo : EIATTR_EXIT_INSTR_OFFSETS
	.align		4
        /*0100*/ 	.byte	0x04, 0x1c
        /*0102*/ 	.short	(.L_5283 - .L_5282)


	//   ....[0]....
.L_5282:
        /*0104*/ 	.word	0x00000050


	//   ....[1]....
        /*0108*/ 	.word	0x00000af0


	//----- nvinfo : EIATTR_CRS_STACK_SIZE
	.align		4
.L_5283:
        /*010c*/ 	.byte	0x04, 0x1e
        /*010e*/ 	.short	(.L_5285 - .L_5284)
.L_5284:
        /*0110*/ 	.word	0x00000000


	//----- nvinfo : EIATTR_CBANK_PARAM_SIZE
	.align		4
.L_5285:
        /*0114*/ 	.byte	0x03, 0x19
        /*0116*/ 	.short	0x0024


	//----- nvinfo : EIATTR_PARAM_CBANK
	.align		4
        /*0118*/ 	.byte	0x04, 0x0a
        /*011a*/ 	.short	(.L_5287 - .L_5286)
	.align		4
.L_5286:
        /*011c*/ 	.word	index@(.nv.constant0._Z16gpukernelCLMWNr3ILi16ELi16ELi2EEvPdS0_S0_iii)
        /*0120*/ 	.short	0x0380
        /*0122*/ 	.short	0x0024


	//----- nvinfo : EIATTR_SW_WAR
	.align		4
.L_5287:
        /*0124*/ 	.byte	0x04, 0x36
        /*0126*/ 	.short	(.L_5289 - .L_5288)
.L_5288:
        /*0128*/ 	.word	0x00000008
.L_5289:


//--------------------- .nv.info._Z16gpukernelCLMWNr3ILi16ELi16ELi1EEvPdS0_S0_iii --------------------------
	.section	.nv.info._Z16gpukernelCLMWNr3ILi16ELi16ELi1EEvPdS0_S0_iii,"",@"SHT_CUDA_INFO"
	.sectionflags	@""
	.align	4


	//----- nvinfo : EIATTR_CUDA_API_VERSION
	.align		4
        /*0000*/ 	.byte	0x04, 0x37
        /*0002*/ 	.short	(.L_5291 - .L_5290)
.L_5290:
        /*0004*/ 	.word	0x00000082


	//----- nvinfo : EIATTR_KPARAM_INFO
	.align		4
.L_5291:
        /*0008*/ 	.byte	0x04, 0x17
        /*000a*/ 	.short	(.L_5293 - .L_5292)
.L_5292:
        /*000c*/ 	.word	0x00000000
        /*0010*/ 	.short	0x0005
        /*0012*/ 	.short	0x0020
        /*0014*/ 	.byte	0x00, 0xf0, 0x11, 0x00


	//----- nvinfo : EIATTR_KPARAM_INFO
	.align		4
.L_5293:
        /*0018*/ 	.byte	0x04, 0x17
        /*001a*/ 	.short	(.L_5295 - .L_5294)
.L_5294:
        /*001c*/ 	.word	0x00000000
        /*0020*/ 	.short	0x0004
        /*0022*/ 	.short	0x001c
        /*0024*/ 	.byte	0x00, 0xf0, 0x11, 0x00


	//----- nvinfo : EIATTR_KPARAM_INFO
	.align		4
.L_5295:
        /*0028*/ 	.byte	0x04, 0x17
        /*002a*/ 	.short	(.L_5297 - .L_5296)
.L_5296:
        /*002c*/ 	.word	0x00000000
        /*0030*/ 	.short	0x0003
        /*0032*/ 	.short	0x0018
        /*0034*/ 	.byte	0x00, 0xf0, 0x11, 0x00


	//----- nvinfo : EIATTR_KPARAM_INFO
	.align		4
.L_5297:
        /*0038*/ 	.byte	0x04, 0x17
        /*003a*/ 	.short	(.L_5299 - .L_5298)
.L_5298:
        /*003c*/ 	.word	0x00000000
        /*0040*/ 	.short	0x0002
        /*0042*/ 	.short	0x0010
        /*0044*/ 	.byte	0x00, 0xf5, 0x21, 0x00


	//----- nvinfo : EIATTR_KPARAM_INFO
	.align		4
.L_5299:
        /*0048*/ 	.byte	0x04, 0x17
        /*004a*/ 	.short	(.L_5301 - .L_5300)
.L_5300:
        /*004c*/ 	.word	0x00000000
        /*0050*/ 	.short	0x0001
        /*0052*/ 	.short	0x0008
        /*0054*/ 	.byte	0x00, 0xf5, 0x21, 0x00


	//----- nvinfo : EIATTR_KPARAM_INFO
	.align		4
.L_5301:
        /*0058*/ 	.byte	0x04, 0x17
        /*005a*/ 	.short	(.L_5303 - .L_5302)
.L_5302:
        /*005c*/ 	.word	0x00000000
        /*0060*/ 	.short	0x0000
        /*0062*/ 	.short	0x0000
        /*0064*/ 	.byte	0x00, 0xf5, 0x21, 0x00


	//----- nvinfo : EIATTR_SPARSE_MMA_MASK
	.align		4
.L_5303:
        /*0068*/ 	.byte	0x03, 0x50
        /*006a*/ 	.short	0x0000


	//----- nvinfo : EIATTR_MAXREG_COUNT
	.align		4
        /*006c*/ 	.byte	0x03, 0x1b
        /*006e*/ 	.short	0x00ff


	//----- nvinfo : EIATTR_MERCURY_ISA_VERSION
	.align		4
        /*0070*/ 	.byte	0x03, 0x5f
        /*0072*/ 	.short	0x0101


	//----- nvinfo : EIATTR_COOP_GROUP_MASK_REGIDS
	.align		4
        /*0074*/ 	.byte	0x04, 0x29
        /*0076*/ 	.short	(.L_5305 - .L_5304)


	//   ....[0]....
.L_5304:
        /*0078*/ 	.word	0xffffffff


	//   ....[1]....
        /*007c*/ 	.word	0xffffffff


	//   ....[2]....
        /*0080*/ 	.word	0xffffffff


	//   ....[3]....
        /*0084*/ 	.word	0xffffffff


	//   ....[4]....
        /*0088*/ 	.word	0xffffffff


	//   ....[5]....
        /*008c*/ 	.word	0xffffffff


	//   ....[6]....
        /*0090*/ 	.word	0xffffffff


	//   ....[7]....
        /*0094*/ 	.word	0xffffffff


	//   ....[8]....
        /*0098*/ 	.word	0x05000009


	//   ....[9]....
        /*009c*/ 	.word	0x05000009


	//   ....[10]....
        /*00a0*/ 	.word	0x05000009


	//   ....[11]....
        /*00a4*/ 	.word	0x05000009


	//   ....[12]....
        /*00a8*/ 	.word	0x05000009


	//   ....[13]....
        /*00ac*/ 	.word	0x05000009


	//   ....[14]....
        /*00b0*/ 	.word	0x05000009


	//   ....[15]....
        /*00b4*/ 	.word	0x05000009


	//----- nvinfo : EIATTR_COOP_GROUP_INSTR_OFFSETS
	.align		4
.L_5305:
        /*00b8*/ 	.byte	0x04, 0x28
        /*00ba*/ 	.short	(.L_5307 - .L_5306)


	//   ....[0]....
.L_5306:
        /*00bc*/ 	.word	0x00000910


	//   ....[1]....
        /*00c0*/ 	.word	0x00000920


	//   ....[2]....
        /*00c4*/ 	.word	0x00000940


	//   ....[3]....
        /*00c8*/ 	.word	0x00000950


	//   ....[4]....
        /*00cc*/ 	.word	0x00000970


	//   ....[5]....
        /*00d0*/ 	.word	0x00000980


	//   ....[6]....
        /*00d4*/ 	.word	0x000009a0


	//   ....[7]....
        /*00d8*/ 	.word	0x000009b0


	//   ....[8]....
        /*00dc*/ 	.word	0x00000b20


	//   ....[9]....
        /*00e0*/ 	.word	0x00000bb0


	//   ....[10]....
        /*00e4*/ 	.word	0x00000c20


	//   ....[11]....
        /*00e8*/ 	.word	0x00000c70


	//   ....[12]....
        /*00ec*/ 	.word	0x00000ce0


	//   ....[13]....
        /*00f0*/ 	.word	0x00000d30


	//   ....[14]....
        /*00f4*/ 	.word	0x00000da0


	//   ....[15]....
        /*00f8*/ 	.word	0x00000df0


	//----- nvinfo : EIATTR_VRC_CTA_INIT_COUNT
	.align		4
.L_5307:
        /*00fc*/ 	.byte	0x02, 0x4a
	.zero		1
	.zero		1


	//----- nvinfo : EIATTR_EXIT_INSTR_OFFSETS
	.align		4
        /*0100*/ 	.byte	0x04, 0x1c
        /*0102*/ 	.short	(.L_5309 - .L_5308)


	//   ....[0]....
.L_5308:
        /*0104*/ 	.word	0x00000050


	//   ....[1]....
        /*0108*/ 	.word	0x00000ab0


	//----- nvinfo : EIATTR_CRS_STACK_SIZE
	.align		4
.L_5309:
        /*010c*/ 	.byte	0x04, 0x1e
        /*010e*/ 	.short	(.L_5311 - .L_5310)
.L_5310:
        /*0110*/ 	.word	0x00000000


	//----- nvinfo : EIATTR_CBANK_PARAM_SIZE
	.align		4
.L_5311:
        /*0114*/ 	.byte	0x03, 0x19
        /*0116*/ 	.short	0x0024


	//----- nvinfo : EIATTR_PARAM_CBANK
	.align		4
        /*0118*/ 	.byte	0x04, 0x0a
        /*011a*/ 	.short	(.L_5313 - .L_5312)
	.align		4
.L_5312:
        /*011c*/ 	.word	index@(.nv.constant0._Z16gpukernelCLMWNr3ILi16ELi16ELi1EEvPdS0_S0_iii)
        /*0120*/ 	.short	0x0380
        /*0122*/ 	.short	0x0024


	//----- nvinfo : EIATTR_SW_WAR
	.align		4
.L_5313:
        /*0124*/ 	.byte	0x04, 0x36
        /*0126*/ 	.short	(.L_5315 - .L_5314)
.L_5314:
        /*0128*/ 	.word	0x00000008
.L_5315:


//--------------------- .nv.info._Z16gpukernelCLMWNr3ILi16ELi8ELi8EEvPdS0_S0_iii --------------------------
	.section	.nv.info._Z16gpukernelCLMWNr3ILi16ELi8ELi8EEvPdS0_S0_iii,"",@"SHT_CUDA_INFO"
	.sectionflags	@""
	.align	4


	//----- nvinfo : EIATTR_CUDA_API_VERSION
	.align		4
        /*0000*/ 	.byte	0x04, 0x37
        /*0002*/ 	.short	(.L_5317 - .L_5316)
.L_5316:
        /*0004*/ 	.word	0x00000082


	//----- nvinfo : EIATTR_KPARAM_INFO
	.align		4
.L_5317:
        /*0008*/ 	.byte	0x04, 0x17
        /*000a*/ 	.short	(.L_5319 - .L_5318)
.L_5318:
        /*000c*/ 	.word	0x00000000
        /*0010*/ 	.short	0x0005
        /*0012*/ 	.short	0x0020
        /*0014*/ 	.byte	0x00, 0xf0, 0x11, 0x00


	//----- nvinfo : EIATTR_KPARAM_INFO
	.align		4
.L_5319:
        /*0018*/ 	.byte	0x04, 0x17
        /*001a*/ 	.short	(.L_5321 - .L_5320)
.L_5320:
        /*001c*/ 	.word	0x00000000
        /*0020*/ 	.short	0x0004
        /*0022*/ 	.short	0x001c
        /*0024*/ 	.byte	0x00, 0xf0, 0x11, 0x00


	//----- nvinfo : EIATTR_KPARAM_INFO
	.align		4
.L_5321:
        /*0028*/ 	.byte	0x04, 0x17
        /*002a*/ 	.short	(.L_5323 - .L_5322)
.L_5322:
        /*002c*/ 	.word	0x00000000
        /*0030*/ 	.short	0x0003
        /*0032*/ 	.short	0x0018
        /*0034*/ 	.byte	0x00, 0xf0, 0x11, 0x00


	//----- nvinfo : EIATTR_KPARAM_INFO
	.align		4
.L_5323:
        /*0038*/ 	.byte	0x04, 0x17
        /*003a*/ 	.short	(.L_5325 - .L_5324)
.L_5324:
        /*003c*/ 	.word	0x00000000
        /*0040*/ 	.short	0x0002
        /*0042*/ 	.short	0x0010
        /*0044*/ 	.byte	0x00, 0xf5, 0x21, 0x00


	//----- nvinfo : EIATTR_KPARAM_INFO
	.align		4
.L_5325:
        /*0048*/ 	.byte	0x04, 0x17
        /*004a*/ 	.short	(.L_5327 - .L_5326)
.L_5326:
        /*004c*/ 	.word	0x00000000
        /*0050*/ 	.short	0x0001
        /*0052*/ 	.short	0x0008
        /*0054*/ 	.byte	0x00, 0xf5, 0x21, 0x00


	//----- nvinfo : EIATTR_KPARAM_INFO
	.align		4
.L_5327:
        /*0058*/ 	.byte	0x04, 0x17
        /*005a*/ 	.short	(.L_5329 - .L_5328)
.L_5328:
        /*005c*/ 	.word	0x00000000
        /*0060*/ 	.short	0x0000
        /*0062*/ 	.short	0x0000
        /*0064*/ 	.byte	0x00, 0xf5, 0x21, 0x00


	//----- nvinfo : EIATTR_SPARSE_MMA_MASK
	.align		4
.L_5329:
        /*0068*/ 	.byte	0x03, 0x50
        /*006a*/ 	.short	0x0000


	//----- nvinfo : EIATTR_MAXREG_COUNT
	.align		4
        /*006c*/ 	.byte	0x03, 0x1b
        /*006e*/ 	.short	0x00ff


	//----- nvinfo : EIATTR_MERCURY_ISA_VERSION
	.align		4
        /*0070*/ 	.byte	0x03, 0x5f
        /*0072*/ 	.short	0x0101


	//----- nvinfo : EIATTR_COOP_GROUP_MASK_REGIDS
	.align		4
        /*0074*/ 	.byte	0x04, 0x29
        /*0076*/ 	.short	(.L_5331 - .L_5330)


	//   ....[0]....
.L_5330:
        /*0078*/ 	.word	0xffffffff


	//   ....[1]....
        /*007c*/ 	.word	0xffffffff


	//   ....[2]....
        /*0080*/ 	.word	0xffffffff


	//   ....[3]....
        /*0084*/ 	.word	0xffffffff


	//   ....[4]....
        /*0088*/ 	.word	0xffffffff


	//   ....[5]....
        /*008c*/ 	.word	0xffffffff


	//   ....[6]....
        /*0090*/ 	.word	0xffffffff


	//   ....[7]....
        /*0094*/ 	.word	0xffffffff


	//   ....[8]....
        /*0098*/ 	.word	0x05000012


	//   ....[9]....
        /*009c*/ 	.word	0x05000012


	//   ....[10]....
        /*00a0*/ 	.word	0x05000012


	//   ....[11]....
        /*00a4*/ 	.word	0x05000012


	//   ....[12]....
        /*00a8*/ 	.word	0x05000012


	//   ....[13]....
        /*00ac*/ 	.word	0x05000012


	//   ....[14]....
        /*00b0*/ 	.word	0x05000012


	//   ....[15]....
        /*00b4*/ 	.word	0x05000012


	//----- nvinfo : EIATTR_COOP_GROUP_INSTR_OFFSETS
	.align		4
.L_5331:
        /*00b8*/ 	.byte	0x04, 0x28
        /*00ba*/ 	.short	(.L_5333 - .L_5332)


	//   ....[0]....
.L_5332:
        /*00bc*/ 	.word	0x00000940


	//   ....[1]....
        /*00c0*/ 	.word	0x00000950


	//   ....[2]....
        /*00c4*/ 	.word	0x00000970


	//   ....[3]....
        /*00c8*/ 	.word	0x00000980


	//   ....[4]....
        /*00cc*/ 	.word	0x000009a0


	//   ....[5]....
        /*00d0*/ 	.word	0x000009b0


	//   ....[6]....
        /*00d4*/ 	.word	0x000009d0


	//   ....[7]....
        /*00d8*/ 	.word	0x000009e0


	//   ....[8]....
        /*00dc*/ 	.word	0x00000b60


	//   ....[9]....
        /*00e0*/ 	.word	0x00000bf0


	//   ....[10]....
        /*00e4*/ 	.word	0x00000c60


	//   ....[11]....
        /*00e8*/ 	.word	0x00000cb0


	//   ....[12]....
        /*00ec*/ 	.word	0x00000d20


	//   ....[13]....
        /*00f0*/ 	.word	0x00000d70


	//   ....[14]....
        /*00f4*/ 	.word	0x00000de0


	//   ....[15]....
        /*00f8*/ 	.word	0x00000e30


	//----- nvinfo : EIATTR_VRC_CTA_INIT_COUNT
	.align		4
.L_5333:
        /*00fc*/ 	.byte	0x02, 0x4a
	.zero		1
	.zero		1


	//----- nvinfo : EIATTR_EXIT_INSTR_OFFSETS
	.align		4
        /*0100*/ 	.byte	0x04, 0x1c
        /*0102*/ 	.short	(.L_5335 - .L_5334)


	//   ....[0]....
.L_5334:
        /*0104*/ 	.word	0x00000050


	//   ....[1]....
        /*0108*/ 	.word	0x00000af0


	//----- nvinfo : EIATTR_CRS_STACK_SIZE
	.align		4
.L_5335:
        /*010c*/ 	.byte	0x04, 0x1e
        /*010e*/ 	.short	(.L_5337 - .L_5336)
.L_5336:
        /*0110*/ 	.word	0x00000000


	//----- nvinfo : EIATTR_CBANK_PARAM_SIZE
	.align		4
.L_5337:
        /*0114*/ 	.byte	0x03, 0x19
        /*0116*/ 	.short	0x0024


	//----- nvinfo : EIATTR_PARAM_CBANK
	.align		4
        /*0118*/ 	.byte	0x04, 0x0a
        /*011a*/ 	.short	(.L_5339 - .L_5338)
	.align		4
.L_5338:
        /*011c*/ 	.word	index@(.nv.constant0._Z16gpukernelCLMWNr3ILi16ELi8ELi8EEvPdS0_S0_iii)
        /*0120*/ 	.short	0x0380
        /*0122*/ 	.short	0x0024


	//----- nvinfo : EIATTR_SW_WAR
	.align		4
.L_5339:
        /*0124*/ 	.byte	0x04, 0x36
        /*0126*/ 	.short	(.L_5341 - .L_5340)
.L_5340:
        /*0128*/ 	.word	0x00000008
.L_5341:


//--------------------- .nv.info._Z16gpukernelCLMWNr3ILi16ELi8ELi4EEvPdS0_S0_iii --------------------------
	.section	.nv.info._Z16gpukernelCLMWNr3ILi16ELi8ELi4EEvPdS0_S0_iii,"",@"SHT_CUDA_INFO"
	.sectionflags	@""
	.align	4


	//----- nvinfo : EIATTR_CUDA_API_VERSION
	.align		4
        /*0000*/ 	.byte	0x04, 0x37
        /*0002*/ 	.short	(.L_5343 - .L_5342)
.L_5342:
        /*0004*/ 	.word	0x00000082


	//----- nvinfo : EIATTR_KPARAM_INFO
	.align		4
.L_5343:
        /*0008*/ 	.byte	0x04, 0x17
        /*000a*/ 	.short	(.L_5345 - .L_5344)
.L_5344:
        /*000c*/ 	.word	0x00000000
        /*0010*/ 	.short	0x0005
        /*0012*/ 	.short	0x0020
        /*0014*/ 	.byte	0x00, 0xf0, 0x11, 0x00


	//----- nvinfo : EIATTR_KPARAM_INFO
	.align		4
.L_5345:
        /*0018*/ 	.byte	0x04, 0x17
        /*001a*/ 	.short	(.L_5347 - .L_5346)
.L_5346:
        /*001c*/ 	.word	0x00000000
        /*0020*/ 	.short	0x0004
        /*0022*/ 	.short	0x001c
        /*0024*/ 	.byte	0x00, 0xf0, 0x11, 0x00


	//----- nvinfo : EIATTR_KPARAM_INFO
	.align		4
.L_5347:
        /*0028*/ 	.byte	0x04, 0x17
        /*002a*/ 	.short	(.L_5349 - .L_5348)
.L_5348:
        /*002c*/ 	.word	0x00000000
        /*0030*/ 	.short	0x0003
        /*0032*/ 	.short	0x0018
        /*0034*/ 	.byte	0x00, 0xf0, 0x11, 0x00


	//----- nvinfo : EIATTR_KPARAM_INFO
	.align		4
.L_5349:
        /*0038*/ 	.byte	0x04, 0x17
        /*003a*/ 	.short	(.L_5351 - .L_5350)
.L_5350:
        /*003c*/ 	.word	0x00000000
        /*0040*/ 	.short	0x0002
        /*0042*/ 	.short	0x0010
        /*0044*/ 	.byte	0x00, 0xf5, 0x21, 0x00


	//----- nvinfo : EIATTR_KPARAM_INFO
	.align		4
.L_5351:
        /*0048*/ 	.byte	0x04, 0x17
        /*004a*/ 	.short	(.L_5353 - .L_5352)
.L_5352:
        /*004c*/ 	.word	0x00000000
        /*0050*/ 	.short	0x0001
        /*0052*/ 	.short	0x0008
        /*0054*/ 	.byte	0x00, 0xf5, 0x21, 0x00


	//----- nvinfo : EIATTR_KPARAM_INFO
	.align		4
.L_5353:
        /*0058*/ 	.byte	0x04, 0x17
        /*005a*/ 	.short	(.L_5355 - .L_5354)
.L_5354:
        /*005c*/ 	.word	0x00000000
        /*0060*/ 	.short	0x0000
        /*0062*/ 	.short	0x0000
        /*0064*/ 	.byte	0x00, 0xf5, 0x21, 0x00


	//----- nvinfo : EIATTR_SPARSE_MMA_MASK
	.align		4
.L_5355:
        /*0068*/ 	.byte	0x03, 0x50
        /*006a*/ 	.short	0x0000


	//----- nvinfo : EIATTR_MAXREG_COUNT
	.align		4
        /*006c*/ 	.byte	0x03, 0x1b
        /*006e*/ 	.short	0x00ff


	//----- nvinfo : EIATTR_MERCURY_ISA_VERSION
	.align		4
        /*0070*/ 	.byte	0x03, 0x5f
        /*0072*/ 	.short	0x0101


	//----- nvinfo : EIATTR_COOP_GROUP_MASK_REGIDS
	.align		4
        /*0074*/ 	.byte	0x04, 0x29
        /*0076*/ 	.short	(.L_5357 - .L_5356)


	//   ....[0]....
.L_5356:
        /*0078*/ 	.word	0xffffffff


	//   ....[1]....
        /*007c*/ 	.word	0xffffffff


	//   ....[2]....
        /*0080*/ 	.word	0xffffffff


	//   ....[3]....
        /*0084*/ 	.word	0xffffffff


	//   ....[4]....
        /*0088*/ 	.word	0xffffffff


	//   ....[5]....
        /*008c*/ 	.word	0xffffffff


	//   ....[6]....
        /*0090*/ 	.word	0xffffffff


	//   ....[7]....
        /*0094*/ 	.word	0xffffffff


	//   ....[8]....
        /*0098*/ 	.word	0x05000012


	//   ....[9]....
        /*009c*/ 	.word	0x05000012


	//   ....[10]....
        /*00a0*/ 	.word	0x05000012


	//   ....[11]....
        /*00a4*/ 	.word	0x05000012


	//   ....[12]....
        /*00a8*/ 	.word	0x05000012


	//   ....[13]....
        /*00ac*/ 	.word	0x05000012


	//   ....[14]....
        /*00b0*/ 	.word	0x05000012


	//   ....[15]....
        /*00b4*/ 	.word	0x05000012


	//----- nvinfo : EIATTR_COOP_GROUP_INSTR_OFFSETS
	.align		4
.L_5357:
        /*00b8*/ 	.byte	0x04, 0x28
        /*00ba*/ 	.short	(.L_5359 - .L_5358)


	//   ....[0]....
.L_5358:
        /*00bc*/ 	.word	0x00000940


	//   ....[1]....
        /*00c0*/ 	.word	0x00000950


	//   ....[2]....
        /*00c4*/ 	.word	0x00000970


	//   ....[3]....
        /*00c8*/ 	.word	0x00000980


	//   ....[4]....
        /*00cc*/ 	.word	0x000009a0


	//   ....[5]....
        /*00d0*/ 	.word	0x000009b0


	//   ....[6]....
        /*00d4*/ 	.word	0x000009d0


	//   ....[7]....
        /*00d8*/ 	.word	0x000009e0


	//   ....[8]....
        /*00dc*/ 	.word	0x00000b60


	//   ....[9]....
        /*00e0*/ 	.word	0x00000bf0


	//   ....[10]....
        /*00e4*/ 	.word	0x00000c60


	//   ....[11]....
        /*00e8*/ 	.word	0x00000cb0


	//   ....[12]....
        /*00ec*/ 	.word	0x00000d20


	//   ....[13]....
        /*00f0*/ 	.word	0x00000d70


	//   ....[14]....
        /*00f4*/ 	.word	0x00000de0


	//   ....[15]....
        /*00f8*/ 	.word	0x00000e30


	//----- nvinfo : EIATTR_VRC_CTA_INIT_COUNT
	.align		4
.L_5359:
        /*00fc*/ 	.byte	0x02, 0x4a
	.zero		1
	.zero		1


	//----- nvinfo : EIATTR_EXIT_INSTR_OFFSETS
	.align		4
        /*0100*/ 	.byte	0x04, 0x1c
        /*0102*/ 	.short	(.L_5361 - .L_5360)


	//   ....[0]....
.L_5360:
        /*0104*/ 	.word	0x00000050


	//   ....[1]....
        /*0108*/ 	.word	0x00000af0


	//----- nvinfo : EIATTR_CRS_STACK_SIZE
	.align		4
.L_5361:
        /*010c*/ 	.byte	0x04, 0x1e
        /*010e*/ 	.short	(.L_5363 - .L_5362)
.L_5362:
        /*0110*/ 	.word	0x00000000


	//----- nvinfo : EIATTR_CBANK_PARAM_SIZE
	.align		4
.L_5363:
        /*0114*/ 	.byte	0x03, 0x19
        /*0116*/ 	.short	0x0024


	//----- nvinfo : EIATTR_PARAM_CBANK
	.align		4
        /*0118*/ 	.byte	0x04, 0x0a
        /*011a*/ 	.short	(.L_5365 - .L_5364)
	.align		4
.L_5364:
        /*011c*/ 	.word	index@(.nv.constant0._Z16gpukernelCLMWNr3ILi16ELi8ELi4EEvPdS0_S0_iii)
        /*0120*/ 	.short	0x0380
        /*0122*/ 	.short	0x0024


	//----- nvinfo : EIATTR_SW_WAR
	.align		4
.L_5365:
        /*0124*/ 	.byte	0x04, 0x36
        /*0126*/ 	.short	(.L_5367 - .L_5366)
.L_5366:
        /*0128*/ 	.word	0x00000008
.L_5367:


//--------------------- .nv.info._Z16gpukernelCLMWNr3ILi16ELi8ELi2EEvPdS0_S0_iii --------------------------
	.section	.nv.info._Z16gpukernelCLMWNr3ILi16ELi8ELi2EEvPdS0_S0_iii,"",@"SHT_CUDA_INFO"
	.sectionflags	@""
	.align	4


	//----- nvinfo : EIATTR_CUDA_API_VERSION
	.align		4
        /*0000*/ 	.byte	0x04, 0x37
        /*0002*/ 	.short	(.L_5369 - .L_5368)
.L_5368:
        /*0004*/ 	.word	0x00000082


	//----- nvinfo : EIATTR_KPARAM_INFO
	.align		4
.L_5369:
        /*0008*/ 	.byte	0x04, 0x17
        /*000a*/ 	.short	(.L_5371 - .L_5370)
.L_5370:
        /*000c*/ 	.word	0x00000000
        /*0010*/ 	.short	0x0005
        /*0012*/ 	.short	0x0020
        /*0014*/ 	.byte	0x00, 0xf0, 0x11, 0x00


	//----- nvinfo : EIATTR_KPARAM_INFO
	.align		4
.L_5371:
        /*0018*/ 	.byte	0x04, 0x17
        /*001a*/ 	.short	(.L_5373 - .L_5372)
.L_5372:
        /*001c*/ 	.word	0x00000000
        /*0020*/ 	.short	0x0004
        /*0022*/ 	.short	0x001c
        /*0024*/ 	.byte	0x00, 0xf0, 0x11, 0x00


	//----- nvinfo : EIATTR_KPARAM_INFO
	.align		4
.L_5373:
        /*0028*/ 	.byte	0x04, 0x17
        /*002a*/ 	.short	(.L_5375 - .L_5374)
.L_5374:
        /*002c*/ 	.word	0x00000000
        /*0030*/ 	.short	0x0003
        /*0032*/ 	.short	0x0018
        /*0034*/ 	.byte	0x00, 0xf0, 0x11, 0x00


	//----- nvinfo : EIATTR_KPARAM_INFO
	.align		4
.L_5375:
        /*0038*/ 	.byte	0x04, 0x17
        /*003a*/ 	.short	(.L_5377 - .L_5376)
.L_5376:
        /*003c*/ 	.word	0x00000000
        /*0040*/ 	.short	0x0002
        /*0042*/ 	.short	0x0010
        /*0044*/ 	.byte	0x00, 0xf5, 0x21, 0x00


	//----- nvinfo : EIATTR_KPARAM_INFO
	.align		4
.L_5377:
        /*0048*/ 	.byte	0x04, 0x17
        /*004a*/ 	.short	(.L_5379 - .L_5378)
.L_5378:
        /*004c*/ 	.word	0x00000000
        /*0050*/ 	.short	0x0001
        /*0052*/ 	.short	0x0008
        /*0054*/ 	.byte	0x00, 0xf5, 0x21, 0x00


	//----- nvinfo : EIATTR_KPARAM_INFO
	.align		4
.L_5379:
        /*0058*/ 	.byte	0x04, 0x17
        /*005a*/ 	.short	(.L_5381 - .L_5380)
.L_5380:
        /*005c*/ 	.word	0x00000000
        /*0060*/ 	.short	0x0000
        /*0062*/ 	.short	0x0000
        /*0064*/ 	.byte	0x00, 0xf5, 0x21, 0x00


	//----- nvinfo : EIATTR_SPARSE_MMA_MASK
	.align		4
.L_5381:
        /*0068*/ 	.byte	0x03, 0x50
        /*006a*/ 	.short	0x0000


	//----- nvinfo : EIATTR_MAXREG_COUNT
	.align		4
        /*006c*/ 	.byte	0x03, 0x1b
        /*006e*/ 	.short	0x00ff


	//----- nvinfo : EIATTR_MERCURY_ISA_VERSION
	.align		4
        /*0070*/ 	.byte	0x03, 0x5f
        /*0072*/ 	.short	0x0101


	//----- nvinfo : EIATTR_COOP_GROUP_MASK_REGIDS
	.align		4
        /*0074*/ 	.byte	0x04, 0x29
        /*0076*/ 	.short	(.L_5383 - .L_5382)


	//   ....[0]....
.L_5382:
        /*0078*/ 	.word	0xffffffff


	//   ....[1]....
        /*007c*/ 	.word	0xffffffff


	//   ....[2]....
        /*0080*/ 	.word	0xffffffff


	//   ....[3]....
        /*0084*/ 	.word	0xffffffff


	//   ....[4]....
        /*0088*/ 	.word	0xffffffff


	//   ....[5]....
        /*008c*/ 	.word	0xffffffff


	//   ....[6]....
        /*0090*/ 	.word	0xffffffff


	//   ....[7]....
        /*0094*/ 	.word	0xffffffff


	//   ....[8]....
        /*0098*/ 	.word	0x05000012


	//   ....[9]....
        /*009c*/ 	.word	0x05000012


	//   ....[10]....
        /*00a0*/ 	.word	0x05000012


	//   ....[11]....
        /*00a4*/ 	.word	0x05000012


	//   ....[12]....
        /*00a8*/ 	.word	0x05000012


	//   ....[13]....
        /*00ac*/ 	.word	0x05000012


	//   ....[14]....
        /*00b0*/ 	.word	0x05000012


	//   ....[15]....
        /*00b4*/ 	.word	0x05000012


	//----- nvinfo : EIATTR_COOP_GROUP_INSTR_OFFSETS
	.align		4
.L_5383:
        /*00b8*/ 	.byte	0x04, 0x28
        /*00ba*/ 	.short	(.L_5385 - .L_5384)


	//   ....[0]....
.L_5384:
        /*00bc*/ 	.word	0x00000940


	//   ....[1]....
        /*00c0*/ 	.word	0x00000950


	//   ....[2]....
        /*00c4*/ 	.word	0x00000970


	//   ....[3]....
        /*00c8*/ 	.word	0x00000980


	//   ....[4]....
        /*00cc*/ 	.word	0x000009a0


	//   ....[5]....
        /*00d0*/ 	.word	0x000009b0


	//   ....[6]....
        /*00d4*/ 	.word	0x000009d0


	//   ....[7]....
        /*00d8*/ 	.word	0x000009e0


	//   ....[8]....
        /*00dc*/ 	.word	0x00000b60


	//   ....[9]....
        /*00e0*/ 	.word	0x00000bf0


	//   ....[10]....
        /*00e4*/ 	.word	0x00000c60


	//   ....[11]....
        /*00e8*/ 	.word	0x00000cb0


	//   ....[12]....
        /*00ec*/ 	.word	0x00000d20


	//   ....[13]....
        /*00f0*/ 	.word	0x00000d70


	//   ....[14]....
        /*00f4*/ 	.word	0x00000de0


	//   ....[15]....
        /*00f8*/ 	.word	0x00000e30


	//----- nvinfo : EIATTR_VRC_CTA_INIT_COUNT
	.align		4
.L_5385:
        /*00fc*/ 	.byte	0x02, 0x4a
	.zero		1
	.zero		1


	//----- nvinfo : EIATTR_EXIT_INSTR_OFFSETS
	.align		4
        /*0100*/ 	.byte	0x04, 0x1c
        /*0102*/ 	.short	(.L_5387 - .L_5386)


	//   ....[0]....
.L_5386:
        /*0104*/ 	.word	0x00000050


	//   ....[1]....
        /*0108*/ 	.word	0x00000af0


	//----- nvinfo : EIATTR_CRS_STACK_SIZE
	.align		4
.L_5387:
        /*010c*/ 	.byte	0x04, 0x1e
        /*010e*/ 	.short	(.L_5389 - .L_5388)
.L_5388:
        /*0110*/ 	.word	0x00000000


	//----- nvinfo : EIATTR_CBANK_PARAM_SIZE
	.align		4
.L_5389:
        /*0114*/ 	.byte	0x03, 0x19
        /*0116*/ 	.short	0x0024


	//----- nvinfo : EIATTR_PARAM_CBANK
	.align		4
        /*0118*/ 	.byte	0x04, 0x0a
        /*011a*/ 	.short	(.L_5391 - .L_5390)
	.align		4
.L_5390:
        /*011c*/ 	.word	index@(.nv.constant0._Z16gpukernelCLMWNr3ILi16ELi8ELi2EEvPdS0_S0_iii)
        /*0120*/ 	.short	0x0380
        /*0122*/ 	.short	0x0024


	//----- nvinfo : EIATTR_SW_WAR
	.align		4
.L_5391:
        /*0124*/ 	.byte	0x04, 0x36
        /*0126*/ 	.short	(.L_5393 - .L_5392)
.L_5392:
        /*0128*/ 	.word	0x00000008
.L_5393:


//--------------------- .nv.info._Z16gpukernelCLMWNr3ILi16ELi8ELi1EEvPdS0_S0_iii --------------------------
	.section	.nv.info._Z16gpukernelCLMWNr3ILi16ELi8ELi1EEvPdS0_S0_iii,"",@"SHT_CUDA_INFO"
	.sectionflags	@""
	.align	4


	//----- nvinfo : EIATTR_CUDA_API_VERSION
	.align		4
        /*0000*/ 	.byte	0x04, 0x37
        /*0002*/ 	.short	(.L_5395 - .L_5394)
.L_5394:
        /*0004*/ 	.word	0x00000082


	//----- nvinfo : EIATTR_KPARAM_INFO
	.align		4
.L_5395:
        /*0008*/ 	.byte	0x04, 0x17
        /*000a*/ 	.short	(.L_5397 - .L_5396)
.L_5396:
        /*000c*/ 	.word	0x00000000
        /*0010*/ 	.short	0x0005
        /*0012*/ 	.short	0x0020
        /*0014*/ 	.byte	0x00, 0xf0, 0x11, 0x00


	//----- nvinfo : EIATTR_KPARAM_INFO
	.align		4
.L_5397:
        /*0018*/ 	.byte	0x04, 0x17
        /*001a*/ 	.short	(.L_5399 - .L_5398)
.L_5398:
        /*001c*/ 	.word	0x00000000
        /*0020*/ 	.short	0x0004
        /*0022*/ 	.short	0x001c
        /*0024*/ 	.byte	0x00, 0xf0, 0x11, 0x00


	//----- nvinfo : EIATTR_KPARAM_INFO
	.align		4
.L_5399:
        /*0028*/ 	.byte	0x04, 0x17
        /*002a*/ 	.short	(.L_5401 - .L_5400)
.L_5400:
        /*002c*/ 	.word	0x00000000
        /*0030*/ 	.short	0x0003
        /*0032*/ 	.short	0x0018
        /*0034*/ 	.byte	0x00, 0xf0, 0x11, 0x00


	//----- nvinfo : EIATTR_KPARAM_INFO
	.align		4
.L_5401:
        /*0038*/ 	.byte	0x04, 0x17
        /*003a*/ 	.short	(.L_5403 - .L_5402)
.L_5402:
        /*003c*/ 	.word	0x00000000
        /*0040*/ 	.short	0x0002
        /*0042*/ 	.short	0x0010
        /*0044*/ 	.byte	0x00, 0xf5, 0x21, 0x00


	//----- nvinfo : EIATTR_KPARAM_INFO
	.align		4
.L_5403:
        /*0048*/ 	.byte	0x04, 0x17
        /*004a*/ 	.short	(.L_5405 - .L_5404)
.L_5404:
        /*004c*/ 	.word	0x00000000
        /*0050*/ 	.short	0x0001
        /*0052*/ 	.short	0x0008
        /*0054*/ 	.byte	0x00, 0xf5, 0x21, 0x00


	//----- nvinfo : EIATTR_KPARAM_INFO
	.align		4
.L_5405:
        /*0058*/ 	.byte	0x04, 0x17
        /*005a*/ 	.short	(.L_5407 - .L_5406)
.L_5406:
        /*005c*/ 	.word	0x00000000
        /*0060*/ 	.short	0x0000
        /*0062*/ 	.short	0x0000
        /*0064*/ 	.byte	0x00, 0xf5, 0x21, 0x00


	//----- nvinfo : EIATTR_SPARSE_MMA_MASK
	.align		4
.L_5407:
        /*0068*/ 	.byte	0x03, 0x50
        /*006a*/ 	.short	0x0000


	//----- nvinfo : EIATTR_MAXREG_COUNT
	.align		4
        /*006c*/ 	.byte	0x03, 0x1b
        /*006e*/ 	.short	0x00ff


	//----- nvinfo : EIATTR_MERCURY_ISA_VERSION
	.align		4
        /*0070*/ 	.byte	0x03, 0x5f
        /*0072*/ 	.short	0x0101


	//----- nvinfo : EIATTR_COOP_GROUP_MASK_REGIDS
	.align		4
        /*0074*/ 	.byte	0x04, 0x29
        /*0076*/ 	.short	(.L_5409 - .L_5408)


	//   ....[0]....
.L_5408:
        /*0078*/ 	.word	0xffffffff


	//   ....[1]....
        /*007c*/ 	.word	0xffffffff


	//   ....[2]....
        /*0080*/ 	.word	0xffffffff


	//   ....[3]....
        /*0084*/ 	.word	0xffffffff


	//   ....[4]....
        /*0088*/ 	.word	0xffffffff


	//   ....[5]....
        /*008c*/ 	.word	0xffffffff


	//   ....[6]....
        /*0090*/ 	.word	0xffffffff


	//   ....[7]....
        /*0094*/ 	.word	0xffffffff


	//   ....[8]....
        /*0098*/ 	.word	0x05000009


	//   ....[9]....
        /*009c*/ 	.word	0x05000009


	//   ....[10]....
        /*00a0*/ 	.word	0x05000009


	//   ....[11]....
        /*00a4*/ 	.word	0x05000009


	//   ....[12]....
        /*00a8*/ 	.word	0x05000009


	//   ....[13]....
        /*00ac*/ 	.word	0x05000009


	//   ....[14]....
        /*00b0*/ 	.word	0x05000009


	//   ....[15]....
        /*00b4*/ 	.word	0x05000009


	//----- nvinfo : EIATTR_COOP_GROUP_INSTR_OFFSETS
	.align		4
.L_5409:
        /*00b8*/ 	.byte	0x04, 0x28
        /*00ba*/ 	.short	(.L_5411 - .L_5410)


	//   ....[0]....
.L_5410:
        /*00bc*/ 	.word	0x00000910


	//   ....[1]....
        /*00c0*/ 	.word	0x00000920


	//   ....[2]....
        /*00c4*/ 	.word	0x00000940


	//   ....[3]....
        /*00c8*/ 	.word	0x00000950


	//   ....[4]....
        /*00cc*/ 	.word	0x00000970


	//   ....[5]....
        /*00d0*/ 	.word	0x00000980


	//   ....[6]....
        /*00d4*/ 	.word	0x000009a0


	//   ....[7]....
        /*00d8*/ 	.word	0x000009b0


	//   ....[8]....
        /*00dc*/ 	.word	0x00000b20


	//   ....[9]....
        /*00e0*/ 	.word	0x00000bb0


	//   ....[10]....
        /*00e4*/ 	.word	0x00000c20


	//   ....[11]....
        /*00e8*/ 	.word	0x00000c70


	//   ....[12]....
        /*00ec*/ 	.word	0x00000ce0


	//   ....[13]....
        /*00f0*/ 	.word	0x00000d30


	//   ....[14]....
        /*00f4*/ 	.word	0x00000da0


	//   ....[15]....
        /*00f8*/ 	.word	0x00000df0


	//----- nvinfo : EIATTR_VRC_CTA_INIT_COUNT
	.align		4
.L_5411:
        /*00fc*/ 	.byte	0x02, 0x4a
	.zero		1
	.zero		1


	//----- nvinfo : EIATTR_EXIT_INSTR_OFFSETS
	.align		4
        /*0100*/ 	.byte	0x04, 0x1c
        /*0102*/ 	.short	(.L_5413 - .L_5412)


	//   ....[0]....
.L_5412:
        /*0104*/ 	.word	0x00000050


	//   ....[1]....
        /*0108*/ 	.word	0x00000ab0


	//----- nvinfo : EIATTR_CRS_STACK_SIZE
	.align		4
.L_5413:
        /*010c*/ 	.byte	0x04, 0x1e
        /*010e*/ 	.short	(.L_5415 - .L_5414)
.L_5414:
        /*0110*/ 	.word	0x00000000


	//----- nvinfo : EIATTR_CBANK_PARAM_SIZE
	.align		4
.L_5415:
        /*0114*/ 	.byte	0x03, 0x19
        /*0116*/ 	.short	0x0024


	//----- nvinfo : EIATTR_PARAM_CBANK
	.align		4
        /*0118*/ 	.byte	0x04, 0x0a
        /*011a*/ 	.short	(.L_5417 - .L_5416)
	.align		4
.L_5416:
        /*011c*/ 	.word	index@(.nv.constant0._Z16gpukernelCLMWNr3ILi16ELi8ELi1EEvPdS0_S0_iii)
        /*0120*/ 	.short	0x0380
        /*0122*/ 	.short	0x0024


	//----- nvinfo : EIATTR_SW_WAR
	.align		4
.L_5417:
        /*0124*/ 	.byte	0x04, 0x36
        /*0126*/ 	.short	(.L_5419 - .L_5418)
.L_5418:
        /*0128*/ 	.word	0x00000008
.L_5419:


//--------------------- .nv.info._Z16gpukernelCLMWNr3ILi16ELi4ELi4EEvPdS0_S0_iii --------------------------
	.section	.nv.info._Z16gpukernelCLMWNr3ILi16ELi4ELi4EEvPdS0_S0_iii,"",@"SHT_CUDA_INFO"
	.sectionflags	@""
	.align	4


	//----- nvinfo : EIATTR_CUDA_API_VERSION
	.align		4
        /*0000*/ 	.byte	0x04, 0x37
        /*0002*/ 	.short	(.L_5421 - .L_5420)
.L_5420:
        /*0004*/ 	.word	0x00000082


	//----- nvinfo : EIATTR_KPARAM_INFO
	.align		4
.L_5421:
        /*0008*/ 	.byte	0x04, 0x17
        /*000a*/ 	.short	(.L_5423 - .L_5422)
.L_5422:
        /*000c*/ 	.word	0x00000000
        /*0010*/ 	.short	0x0005
        /*0012*/ 	.short	0x0020
        /*0014*/ 	.byte	0x00, 0xf0, 0x11, 0x00


	//----- nvinfo : EIATTR_KPARAM_INFO
	.align		4
.L_5423:
        /*0018*/ 	.byte	0x04, 0x17
        /*001a*/ 	.short	(.L_5425 - .L_5424)
.L_5424:
        /*001c*/ 	.word	0x00000000
        /*0020*/ 	.short	0x0004
        /*0022*/ 	.short	0x001c
        /*0024*/ 	.byte	0x00, 0xf0, 0x11, 0x00


	//----- nvinfo : EIATTR_KPARAM_INFO
	.align		4
.L_5425:
        /*0028*/ 	.byte	0x04, 0x17
        /*002a*/ 	.short	(.L_5427 - .L_5426)
.L_5426:
        /*002c*/ 	.word	0x00000000
        /*0030*/ 	.short	0x0003
        /*0032*/ 	.short	0x0018
        /*0034*/ 	.byte	0x00, 0xf0, 0x11, 0x00


	//----- nvinfo : EIATTR_KPARAM_INFO
	.align		4
.L_5427:
        /*0038*/ 	.byte	0x04, 0x17
        /*003a*/ 	.short	(.L_5429 - .L_5428)
.L_5428:
        /*003c*/ 	.word	0x00000000
        /*0040*/ 	.short	0x0002
        /*0042*/ 	.short	0x0010
        /*0044*/ 	.byte	0x00, 0xf5, 0x21, 0x00


	//----- nvinfo : EIATTR_KPARAM_INFO
	.align		4
.L_5429:
        /*0048*/ 	.byte	0x04, 0x17
        /*004a*/ 	.short	(.L_5431 - .L_5430)
.L_5430:
        /*004c*/ 	.word	0x00000000
        /*0050*/ 	.short	0x0001
        /*0052*/ 	.short	0x0008
        /*0054*/ 	.byte	0x00, 0xf5, 0x21, 0x00


	//----- nvinfo : EIATTR_KPARAM_INFO
	.align		4
.L_5431:
        /*0058*/ 	.byte	0x04, 0x17
        /*005a*/ 	.short	(.L_5433 - .L_5432)
.L_5432:
        /*005c*/ 	.word	0x00000000
        /*0060*/ 	.short	0x0000
        /*0062*/ 	.short	0x0000
        /*0064*/ 	.byte	0x00, 0xf5, 0x21, 0x00


	//----- nvinfo : EIATTR_SPARSE_MMA_MASK
	.align		4
.L_5433:
        /*0068*/ 	.byte	0x03, 0x50
        /*006a*/ 	.short	0x0000


	//----- nvinfo : EIATTR_MAXREG_COUNT
	.align		4
        /*006c*/ 	.byte	0x03, 0x1b
        /*006e*/ 	.short	0x00ff


	//----- nvinfo : EIATTR_MERCURY_ISA_VERSION
	.align		4
        /*0070*/ 	.byte	0x03, 0x5f
        /*0072*/ 	.short	0x0101


	//----- nvinfo : EIATTR_COOP_GROUP_MASK_REGIDS
	.align		4
        /*0074*/ 	.byte	0x04, 0x29
        /*0076*/ 	.short	(.L_5435 - .L_5434)


	//   ....[0]....
.L_5434:
        /*0078*/ 	.word	0xffffffff


	//   ....[1]....
        /*007c*/ 	.word	0xffffffff


	//   ....[2]....
        /*0080*/ 	.word	0xffffffff


	//   ....[3]....
        /*0084*/ 	.word	0xffffffff


	//   ....[4]....
        /*0088*/ 	.word	0xffffffff


	//   ....[5]....
        /*008c*/ 	.word	0xffffffff


	//   ....[6]....
        /*0090*/ 	.word	0xffffffff


	//   ....[7]....
        /*0094*/ 	.word	0xffffffff


	//   ....[8]....
        /*0098*/ 	.word	0x05000012


	//   ....[9]....
        /*009c*/ 	.word	0x05000012


	//   ....[10]....
        /*00a0*/ 	.word	0x05000012


	//   ....[11]....
        /*00a4*/ 	.word	0x05000012


	//   ....[12]....
        /*00a8*/ 	.word	0x05000012


	//   ....[13]....
        /*00ac*/ 	.word	0x05000012


	//   ....[14]....
        /*00b0*/ 	.word	0x05000012


	//   ....[15]....
        /*00b4*/ 	.word	0x05000012


	//----- nvinfo : EIATTR_COOP_GROUP_INSTR_OFFSETS
	.align		4
.L_5435:
        /*00b8*/ 	.byte	0x04, 0x28
        /*00ba*/ 	.short	(.L_5437 - .L_5436)


	//   ....[0]....
.L_5436:
        /*00bc*/ 	.word	0x00000940


	//   ....[1]....
        /*00c0*/ 	.word	0x00000950


	//   ....[2]....
        /*00c4*/ 	.word	0x00000970


	//   ....[3]....
        /*00c8*/ 	.word	0x00000980


	//   ....[4]....
        /*00cc*/ 	.word	0x000009a0


	//   ....[5]....
        /*00d0*/ 	.word	0x000009b0


	//   ....[6]....
        /*00d4*/ 	.word	0x000009d0


	//   ....[7]....
        /*00d8*/ 	.word	0x000009e0


	//   ....[8]....
        /*00dc*/ 	.word	0x00000b60


	//   ....[9]....
        /*00e0*/ 	.word	0x00000bf0


	//   ....[10]....
        /*00e4*/ 	.word	0x00000c60


	//   ....[11]....
        /*00e8*/ 	.word	0x00000cb0


	//   ....[12]....
        /*00ec*/ 	.word	0x00000d20


	//   ....[13]....
        /*00f0*/ 	.word	0x00000d70


	//   ....[14]....
        /*00f4*/ 	.word	0x00000de0


	//   ....[15]....
        /*00f8*/ 	.word	0x00000e30


	//----- nvinfo : EIATTR_VRC_CTA_INIT_COUNT
	.align		4
.L_5437:
        /*00fc*/ 	.byte	0x02, 0x4a
	.zero		1
	.zero		1


	//----- nvinfo : EIATTR_EXIT_INSTR_OFFSETS
	.align		4
        /*0100*/ 	.byte	0x04, 0x1c
        /*0102*/ 	.short	(.L_5439 - .L_5438)


	//   ....[0]....
.L_5438:
        /*0104*/ 	.word	0x00000050


	//   ....[1]....
        /*0108*/ 	.word	0x00000af0


	//----- nvinfo : EIATTR_CRS_STACK_SIZE
	.align		4
.L_5439:
        /*010c*/ 	.byte	0x04, 0x1e
        /*010e*/ 	.short	(.L_5441 - .L_5440)
.L_5440:
        /*0110*/ 	.word	0x00000000


	//----- nvinfo : EIATTR_CBANK_PARAM_SIZE
	.align		4
.L_5441:
        /*0114*/ 	.byte	0x03, 0x19
        /*0116*/ 	.short	0x0024


	//----- nvinfo : EIATTR_PARAM_CBANK
	.align		4
        /*0118*/ 	.byte	0x04, 0x0a
        /*011a*/ 	.short	(.L_5443 - .L_5442)
	.align		4
.L_5442:
        /*011c*/ 	.word	index@(.nv.constant0._Z16gpukernelCLMWNr3ILi16ELi4ELi4EEvPdS0_S0_iii)
        /*0120*/ 	.short	0x0380
        /*0122*/ 	.short	0x0024


	//----- nvinfo : EIATTR_SW_WAR
	.align		4
.L_5443:
        /*0124*/ 	.byte	0x04, 0x36
        /*0126*/ 	.short	(.L_5445 - .L_5444)
.L_5444:
        /*0128*/ 	.word	0x00000008
.L_5445:


//--------------------- .nv.info._Z16gpukernelCLMWNr3ILi16ELi4ELi2EEvPdS0_S0_iii --------------------------
	.section	.nv.info._Z16gpukernelCLMWNr3ILi16ELi4ELi2EEvPdS0_S0_iii,"",@"SHT_CUDA_INFO"
	.sectionflags	@""
	.align	4


	//----- nvinfo : EIATTR_CUDA_API_VERSION
	.align		4
        /*0000*/ 	.byte	0x04, 0x37
        /*0002*/ 	.short	(.L_5447 - .L_5446)
.L_5446:
        /*0004*/ 	.word	0x00000082


	//----- nvinfo : EIATTR_KPARAM_INFO
	.align		4
.L_5447:
        /*0008*/ 	.byte	0x04, 0x17
        /*000a*/ 	.short	(.L_5449 - .L_5448)
.L_5448:
        /*000c*/ 	.word	0x00000000
        /*0010*/ 	.short	0x0005
        /*0012*/ 	.short	0x0020
        /*0014*/ 	.byte	0x00, 0xf0, 0x11, 0x00


	//----- nvinfo : EIATTR_KPARAM_INFO
	.align		4
.L_5449:
        /*0018*/ 	.byte	0x04, 0x17
        /*001a*/ 	.short	(.L_5451 - .L_5450)
.L_5450:
        /*001c*/ 	.word	0x00000000
        /*0020*/ 	.short	0x0004
        /*0022*/ 	.short	0x001c
        /*0024*/ 	.byte	0x00, 0xf0, 0x11, 0x00


	//----- nvinfo : EIATTR_KPARAM_INFO
	.align		4
.L_5451:
        /*0028*/ 	.byte	0x04, 0x17
        /*002a*/ 	.short	(.L_5453 - .L_5452)
.L_5452:
        /*002c*/ 	.word	0x00000000
        /*0030*/ 	.short	0x0003
        /*0032*/ 	.short	0x0018
        /*0034*/ 	.byte	0x00, 0xf0, 0x11, 0x00


	//----- nvinfo : EIATTR_KPARAM_INFO
	.align		4
.L_5453:
        /*0038*/ 	.byte	0x04, 0x17
        /*003a*/ 	.short	(.L_5455 - .L_5454)
.L_5454:
        /*003c*/ 	.word	0x00000000
        /*0040*/ 	.short	0x0002
        /*0042*/ 	.short	0x0010
        /*0044*/ 	.byte	0x00, 0xf5, 0x21, 0x00


	//----- nvinfo : EIATTR_KPARAM_INFO
	.align		4
.L_5455:
        /*0048*/ 	.byte	0x04, 0x17
        /*004a*/ 	.short	(.L_5457 - .L_5456)
.L_5456:
        /*004c*/ 	.word	0x00000000
        /*0050*/ 	.short	0x0001
        /*0052*/ 	.short	0x0008
        /*0054*/ 	.byte	0x00, 0xf5, 0x21, 0x00


	//----- nvinfo : EIATTR_KPARAM_INFO
	.align		4
.L_5457:
        /*0058*/ 	.byte	0x04, 0x17
        /*005a*/ 	.short	(.L_5459 - .L_5458)
.L_5458:
        /*005c*/ 	.word	0x00000000
        /*0060*/ 	.short	0x0000
        /*0062*/ 	.short	0x0000
        /*0064*/ 	.byte	0x00, 0xf5, 0x21, 0x00


	//----- nvinfo : EIATTR_SPARSE_MMA_MASK
	.align		4
.L_5459:
        /*0068*/ 	.byte	0x03, 0x50
        /*006a*/ 	.short	0x0000


	//----- nvinfo : EIATTR_MAXREG_COUNT
	.align		4
        /*006c*/ 	.byte	0x03, 0x1b
        /*006e*/ 	.short	0x00ff


	//----- nvinfo : EIATTR_MERCURY_ISA_VERSION
	.align		4
        /*0070*/ 	.byte	0x03, 0x5f
        /*0072*/ 	.short	0x0101


	//----- nvinfo : EIATTR_COOP_GROUP_MASK_REGIDS
	.align		4
        /*0074*/ 	.byte	0x04, 0x29
        /*0076*/ 	.short	(.L_5461 - .L_5460)


	//   ....[0]....
.L_5460:
        /*0078*/ 	.word	0xffffffff


	//   ....[1]....
        /*007c*/ 	.word	0xffffffff


	//   ....[2]....
        /*0080*/ 	.word	0xffffffff


	//   ....[3]....
        /*0084*/ 	.word	0xffffffff


	//   ....[4]....
        /*0088*/ 	.word	0xffffffff


	//   ....[5]....
        /*008c*/ 	.word	0xffffffff


	//   ....[6]....
        /*0090*/ 	.word	0xffffffff


	//   ....[7]....
        /*0094*/ 	.word	0xffffffff


	//   ....[8]....
        /*0098*/ 	.word	0x05000012


	//   ....[9]....
        /*009c*/ 	.word	0x05000012


	//   ....[10]....
        /*00a0*/ 	.word	0x05000012


	//   ....[11]....
        /*00a4*/ 	.word	0x05000012


	//   ....[12]....
        /*00a8*/ 	.word	0x05000012


	//   ....[13]....
        /*00ac*/ 	.word	0x05000012


	//   ....[14]....
        /*00b0*/ 	.word	0x05000012


	//   ....[15]....
        /*00b4*/ 	.word	0x05000012


	//----- nvinfo : EIATTR_COOP_GROUP_INSTR_OFFSETS
	.align		4
.L_5461:
        /*00b8*/ 	.byte	0x04, 0x28
        /*00ba*/ 	.short	(.L_5463 - .L_5462)


	//   ....[0]....
.L_5462:
        /*00bc*/ 	.word	0x00000940


	//   ....[1]....
        /*00c0*/ 	.word	0x00000950


	//   ....[2]....
        /*00c4*/ 	.word	0x00000970


	//   ....[3]....
        /*00c8*/ 	.word	0x00000980


	//   ....[4]....
        /*00cc*/ 	.word	0x000009a0


	//   ....[5]....
        /*00d0*/ 	.word	0x000009b0


	//   ....[6]....
        /*00d4*/ 	.word	0x000009d0


	//   ....[7]....
        /*00d8*/ 	.word	0x000009e0


	//   ....[8]....
        /*00dc*/ 	.word	0x00000b60


	//   ....[9]....
        /*00e0*/ 	.word	0x00000bf0


	//   ....[10]....
        /*00e4*/ 	.word	0x00000c60


	//   ....[11]....
        /*00e8*/ 	.word	0x00000cb0


	//   ....[12]....
        /*00ec*/ 	.word	0x00000d20


	//   ....[13]....
        /*00f0*/ 	.word	0x00000d70


	//   ....[14]....
        /*00f4*/ 	.word	0x00000de0


	//   ....[15]....
        /*00f8*/ 	.word	0x00000e30


	//----- nvinfo : EIATTR_VRC_CTA_INIT_COUNT
	.align		4
.L_5463:
        /*00fc*/ 	.byte	0x02, 0x4a
	.zero		1
	.zero		1


	//----- nvinfo : EIATTR_EXIT_INSTR_OFFSETS
	.align		4
        /*0100*/ 	.byte	0x04, 0x1c
        /*0102*/ 	.short	(.L_5465 - .L_5464)


	//   ....[0]....
.L_5464:
        /*0104*/ 	.word	0x00000050


	//   ....[1]....
        /*0108*/ 	.word	0x00000af0


	//----- nvinfo : EIATTR_CRS_STACK_SIZE
	.align		4
.L_5465:
        /*010c*/ 	.byte	0x04, 0x1e
        /*010e*/ 	.short	(.L_5467 - .L_5466)
.L_5466:
        /*0110*/ 	.word	0x00000000


	//----- nvinfo : EIATTR_CBANK_PARAM_SIZE
	.align		4
.L_5467:
        /*0114*/ 	.byte	0x03, 0x19
        /*0116*/ 	.short	0x0024


	//----- nvinfo : EIATTR_PARAM_CBANK
	.align		4
        /*0118*/ 	.byte	0x04, 0x0a
        /*011a*/ 	.short	(.L_5469 - .L_5468)
	.align		4
.L_5468:
        /*011c*/ 	.word	index@(.nv.constant0._Z16gpukernelCLMWNr3ILi16ELi4ELi2EEvPdS0_S0_iii)
        /*0120*/ 	.short	0x0380
        /*0122*/ 	.short	0x0024


	//----- nvinfo : EIATTR_SW_WAR
	.align		4
.L_5469:
        /*0124*/ 	.byte	0x04, 0x36
        /*0126*/ 	.short	(.L_5471 - .L_5470)
.L_5470:
        /*0128*/ 	.word	0x00000008
.L_5471:


//--------------------- .nv.info._Z16gpukernelCLMWNr3ILi16ELi4ELi1EEvPdS0_S0_iii --------------------------
	.section	.nv.info._Z16gpukernelCLMWNr3ILi16ELi4ELi1EEvPdS0_S0_iii,"",@"SHT_CUDA_INFO"
	.sectionflags	@""
	.align	4


	//----- nvinfo : EIATTR_CUDA_API_VERSION
	.align		4
        /*0000*/ 	.byte	0x04, 0x37
        /*0002*/ 	.short	(.L_5473 - .L_5472)
.L_5472:
        /*0004*/ 	.word	0x00000082


	//----- nvinfo : EIATTR_KPARAM_INFO
	.align		4
.L_5473:
        /*0008*/ 	.byte	0x04, 0x17
        /*000a*/ 	.short	(.L_5475 - .L_5474)
.L_5474:
        /*000c*/ 	.word	0x00000000
        /*0010*/ 	.short	0x0005
        /*0012*/ 	.short	0x0020
        /*0014*/ 	.byte	0x00, 0xf0, 0x11, 0x00


	//----- nvinfo : EIATTR_KPARAM_INFO
	.align		4
.L_5475:
        /*0018*/ 	.byte	0x04, 0x17
        /*001a*/ 	.short	(.L_5477 - .L_5476)
.L_5476:
        /*001c*/ 	.word	0x00000000
        /*0020*/ 	.short	0x0004
        /*0022*/ 	.short	0x001c
        /*0024*/ 	.byte	0x00, 0xf0, 0x11, 0x00


	//----- nvinfo : EIATTR_KPARAM_INFO
	.align		4
.L_5477:
        /*0028*/ 	.byte	0x04, 0x17
        /*002a*/ 	.short	(.L_5479 - .L_5478)
.L_5478:
        /*002c*/ 	.word	0x00000000
        /*0030*/ 	.short	0x0003
        /*0032*/ 	.short	0x0018
        /*0034*/ 	.byte	0x00, 0xf0, 0x11, 0x00


	//----- nvinfo : EIATTR_KPARAM_INFO
	.align		4
.L_5479:
        /*0038*/ 	.byte	0x04, 0x17
        /*003a*/ 	.short	(.L_5481 - .L_5480)
.L_5480:
        /*003c*/ 	.word	0x00000000
        /*0040*/ 	.short	0x0002
        /*0042*/ 	.short	0x0010
        /*0044*/ 	.byte	0x00, 0xf5, 0x21, 0x00


	//----- nvinfo : EIATTR_KPARAM_INFO
	.align		4
.L_5481:
        /*0048*/ 	.byte	0x04, 0x17
        /*004a*/ 	.short	(.L_5483 - .L_5482)
.L_5482:
        /*004c*/ 	.word	0x00000000
        /*0050*/ 	.short	0x0001
        /*0052*/ 	.short	0x0008
        /*0054*/ 	.byte	0x00, 0xf5, 0x21, 0x00


	//----- nvinfo : EIATTR_KPARAM_INFO
	.align		4
.L_5483:
        /*0058*/ 	.byte	0x04, 0x17
        /*005a*/ 	.short	(.L_5485 - .L_5484)
.L_5484:
        /*005c*/ 	.word	0x00000000
        /*0060*/ 	.short	0x0000
        /*0062*/ 	.short	0x0000
        /*0064*/ 	.byte	0x00, 0xf5, 0x21, 0x00


	//----- nvinfo : EIATTR_SPARSE_MMA_MASK
	.align		4
.L_5485:
        /*0068*/ 	.byte	0x03, 0x50
        /*006a*/ 	.short	0x0000


	//----- nvinfo : EIATTR_MAXREG_COUNT
	.align		4
        /*006c*/ 	.byte	0x03, 0x1b
        /*006e*/ 	.short	0x00ff


	//----- nvinfo : EIATTR_MERCURY_ISA_VERSION
	.align		4
        /*0070*/ 	.byte	0x03, 0x5f
        /*0072*/ 	.short	0x0101


	//----- nvinfo : EIATTR_COOP_GROUP_MASK_REGIDS
	.align		4
        /*0074*/ 	.byte	0x04, 0x29
        /*0076*/ 	.short	(.L_5487 - .L_5486)


	//   ....[0]....
.L_5486:
        /*0078*/ 	.word	0xffffffff


	//   ....[1]....
        /*007c*/ 	.word	0xffffffff


	//   ....[2]....
        /*0080*/ 	.word	0xffffffff


	//   ....[3]....
        /*0084*/ 	.word	0xffffffff


	//   ....[4]....
        /*0088*/ 	.word	0xffffffff


	//   ....[5]....
        /*008c*/ 	.word	0xffffffff


	//   ....[6]....
        /*0090*/ 	.word	0xffffffff


	//   ....[7]....
        /*0094*/ 	.word	0xffffffff


	//   ....[8]....
        /*0098*/ 	.word	0x05000009


	//   ....[9]....
        /*009c*/ 	.word	0x05000009


	//   ....[10]....
        /*00a0*/ 	.word	0x05000009


	//   ....[11]....
        /*00a4*/ 	.word	0x05000009


	//   ....[12]....
        /*00a8*/ 	.word	0x05000009


	//   ....[13]....
        /*00ac*/ 	.word	0x05000009


	//   ....[14]....
        /*00b0*/ 	.word	0x05000009


	//   ....[15]....
        /*00b4*/ 	.word	0x05000009


	//----- nvinfo : EIATTR_COOP_GROUP_INSTR_OFFSETS
	.align		4
.L_5487:
        /*00b8*/ 	.byte	0x04, 0x28
        /*00ba*/ 	.short	(.L_5489 - .L_5488)


	//   ....[0]....
.L_5488:
        /*00bc*/ 	.word	0x00000910


	//   ....[1]....
        /*00c0*/ 	.word	0x00000920


	//   ....[2]....
        /*00c4*/ 	.word	0x00000940


	//   ....[3]....
        /*00c8*/ 	.word	0x00000950


	//   ....[4]....
        /*00cc*/ 	.word	0x00000970


	//   ....[5]....
        /*00d0*/ 	.word	0x00000980


	//   ....[6]....
        /*00d4*/ 	.word	0x000009a0


	//   ....[7]....
        /*00d8*/ 	.word	0x000009b0


	//   ....[8]....
        /*00dc*/ 	.word	0x00000b20


	//   ....[9]....
        /*00e0*/ 	.word	0x00000bb0


	//   ....[10]....
        /*00e4*/ 	.word	0x00000c20


	//   ....[11]....
        /*00e8*/ 	.word	0x00000c70


	//   ....[12]....
        /*00ec*/ 	.word	0x00000ce0


	//   ....[13]....
        /*00f0*/ 	.word	0x00000d30


	//   ....[14]....
        /*00f4*/ 	.word	0x00000da0


	//   ....[15]....
        /*00f8*/ 	.word	0x00000df0


	//----- nvinfo : EIATTR_VRC_CTA_INIT_COUNT
	.align		4
.L_5489:
        /*00fc*/ 	.byte	0x02, 0x4a
	.zero		1
	.zero		1


	//----- nvinfo : EIATTR_EXIT_INSTR_OFFSETS
	.align		4
        /*0100*/ 	.byte	0x04, 0x1c
        /*0102*/ 	.short	(.L_5491 - .L_5490)


	//   ....[0]....
.L_5490:
        /*0104*/ 	.word	0x00000050


	//   ....[1]....
        /*0108*/ 	.word	0x00000ab0


	//----- nvinfo : EIATTR_CRS_STACK_SIZE
	.align		4
.L_5491:
        /*010c*/ 	.byte	0x04, 0x1e
        /*010e*/ 	.short	(.L_5493 - .L_5492)
.L_5492:
        /*0110*/ 	.word	0x00000000


	//----- nvinfo : EIATTR_CBANK_PARAM_SIZE
	.align		4
.L_5493:
        /*0114*/ 	.byte	0x03, 0x19
        /*0116*/ 	.short	0x0024


	//----- nvinfo : EIATTR_PARAM_CBANK
	.align		4
        /*0118*/ 	.byte	0x04, 0x0a
        /*011a*/ 	.short	(.L_5495 - .L_5494)
	.align		4
.L_5494:
        /*011c*/ 	.word	index@(.nv.constant0._Z16gpukernelCLMWNr3ILi16ELi4ELi1EEvPdS0_S0_iii)
        /*0120*/ 	.short	0x0380
        /*0122*/ 	.short	0x0024


	//----- nvinfo : EIATTR_SW_WAR
	.align		4
.L_5495:
        /*0124*/ 	.byte	0x04, 0x36
        /*0126*/ 	.short	(.L_5497 - .L_5496)
.L_5496:
        /*0128*/ 	.word	0x00000008
.L_5497:


//--------------------- .nv.info._Z16gpukernelCLMWNr3ILi16ELi2ELi2EEvPdS0_S0_iii --------------------------
	.section	.nv.info._Z16gpukernelCLMWNr3ILi16ELi2ELi2EEvPdS0_S0_iii,"",@"SHT_CUDA_INFO"
	.sectionflags	@""
	.align	4


	//----- nvinfo : EIATTR_CUDA_API_VERSION
	.align		4
        /*0000*/ 	.byte	0x04, 0x37
        /*0002*/ 	.short	(.L_5499 - .L_5498)
.L_5498:
        /*0004*/ 	.word	0x00000082


	//----- nvinfo : EIATTR_KPARAM_INFO
	.align		4
.L_5499:
        /*0008*/ 	.byte	0x04, 0x17
        /*000a*/ 	.short	(.L_5501 - .L_5500)
.L_5500:
        /*000c*/ 	.word	0x00000000
        /*0010*/ 	.short	0x0005
        /*0012*/ 	.short	0x0020
        /*0014*/ 	.byte	0x00, 0xf0, 0x11, 0x00


	//----- nvinfo : EIATTR_KPARAM_INFO
	.align		4
.L_5501:
        /*0018*/ 	.byte	0x04, 0x17
        /*001a*/ 	.short	(.L_5503 - .L_5502)
.L_5502:
        /*001c*/ 	.word	0x00000000
        /*0020*/ 	.short	0x0004
        /*0022*/ 	.short	0x001c
        /*0024*/ 	.byte	0x00, 0xf0, 0x11, 0x00


	//----- nvinfo : EIATTR_KPARAM_INFO
	.align		4
.L_5503:
        /*0028*/ 	.byte	0x04, 0x17
        /*002a*/ 	.short	(.L_5505 - .L_5504)
.L_5504:
        /*002c*/ 	.word	0x00000000
        /*0030*/ 	.short	0x0003
        /*0032*/ 	.short	0x0018
        /*0034*/ 	.byte	0x00, 0xf0, 0x11, 0x00


	//----- nvinfo : EIATTR_KPARAM_INFO
	.align		4
.L_5505:
        /*0038*/ 	.byte	0x04, 0x17
        /*003a*/ 	.short	(.L_5507 - .L_5506)
.L_5506:
        /*003c*/ 	.word	0x00000000
        /*0040*/ 	.short	0x0002
        /*0042*/ 	.short	0x0010
        /*0044*/ 	.byte	0x00, 0xf5, 0x21, 0x00


	//----- nvinfo : EIATTR_KPARAM_INFO
	.align		4
.L_5507:
        /*0048*/ 	.byte	0x04, 0x17
        /*004a*/ 	.short	(.L_5509 - .L_5508)
.L_5508:
        /*004c*/ 	.word	0x00000000
        /*0050*/ 	.short	0x0001
        /*0052*/ 	.short	0x0008
        /*0054*/ 	.byte	0x00, 0xf5, 0x21, 0x00


	//----- nvinfo : EIATTR_KPARAM_INFO
	.align		4
.L_5509:
        /*0058*/ 	.byte	0x04, 0x17
        /*005a*/ 	.short	(.L_5511 - .L_5510)
.L_5510:
        /*005c*/ 	.word	0x00000000
        /*0060*/ 	.short	0x0000
        /*0062*/ 	.short	0x0000
        /*0064*/ 	.byte	0x00, 0xf5, 0x21, 0x00


	//----- nvinfo : EIATTR_SPARSE_MMA_MASK
	.align		4
.L_5511:
        /*0068*/ 	.byte	0x03, 0x50
        /*006a*/ 	.short	0x0000


	//----- nvinfo : EIATTR_MAXREG_COUNT
	.align		4
        /*006c*/ 	.byte	0x03, 0x1b
        /*006e*/ 	.short	0x00ff


	//----- nvinfo : EIATTR_MERCURY_ISA_VERSION
	.align		4
        /*0070*/ 	.byte	0x03, 0x5f
        /*0072*/ 	.short	0x0101


	//----- nvinfo : EIATTR_COOP_GROUP_MASK_REGIDS
	.align		4
        /*0074*/ 	.byte	0x04, 0x29
        /*0076*/ 	.short	(.L_5513 - .L_5512)


	//   ....[0]....
.L_5512:
        /*0078*/ 	.word	0xffffffff


	//   ....[1]....
        /*007c*/ 	.word	0xffffffff


	//   ....[2]....
        /*0080*/ 	.word	0xffffffff


	//   ....[3]....
        /*0084*/ 	.word	0xffffffff


	//   ....[4]....
        /*0088*/ 	.word	0xffffffff


	//   ....[5]....
        /*008c*/ 	.word	0xffffffff


	//   ....[6]....
        /*0090*/ 	.word	0xffffffff


	//   ....[7]....
        /*0094*/ 	.word	0xffffffff


	//   ....[8]....
        /*0098*/ 	.word	0x05000012


	//   ....[9]....
        /*009c*/ 	.word	0x05000012


	//   ....[10]....
        /*00a0*/ 	.word	0x05000012


	//   ....[11]....
        /*00a4*/ 	.word	0x05000012


	//   ....[12]....
        /*00a8*/ 	.word	0x05000012


	//   ....[13]....
        /*00ac*/ 	.word	0x05000012


	//   ....[14]....
        /*00b0*/ 	.word	0x05000012


	//   ....[15]....
        /*00b4*/ 	.word	0x05000012


	//----- nvinfo : EIATTR_COOP_GROUP_INSTR_OFFSETS
	.align		4
.L_5513:
        /*00b8*/ 	.byte	0x04, 0x28
        /*00ba*/ 	.short	(.L_5515 - .L_5514)


	//   ....[0]....
.L_5514:
        /*00bc*/ 	.word	0x00000940


	//   ....[1]....
        /*00c0*/ 	.word	0x00000950


	//   ....[2]....
        /*00c4*/ 	.word	0x00000970


	//   ....[3]....
        /*00c8*/ 	.word	0x00000980


	//   ....[4]....
        /*00cc*/ 	.word	0x000009a0


	//   ....[5]....
        /*00d0*/ 	.word	0x000009b0


	//   ....[6]....
        /*00d4*/ 	.word	0x000009d0


	//   ....[7]....
        /*00d8*/ 	.word	0x000009e0


	//   ....[8]....
        /*00dc*/ 	.word	0x00000b60


	//   ....[9]....
        /*00e0*/ 	.word	0x00000bf0


	//   ....[10]....
        /*00e4*/ 	.word	0x00000c60


	//   ....[11]....
        /*00e8*/ 	.word	0x00000cb0


	//   ....[12]....
        /*00ec*/ 	.word	0x00000d20


	//   ....[13]....
        /*00f0*/ 	.word	0x00000d70


	//   ....[14]....
        /*00f4*/ 	.word	0x00000de0


	//   ....[15]....
        /*00f8*/ 	.word	0x00000e30


	//----- nvinfo : EIATTR_VRC_CTA_INIT_COUNT
	.align		4
.L_5515:
        /*00fc*/ 	.byte	0x02, 0x4a
	.zero		1
	.zero		1


	//----- nvinfo : EIATTR_EXIT_INSTR_OFFSETS
	.align		4
        /*0100*/ 	.byte	0x04, 0x1c
        /*0102*/ 	.short	(.L_5517 - .L_5516)


	//   ....[0]....
.L_5516:
        /*0104*/ 	.word	0x00000050


	//   ....[1]....
        /*0108*/ 	.word	0x00000af0


	//----- nvinfo : EIATTR_CRS_STACK_SIZE
	.align		4
.L_5517:
        /*010c*/ 	.byte	0x04, 0x1e
        /*010e*/ 	.short	(.L_5519 - .L_5518)
.L_5518:
        /*0110*/ 	.word	0x00000000


	//----- nvinfo : EIATTR_CBANK_PARAM_SIZE
	.align		4
.L_5519:
        /*0114*/ 	.byte	0x03, 0x19
        /*0116*/ 	.short	0x0024


	//----- nvinfo : EIATTR_PARAM_CBANK
	.align		4
        /*0118*/ 	.byte	0x04, 0x0a
        /*011a*/ 	.short	(.L_5521 - .L_5520)
	.align		4
.L_5520:
        /*011c*/ 	.word	index@(.nv.constant0._Z16gpukernelCLMWNr3ILi16ELi2ELi2EEvPdS0_S0_iii)
        /*0120*/ 	.short	0x0380
        /*0122*/ 	.short	0x0024


	//----- nvinfo : EIATTR_SW_WAR
	.align		4
.L_5521:
        /*0124*/ 	.byte	0x04, 0x36
        /*0126*/ 	.short	(.L_5523 - .L_5522)
.L_5522:
        /*0128*/ 	.word	0x00000008
.L_5523:


//--------------------- .nv.info._Z16gpukernelCLMWNr3ILi16ELi2ELi1EEvPdS0_S0_iii --------------------------
	.section	.nv.info._Z16gpukernelCLMWNr3ILi16ELi2ELi1EEvPdS0_S0_iii,"",@"SHT_CUDA_INFO"
	.sectionflags	@""
	.align	4


	//----- nvinfo : EIATTR_CUDA_API_VERSION
	.align		4
        /*0000*/ 	.byte	0x04, 0x37
        /*0002*/ 	.short	(.L_5525 - .L_5524)
.L_5524:
        /*0004*/ 	.word	0x00000082


	//----- nvinfo : EIATTR_KPARAM_INFO
	.align		4
.L_5525:
        /*0008*/ 	.byte	0x04, 0x17
        /*000a*/ 	.short	(.L_5527 - .L_5526)
.L_5526:
        /*000c*/ 	.word	0x00000000
        /*0010*/ 	.short	0x0005
        /*0012*/ 	.short	0x0020
        /*0014*/ 	.byte	0x00, 0xf0, 0x11, 0x00


	//----- nvinfo : EIATTR_KPARAM_INFO
	.align		4
.L_5527:
        /*0018*/ 	.byte	0x04, 0x17
        /*001a*/ 	.short	(.L_5529 - .L_5528)
.L_5528:
        /*001c*/ 	.word	0x00000000
        /*0020*/ 	.short	0x0004
        /*0022*/ 	.short	0x001c
        /*0024*/ 	.byte	0x00, 0xf0, 0x11, 0x00


	//----- nvinfo : EIATTR_KPARAM_INFO
	.align		4
.L_5529:
        /*0028*/ 	.byte	0x04, 0x17
        /*002a*/ 	.short	(.L_5531 - .L_5530)
.L_5530:
        /*002c*/ 	.word	0x00000000
        /*0030*/ 	.short	0x0003
        /*0032*/ 	.short	0x0018
        /*0034*/ 	.byte	0x00, 0xf0, 0x11, 0x00


	//----- nvinfo : EIATTR_KPARAM_INFO
	.align		4
.L_5531:
        /*0038*/ 	.byte	0x04, 0x17
        /*003a*/ 	.short	(.L_5533 - .L_5532)
.L_5532:
        /*003c*/ 	.word	0x00000000
        /*0040*/ 	.short	0x0002
        /*0042*/ 	.short	0x0010
        /*0044*/ 	.byte	0x00, 0xf5, 0x21, 0x00


	//----- nvinfo : EIATTR_KPARAM_INFO
	.align		4
.L_5533:
        /*0048*/ 	.byte	0x04, 0x17
        /*004a*/ 	.short	(.L_5535 - .L_5534)
.L_5534:
        /*004c*/ 	.word	0x00000000
        /*0050*/ 	.short	0x0001
        /*0052*/ 	.short	0x0008
        /*0054*/ 	.byte	0x00, 0xf5, 0x21, 0x00


	//----- nvinfo : EIATTR_KPARAM_INFO
	.align		4
.L_5535:
        /*0058*/ 	.byte	0x04, 0x17
        /*005a*/ 	.short	(.L_5537 - .L_5536)
.L_5536:
        /*005c*/ 	.word	0x00000000
        /*0060*/ 	.short	0x0000
        /*0062*/ 	.short	0x0000
        /*0064*/ 	.byte	0x00, 0xf5, 0x21, 0x00


	//----- nvinfo : EIATTR_SPARSE_MMA_MASK
	.align		4
.L_5537:
        /*0068*/ 	.byte	0x03, 0x50
        /*006a*/ 	.short	0x0000


	//----- nvinfo : EIATTR_MAXREG_COUNT
	.align		4
        /*006c*/ 	.byte	0x03, 0x1b
        /*006e*/ 	.short	0x00ff


	//----- nvinfo : EIATTR_MERCURY_ISA_VERSION
	.align		4
        /*0070*/ 	.byte	0x03, 0x5f
        /*0072*/ 	.short	0x0101


	//----- nvinfo : EIATTR_COOP_GROUP_MASK_REGIDS
	.align		4
        /*0074*/ 	.byte	0x04, 0x29
        /*0076*/ 	.short	(.L_5539 - .L_5538)


	//   ....[0]....
.L_5538:
        /*0078*/ 	.word	0xffffffff


	//   ....[1]....
        /*007c*/ 	.word	0xffffffff


	//   ....[2]....
        /*0080*/ 	.word	0xffffffff


	//   ....[3]....
        /*0084*/ 	.word	0xffffffff


	//   ....[4]....
        /*0088*/ 	.word	0xffffffff


	//   ....[5]....
        /*008c*/ 	.word	0xffffffff


	//   ....[6]....
        /*0090*/ 	.word	0xffffffff


	//   ....[7]....
        /*0094*/ 	.word	0xffffffff


	//   ....[8]....
        /*0098*/ 	.word	0x05000009


	//   ....[9]....
        /*009c*/ 	.word	0x05000009


	//   ....[10]....
        /*00a0*/ 	.word	0x05000009


	//   ....[11]....
        /*00a4*/ 	.word	0x05000009


	//   ....[12]....
        /*00a8*/ 	.word	0x05000009


	//   ....[13]....
        /*00ac*/ 	.word	0x05000009


	//   ....[14]....
        /*00b0*/ 	.word	0x05000009


	//   ....[15]....
        /*00b4*/ 	.word	0x05000009


	//----- nvinfo : EIATTR_COOP_GROUP_INSTR_OFFSETS
	.align		4
.L_5539:
        /*00b8*/ 	.byte	0x04, 0x28
        /*00ba*/ 	.short	(.L_5541 - .L_5540)


	//   ....[0]....
.L_5540:
        /*00bc*/ 	.word	0x00000910


	//   ....[1]....
        /*00c0*/ 	.word	0x00000920


	//   ....[2]....
        /*00c4*/ 	.word	0x00000940


	//   ....[3]....
        /*00c8*/ 	.word	0x00000950


	//   ....[4]....
        /*00cc*/ 	.word	0x00000970


	//   ....[5]....
        /*00d0*/ 	.word	0x00000980


	//   ....[6]....
        /*00d4*/ 	.word	0x000009a0


	//   ....[7]....
        /*00d8*/ 	.word	0x000009b0


	//   ....[8]....
        /*00dc*/ 	.word	0x00000b20


	//   ....[9]....
        /*00e0*/ 	.word	0x00000bb0


	//   ....[10]....
        /*00e4*/ 	.word	0x00000c20


	//   ....[11]....
        /*00e8*/ 	.word	0x00000c70


	//   ....[12]....
        /*00ec*/ 	.word	0x00000ce0


	//   ....[13]....
        /*00f0*/ 	.word	0x00000d30


	//   ....[14]....
        /*00f4*/ 	.word	0x00000da0


	//   ....[15]....
        /*00f8*/ 	.word	0x00000df0


	//----- nvinfo : EIATTR_VRC_CTA_INIT_COUNT
	.align		4
.L_5541:
        /*00fc*/ 	.byte	0x02, 0x4a
	.zero		1
	.zero		1


	//----- nvinfo : EIATTR_EXIT_INSTR_OFFSETS
	.align		4
        /*0100*/ 	.byte	0x04, 0x1c
        /*0102*/ 	.short	(.L_5543 - .L_5542)


	//   ....[0]....
.L_5542:
        /*0104*/ 	.word	0x00000050


	//   ....[1]....
        /*0108*/ 	.word	0x00000ab0


	//----- nvinfo : EIATTR_CRS_STACK_SIZE
	.align		4
.L_5543:
        /*010c*/ 	.byte	0x04, 0x1e
        /*010e*/ 	.short	(.L_5545 - .L_5544)
.L_5544:
        /*0110*/ 	.word	0x00000000


	//----- nvinfo : EIATTR_CBANK_PARAM_SIZE
	.align		4
.L_5545:
        /*0114*/ 	.byte	0x03, 0x19
        /*0116*/ 	.short	0x0024


	//----- nvinfo : EIATTR_PARAM_CBANK
	.align		4
        /*0118*/ 	.byte	0x04, 0x0a
        /*011a*/ 	.short	(.L_5547 - .L_5546)
	.align		4
.L_5546:
        /*011c*/ 	.word	index@(.nv.constant0._Z16gpukernelCLMWNr3ILi16ELi2ELi1EEvPdS0_S0_iii)
        /*0120*/ 	.short	0x0380
        /*0122*/ 	.short	0x0024


	//----- nvinfo : EIATTR_SW_WAR
	.align		4
.L_5547:
        /*0124*/ 	.byte	0x04, 0x36
        /*0126*/ 	.short	(.L_5549 - .L_5548)
.L_5548:
        /*0128*/ 	.word	0x00000008
.L_5549:


//--------------------- .nv.info._Z16gpukernelCLMWNr3ILi32ELi32ELi32EEvPdS0_S0_iii --------------------------
	.section	.nv.info._Z16gpukernelCLMWNr3ILi32ELi32ELi32EEvPdS0_S0_iii,"",@"SHT_CUDA_INFO"
	.sectionflags	@""
	.align	4


	//----- nvinfo : EIATTR_CUDA_API_VERSION
	.align		4
        /*0000*/ 	.byte	0x04, 0x37
        /*0002*/ 	.short	(.L_5551 - .L_5550)
.L_5550:
        /*0004*/ 	.word	0x00000082


	//----- nvinfo : EIATTR_KPARAM_INFO
	.align		4
.L_5551:
        /*0008*/ 	.byte	0x04, 0x17
        /*000a*/ 	.short	(.L_5553 - .L_5552)
.L_5552:
        /*000c*/ 	.word	0x00000000
        /*0010*/ 	.short	0x0005
        /*0012*/ 	.short	0x0020
        /*0014*/ 	.byte	0x00, 0xf0, 0x11, 0x00


	//----- nvinfo : EIATTR_KPARAM_INFO
	.align		4
.L_5553:
        /*0018*/ 	.byte	0x04, 0x17
        /*001a*/ 	.short	(.L_5555 - .L_5554)
.L_5554:
        /*001c*/ 	.word	0x00000000
        /*0020*/ 	.short	0x0004
        /*0022*/ 	.short	0x001c
        /*0024*/ 	.byte	0x00, 0xf0, 0x11, 0x00


	//----- nvinfo : EIATTR_KPARAM_INFO
	.align		4
.L_5555:
        /*0028*/ 	.byte	0x04, 0x17
        /*002a*/ 	.short	(.L_5557 - .L_5556)
.L_5556:
        /*002c*/ 	.word	0x00000000
        /*0030*/ 	.short	0x0003
        /*0032*/ 	.short	0x0018
        /*0034*/ 	.byte	0x00, 0xf0, 0x11, 0x00


	//----- nvinfo : EIATTR_KPARAM_INFO
	.align		4
.L_5557:
        /*0038*/ 	.byte	0x04, 0x17
        /*003a*/ 	.short	(.L_5559 - .L_5558)
.L_5558:
        /*003c*/ 	.word	0x00000000
        /*0040*/ 	.short	0x0002
        /*0042*/ 	.short	0x0010
        /*0044*/ 	.byte	0x00, 0xf5, 0x21, 0x00


	//----- nvinfo : EIATTR_KPARAM_INFO
	.align		4
.L_5559:
        /*0048*/ 	.byte	0x04, 0x17
        /*004a*/ 	.short	(.L_5561 - .L_5560)
.L_5560:
        /*004c*/ 	.word	0x00000000
        /*0050*/ 	.short	0x0001
        /*0052*/ 	.short	0x0008
        /*0054*/ 	.byte	0x00, 0xf5, 0x21, 0x00


	//----- nvinfo : EIATTR_KPARAM_INFO
	.align		4
.L_5561:
        /*0058*/ 	.byte	0x04, 0x17
        /*005a*/ 	.short	(.L_5563 - .L_5562)
.L_5562:
        /*005c*/ 	.word	0x00000000
        /*0060*/ 	.short	0x0000
        /*0062*/ 	.short	0x0000
        /*0064*/ 	.byte	0x00, 0xf5, 0x21, 0x00


	//----- nvinfo : EIATTR_SPARSE_MMA_MASK
	.align		4
.L_5563:
        /*0068*/ 	.byte	0x03, 0x50
        /*006a*/ 	.short	0x0000


	//----- nvinfo : EIATTR_MAXREG_COUNT
	.align		4
        /*006c*/ 	.byte	0x03, 0x1b
        /*006e*/ 	.short	0x00ff


	//----- nvinfo : EIATTR_MERCURY_ISA_VERSION
	.align		4
        /*0070*/ 	.byte	0x03, 0x5f
        /*0072*/ 	.short	0x0101


	//----- nvinfo : EIATTR_COOP_GROUP_MASK_REGIDS
	.align		4
        /*0074*/ 	.byte	0x04, 0x29
        /*0076*/ 	.short	(.L_5565 - .L_5564)


	//   ....[0]....
.L_5564:
        /*0078*/ 	.word	0xffffffff


	//   ....[1]....
        /*007c*/ 	.word	0xffffffff


	//   ....[2]....
        /*0080*/ 	.word	0xffffffff


	//   ....[3]....
        /*0084*/ 	.word	0xffffffff


	//   ....[4]....
        /*0088*/ 	.word	0xffffffff


	//   ....[5]....
        /*008c*/ 	.word	0xffffffff


	//   ....[6]....
        /*0090*/ 	.word	0xffffffff


	//   ....[7]....
        /*0094*/ 	.word	0xffffffff


	//   ....[8]....
        /*0098*/ 	.word	0xffffffff


	//   ....[9]....
        /*009c*/ 	.word	0xffffffff


	//   ....[10]....
        /*00a0*/ 	.word	0x05000012


	//   ....[11]....
        /*00a4*/ 	.word	0x05000012


	//   ....[12]....
        /*00a8*/ 	.word	0x05000012


	//   ....[13]....
        /*00ac*/ 	.word	0x05000012


	//   ....[14]....
        /*00b0*/ 	.word	0x05000012


	//   ....[15]....
        /*00b4*/ 	.word	0x05000012


	//   ....[16]....
        /*00b8*/ 	.word	0x05000012


	//   ....[17]....
        /*00bc*/ 	.word	0x05000012


	//   ....[18]....
        /*00c0*/ 	.word	0x05000012


	//   ....[19]....
        /*00c4*/ 	.word	0x05000012


	//----- nvinfo : EIATTR_COOP_GROUP_INSTR_OFFSETS
	.align		4
.L_5565:
        /*00c8*/ 	.byte	0x04, 0x28
        /*00ca*/ 	.short	(.L_5567 - .L_5566)


	//   ....[0]....
.L_5566:
        /*00cc*/ 	.word	0x00000930


	//   ....[1]....
        /*00d0*/ 	.word	0x00000940


	//   ....[2]....
        /*00d4*/ 	.word	0x00000960


	//   ....[3]....
        /*00d8*/ 	.word	0x00000970


	//   ....[4]....
        /*00dc*/ 	.word	0x00000990


	//   ....[5]....
        /*00e0*/ 	.word	0x000009a0


	//   ....[6]....
        /*00e4*/ 	.word	0x000009c0


	//   ....[7]....
        /*00e8*/ 	.word	0x000009d0


	//   ....[8]....
        /*00ec*/ 	.word	0x000009f0


	//   ....[9]....
        /*00f0*/ 	.word	0x00000a00


	//   ....[10]....
        /*00f4*/ 	.word	0x00000b80


	//   ....[11]....
        /*00f8*/ 	.word	0x00000c10


	//   ....[12]....
        /*00fc*/ 	.word	0x00000c80


	//   ....[13]....
        /*0100*/ 	.word	0x00000cd0


	//   ....[14]....
        /*0104*/ 	.word	0x00000d40


	//   ....[15]....
        /*0108*/ 	.word	0x00000d90


	//   ....[16]....
        /*010c*/ 	.word	0x00000e00


	//   ....[17]....
        /*0110*/ 	.word	0x00000e50


	//   ....[18]....
        /*0114*/ 	.word	0x00000ec0


	//   ....[19]....
        /*0118*/ 	.word	0x00000f10


	//----- nvinfo : EIATTR_VRC_CTA_INIT_COUNT
	.align		4
.L_5567:
        /*011c*/ 	.byte	0x02, 0x4a
	.zero		1
	.zero		1


	//----- nvinfo : EIATTR_EXIT_INSTR_OFFSETS
	.align		4
        /*0120*/ 	.byte	0x04, 0x1c
        /*0122*/ 	.short	(.L_5569 - .L_5568)


	//   ....[0]....
.L_5568:
        /*0124*/ 	.word	0x00000030


	//   ....[1]....
        /*0128*/ 	.word	0x00000b10


	//----- nvinfo : EIATTR_CRS_STACK_SIZE
	.align		4
.L_5569:
        /*012c*/ 	.byte	0x04, 0x1e
        /*012e*/ 	.short	(.L_5571 - .L_5570)
.L_5570:
        /*0130*/ 	.word	0x00000000


	//----- nvinfo : EIATTR_CBANK_PARAM_SIZE
	.align		4
.L_5571:
        /*0134*/ 	.byte	0x03, 0x19
        /*0136*/ 	.short	0x0024


	//----- nvinfo : EIATTR_PARAM_CBANK
	.align		4
        /*0138*/ 	.byte	0x04, 0x0a
        /*013a*/ 	.short	(.L_5573 - .L_5572)
	.align		4
.L_5572:
        /*013c*/ 	.word	index@(.nv.constant0._Z16gpukernelCLMWNr3ILi32ELi32ELi32EEvPdS0_S0_iii)
        /*0140*/ 	.short	0x0380
        /*0142*/ 	.short	0x0024


	//----- nvinfo : EIATTR_SW_WAR
	.align		4
.L_5573:
        /*0144*/ 	.byte	0x04, 0x36
        /*0146*/ 	.short	(.L_5575 - .L_5574)
.L_5574:
        /*0148*/ 	.word	0x00000008
.L_5575:


//--------------------- .nv.info._Z16gpukernelCLMWNr3ILi32ELi32ELi16EEvPdS0_S0_iii --------------------------
	.section	.nv.info._Z16gpukernelCLMWNr3ILi32ELi32ELi16EEvPdS0_S0_iii,"",@"SHT_CUDA_INFO"
	.sectionflags	@""
	.align	4


	//----- nvinfo : EIATTR_CUDA_API_VERSION
	.align		4
        /*0000*/ 	.byte	0x04, 0x37
        /*0002*/ 	.short	(.L_5577 - .L_5576)
.L_5576:
        /*0004*/ 	.word	0x00000082


	//----- nvinfo : EIATTR_KPARAM_INFO
	.align		4
.L_5577:
        /*0008*/ 	.byte	0x04, 0x17
        /*000a*/ 	.short	(.L_5579 - .L_5578)
.L_5578:
        /*000c*/ 	.word	0x00000000
        /*0010*/ 	.short	0x0005
        /*0012*/ 	.short	0x0020
        /*0014*/ 	.byte	0x00, 0xf0, 0x11, 0x00


	//----- nvinfo : EIATTR_KPARAM_INFO
	.align		4
.L_5579:
        /*0018*/ 	.byte	0x04, 0x17
        /*001a*/ 	.short	(.L_5581 - .L_5580)
.L_5580:
        /*001c*/ 	.word	0x00000000
        /*0020*/ 	.short	0x0004
        /*0022*/ 	.short	0x001c
        /*0024*/ 	.byte	0x00, 0xf0, 0x11, 0x00


	//----- nvinfo : EIATTR_KPARAM_INFO
	.align		4
.L_5581:
        /*0028*/ 	.byte	0x04, 0x17
        /*002a*/ 	.short	(.L_5583 - .L_5582)
.L_5582:
        /*002c*/ 	.word	0x00000000
        /*0030*/ 	.short	0x0003
        /*0032*/ 	.short	0x0018
        /*0034*/ 	.byte	0x00, 0xf0, 0x11, 0x00


	//----- nvinfo : EIATTR_KPARAM_INFO
	.align		4
.L_5583:
        /*0038*/ 	.byte	0x04, 0x17
        /*003a*/ 	.short	(.L_5585 - .L_5584)
.L_5584:
        /*003c*/ 	.word	0x00000000
        /*0040*/ 	.short	0x0002
        /*0042*/ 	.short	0x0010
        /*0044*/ 	.byte	0x00, 0xf5, 0x21, 0x00


	//----- nvinfo : EIATTR_KPARAM_INFO
	.align		4
.L_5585:
        /*0048*/ 	.byte	0x04, 0x17
        /*004a*/ 	.short	(.L_5587 - .L_5586)
.L_5586:
        /*004c*/ 	.word	0x00000000
        /*0050*/ 	.short	0x0001
        /*0052*/ 	.short	0x0008
        /*0054*/ 	.byte	0x00, 0xf5, 0x21, 0x00


	//----- nvinfo : EIATTR_KPARAM_INFO
	.align		4
.L_5587:
        /*0058*/ 	.byte	0x04, 0x17
        /*005a*/ 	.short	(.L_5589 - .L_5588)
.L_5588:
        /*005c*/ 	.word	0x00000000
        /*0060*/ 	.short	0x0000
        /*0062*/ 	.short	0x0000
        /*0064*/ 	.byte	0x00, 0xf5, 0x21, 0x00


	//----- nvinfo : EIATTR_SPARSE_MMA_MASK
	.align		4
.L_5589:
        /*0068*/ 	.byte	0x03, 0x50
        /*006a*/ 	.short	0x0000


	//----- nvinfo : EIATTR_MAXREG_COUNT
	.align		4
        /*006c*/ 	.byte	0x03, 0x1b
        /*006e*/ 	.short	0x00ff


	//----- nvinfo : EIATTR_MERCURY_ISA_VERSION
	.align		4
        /*0070*/ 	.byte	0x03, 0x5f
        /*0072*/ 	.short	0x0101


	//----- nvinfo : EIATTR_COOP_GROUP_MASK_REGIDS
	.align		4
        /*0074*/ 	.byte	0x04, 0x29
        /*0076*/ 	.short	(.L_5591 - .L_5590)


	//   ....[0]....
.L_5590:
        /*0078*/ 	.word	0xffffffff


	//   ....[1]....
        /*007c*/ 	.word	0xffffffff


	//   ....[2]....
        /*0080*/ 	.word	0xffffffff


	//   ....[3]....
        /*0084*/ 	.word	0xffffffff


	//   ....[4]....
        /*0088*/ 	.word	0xffffffff


	//   ....[5]....
        /*008c*/ 	.word	0xffffffff


	//   ....[6]....
        /*0090*/ 	.word	0xffffffff


	//   ....[7]....
        /*0094*/ 	.word	0xffffffff


	//   ....[8]....
        /*0098*/ 	.word	0xffffffff


	//   ....[9]....
        /*009c*/ 	.word	0xffffffff


	//   ....[10]....
        /*00a0*/ 	.word	0x05000012


	//   ....[11]....
        /*00a4*/ 	.word	0x05000012


	//   ....[12]....
        /*00a8*/ 	.word	0x05000012


	//   ....[13]....
        /*00ac*/ 	.word	0x05000012


	//   ....[14]....
        /*00b0*/ 	.word	0x05000012


	//   ....[15]....
        /*00b4*/ 	.word	0x05000012


	//   ....[16]....
        /*00b8*/ 	.word	0x05000012


	//   ....[17]....
        /*00bc*/ 	.word	0x05000012


	//   ....[18]....
        /*00c0*/ 	.word	0x05000012


	//   ....[19]....
        /*00c4*/ 	.word	0x05000012


	//----- nvinfo : EIATTR_COOP_GROUP_INSTR_OFFSETS
	.align		4
.L_5591:
        /*00c8*/ 	.byte	0x04, 0x28
        /*00ca*/ 	.short	(.L_5593 - .L_5592)


	//   ....[0]....
.L_5592:
        /*00cc*/ 	.word	0x00000940


	//   ....[1]....
        /*00d0*/ 	.word	0x00000950


	//   ....[2]....
        /*00d4*/ 	.word	0x00000970


	//   ....[3]....
        /*00d8*/ 	.word	0x00000980


	//   ....[4]....
        /*00dc*/ 	.word	0x000009a0


	//   ....[5]....
        /*00e0*/ 	.word	0x000009b0


	//   ....[6]....
        /*00e4*/ 	.word	0x000009d0


	//   ....[7]....
        /*00e8*/ 	.word	0x000009e0


	//   ....[8]....
        /*00ec*/ 	.word	0x00000a00


	//   ....[9]....
        /*00f0*/ 	.word	0x00000a10


	//   ....[10]....
        /*00f4*/ 	.word	0x00000b90


	//   ....[11]....
        /*00f8*/ 	.word	0x00000c20


	//   ....[12]....
        /*00fc*/ 	.word	0x00000c90


	//   ....[13]....
        /*0100*/ 	.word	0x00000ce0


	//   ....[14]....
        /*0104*/ 	.word	0x00000d50


	//   ....[15]....
        /*0108*/ 	.word	0x00000da0


	//   ....[16]....
        /*010c*/ 	.word	0x00000e10


	//   ....[17]....
        /*0110*/ 	.word	0x00000e60


	//   ....[18]....
        /*0114*/ 	.word	0x00000ed0


	//   ....[19]....
        /*0118*/ 	.word	0x00000f20


	//----- nvinfo : EIATTR_VRC_CTA_INIT_COUNT
	.align		4
.L_5593:
        /*011c*/ 	.byte	0x02, 0x4a
	.zero		1
	.zero		1


	//----- nvinfo : EIATTR_EXIT_INSTR_OFFSETS
	.align		4
        /*0120*/ 	.byte	0x04, 0x1c
        /*0122*/ 	.short	(.L_5595 - .L_5594)


	//   ....[0]....
.L_5594:
        /*0124*/ 	.word	0x00000050


	//   ....[1]....
        /*0128*/ 	.word	0x00000b20


	//----- nvinfo : EIATTR_CRS_STACK_SIZE
	.align		4
.L_5595:
        /*012c*/ 	.byte	0x04, 0x1e
        /*012e*/ 	.short	(.L_5597 - .L_5596)
.L_5596:
        /*0130*/ 	.word	0x00000000


	//----- nvinfo : EIATTR_CBANK_PARAM_SIZE
	.align		4
.L_5597:
        /*0134*/ 	.byte	0x03, 0x19
        /*0136*/ 	.short	0x0024


	//----- nvinfo : EIATTR_PARAM_CBANK
	.align		4
        /*0138*/ 	.byte	0x04, 0x0a
        /*013a*/ 	.short	(.L_5599 - .L_5598)
	.align		4
.L_5598:
        /*013c*/ 	.word	index@(.nv.constant0._Z16gpukernelCLMWNr3ILi32ELi32ELi16EEvPdS0_S0_iii)
        /*0140*/ 	.short	0x0380
        /*0142*/ 	.short	0x0024


	//----- nvinfo : EIATTR_SW_WAR
	.align		4
.L_5599:
        /*0144*/ 	.byte	0x04, 0x36
        /*0146*/ 	.short	(.L_5601 - .L_5600)
.L_5600:
        /*0148*/ 	.word	0x00000008
.L_5601:


//--------------------- .nv.info._Z16gpukernelCLMWNr3ILi32ELi32ELi8EEvPdS0_S0_iii --------------------------
	.section	.nv.info._Z16gpukernelCLMWNr3ILi32ELi32ELi8EEvPdS0_S0_iii,"",@"SHT_CUDA_INFO"
	.sectionflags	@""
	.align	4


	//----- nvinfo : EIATTR_CUDA_API_VERSION
	.align		4
        /*0000*/ 	.byte	0x04, 0x37
        /*0002*/ 	.short	(.L_5603 - .L_5602)
.L_5602:
        /*0004*/ 	.word	0x00000082


	//----- nvinfo : EIATTR_KPARAM_INFO
	.align		4
.L_5603:
        /*0008*/ 	.byte	0x04, 0x17
        /*000a*/ 	.short	(.L_5605 - .L_5604)
.L_5604:
        /*000c*/ 	.word	0x00000000
        /*0010*/ 	.short	0x0005
        /*0012*/ 	.short	0x0020
        /*0014*/ 	.byte	0x00, 0xf0, 0x11, 0x00


	//----- nvinfo : EIATTR_KPARAM_INFO
	.align		4
.L_5605:
        /*0018*/ 	.byte	0x04, 0x17
        /*001a*/ 	.short	(.L_5607 - .L_5606)
.L_5606:
        /*001c*/ 	.word	0x00000000
        /*0020*/ 	.short	0x0004
        /*0022*/ 	.short	0x001c
        /*0024*/ 	.byte	0x00, 0xf0, 0x11, 0x00


	//----- nvinfo : EIATTR_KPARAM_INFO
	.align		4
.L_5607:
        /*0028*/ 	.byte	0x04, 0x17
        /*002a*/ 	.short	(.L_5609 - .L_5608)
.L_5608:
        /*002c*/ 	.word	0x00000000
        /*0030*/ 	.short	0x0003
        /*0032*/ 	.short	0x0018
        /*0034*/ 	.byte	0x00, 0xf0, 0x11, 0x00


	//----- nvinfo : EIATTR_KPARAM_INFO
	.align		4
.L_5609:
        /*0038*/ 	.byte	0x04, 0x17
        /*003a*/ 	.short	(.L_5611 - .L_5610)
.L_5610:
        /*003c*/ 	.word	0x00000000
        /*0040*/ 	.short	0x0002
        /*0042*/ 	.short	0x0010
        /*0044*/ 	.byte	0x00, 0xf5, 0x21, 0x00


	//----- nvinfo : EIATTR_KPARAM_INFO
	.align		4
.L_5611:
        /*0048*/ 	.byte	0x04, 0x17
        /*004a*/ 	.short	(.L_5613 - .L_5612)
.L_5612:
        /*004c*/ 	.word	0x00000000
        /*0050*/ 	.short	0x0001
        /*0052*/ 	.short	0x0008
        /*0054*/ 	.byte	0x00, 0xf5, 0x21, 0x00


	//----- nvinfo : EIATTR_KPARAM_INFO
	.align		4
.L_5613:
        /*0058*/ 	.byte	0x04, 0x17
        /*005a*/ 	.short	(.L_5615 - .L_5614)
.L_5614:
        /*005c*/ 	.word	0x00000000
        /*0060*/ 	.short	0x0000
        /*0062*/ 	.short	0x0000
        /*0064*/ 	.byte	0x00, 0xf5, 0x21, 0x00


	//----- nvinfo : EIATTR_SPARSE_MMA_MASK
	.align		4
.L_5615:
        /*0068*/ 	.byte	0x03, 0x50
        /*006a*/ 	.short	0x0000


	//----- nvinfo : EIATTR_MAXREG_COUNT
	.align		4
        /*006c*/ 	.byte	0x03, 0x1b
        /*006e*/ 	.short	0x00ff


	//----- nvinfo : EIATTR_MERCURY_ISA_VERSION
	.align		4
        /*0070*/ 	.byte	0x03, 0x5f
        /*0072*/ 	.short	0x0101


	//----- nvinfo : EIATTR_COOP_GROUP_MASK_REGIDS
	.align		4
        /*0074*/ 	.byte	0x04, 0x29
        /*0076*/ 	.short	(.L_5617 - .L_5616)


	//   ....[0]....
.L_5616:
        /*0078*/ 	.word	0xffffffff


	//   ....[1]....
        /*007c*/ 	.word	0xffffffff


	//   ....[2]....
        /*0080*/ 	.word	0xffffffff


	//   ....[3]....
        /*0084*/ 	.word	0xffffffff


	//   ....[4]....
        /*0088*/ 	.word	0xffffffff


	//   ....[5]....
        /*008c*/ 	.word	0xffffffff


	//   ....[6]....
        /*0090*/ 	.word	0xffffffff


	//   ....[7]....
        /*0094*/ 	.word	0xffffffff


	//   ....[8]....
        /*0098*/ 	.word	0xffffffff


	//   ....[9]....
        /*009c*/ 	.word	0xffffffff


	//   ....[10]....
        /*00a0*/ 	.word	0x05000012


	//   ....[11]....
        /*00a4*/ 	.word	0x05000012


	//   ....[12]....
        /*00a8*/ 	.word	0x05000012


	//   ....[13]....
        /*00ac*/ 	.word	0x05000012


	//   ....[14]....
        /*00b0*/ 	.word	0x05000012


	//   ....[15]....
        /*00b4*/ 	.word	0x05000012


	//   ....[16]....
        /*00b8*/ 	.word	0x05000012


	//   ....[17]....
        /*00bc*/ 	.word	0x05000012


	//   ....[18]....
        /*00c0*/ 	.word	0x05000012


	//   ....[19]....
        /*00c4*/ 	.word	0x05000012


	//----- nvinfo : EIATTR_COOP_GROUP_INSTR_OFFSETS
	.align		4
.L_5617:
        /*00c8*/ 	.byte	0x04, 0x28
        /*00ca*/ 	.short	(.L_5619 - .L_5618)


	//   ....[0]....
.L_5618:
        /*00cc*/ 	.word	0x00000940


	//   ....[1]....
        /*00d0*/ 	.word	0x00000950


	//   ....[2]....
        /*00d4*/ 	.word	0x00000970


	//   ....[3]....
        /*00d8*/ 	.word	0x00000980


	//   ....[4]....
        /*00dc*/ 	.word	0x000009a0


	//   ....[5]....
        /*00e0*/ 	.word	0x000009b0


	//   ....[6]....
        /*00e4*/ 	.word	0x000009d0


	//   ....[7]....
        /*00e8*/ 	.word	0x000009e0


	//   ....[8]....
        /*00ec*/ 	.word	0x00000a00


	//   ....[9]....
        /*00f0*/ 	.word	0x00000a10


	//   ....[10]....
        /*00f4*/ 	.word	0x00000b90


	//   ....[11]....
        /*00f8*/ 	.word	0x00000c20


	//   ....[12]....
        /*00fc*/ 	.word	0x00000c90


	//   ....[13]....
        /*0100*/ 	.word	0x00000ce0


	//   ....[14]....
        /*0104*/ 	.word	0x00000d50


	//   ....[15]....
        /*0108*/ 	.word	0x00000da0


	//   ....[16]....
        /*010c*/ 	.word	0x00000e10


	//   ....[17]....
        /*0110*/ 	.word	0x00000e60


	//   ....[18]....
        /*0114*/ 	.word	0x00000ed0


	//   ....[19]....
        /*0118*/ 	.word	0x00000f20


	//----- nvinfo : EIATTR_VRC_CTA_INIT_COUNT
	.align		4
.L_5619:
        /*011c*/ 	.byte	0x02, 0x4a
	.zero		1
	.zero		1


	//----- nvinfo : EIATTR_EXIT_INSTR_OFFSETS
	.align		4
        /*0120*/ 	.byte	0x04, 0x1c
        /*0122*/ 	.short	(.L_5621 - .L_5620)


	//   ....[0]....
.L_5620:
        /*0124*/ 	.word	0x00000050


	//   ....[1]....
        /*0128*/ 	.word	0x00000b20


	//----- nvinfo : EIATTR_CRS_STACK_SIZE
	.align		4
.L_5621:
        /*012c*/ 	.byte	0x04, 0x1e
        /*012e*/ 	.short	(.L_5623 - .L_5622)
.L_5622:
        /*0130*/ 	.word	0x00000000


	//----- nvinfo : EIATTR_CBANK_PARAM_SIZE
	.align		4
.L_5623:
        /*0134*/ 	.byte	0x03, 0x19
        /*0136*/ 	.short	0x0024


	//----- nvinfo : EIATTR_PARAM_CBANK
	.align		4
        /*0138*/ 	.byte	0x04, 0x0a
        /*013a*/ 	.short	(.L_5625 - .L_5624)
	.align		4
.L_5624:
        /*013c*/ 	.word	index@(.nv.constant0._Z16gpukernelCLMWNr3ILi32ELi32ELi8EEvPdS0_S0_iii)
        /*0140*/ 	.short	0x0380
        /*0142*/ 	.short	0x0024


	//----- nvinfo : EIATTR_SW_WAR
	.align		4
.L_5625:
        /*0144*/ 	.byte	0x04, 0x36
        /*0146*/ 	.short	(.L_5627 - .L_5626)
.L_5626:
        /*0148*/ 	.word	0x00000008
.L_5627:


//--------------------- .nv.info._Z16gpukernelCLMWNr3ILi32ELi32ELi4EEvPdS0_S0_iii --------------------------
	.section	.nv.info._Z16gpukernelCLMWNr3ILi32ELi32ELi4EEvPdS0_S0_iii,"",@"SHT_CUDA_INFO"
	.sectionflags	@""
	.align	4


	//----- nvinfo : EIATTR_CUDA_API_VERSION
	.align		4
        /*0000*/ 	.byte	0x04, 0x37
        /*0002*/ 	.short	(.L_5629 - .L_5628)
.L_5628:
        /*0004*/ 	.word	0x00000082


	//----- nvinfo : EIATTR_KPARAM_INFO
	.align		4
.L_5629:
        /*0008*/ 	.byte	0x04, 0x17
        /*000a*/ 	.short	(.L_5631 - .L_5630)
.L_5630:
        /*000c*/ 	.word	0x00000000
        /*0010*/ 	.short	0x0005
        /*0012*/ 	.short	0x0020
        /*0014*/ 	.byte	0x00, 0xf0, 0x11, 0x00


	//----- nvinfo : EIATTR_KPARAM_INFO
	.align		4
.L_5631:
        /*0018*/ 	.byte	0x04, 0x17
        /*001a*/ 	.short	(.L_5633 - .L_5632)
.L_5632:
        /*001c*/ 	.word	0x00000000
        /*0020*/ 	.short	0x0004
        /*0022*/ 	.short	0x001c
        /*0024*/ 	.byte	0x00, 0xf0, 0x11, 0x00


	//----- nvinfo : EIATTR_KPARAM_INFO
	.align		4
.L_5633:
        /*0028*/ 	.byte	0x04, 0x17
        /*002a*/ 	.short	(.L_5635 - .L_5634)
.L_5634:
        /*002c*/ 	.word	0x00000000
        /*0030*/ 	.short	0x0003
        /*0032*/ 	.short	0x0018
        /*0034*/ 	.byte	0x00, 0xf0, 0x11, 0x00


	//----- nvinfo : EIATTR_KPARAM_INFO
	.align		4
.L_5635:
        /*0038*/ 	.byte	0x04, 0x17
        /*003a*/ 	.short	(.L_5637 - .L_5636)
.L_5636:
        /*003c*/ 	.word	0x00000000
        /*0040*/ 	.short	0x0002
        /*0042*/ 	.short	0x0010
        /*0044*/ 	.byte	0x00, 0xf5, 0x21, 0x00


	//----- nvinfo : EIATTR_KPARAM_INFO
	.align		4
.L_5637:
        /*0048*/ 	.byte	0x04, 0x17
        /*004a*/ 	.short	(.L_5639 - .L_5638)
.L_5638:
        /*004c*/ 	.word	0x00000000
        /*0050*/ 	.short	0x0001
        /*0052*/ 	.short	0x0008
        /*0054*/ 	.byte	0x00, 0xf5, 0x21, 0x00


	//----- nvinfo : EIATTR_KPARAM_INFO
	.align		4
.L_5639:
        /*0058*/ 	.byte	0x04, 0x17
        /*005a*/ 	.short	(.L_5641 - .L_5640)
.L_5640:
        /*005c*/ 	.word	0x00000000
        /*0060*/ 	.short	0x0000
        /*0062*/ 	.short	0x0000
        /*0064*/ 	.byte	0x00, 0xf5, 0x21, 0x00


	//----- nvinfo : EIATTR_SPARSE_MMA_MASK
	.align		4
.L_5641:
        /*0068*/ 	.byte	0x03, 0x50
        /*006a*/ 	.short	0x0000


	//----- nvinfo : EIATTR_MAXREG_COUNT
	.align		4
        /*006c*/ 	.byte	0x03, 0x1b
        /*006e*/ 	.short	0x00ff


	//----- nvinfo : EIATTR_MERCURY_ISA_VERSION
	.align		4
        /*0070*/ 	.byte	0x03, 0x5f
        /*0072*/ 	.short	0x0101


	//----- nvinfo : EIATTR_COOP_GROUP_MASK_REGIDS
	.align		4
        /*0074*/ 	.byte	0x04, 0x29
        /*0076*/ 	.short	(.L_5643 - .L_5642)


	//   ....[0]....
.L_5642:
        /*0078*/ 	.word	0xffffffff


	//   ....[1]....
        /*007c*/ 	.word	0xffffffff


	//   ....[2]....
        /*0080*/ 	.word	0xffffffff


	//   ....[3]....
        /*0084*/ 	.word	0xffffffff


	//   ....[4]....
        /*0088*/ 	.word	0xffffffff


	//   ....[5]....
        /*008c*/ 	.word	0xffffffff


	//   ....[6]....
        /*0090*/ 	.word	0xffffffff


	//   ....[7]....
        /*0094*/ 	.word	0xffffffff


	//   ....[8]....
        /*0098*/ 	.word	0xffffffff


	//   ....[9]....
        /*009c*/ 	.word	0xffffffff


	//   ....[10]....
        /*00a0*/ 	.word	0x05000012


	//   ....[11]....
        /*00a4*/ 	.word	0x05000012


	//   ....[12]....
        /*00a8*/ 	.word	0x05000012


	//   ....[13]....
        /*00ac*/ 	.word	0x05000012


	//   ....[14]....
        /*00b0*/ 	.word	0x05000012


	//   ....[15]....
        /*00b4*/ 	.word	0x05000012


	//   ....[16]....
        /*00b8*/ 	.word	0x05000012


	//   ....[17]....
        /*00bc*/ 	.word	0x05000012


	//   ....[18]....
        /*00c0*/ 	.word	0x05000012


	//   ....[19]....
        /*00c4*/ 	.word	0x05000012


	//----- nvinfo : EIATTR_COOP_GROUP_INSTR_OFFSETS
	.align		4
.L_5643:
        /*00c8*/ 	.byte	0x04, 0x28
        /*00ca*/ 	.short	(.L_5645 - .L_5644)


	//   ....[0]....
.L_5644:
        /*00cc*/ 	.word	0x00000940


	//   ....[1]....
        /*00d0*/ 	.word	0x00000950


	//   ....[2]....
        /*00d4*/ 	.word	0x00000970


	//   ....[3]....
        /*00d8*/ 	.word	0x00000980


	//   ....[4]....
        /*00dc*/ 	.word	0x000009a0


	//   ....[5]....
        /*00e0*/ 	.word	0x000009b0


	//   ....[6]....
        /*00e4*/ 	.word	0x000009d0


	//   ....[7]....
        /*00e8*/ 	.word	0x000009e0


	//   ....[8]....
        /*00ec*/ 	.word	0x00000a00


	//   ....[9]....
        /*00f0*/ 	.word	0x00000a10


	//   ....[10]....
        /*00f4*/ 	.word	0x00000b90


	//   ....[11]....
        /*00f8*/ 	.word	0x00000c20


	//   ....[12]....
        /*00fc*/ 	.word	0x00000c90


	//   ....[13]....
        /*0100*/ 	.word	0x00000ce0


	//   ....[14]....
        /*0104*/ 	.word	0x00000d50


	//   ....[15]....
        /*0108*/ 	.word	0x00000da0


	//   ....[16]....
        /*010c*/ 	.word	0x00000e10


	//   ....[17]....
        /*0110*/ 	.word	0x00000e60


	//   ....[18]....
        /*0114*/ 	.word	0x00000ed0


	//   ....[19]....
        /*0118*/ 	.word	0x00000f20


	//----- nvinfo : EIATTR_VRC_CTA_INIT_COUNT
	.align		4
.L_5645:
        /*011c*/ 	.byte	0x02, 0x4a
	.zero		1
	.zero		1


	//----- nvinfo : EIATTR_EXIT_INSTR_OFFSETS
	.align		4
        /*0120*/ 	.byte	0x04, 0x1c
        /*0122*/ 	.short	(.L_5647 - .L_5646)


	//   ....[0]....
.L_5646:
        /*0124*/ 	.word	0x00000050


	//   ....[1]....
        /*0128*/ 	.word	0x00000b20


	//----- nvinfo : EIATTR_CRS_STACK_SIZE
	.align		4
.L_5647:
        /*012c*/ 	.byte	0x04, 0x1e
        /*012e*/ 	.short	(.L_5649 - .L_5648)
.L_5648:
        /*0130*/ 	.word	0x00000000


	//----- nvinfo : EIATTR_CBANK_PARAM_SIZE
	.align		4
.L_5649:
        /*0134*/ 	.byte	0x03, 0x19
        /*0136*/ 	.short	0x0024


	//----- nvinfo : EIATTR_PARAM_CBANK
	.align		4
        /*0138*/ 	.byte	0x04, 0x0a
        /*013a*/ 	.short	(.L_5651 - .L_5650)
	.align		4
.L_5650:
        /*013c*/ 	.word	index@(.nv.constant0._Z16gpukernelCLMWNr3ILi32ELi32ELi4EEvPdS0_S0_iii)
        /*0140*/ 	.short	0x0380
        /*0142*/ 	.short	0x0024


	//----- nvinfo : EIATTR_SW_WAR
	.align		4
.L_5651:
        /*0144*/ 	.byte	0x04, 0x36
        /*0146*/ 	.short	(.L_5653 - .L_5652)
.L_5652:
        /*0148*/ 	.word	0x00000008
.L_5653:


//--------------------- .nv.info._Z16gpukernelCLMWNr3ILi32ELi32ELi2EEvPdS0_S0_iii --------------------------
	.section	.nv.info._Z16gpukernelCLMWNr3ILi32ELi32ELi2EEvPdS0_S0_iii,"",@"SHT_CUDA_INFO"
	.sectionflags	@""
	.align	4


	//----- nvinfo : EIATTR_CUDA_API_VERSION
	.align		4
        /*0000*/ 	.byte	0x04, 0x37
        /*0002*/ 	.short	(.L_5655 - .L_5654)
.L_5654:
        /*0004*/ 	.word	0x00000082


	//----- nvinfo : EIATTR_KPARAM_INFO
	.align		4
.L_5655:
        /*0008*/ 	.byte	0x04, 0x17
        /*000a*/ 	.short	(.L_5657 - .L_5656)
.L_5656:
        /*000c*/ 	.word	0x00000000
        /*0010*/ 	.short	0x0005
        /*0012*/ 	.short	0x0020
        /*0014*/ 	.byte	0x00, 0xf0, 0x11, 0x00


	//----- nvinfo : EIATTR_KPARAM_INFO
	.align		4
.L_5657:
        /*0018*/ 	.byte	0x04, 0x17
        /*001a*/ 	.short	(.L_5659 - .L_5658)
.L_5658:
        /*001c*/ 	.word	0x00000000
        /*0020*/ 	.short	0x0004
        /*0022*/ 	.short	0x001c
        /*0024*/ 	.byte	0x00, 0xf0, 0x11, 0x00


	//----- nvinfo : EIATTR_KPARAM_INFO
	.align		4
.L_5659:
        /*0028*/ 	.byte	0x04, 0x17
        /*002a*/ 	.short	(.L_5661 - .L_5660)
.L_5660:
        /*002c*/ 	.word	0x00000000
        /*0030*/ 	.short	0x0003
        /*0032*/ 	.short	0x0018
        /*0034*/ 	.byte	0x00, 0xf0, 0x11, 0x00


	//----- nvinfo : EIATTR_KPARAM_INFO
	.align		4
.L_5661:
        /*0038*/ 	.byte	0x04, 0x17
        /*003a*/ 	.short	(.L_5663 - .L_5662)
.L_5662:
        /*003c*/ 	.word	0x00000000
        /*0040*/ 	.short	0x0002
        /*0042*/ 	.short	0x0010
        /*0044*/ 	.byte	0x00, 0xf5, 0x21, 0x00


	//----- nvinfo : EIATTR_KPARAM_INFO
	.align		4
.L_5663:
        /*0048*/ 	.byte	0x04, 0x17
        /*004a*/ 	.short	(.L_5665 - .L_5664)
.L_5664:
        /*004c*/ 	.word	0x00000000
        /*0050*/ 	.short	0x0001
        /*0052*/ 	.short	0x0008
        /*0054*/ 	.byte	0x00, 0xf5, 0x21, 0x00


	//----- nvinfo : EIATTR_KPARAM_INFO
	.align		4
.L_5665:
        /*0058*/ 	.byte	0x04, 0x17
        /*005a*/ 	.short	(.L_5667 - .L_5666)
.L_5666:
        /*005c*/ 	.word	0x00000000
        /*0060*/ 	.short	0x0000
        /*0062*/ 	.short	0x0000
        /*0064*/ 	.byte	0x00, 0xf5, 0x21, 0x00


	//----- nvinfo : EIATTR_SPARSE_MMA_MASK
	.align		4
.L_5667:
        /*0068*/ 	.byte	0x03, 0x50
        /*006a*/ 	.short	0x0000


	//----- nvinfo : EIATTR_MAXREG_COUNT
	.align		4
        /*006c*/ 	.byte	0x03, 0x1b
        /*006e*/ 	.short	0x00ff


	//----- nvinfo : EIATTR_MERCURY_ISA_VERSION
	.align		4
        /*0070*/ 	.byte	0x03, 0x5f
        /*0072*/ 	.short	0x0101


	//----- nvinfo : EIATTR_COOP_GROUP_MASK_REGIDS
	.align		4
        /*0074*/ 	.byte	0x04, 0x29
        /*0076*/ 	.short	(.L_5669 - .L_5668)


	//   ....[0]....
.L_5668:
        /*0078*/ 	.word	0xffffffff


	//   ....[1]....
        /*007c*/ 	.word	0xffffffff


	//   ....[2]....
        /*0080*/ 	.word	0xffffffff


	//   ....[3]....
        /*0084*/ 	.word	0xffffffff


	//   ....[4]....
        /*0088*/ 	.word	0xffffffff


	//   ....[5]....
        /*008c*/ 	.word	0xffffffff


	//   ....[6]....
        /*0090*/ 	.word	0xffffffff


	//   ....[7]....
        /*0094*/ 	.word	0xffffffff


	//   ....[8]....
        /*0098*/ 	.word	0xffffffff


	//   ....[9]....
        /*009c*/ 	.word	0xffffffff


	//   ....[10]....
        /*00a0*/ 	.word	0x05000012


	//   ....[11]....
        /*00a4*/ 	.word	0x05000012


	//   ....[12]....
        /*00a8*/ 	.word	0x05000012


	//   ....[13]....
        /*00ac*/ 	.word	0x05000012


	//   ....[14]....
        /*00b0*/ 	.word	0x05000012


	//   ....[15]....
        /*00b4*/ 	.word	0x05000012


	//   ....[16]....
        /*00b8*/ 	.word	0x05000012


	//   ....[17]....
        /*00bc*/ 	.word	0x05000012


	//   ....[18]....
        /*00c0*/ 	.word	0x05000012


	//   ....[19]....
        /*00c4*/ 	.word	0x05000012


	//----- nvinfo : EIATTR_COOP_GROUP_INSTR_OFFSETS
	.align		4
.L_5669:
        /*00c8*/ 	.byte	0x04, 0x28
        /*00ca*/ 	.short	(.L_5671 - .L_5670)


	//   ....[0]....
.L_5670:
        /*00cc*/ 	.word	0x00000940


	//   ....[1]....
        /*00d0*/ 	.word	0x00000950


	//   ....[2]....
        /*00d4*/ 	.word	0x00000970


	//   ....[3]....
        /*00d8*/ 	.word	0x00000980


	//   ....[4]....
        /*00dc*/ 	.word	0x000009a0


	//   ....[5]....
        /*00e0*/ 	.word	0x000009b0


	//   ....[6]....
        /*00e4*/ 	.word	0x000009d0


	//   ....[7]....
        /*00e8*/ 	.word	0x000009e0


	//   ....[8]....
        /*00ec*/ 	.word	0x00000a00


	//   ....[9]....
        /*00f0*/ 	.word	0x00000a10


	//   ....[10]....
        /*00f4*/ 	.word	0x00000b90


	//   ....[11]....
        /*00f8*/ 	.word	0x00000c20


	//   ....[12]....
        /*00fc*/ 	.word	0x00000c90


	//   ....[13]....
        /*0100*/ 	.word	0x00000ce0


	//   ....[14]....
        /*0104*/ 	.word	0x00000d50


	//   ....[15]....
        /*0108*/ 	.word	0x00000da0


	//   ....[16]....
        /*010c*/ 	.word	0x00000e10


	//   ....[17]....
        /*0110*/ 	.word	0x00000e60


	//   ....[18]....
        /*0114*/ 	.word	0x00000ed0


	//   ....[19]....
        /*0118*/ 	.word	0x00000f20


	//----- nvinfo : EIATTR_VRC_CTA_INIT_COUNT
	.align		4
.L_5671:
        /*011c*/ 	.byte	0x02, 0x4a
	.zero		1
	.zero		1


	//----- nvinfo : EIATTR_EXIT_INSTR_OFFSETS
	.align		4
        /*0120*/ 	.byte	0x04, 0x1c
        /*0122*/ 	.short	(.L_5673 - .L_5672)


	//   ....[0]....
.L_5672:
        /*0124*/ 	.word	0x00000050


	//   ....[1]....
        /*0128*/ 	.word	0x00000b20


	//----- nvinfo : EIATTR_CRS_STACK_SIZE
	.align		4
.L_5673:
        /*012c*/ 	.byte	0x04, 0x1e
        /*012e*/ 	.short	(.L_5675 - .L_5674)
.L_5674:
        /*0130*/ 	.word	0x00000000


	//----- nvinfo : EIATTR_CBANK_PARAM_SIZE
	.align		4
.L_5675:
        /*0134*/ 	.byte	0x03, 0x19
        /*0136*/ 	.short	0x0024


	//----- nvinfo : EIATTR_PARAM_CBANK
	.align		4
        /*0138*/ 	.byte	0x04, 0x0a
        /*013a*/ 	.short	(.L_5677 - .L_5676)
	.align		4
.L_5676:
        /*013c*/ 	.word	index@(.nv.constant0._Z16gpukernelCLMWNr3ILi32ELi32ELi2EEvPdS0_S0_iii)
        /*0140*/ 	.short	0x0380
        /*0142*/ 	.short	0x0024


	//----- nvinfo : EIATTR_SW_WAR
	.align		4
.L_5677:
        /*0144*/ 	.byte	0x04, 0x36
        /*0146*/ 	.short	(.L_5679 - .L_5678)
.L_5678:
        /*0148*/ 	.word	0x00000008
.L_5679:


//--------------------- .nv.info._Z16gpukernelCLMWNr3ILi32ELi32ELi1EEvPdS0_S0_iii --------------------------
	.section	.nv.info._Z16gpukernelCLMWNr3ILi32ELi32ELi1EEvPdS0_S0_iii,"",@"SHT_CUDA_INFO"
	.sectionflags	@""
	.align	4


	//----- nvinfo : EIATTR_CUDA_API_VERSION
	.align		4
        /*0000*/ 	.byte	0x04, 0x37
        /*0002*/ 	.short	(.L_5681 - .L_5680)
.L_5680:
        /*0004*/ 	.word	0x00000082


	//----- nvinfo : EIATTR_KPARAM_INFO
	.align		4
.L_5681:
        /*0008*/ 	.byte	0x04, 0x17
        /*000a*/ 	.short	(.L_5683 - .L_5682)
.L_5682:
        /*000c*/ 	.word	0x00000000
        /*0010*/ 	.short	0x0005
        /*0012*/ 	.short	0x0020
        /*0014*/ 	.byte	0x00, 0xf0, 0x11, 0x00


	//----- nvinfo : EIATTR_KPARAM_INFO
	.align		4
.L_5683:
        /*0018*/ 	.byte	0x04, 0x17
        /*001a*/ 	.short	(.L_5685 - .L_5684)
.L_5684:
        /*001c*/ 	.word	0x00000000
        /*0020*/ 	.short	0x0004
        /*0022*/ 	.short	0x001c
        /*0024*/ 	.byte	0x00, 0xf0, 0x11, 0x00


	//----- nvinfo : EIATTR_KPARAM_INFO
	.align		4
.L_5685:
        /*0028*/ 	.byte	0x04, 0x17
        /*002a*/ 	.short	(.L_5687 - .L_5686)
.L_5686:
        /*002c*/ 	.word	0x00000000
        /*0030*/ 	.short	0x0003
        /*0032*/ 	.short	0x0018
        /*0034*/ 	.byte	0x00, 0xf0, 0x11, 0x00


	//----- nvinfo : EIATTR_KPARAM_INFO
	.align		4
.L_5687:
        /*0038*/ 	.byte	0x04, 0x17
        /*003a*/ 	.short	(.L_5689 - .L_5688)
.L_5688:
        /*003c*/ 	.word	0x00000000
        /*0040*/ 	.short	0x0002
        /*0042*/ 	.short	0x0010
        /*0044*/ 	.byte	0x00, 0xf5, 0x21, 0x00


	//----- nvinfo : EIATTR_KPARAM_INFO
	.align		4
.L_5689:
        /*0048*/ 	.byte	0x04, 0x17
        /*004a*/ 	.short	(.L_5691 - .L_5690)
.L_5690:
        /*004c*/ 	.word	0x00000000
        /*0050*/ 	.short	0x0001
        /*0052*/ 	.short	0x0008
        /*0054*/ 	.byte	0x00, 0xf5, 0x21, 0x00


	//----- nvinfo : EIATTR_KPARAM_INFO
	.align		4
.L_5691:
        /*0058*/ 	.byte	0x04, 0x17
        /*005a*/ 	.short	(.L_5693 - .L_5692)
.L_5692:
        /*005c*/ 	.word	0x00000000
        /*0060*/ 	.short	0x0000
        /*0062*/ 	.short	0x0000
        /*0064*/ 	.byte	0x00, 0xf5, 0x21, 0x00


	//----- nvinfo : EIATTR_SPARSE_MMA_MASK
	.align		4
.L_5693:
        /*0068*/ 	.byte	0x03, 0x50
        /*006a*/ 	.short	0x0000


	//----- nvinfo : EIATTR_MAXREG_COUNT
	.align		4
        /*006c*/ 	.byte	0x03, 0x1b
        /*006e*/ 	.short	0x00ff


	//----- nvinfo : EIATTR_MERCURY_ISA_VERSION
	.align		4
        /*0070*/ 	.byte	0x03, 0x5f
        /*0072*/ 	.short	0x0101


	//----- nvinfo : EIATTR_COOP_GROUP_MASK_REGIDS
	.align		4
        /*0074*/ 	.byte	0x04, 0x29
        /*0076*/ 	.short	(.L_5695 - .L_5694)


	//   ....[0]....
.L_5694:
        /*0078*/ 	.word	0xffffffff


	//   ....[1]....
        /*007c*/ 	.word	0xffffffff


	//   ....[2]....
        /*0080*/ 	.word	0xffffffff


	//   ....[3]....
        /*0084*/ 	.word	0xffffffff


	//   ....[4]....
        /*0088*/ 	.word	0xffffffff


	//   ....[5]....
        /*008c*/ 	.word	0xffffffff


	//   ....[6]....
        /*0090*/ 	.word	0xffffffff


	//   ....[7]....
        /*0094*/ 	.word	0xffffffff


	//   ....[8]....
        /*0098*/ 	.word	0xffffffff


	//   ....[9]....
        /*009c*/ 	.word	0xffffffff


	//   ....[10]....
        /*00a0*/ 	.word	0x05000009


	//   ....[11]....
        /*00a4*/ 	.word	0x05000009


	//   ....[12]....
        /*00a8*/ 	.word	0x05000009


	//   ....[13]....
        /*00ac*/ 	.word	0x05000009


	//   ....[14]....
        /*00b0*/ 	.word	0x05000009


	//   ....[15]....
        /*00b4*/ 	.word	0x05000009


	//   ....[16]....
        /*00b8*/ 	.word	0x05000009


	//   ....[17]....
        /*00bc*/ 	.word	0x05000009


	//   ....[18]....
        /*00c0*/ 	.word	0x05000009


	//   ....[19]....
        /*00c4*/ 	.word	0x05000009


	//----- nvinfo : EIATTR_COOP_GROUP_INSTR_OFFSETS
	.align		4
.L_5695:
        /*00c8*/ 	.byte	0x04, 0x28
        /*00ca*/ 	.short	(.L_5697 - .L_5696)


	//   ....[0]....
.L_5696:
        /*00cc*/ 	.word	0x00000910


	//   ....[1]....
        /*00d0*/ 	.word	0x00000920


	//   ....[2]....
        /*00d4*/ 	.word	0x00000940


	//   ....[3]....
        /*00d8*/ 	.word	0x00000950


	//   ....[4]....
        /*00dc*/ 	.word	0x00000970


	//   ....[5]....
        /*00e0*/ 	.word	0x00000980


	//   ....[6]....
        /*00e4*/ 	.word	0x000009a0


	//   ....[7]....
        /*00e8*/ 	.word	0x000009b0


	//   ....[8]....
        /*00ec*/ 	.word	0x000009d0


	//   ....[9]....
        /*00f0*/ 	.word	0x000009e0


	//   ....[10]....
        /*00f4*/ 	.word	0x00000b50


	//   ....[11]....
        /*00f8*/ 	.word	0x00000be0


	//   ....[12]....
        /*00fc*/ 	.word	0x00000c50


	//   ....[13]....
        /*0100*/ 	.word	0x00000ca0


	//   ....[14]....
        /*0104*/ 	.word	0x00000d10


	//   ....[15]....
        /*0108*/ 	.word	0x00000d60


	//   ....[16]....
        /*010c*/ 	.word	0x00000dd0


	//   ....[17]....
        /*0110*/ 	.word	0x00000e20


	//   ....[18]....
        /*0114*/ 	.word	0x00000e90


	//   ....[19]....
        /*0118*/ 	.word	0x00000ee0


	//----- nvinfo : EIATTR_VRC_CTA_INIT_COUNT
	.align		4
.L_5697:
        /*011c*/ 	.byte	0x02, 0x4a
	.zero		1
	.zero		1


	//----- nvinfo : EIATTR_EXIT_INSTR_OFFSETS
	.align		4
        /*0120*/ 	.byte	0x04, 0x1c
        /*0122*/ 	.short	(.L_5699 - .L_5698)


	//   ....[0]....
.L_5698:
        /*0124*/ 	.word	0x00000050


	//   ....[1]....
        /*0128*/ 	.word	0x00000ae0


	//----- nvinfo : EIATTR_CRS_STACK_SIZE
	.align		4
.L_5699:
        /*012c*/ 	.byte	0x04, 0x1e
        /*012e*/ 	.short	(.L_5701 - .L_5700)
.L_5700:
        /*0130*/ 	.word	0x00000000


	//----- nvinfo : EIATTR_CBANK_PARAM_SIZE
	.align		4
.L_5701:
        /*0134*/ 	.byte	0x03, 0x19
        /*0136*/ 	.short	0x0024


	//----- nvinfo : EIATTR_PARAM_CBANK
	.align		4
        /*0138*/ 	.byte	0x04, 0x0a
        /*013a*/ 	.short	(.L_5703 - .L_5702)
	.align		4
.L_5702:
        /*013c*/ 	.word	index@(.nv.constant0._Z16gpukernelCLMWNr3ILi32ELi32ELi1EEvPdS0_S0_iii)
        /*0140*/ 	.short	0x0380
        /*0142*/ 	.short	0x0024


	//----- nvinfo : EIATTR_SW_WAR
	.align		4
.L_5703:
        /*0144*/ 	.byte	0x04, 0x36
        /*0146*/ 	.short	(.L_5705 - .L_5704)
.L_5704:
        /*0148*/ 	.word	0x00000008
.L_5705:


//--------------------- .nv.info._Z16gpukernelCLMWNr3ILi32ELi16ELi16EEvPdS0_S0_iii --------------------------
	.section	.nv.info._Z16gpukernelCLMWNr3ILi32ELi16ELi16EEvPdS0_S0_iii,"",@"SHT_CUDA_INFO"
	.sectionflags	@""
	.align	4


	//----- nvinfo : EIATTR_CUDA_API_VERSION
	.align		4
        /*0000*/ 	.byte	0x04, 0x37
        /*0002*/ 	.short	(.L_5707 - .L_5706)
.L_5706:
        /*0004*/ 	.word	0x00000082


	//----- nvinfo : EIATTR_KPARAM_INFO
	.align		4
.L_5707:
        /*0008*/ 	.byte	0x04, 0x17
        /*000a*/ 	.short	(.L_5709 - .L_5708)
.L_5708:
        /*000c*/ 	.word	0x00000000
        /*0010*/ 	.short	0x0005
        /*0012*/ 	.short	0x0020
        /*0014*/ 	.byte	0x00, 0xf0, 0x11, 0x00


	//----- nvinfo : EIATTR_KPARAM_INFO
	.align		4
.L_5709:
        /*0018*/ 	.byte	0x04, 0x17
        /*001a*/ 	.short	(.L_5711 - .L_5710)
.L_5710:
        /*001c*/ 	.word	0x00000000
        /*0020*/ 	.short	0x0004
        /*0022*/ 	.short	0x001c
        /*0024*/ 	.byte	0x00, 0xf0, 0x11, 0x00


	//----- nvinfo : EIATTR_KPARAM_INFO
	.align		4
.L_5711:
        /*0028*/ 	.byte	0x04, 0x17
        /*002a*/ 	.short	(.L_5713 - .L_5712)
.L_5712:
        /*002c*/ 	.word	0x00000000
        /*0030*/ 	.short	0x0003
        /*0032*/ 	.short	0x0018
        /*0034*/ 	.byte	0x00, 0xf0, 0x11, 0x00


	//----- nvinfo : EIATTR_KPARAM_INFO
	.align		4
.L_5713:
        /*0038*/ 	.byte	0x04, 0x17
        /*003a*/ 	.short	(.L_5715 - .L_5714)
.L_5714:
        /*003c*/ 	.word	0x00000000
        /*0040*/ 	.short	0x0002
        /*0042*/ 	.short	0x0010
        /*0044*/ 	.byte	0x00, 0xf5, 0x21, 0x00


	//----- nvinfo : EIATTR_KPARAM_INFO
	.align		4
.L_5715:
        /*0048*/ 	.byte	0x04, 0x17
        /*004a*/ 	.short	(.L_5717 - .L_5716)
.L_5716:
        /*004c*/ 	.word	0x00000000
        /*0050*/ 	.short	0x0001
        /*0052*/ 	.short	0x0008
        /*0054*/ 	.byte	0x00, 0xf5, 0x21, 0x00


	//----- nvinfo : EIATTR_KPARAM_INFO
	.align		4
.L_5717:
        /*0058*/ 	.byte	0x04, 0x17
        /*005a*/ 	.short	(.L_5719 - .L_5718)
.L_5718:
        /*005c*/ 	.word	0x00000000
        /*0060*/ 	.short	0x0000
        /*0062*/ 	.short	0x0000
        /*0064*/ 	.byte	0x00, 0xf5, 0x21, 0x00


	//----- nvinfo : EIATTR_SPARSE_MMA_MASK
	.align		4
.L_5719:
        /*0068*/ 	.byte	0x03, 0x50
        /*006a*/ 	.short	0x0000


	//----- nvinfo : EIATTR_MAXREG_COUNT
	.align		4
        /*006c*/ 	.byte	0x03, 0x1b
        /*006e*/ 	.short	0x00ff


	//----- nvinfo : EIATTR_MERCURY_ISA_VERSION
	.align		4
        /*0070*/ 	.byte	0x03, 0x5f
        /*0072*/ 	.short	0x0101


	//----- nvinfo : EIATTR_COOP_GROUP_MASK_REGIDS
	.align		4
        /*0074*/ 	.byte	0x04, 0x29
        /*0076*/ 	.short	(.L_5721 - .L_5720)


	//   ....[0]....
.L_5720:
        /*0078*/ 	.word	0xffffffff


	//   ....[1]....
        /*007c*/ 	.word	0xffffffff


	//   ....[2]....
        /*0080*/ 	.word	0xffffffff


	//   ....[3]....
        /*0084*/ 	.word	0xffffffff


	//   ....[4]....
        /*0088*/ 	.word	0xffffffff


	//   ....[5]....
        /*008c*/ 	.word	0xffffffff


	//   ....[6]....
        /*0090*/ 	.word	0xffffffff


	//   ....[7]....
        /*0094*/ 	.word	0xffffffff


	//   ....[8]....
        /*0098*/ 	.word	0xffffffff


	//   ....[9]....
        /*009c*/ 	.word	0xffffffff


	//   ....[10]....
        /*00a0*/ 	.word	0x05000012


	//   ....[11]....
        /*00a4*/ 	.word	0x05000012


	//   ....[12]....
        /*00a8*/ 	.word	0x05000012


	//   ....[13]....
        /*00ac*/ 	.word	0x05000012


	//   ....[14]....
        /*00b0*/ 	.word	0x05000012


	//   ....[15]....
        /*00b4*/ 	.word	0x05000012


	//   ....[16]....
        /*00b8*/ 	.word	0x05000012


	//   ....[17]....
        /*00bc*/ 	.word	0x05000012


	//   ....[18]....
        /*00c0*/ 	.word	0x05000012


	//   ....[19]....
        /*00c4*/ 	.word	0x05000012


	//----- nvinfo : EIATTR_COOP_GROUP_INSTR_OFFSETS
	.align		4
.L_5721:
        /*00c8*/ 	.byte	0x04, 0x28
        /*00ca*/ 	.short	(.L_5723 - .L_5722)


	//   ....[0]....
.L_5722:
        /*00cc*/ 	.word	0x00000940


	//   ....[1]....
        /*00d0*/ 	.word	0x00000950


	//   ....[2]....
        /*00d4*/ 	.word	0x00000970


	//   ....[3]....
        /*00d8*/ 	.word	0x00000980


	//   ....[4]....
        /*00dc*/ 	.word	0x000009a0


	//   ....[5]....
        /*00e0*/ 	.word	0x000009b0


	//   ....[6]....
        /*00e4*/ 	.word	0x000009d0


	//   ....[7]....
        /*00e8*/ 	.word	0x000009e0


	//   ....[8]....
        /*00ec*/ 	.word	0x00000a00


	//   ....[9]....
        /*00f0*/ 	.word	0x00000a10


	//   ....[10]....
        /*00f4*/ 	.word	0x00000b90


	//   ....[11]....
        /*00f8*/ 	.word	0x00000c20


	//   ....[12]....
        /*00fc*/ 	.word	0x00000c90


	//   ....[13]....
        /*0100*/ 	.word	0x00000ce0


	//   ....[14]....
        /*0104*/ 	.word	0x00000d50


	//   ....[15]....
        /*0108*/ 	.word	0x00000da0


	//   ....[16]....
        /*010c*/ 	.word	0x00000e10


	//   ....[17]....
        /*0110*/ 	.word	0x00000e60


	//   ....[18]....
        /*0114*/ 	.word	0x00000ed0


	//   ....[19]....
        /*0118*/ 	.word	0x00000f20


	//----- nvinfo : EIATTR_VRC_CTA_INIT_COUNT
	.align		4
.L_5723:
        /*011c*/ 	.byte	0x02, 0x4a
	.zero		1
	.zero		1


	//----- nvinfo : EIATTR_EXIT_INSTR_OFFSETS
	.align		4
        /*0120*/ 	.byte	0x04, 0x1c
        /*0122*/ 	.short	(.L_5725 - .L_5724)


	//   ....[0]....
.L_5724:
        /*0124*/ 	.word	0x00000050


	//   ....[1]....
        /*0128*/ 	.word	0x00000b20


	//----- nvinfo : EIATTR_CRS_STACK_SIZE
	.align		4
.L_5725:
        /*012c*/ 	.byte	0x04, 0x1e
        /*012e*/ 	.short	(.L_5727 - .L_5726)
.L_5726:
        /*0130*/ 	.word	0x00000000


	//----- nvinfo : EIATTR_CBANK_PARAM_SIZE
	.align		4
.L_5727:
        /*0134*/ 	.byte	0x03, 0x19
        /*0136*/ 	.short	0x0024


	//----- nvinfo : EIATTR_PARAM_CBANK
	.align		4
        /*0138*/ 	.byte	0x04, 0x0a
        /*013a*/ 	.short	(.L_5729 - .L_5728)
	.align		4
.L_5728:
        /*013c*/ 	.word	index@(.nv.constant0._Z16gpukernelCLMWNr3ILi32ELi16ELi16EEvPdS0_S0_iii)
        /*0140*/ 	.short	0x0380
        /*0142*/ 	.short	0x0024


	//----- nvinfo : EIATTR_SW_WAR
	.align		4
.L_5729:
        /*0144*/ 	.byte	0x04, 0x36
        /*0146*/ 	.short	(.L_5731 - .L_5730)
.L_5730:
        /*0148*/ 	.word	0x00000008
.L_5731:


//--------------------- .nv.info._Z16gpukernelCLMWNr3ILi32ELi16ELi8EEvPdS0_S0_iii --------------------------
	.section	.nv.info._Z16gpukernelCLMWNr3ILi32ELi16ELi8EEvPdS0_S0_iii,"",@"SHT_CUDA_INFO"
	.sectionflags	@""
	.align	4


	//----- nvinfo : EIATTR_CUDA_API_VERSION
	.align		4
        /*0000*/ 	.byte	0x04, 0x37
        /*0002*/ 	.short	(.L_5733 - .L_5732)
.L_5732:
        /*0004*/ 	.word	0x00000082


	//----- nvinfo : EIATTR_KPARAM_INFO
	.align		4
.L_5733:
        /*0008*/ 	.byte	0x04, 0x17
        /*000a*/ 	.short	(.L_5735 - .L_5734)
.L_5734:
        /*000c*/ 	.word	0x00000000
        /*0010*/ 	.short	0x0005
        /*0012*/ 	.short	0x0020
        /*0014*/ 	.byte	0x00, 0xf0, 0x11, 0x00


	//----- nvinfo : EIATTR_KPARAM_INFO
	.align		4
.L_5735:
        /*0018*/ 	.byte	0x04, 0x17
        /*001a*/ 	.short	(.L_5737 - .L_5736)
.L_5736:
        /*001c*/ 	.word	0x00000000
        /*0020*/ 	.short	0x0004
        /*0022*/ 	.short	0x001c
        /*0024*/ 	.byte	0x00, 0xf0, 0x11, 0x00


	//----- nvinfo : EIATTR_KPARAM_INFO
	.align		4
.L_5737:
        /*0028*/ 	.byte	0x04, 0x17
        /*002a*/ 	.short	(.L_5739 - .L_5738)
.L_5738:
        /*002c*/ 	.word	0x00000000
        /*0030*/ 	.short	0x0003
        /*0032*/ 	.short	0x0018
        /*0034*/ 	.byte	0x00, 0xf0, 0x11, 0x00


	//----- nvinfo : EIATTR_KPARAM_INFO
	.align		4
.L_5739:
        /*0038*/ 	.byte	0x04, 0x17
        /*003a*/ 	.short	(.L_5741 - .L_5740)
.L_5740:
        /*003c*/ 	.word	0x00000000
        /*0040*/ 	.short	0x0002
        /*0042*/ 	.short	0x0010
        /*0044*/ 	.byte	0x00, 0xf5, 0x21, 0x00


	//----- nvinfo : EIATTR_KPARAM_INFO
	.align		4
.L_5741:
        /*0048*/ 	.byte	0x04, 0x17
        /*004a*/ 	.short	(.L_5743 - .L_5742)
.L_5742:
        /*004c*/ 	.word	0x00000000
        /*0050*/ 	.short	0x0001
        /*0052*/ 	.short	0x0008
        /*0054*/ 	.byte	0x00, 0xf5, 0x21, 0x00


	//----- nvinfo : EIATTR_KPARAM_INFO
	.align		4
.L_5743:
        /*0058*/ 	.byte	0x04, 0x17
        /*005a*/ 	.short	(.L_5745 - .L_5744)
.L_5744:
        /*005c*/ 	.word	0x00000000
        /*0060*/ 	.short	0x0000
        /*0062*/ 	.short	0x0000
        /*0064*/ 	.byte	0x00, 0xf5, 0x21, 0x00


	//----- nvinfo : EIATTR_SPARSE_MMA_MASK
	.align		4
.L_5745:
        /*0068*/ 	.byte	0x03, 0x50
        /*006a*/ 	.short	0x0000


	//----- nvinfo : EIATTR_MAXREG_COUNT
	.align		4
        /*006c*/ 	.byte	0x03, 0x1b
        /*006e*/ 	.short	0x00ff


	//----- nvinfo : EIATTR_MERCURY_ISA_VERSION
	.align		4
        /*0070*/ 	.byte	0x03, 0x5f
        /*0072*/ 	.short	0x0101


	//----- nvinfo : EIATTR_COOP_GROUP_MASK_REGIDS
	.align		4
        /*0074*/ 	.byte	0x04, 0x29
        /*0076*/ 	.short	(.L_5747 - .L_5746)


	//   ....[0]....
.L_5746:
        /*0078*/ 	.word	0xffffffff


	//   ....[1]....
        /*007c*/ 	.word	0xffffffff


	//   ....[2]....
        /*0080*/ 	.word	0xffffffff


	//   ....[3]....
        /*0084*/ 	.word	0xffffffff


	//   ....[4]....
        /*0088*/ 	.word	0xffffffff


	//   ....[5]....
        /*008c*/ 	.word	0xffffffff


	//   ....[6]....
        /*0090*/ 	.word	0xffffffff


	//   ....[7]....
        /*0094*/ 	.word	0xffffffff


	//   ....[8]....
        /*0098*/ 	.word	0xffffffff


	//   ....[9]....
        /*009c*/ 	.word	0xffffffff


	//   ....[10]....
        /*00a0*/ 	.word	0x05000012


	//   ....[11]....
        /*00a4*/ 	.word	0x05000012


	//   ....[12]....
        /*00a8*/ 	.word	0x05000012


	//   ....[13]....
        /*00ac*/ 	.word	0x05000012


	//   ....[14]....
        /*00b0*/ 	.word	0x05000012


	//   ....[15]....
        /*00b4*/ 	.word	0x05000012


	//   ....[16]....
        /*00b8*/ 	.word	0x05000012


	//   ....[17]....
        /*00bc*/ 	.word	0x05000012


	//   ....[18]....
        /*00c0*/ 	.word	0x05000012


	//   ....[19]....
        /*00c4*/ 	.word	0x05000012


	//----- nvinfo : EIATTR_COOP_GROUP_INSTR_OFFSETS
	.align		4
.L_5747:
        /*00c8*/ 	.byte	0x04, 0x28
        /*00ca*/ 	.short	(.L_5749 - .L_5748)


	//   ....[0]....
.L_5748:
        /*00cc*/ 	.word	0x00000940


	//   ....[1]....
        /*00d0*/ 	.word	0x00000950


	//   ....[2]....
        /*00d4*/ 	.word	0x00000970


	//   ....[3]....
        /*00d8*/ 	.word	0x00000980


	//   ....[4]....
        /*00dc*/ 	.word	0x000009a0


	//   ....[5]....
        /*00e0*/ 	.word	0x000009b0


	//   ....[6]....
        /*00e4*/ 	.word	0x000009d0


	//   ....[7]....
        /*00e8*/ 	.word	0x000009e0


	//   ....[8]....
        /*00ec*/ 	.word	0x00000a00


	//   ....[9]....
        /*00f0*/ 	.word	0x00000a10


	//   ....[10]....
        /*00f4*/ 	.word	0x00000b90


	//   ....[11]....
        /*00f8*/ 	.word	0x00000c20


	//   ....[12]....
        /*00fc*/ 	.word	0x00000c90


	//   ....[13]....
        /*0100*/ 	.word	0x00000ce0


	//   ....[14]....
        /*0104*/ 	.word	0x00000d50


	//   ....[15]....
        /*0108*/ 	.word	0x00000da0


	//   ....[16]....
        /*010c*/ 	.word	0x00000e10


	//   ....[17]....
        /*0110*/ 	.word	0x00000e60


	//   ....[18]....
        /*0114*/ 	.word	0x00000ed0


	//   ....[19]....
        /*0118*/ 	.word	0x00000f20


	//----- nvinfo : EIATTR_VRC_CTA_INIT_COUNT
	.align		4
.L_5749:
        /*011c*/ 	.byte	0x02, 0x4a
	.zero		1
	.zero		1


	//----- nvinfo : EIATTR_EXIT_INSTR_OFFSETS
	.align		4
        /*0120*/ 	.byte	0x04, 0x1c
        /*0122*/ 	.short	(.L_5751 - .L_5750)


	//   ....[0]....
.L_5750:
        /*0124*/ 	.word	0x00000050


	//   ....[1]....
        /*0128*/ 	.word	0x00000b20


	//----- nvinfo : EIATTR_CRS_STACK_SIZE
	.align		4
.L_5751:
        /*012c*/ 	.byte	0x04, 0x1e
        /*012e*/ 	.short	(.L_5753 - .L_5752)
.L_5752:
        /*0130*/ 	.word	0x00000000


	//----- nvinfo : EIATTR_CBANK_PARAM_SIZE
	.align		4
.L_5753:
        /*0134*/ 	.byte	0x03, 0x19
        /*0136*/ 	.short	0x0024


	//----- nvinfo : EIATTR_PARAM_CBANK
	.align		4
        /*0138*/ 	.byte	0x04, 0x0a
        /*013a*/ 	.short	(.L_5755 - .L_5754)
	.align		4
.L_5754:
        /*013c*/ 	.word	index@(.nv.constant0._Z16gpukernelCLMWNr3ILi32ELi16ELi8EEvPdS0_S0_iii)
        /*0140*/ 	.short	0x0380
        /*0142*/ 	.short	0x0024


	//----- nvinfo : EIATTR_SW_WAR
	.align		4
.L_5755:
        /*0144*/ 	.byte	0x04, 0x36
        /*0146*/ 	.short	(.L_5757 - .L_5756)
.L_5756:
        /*0148*/ 	.word	0x00000008
.L_5757:


//--------------------- .nv.info._Z16gpukernelCLMWNr3ILi32ELi16ELi4EEvPdS0_S0_iii --------------------------
	.section	.nv.info._Z16gpukernelCLMWNr3ILi32ELi16ELi4EEvPdS0_S0_iii,"",@"SHT_CUDA_INFO"
	.sectionflags	@""
	.align	4


	//----- nvinfo : EIATTR_CUDA_API_VERSION
	.align		4
        /*0000*/ 	.byte	0x04, 0x37
        /*0002*/ 	.short	(.L_5759 - .L_5758)
.L_5758:
        /*0004*/ 	.word	0x00000082


	//----- nvinfo : EIATTR_KPARAM_INFO
	.align		4
.L_5759:
        /*0008*/ 	.byte	0x04, 0x17
        /*000a*/ 	.short	(.L_5761 - .L_5760)
.L_5760:
        /*000c*/ 	.word	0x00000000
        /*0010*/ 	.short	0x0005
        /*0012*/ 	.short	0x0020
        /*0014*/ 	.byte	0x00, 0xf0, 0x11, 0x00


	//----- nvinfo : EIATTR_KPARAM_INFO
	.align		4
.L_5761:
        /*0018*/ 	.byte	0x04, 0x17
        /*001a*/ 	.short	(.L_5763 - .L_5762)
.L_5762:
        /*001c*/ 	.word	0x00000000
        /*0020*/ 	.short	0x0004
        /*0022*/ 	.short	0x001c
        /*0024*/ 	.byte	0x00, 0xf0, 0x11, 0x00


	//----- nvinfo : EIATTR_KPARAM_INFO
	.align		4
.L_5763:
        /*0028*/ 	.byte	0x04, 0x17
        /*002a*/ 	.short	(.L_5765 - .L_5764)
.L_5764:
        /*002c*/ 	.word	0x00000000
        /*0030*/ 	.short	0x0003
        /*0032*/ 	.short	0x0018
        /*0034*/ 	.byte	0x00, 0xf0, 0x11, 0x00


	//----- nvinfo : EIATTR_KPARAM_INFO
	.align		4
.L_5765:
        /*0038*/ 	.byte	0x04, 0x17
        /*003a*/ 	.short	(.L_5767 - .L_5766)
.L_5766:
        /*003c*/ 	.word	0x00000000
        /*0040*/ 	.short	0x0002
        /*0042*/ 	.short	0x0010
        /*0044*/ 	.byte	0x00, 0xf5, 0x21, 0x00


	//----- nvinfo : EIATTR_KPARAM_INFO
	.align		4
.L_5767:
        /*0048*/ 	.byte	0x04, 0x17
        /*004a*/ 	.short	(.L_5769 - .L_5768)
.L_5768:
        /*004c*/ 	.word	0x00000000
        /*0050*/ 	.short	0x0001
        /*0052*/ 	.short	0x0008
        /*0054*/ 	.byte	0x00, 0xf5, 0x21, 0x00


	//----- nvinfo : EIATTR_KPARAM_INFO
	.align		4
.L_5769:
        /*0058*/ 	.byte	0x04, 0x17
        /*005a*/ 	.short	(.L_5771 - .L_5770)
.L_5770:
        /*005c*/ 	.word	0x00000000
        /*0060*/ 	.short	0x0000
        /*0062*/ 	.short	0x0000
        /*0064*/ 	.byte	0x00, 0xf5, 0x21, 0x00


	//----- nvinfo : EIATTR_SPARSE_MMA_MASK
	.align		4
.L_5771:
        /*0068*/ 	.byte	0x03, 0x50
        /*006a*/ 	.short	0x0000


	//----- nvinfo : EIATTR_MAXREG_COUNT
	.align		4
        /*006c*/ 	.byte	0x03, 0x1b
        /*006e*/ 	.short	0x00ff


	//----- nvinfo : EIATTR_MERCURY_ISA_VERSION
	.align		4
        /*0070*/ 	.byte	0x03, 0x5f
        /*0072*/ 	.short	0x0101


	//----- nvinfo : EIATTR_COOP_GROUP_MASK_REGIDS
	.align		4
        /*0074*/ 	.byte	0x04, 0x29
        /*0076*/ 	.short	(.L_5773 - .L_5772)


	//   ....[0]....
.L_5772:
        /*0078*/ 	.word	0xffffffff


	//   ....[1]....
        /*007c*/ 	.word	0xffffffff


	//   ....[2]....
        /*0080*/ 	.word	0xffffffff


	//   ....[3]....
        /*0084*/ 	.word	0xffffffff


	//   ....[4]....
        /*0088*/ 	.word	0xffffffff


	//   ....[5]....
        /*008c*/ 	.word	0xffffffff


	//   ....[6]....
        /*0090*/ 	.word	0xffffffff


	//   ....[7]....
        /*0094*/ 	.word	0xffffffff


	//   ....[8]....
        /*0098*/ 	.word	0xffffffff


	//   ....[9]....
        /*009c*/ 	.word	0xffffffff


	//   ....[10]....
        /*00a0*/ 	.word	0x05000012


	//   ....[11]....
        /*00a4*/ 	.word	0x05000012


	//   ....[12]....
        /*00a8*/ 	.word	0x05000012


	//   ....[13]....
        /*00ac*/ 	.word	0x05000012


	//   ....[14]....
        /*00b0*/ 	.word	0x05000012


	//   ....[15]....
        /*00b4*/ 	.word	0x05000012


	//   ....[16]....
        /*00b8*/ 	.word	0x05000012


	//   ....[17]....
        /*00bc*/ 	.word	0x05000012


	//   ....[18]....
        /*00c0*/ 	.word	0x05000012


	//   ....[19]....
        /*00c4*/ 	.word	0x05000012


	//----- nvinfo : EIATTR_COOP_GROUP_INSTR_OFFSETS
	.align		4
.L_5773:
        /*00c8*/ 	.byte	0x04, 0x28
        /*00ca*/ 	.short	(.L_5775 - .L_5774)


	//   ....[0]....
.L_5774:
        /*00cc*/ 	.word	0x00000940


	//   ....[1]....
        /*00d0*/ 	.word	0x00000950


	//   ....[2]....
        /*00d4*/ 	.word	0x00000970


	//   ....[3]....
        /*00d8*/ 	.word	0x00000980


	//   ....[4]....
        /*00dc*/ 	.word	0x000009a0


	//   ....[5]....
        /*00e0*/ 	.word	0x000009b0


	//   ....[6]....
        /*00e4*/ 	.word	0x000009d0


	//   ....[7]....
        /*00e8*/ 	.word	0x000009e0


	//   ....[8]....
        /*00ec*/ 	.word	0x00000a00


	//   ....[9]....
        /*00f0*/ 	.word	0x00000a10


	//   ....[10]....
        /*00f4*/ 	.word	0x00000b90


	//   ....[11]....
        /*00f8*/ 	.word	0x00000c20


	//   ....[12]....
        /*00fc*/ 	.word	0x00000c90


	//   ....[13]....
        /*0100*/ 	.word	0x00000ce0


	//   ....[14]....
        /*0104*/ 	.word	0x00000d50


	//   ....[15]....
        /*0108*/ 	.word	0x00000da0


	//   ....[16]....
        /*010c*/ 	.word	0x00000e10


	//   ....[17]....
        /*0110*/ 	.word	0x00000e60


	//   ....[18]....
        /*0114*/ 	.word	0x00000ed0


	//   ....[19]....
        /*0118*/ 	.word	0x00000f20


	//----- nvinfo : EIATTR_VRC_CTA_INIT_COUNT
	.align		4
.L_5775:
        /*011c*/ 	.byte	0x02, 0x4a
	.zero		1
	.zero		1


	//----- nvinfo : EIATTR_EXIT_INSTR_OFFSETS
	.align		4
        /*0120*/ 	.byte	0x04, 0x1c
        /*0122*/ 	.short	(.L_5777 - .L_5776)


	//   ....[0]....
.L_5776:
        /*0124*/ 	.word	0x00000050


	//   ....[1]....
        /*0128*/ 	.word	0x00000b20


	//----- nvinfo : EIATTR_CRS_STACK_SIZE
	.align		4
.L_5777:
        /*012c*/ 	.byte	0x04, 0x1e
        /*012e*/ 	.short	(.L_5779 - .L_5778)
.L_5778:
        /*0130*/ 	.word	0x00000000


	//----- nvinfo : EIATTR_CBANK_PARAM_SIZE
	.align		4
.L_5779:
        /*0134*/ 	.byte	0x03, 0x19
        /*0136*/ 	.short	0x0024


	//----- nvinfo : EIATTR_PARAM_CBANK
	.align		4
        /*0138*/ 	.byte	0x04, 0x0a
        /*013a*/ 	.short	(.L_5781 - .L_5780)
	.align		4
.L_5780:
        /*013c*/ 	.word	index@(.nv.constant0._Z16gpukernelCLMWNr3ILi32ELi16ELi4EEvPdS0_S0_iii)
        /*0140*/ 	.short	0x0380
        /*0142*/ 	.short	0x0024


	//----- nvinfo : EIATTR_SW_WAR
	.align		4
.L_5781:
        /*0144*/ 	.byte	0x04, 0x36
        /*0146*/ 	.short	(.L_5783 - .L_5782)
.L_5782:
        /*0148*/ 	.word	0x00000008
.L_5783:


//--------------------- .nv.info._Z16gpukernelCLMWNr3ILi32ELi16ELi2EEvPdS0_S0_iii --------------------------
	.section	.nv.info._Z16gpukernelCLMWNr3ILi32ELi16ELi2EEvPdS0_S0_iii,"",@"SHT_CUDA_INFO"
	.sectionflags	@""
	.align	4


	//----- nvinfo : EIATTR_CUDA_API_VERSION
	.align		4
        /*0000*/ 	.byte	0x04, 0x37
        /*0002*/ 	.short	(.L_5785 - .L_5784)
.L_5784:
        /*0004*/ 	.word	0x00000082


	//----- nvinfo : EIATTR_KPARAM_INFO
	.align		4
.L_5785:
        /*0008*/ 	.byte	0x04, 0x17
        /*000a*/ 	.short	(.L_5787 - .L_5786)
.L_5786:
        /*000c*/ 	.word	0x00000000
        /*0010*/ 	.short	0x0005
        /*0012*/ 	.short	0x0020
        /*0014*/ 	.byte	0x00, 0xf0, 0x11, 0x00


	//----- nvinfo : EIATTR_KPARAM_INFO
	.align		4
.L_5787:
        /*0018*/ 	.byte	0x04, 0x17
        /*001a*/ 	.short	(.L_5789 - .L_5788)
.L_5788:
        /*001c*/ 	.word	0x00000000
        /*0020*/ 	.short	0x0004
        /*0022*/ 	.short	0x001c
        /*0024*/ 	.byte	0x00, 0xf0, 0x11, 0x00


	//----- nvinfo : EIATTR_KPARAM_INFO
	.align		4
.L_5789:
        /*0028*/ 	.byte	0x04, 0x17
        /*002a*/ 	.short	(.L_5791 - .L_5790)
.L_5790:
        /*002c*/ 	.word	0x00000000
        /*0030*/ 	.short	0x0003
        /*0032*/ 	.short	0x0018
        /*0034*/ 	.byte	0x00, 0xf0, 0x11, 0x00


	//----- nvinfo : EIATTR_KPARAM_INFO
	.align		4
.L_5791:
        /*0038*/ 	.byte	0x04, 0x17
        /*003a*/ 	.short	(.L_5793 - .L_5792)
.L_5792:
        /*003c*/ 	.word	0x00000000
        /*0040*/ 	.short	0x0002
        /*0042*/ 	.short	0x0010
        /*0044*/ 	.byte	0x00, 0xf5, 0x21, 0x00


	//----- nvinfo : EIATTR_KPARAM_INFO
	.align		4
.L_5793:
        /*0048*/ 	.byte	0x04, 0x17
        /*004a*/ 	.short	(.L_5795 - .L_5794)
.L_5794:
        /*004c*/ 	.word	0x00000000
        /*0050*/ 	.short	0x0001
        /*0052*/ 	.short	0x0008
        /*0054*/ 	.byte	0x00, 0xf5, 0x21, 0x00


	//----- nvinfo : EIATTR_KPARAM_INFO
	.align		4
.L_5795:
        /*0058*/ 	.byte	0x04, 0x17
        /*005a*/ 	.short	(.L_5797 - .L_5796)
.L_5796:
        /*005c*/ 	.word	0x00000000
        /*0060*/ 	.short	0x0000
        /*0062*/ 	.short	0x0000
        /*0064*/ 	.byte	0x00, 0xf5, 0x21, 0x00


	//----- nvinfo : EIATTR_SPARSE_MMA_MASK
	.align		4
.L_5797:
        /*0068*/ 	.byte	0x03, 0x50
        /*006a*/ 	.short	0x0000


	//----- nvinfo : EIATTR_MAXREG_COUNT
	.align		4
        /*006c*/ 	.byte	0x03, 0x1b
        /*006e*/ 	.short	0x00ff


	//----- nvinfo : EIATTR_MERCURY_ISA_VERSION
	.align		4
        /*0070*/ 	.byte	0x03, 0x5f
        /*0072*/ 	.short	0x0101


	//----- nvinfo : EIATTR_COOP_GROUP_MASK_REGIDS
	.align		4
        /*0074*/ 	.byte	0x04, 0x29
        /*0076*/ 	.short	(.L_5799 - .L_5798)


	//   ....[0]....
.L_5798:
        /*0078*/ 	.word	0xffffffff


	//   ....[1]....
        /*007c*/ 	.word	0xffffffff


	//   ....[2]....
        /*0080*/ 	.word	0xffffffff


	//   ....[3]....
        /*0084*/ 	.word	0xffffffff


	//   ....[4]....
        /*0088*/ 	.word	0xffffffff


	//   ....[5]....
        /*008c*/ 	.word	0xffffffff


	//   ....[6]....
        /*0090*/ 	.word	0xffffffff


	//   ....[7]....
        /*0094*/ 	.word	0xffffffff


	//   ....[8]....
        /*0098*/ 	.word	0xffffffff


	//   ....[9]....
        /*009c*/ 	.word	0xffffffff


	//   ....[10]....
        /*00a0*/ 	.word	0x05000012


	//   ....[11]....
        /*00a4*/ 	.word	0x05000012


	//   ....[12]....
        /*00a8*/ 	.word	0x05000012


	//   ....[13]....
        /*00ac*/ 	.word	0x05000012


	//   ....[14]....
        /*00b0*/ 	.word	0x05000012


	//   ....[15]....
        /*00b4*/ 	.word	0x05000012


	//   ....[16]....
        /*00b8*/ 	.word	0x05000012


	//   ....[17]....
        /*00bc*/ 	.word	0x05000012


	//   ....[18]....
        /*00c0*/ 	.word	0x05000012


	//   ....[19]....
        /*00c4*/ 	.word	0x05000012


	//----- nvinfo : EIATTR_COOP_GROUP_INSTR_OFFSETS
	.align		4
.L_5799:
        /*00c8*/ 	.byte	0x04, 0x28
        /*00ca*/ 	.short	(.L_5801 - .L_5800)


	//   ....[0]....
.L_5800:
        /*00cc*/ 	.word	0x00000940


	//   ....[1]....
        /*00d0*/ 	.word	0x00000950


	//   ....[2]....
        /*00d4*/ 	.word	0x00000970


	//   ....[3]....
        /*00d8*/ 	.word	0x00000980


	//   ....[4]....
        /*00dc*/ 	.word	0x000009a0


	//   ....[5]....
        /*00e0*/ 	.word	0x000009b0


	//   ....[6]....
        /*00e4*/ 	.word	0x000009d0


	//   ....[7]....
        /*00e8*/ 	.word	0x000009e0


	//   ....[8]....
        /*00ec*/ 	.word	0x00000a00


	//   ....[9]....
        /*00f0*/ 	.word	0x00000a10


	//   ....[10]....
        /*00f4*/ 	.word	0x00000b90


	//   ....[11]....
        /*00f8*/ 	.word	0x00000c20


	//   ....[12]....
        /*00fc*/ 	.word	0x00000c90


	//   ....[13]....
        /*0100*/ 	.word	0x00000ce0


	//   ....[14]....
        /*0104*/ 	.word	0x00000d50


	//   ....[15]....
        /*0108*/ 	.word	0x00000da0


	//   ....[16]....
        /*010c*/ 	.word	0x00000e10


	//   ....[17]....
        /*0110*/ 	.word	0x00000e60


	//   ....[18]....
        /*0114*/ 	.word	0x00000ed0


	//   ....[19]....
        /*0118*/ 	.word	0x00000f20


	//----- nvinfo : EIATTR_VRC_CTA_INIT_COUNT
	.align		4
.L_5801:
        /*011c*/ 	.byte	0x02, 0x4a
	.zero		1
	.zero		1


	//----- nvinfo : EIATTR_EXIT_INSTR_OFFSETS
	.align		4
        /*0120*/ 	.byte	0x04, 0x1c
        /*0122*/ 	.short	(.L_5803 - .L_5802)


	//   ....[0]....
.L_5802:
        /*0124*/ 	.word	0x00000050


	//   ....[1]....
        /*0128*/ 	.word	0x00000b20


	//----- nvinfo : EIATTR_CRS_STACK_SIZE
	.align		4
.L_5803:
        /*012c*/ 	.byte	0x04, 0x1e
        /*012e*/ 	.short	(.L_5805 - .L_5804)
.L_5804:
        /*0130*/ 	.word	0x00000000


	//----- nvinfo : EIATTR_CBANK_PARAM_SIZE
	.align		4
.L_5805:
        /*0134*/ 	.byte	0x03, 0x19
        /*0136*/ 	.short	0x0024


	//----- nvinfo : EIATTR_PARAM_CBANK
	.align		4
        /*0138*/ 	.byte	0x04, 0x0a
        /*013a*/ 	.short	(.L_5807 - .L_5806)
	.align		4
.L_5806:
        /*013c*/ 	.word	index@(.nv.constant0._Z16gpukernelCLMWNr3ILi32ELi16ELi2EEvPdS0_S0_iii)
        /*0140*/ 	.short	0x0380
        /*0142*/ 	.short	0x0024


	//----- nvinfo : EIATTR_SW_WAR
	.align		4
.L_5807:
        /*0144*/ 	.byte	0x04, 0x36
        /*0146*/ 	.short	(.L_5809 - .L_5808)
.L_5808:
        /*0148*/ 	.word	0x00000008
.L_5809:


//--------------------- .nv.info._Z16gpukernelCLMWNr3ILi32ELi16ELi1EEvPdS0_S0_iii --------------------------
	.section	.nv.info._Z16gpukernelCLMWNr3ILi32ELi16ELi1EEvPdS0_S0_iii,"",@"SHT_CUDA_INFO"
	.sectionflags	@""
	.align	4


	//----- nvinfo : EIATTR_CUDA_API_VERSION
	.align		4
        /*0000*/ 	.byte	0x04, 0x37
        /*0002*/ 	.short	(.L_5811 - .L_5810)
.L_5810:
        /*0004*/ 	.word	0x00000082


	//----- nvinfo : EIATTR_KPARAM_INFO
	.align		4
.L_5811:
        /*0008*/ 	.byte	0x04, 0x17
        /*000a*/ 	.short	(.L_5813 - .L_5812)
.L_5812:
        /*000c*/ 	.word	0x00000000
        /*0010*/ 	.short	0x0005
        /*0012*/ 	.short	0x0020
        /*0014*/ 	.byte	0x00, 0xf0, 0x11, 0x00


	//----- nvinfo : EIATTR_KPARAM_INFO
	.align		4
.L_5813:
        /*0018*/ 	.byte	0x04, 0x17
        /*001a*/ 	.short	(.L_5815 - .L_5814)
.L_5814:
        /*001c*/ 	.word	0x00000000
        /*0020*/ 	.short	0x0004
        /*0022*/ 	.short	0x001c
        /*0024*/ 	.byte	0x00, 0xf0, 0x11, 0x00


	//----- nvinfo : EIATTR_KPARAM_INFO
	.align		4
.L_5815:
        /*0028*/ 	.byte	0x04, 0x17
        /*002a*/ 	.short	(.L_5817 - .L_5816)
.L_5816:
        /*002c*/ 	.word	0x00000000
        /*0030*/ 	.short	0x0003
        /*0032*/ 	.short	0x0018
        /*0034*/ 	.byte	0x00, 0xf0, 0x11, 0x00


	//----- nvinfo : EIATTR_KPARAM_INFO
	.align		4
.L_5817:
        /*0038*/ 	.byte	0x04, 0x17
        /*003a*/ 	.short	(.L_5819 - .L_5818)
.L_5818:
        /*003c*/ 	.word	0x00000000
        /*0040*/ 	.short	0x0002
        /*0042*/ 	.short	0x0010
        /*0044*/ 	.byte	0x00, 0xf5, 0x21, 0x00


	//----- nvinfo : EIATTR_KPARAM_INFO
	.align		4
.L_5819:
        /*0048*/ 	.byte	0x04, 0x17
        /*004a*/ 	.short	(.L_5821 - .L_5820)
.L_5820:
        /*004c*/ 	.word	0x00000000
        /*0050*/ 	.short	0x0001
        /*0052*/ 	.short	0x0008
        /*0054*/ 	.byte	0x00, 0xf5, 0x21, 0x00


	//----- nvinfo : EIATTR_KPARAM_INFO
	.align		4
.L_5821:
        /*0058*/ 	.byte	0x04, 0x17
        /*005a*/ 	.short	(.L_5823 - .L_5822)
.L_5822:
        /*005c*/ 	.word	0x00000000
        /*0060*/ 	.short	0x0000
        /*0062*/ 	.short	0x0000
        /*0064*/ 	.byte	0x00, 0xf5, 0x21, 0x00


	//----- nvinfo : EIATTR_SPARSE_MMA_MASK
	.align		4
.L_5823:
        /*0068*/ 	.byte	0x03, 0x50
        /*006a*/ 	.short	0x0000


	//----- nvinfo : EIATTR_MAXREG_COUNT
	.align		4
        /*006c*/ 	.byte	0x03, 0x1b
        /*006e*/ 	.short	0x00ff


	//----- nvinfo : EIATTR_MERCURY_ISA_VERSION
	.align		4
        /*0070*/ 	.byte	0x03, 0x5f
        /*0072*/ 	.short	0x0101


	//----- nvinfo : EIATTR_COOP_GROUP_MASK_REGIDS
	.align		4
        /*0074*/ 	.byte	0x04, 0x29
        /*0076*/ 	.short	(.L_5825 - .L_5824)


	//   ....[0]....
.L_5824:
        /*0078*/ 	.word	0xffffffff


	//   ....[1]....
        /*007c*/ 	.word	0xffffffff


	//   ....[2]....
        /*0080*/ 	.word	0xffffffff


	//   ....[3]....
        /*0084*/ 	.word	0xffffffff


	//   ....[4]....
        /*0088*/ 	.word	0xffffffff


	//   ....[5]....
        /*008c*/ 	.word	0xffffffff


	//   ....[6]....
        /*0090*/ 	.word	0xffffffff


	//   ....[7]....
        /*0094*/ 	.word	0xffffffff


	//   ....[8]....
        /*0098*/ 	.word	0xffffffff


	//   ....[9]....
        /*009c*/ 	.word	0xffffffff


	//   ....[10]....
        /*00a0*/ 	.word	0x05000009


	//   ....[11]....
        /*00a4*/ 	.word	0x05000009


	//   ....[12]....
        /*00a8*/ 	.word	0x05000009


	//   ....[13]....
        /*00ac*/ 	.word	0x05000009


	//   ....[14]....
        /*00b0*/ 	.word	0x05000009


	//   ....[15]....
        /*00b4*/ 	.word	0x05000009


	//   ....[16]....
        /*00b8*/ 	.word	0x05000009


	//   ....[17]....
        /*00bc*/ 	.word	0x05000009


	//   ....[18]....
        /*00c0*/ 	.word	0x05000009


	//   ....[19]....
        /*00c4*/ 	.word	0x05000009


	//----- nvinfo : EIATTR_COOP_GROUP_INSTR_OFFSETS
	.align		4
.L_5825:
        /*00c8*/ 	.byte	0x04, 0x28
        /*00ca*/ 	.short	(.L_5827 - .L_5826)


	//   ....[0]....
.L_5826:
        /*00cc*/ 	.word	0x00000910


	//   ....[1]....
        /*00d0*/ 	.word	0x00000920


	//   ....[2]....
        /*00d4*/ 	.word	0x00000940


	//   ....[3]....
        /*00d8*/ 	.word	0x00000950


	//   ....[4]....
        /*00dc*/ 	.word	0x00000970


	//   ....[5]....
        /*00e0*/ 	.word	0x00000980


	//   ....[6]....
        /*00e4*/ 	.word	0x000009a0


	//   ....[7]....
        /*00e8*/ 	.word	0x000009b0


	//   ....[8]....
        /*00ec*/ 	.word	0x000009d0


	//   ....[9]....
        /*00f0*/ 	.word	0x000009e0


	//   ....[10]....
        /*00f4*/ 	.word	0x00000b50


	//   ....[11]....
        /*00f8*/ 	.word	0x00000be0


	//   ....[12]....
        /*00fc*/ 	.word	0x00000c50


	//   ....[13]....
        /*0100*/ 	.word	0x00000ca0


	//   ....[14]....
        /*0104*/ 	.word	0x00000d10


	//   ....[15]....
        /*0108*/ 	.word	0x00000d60


	//   ....[16]....
        /*010c*/ 	.word	0x00000dd0


	//   ....[17]....
        /*0110*/ 	.word	0x00000e20


	//   ....[18]....
        /*0114*/ 	.word	0x00000e90


	//   ....[19]....
        /*0118*/ 	.word	0x00000ee0


	//----- nvinfo : EIATTR_VRC_CTA_INIT_COUNT
	.align		4
.L_5827:
        /*011c*/ 	.byte	0x02, 0x4a
	.zero		1
	.zero		1


	//----- nvinfo : EIATTR_EXIT_INSTR_OFFSETS
	.align		4
        /*0120*/ 	.byte	0x04, 0x1c
        /*0122*/ 	.short	(.L_5829 - .L_5828)


	//   ....[0]....
.L_5828:
        /*0124*/ 	.word	0x00000050


	//   ....[1]....
        /*0128*/ 	.word	0x00000ae0


	//----- nvinfo : EIATTR_CRS_STACK_SIZE
	.align		4
.L_5829:
        /*012c*/ 	.byte	0x04, 0x1e
        /*012e*/ 	.short	(.L_5831 - .L_5830)
.L_5830:
        /*0130*/ 	.word	0x00000000


	//----- nvinfo : EIATTR_CBANK_PARAM_SIZE
	.align		4
.L_5831:
        /*0134*/ 	.byte	0x03, 0x19
        /*0136*/ 	.short	0x0024


	//----- nvinfo : EIATTR_PARAM_CBANK
	.align		4
        /*0138*/ 	.byte	0x04, 0x0a
        /*013a*/ 	.short	(.L_5833 - .L_5832)
	.align		4
.L_5832:
        /*013c*/ 	.word	index@(.nv.constant0._Z16gpukernelCLMWNr3ILi32ELi16ELi1EEvPdS0_S0_iii)
        /*0140*/ 	.short	0x0380
        /*0142*/ 	.short	0x0024


	//----- nvinfo : EIATTR_SW_WAR
	.align		4
.L_5833:
        /*0144*/ 	.byte	0x04, 0x36
        /*0146*/ 	.short	(.L_5835 - .L_5834)
.L_5834:
        /*0148*/ 	.word	0x00000008
.L_5835:


//--------------------- .nv.info._Z16gpukernelCLMWNr3ILi32ELi8ELi8EEvPdS0_S0_iii --------------------------
	.section	.nv.info._Z16gpukernelCLMWNr3ILi32ELi8ELi8EEvPdS0_S0_iii,"",@"SHT_CUDA_INFO"
	.sectionflags	@""
	.align	4


	//----- nvinfo : EIATTR_CUDA_API_VERSION
	.align		4
        /*0000*/ 	.byte	0x04, 0x37
        /*0002*/ 	.short	(.L_5837 - .L_5836)
.L_5836:
        /*0004*/ 	.word	0x00000082


	//----- nvinfo : EIATTR_KPARAM_INFO
	.align		4
.L_5837:
        /*0008*/ 	.byte	0x04, 0x17
        /*000a*/ 	.short	(.L_5839 - .L_5838)
.L_5838:
        /*000c*/ 	.word	0x00000000
        /*0010*/ 	.short	0x0005
        /*0012*/ 	.short	0x0020
        /*0014*/ 	.byte	0x00, 0xf0, 0x11, 0x00


	//----- nvinfo : EIATTR_KPARAM_INFO
	.align		4
.L_5839:
        /*0018*/ 	.byte	0x04, 0x17
        /*001a*/ 	.short	(.L_5841 - .L_5840)
.L_5840:
        /*001c*/ 	.word	0x00000000
        /*0020*/ 	.short	0x0004
        /*0022*/ 	.short	0x001c
        /*0024*/ 	.byte	0x00, 0xf0, 0x11, 0x00


	//----- nvinfo : EIATTR_KPARAM_INFO
	.align		4
.L_5841:
        /*0028*/ 	.byte	0x04, 0x17
        /*002a*/ 	.short	(.L_5843 - .L_5842)
.L_5842:
        /*002c*/ 	.word	0x00000000
        /*0030*/ 	.short	0x0003
        /*0032*/ 	.short	0x0018
        /*0034*/ 	.byte	0x00, 0xf0, 0x11, 0x00


	//----- nvinfo : EIATTR_KPARAM_INFO
	.align		4
.L_5843:
        /*0038*/ 	.byte	0x04, 0x17
        /*003a*/ 	.short	(.L_5845 - .L_5844)
.L_5844:
        /*003c*/ 	.word	0x00000000
        /*0040*/ 	.short	0x0002
        /*0042*/ 	.short	0x0010
        /*0044*/ 	.byte	0x00, 0xf5, 0x21, 0x00


	//----- nvinfo : EIATTR_KPARAM_INFO
	.align		4
.L_5845:
        /*0048*/ 	.byte	0x04, 0x17
        /*004a*/ 	.short	(.L_5847 - .L_5846)
.L_5846:
        /*004c*/ 	.word	0x00000000
        /*0050*/ 	.short	0x0001
        /*0052*/ 	.short	0x0008
        /*0054*/ 	.byte	0x00, 0xf5, 0x21, 0x00


	//----- nvinfo : EIATTR_KPARAM_INFO
	.align		4
.L_5847:
        /*0058*/ 	.byte	0x04, 0x17
        /*005a*/ 	.short	(.L_5849 - .L_5848)
.L_5848:
        /*005c*/ 	.word	0x00000000
        /*0060*/ 	.short	0x0000
        /*0062*/ 	.short	0x0000
        /*0064*/ 	.byte	0x00, 0xf5, 0x21, 0x00


	//----- nvinfo : EIATTR_SPARSE_MMA_MASK
	.align		4
.L_5849:
        /*0068*/ 	.byte	0x03, 0x50
        /*006a*/ 	.short	0x0000


	//----- nvinfo : EIATTR_MAXREG_COUNT
	.align		4
        /*006c*/ 	.byte	0x03, 0x1b
        /*006e*/ 	.short	0x00ff


	//----- nvinfo : EIATTR_MERCURY_ISA_VERSION
	.align		4
        /*0070*/ 	.byte	0x03, 0x5f
        /*0072*/ 	.short	0x0101


	//----- nvinfo : EIATTR_COOP_GROUP_MASK_REGIDS
	.align		4
        /*0074*/ 	.byte	0x04, 0x29
        /*0076*/ 	.short	(.L_5851 - .L_5850)


	//   ....[0]....
.L_5850:
        /*0078*/ 	.word	0xffffffff


	//   ....[1]....
        /*007c*/ 	.word	0xffffffff


	//   ....[2]....
        /*0080*/ 	.word	0xffffffff


	//   ....[3]....
        /*0084*/ 	.word	0xffffffff


	//   ....[4]....
        /*0088*/ 	.word	0xffffffff


	//   ....[5]....
        /*008c*/ 	.word	0xffffffff


	//   ....[6]....
        /*0090*/ 	.word	0xffffffff


	//   ....[7]....
        /*0094*/ 	.word	0xffffffff


	//   ....[8]....
        /*0098*/ 	.word	0xffffffff


	//   ....[9]....
        /*009c*/ 	.word	0xffffffff


	//   ....[10]....
        /*00a0*/ 	.word	0x05000012


	//   ....[11]....
        /*00a4*/ 	.word	0x05000012


	//   ....[12]....
        /*00a8*/ 	.word	0x05000012


	//   ....[13]....
        /*00ac*/ 	.word	0x05000012


	//   ....[14]....
        /*00b0*/ 	.word	0x05000012


	//   ....[15]....
        /*00b4*/ 	.word	0x05000012


	//   ....[16]....
        /*00b8*/ 	.word	0x05000012


	//   ....[17]....
        /*00bc*/ 	.word	0x05000012


	//   ....[18]....
        /*00c0*/ 	.word	0x05000012


	//   ....[19]....
        /*00c4*/ 	.word	0x05000012


	//----- nvinfo : EIATTR_COOP_GROUP_INSTR_OFFSETS
	.align		4
.L_5851:
        /*00c8*/ 	.byte	0x04, 0x28
        /*00ca*/ 	.short	(.L_5853 - .L_5852)


	//   ....[0]....
.L_5852:
        /*00cc*/ 	.word	0x00000940


	//   ....[1]....
        /*00d0*/ 	.word	0x00000950


	//   ....[2]....
        /*00d4*/ 	.word	0x00000970


	//   ....[3]....
        /*00d8*/ 	.word	0x00000980


	//   ....[4]....
        /*00dc*/ 	.word	0x000009a0


	//   ....[5]....
        /*00e0*/ 	.word	0x000009b0


	//   ....[6]....
        /*00e4*/ 	.word	0x000009d0


	//   ....[7]....
        /*00e8*/ 	.word	0x000009e0


	//   ....[8]....
        /*00ec*/ 	.word	0x00000a00


	//   ....[9]....
        /*00f0*/ 	.word	0x00000a10


	//   ....[10]....
        /*00f4*/ 	.word	0x00000b90


	//   ....[11]....
        /*00f8*/ 	.word	0x00000c20


	//   ....[12]....
        /*00fc*/ 	.word	0x00000c90


	//   ....[13]....
        /*0100*/ 	.word	0x00000ce0


	//   ....[14]....
        /*0104*/ 	.word	0x00000d50


	//   ....[15]....
        /*0108*/ 	.word	0x00000da0


	//   ....[16]....
        /*010c*/ 	.word	0x00000e10


	//   ....[17]....
        /*0110*/ 	.word	0x00000e60


	//   ....[18]....
        /*0114*/ 	.word	0x00000ed0


	//   ....[19]....
        /*0118*/ 	.word	0x00000f20


	//----- nvinfo : EIATTR_VRC_CTA_INIT_COUNT
	.align		4
.L_5853:
        /*011c*/ 	.byte	0x02, 0x4a
	.zero		1
	.zero		1


	//----- nvinfo : EIATTR_EXIT_INSTR_OFFSETS
	.align		4
        /*0120*/ 	.byte	0x04, 0x1c
        /*0122*/ 	.short	(.L_5855 - .L_5854)


	//   ....[0]....
.L_5854:
        /*0124*/ 	.word	0x00000050


	//   ....[1]....
        /*0128*/ 	.word	0x00000b20


	//----- nvinfo : EIATTR_CRS_STACK_SIZE
	.align		4
.L_5855:
        /*012c*/ 	.byte	0x04, 0x1e
        /*012e*/ 	.short	(.L_5857 - .L_5856)
.L_5856:
        /*0130*/ 	.word	0x00000000


	//----- nvinfo : EIATTR_CBANK_PARAM_SIZE
	.align		4
.L_5857:
        /*0134*/ 	.byte	0x03, 0x19
        /*0136*/ 	.short	0x0024


	//----- nvinfo : EIATTR_PARAM_CBANK
	.align		4
        /*0138*/ 	.byte	0x04, 0x0a
        /*013a*/ 	.short	(.L_5859 - .L_5858)
	.align		4
.L_5858:
        /*013c*/ 	.word	index@(.nv.constant0._Z16gpukernelCLMWNr3ILi32ELi8ELi8EEvPdS0_S0_iii)
        /*0140*/ 	.short	0x0380
        /*0142*/ 	.short	0x0024


	//----- nvinfo : EIATTR_SW_WAR
	.align		4
.L_5859:
        /*0144*/ 	.byte	0x04, 0x36
        /*0146*/ 	.short	(.L_5861 - .L_5860)
.L_5860:
        /*0148*/ 	.word	0x00000008
.L_5861:


//--------------------- .nv.info._Z16gpukernelCLMWNr3ILi32ELi8ELi4EEvPdS0_S0_iii --------------------------
	.section	.nv.info._Z16gpukernelCLMWNr3ILi32ELi8ELi4EEvPdS0_S0_iii,"",@"SHT_CUDA_INFO"
	.sectionflags	@""
	.align	4


	//----- nvinfo : EIATTR_CUDA_API_VERSION
	.align		4
        /*0000*/ 	.byte	0x04, 0x37
        /*0002*/ 	.short	(.L_5863 - .L_5862)
.L_5862:
        /*0004*/ 	.word	0x00000082


	//----- nvinfo : EIATTR_KPARAM_INFO
	.align		4
.L_5863:
        /*0008*/ 	.byte	0x04, 0x17
        /*000a*/ 	.short	(.L_5865 - .L_5864)
.L_5864:
        /*000c*/ 	.word	0x00000000
        /*0010*/ 	.short	0x0005
        /*0012*/ 	.short	0x0020
        /*0014*/ 	.byte	0x00, 0xf0, 0x11, 0x00


	//----- nvinfo : EIATTR_KPARAM_INFO
	.align		4
.L_5865:
        /*0018*/ 	.byte	0x04, 0x17
        /*001a*/ 	.short	(.L_5867 - .L_5866)
.L_5866:
        /*001c*/ 	.word	0x00000000
        /*0020*/ 	.short	0x0004
        /*0022*/ 	.short	0x001c
        /*0024*/ 	.byte	0x00, 0xf0, 0x11, 0x00


	//----- nvinfo : EIATTR_KPARAM_INFO
	.align		4
.L_5867:
        /*0028*/ 	.byte	0x04, 0x17
        /*002a*/ 	.short	(.L_5869 - .L_5868)
.L_5868:
        /*002c*/ 	.word	0x00000000
        /*0030*/ 	.short	0x0003
        /*0032*/ 	.short	0x0018
        /*0034*/ 	.byte	0x00, 0xf0, 0x11, 0x00


	//----- nvinfo : EIATTR_KPARAM_INFO
	.align		4
.L_5869:
        /*0038*/ 	.byte	0x04, 0x17
        /*003a*/ 	.short	(.L_5871 - .L_5870)
.L_5870:
        /*003c*/ 	.word	0x00000000
        /*0040*/ 	.short	0x0002
        /*0042*/ 	.short	0x0010
        /*0044*/ 	.byte	0x00, 0xf5, 0x21, 0x00


	//----- nvinfo : EIATTR_KPARAM_INFO
	.align		4
.L_5871:
        /*0048*/ 	.byte	0x04, 0x17
        /*004a*/ 	.short	(.L_5873 - .L_5872)
.L_5872:
        /*004c*/ 	.word	0x00000000
        /*0050*/ 	.short	0x0001
        /*0052*/ 	.short	0x0008
        /*0054*/ 	.byte	0x00, 0xf5, 0x21, 0x00


	//----- nvinfo : EIATTR_KPARAM_INFO
	.align		4
.L_5873:
        /*0058*/ 	.byte	0x04, 0x17
        /*005a*/ 	.short	(.L_5875 - .L_5874)
.L_5874:
        /*005c*/ 	.word	0x00000000
        /*0060*/ 	.short	0x0000
        /*0062*/ 	.short	0x0000
        /*0064*/ 	.byte	0x00, 0xf5, 0x21, 0x00


	//----- nvinfo : EIATTR_SPARSE_MMA_MASK
	.align		4
.L_5875:
        /*0068*/ 	.byte	0x03, 0x50
        /*006a*/ 	.short	0x0000


	//----- nvinfo : EIATTR_MAXREG_COUNT
	.align		4
        /*006c*/ 	.byte	0x03, 0x1b
        /*006e*/ 	.short	0x00ff


	//----- nvinfo : EIATTR_MERCURY_ISA_VERSION
	.align		4
        /*0070*/ 	.byte	0x03, 0x5f
        /*0072*/ 	.short	0x0101


	//----- nvinfo : EIATTR_COOP_GROUP_MASK_REGIDS
	.align		4
        /*0074*/ 	.byte	0x04, 0x29
        /*0076*/ 	.short	(.L_5877 - .L_5876)


	//   ....[0]....
.L_5876:
        /*0078*/ 	.word	0xffffffff


	//   ....[1]....
        /*007c*/ 	.word	0xffffffff


	//   ....[2]....
        /*0080*/ 	.word	0xffffffff


	//   ....[3]....
        /*0084*/ 	.word	0xffffffff


	//   ....[4]....
        /*0088*/ 	.word	0xffffffff


	//   ....[5]....
        /*008c*/ 	.word	0xffffffff


	//   ....[6]....
        /*0090*/ 	.word	0xffffffff


	//   ....[7]....
        /*0094*/ 	.word	0xffffffff


	//   ....[8]....
        /*0098*/ 	.word	0xffffffff


	//   ....[9]....
        /*009c*/ 	.word	0xffffffff


	//   ....[10]....
        /*00a0*/ 	.word	0x05000012


	//   ....[11]....
        /*00a4*/ 	.word	0x05000012


	//   ....[12]....
        /*00a8*/ 	.word	0x05000012


	//   ....[13]....
        /*00ac*/ 	.word	0x05000012


	//   ....[14]....
        /*00b0*/ 	.word	0x05000012


	//   ....[15]....
        /*00b4*/ 	.word	0x05000012


	//   ....[16]....
        /*00b8*/ 	.word	0x05000012


	//   ....[17]....
        /*00bc*/ 	.word	0x05000012


	//   ....[18]....
        /*00c0*/ 	.word	0x05000012


	//   ....[19]....
        /*00c4*/ 	.word	0x05000012


	//----- nvinfo : EIATTR_COOP_GROUP_INSTR_OFFSETS
	.align		4
.L_5877:
        /*00c8*/ 	.byte	0x04, 0x28
        /*00ca*/ 	.short	(.L_5879 - .L_5878)


	//   ....[0]....
.L_5878:
        /*00cc*/ 	.word	0x00000940


	//   ....[1]....
        /*00d0*/ 	.word	0x00000950


	//   ....[2]....
        /*00d4*/ 	.word	0x00000970


	//   ....[3]....
        /*00d8*/ 	.word	0x00000980


	//   ....[4]....
        /*00dc*/ 	.word	0x000009a0


	//   ....[5]....
        /*00e0*/ 	.word	0x000009b0


	//   ....[6]....
        /*00e4*/ 	.word	0x000009d0


	//   ....[7]....
        /*00e8*/ 	.word	0x000009e0


	//   ....[8]....
        /*00ec*/ 	.word	0x00000a00


	//   ....[9]....
        /*00f0*/ 	.word	0x00000a10


	//   ....[10]....
        /*00f4*/ 	.word	0x00000b90


	//   ....[11]....
        /*00f8*/ 	.word	0x00000c20


	//   ....[12]....
        /*00fc*/ 	.word	0x00000c90


	//   ....[13]....
        /*0100*/ 	.word	0x00000ce0


	//   ....[14]....
        /*0104*/ 	.word	0x00000d50


	//   ....[15]....
        /*0108*/ 	.word	0x00000da0


	//   ....[16]....
        /*010c*/ 	.word	0x00000e10


	//   ....[17]....
        /*0110*/ 	.word	0x00000e60


	//   ....[18]....
        /*0114*/ 	.word	0x00000ed0


	//   ....[19]....
        /*0118*/ 	.word	0x00000f20


	//----- nvinfo : EIATTR_VRC_CTA_INIT_COUNT
	.align		4
.L_5879:
        /*011c*/ 	.byte	0x02, 0x4a
	.zero		1
	.zero		1


	//----- nvinfo : EIATTR_EXIT_INSTR_OFFSETS
	.align		4
        /*0120*/ 	.byte	0x04, 0x1c
        /*0122*/ 	.short	(.L_5881 - .L_5880)


	//   ....[0]....
.L_5880:
        /*0124*/ 	.word	0x00000050


	//   ....[1]....
        /*0128*/ 	.word	0x00000b20


	//----- nvinfo : EIATTR_CRS_STACK_SIZE
	.align		4
.L_5881:
        /*012c*/ 	.byte	0x04, 0x1e
        /*012e*/ 	.short	(.L_5883 - .L_5882)
.L_5882:
        /*0130*/ 	.word	0x00000000


	//----- nvinfo : EIATTR_CBANK_PARAM_SIZE
	.align		4
.L_5883:
        /*0134*/ 	.byte	0x03, 0x19
        /*0136*/ 	.short	0x0024


	//----- nvinfo : EIATTR_PARAM_CBANK
	.align		4
        /*0138*/ 	.byte	0x04, 0x0a
        /*013a*/ 	.short	(.L_5885 - .L_5884)
	.align		4
.L_5884:
        /*013c*/ 	.word	index@(.nv.constant0._Z16gpukernelCLMWNr3ILi32ELi8ELi4EEvPdS0_S0_iii)
        /*0140*/ 	.short	0x0380
        /*0142*/ 	.short	0x0024


	//----- nvinfo : EIATTR_SW_WAR
	.align		4
.L_5885:
        /*0144*/ 	.byte	0x04, 0x36
        /*0146*/ 	.short	(.L_5887 - .L_5886)
.L_5886:
        /*0148*/ 	.word	0x00000008
.L_5887:


//--------------------- .nv.info._Z16gpukernelCLMWNr3ILi32ELi8ELi2EEvPdS0_S0_iii --------------------------
	.section	.nv.info._Z16gpukernelCLMWNr3ILi32ELi8ELi2EEvPdS0_S0_iii,"",@"SHT_CUDA_INFO"
	.sectionflags	@""
	.align	4


	//----- nvinfo : EIATTR_CUDA_API_VERSION
	.align		4
        /*0000*/ 	.byte	0x04, 0x37
        /*0002*/ 	.short	(.L_5889 - .L_5888)
.L_5888:
        /*0004*/ 	.word	0x00000082


	//----- nvinfo : EIATTR_KPARAM_INFO
	.align		4
.L_5889:
        /*0008*/ 	.byte	0x04, 0x17
        /*000a*/ 	.short	(.L_5891 - .L_5890)
.L_5890:
        /*000c*/ 	.word	0x00000000
        /*0010*/ 	.short	0x0005
        /*0012*/ 	.short	0x0020
        /*0014*/ 	.byte	0x00, 0xf0, 0x11, 0x00


	//----- nvinfo : EIATTR_KPARAM_INFO
	.align		4
.L_5891:
        /*0018*/ 	.byte	0x04, 0x17
        /*001a*/ 	.short	(.L_5893 - .L_5892)
.L_5892:
        /*001c*/ 	.word	0x00000000
        /*0020*/ 	.short	0x0004
        /*0022*/ 	.short	0x001c
        /*0024*/ 	.byte	0x00, 0xf0, 0x11, 0x00


	//----- nvinfo : EIATTR_KPARAM_INFO
	.align		4
.L_5893:
        /*0028*/ 	.byte	0x04, 0x17
        /*002a*/ 	.short	(.L_5895 - .L_5894)
.L_5894:
        /*002c*/ 	.word	0x00000000
        /*0030*/ 	.short	0x0003
        /*0032*/ 	.short	0x0018
        /*0034*/ 	.byte	0x00, 0xf0, 0x11, 0x00


	//----- nvinfo : EIATTR_KPARAM_INFO
	.align		4
.L_5895:
        /*0038*/ 	.byte	0x04, 0x17
        /*003a*/ 	.short	(.L_5897 - .L_5896)
.L_5896:
        /*003c*/ 	.word	0x00000000
        /*0040*/ 	.short	0x0002
        /*0042*/ 	.short	0x0010
        /*0044*/ 	.byte	0x00, 0xf5, 0x21, 0x00


	//----- nvinfo : EIATTR_KPARAM_INFO
	.align		4
.L_5897:
        /*0048*/ 	.byte	0x04, 0x17
        /*004a*/ 	.short	(.L_5899 - .L_5898)
.L_5898:
        /*004c*/ 	.word	0x00000000
        /*0050*/ 	.short	0x0001
        /*0052*/ 	.short	0x0008
        /*0054*/ 	.byte	0x00, 0xf5, 0x21, 0x00


	//----- nvinfo : EIATTR_KPARAM_INFO
	.align		4
.L_5899:
        /*0058*/ 	.byte	0x04, 0x17
        /*005a*/ 	.short	(.L_5901 - .L_5900)
.L_5900:
        /*005c*/ 	.word	0x00000000
        /*0060*/ 	.short	0x0000
        /*0062*/ 	.short	0x0000
        /*0064*/ 	.byte	0x00, 0xf5, 0x21, 0x00


	//----- nvinfo : EIATTR_SPARSE_MMA_MASK
	.align		4
.L_5901:
        /*0068*/ 	.byte	0x03, 0x50
        /*006a*/ 	.short	0x0000


	//----- nvinfo : EIATTR_MAXREG_COUNT
	.align		4
        /*006c*/ 	.byte	0x03, 0x1b
        /*006e*/ 	.short	0x00ff


	//----- nvinfo : EIATTR_MERCURY_ISA_VERSION
	.align		4
        /*0070*/ 	.byte	0x03, 0x5f
        /*0072*/ 	.short	0x0101


	//----- nvinfo : EIATTR_COOP_GROUP_MASK_REGIDS
	.align		4
        /*0074*/ 	.byte	0x04, 0x29
        /*0076*/ 	.short	(.L_5903 - .L_5902)


	//   ....[0]....
.L_5902:
        /*0078*/ 	.word	0xffffffff


	//   ....[1]....
        /*007c*/ 	.word	0xffffffff


	//   ....[2]....
        /*0080*/ 	.word	0xffffffff


	//   ....[3]....
        /*0084*/ 	.word	0xffffffff


	//   ....[4]....
        /*0088*/ 	.word	0xffffffff


	//   ....[5]....
        /*008c*/ 	.word	0xffffffff


	//   ....[6]....
        /*0090*/ 	.word	0xffffffff


	//   ....[7]....
        /*0094*/ 	.word	0xffffffff


	//   ....[8]....
        /*0098*/ 	.word	0xffffffff


	//   ....[9]....
        /*009c*/ 	.word	0xffffffff


	//   ....[10]....
        /*00a0*/ 	.word	0x05000012


	//   ....[11]....
        /*00a4*/ 	.word	0x05000012


	//   ....[12]....
        /*00a8*/ 	.word	0x05000012


	//   ....[13]....
        /*00ac*/ 	.word	0x05000012


	//   ....[14]....
        /*00b0*/ 	.word	0x05000012


	//   ....[15]....
        /*00b4*/ 	.word	0x05000012


	//   ....[16]....
        /*00b8*/ 	.word	0x05000012


	//   ....[17]....
        /*00bc*/ 	.word	0x05000012


	//   ....[18]....
        /*00c0*/ 	.word	0x05000012


	//   ....[19]....
        /*00c4*/ 	.word	0x05000012


	//----- nvinfo : EIATTR_COOP_GROUP_INSTR_OFFSETS
	.align		4
.L_5903:
        /*00c8*/ 	.byte	0x04, 0x28
        /*00ca*/ 	.short	(.L_5905 - .L_5904)


	//   ....[0]....
.L_5904:
        /*00cc*/ 	.word	0x00000940


	//   ....[1]....
        /*00d0*/ 	.word	0x00000950


	//   ....[2]....
        /*00d4*/ 	.word	0x00000970


	//   ....[3]....
        /*00d8*/ 	.word	0x00000980


	//   ....[4]....
        /*00dc*/ 	.word	0x000009a0


	//   ....[5]....
        /*00e0*/ 	.word	0x000009b0


	//   ....[6]....
        /*00e4*/ 	.word	0x000009d0


	//   ....[7]....
        /*00e8*/ 	.word	0x000009e0


	//   ....[8]....
        /*00ec*/ 	.word	0x00000a00


	//   ....[9]....
        /*00f0*/ 	.word	0x00000a10


	//   ....[10]....
        /*00f4*/ 	.word	0x00000b90


	//   ....[11]....
        /*00f8*/ 	.word	0x00000c20


	//   ....[12]....
        /*00fc*/ 	.word	0x00000c90


	//   ....[13]....
        /*0100*/ 	.word	0x00000ce0


	//   ....[14]....
        /*0104*/ 	.word	0x00000d50


	//   ....[15]....
        /*0108*/ 	.word	0x00000da0


	//   ....[16]....
        /*010c*/ 	.word	0x00000e10


	//   ....[17]....
        /*0110*/ 	.word	0x00000e60


	//   ....[18]....
        /*0114*/ 	.word	0x00000ed0


	//   ....[19]....
        /*0118*/ 	.word	0x00000f20


	//----- nvinfo : EIATTR_VRC_CTA_INIT_COUNT
	.align		4
.L_5905:
        /*011c*/ 	.byte	0x02, 0x4a
	.zero		1
	.zero		1


	//----- nvinfo : EIATTR_EXIT_INSTR_OFFSETS
	.align		4
        /*0120*/ 	.byte	0x04, 0x1c
        /*0122*/ 	.short	(.L_5907 - .L_5906)


	//   ....[0]....
.L_5906:
        /*0124*/ 	.word	0x00000050


	//   ....[1]....
        /*0128*/ 	.word	0x00000b20


	//----- nvinfo : EIATTR_CRS_STACK_SIZE
	.align		4
.L_5907:
        /*012c*/ 	.byte	0x04, 0x1e
        /*012e*/ 	.short	(.L_5909 - .L_5908)
.L_5908:
        /*0130*/ 	.word	0x00000000


	//----- nvinfo : EIATTR_CBANK_PARAM_SIZE
	.align		4
.L_5909:
        /*0134*/ 	.byte	0x03, 0x19
        /*0136*/ 	.short	0x0024


	//----- nvinfo : EIATTR_PARAM_CBANK
	.align		4
        /*0138*/ 	.byte	0x04, 0x0a
        /*013a*/ 	.short	(.L_5911 - .L_5910)
	.align		4
.L_5910:
        /*013c*/ 	.word	index@(.nv.constant0._Z16gpukernelCLMWNr3ILi32ELi8ELi2EEvPdS0_S0_iii)
        /*0140*/ 	.short	0x0380
        /*0142*/ 	.short	0x0024


	//----- nvinfo : EIATTR_SW_WAR
	.align		4
.L_5911:
        /*0144*/ 	.byte	0x04, 0x36
        /*0146*/ 	.short	(.L_5913 - .L_5912)
.L_5912:
        /*0148*/ 	.word	0x00000008
.L_5913:


//--------------------- .nv.info._Z16gpukernelCLMWNr3ILi32ELi8ELi1EEvPdS0_S0_iii --------------------------
	.section	.nv.info._Z16gpukernelCLMWNr3ILi32ELi8ELi1EEvPdS0_S0_iii,"",@"SHT_CUDA_INFO"
	.sectionflags	@""
	.align	4


	//----- nvinfo : EIATTR_CUDA_API_VERSION
	.align		4
        /*0000*/ 	.byte	0x04, 0x37
        /*0002*/ 	.short	(.L_5915 - .L_5914)
.L_5914:
        /*0004*/ 	.word	0x00000082


	//----- nvinfo : EIATTR_KPARAM_INFO
	.align		4
.L_5915:
        /*0008*/ 	.byte	0x04, 0x17
        /*000a*/ 	.short	(.L_5917 - .L_5916)
.L_5916:
        /*000c*/ 	.word	0x00000000
        /*0010*/ 	.short	0x0005
        /*0012*/ 	.short	0x0020
        /*0014*/ 	.byte	0x00, 0xf0, 0x11, 0x00


	//----- nvinfo : EIATTR_KPARAM_INFO
	.align		4
.L_5917:
        /*0018*/ 	.byte	0x04, 0x17
        /*001a*/ 	.short	(.L_5919 - .L_5918)
.L_5918:
        /*001c*/ 	.word	0x00000000
        /*0020*/ 	.short	0x0004
        /*0022*/ 	.short	0x001c
        /*0024*/ 	.byte	0x00, 0xf0, 0x11, 0x00


	//----- nvinfo : EIATTR_KPARAM_INFO
	.align		4
.L_5919:
        /*0028*/ 	.byte	0x04, 0x17
        /*002a*/ 	.short	(.L_5921 - .L_5920)
.L_5920:
        /*002c*/ 	.word	0x00000000
        /*0030*/ 	.short	0x0003
        /*0032*/ 	.short	0x0018
        /*0034*/ 	.byte	0x00, 0xf0, 0x11, 0x00


	//----- nvinfo : EIATTR_KPARAM_INFO
	.align		4
.L_5921:
        /*0038*/ 	.byte	0x04, 0x17
        /*003a*/ 	.short	(.L_5923 - .L_5922)
.L_5922:
        /*003c*/ 	.word	0x00000000
        /*0040*/ 	.short	0x0002
        /*0042*/ 	.short	0x0010
        /*0044*/ 	.byte	0x00, 0xf5, 0x21, 0x00


	//----- nvinfo : EIATTR_KPARAM_INFO
	.align		4
.L_5923:
        /*0048*/ 	.byte	0x04, 0x17
        /*004a*/ 	.short	(.L_5925 - .L_5924)
.L_5924:
        /*004c*/ 	.word	0x00000000
        /*0050*/ 	.short	0x0001
        /*0052*/ 	.short	0x0008
        /*0054*/ 	.byte	0x00, 0xf5, 0x21, 0x00


	//----- nvinfo : EIATTR_KPARAM_INFO
	.align		4
.L_5925:
        /*0058*/ 	.byte	0x04, 0x17
        /*005a*/ 	.short	(.L_5927 - .L_5926)
.L_5926:
        /*005c*/ 	.word	0x00000000
        /*0060*/ 	.short	0x0000
        /*0062*/ 	.short	0x0000
        /*0064*/ 	.byte	0x00, 0xf5, 0x21, 0x00


	//----- nvinfo : EIATTR_SPARSE_MMA_MASK
	.align		4
.L_5927:
        /*0068*/ 	.byte	0x03, 0x50
        /*006a*/ 	.short	0x0000


	//----- nvinfo : EIATTR_MAXREG_COUNT
	.align		4
        /*006c*/ 	.byte	0x03, 0x1b
        /*006e*/ 	.short	0x00ff


	//----- nvinfo : EIATTR_MERCURY_ISA_VERSION
	.align		4
        /*0070*/ 	.byte	0x03, 0x5f
        /*0072*/ 	.short	0x0101


	//----- nvinfo : EIATTR_COOP_GROUP_MASK_REGIDS
	.align		4
        /*0074*/ 	.byte	0x04, 0x29
        /*0076*/ 	.short	(.L_5929 - .L_5928)


	//   ....[0]....
.L_5928:
        /*0078*/ 	.word	0xffffffff


	//   ....[1]....
        /*007c*/ 	.word	0xffffffff


	//   ....[2]....
        /*0080*/ 	.word	0xffffffff


	//   ....[3]....
        /*0084*/ 	.word	0xffffffff


	//   ....[4]....
        /*0088*/ 	.word	0xffffffff


	//   ....[5]....
        /*008c*/ 	.word	0xffffffff


	//   ....[6]....
        /*0090*/ 	.word	0xffffffff


	//   ....[7]....
        /*0094*/ 	.word	0xffffffff


	//   ....[8]....
        /*0098*/ 	.word	0xffffffff


	//   ....[9]....
        /*009c*/ 	.word	0xffffffff


	//   ....[10]....
        /*00a0*/ 	.word	0x05000009


	//   ....[11]....
        /*00a4*/ 	.word	0x05000009


	//   ....[12]....
        /*00a8*/ 	.word	0x05000009


	//   ....[13]....
        /*00ac*/ 	.word	0x05000009


	//   ....[14]....
        /*00b0*/ 	.word	0x05000009


	//   ....[15]....
        /*00b4*/ 	.word	0x05000009


	//   ....[16]....
        /*00b8*/ 	.word	0x05000009


	//   ....[17]....
        /*00bc*/ 	.word	0x05000009


	//   ....[18]....
        /*00c0*/ 	.word	0x05000009


	//   ....[19]....
        /*00c4*/ 	.word	0x05000009


	//----- nvinfo : EIATTR_COOP_GROUP_INSTR_OFFSETS
	.align		4
.L_5929:
        /*00c8*/ 	.byte	0x04, 0x28
        /*00ca*/ 	.short	(.L_5931 - .L_5930)


	//   ....[0]....
.L_5930:
        /*00cc*/ 	.word	0x00000910


	//   ....[1]....
        /*00d0*/ 	.word	0x00000920


	//   ....[2]....
        /*00d4*/ 	.word	0x00000940


	//   ....[3]....
        /*00d8*/ 	.word	0x00000950


	//   ....[4]....
        /*00dc*/ 	.word	0x00000970


	//   ....[5]....
        /*00e0*/ 	.word	0x00000980


	//   ....[6]....
        /*00e4*/ 	.word	0x000009a0


	//   ....[7]....
        /*00e8*/ 	.word	0x000009b0


	//   ....[8]....
        /*00ec*/ 	.word	0x000009d0


	//   ....[9]....
        /*00f0*/ 	.word	0x000009e0


	//   ....[10]....
        /*00f4*/ 	.word	0x00000b50


	//   ....[11]....
        /*00f8*/ 	.word	0x00000be0


	//   ....[12]....
        /*00fc*/ 	.word	0x00000c50


	//   ....[13]....
        /*0100*/ 	.word	0x00000ca0


	//   ....[14]....
        /*0104*/ 	.word	0x00000d10


	//   ....[15]....
        /*0108*/ 	.word	0x00000d60


	//   ....[16]....
        /*010c*/ 	.word	0x00000dd0


	//   ....[17]....
        /*0110*/ 	.word	0x00000e20


	//   ....[18]....
        /*0114*/ 	.word	0x00000e90


	//   ....[19]....
        /*0118*/ 	.word	0x00000ee0


	//----- nvinfo : EIATTR_VRC_CTA_INIT_COUNT
	.align		4
.L_5931:
        /*011c*/ 	.byte	0x02, 0x4a
	.zero		1
	.zero		1


	//----- nvinfo : EIATTR_EXIT_INSTR_OFFSETS
	.align		4
        /*0120*/ 	.byte	0x04, 0x1c
        /*0122*/ 	.short	(.L_5933 - .L_5932)


	//   ....[0]....
.L_5932:
        /*0124*/ 	.word	0x00000050


	//   ....[1]....
        /*0128*/ 	.word	0x00000ae0


	//----- nvinfo : EIATTR_CRS_STACK_SIZE
	.align		4
.L_5933:
        /*012c*/ 	.byte	0x04, 0x1e
        /*012e*/ 	.short	(.L_5935 - .L_5934)
.L_5934:
        /*0130*/ 	.word	0x00000000


	//----- nvinfo : EIATTR_CBANK_PARAM_SIZE
	.align		4
.L_5935:
        /*0134*/ 	.byte	0x03, 0x19
        /*0136*/ 	.short	0x0024


	//----- nvinfo : EIATTR_PARAM_CBANK
	.align		4
        /*0138*/ 	.byte	0x04, 0x0a
        /*013a*/ 	.short	(.L_5937 - .L_5936)
	.align		4
.L_5936:
        /*013c*/ 	.word	index@(.nv.constant0._Z16gpukernelCLMWNr3ILi32ELi8ELi1EEvPdS0_S0_iii)
        /*0140*/ 	.short	0x0380
        /*0142*/ 	.short	0x0024


	//----- nvinfo : EIATTR_SW_WAR
	.align		4
.L_5937:
        /*0144*/ 	.byte	0x04, 0x36
        /*0146*/ 	.short	(.L_5939 - .L_5938)
.L_5938:
        /*0148*/ 	.word	0x00000008
.L_5939:


//--------------------- .nv.info._Z16gpukernelCLMWNr3ILi32ELi4ELi4EEvPdS0_S0_iii --------------------------
	.section	.nv.info._Z16gpukernelCLMWNr3ILi32ELi4ELi4EEvPdS0_S0_iii,"",@"SHT_CUDA_INFO"
	.sectionflags	@""
	.align	4


	//----- nvinfo : EIATTR_CUDA_API_VERSION
	.align		4
        /*0000*/ 	.byte	0x04, 0x37
        /*0002*/ 	.short	(.L_5941 - .L_5940)
.L_5940:
        /*0004*/ 	.word	0x00000082


	//----- nvinfo : EIATTR_KPARAM_INFO
	.align		4
.L_5941:
        /*0008*/ 	.byte	0x04, 0x17
        /*000a*/ 	.short	(.L_5943 - .L_5942)
.L_5942:
        /*000c*/ 	.word	0x00000000
        /*0010*/ 	.short	0x0005
        /*0012*/ 	.short	0x0020
        /*0014*/ 	.byte	0x00, 0xf0, 0x11, 0x00


	//----- nvinfo : EIATTR_KPARAM_INFO
	.align		4
.L_5943:
        /*0018*/ 	.byte	0x04, 0x17
        /*001a*/ 	.short	(.L_5945 - .L_5944)
.L_5944:
        /*001c*/ 	.word	0x00000000
        /*0020*/ 	.short	0x0004
        /*0022*/ 	.short	0x001c
        /*0024*/ 	.byte	0x00, 0xf0, 0x11, 0x00


	//----- nvinfo : EIATTR_KPARAM_INFO
	.align		4
.L_5945:
        /*0028*/ 	.byte	0x04, 0x17
        /*002a*/ 	.short	(.L_5947 - .L_5946)
.L_5946:
        /*002c*/ 	.word	0x00000000
        /*0030*/ 	.short	0x0003
        /*0032*/ 	.short	0x0018
        /*0034*/ 	.byte	0x00, 0xf0, 0x11, 0x00


	//----- nvinfo : EIATTR_KPARAM_INFO
	.align		4
.L_5947:
        /*0038*/ 	.byte	0x04, 0x17
        /*003a*/ 	.short	(.L_5949 - .L_5948)
.L_5948:
        /*003c*/ 	.word	0x00000000
        /*0040*/ 	.short	0x0002
        /*0042*/ 	.short	0x0010
        /*0044*/ 	.byte	0x00, 0xf5, 0x21, 0x00


	//----- nvinfo : EIATTR_KPARAM_INFO
	.align		4
.L_5949:
        /*0048*/ 	.byte	0x04, 0x17
        /*004a*/ 	.short	(.L_5951 - .L_5950)
.L_5950:
        /*004c*/ 	.word	0x00000000
        /*0050*/ 	.short	0x0001
        /*0052*/ 	.short	0x0008
        /*0054*/ 	.byte	0x00, 0xf5, 0x21, 0x00


	//----- nvinfo : EIATTR_KPARAM_INFO
	.align		4
.L_5951:
        /*0058*/ 	.byte	0x04, 0x17
        /*005a*/ 	.short	(.L_5953 - .L_5952)
.L_5952:
        /*005c*/ 	.word	0x00000000
        /*0060*/ 	.short	0x0000
        /*0062*/ 	.short	0x0000
        /*0064*/ 	.byte	0x00, 0xf5, 0x21, 0x00


	//----- nvinfo : EIATTR_SPARSE_MMA_MASK
	.align		4
.L_5953:
        /*0068*/ 	.byte	0x03, 0x50
        /*006a*/ 	.short	0x0000


	//----- nvinfo : EIATTR_MAXREG_COUNT
	.align		4
        /*006c*/ 	.byte	0x03, 0x1b
        /*006e*/ 	.short	0x00ff


	//----- nvinfo : EIATTR_MERCURY_ISA_VERSION
	.align		4
        /*0070*/ 	.byte	0x03, 0x5f
        /*0072*/ 	.short	0x0101


	//----- nvinfo : EIATTR_COOP_GROUP_MASK_REGIDS
	.align		4
        /*0074*/ 	.byte	0x04, 0x29
        /*0076*/ 	.short	(.L_5955 - .L_5954)


	//   ....[0]....
.L_5954:
        /*0078*/ 	.word	0xffffffff


	//   ....[1]....
        /*007c*/ 	.word	0xffffffff


	//   ....[2]....
        /*0080*/ 	.word	0xffffffff


	//   ....[3]....
        /*0084*/ 	.word	0xffffffff


	//   ....[4]....
        /*0088*/ 	.word	0xffffffff


	//   ....[5]....
        /*008c*/ 	.word	0xffffffff


	//   ....[6]....
        /*0090*/ 	.word	0xffffffff


	//   ....[7]....
        /*0094*/ 	.word	0xffffffff


	//   ....[8]....
        /*0098*/ 	.word	0xffffffff


	//   ....[9]....
        /*009c*/ 	.word	0xffffffff


	//   ....[10]....
        /*00a0*/ 	.word	0x05000012


	//   ....[11]....
        /*00a4*/ 	.word	0x05000012


	//   ....[12]....
        /*00a8*/ 	.word	0x05000012


	//   ....[13]....
        /*00ac*/ 	.word	0x05000012


	//   ....[14]....
        /*00b0*/ 	.word	0x05000012


	//   ....[15]....
        /*00b4*/ 	.word	0x05000012


	//   ....[16]....
        /*00b8*/ 	.word	0x05000012


	//   ....[17]....
        /*00bc*/ 	.word	0x05000012


	//   ....[18]....
        /*00c0*/ 	.word	0x05000012


	//   ....[19]....
        /*00c4*/ 	.word	0x05000012


	//----- nvinfo : EIATTR_COOP_GROUP_INSTR_OFFSETS
	.align		4
.L_5955:
        /*00c8*/ 	.byte	0x04, 0x28
        /*00ca*/ 	.short	(.L_5957 - .L_5956)


	//   ....[0]....
.L_5956:
        /*00cc*/ 	.word	0x00000940


	//   ....[1]....
        /*00d0*/ 	.word	0x00000950


	//   ....[2]....
        /*00d4*/ 	.word	0x00000970


	//   ....[3]....
        /*00d8*/ 	.word	0x00000980


	//   ....[4]....
        /*00dc*/ 	.word	0x000009a0


	//   ....[5]....
        /*00e0*/ 	.word	0x000009b0


	//   ....[6]....
        /*00e4*/ 	.word	0x000009d0


	//   ....[7]....
        /*00e8*/ 	.word	0x000009e0


	//   ....[8]....
        /*00ec*/ 	.word	0x00000a00


	//   ....[9]....
        /*00f0*/ 	.word	0x00000a10


	//   ....[10]....
        /*00f4*/ 	.word	0x00000b90


	//   ....[11]....
        /*00f8*/ 	.word	0x00000c20


	//   ....[12]....
        /*00fc*/ 	.word	0x00000c90


	//   ....[13]....
        /*0100*/ 	.word	0x00000ce0


	//   ....[14]....
        /*0104*/ 	.word	0x00000d50


	//   ....[15]....
        /*0108*/ 	.word	0x00000da0


	//   ....[16]....
        /*010c*/ 	.word	0x00000e10


	//   ....[17]....
        /*0110*/ 	.word	0x00000e60


	//   ....[18]....
        /*0114*/ 	.word	0x00000ed0


	//   ....[19]....
        /*0118*/ 	.word	0x00000f20


	//----- nvinfo : EIATTR_VRC_CTA_INIT_COUNT
	.align		4
.L_5957:
        /*011c*/ 	.byte	0x02, 0x4a
	.zero		1
	.zero		1


	//----- nvinfo : EIATTR_EXIT_INSTR_OFFSETS
	.align		4
        /*0120*/ 	.byte	0x04, 0x1c
        /*0122*/ 	.short	(.L_5959 - .L_5958)


	//   ....[0]....
.L_5958:
        /*0124*/ 	.word	0x00000050


	//   ....[1]....
        /*0128*/ 	.word	0x00000b20


	//----- nvinfo : EIATTR_CRS_STACK_SIZE
	.align		4
.L_5959:
        /*012c*/ 	.byte	0x04, 0x1e
        /*012e*/ 	.short	(.L_5961 - .L_5960)
.L_5960:
        /*0130*/ 	.word	0x00000000


	//----- nvinfo : EIATTR_CBANK_PARAM_SIZE
	.align		4
.L_5961:
        /*0134*/ 	.byte	0x03, 0x19
        /*0136*/ 	.short	0x0024


	//----- nvinfo : EIATTR_PARAM_CBANK
	.align		4
        /*0138*/ 	.byte	0x04, 0x0a
        /*013a*/ 	.short	(.L_5963 - .L_5962)
	.align		4
.L_5962:
        /*013c*/ 	.word	index@(.nv.constant0._Z16gpukernelCLMWNr3ILi32ELi4ELi4EEvPdS0_S0_iii)
        /*0140*/ 	.short	0x0380
        /*0142*/ 	.short	0x0024


	//----- nvinfo : EIATTR_SW_WAR
	.align		4
.L_5963:
        /*0144*/ 	.byte	0x04, 0x36
        /*0146*/ 	.short	(.L_5965 - .L_5964)
.L_5964:
        /*0148*/ 	.word	0x00000008
.L_5965:


//--------------------- .nv.info._Z16gpukernelCLMWNr3ILi32ELi4ELi2EEvPdS0_S0_iii --------------------------
	.section	.nv.info._Z16gpukernelCLMWNr3ILi32ELi4ELi2EEvPdS0_S0_iii,"",@"SHT_CUDA_INFO"
	.sectionflags	@""
	.align	4


	//----- nvinfo : EIATTR_CUDA_API_VERSION
	.align		4
        /*0000*/ 	.byte	0x04, 0x37
        /*0002*/ 	.short	(.L_5967 - .L_5966)
.L_5966:
        /*0004*/ 	.word	0x00000082


	//----- nvinfo : EIATTR_KPARAM_INFO
	.align		4
.L_5967:
        /*0008*/ 	.byte	0x04, 0x17
        /*000a*/ 	.short	(.L_5969 - .L_5968)
.L_5968:
        /*000c*/ 	.word	0x00000000
        /*0010*/ 	.short	0x0005
        /*0012*/ 	.short	0x0020
        /*0014*/ 	.byte	0x00, 0xf0, 0x11, 0x00


	//----- nvinfo : EIATTR_KPARAM_INFO
	.align		4
.L_5969:
        /*0018*/ 	.byte	0x04, 0x17
        /*001a*/ 	.short	(.L_5971 - .L_5970)
.L_5970:
        /*001c*/ 	.word	0x00000000
        /*0020*/ 	.short	0x0004
        /*0022*/ 	.short	0x001c
        /*0024*/ 	.byte	0x00, 0xf0, 0x11, 0x00


	//----- nvinfo : EIATTR_KPARAM_INFO
	.align		4
.L_5971:
        /*0028*/ 	.byte	0x04, 0x17
        /*002a*/ 	.short	(.L_5973 - .L_5972)
.L_5972:
        /*002c*/ 	.word	0x00000000
        /*0030*/ 	.short	0x0003
        /*0032*/ 	.short	0x0018
        /*0034*/ 	.byte	0x00, 0xf0, 0x11, 0x00


	//----- nvinfo : EIATTR_KPARAM_INFO
	.align		4
.L_5973:
        /*0038*/ 	.byte	0x04, 0x17
        /*003a*/ 	.short	(.L_5975 - .L_5974)
.L_5974:
        /*003c*/ 	.word	0x00000000
        /*0040*/ 	.short	0x0002
        /*0042*/ 	.short	0x0010
        /*0044*/ 	.byte	0x00, 0xf5, 0x21, 0x00


	//----- nvinfo : EIATTR_KPARAM_INFO
	.align		4
.L_5975:
        /*0048*/ 	.byte	0x04, 0x17
        /*004a*/ 	.short	(.L_5977 - .L_5976)
.L_5976:
        /*004c*/ 	.word	0x00000000
        /*0050*/ 	.short	0x0001
        /*0052*/ 	.short	0x0008
        /*0054*/ 	.byte	0x00, 0xf5, 0x21, 0x00


	//----- nvinfo : EIATTR_KPARAM_INFO
	.align		4
.L_5977:
        /*0058*/ 	.byte	0x04, 0x17
        /*005a*/ 	.short	(.L_5979 - .L_5978)
.L_5978:
        /*005c*/ 	.word	0x00000000
        /*0060*/ 	.short	0x0000
        /*0062*/ 	.short	0x0000
        /*0064*/ 	.byte	0x00, 0xf5, 0x21, 0x00


	//----- nvinfo : EIATTR_SPARSE_MMA_MASK
	.align		4
.L_5979:
        /*0068*/ 	.byte	0x03, 0x50
        /*006a*/ 	.short	0x0000


	//----- nvinfo : EIATTR_MAXREG_COUNT
	.align		4
        /*006c*/ 	.byte	0x03, 0x1b
        /*006e*/ 	.short	0x00ff


	//----- nvinfo : EIATTR_MERCURY_ISA_VERSION
	.align		4
        /*0070*/ 	.byte	0x03, 0x5f
        /*0072*/ 	.short	0x0101


	//----- nvinfo : EIATTR_COOP_GROUP_MASK_REGIDS
	.align		4
        /*0074*/ 	.byte	0x04, 0x29
        /*0076*/ 	.short	(.L_5981 - .L_5980)


	//   ....[0]....
.L_5980:
        /*0078*/ 	.word	0xffffffff


	//   ....[1]....
        /*007c*/ 	.word	0xffffffff


	//   ....[2]....
        /*0080*/ 	.word	0xffffffff


	//   ....[3]....
        /*0084*/ 	.word	0xffffffff


	//   ....[4]....
        /*0088*/ 	.word	0xffffffff


	//   ....[5]....
        /*008c*/ 	.word	0xffffffff


	//   ....[6]....
        /*0090*/ 	.word	0xffffffff


	//   ....[7]....
        /*0094*/ 	.word	0xffffffff


	//   ....[8]....
        /*0098*/ 	.word	0xffffffff


	//   ....[9]....
        /*009c*/ 	.word	0xffffffff


	//   ....[10]....
        /*00a0*/ 	.word	0x05000012


	//   ....[11]....
        /*00a4*/ 	.word	0x05000012


	//   ....[12]....
        /*00a8*/ 	.word	0x05000012


	//   ....[13]....
        /*00ac*/ 	.word	0x05000012


	//   ....[14]....
        /*00b0*/ 	.word	0x05000012


	//   ....[15]....
        /*00b4*/ 	.word	0x05000012


	//   ....[16]....
        /*00b8*/ 	.word	0x05000012


	//   ....[17]....
        /*00bc*/ 	.word	0x05000012


	//   ....[18]....
        /*00c0*/ 	.word	0x05000012


	//   ....[19]....
        /*00c4*/ 	.word	0x05000012


	//----- nvinfo : EIATTR_COOP_GROUP_INSTR_OFFSETS
	.align		4
.L_5981:
        /*00c8*/ 	.byte	0x04, 0x28
        /*00ca*/ 	.short	(.L_5983 - .L_5982)


	//   ....[0]....
.L_5982:
        /*00cc*/ 	.word	0x00000940


	//   ....[1]....
        /*00d0*/ 	.word	0x00000950


	//   ....[2]....
        /*00d4*/ 	.word	0x00000970


	//   ....[3]....
        /*00d8*/ 	.word	0x00000980


	//   ....[4]....
        /*00dc*/ 	.word	0x000009a0


	//   ....[5]....
        /*00e0*/ 	.word	0x000009b0


	//   ....[6]....
        /*00e4*/ 	.word	0x000009d0


	//   ....[7]....
        /*00e8*/ 	.word	0x000009e0


	//   ....[8]....
        /*00ec*/ 	.word	0x00000a00


	//   ....[9]....
        /*00f0*/ 	.word	0x00000a10


	//   ....[10]....
        /*00f4*/ 	.word	0x00000b90


	//   ....[11]....
        /*00f8*/ 	.word	0x00000c20


	//   ....[12]....
        /*00fc*/ 	.word	0x00000c90


	//   ....[13]....
        /*0100*/ 	.word	0x00000ce0


	//   ....[14]....
        /*0104*/ 	.word	0x00000d50


	//   ....[15]....
        /*0108*/ 	.word	0x00000da0


	//   ....[16]....
        /*010c*/ 	.word	0x00000e10


	//   ....[17]....
        /*0110*/ 	.word	0x00000e60


	//   ....[18]....
        /*0114*/ 	.word	0x00000ed0


	//   ....[19]....
        /*0118*/ 	.word	0x00000f20


	//----- nvinfo : EIATTR_VRC_CTA_INIT_COUNT
	.align		4
.L_5983:
        /*011c*/ 	.byte	0x02, 0x4a
	.zero		1
	.zero		1


	//----- nvinfo : EIATTR_EXIT_INSTR_OFFSETS
	.align		4
        /*0120*/ 	.byte	0x04, 0x1c
        /*0122*/ 	.short	(.L_5985 - .L_5984)


	//   ....[0]....
.L_5984:
        /*0124*/ 	.word	0x00000050


	//   ....[1]....
        /*0128*/ 	.word	0x00000b20


	//----- nvinfo : EIATTR_CRS_STACK_SIZE
	.align		4
.L_5985:
        /*012c*/ 	.byte	0x04, 0x1e
        /*012e*/ 	.short	(.L_5987 - .L_5986)
.L_5986:
        /*0130*/ 	.word	0x00000000


	//----- nvinfo : EIATTR_CBANK_PARAM_SIZE
	.align		4
.L_5987:
        /*0134*/ 	.byte	0x03, 0x19
        /*0136*/ 	.short	0x0024


	//----- nvinfo : EIATTR_PARAM_CBANK
	.align		4
        /*0138*/ 	.byte	0x04, 0x0a
        /*013a*/ 	.short	(.L_5989 - .L_5988)
	.align		4
.L_5988:
        /*013c*/ 	.word	index@(.nv.constant0._Z16gpukernelCLMWNr3ILi32ELi4ELi2EEvPdS0_S0_iii)
        /*0140*/ 	.short	0x0380
        /*0142*/ 	.short	0x0024


	//----- nvinfo : EIATTR_SW_WAR
	.align		4
.L_5989:
        /*0144*/ 	.byte	0x04, 0x36
        /*0146*/ 	.short	(.L_5991 - .L_5990)
.L_5990:
        /*0148*/ 	.word	0x00000008
.L_5991:


//--------------------- .nv.info._Z16gpukernelCLMWNr3ILi32ELi4ELi1EEvPdS0_S0_iii --------------------------
	.section	.nv.info._Z16gpukernelCLMWNr3ILi32ELi4ELi1EEvPdS0_S0_iii,"",@"SHT_CUDA_INFO"
	.sectionflags	@""
	.align	4


	//----- nvinfo : EIATTR_CUDA_API_VERSION
	.align		4
        /*0000*/ 	.byte	0x04, 0x37
        /*0002*/ 	.short	(.L_5993 - .L_5992)
.L_5992:
        /*0004*/ 	.word	0x00000082


	//----- nvinfo : EIATTR_KPARAM_INFO
	.align		4
.L_5993:
        /*0008*/ 	.byte	0x04, 0x17
        /*000a*/ 	.short	(.L_5995 - .L_5994)
.L_5994:
        /*000c*/ 	.word	0x00000000
        /*0010*/ 	.short	0x0005
        /*0012*/ 	.short	0x0020
        /*0014*/ 	.byte	0x00, 0xf0, 0x11, 0x00


	//----- nvinfo : EIATTR_KPARAM_INFO
	.align		4
.L_5995:
        /*0018*/ 	.byte	0x04, 0x17
        /*001a*/ 	.short	(.L_5997 - .L_5996)
.L_5996:
        /*001c*/ 	.word	0x00000000
        /*0020*/ 	.short	0x0004
        /*0022*/ 	.short	0x001c
        /*0024*/ 	.byte	0x00, 0xf0, 0x11, 0x00


	//----- nvinfo : EIATTR_KPARAM_INFO
	.align		4
.L_5997:
        /*0028*/ 	.byte	0x04, 0x17
        /*002a*/ 	.short	(.L_5999 - .L_5998)
.L_5998:
        /*002c*/ 	.word	0x00000000
        /*0030*/ 	.short	0x0003
        /*0032*/ 	.short	0x0018
        /*0034*/ 	.byte	0x00, 0xf0, 0x11, 0x00


	//----- nvinfo : EIATTR_KPARAM_INFO
	.align		4
.L_5999:
        /*0038*/ 	.byte	0x04, 0x17
        /*003a*/ 	.short	(.L_6001 - .L_6000)
.L_6000:
        /*003c*/ 	.word	0x00000000
        /*0040*/ 	.short	0x0002
        /*0042*/ 	.short	0x0010
        /*0044*/ 	.byte	0x00, 0xf5, 0x21, 0x00


	//----- nvinfo : EIATTR_KPARAM_INFO
	.align		4
.L_6001:
        /*0048*/ 	.byte	0x04, 0x17
        /*004a*/ 	.short	(.L_6003 - .L_6002)
.L_6002:
        /*004c*/ 	.word	0x00000000
        /*0050*/ 	.short	0x0001
        /*0052*/ 	.short	0x0008
        /*0054*/ 	.byte	0x00, 0xf5, 0x21, 0x00


	//----- nvinfo : EIATTR_KPARAM_INFO
	.align		4
.L_6003:
        /*0058*/ 	.byte	0x04, 0x17
        /*005a*/ 	.short	(.L_6005 - .L_6004)
.L_6004:
        /*005c*/ 	.word	0x00000000
        /*0060*/ 	.short	0x0000
        /*0062*/ 	.short	0x0000
        /*0064*/ 	.byte	0x00, 0xf5, 0x21, 0x00


	//----- nvinfo : EIATTR_SPARSE_MMA_MASK
	.align		4
.L_6005:
        /*0068*/ 	.byte	0x03, 0x50
        /*006a*/ 	.short	0x0000


	//----- nvinfo : EIATTR_MAXREG_COUNT
	.align		4
        /*006c*/ 	.byte	0x03, 0x1b
        /*006e*/ 	.short	0x00ff


	//----- nvinfo : EIATTR_MERCURY_ISA_VERSION
	.align		4
        /*0070*/ 	.byte	0x03, 0x5f
        /*0072*/ 	.short	0x0101


	//----- nvinfo : EIATTR_COOP_GROUP_MASK_REGIDS
	.align		4
        /*0074*/ 	.byte	0x04, 0x29
        /*0076*/ 	.short	(.L_6007 - .L_6006)


	//   ....[0]....
.L_6006:
        /*0078*/ 	.word	0xffffffff


	//   ....[1]....
        /*007c*/ 	.word	0xffffffff


	//   ....[2]....
        /*0080*/ 	.word	0xffffffff


	//   ....[3]....
        /*0084*/ 	.word	0xffffffff


	//   ....[4]....
        /*0088*/ 	.word	0xffffffff


	//   ....[5]....
        /*008c*/ 	.word	0xffffffff


	//   ....[6]....
        /*0090*/ 	.word	0xffffffff


	//   ....[7]....
        /*0094*/ 	.word	0xffffffff


	//   ....[8]....
        /*0098*/ 	.word	0xffffffff


	//   ....[9]....
        /*009c*/ 	.word	0xffffffff


	//   ....[10]....
        /*00a0*/ 	.word	0x05000009


	//   ....[11]....
        /*00a4*/ 	.word	0x05000009


	//   ....[12]....
        /*00a8*/ 	.word	0x05000009


	//   ....[13]....
        /*00ac*/ 	.word	0x05000009


	//   ....[14]....
        /*00b0*/ 	.word	0x05000009


	//   ....[15]....
        /*00b4*/ 	.word	0x05000009


	//   ....[16]....
        /*00b8*/ 	.word	0x05000009


	//   ....[17]....
        /*00bc*/ 	.word	0x05000009


	//   ....[18]....
        /*00c0*/ 	.word	0x05000009


	//   ....[19]....
        /*00c4*/ 	.word	0x05000009


	//----- nvinfo : EIATTR_COOP_GROUP_INSTR_OFFSETS
	.align		4
.L_6007:
        /*00c8*/ 	.byte	0x04, 0x28
        /*00ca*/ 	.short	(.L_6009 - .L_6008)


	//   ....[0]....
.L_6008:
        /*00cc*/ 	.word	0x00000910


	//   ....[1]....
        /*00d0*/ 	.word	0x00000920


	//   ....[2]....
        /*00d4*/ 	.word	0x00000940


	//   ....[3]....
        /*00d8*/ 	.word	0x00000950


	//   ....[4]....
        /*00dc*/ 	.word	0x00000970


	//   ....[5]....
        /*00e0*/ 	.word	0x00000980


	//   ....[6]....
        /*00e4*/ 	.word	0x000009a0


	//   ....[7]....
        /*00e8*/ 	.word	0x000009b0


	//   ....[8]....
        /*00ec*/ 	.word	0x000009d0


	//   ....[9]....
        /*00f0*/ 	.word	0x000009e0


	//   ....[10]....
        /*00f4*/ 	.word	0x00000b50


	//   ....[11]....
        /*00f8*/ 	.word	0x00000be0


	//   ....[12]....
        /*00fc*/ 	.word	0x00000c50


	//   ....[13]....
        /*0100*/ 	.word	0x00000ca0


	//   ....[14]....
        /*0104*/ 	.word	0x00000d10


	//   ....[15]....
        /*0108*/ 	.word	0x00000d60


	//   ....[16]....
        /*010c*/ 	.word	0x00000dd0


	//   ....[17]....
        /*0110*/ 	.word	0x00000e20


	//   ....[18]....
        /*0114*/ 	.word	0x00000e90


	//   ....[19]....
        /*0118*/ 	.word	0x00000ee0


	//----- nvinfo : EIATTR_VRC_CTA_INIT_COUNT
	.align		4
.L_6009:
        /*011c*/ 	.byte	0x02, 0x4a
	.zero		1
	.zero		1


	//----- nvinfo : EIATTR_EXIT_INSTR_OFFSETS
	.align		4
        /*0120*/ 	.byte	0x04, 0x1c
        /*0122*/ 	.short	(.L_6011 - .L_6010)


	//   ....[0]....
.L_6010:
        /*0124*/ 	.word	0x00000050


	//   ....[1]....
        /*0128*/ 	.word	0x00000ae0


	//----- nvinfo : EIATTR_CRS_STACK_SIZE
	.align		4
.L_6011:
        /*012c*/ 	.byte	0x04, 0x1e
        /*012e*/ 	.short	(.L_6013 - .L_6012)
.L_6012:
        /*0130*/ 	.word	0x00000000


	//----- nvinfo : EIATTR_CBANK_PARAM_SIZE
	.align		4
.L_6013:
        /*0134*/ 	.byte	0x03, 0x19
        /*0136*/ 	.short	0x0024


	//----- nvinfo : EIATTR_PARAM_CBANK
	.align		4
        /*0138*/ 	.byte	0x04, 0x0a
        /*013a*/ 	.short	(.L_6015 - .L_6014)
	.align		4
.L_6014:
        /*013c*/ 	.word	index@(.nv.constant0._Z16gpukernelCLMWNr3ILi32ELi4ELi1EEvPdS0_S0_iii)
        /*0140*/ 	.short	0x0380
        /*0142*/ 	.short	0x0024


	//----- nvinfo : EIATTR_SW_WAR
	.align		4
.L_6015:
        /*0144*/ 	.byte	0x04, 0x36
        /*0146*/ 	.short	(.L_6017 - .L_6016)
.L_6016:
        /*0148*/ 	.word	0x00000008
.L_6017:


//--------------------- .nv.info._Z16gpukernelCLMWNr3ILi32ELi2ELi2EEvPdS0_S0_iii --------------------------
	.section	.nv.info._Z16gpukernelCLMWNr3ILi32ELi2ELi2EEvPdS0_S0_iii,"",@"SHT_CUDA_INFO"
	.sectionflags	@""
	.align	4


	//----- nvinfo : EIATTR_CUDA_API_VERSION
	.align		4
        /*0000*/ 	.byte	0x04, 0x37
        /*0002*/ 	.short	(.L_6019 - .L_6018)
.L_6018:
        /*0004*/ 	.word	0x00000082


	//----- nvinfo : EIATTR_KPARAM_INFO
	.align		4
.L_6019:
        /*0008*/ 	.byte	0x04, 0x17
        /*000a*/ 	.short	(.L_6021 - .L_6020)
.L_6020:
        /*000c*/ 	.word	0x00000000
        /*0010*/ 	.short	0x0005
        /*0012*/ 	.short	0x0020
        /*0014*/ 	.byte	0x00, 0xf0, 0x11, 0x00


	//----- nvinfo : EIATTR_KPARAM_INFO
	.align		4
.L_6021:
        /*0018*/ 	.byte	0x04, 0x17
        /*001a*/ 	.short	(.L_6023 - .L_6022)
.L_6022:
        /*001c*/ 	.word	0x00000000
        /*0020*/ 	.short	0x0004
        /*0022*/ 	.short	0x001c
        /*0024*/ 	.byte	0x00, 0xf0, 0x11, 0x00


	//----- nvinfo : EIATTR_KPARAM_INFO
	.align		4
.L_6023:
        /*0028*/ 	.byte	0x04, 0x17
        /*002a*/ 	.short	(.L_6025 - .L_6024)
.L_6024:
        /*002c*/ 	.word	0x00000000
        /*0030*/ 	.short	0x0003
        /*0032*/ 	.short	0x0018
        /*0034*/ 	.byte	0x00, 0xf0, 0x11, 0x00


	//----- nvinfo : EIATTR_KPARAM_INFO
	.align		4
.L_6025:
        /*0038*/ 	.byte	0x04, 0x17
        /*003a*/ 	.short	(.L_6027 - .L_6026)
.L_6026:
        /*003c*/ 	.word	0x00000000
        /*0040*/ 	.short	0x0002
        /*0042*/ 	.short	0x0010
        /*0044*/ 	.byte	0x00, 0xf5, 0x21, 0x00


	//----- nvinfo : EIATTR_KPARAM_INFO
	.align		4
.L_6027:
        /*0048*/ 	.byte	0x04, 0x17
        /*004a*/ 	.short	(.L_6029 - .L_6028)
.L_6028:
        /*004c*/ 	.word	0x00000000
        /*0050*/ 	.short	0x0001
        /*0052*/ 	.short	0x0008
        /*0054*/ 	.byte	0x00, 0xf5, 0x21, 0x00


	//----- nvinfo : EIATTR_KPARAM_INFO
	.align		4
.L_6029:
        /*0058*/ 	.byte	0x04, 0x17
        /*005a*/ 	.short	(.L_6031 - .L_6030)
.L_6030:
        /*005c*/ 	.word	0x00000000
        /*0060*/ 	.short	0x0000
        /*0062*/ 	.short	0x0000
        /*0064*/ 	.byte	0x00, 0xf5, 0x21, 0x00


	//----- nvinfo : EIATTR_SPARSE_MMA_MASK
	.align		4
.L_6031:
        /*0068*/ 	.byte	0x03, 0x50
        /*006a*/ 	.short	0x0000


	//----- nvinfo : EIATTR_MAXREG_COUNT
	.align		4
        /*006c*/ 	.byte	0x03, 0x1b
        /*006e*/ 	.short	0x00ff


	//----- nvinfo : EIATTR_MERCURY_ISA_VERSION
	.align		4
        /*0070*/ 	.byte	0x03, 0x5f
        /*0072*/ 	.short	0x0101


	//----- nvinfo : EIATTR_COOP_GROUP_MASK_REGIDS
	.align		4
        /*0074*/ 	.byte	0x04, 0x29
        /*0076*/ 	.short	(.L_6033 - .L_6032)


	//   ....[0]....
.L_6032:
        /*0078*/ 	.word	0xffffffff


	//   ....[1]....
        /*007c*/ 	.word	0xffffffff


	//   ....[2]....
        /*0080*/ 	.word	0xffffffff


	//   ....[3]....
        /*0084*/ 	.word	0xffffffff


	//   ....[4]....
        /*0088*/ 	.word	0xffffffff


	//   ....[5]....
        /*008c*/ 	.word	0xffffffff


	//   ....[6]....
        /*0090*/ 	.word	0xffffffff


	//   ....[7]....
        /*0094*/ 	.word	0xffffffff


	//   ....[8]....
        /*0098*/ 	.word	0xffffffff


	//   ....[9]....
        /*009c*/ 	.word	0xffffffff


	//   ....[10]....
        /*00a0*/ 	.word	0x05000012


	//   ....[11]....
        /*00a4*/ 	.word	0x05000012


	//   ....[12]....
        /*00a8*/ 	.word	0x05000012


	//   ....[13]....
        /*00ac*/ 	.word	0x05000012


	//   ....[14]....
        /*00b0*/ 	.word	0x05000012


	//   ....[15]....
        /*00b4*/ 	.word	0x05000012


	//   ....[16]....
        /*00b8*/ 	.word	0x05000012


	//   ....[17]....
        /*00bc*/ 	.word	0x05000012


	//   ....[18]....
        /*00c0*/ 	.word	0x05000012


	//   ....[19]....
        /*00c4*/ 	.word	0x05000012


	//----- nvinfo : EIATTR_COOP_GROUP_INSTR_OFFSETS
	.align		4
.L_6033:
        /*00c8*/ 	.byte	0x04, 0x28
        /*00ca*/ 	.short	(.L_6035 - .L_6034)


	//   ....[0]....
.L_6034:
        /*00cc*/ 	.word	0x00000940


	//   ....[1]....
        /*00d0*/ 	.word	0x00000950


	//   ....[2]....
        /*00d4*/ 	.word	0x00000970


	//   ....[3]....
        /*00d8*/ 	.word	0x00000980


	//   ....[4]....
        /*00dc*/ 	.word	0x000009a0


	//   ....[5]....
        /*00e0*/ 	.word	0x000009b0


	//   ....[6]....
        /*00e4*/ 	.word	0x000009d0


	//   ....[7]....
        /*00e8*/ 	.word	0x000009e0


	//   ....[8]....
        /*00ec*/ 	.word	0x00000a00


	//   ....[9]....
        /*00f0*/ 	.word	0x00000a10


	//   ....[10]....
        /*00f4*/ 	.word	0x00000b90


	//   ....[11]....
        /*00f8*/ 	.word	0x00000c20


	//   ....[12]....
        /*00fc*/ 	.word	0x00000c90


	//   ....[13]....
        /*0100*/ 	.word	0x00000ce0


	//   ....[14]....
        /*0104*/ 	.word	0x00000d50


	//   ....[15]....
        /*0108*/ 	.word	0x00000da0


	//   ....[16]....
        /*010c*/ 	.word	0x00000e10


	//   ....[17]....
        /*0110*/ 	.word	0x00000e60


	//   ....[18]....
        /*0114*/ 	.word	0x00000ed0


	//   ....[19]....
        /*0118*/ 	.word	0x00000f20


	//----- nvinfo : EIATTR_VRC_CTA_INIT_COUNT
	.align		4
.L_6035:
        /*011c*/ 	.byte	0x02, 0x4a
	.zero		1
	.zero		1


	//----- nvinfo : EIATTR_EXIT_INSTR_OFFSETS
	.align		4
        /*0120*/ 	.byte	0x04, 0x1c
        /*0122*/ 	.short	(.L_6037 - .L_6036)


	//   ....[0]....
.L_6036:
        /*0124*/ 	.word	0x00000050


	//   ....[1]....
        /*0128*/ 	.word	0x00000b20


	//----- nvinfo : EIATTR_CRS_STACK_SIZE
	.align		4
.L_6037:
        /*012c*/ 	.byte	0x04, 0x1e
        /*012e*/ 	.short	(.L_6039 - .L_6038)
.L_6038:
        /*0130*/ 	.word	0x00000000


	//----- nvinfo : EIATTR_CBANK_PARAM_SIZE
	.align		4
.L_6039:
        /*0134*/ 	.byte	0x03, 0x19
        /*0136*/ 	.short	0x0024


	//----- nvinfo : EIATTR_PARAM_CBANK
	.align		4
        /*0138*/ 	.byte	0x04, 0x0a
        /*013a*/ 	.short	(.L_6041 - .L_6040)
	.align		4
.L_6040:
        /*013c*/ 	.word	index@(.nv.constant0._Z16gpukernelCLMWNr3ILi32ELi2ELi2EEvPdS0_S0_iii)
        /*0140*/ 	.short	0x0380
        /*0142*/ 	.short	0x0024


	//----- nvinfo : EIATTR_SW_WAR
	.align		4
.L_6041:
        /*0144*/ 	.byte	0x04, 0x36
        /*0146*/ 	.short	(.L_6043 - .L_6042)
.L_6042:
        /*0148*/ 	.word	0x00000008
.L_6043:


//--------------------- .nv.info._Z16gpukernelCLMWNr3ILi32ELi2ELi1EEvPdS0_S0_iii --------------------------
	.section	.nv.info._Z16gpukernelCLMWNr3ILi32ELi2ELi1EEvPdS0_S0_iii,"",@"SHT_CUDA_INFO"
	.sectionflags	@""
	.align	4


	//----- nvinfo : EIATTR_CUDA_API_VERSION
	.align		4
        /*0000*/ 	.byte	0x04, 0x37
        /*0002*/ 	.short	(.L_6045 - .L_6044)
.L_6044:
        /*0004*/ 	.word	0x00000082


	//----- nvinfo : EIATTR_KPARAM_INFO
	.align		4
.L_6045:
        /*0008*/ 	.byte	0x04, 0x17
        /*000a*/ 	.short	(.L_6047 - .L_6046)
.L_6046:
        /*000c*/ 	.word	0x00000000
        /*0010*/ 	.short	0x0005
        /*0012*/ 	.short	0x0020
        /*0014*/ 	.byte	0x00, 0xf0, 0x11, 0x00


	//----- nvinfo : EIATTR_KPARAM_INFO
	.align		4
.L_6047:
        /*0018*/ 	.byte	0x04, 0x17
        /*001a*/ 	.short	(.L_6049 - .L_6048)
.L_6048:
        /*001c*/ 	.word	0x00000000
        /*0020*/ 	.short	0x0004
        /*0022*/ 	.short	0x001c
        /*0024*/ 	.byte	0x00, 0xf0, 0x11, 0x00


	//----- nvinfo : EIATTR_KPARAM_INFO
	.align		4
.L_6049:
        /*0028*/ 	.byte	0x04, 0x17
        /*002a*/ 	.short	(.L_6051 - .L_6050)
.L_6050:
        /*002c*/ 	.word	0x00000000
        /*0030*/ 	.short	0x0003
        /*0032*/ 	.short	0x0018
        /*0034*/ 	.byte	0x00, 0xf0, 0x11, 0x00


	//----- nvinfo : EIATTR_KPARAM_INFO
	.align		4
.L_6051:
        /*0038*/ 	.byte	0x04, 0x17
        /*003a*/ 	.short	(.L_6053 - .L_6052)
.L_6052:
        /*003c*/ 	.word	0x00000000
        /*0040*/ 	.short	0x0002
        /*0042*/ 	.short	0x0010
        /*0044*/ 	.byte	0x00, 0xf5, 0x21, 0x00


	//----- nvinfo : EIATTR_KPARAM_INFO
	.align		4
.L_6053:
        /*0048*/ 	.byte	0x04, 0x17
        /*004a*/ 	.short	(.L_6055 - .L_6054)
.L_6054:
        /*004c*/ 	.word	0x00000000
        /*0050*/ 	.short	0x0001
        /*0052*/ 	.short	0x0008
        /*0054*/ 	.byte	0x00, 0xf5, 0x21, 0x00


	//----- nvinfo : EIATTR_KPARAM_INFO
	.align		4
.L_6055:
        /*0058*/ 	.byte	0x04, 0x17
        /*005a*/ 	.short	(.L_6057 - .L_6056)
.L_6056:
        /*005c*/ 	.word	0x00000000
        /*0060*/ 	.short	0x0000
        /*0062*/ 	.short	0x0000
        /*0064*/ 	.byte	0x00, 0xf5, 0x21, 0x00


	//----- nvinfo : EIATTR_SPARSE_MMA_MASK
	.align		4
.L_6057:
        /*0068*/ 	.byte	0x03, 0x50
        /*006a*/ 	.short	0x0000


	//----- nvinfo : EIATTR_MAXREG_COUNT
	.align		4
        /*006c*/ 	.byte	0x03, 0x1b
        /*006e*/ 	.short	0x00ff


	//----- nvinfo : EIATTR_MERCURY_ISA_VERSION
	.align		4
        /*0070*/ 	.byte	0x03, 0x5f
        /*0072*/ 	.short	0x0101


	//----- nvinfo : EIATTR_COOP_GROUP_MASK_REGIDS
	.align		4
        /*0074*/ 	.byte	0x04, 0x29
        /*0076*/ 	.short	(.L_6059 - .L_6058)


	//   ....[0]....
.L_6058:
        /*0078*/ 	.word	0xffffffff


	//   ....[1]....
        /*007c*/ 	.word	0xffffffff


	//   ....[2]....
        /*0080*/ 	.word	0xffffffff


	//   ....[3]....
        /*0084*/ 	.word	0xffffffff


	//   ....[4]....
        /*0088*/ 	.word	0xffffffff


	//   ....[5]....
        /*008c*/ 	.word	0xffffffff


	//   ....[6]....
        /*0090*/ 	.word	0xffffffff


	//   ....[7]....
        /*0094*/ 	.word	0xffffffff


	//   ....[8]....
        /*0098*/ 	.word	0xffffffff


	//   ....[9]....
        /*009c*/ 	.word	0xffffffff


	//   ....[10]....
        /*00a0*/ 	.word	0x05000009


	//   ....[11]....
        /*00a4*/ 	.word	0x05000009


	//   ....[12]....
        /*00a8*/ 	.word	0x05000009


	//   ....[13]....
        /*00ac*/ 	.word	0x05000009


	//   ....[14]....
        /*00b0*/ 	.word	0x05000009


	//   ....[15]....
        /*00b4*/ 	.word	0x05000009


	//   ....[16]....
        /*00b8*/ 	.word	0x05000009


	//   ....[17]....
        /*00bc*/ 	.word	0x05000009


	//   ....[18]....
        /*00c0*/ 	.word	0x05000009


	//   ....[19]....
        /*00c4*/ 	.word	0x05000009


	//----- nvinfo : EIATTR_COOP_GROUP_INSTR_OFFSETS
	.align		4
.L_6059:
        /*00c8*/ 	.byte	0x04, 0x28
        /*00ca*/ 	.short	(.L_6061 - .L_6060)


	//   ....[0]....
.L_6060:
        /*00cc*/ 	.word	0x00000910


	//   ....[1]....
        /*00d0*/ 	.word	0x00000920


	//   ....[2]....
        /*00d4*/ 	.word	0x00000940


	//   ....[3]....
        /*00d8*/ 	.word	0x00000950


	//   ....[4]....
        /*00dc*/ 	.word	0x00000970


	//   ....[5]....
        /*00e0*/ 	.word	0x00000980


	//   ....[6]....
        /*00e4*/ 	.word	0x000009a0


	//   ....[7]....
        /*00e8*/ 	.word	0x000009b0


	//   ....[8]....
        /*00ec*/ 	.word	0x000009d0


	//   ....[9]....
        /*00f0*/ 	.word	0x000009e0


	//   ....[10]....
        /*00f4*/ 	.word	0x00000b50


	//   ....[11]....
        /*00f8*/ 	.word	0x00000be0


	//   ....[12]....
        /*00fc*/ 	.word	0x00000c50


	//   ....[13]....
        /*0100*/ 	.word	0x00000ca0


	//   ....[14]....
        /*0104*/ 	.word	0x00000d10


	//   ....[15]....
        /*0108*/ 	.word	0x00000d60


	//   ....[16]....
        /*010c*/ 	.word	0x00000dd0


	//   ....[17]....
        /*0110*/ 	.word	0x00000e20


	//   ....[18]....
        /*0114*/ 	.word	0x00000e90


	//   ....[19]....
        /*0118*/ 	.word	0x00000ee0


	//----- nvinfo : EIATTR_VRC_CTA_INIT_COUNT
	.align		4
.L_6061:
        /*011c*/ 	.byte	0x02, 0x4a
	.zero		1
	.zero		1


	//----- nvinfo : EIATTR_EXIT_INSTR_OFFSETS
	.align		4
        /*0120*/ 	.byte	0x04, 0x1c
        /*0122*/ 	.short	(.L_6063 - .L_6062)


	//   ....[0]....
.L_6062:
        /*0124*/ 	.word	0x00000050


	//   ....[1]....
        /*0128*/ 	.word	0x00000ae0


	//----- nvinfo : EIATTR_CRS_STACK_SIZE
	.align		4
.L_6063:
        /*012c*/ 	.byte	0x04, 0x1e
        /*012e*/ 	.short	(.L_6065 - .L_6064)
.L_6064:
        /*0130*/ 	.word	0x00000000


	//----- nvinfo : EIATTR_CBANK_PARAM_SIZE
	.align		4
.L_6065:
        /*0134*/ 	.byte	0x03, 0x19
        /*0136*/ 	.short	0x0024


	//----- nvinfo : EIATTR_PARAM_CBANK
	.align		4
        /*0138*/ 	.byte	0x04, 0x0a
        /*013a*/ 	.short	(.L_6067 - .L_6066)
	.align		4
.L_6066:
        /*013c*/ 	.word	index@(.nv.constant0._Z16gpukernelCLMWNr3ILi32ELi2ELi1EEvPdS0_S0_iii)
        /*0140*/ 	.short	0x0380
        /*0142*/ 	.short	0x0024


	//----- nvinfo : EIATTR_SW_WAR
	.align		4
.L_6067:
        /*0144*/ 	.byte	0x04, 0x36
        /*0146*/ 	.short	(.L_6069 - .L_6068)
.L_6068:
        /*0148*/ 	.word	0x00000008
.L_6069:


//--------------------- .nv.info._Z15gpukernelBMWNr3ILi1ELi32EEvPdS0_S0_iii --------------------------
	.section	.nv.info._Z15gpukernelBMWNr3ILi1ELi32EEvPdS0_S0_iii,"",@"SHT_CUDA_INFO"
	.sectionflags	@""
	.align	4


	//----- nvinfo : EIATTR_CUDA_API_VERSION
	.align		4
        /*0000*/ 	.byte	0x04, 0x37
        /*0002*/ 	.short	(.L_6071 - .L_6070)
.L_6070:
        /*0004*/ 	.word	0x00000082


	//----- nvinfo : EIATTR_KPARAM_INFO
	.align		4
.L_6071:
        /*0008*/ 	.byte	0x04, 0x17
        /*000a*/ 	.short	(.L_6073 - .L_6072)
.L_6072:
        /*000c*/ 	.word	0x00000000
        /*0010*/ 	.short	0x0005
        /*0012*/ 	.short	0x0020
        /*0014*/ 	.byte	0x00, 0xf0, 0x11, 0x00


	//----- nvinfo : EIATTR_KPARAM_INFO
	.align		4
.L_6073:
        /*0018*/ 	.byte	0x04, 0x17
        /*001a*/ 	.short	(.L_6075 - .L_6074)
.L_6074:
        /*001c*/ 	.word	0x00000000
        /*0020*/ 	.short	0x0004
        /*0022*/ 	.short	0x001c
        /*0024*/ 	.byte	0x00, 0xf0, 0x11, 0x00


	//----- nvinfo : EIATTR_KPARAM_INFO
	.align		4
.L_6075:
        /*0028*/ 	.byte	0x04, 0x17
        /*002a*/ 	.short	(.L_6077 - .L_6076)
.L_6076:
        /*002c*/ 	.word	0x00000000
        /*0030*/ 	.short	0x0003
        /*0032*/ 	.short	0x0018
        /*0034*/ 	.byte	0x00, 0xf0, 0x11, 0x00


	//----- nvinfo : EIATTR_KPARAM_INFO
	.align		4
.L_6077:
        /*0038*/ 	.byte	0x04, 0x17
        /*003a*/ 	.short	(.L_6079 - .L_6078)
.L_6078:
        /*003c*/ 	.word	0x00000000
        /*0040*/ 	.short	0x0002
        /*0042*/ 	.short	0x0010
        /*0044*/ 	.byte	0x00, 0xf5, 0x21, 0x00


	//----- nvinfo : EIATTR_KPARAM_INFO
	.align		4
.L_6079:
        /*0048*/ 	.byte	0x04, 0x17
        /*004a*/ 	.short	(.L_6081 - .L_6080)
.L_6080:
        /*004c*/ 	.word	0x00000000
        /*0050*/ 	.short	0x0001
        /*0052*/ 	.short	0x0008
        /*0054*/ 	.byte	0x00, 0xf5, 0x21, 0x00


	//----- nvinfo : EIATTR_KPARAM_INFO
	.align		4
.L_6081:
        /*0058*/ 	.byte	0x04, 0x17
        /*005a*/ 	.short	(.L_6083 - .L_6082)
.L_6082:
        /*005c*/ 	.word	0x00000000
        /*0060*/ 	.short	0x0000
        /*0062*/ 	.short	0x0000
        /*0064*/ 	.byte	0x00, 0xf5, 0x21, 0x00


	//----- nvinfo : EIATTR_SPARSE_MMA_MASK
	.align		4
.L_6083:
        /*0068*/ 	.byte	0x03, 0x50
        /*006a*/ 	.short	0x0000


	//----- nvinfo : EIATTR_MAXREG_COUNT
	.align		4
        /*006c*/ 	.byte	0x03, 0x1b
        /*006e*/ 	.short	0x00ff


	//----- nvinfo : EIATTR_MERCURY_ISA_VERSION
	.align		4
        /*0070*/ 	.byte	0x03, 0x5f
        /*0072*/ 	.short	0x0101


	//----- nvinfo : EIATTR_VRC_CTA_INIT_COUNT
	.align		4
        /*0074*/ 	.byte	0x02, 0x4a
	.zero		1
	.zero		1


	//----- nvinfo : EIATTR_EXIT_INSTR_OFFSETS
	.align		4
        /*0078*/ 	.byte	0x04, 0x1c
        /*007a*/ 	.short	(.L_6085 - .L_6084)


	//   ....[0]....
.L_6084:
        /*007c*/ 	.word	0x00000060


	//   ....[1]....
        /*0080*/ 	.word	0x00000330


	//   ....[2]....
        /*0084*/ 	.word	0x00000b30


	//----- nvinfo : EIATTR_CRS_STACK_SIZE
	.align		4
.L_6085:
        /*0088*/ 	.byte	0x04, 0x1e
        /*008a*/ 	.short	(.L_6087 - .L_6086)
.L_6086:
        /*008c*/ 	.word	0x00000000


	//----- nvinfo : EIATTR_CBANK_PARAM_SIZE
	.align		4
.L_6087:
        /*0090*/ 	.byte	0x03, 0x19
        /*0092*/ 	.short	0x0024


	//----- nvinfo : EIATTR_PARAM_CBANK
	.align		4
        /*0094*/ 	.byte	0x04, 0x0a
        /*0096*/ 	.short	(.L_6089 - .L_6088)
	.align		4
.L_6088:
        /*0098*/ 	.word	index@(.nv.constant0._Z15gpukernelBMWNr3ILi1ELi32EEvPdS0_S0_iii)
        /*009c*/ 	.short	0x0380
        /*009e*/ 	.short	0x0024


	//----- nvinfo : EIATTR_SW_WAR
	.align		4
.L_6089:
        /*00a0*/ 	.byte	0x04, 0x36
        /*00a2*/ 	.short	(.L_6091 - .L_6090)
.L_6090:
        /*00a4*/ 	.word	0x00000008
.L_6091:


//--------------------- .nv.info._Z15gpukernelBMWNr3ILi1ELi31EEvPdS0_S0_iii --------------------------
	.section	.nv.info._Z15gpukernelBMWNr3ILi1ELi31EEvPdS0_S0_iii,"",@"SHT_CUDA_INFO"
	.sectionflags	@""
	.align	4


	//----- nvinfo : EIATTR_CUDA_API_VERSION
	.align		4
        /*0000*/ 	.byte	0x04, 0x37
        /*0002*/ 	.short	(.L_6093 - .L_6092)
.L_6092:
        /*0004*/ 	.word	0x00000082


	//----- nvinfo : EIATTR_KPARAM_INFO
	.align		4
.L_6093:
        /*0008*/ 	.byte	0x04, 0x17
        /*000a*/ 	.short	(.L_6095 - .L_6094)
.L_6094:
        /*000c*/ 	.word	0x00000000
        /*0010*/ 	.short	0x0005
        /*0012*/ 	.short	0x0020
        /*0014*/ 	.byte	0x00, 0xf0, 0x11, 0x00


	//----- nvinfo : EIATTR_KPARAM_INFO
	.align		4
.L_6095:
        /*0018*/ 	.byte	0x04, 0x17
        /*001a*/ 	.short	(.L_6097 - .L_6096)
.L_6096:
        /*001c*/ 	.word	0x00000000
        /*0020*/ 	.short	0x0004
        /*0022*/ 	.short	0x001c
        /*0024*/ 	.byte	0x00, 0xf0, 0x11, 0x00


	//----- nvinfo : EIATTR_KPARAM_INFO
	.align		4
.L_6097:
        /*0028*/ 	.byte	0x04, 0x17
        /*002a*/ 	.short	(.L_6099 - .L_6098)
.L_6098:
        /*002c*/ 	.word	0x00000000
        /*0030*/ 	.short	0x0003
        /*0032*/ 	.short	0x0018
        /*0034*/ 	.byte	0x00, 0xf0, 0x11, 0x00


	//----- nvinfo : EIATTR_KPARAM_INFO
	.align		4
.L_6099:
        /*0038*/ 	.byte	0x04, 0x17
        /*003a*/ 	.short	(.L_6101 - .L_6100)
.L_6100:
        /*003c*/ 	.word	0x00000000
        /*0040*/ 	.short	0x0002
        /*0042*/ 	.short	0x0010
        /*0044*/ 	.byte	0x00, 0xf5, 0x21, 0x00


	//----- nvinfo : EIATTR_KPARAM_INFO
	.align		4
.L_6101:
        /*0048*/ 	.byte	0x04, 0x17
        /*004a*/ 	.short	(.L_6103 - .L_6102)
.L_6102:
        /*004c*/ 	.word	0x00000000
        /*0050*/ 	.short	0x0001
        /*0052*/ 	.short	0x0008
        /*0054*/ 	.byte	0x00, 0xf5, 0x21, 0x00


	//----- nvinfo : EIATTR_KPARAM_INFO
	.align		4
.L_6103:
        /*0058*/ 	.byte	0x04, 0x17
        /*005a*/ 	.short	(.L_6105 - .L_6104)
.L_6104:
        /*005c*/ 	.word	0x00000000
        /*0060*/ 	.short	0x0000
        /*0062*/ 	.short	0x0000
        /*0064*/ 	.byte	0x00, 0xf5, 0x21, 0x00


	//----- nvinfo : EIATTR_SPARSE_MMA_MASK
	.align		4
.L_6105:
        /*0068*/ 	.byte	0x03, 0x50
        /*006a*/ 	.short	0x0000


	//----- nvinfo : EIATTR_MAXREG_COUNT
	.align		4
        /*006c*/ 	.byte	0x03, 0x1b
        /*006e*/ 	.short	0x00ff


	//----- nvinfo : EIATTR_MERCURY_ISA_VERSION
	.align		4
        /*0070*/ 	.byte	0x03, 0x5f
        /*0072*/ 	.short	0x0101


	//----- nvinfo : EIATTR_VRC_CTA_INIT_COUNT
	.align		4
        /*0074*/ 	.byte	0x02, 0x4a
	.zero		1
	.zero		1


	//----- nvinfo : EIATTR_EXIT_INSTR_OFFSETS
	.align		4
        /*0078*/ 	.byte	0x04, 0x1c
        /*007a*/ 	.short	(.L_6107 - .L_6106)


	//   ....[0]....
.L_6106:
        /*007c*/ 	.word	0x00000060


	//   ....[1]....
        /*0080*/ 	.word	0x00000330


	//   ....[2]....
        /*0084*/ 	.word	0x00000b30


	//----- nvinfo : EIATTR_CRS_STACK_SIZE
	.align		4
.L_6107:
        /*0088*/ 	.byte	0x04, 0x1e
        /*008a*/ 	.short	(.L_6109 - .L_6108)
.L_6108:
        /*008c*/ 	.word	0x00000000


	//----- nvinfo : EIATTR_CBANK_PARAM_SIZE
	.align		4
.L_6109:
        /*0090*/ 	.byte	0x03, 0x19
        /*0092*/ 	.short	0x0024


	//----- nvinfo : EIATTR_PARAM_CBANK
	.align		4
        /*0094*/ 	.byte	0x04, 0x0a
        /*0096*/ 	.short	(.L_6111 - .L_6110)
	.align		4
.L_6110:
        /*0098*/ 	.word	index@(.nv.constant0._Z15gpukernelBMWNr3ILi1ELi31EEvPdS0_S0_iii)
        /*009c*/ 	.short	0x0380
        /*009e*/ 	.short	0x0024


	//----- nvinfo : EIATTR_SW_WAR
	.align		4
.L_6111:
        /*00a0*/ 	.byte	0x04, 0x36
        /*00a2*/ 	.short	(.L_6113 - .L_6112)
.L_6112:
        /*00a4*/ 	.word	0x00000008
.L_6113:


//--------------------- .nv.info._Z15gpukernelBMWNr3ILi1ELi30EEvPdS0_S0_iii --------------------------
	.section	.nv.info._Z15gpukernelBMWNr3ILi1ELi30EEvPdS0_S0_iii,"",@"SHT_CUDA_INFO"
	.sectionflags	@""
	.align	4


	//----- nvinfo : EIATTR_CUDA_API_VERSION
	.align		4
        /*0000*/ 	.byte	0x04, 0x37
        /*0002*/ 	.short	(.L_6115 - .L_6114)
.L_6114:
        /*0004*/ 	.word	0x00000082


	//----- nvinfo : EIATTR_KPARAM_INFO
	.align		4
.L_6115:
        /*0008*/ 	.byte	0x04, 0x17
        /*000a*/ 	.short	(.L_6117 - .L_6116)
.L_6116:
        /*000c*/ 	.word	0x00000000
        /*0010*/ 	.short	0x0005
        /*0012*/ 	.short	0x0020
        /*0014*/ 	.byte	0x00, 0xf0, 0x11, 0x00


	//----- nvinfo : EIATTR_KPARAM_INFO
	.align		4
.L_6117:
        /*0018*/ 	.byte	0x04, 0x17
        /*001a*/ 	.short	(.L_6119 - .L_6118)
.L_6118:
        /*001c*/ 	.word	0x00000000
        /*0020*/ 	.short	0x0004
        /*0022*/ 	.short	0x001c
        /*0024*/ 	.byte	0x00, 0xf0, 0x11, 0x00


	//----- nvinfo : EIATTR_KPARAM_INFO
	.align		4
.L_6119:
        /*0028*/ 	.byte	0x04, 0x17
        /*002a*/ 	.short	(.L_6121 - .L_6120)
.L_6120:
        /*002c*/ 	.word	0x00000000
        /*0030*/ 	.short	0x0003
        /*0032*/ 	.short	0x0018
        /*0034*/ 	.byte	0x00, 0xf0, 0x11, 0x00


	//----- nvinfo : EIATTR_KPARAM_INFO
	.align		4
.L_6121:
        /*0038*/ 	.byte	0x04, 0x17
        /*003a*/ 	.short	(.L_6123 - .L_6122)
.L_6122:
        /*003c*/ 	.word	0x00000000
        /*0040*/ 	.short	0x0002
        /*0042*/ 	.short	0x0010
        /*0044*/ 	.byte	0x00, 0xf5, 0x21, 0x00


	//----- nvinfo : EIATTR_KPARAM_INFO
	.align		4
.L_6123:
        /*0048*/ 	.byte	0x04, 0x17
        /*004a*/ 	.short	(.L_6125 - .L_6124)
.L_6124:
        /*004c*/ 	.word	0x00000000
        /*0050*/ 	.short	0x0001
        /*0052*/ 	.short	0x0008
        /*0054*/ 	.byte	0x00, 0xf5, 0x21, 0x00


	//----- nvinfo : EIATTR_KPARAM_INFO
	.align		4
.L_6125:
        /*0058*/ 	.byte	0x04, 0x17
        /*005a*/ 	.short	(.L_6127 - .L_6126)
.L_6126:
        /*005c*/ 	.word	0x00000000
        /*0060*/ 	.short	0x0000
        /*0062*/ 	.short	0x0000
        /*0064*/ 	.byte	0x00, 0xf5, 0x21, 0x00


	//----- nvinfo : EIATTR_SPARSE_MMA_MASK
	.align		4
.L_6127:
        /*0068*/ 	.byte	0x03, 0x50
        /*006a*/ 	.short	0x0000


	//----- nvinfo : EIATTR_MAXREG_COUNT
	.align		4
        /*006c*/ 	.byte	0x03, 0x1b
        /*006e*/ 	.short	0x00ff


	//----- nvinfo : EIATTR_MERCURY_ISA_VERSION
	.align		4
        /*0070*/ 	.byte	0x03, 0x5f
        /*0072*/ 	.short	0x0101


	//----- nvinfo : EIATTR_VRC_CTA_INIT_COUNT
	.align		4
        /*0074*/ 	.byte	0x02, 0x4a
	.zero		1
	.zero		1


	//----- nvinfo : EIATTR_EXIT_INSTR_OFFSETS
	.align		4
        /*0078*/ 	.byte	0x04, 0x1c
        /*007a*/ 	.short	(.L_6129 - .L_6128)


	//   ....[0]....
.L_6128:
        /*007c*/ 	.word	0x00000060


	//   ....[1]....
        /*0080*/ 	.word	0x00000330


	//   ....[2]....
        /*0084*/ 	.word	0x00000b30


	//----- nvinfo : EIATTR_CRS_STACK_SIZE
	.align		4
.L_6129:
        /*0088*/ 	.byte	0x04, 0x1e
        /*008a*/ 	.short	(.L_6131 - .L_6130)
.L_6130:
        /*008c*/ 	.word	0x00000000


	//----- nvinfo : EIATTR_CBANK_PARAM_SIZE
	.align		4
.L_6131:
        /*0090*/ 	.byte	0x03, 0x19
        /*0092*/ 	.short	0x0024


	//----- nvinfo : EIATTR_PARAM_CBANK
	.align		4
        /*0094*/ 	.byte	0x04, 0x0a
        /*0096*/ 	.short	(.L_6133 - .L_6132)
	.align		4
.L_6132:
        /*0098*/ 	.word	index@(.nv.constant0._Z15gpukernelBMWNr3ILi1ELi30EEvPdS0_S0_iii)
        /*009c*/ 	.short	0x0380
        /*009e*/ 	.short	0x0024


	//----- nvinfo : EIATTR_SW_WAR
	.align		4
.L_6133:
        /*00a0*/ 	.byte	0x04, 0x36
        /*00a2*/ 	.short	(.L_6135 - .L_6134)
.L_6134:
        /*00a4*/ 	.word	0x00000008
.L_6135:


//--------------------- .nv.info._Z15gpukernelBMWNr3ILi1ELi29EEvPdS0_S0_iii --------------------------
	.section	.nv.info._Z15gpukernelBMWNr3ILi1ELi29EEvPdS0_S0_iii,"",@"SHT_CUDA_INFO"
	.sectionflags	@""
	.align	4


	//----- nvinfo : EIATTR_CUDA_API_VERSION
	.align		4
        /*0000*/ 	.byte	0x04, 0x37
        /*0002*/ 	.short	(.L_6137 - .L_6136)
.L_6136:
        /*0004*/ 	.word	0x00000082


	//----- nvinfo : EIATTR_KPARAM_INFO
	.align		4
.L_6137:
        /*0008*/ 	.byte	0x04, 0x17
        /*000a*/ 	.short	(.L_6139 - .L_6138)
.L_6138:
        /*000c*/ 	.word	0x00000000
        /*0010*/ 	.short	0x0005
        /*0012*/ 	.short	0x0020
        /*0014*/ 	.byte	0x00, 0xf0, 0x11, 0x00


	//----- nvinfo : EIATTR_KPARAM_INFO
	.align		4
.L_6139:
        /*0018*/ 	.byte	0x04, 0x17
        /*001a*/ 	.short	(.L_6141 - .L_6140)
.L_6140:
        /*001c*/ 	.word	0x00000000
        /*0020*/ 	.short	0x0004
        /*0022*/ 	.short	0x001c
        /*0024*/ 	.byte	0x00, 0xf0, 0x11, 0x00


	//----- nvinfo : EIATTR_KPARAM_INFO
	.align		4
.L_6141:
        /*0028*/ 	.byte	0x04, 0x17
        /*002a*/ 	.short	(.L_6143 - .L_6142)
.L_6142:
        /*002c*/ 	.word	0x00000000
        /*0030*/ 	.short	0x0003
        /*0032*/ 	.short	0x0018
        /*0034*/ 	.byte	0x00, 0xf0, 0x11, 0x00


	//----- nvinfo : EIATTR_KPARAM_INFO
	.align		4
.L_6143:
        /*0038*/ 	.byte	0x04, 0x17
        /*003a*/ 	.short	(.L_6145 - .L_6144)
.L_6144:
        /*003c*/ 	.word	0x00000000
        /*0040*/ 	.short	0x0002
        /*0042*/ 	.short	0x0010
        /*0044*/ 	.byte	0x00, 0xf5, 0x21, 0x00


	//----- nvinfo : EIATTR_KPARAM_INFO
	.align		4
.L_6145:
        /*0048*/ 	.byte	0x04, 0x17
        /*004a*/ 	.short	(.L_6147 - .L_6146)
.L_6146:
        /*004c*/ 	.word	0x00000000
        /*0050*/ 	.short	0x0001
        /*0052*/ 	.short	0x0008
        /*0054*/ 	.byte	0x00, 0xf5, 0x21, 0x00


	//----- nvinfo : EIATTR_KPARAM_INFO
	.align		4
.L_6147:
        /*0058*/ 	.byte	0x04, 0x17
        /*005a*/ 	.short	(.L_6149 - .L_6148)
.L_6148:
        /*005c*/ 	.word	0x00000000
        /*0060*/ 	.short	0x0000
        /*0062*/ 	.short	0x0000
        /*0064*/ 	.byte	0x00, 0xf5, 0x21, 0x00


	//----- nvinfo : EIATTR_SPARSE_MMA_MASK
	.align		4
.L_6149:
        /*0068*/ 	.byte	0x03, 0x50
        /*006a*/ 	.short	0x0000


	//----- nvinfo : EIATTR_MAXREG_COUNT
	.align		4
        /*006c*/ 	.byte	0x03, 0x1b
        /*006e*/ 	.short	0x00ff


	//----- nvinfo : EIATTR_MERCURY_ISA_VERSION
	.align		4
        /*0070*/ 	.byte	0x03, 0x5f
        /*0072*/ 	.short	0x0101


	//----- nvinfo : EIATTR_VRC_CTA_INIT_COUNT
	.align		4
        /*0074*/ 	.byte	0x02, 0x4a
	.zero		1
	.zero		1


	//----- nvinfo : EIATTR_EXIT_INSTR_OFFSETS
	.align		4
        /*0078*/ 	.byte	0x04, 0x1c
        /*007a*/ 	.short	(.L_6151 - .L_6150)


	//   ....[0]....
.L_6150:
        /*007c*/ 	.word	0x00000060


	//   ....[1]....
        /*0080*/ 	.word	0x00000330


	//   ....[2]....
        /*0084*/ 	.word	0x00000b30


	//----- nvinfo : EIATTR_CRS_STACK_SIZE
	.align		4
.L_6151:
        /*0088*/ 	.byte	0x04, 0x1e
        /*008a*/ 	.short	(.L_6153 - .L_6152)
.L_6152:
        /*008c*/ 	.word	0x00000000


	//----- nvinfo : EIATTR_CBANK_PARAM_SIZE
	.align		4
.L_6153:
        /*0090*/ 	.byte	0x03, 0x19
        /*0092*/ 	.short	0x0024


	//----- nvinfo : EIATTR_PARAM_CBANK
	.align		4
        /*0094*/ 	.byte	0x04, 0x0a
        /*0096*/ 	.short	(.L_6155 - .L_6154)
	.align		4
.L_6154:
        /*0098*/ 	.word	index@(.nv.constant0._Z15gpukernelBMWNr3ILi1ELi29EEvPdS0_S0_iii)
        /*009c*/ 	.short	0x0380
        /*009e*/ 	.short	0x0024


	//----- nvinfo : EIATTR_SW_WAR
	.align		4
.L_6155:
        /*00a0*/ 	.byte	0x04, 0x36
        /*00a2*/ 	.short	(.L_6157 - .L_6156)
.L_6156:
        /*00a4*/ 	.word	0x00000008
.L_6157:


//--------------------- .nv.info._Z15gpukernelBMWNr3ILi1ELi28EEvPdS0_S0_iii --------------------------
	.section	.nv.info._Z15gpukernelBMWNr3ILi1ELi28EEvPdS0_S0_iii,"",@"SHT_CUDA_INFO"
	.sectionflags	@""
	.align	4


	//----- nvinfo : EIATTR_CUDA_API_VERSION
	.align		4
        /*0000*/ 	.byte	0x04, 0x37
        /*0002*/ 	.short	(.L_6159 - .L_6158)
.L_6158:
        /*0004*/ 	.word	0x00000082


	//----- nvinfo : EIATTR_KPARAM_INFO
	.align		4
.L_6159:
        /*0008*/ 	.byte	0x04, 0x17
        /*000a*/ 	.short	(.L_6161 - .L_6160)
.L_6160:
        /*000c*/ 	.word	0x00000000
        /*0010*/ 	.short	0x0005
        /*0012*/ 	.short	0x0020
        /*0014*/ 	.byte	0x00, 0xf0, 0x11, 0x00


	//----- nvinfo : EIATTR_KPARAM_INFO
	.align		4
.L_6161:
        /*0018*/ 	.byte	0x04, 0x17
        /*001a*/ 	.short	(.L_6163 - .L_6162)
.L_6162:
        /*001c*/ 	.word	0x00000000
        /*0020*/ 	.short	0x0004
        /*0022*/ 	.short	0x001c
        /*0024*/ 	.byte	0x00, 0xf0, 0x11, 0x00


	//----- nvinfo : EIATTR_KPARAM_INFO
	.align		4
.L_6163:
        /*0028*/ 	.byte	0x04, 0x17
        /*002a*/ 	.short	(.L_6165 - .L_6164)
.L_6164:
        /*002c*/ 	.word	0x00000000
        /*0030*/ 	.short	0x0003
        /*0032*/ 	.short	0x0018
        /*0034*/ 	.byte	0x00, 0xf0, 0x11, 0x00


	//----- nvinfo : EIATTR_KPARAM_INFO
	.align		4
.L_6165:
        /*0038*/ 	.byte	0x04, 0x17
        /*003a*/ 	.short	(.L_6167 - .L_6166)
.L_6166:
        /*003c*/ 	.word	0x00000000
        /*0040*/ 	.short	0x0002
        /*0042*/ 	.short	0x0010
        /*0044*/ 	.byte	0x00, 0xf5, 0x21, 0x00


	//----- nvinfo : EIATTR_KPARAM_INFO
	.align		4
.L_6167:
        /*0048*/ 	.byte	0x04, 0x17
        /*004a*/ 	.short	(.L_6169 - .L_6168)
.L_6168:
        /*004c*/ 	.word	0x00000000
        /*0050*/ 	.short	0x0001
        /*0052*/ 	.short	0x0008
        /*0054*/ 	.byte	0x00, 0xf5, 0x21, 0x00


	//----- nvinfo : EIATTR_KPARAM_INFO
	.align		4
.L_6169:
        /*0058*/ 	.byte	0x04, 0x17
        /*005a*/ 	.short	(.L_6171 - .L_6170)
.L_6170:
        /*005c*/ 	.word	0x00000000
        /*0060*/ 	.short	0x0000
        /*0062*/ 	.short	0x0000
        /*0064*/ 	.byte	0x00, 0xf5, 0x21, 0x00


	//----- nvinfo : EIATTR_SPARSE_MMA_MASK
	.align		4
.L_6171:
        /*0068*/ 	.byte	0x03, 0x50
        /*006a*/ 	.short	0x0000


	//----- nvinfo : EIATTR_MAXREG_COUNT
	.align		4
        /*006c*/ 	.byte	0x03, 0x1b
        /*006e*/ 	.short	0x00ff


	//----- nvinfo : EIATTR_MERCURY_ISA_VERSION
	.align		4
        /*0070*/ 	.byte	0x03, 0x5f
        /*0072*/ 	.short	0x0101


	//----- nvinfo : EIATTR_VRC_CTA_INIT_COUNT
	.align		4
        /*0074*/ 	.byte	0x02, 0x4a
	.zero		1
	.zero		1


	//----- nvinfo : EIATTR_EXIT_INSTR_OFFSETS
	.align		4
        /*0078*/ 	.byte	0x04, 0x1c
        /*007a*/ 	.short	(.L_6173 - .L_6172)


	//   ....[0]....
.L_6172:
        /*007c*/ 	.word	0x00000060


	//   ....[1]....
        /*0080*/ 	.word	0x00000330


	//   ....[2]....
        /*0084*/ 	.word	0x00000b30


	//----- nvinfo : EIATTR_CRS_STACK_SIZE
	.align		4
.L_6173:
        /*0088*/ 	.byte	0x04, 0x1e
        /*008a*/ 	.short	(.L_6175 - .L_6174)
.L_6174:
        /*008c*/ 	.word	0x00000000


	//----- nvinfo : EIATTR_CBANK_PARAM_SIZE
	.align		4
.L_6175:
        /*0090*/ 	.byte	0x03, 0x19
        /*0092*/ 	.short	0x0024


	//----- nvinfo : EIATTR_PARAM_CBANK
	.align		4
        /*0094*/ 	.byte	0x04, 0x0a
        /*0096*/ 	.short	(.L_6177 - .L_6176)
	.align		4
.L_6176:
        /*0098*/ 	.word	index@(.nv.constant0._Z15gpukernelBMWNr3ILi1ELi28EEvPdS0_S0_iii)
        /*009c*/ 	.short	0x0380
        /*009e*/ 	.short	0x0024


	//----- nvinfo : EIATTR_SW_WAR
	.align		4
.L_6177:
        /*00a0*/ 	.byte	0x04, 0x36
        /*00a2*/ 	.short	(.L_6179 - .L_6178)
.L_6178:
        /*00a4*/ 	.word	0x00000008
.L_6179:


//--------------------- .nv.info._Z15gpukernelBMWNr3ILi1ELi27EEvPdS0_S0_iii --------------------------
	.section	.nv.info._Z15gpukernelBMWNr3ILi1ELi27EEvPdS0_S0_iii,"",@"SHT_CUDA_INFO"
	.sectionflags	@""
	.align	4


	//----- nvinfo : EIATTR_CUDA_API_VERSION
	.align		4
        /*0000*/ 	.byte	0x04, 0x37
        /*0002*/ 	.short	(.L_6181 - .L_6180)
.L_6180:
        /*0004*/ 	.word	0x00000082


	//----- nvinfo : EIATTR_KPARAM_INFO
	.align		4
.L_6181:
        /*0008*/ 	.byte	0x04, 0x17
        /*000a*/ 	.short	(.L_6183 - .L_6182)
.L_6182:
        /*000c*/ 	.word	0x00000000
        /*0010*/ 	.short	0x0005
        /*0012*/ 	.short	0x0020
        /*0014*/ 	.byte	0x00, 0xf0, 0x11, 0x00


	//----- nvinfo : EIATTR_KPARAM_INFO
	.align		4
.L_6183:
        /*0018*/ 	.byte	0x04, 0x17
        /*001a*/ 	.short	(.L_6185 - .L_6184)
.L_6184:
        /*001c*/ 	.word	0x00000000
        /*0020*/ 	.short	0x0004
        /*0022*/ 	.short	0x001c
        /*0024*/ 	.byte	0x00, 0xf0, 0x11, 0x00


	//----- nvinfo : EIATTR_KPARAM_INFO
	.align		4
.L_6185:
        /*0028*/ 	.byte	0x04, 0x17
        /*002a*/ 	.short	(.L_6187 - .L_6186)
.L_6186:
        /*002c*/ 	.word	0x00000000
        /*0030*/ 	.short	0x0003
        /*0032*/ 	.short	0x0018
        /*0034*/ 	.byte	0x00, 0xf0, 0x11, 0x00


	//----- nvinfo : EIATTR_KPARAM_INFO
	.align		4
.L_6187:
        /*0038*/ 	.byte	0x04, 0x17
        /*003a*/ 	.short	(.L_6189 - .L_6188)
.L_6188:
        /*003c*/ 	.word	0x00000000
        /*0040*/ 	.short	0x0002
        /*0042*/ 	.short	0x0010
        /*0044*/ 	.byte	0x00, 0xf5, 0x21, 0x00


	//----- nvinfo : EIATTR_KPARAM_INFO
	.align		4
.L_6189:
        /*0048*/ 	.byte	0x04, 0x17
        /*004a*/ 	.short	(.L_6191 - .L_6190)
.L_6190:
        /*004c*/ 	.word	0x00000000
        /*0050*/ 	.short	0x0001
        /*0052*/ 	.short	0x0008
        /*0054*/ 	.byte	0x00, 0xf5, 0x21, 0x00


	//----- nvinfo : EIATTR_KPARAM_INFO
	.align		4
.L_6191:
        /*0058*/ 	.byte	0x04, 0x17
        /*005a*/ 	.short	(.L_6193 - .L_6192)
.L_6192:
        /*005c*/ 	.word	0x00000000
        /*0060*/ 	.short	0x0000
        /*0062*/ 	.short	0x0000
        /*0064*/ 	.byte	0x00, 0xf5, 0x21, 0x00


	//----- nvinfo : EIATTR_SPARSE_MMA_MASK
	.align		4
.L_6193:
        /*0068*/ 	.byte	0x03, 0x50
        /*006a*/ 	.short	0x0000


	//----- nvinfo : EIATTR_MAXREG_COUNT
	.align		4
        /*006c*/ 	.byte	0x03, 0x1b
        /*006e*/ 	.short	0x00ff


	//----- nvinfo : EIATTR_MERCURY_ISA_VERSION
	.align		4
        /*0070*/ 	.byte	0x03, 0x5f
        /*0072*/ 	.short	0x0101


	//----- nvinfo : EIATTR_VRC_CTA_INIT_COUNT
	.align		4
        /*0074*/ 	.byte	0x02, 0x4a
	.zero		1
	.zero		1


	//----- nvinfo : EIATTR_EXIT_INSTR_OFFSETS
	.align		4
        /*0078*/ 	.byte	0x04, 0x1c
        /*007a*/ 	.short	(.L_6195 - .L_6194)


	//   ....[0]....
.L_6194:
        /*007c*/ 	.word	0x00000060


	//   ....[1]....
        /*0080*/ 	.word	0x00000330


	//   ....[2]....
        /*0084*/ 	.word	0x00000b30


	//----- nvinfo : EIATTR_CRS_STACK_SIZE
	.align		4
.L_6195:
        /*0088*/ 	.byte	0x04, 0x1e
        /*008a*/ 	.short	(.L_6197 - .L_6196)
.L_6196:
        /*008c*/ 	.word	0x00000000


	//----- nvinfo : EIATTR_CBANK_PARAM_SIZE
	.align		4
.L_6197:
        /*0090*/ 	.byte	0x03, 0x19
        /*0092*/ 	.short	0x0024


	//----- nvinfo : EIATTR_PARAM_CBANK
	.align		4
        /*0094*/ 	.byte	0x04, 0x0a
        /*0096*/ 	.short	(.L_6199 - .L_6198)
	.align		4
.L_6198:
        /*0098*/ 	.word	index@(.nv.constant0._Z15gpukernelBMWNr3ILi1ELi27EEvPdS0_S0_iii)
        /*009c*/ 	.short	0x0380
        /*009e*/ 	.short	0x0024


	//----- nvinfo : EIATTR_SW_WAR
	.align		4
.L_6199:
        /*00a0*/ 	.byte	0x04, 0x36
        /*00a2*/ 	.short	(.L_6201 - .L_6200)
.L_6200:
        /*00a4*/ 	.word	0x00000008
.L_6201:


//--------------------- .nv.info._Z15gpukernelBMWNr3ILi1ELi26EEvPdS0_S0_iii --------------------------
	.section	.nv.info._Z15gpukernelBMWNr3ILi1ELi26EEvPdS0_S0_iii,"",@"SHT_CUDA_INFO"
	.sectionflags	@""
	.align	4


	//----- nvinfo : EIATTR_CUDA_API_VERSION
	.align		4
        /*0000*/ 	.byte	0x04, 0x37
        /*0002*/ 	.short	(.L_6203 - .L_6202)
.L_6202:
        /*0004*/ 	.word	0x00000082


	//----- nvinfo : EIATTR_KPARAM_INFO
	.align		4
.L_6203:
        /*0008*/ 	.byte	0x04, 0x17
        /*000a*/ 	.short	(.L_6205 - .L_6204)
.L_6204:
        /*000c*/ 	.word	0x00000000
        /*0010*/ 	.short	0x0005
        /*0012*/ 	.short	0x0020
        /*0014*/ 	.byte	0x00, 0xf0, 0x11, 0x00


	//----- nvinfo : EIATTR_KPARAM_INFO
	.align		4
.L_6205:
        /*0018*/ 	.byte	0x04, 0x17
        /*001a*/ 	.short	(.L_6207 - .L_6206)
.L_6206:
        /*001c*/ 	.word	0x00000000
        /*0020*/ 	.short	0x0004
        /*0022*/ 	.short	0x001c
        /*0024*/ 	.byte	0x00, 0xf0, 0x11, 0x00


	//----- nvinfo : EIATTR_KPARAM_INFO
	.align		4
.L_6207:
        /*0028*/ 	.byte	0x04, 0x17
        /*002a*/ 	.short	(.L_6209 - .L_6208)
.L_6208:
        /*002c*/ 	.word	0x00000000
        /*0030*/ 	.short	0x0003
        /*0032*/ 	.short	0x0018
        /*0034*/ 	.byte	0x00, 0xf0, 0x11, 0x00


	//----- nvinfo : EIATTR_KPARAM_INFO
	.align		4
.L_6209:
        /*0038*/ 	.byte	0x04, 0x17
        /*003a*/ 	.short	(.L_6211 - .L_6210)
.L_6210:
        /*003c*/ 	.word	0x00000000
        /*0040*/ 	.short	0x0002
        /*0042*/ 	.short	0x0010
        /*0044*/ 	.byte	0x00, 0xf5, 0x21, 0x00


	//----- nvinfo : EIATTR_KPARAM_INFO
	.align		4
.L_6211:
        /*0048*/ 	.byte	0x04, 0x17
        /*004a*/ 	.short	(.L_6213 - .L_6212)
.L_6212:
        /*004c*/ 	.word	0x00000000
        /*0050*/ 	.short	0x0001
        /*0052*/ 	.short	0x0008
        /*0054*/ 	.byte	0x00, 0xf5, 0x21, 0x00


	//----- nvinfo : EIATTR_KPARAM_INFO
	.align		4
.L_6213:
        /*0058*/ 	.byte	0x04, 0x17
        /*005a*/ 	.short	(.L_6215 - .L_6214)
.L_6214:
        /*005c*/ 	.word	0x00000000
        /*0060*/ 	.short	0x0000
        /*0062*/ 	.short	0x0000
        /*0064*/ 	.byte	0x00, 0xf5, 0x21, 0x00


	//----- nvinfo : EIATTR_SPARSE_MMA_MASK
	.align		4
.L_6215:
        /*0068*/ 	.byte	0x03, 0x50
        /*006a*/ 	.short	0x0000


	//----- nvinfo : EIATTR_MAXREG_COUNT
	.align		4
        /*006c*/ 	.byte	0x03, 0x1b
        /*006e*/ 	.short	0x00ff


	//----- nvinfo : EIATTR_MERCURY_ISA_VERSION
	.align		4
        /*0070*/ 	.byte	0x03, 0x5f
        /*0072*/ 	.short	0x0101


	//----- nvinfo : EIATTR_VRC_CTA_INIT_COUNT
	.align		4
        /*0074*/ 	.byte	0x02, 0x4a
	.zero		1
	.zero		1


	//----- nvinfo : EIATTR_EXIT_INSTR_OFFSETS
	.align		4
        /*0078*/ 	.byte	0x04, 0x1c
        /*007a*/ 	.short	(.L_6217 - .L_6216)


	//   ....[0]....
.L_6216:
        /*007c*/ 	.word	0x00000060


	//   ....[1]....
        /*0080*/ 	.word	0x00000330


	//   ....[2]....
        /*0084*/ 	.word	0x00000b30


	//----- nvinfo : EIATTR_CRS_STACK_SIZE
	.align		4
.L_6217:
        /*0088*/ 	.byte	0x04, 0x1e
        /*008a*/ 	.short	(.L_6219 - .L_6218)
.L_6218:
        /*008c*/ 	.word	0x00000000


	//----- nvinfo : EIATTR_CBANK_PARAM_SIZE
	.align		4
.L_6219:
        /*0090*/ 	.byte	0x03, 0x19
        /*0092*/ 	.short	0x0024


	//----- nvinfo : EIATTR_PARAM_CBANK
	.align		4
        /*0094*/ 	.byte	0x04, 0x0a
        /*0096*/ 	.short	(.L_6221 - .L_6220)
	.align		4
.L_6220:
        /*0098*/ 	.word	index@(.nv.constant0._Z15gpukernelBMWNr3ILi1ELi26EEvPdS0_S0_iii)
        /*009c*/ 	.short	0x0380
        /*009e*/ 	.short	0x0024


	//----- nvinfo : EIATTR_SW_WAR
	.align		4
.L_6221:
        /*00a0*/ 	.byte	0x04, 0x36
        /*00a2*/ 	.short	(.L_6223 - .L_6222)
.L_6222:
        /*00a4*/ 	.word	0x00000008
.L_6223:


//--------------------- .nv.info._Z15gpukernelBMWNr3ILi1ELi25EEvPdS0_S0_iii --------------------------
	.section	.nv.info._Z15gpukernelBMWNr3ILi1ELi25EEvPdS0_S0_iii,"",@"SHT_CUDA_INFO"
	.sectionflags	@""
	.align	4


	//----- nvinfo : EIATTR_CUDA_API_VERSION
	.align		4
        /*0000*/ 	.byte	0x04, 0x37
        /*0002*/ 	.short	(.L_6225 - .L_6224)
.L_6224:
        /*0004*/ 	.word	0x00000082


	//----- nvinfo : EIATTR_KPARAM_INFO
	.align		4
.L_6225:
        /*0008*/ 	.byte	0x04, 0x17
        /*000a*/ 	.short	(.L_6227 - .L_6226)
.L_6226:
        /*000c*/ 	.word	0x00000000
        /*0010*/ 	.short	0x0005
        /*0012*/ 	.short	0x0020
        /*0014*/ 	.byte	0x00, 0xf0, 0x11, 0x00


	//----- nvinfo : EIATTR_KPARAM_INFO
	.align		4
.L_6227:
        /*0018*/ 	.byte	0x04, 0x17
        /*001a*/ 	.short	(.L_6229 - .L_6228)
.L_6228:
        /*001c*/ 	.word	0x00000000
        /*0020*/ 	.short	0x0004
        /*0022*/ 	.short	0x001c
        /*0024*/ 	.byte	0x00, 0xf0, 0x11, 0x00


	//----- nvinfo : EIATTR_KPARAM_INFO
	.align		4
.L_6229:
        /*0028*/ 	.byte	0x04, 0x17
        /*002a*/ 	.short	(.L_6231 - .L_6230)
.L_6230:
        /*002c*/ 	.word	0x00000000
        /*0030*/ 	.short	0x0003
        /*0032*/ 	.short	0x0018
        /*0034*/ 	.byte	0x00, 0xf0, 0x11, 0x00


	//----- nvinfo : EIATTR_KPARAM_INFO
	.align		4
.L_6231:
        /*0038*/ 	.byte	0x04, 0x17
        /*003a*/ 	.short	(.L_6233 - .L_6232)
.L_6232:
        /*003c*/ 	.word	0x00000000
        /*0040*/ 	.short	0x0002
        /*0042*/ 	.short	0x0010
        /*0044*/ 	.byte	0x00, 0xf5, 0x21, 0x00


	//----- nvinfo : EIATTR_KPARAM_INFO
	.align		4
.L_6233:
        /*0048*/ 	.byte	0x04, 0x17
        /*004a*/ 	.short	(.L_6235 - .L_6234)
.L_6234:
        /*004c*/ 	.word	0x00000000
        /*0050*/ 	.short	0x0001
        /*0052*/ 	.short	0x0008
        /*0054*/ 	.byte	0x00, 0xf5, 0x21, 0x00


	//----- nvinfo : EIATTR_KPARAM_INFO
	.align		4
.L_6235:
        /*0058*/ 	.byte	0x04, 0x17
        /*005a*/ 	.short	(.L_6237 - .L_6236)
.L_6236:
        /*005c*/ 	.word	0x00000000
        /*0060*/ 	.short	0x0000
        /*0062*/ 	.short	0x0000
        /*0064*/ 	.byte	0x00, 0xf5, 0x21, 0x00


	//----- nvinfo : EIATTR_SPARSE_MMA_MASK
	.align		4
.L_6237:
        /*0068*/ 	.byte	0x03, 0x50
        /*006a*/ 	.short	0x0000


	//----- nvinfo : EIATTR_MAXREG_COUNT
	.align		4
        /*006c*/ 	.byte	0x03, 0x1b
        /*006e*/ 	.short	0x00ff


	//----- nvinfo : EIATTR_MERCURY_ISA_VERSION
	.align		4
        /*0070*/ 	.byte	0x03, 0x5f
        /*0072*/ 	.short	0x0101


	//----- nvinfo : EIATTR_VRC_CTA_INIT_COUNT
	.align		4
        /*0074*/ 	.byte	0x02, 0x4a
	.zero		1
	.zero		1


	//----- nvinfo : EIATTR_EXIT_INSTR_OFFSETS
	.align		4
        /*0078*/ 	.byte	0x04, 0x1c
        /*007a*/ 	.short	(.L_6239 - .L_6238)


	//   ....[0]....
.L_6238:
        /*007c*/ 	.word	0x00000060


	//   ....[1]....
        /*0080*/ 	.word	0x00000330


	//   ....[2]....
        /*0084*/ 	.word	0x00000b30


	//----- nvinfo : EIATTR_CRS_STACK_SIZE
	.align		4
.L_6239:
        /*0088*/ 	.byte	0x04, 0x1e
        /*008a*/ 	.short	(.L_6241 - .L_6240)
.L_6240:
        /*008c*/ 	.word	0x00000000


	//----- nvinfo : EIATTR_CBANK_PARAM_SIZE
	.align		4
.L_6241:
        /*0090*/ 	.byte	0x03, 0x19
        /*0092*/ 	.short	0x0024


	//----- nvinfo : EIATTR_PARAM_CBANK
	.align		4
        /*0094*/ 	.byte	0x04, 0x0a
        /*0096*/ 	.short	(.L_6243 - .L_6242)
	.align		4
.L_6242:
        /*0098*/ 	.word	index@(.nv.constant0._Z15gpukernelBMWNr3ILi1ELi25EEvPdS0_S0_iii)
        /*009c*/ 	.short	0x0380
        /*009e*/ 	.short	0x0024


	//----- nvinfo : EIATTR_SW_WAR
	.align		4
.L_6243:
        /*00a0*/ 	.byte	0x04, 0x36
        /*00a2*/ 	.short	(.L_6245 - .L_6244)
.L_6244:
        /*00a4*/ 	.word	0x00000008
.L_6245:


//--------------------- .nv.info._Z15gpukernelBMWNr3ILi1ELi24EEvPdS0_S0_iii --------------------------
	.section	.nv.info._Z15gpukernelBMWNr3ILi1ELi24EEvPdS0_S0_iii,"",@"SHT_CUDA_INFO"
	.sectionflags	@""
	.align	4


	//----- nvinfo : EIATTR_CUDA_API_VERSION
	.align		4
        /*0000*/ 	.byte	0x04, 0x37
        /*0002*/ 	.short	(.L_6247 - .L_6246)
.L_6246:
        /*0004*/ 	.word	0x00000082


	//----- nvinfo : EIATTR_KPARAM_INFO
	.align		4
.L_6247:
        /*0008*/ 	.byte	0x04, 0x17
        /*000a*/ 	.short	(.L_6249 - .L_6248)
.L_6248:
        /*000c*/ 	.word	0x00000000
        /*0010*/ 	.short	0x0005
        /*0012*/ 	.short	0x0020
        /*0014*/ 	.byte	0x00, 0xf0, 0x11, 0x00


	//----- nvinfo : EIATTR_KPARAM_INFO
	.align		4
.L_6249:
        /*0018*/ 	.byte	0x04, 0x17
        /*001a*/ 	.short	(.L_6251 - .L_6250)
.L_6250:
        /*001c*/ 	.word	0x00000000
        /*0020*/ 	.short	0x0004
        /*0022*/ 	.short	0x001c
        /*0024*/ 	.byte	0x00, 0xf0, 0x11, 0x00


	//----- nvinfo : EIATTR_KPARAM_INFO
	.align		4
.L_6251:
        /*0028*/ 	.byte	0x04, 0x17
        /*002a*/ 	.short	(.L_6253 - .L_6252)
.L_6252:
        /*002c*/ 	.word	0x00000000
        /*0030*/ 	.short	0x0003
        /*0032*/ 	.short	0x0018
        /*0034*/ 	.byte	0x00, 0xf0, 0x11, 0x00


	//----- nvinfo : EIATTR_KPARAM_INFO
	.align		4
.L_6253:
        /*0038*/ 	.byte	0x04, 0x17
        /*003a*/ 	.short	(.L_6255 - .L_6254)
.L_6254:
        /*003c*/ 	.word	0x00000000
        /*0040*/ 	.short	0x0002
        /*0042*/ 	.short	0x0010
        /*0044*/ 	.byte	0x00, 0xf5, 0x21, 0x00


	//----- nvinfo : EIATTR_KPARAM_INFO
	.align		4
.L_6255:
        /*0048*/ 	.byte	0x04, 0x17
        /*004a*/ 	.short	(.L_6257 - .L_6256)
.L_6256:
        /*004c*/ 	.word	0x00000000
        /*0050*/ 	.short	0x0001
        /*0052*/ 	.short	0x0008
        /*0054*/ 	.byte	0x00, 0xf5, 0x21, 0x00


	//----- nvinfo : EIATTR_KPARAM_INFO
	.align		4
.L_6257:
        /*0058*/ 	.byte	0x04, 0x17
        /*005a*/ 	.short	(.L_6259 - .L_6258)
.L_6258:
        /*005c*/ 	.word	0x00000000
        /*0060*/ 	.short	0x0000
        /*0062*/ 	.short	0x0000
        /*0064*/ 	.byte	0x00, 0xf5, 0x21, 0x00


	//----- nvinfo : EIATTR_SPARSE_MMA_MASK
	.align		4
.L_6259:
        /*0068*/ 	.byte	0x03, 0x50
        /*006a*/ 	.short	0x0000


	//----- nvinfo : EIATTR_MAXREG_COUNT
	.align		4
        /*006c*/ 	.byte	0x03, 0x1b
        /*006e*/ 	.short	0x00ff


	//----- nvinfo : EIATTR_MERCURY_ISA_VERSION
	.align		4
        /*0070*/ 	.byte	0x03, 0x5f
        /*0072*/ 	.short	0x0101


	//----- nvinfo : EIATTR_VRC_CTA_INIT_COUNT
	.align		4
        /*0074*/ 	.byte	0x02, 0x4a
	.zero		1
	.zero		1


	//----- nvinfo : EIATTR_EXIT_INSTR_OFFSETS
	.align		4
        /*0078*/ 	.byte	0x04, 0x1c
        /*007a*/ 	.short	(.L_6261 - .L_6260)


	//   ....[0]....
.L_6260:
        /*007c*/ 	.word	0x00000060


	//   ....[1]....
        /*0080*/ 	.word	0x00000330


	//   ....[2]....
        /*0084*/ 	.word	0x00000b30


	//----- nvinfo : EIATTR_CRS_STACK_SIZE
	.align		4
.L_6261:
        /*0088*/ 	.byte	0x04, 0x1e
        /*008a*/ 	.short	(.L_6263 - .L_6262)
.L_6262:
        /*008c*/ 	.word	0x00000000


	//----- nvinfo : EIATTR_CBANK_PARAM_SIZE
	.align		4
.L_6263:
        /*0090*/ 	.byte	0x03, 0x19
        /*0092*/ 	.short	0x0024


	//----- nvinfo : EIATTR_PARAM_CBANK
	.align		4
        /*0094*/ 	.byte	0x04, 0x0a
        /*0096*/ 	.short	(.L_6265 - .L_6264)
	.align		4
.L_6264:
        /*0098*/ 	.word	index@(.nv.constant0._Z15gpukernelBMWNr3ILi1ELi24EEvPdS0_S0_iii)
        /*009c*/ 	.short	0x0380
        /*009e*/ 	.short	0x0024


	//----- nvinfo : EIATTR_SW_WAR
	.align		4
.L_6265:
        /*00a0*/ 	.byte	0x04, 0x36
        /*00a2*/ 	.short	(.L_6267 - .L_6266)
.L_6266:
        /*00a4*/ 	.word	0x00000008
.L_6267:


//--------------------- .nv.info._Z15gpukernelBMWNr3ILi1ELi23EEvPdS0_S0_iii --------------------------
	.section	.nv.info._Z15gpukernelBMWNr3ILi1ELi23EEvPdS0_S0_iii,"",@"SHT_CUDA_INFO"
	.sectionflags	@""
	.align	4


	//----- nvinfo : EIATTR_CUDA_API_VERSION
	.align		4
        /*0000*/ 	.byte	0x04, 0x37
        /*0002*/ 	.short	(.L_6269 - .L_6268)
.L_6268:
        /*0004*/ 	.word	0x00000082


	//----- nvinfo : EIATTR_KPARAM_INFO
	.align		4
.L_6269:
        /*0008*/ 	.byte	0x04, 0x17
        /*000a*/ 	.short	(.L_6271 - .L_6270)
.L_6270:
        /*000c*/ 	.word	0x00000000
        /*0010*/ 	.short	0x0005
        /*0012*/ 	.short	0x0020
        /*0014*/ 	.byte	0x00, 0xf0, 0x11, 0x00


	//----- nvinfo : EIATTR_KPARAM_INFO
	.align		4
.L_6271:
        /*0018*/ 	.byte	0x04, 0x17
        /*001a*/ 	.short	(.L_6273 - .L_6272)
.L_6272:
        /*001c*/ 	.word	0x00000000
        /*0020*/ 	.short	0x0004
        /*0022*/ 	.short	0x001c
        /*0024*/ 	.byte	0x00, 0xf0, 0x11, 0x00


	//----- nvinfo : EIATTR_KPARAM_INFO
	.align		4
.L_6273:
        /*0028*/ 	.byte	0x04, 0x17
        /*002a*/ 	.short	(.L_6275 - .L_6274)
.L_6274:
        /*002c*/ 	.word	0x00000000
        /*0030*/ 	.short	0x0003
        /*0032*/ 	.short	0x0018
        /*0034*/ 	.byte	0x00, 0xf0, 0x11, 0x00


	//----- nvinfo : EIATTR_KPARAM_INFO
	.align		4
.L_6275:
        /*0038*/ 	.byte	0x04, 0x17
        /*003a*/ 	.short	(.L_6277 - .L_6276)
.L_6276:
        /*003c*/ 	.word	0x00000000
        /*0040*/ 	.short	0x0002
        /*0042*/ 	.short	0x0010
        /*0044*/ 	.byte	0x00, 0xf5, 0x21, 0x00


	//----- nvinfo : EIATTR_KPARAM_INFO
	.align		4
.L_6277:
        /*0048*/ 	.byte	0x04, 0x17
        /*004a*/ 	.short	(.L_6279 - .L_6278)
.L_6278:
        /*004c*/ 	.word	0x00000000
        /*0050*/ 	.short	0x0001
        /*0052*/ 	.short	0x0008
        /*0054*/ 	.byte	0x00, 0xf5, 0x21, 0x00


	//----- nvinfo : EIATTR_KPARAM_INFO
	.align		4
.L_6279:
        /*0058*/ 	.byte	0x04, 0x17
        /*005a*/ 	.short	(.L_6281 - .L_6280)
.L_6280:
        /*005c*/ 	.word	0x00000000
        /*0060*/ 	.short	0x0000
        /*0062*/ 	.short	0x0000
        /*0064*/ 	.byte	0x00, 0xf5, 0x21, 0x00


	//----- nvinfo : EIATTR_SPARSE_MMA_MASK
	.align		4
.L_6281:
        /*0068*/ 	.byte	0x03, 0x50
        /*006a*/ 	.short	0x0000


	//----- nvinfo : EIATTR_MAXREG_COUNT
	.align		4
        /*006c*/ 	.byte	0x03, 0x1b
        /*006e*/ 	.short	0x00ff


	//----- nvinfo : EIATTR_MERCURY_ISA_VERSION
	.align		4
        /*0070*/ 	.byte	0x03, 0x5f
        /*0072*/ 	.short	0x0101


	//----- nvinfo : EIATTR_VRC_CTA_INIT_COUNT
	.align		4
        /*0074*/ 	.byte	0x02, 0x4a
	.zero		1
	.zero		1


	//----- nvinfo : EIATTR_EXIT_INSTR_OFFSETS
	.align		4
        /*0078*/ 	.byte	0x04, 0x1c
        /*007a*/ 	.short	(.L_6283 - .L_6282)


	//   ....[0]....
.L_6282:
        /*007c*/ 	.word	0x00000060


	//   ....[1]....
        /*0080*/ 	.word	0x00000330


	//   ....[2]....
        /*0084*/ 	.word	0x00000b30


	//----- nvinfo : EIATTR_CRS_STACK_SIZE
	.align		4
.L_6283:
        /*0088*/ 	.byte	0x04, 0x1e
        /*008a*/ 	.short	(.L_6285 - .L_6284)
.L_6284:
        /*008c*/ 	.word	0x00000000


	//----- nvinfo : EIATTR_CBANK_PARAM_SIZE
	.align		4
.L_6285:
        /*0090*/ 	.byte	0x03, 0x19
        /*0092*/ 	.short	0x0024


	//----- nvinfo : EIATTR_PARAM_CBANK
	.align		4
        /*0094*/ 	.byte	0x04, 0x0a
        /*0096*/ 	.short	(.L_6287 - .L_6286)
	.align		4
.L_6286:
        /*0098*/ 	.word	index@(.nv.constant0._Z15gpukernelBMWNr3ILi1ELi23EEvPdS0_S0_iii)
        /*009c*/ 	.short	0x0380
        /*009e*/ 	.short	0x0024


	//----- nvinfo : EIATTR_SW_WAR
	.align		4
.L_6287:
        /*00a0*/ 	.byte	0x04, 0x36
        /*00a2*/ 	.short	(.L_6289 - .L_6288)
.L_6288:
        /*00a4*/ 	.word	0x00000008
.L_6289:


//--------------------- .nv.info._Z15gpukernelBMWNr3ILi1ELi22EEvPdS0_S0_iii --------------------------
	.section	.nv.info._Z15gpukernelBMWNr3ILi1ELi22EEvPdS0_S0_iii,"",@"SHT_CUDA_INFO"
	.sectionflags	@""
	.align	4


	//----- nvinfo : EIATTR_CUDA_API_VERSION
	.align		4
        /*0000*/ 	.byte	0x04, 0x37
        /*0002*/ 	.short	(.L_6291 - .L_6290)
.L_6290:
        /*0004*/ 	.word	0x00000082


	//----- nvinfo : EIATTR_KPARAM_INFO
	.align		4
.L_6291:
        /*0008*/ 	.byte	0x04, 0x17
        /*000a*/ 	.short	(.L_6293 - .L_6292)
.L_6292:
        /*000c*/ 	.word	0x00000000
        /*0010*/ 	.short	0x0005
        /*0012*/ 	.short	0x0020
        /*0014*/ 	.byte	0x00, 0xf0, 0x11, 0x00


	//----- nvinfo : EIATTR_KPARAM_INFO
	.align		4
.L_6293:
        /*0018*/ 	.byte	0x04, 0x17
        /*001a*/ 	.short	(.L_6295 - .L_6294)
.L_6294:
        /*001c*/ 	.word	0x00000000
        /*0020*/ 	.short	0x0004
        /*0022*/ 	.short	0x001c
        /*0024*/ 	.byte	0x00, 0xf0, 0x11, 0x00


	//----- nvinfo : EIATTR_KPARAM_INFO
	.align		4
.L_6295:
        /*0028*/ 	.byte	0x04, 0x17
        /*002a*/ 	.short	(.L_6297 - .L_6296)
.L_6296:
        /*002c*/ 	.word	0x00000000
        /*0030*/ 	.short	0x0003
        /*0032*/ 	.short	0x0018
        /*0034*/ 	.byte	0x00, 0xf0, 0x11, 0x00


	//----- nvinfo : EIATTR_KPARAM_INFO
	.align		4
.L_6297:
        /*0038*/ 	.byte	0x04, 0x17
        /*003a*/ 	.short	(.L_6299 - .L_6298)
.L_6298:
        /*003c*/ 	.word	0x00000000
        /*0040*/ 	.short	0x0002
        /*0042*/ 	.short	0x0010
        /*0044*/ 	.byte	0x00, 0xf5, 0x21, 0x00


	//----- nvinfo : EIATTR_KPARAM_INFO
	.align		4
.L_6299:
        /*0048*/ 	.byte	0x04, 0x17
        /*004a*/ 	.short	(.L_6301 - .L_6300)
.L_6300:
        /*004c*/ 	.word	0x00000000
        /*0050*/ 	.short	0x0001
        /*0052*/ 	.short	0x0008
        /*0054*/ 	.byte	0x00, 0xf5, 0x21, 0x00


	//----- nvinfo : EIATTR_KPARAM_INFO
	.align		4
.L_6301:
        /*0058*/ 	.byte	0x04, 0x17
        /*005a*/ 	.short	(.L_6303 - .L_6302)
.L_6302:
        /*005c*/ 	.word	0x00000000
        /*0060*/ 	.short	0x0000
        /*0062*/ 	.short	0x0000
        /*0064*/ 	.byte	0x00, 0xf5, 0x21, 0x00


	//----- nvinfo : EIATTR_SPARSE_MMA_MASK
	.align		4
.L_6303:
        /*0068*/ 	.byte	0x03, 0x50
        /*006a*/ 	.short	0x0000


	//----- nvinfo : EIATTR_MAXREG_COUNT
	.align		4
        /*006c*/ 	.byte	0x03, 0x1b
        /*006e*/ 	.short	0x00ff


	//----- nvinfo : EIATTR_MERCURY_ISA_VERSION
	.align		4
        /*0070*/ 	.byte	0x03, 0x5f
        /*0072*/ 	.short	0x0101


	//----- nvinfo : EIATTR_VRC_CTA_INIT_COUNT
	.align		4
        /*0074*/ 	.byte	0x02, 0x4a
	.zero		1
	.zero		1


	//----- nvinfo : EIATTR_EXIT_INSTR_OFFSETS
	.align		4
        /*0078*/ 	.byte	0x04, 0x1c
        /*007a*/ 	.short	(.L_6305 - .L_6304)


	//   ....[0]....
.L_6304:
        /*007c*/ 	.word	0x00000060


	//   ....[1]....
        /*0080*/ 	.word	0x00000330


	//   ....[2]....
        /*0084*/ 	.word	0x00000b30


	//----- nvinfo : EIATTR_CRS_STACK_SIZE
	.align		4
.L_6305:
        /*0088*/ 	.byte	0x04, 0x1e
        /*008a*/ 	.short	(.L_6307 - .L_6306)
.L_6306:
        /*008c*/ 	.word	0x00000000


	//----- nvinfo : EIATTR_CBANK_PARAM_SIZE
	.align		4
.L_6307:
        /*0090*/ 	.byte	0x03, 0x19
        /*0092*/ 	.short	0x0024


	//----- nvinfo : EIATTR_PARAM_CBANK
	.align		4
        /*0094*/ 	.byte	0x04, 0x0a
        /*0096*/ 	.short	(.L_6309 - .L_6308)
	.align		4
.L_6308:
        /*0098*/ 	.word	index@(.nv.constant0._Z15gpukernelBMWNr3ILi1ELi22EEvPdS0_S0_iii)
        /*009c*/ 	.short	0x0380
        /*009e*/ 	.short	0x0024


	//----- nvinfo : EIATTR_SW_WAR
	.align		4
.L_6309:
        /*00a0*/ 	.byte	0x04, 0x36
        /*00a2*/ 	.short	(.L_6311 - .L_6310)
.L_6310:
        /*00a4*/ 	.word	0x00000008
.L_6311:


//--------------------- .nv.info._Z15gpukernelBMWNr3ILi1ELi21EEvPdS0_S0_iii --------------------------
	.section	.nv.info._Z15gpukernelBMWNr3ILi1ELi21EEvPdS0_S0_iii,"",@"SHT_CUDA_INFO"
	.sectionflags	@""
	.align	4


	//----- nvinfo : EIATTR_CUDA_API_VERSION
	.align		4
        /*0000*/ 	.byte	0x04, 0x37
        /*0002*/ 	.short	(.L_6313 - .L_6312)
.L_6312:
        /*0004*/ 	.word	0x00000082


	//----- nvinfo : EIATTR_KPARAM_INFO
	.align		4
.L_6313:
        /*0008*/ 	.byte	0x04, 0x17
        /*000a*/ 	.short	(.L_6315 - .L_6314)
.L_6314:
        /*000c*/ 	.word	0x00000000
        /*0010*/ 	.short	0x0005
        /*0012*/ 	.short	0x0020
        /*0014*/ 	.byte	0x00, 0xf0, 0x11, 0x00


	//----- nvinfo : EIATTR_KPARAM_INFO
	.align		4
.L_6315:
        /*0018*/ 	.byte	0x04, 0x17
        /*001a*/ 	.short	(.L_6317 - .L_6316)
.L_6316:
        /*001c*/ 	.word	0x00000000
        /*0020*/ 	.short	0x0004
        /*0022*/ 	.short	0x001c
        /*0024*/ 	.byte	0x00, 0xf0, 0x11, 0x00


	//----- nvinfo : EIATTR_KPARAM_INFO
	.align		4
.L_6317:
        /*0028*/ 	.byte	0x04, 0x17
        /*002a*/ 	.short	(.L_6319 - .L_6318)
.L_6318:
        /*002c*/ 	.word	0x00000000
        /*0030*/ 	.short	0x0003
        /*0032*/ 	.short	0x0018
        /*0034*/ 	.byte	0x00, 0xf0, 0x11, 0x00


	//----- nvinfo : EIATTR_KPARAM_INFO
	.align		4
.L_6319:
        /*0038*/ 	.byte	0x04, 0x17
        /*003a*/ 	.short	(.L_6321 - .L_6320)
.L_6320:
        /*003c*/ 	.word	0x00000000
        /*0040*/ 	.short	0x0002
        /*0042*/ 	.short	0x0010
        /*0044*/ 	.byte	0x00, 0xf5, 0x21, 0x00


	//----- nvinfo : EIATTR_KPARAM_INFO
	.align		4
.L_6321:
        /*0048*/ 	.byte	0x04, 0x17
        /*004a*/ 	.short	(.L_6323 - .L_6322)
.L_6322:
        /*004c*/ 	.word	0x00000000
        /*0050*/ 	.short	0x0001
        /*0052*/ 	.short	0x0008
        /*0054*/ 	.byte	0x00, 0xf5, 0x21, 0x00


	//----- nvinfo : EIATTR_KPARAM_INFO
	.align		4
.L_6323:
        /*0058*/ 	.byte	0x04, 0x17
        /*005a*/ 	.short	(.L_6325 - .L_6324)
.L_6324:
        /*005c*/ 	.word	0x00000000
        /*0060*/ 	.short	0x0000
        /*0062*/ 	.short	0x0000
        /*0064*/ 	.byte	0x00, 0xf5, 0x21, 0x00


	//----- nvinfo : EIATTR_SPARSE_MMA_MASK
	.align		4
.L_6325:
        /*0068*/ 	.byte	0x03, 0x50
        /*006a*/ 	.short	0x0000


	//----- nvinfo : EIATTR_MAXREG_COUNT
	.align		4
        /*006c*/ 	.byte	0x03, 0x1b
        /*006e*/ 	.short	0x00ff


	//----- nvinfo : EIATTR_MERCURY_ISA_VERSION
	.align		4
        /*0070*/ 	.byte	0x03, 0x5f
        /*0072*/ 	.short	0x0101


	//----- nvinfo : EIATTR_VRC_CTA_INIT_COUNT
	.align		4
        /*0074*/ 	.byte	0x02, 0x4a
	.zero		1
	.zero		1


	//----- nvinfo : EIATTR_EXIT_INSTR_OFFSETS
	.align		4
        /*0078*/ 	.byte	0x04, 0x1c
        /*007a*/ 	.short	(.L_6327 - .L_6326)


	//   ....[0]....
.L_6326:
        /*007c*/ 	.word	0x00000060


	//   ....[1]....
        /*0080*/ 	.word	0x00000330


	//   ....[2]....
        /*0084*/ 	.word	0x00000b30


	//----- nvinfo : EIATTR_CRS_STACK_SIZE
	.align		4
.L_6327:
        /*0088*/ 	.byte	0x04, 0x1e
        /*008a*/ 	.short	(.L_6329 - .L_6328)
.L_6328:
        /*008c*/ 	.word	0x00000000


	//----- nvinfo : EIATTR_CBANK_PARAM_SIZE
	.align		4
.L_6329:
        /*0090*/ 	.byte	0x03, 0x19
        /*0092*/ 	.short	0x0024


	//----- nvinfo : EIATTR_PARAM_CBANK
	.align		4
        /*0094*/ 	.byte	0x04, 0x0a
        /*0096*/ 	.short	(.L_6331 - .L_6330)
	.align		4
.L_6330:
        /*0098*/ 	.word	index@(.nv.constant0._Z15gpukernelBMWNr3ILi1ELi21EEvPdS0_S0_iii)
        /*009c*/ 	.short	0x0380
        /*009e*/ 	.short	0x0024


	//----- nvinfo : EIATTR_SW_WAR
	.align		4
.L_6331:
        /*00a0*/ 	.byte	0x04, 0x36
        /*00a2*/ 	.short	(.L_6333 - .L_6332)
.L_6332:
        /*00a4*/ 	.word	0x00000008
.L_6333:


//--------------------- .nv.info._Z15gpukernelBMWNr3ILi1ELi20EEvPdS0_S0_iii --------------------------
	.section	.nv.info._Z15gpukernelBMWNr3ILi1ELi20EEvPdS0_S0_iii,"",@"SHT_CUDA_INFO"
	.sectionflags	@""
	.align	4


	//----- nvinfo : EIATTR_CUDA_API_VERSION
	.align		4
        /*0000*/ 	.byte	0x04, 0x37
        /*0002*/ 	.short	(.L_6335 - .L_6334)
.L_6334:
        /*0004*/ 	.word	0x00000082


	//----- nvinfo : EIATTR_KPARAM_INFO
	.align		4
.L_6335:
        /*0008*/ 	.byte	0x04, 0x17
        /*000a*/ 	.short	(.L_6337 - .L_6336)
.L_6336:
        /*000c*/ 	.word	0x00000000
        /*0010*/ 	.short	0x0005
        /*0012*/ 	.short	0x0020
        /*0014*/ 	.byte	0x00, 0xf0, 0x11, 0x00


	//----- nvinfo : EIATTR_KPARAM_INFO
	.align		4
.L_6337:
        /*0018*/ 	.byte	0x04, 0x17
        /*001a*/ 	.short	(.L_6339 - .L_6338)
.L_6338:
        /*001c*/ 	.word	0x00000000
        /*0020*/ 	.short	0x0004
        /*0022*/ 	.short	0x001c
        /*0024*/ 	.byte	0x00, 0xf0, 0x11, 0x00


	//----- nvinfo : EIATTR_KPARAM_INFO
	.align		4
.L_6339:
        /*0028*/ 	.byte	0x04, 0x17
        /*002a*/ 	.short	(.L_6341 - .L_6340)
.L_6340:
        /*002c*/ 	.word	0x00000000
        /*0030*/ 	.short	0x0003
        /*0032*/ 	.short	0x0018
        /*0034*/ 	.byte	0x00, 0xf0, 0x11, 0x00


	//----- nvinfo : EIATTR_KPARAM_INFO
	.align		4
.L_6341:
        /*0038*/ 	.byte	0x04, 0x17
        /*003a*/ 	.short	(.L_6343 - .L_6342)
.L_6342:
        /*003c*/ 	.word	0x00000000
        /*0040*/ 	.short	0x0002
        /*0042*/ 	.short	0x0010
        /*0044*/ 	.byte	0x00, 0xf5, 0x21, 0x00


	//----- nvinfo : EIATTR_KPARAM_INFO
	.align		4
.L_6343:
        /*0048*/ 	.byte	0x04, 0x17
        /*004a*/ 	.short	(.L_6345 - .L_6344)
.L_6344:
        /*004c*/ 	.word	0x00000000
        /*0050*/ 	.short	0x0001
        /*0052*/ 	.short	0x0008
        /*0054*/ 	.byte	0x00, 0xf5, 0x21, 0x00


	//----- nvinfo : EIATTR_KPARAM_INFO
	.align		4
.L_6345:
        /*0058*/ 	.byte	0x04, 0x17
        /*005a*/ 	.short	(.L_6347 - .L_6346)
.L_6346:
        /*005c*/ 	.word	0x00000000
        /*0060*/ 	.short	0x0000
        /*0062*/ 	.short	0x0000
        /*0064*/ 	.byte	0x00, 0xf5, 0x21, 0x00


	//----- nvinfo : EIATTR_SPARSE_MMA_MASK
	.align		4
.L_6347:
        /*0068*/ 	.byte	0x03, 0x50
        /*006a*/ 	.short	0x0000


	//----- nvinfo : EIATTR_MAXREG_COUNT
	.align		4
        /*006c*/ 	.byte	0x03, 0x1b
        /*006e*/ 	.short	0x00ff


	//----- nvinfo : EIATTR_MERCURY_ISA_VERSION
	.align		4
        /*0070*/ 	.byte	0x03, 0x5f
        /*0072*/ 	.short	0x0101


	//----- nvinfo : EIATTR_VRC_CTA_INIT_COUNT
	.align		4
        /*0074*/ 	.byte	0x02, 0x4a
	.zero		1
	.zero		1


	//----- nvinfo : EIATTR_EXIT_INSTR_OFFSETS
	.align		4
        /*0078*/ 	.byte	0x04, 0x1c
        /*007a*/ 	.short	(.L_6349 - .L_6348)


	//   ....[0]....
.L_6348:
        /*007c*/ 	.word	0x00000060


	//   ....[1]....
        /*0080*/ 	.word	0x00000330


	//   ....[2]....
        /*0084*/ 	.word	0x00000b30


	//----- nvinfo : EIATTR_CRS_STACK_SIZE
	.align		4
.L_6349:
        /*0088*/ 	.byte	0x04, 0x1e
        /*008a*/ 	.short	(.L_6351 - .L_6350)
.L_6350:
        /*008c*/ 	.word	0x00000000


	//----- nvinfo : EIATTR_CBANK_PARAM_SIZE
	.align		4
.L_6351:
        /*0090*/ 	.byte	0x03, 0x19
        /*0092*/ 	.short	0x0024


	//----- nvinfo : EIATTR_PARAM_CBANK
	.align		4
        /*0094*/ 	.byte	0x04, 0x0a
        /*0096*/ 	.short	(.L_6353 - .L_6352)
	.align		4
.L_6352:
        /*0098*/ 	.word	index@(.nv.constant0._Z15gpukernelBMWNr3ILi1ELi20EEvPdS0_S0_iii)
        /*009c*/ 	.short	0x0380
        /*009e*/ 	.short	0x0024


	//----- nvinfo : EIATTR_SW_WAR
	.align		4
.L_6353:
        /*00a0*/ 	.byte	0x04, 0x36
        /*00a2*/ 	.short	(.L_6355 - .L_6354)
.L_6354:
        /*00a4*/ 	.word	0x00000008
.L_6355:


//--------------------- .nv.info._Z15gpukernelBMWNr3ILi1ELi19EEvPdS0_S0_iii --------------------------
	.section	.nv.info._Z15gpukernelBMWNr3ILi1ELi19EEvPdS0_S0_iii,"",@"SHT_CUDA_INFO"
	.sectionflags	@""
	.align	4


	//----- nvinfo : EIATTR_CUDA_API_VERSION
	.align		4
        /*0000*/ 	.byte	0x04, 0x37
        /*0002*/ 	.short	(.L_6357 - .L_6356)
.L_6356:
        /*0004*/ 	.word	0x00000082


	//----- nvinfo : EIATTR_KPARAM_INFO
	.align		4
.L_6357:
        /*0008*/ 	.byte	0x04, 0x17
        /*000a*/ 	.short	(.L_6359 - .L_6358)
.L_6358:
        /*000c*/ 	.word	0x00000000
        /*0010*/ 	.short	0x0005
        /*0012*/ 	.short	0x0020
        /*0014*/ 	.byte	0x00, 0xf0, 0x11, 0x00


	//----- nvinfo : EIATTR_KPARAM_INFO
	.align		4
.L_6359:
        /*0018*/ 	.byte	0x04, 0x17
        /*001a*/ 	.short	(.L_6361 - .L_6360)
.L_6360:
        /*001c*/ 	.word	0x00000000
        /*0020*/ 	.short	0x0004
        /*0022*/ 	.short	0x001c
        /*0024*/ 	.byte	0x00, 0xf0, 0x11, 0x00


	//----- nvinfo : EIATTR_KPARAM_INFO
	.align		4
.L_6361:
        /*0028*/ 	.byte	0x04, 0x17
        /*002a*/ 	.short	(.L_6363 - .L_6362)
.L_6362:
        /*002c*/ 	.word	0x00000000
        /*0030*/ 	.short	0x0003
        /*0032*/ 	.short	0x0018
        /*0034*/ 	.byte	0x00, 0xf0, 0x11, 0x00


	//----- nvinfo : EIATTR_KPARAM_INFO
	.align		4
.L_6363:
        /*0038*/ 	.byte	0x04, 0x17
        /*003a*/ 	.short	(.L_6365 - .L_6364)
.L_6364:
        /*003c*/ 	.word	0x00000000
        /*0040*/ 	.short	0x0002
        /*0042*/ 	.short	0x0010
        /*0044*/ 	.byte	0x00, 0xf5, 0x21, 0x00


	//----- nvinfo : EIATTR_KPARAM_INFO
	.align		4
.L_6365:
        /*0048*/ 	.byte	0x04, 0x17
        /*004a*/ 	.short	(.L_6367 - .L_6366)
.L_6366:
        /*004c*/ 	.word	0x00000000
        /*0050*/ 	.short	0x0001
        /*0052*/ 	.short	0x0008
        /*0054*/ 	.byte	0x00, 0xf5, 0x21, 0x00


	//----- nvinfo : EIATTR_KPARAM_INFO
	.align		4
.L_6367:
        /*0058*/ 	.byte	0x04, 0x17
        /*005a*/ 	.short	(.L_6369 - .L_6368)
.L_6368:
        /*005c*/ 	.word	0x00000000
        /*0060*/ 	.short	0x0000
        /*0062*/ 	.short	0x0000
        /*0064*/ 	.byte	0x00, 0xf5, 0x21, 0x00


	//----- nvinfo : EIATTR_SPARSE_MMA_MASK
	.align		4
.L_6369:
        /*0068*/ 	.byte	0x03, 0x50
        /*006a*/ 	.short	0x0000


	//----- nvinfo : EIATTR_MAXREG_COUNT
	.align		4
        /*006c*/ 	.byte	0x03, 0x1b
        /*006e*/ 	.short	0x00ff


	//----- nvinfo : EIATTR_MERCURY_ISA_VERSION
	.align		4
        /*0070*/ 	.byte	0x03, 0x5f
        /*0072*/ 	.short	0x0101


	//----- nvinfo : EIATTR_VRC_CTA_INIT_COUNT
	.align		4
        /*0074*/ 	.byte	0x02, 0x4a
	.zero		1
	.zero		1


	//----- nvinfo : EIATTR_EXIT_INSTR_OFFSETS
	.align		4
        /*0078*/ 	.byte	0x04, 0x1c
        /*007a*/ 	.short	(.L_6371 - .L_6370)


	//   ....[0]....
.L_6370:
        /*007c*/ 	.word	0x00000060


	//   ....[1]....
        /*0080*/ 	.word	0x00000330


	//   ....[2]....
        /*0084*/ 	.word	0x00000b30


	//----- nvinfo : EIATTR_CRS_STACK_SIZE
	.align		4
.L_6371:
        /*0088*/ 	.byte	0x04, 0x1e
        /*008a*/ 	.short	(.L_6373 - .L_6372)
.L_6372:
        /*008c*/ 	.word	0x00000000


	//----- nvinfo : EIATTR_CBANK_PARAM_SIZE
	.align		4
.L_6373:
        /*0090*/ 	.byte	0x03, 0x19
        /*0092*/ 	.short	0x0024


	//----- nvinfo : EIATTR_PARAM_CBANK
	.align		4
        /*0094*/ 	.byte	0x04, 0x0a
        /*0096*/ 	.short	(.L_6375 - .L_6374)
	.align		4
.L_6374:
        /*0098*/ 	.word	index@(.nv.constant0._Z15gpukernelBMWNr3ILi1ELi19EEvPdS0_S0_iii)
        /*009c*/ 	.short	0x0380
        /*009e*/ 	.short	0x0024


	//----- nvinfo : EIATTR_SW_WAR
	.align		4
.L_6375:
        /*00a0*/ 	.byte	0x04, 0x36
        /*00a2*/ 	.short	(.L_6377 - .L_6376)
.L_6376:
        /*00a4*/ 	.word	0x00000008
.L_6377:


//--------------------- .nv.info._Z15gpukernelBMWNr3ILi1ELi18EEvPdS0_S0_iii --------------------------
	.section	.nv.info._Z15gpukernelBMWNr3ILi1ELi18EEvPdS0_S0_iii,"",@"SHT_CUDA_INFO"
	.sectionflags	@""
	.align	4


	//----- nvinfo : EIATTR_CUDA_API_VERSION
	.align		4
        /*0000*/ 	.byte	0x04, 0x37
        /*0002*/ 	.short	(.L_6379 - .L_6378)
.L_6378:
        /*0004*/ 	.word	0x00000082


	//----- nvinfo : EIATTR_KPARAM_INFO
	.align		4
.L_6379:
        /*0008*/ 	.byte	0x04, 0x17
        /*000a*/ 	.short	(.L_6381 - .L_6380)
.L_6380:
        /*000c*/ 	.word	0x00000000
        /*0010*/ 	.short	0x0005
        /*0012*/ 	.short	0x0020
        /*0014*/ 	.byte	0x00, 0xf0, 0x11, 0x00


	//----- nvinfo : EIATTR_KPARAM_INFO
	.align		4
.L_6381:
        /*0018*/ 	.byte	0x04, 0x17
        /*001a*/ 	.short	(.L_6383 - .L_6382)
.L_6382:
        /*001c*/ 	.word	0x00000000
        /*0020*/ 	.short	0x0004
        /*0022*/ 	.short	0x001c
        /*0024*/ 	.byte	0x00, 0xf0, 0x11, 0x00


	//----- nvinfo : EIATTR_KPARAM_INFO
	.align		4
.L_6383:
        /*0028*/ 	.byte	0x04, 0x17
        /*002a*/ 	.short	(.L_6385 - .L_6384)
.L_6384:
        /*002c*/ 	.word	0x00000000
        /*0030*/ 	.short	0x0003
        /*0032*/ 	.short	0x0018
        /*0034*/ 	.byte	0x00, 0xf0, 0x11, 0x00


	//----- nvinfo : EIATTR_KPARAM_INFO
	.align		4
.L_6385:
        /*0038*/ 	.byte	0x04, 0x17
        /*003a*/ 	.short	(.L_6387 - .L_6386)
.L_6386:
        /*003c*/ 	.word	0x00000000
        /*0040*/ 	.short	0x0002
        /*0042*/ 	.short	0x0010
        /*0044*/ 	.byte	0x00, 0xf5, 0x21, 0x00


	//----- nvinfo : EIATTR_KPARAM_INFO
	.align		4
.L_6387:
        /*0048*/ 	.byte	0x04, 0x17
        /*004a*/ 	.short	(.L_6389 - .L_6388)
.L_6388:
        /*004c*/ 	.word	0x00000000
        /*0050*/ 	.short	0x0001
        /*0052*/ 	.short	0x0008
        /*0054*/ 	.byte	0x00, 0xf5, 0x21, 0x00


	//----- nvinfo : EIATTR_KPARAM_INFO
	.align		4
.L_6389:
        /*0058*/ 	.byte	0x04, 0x17
        /*005a*/ 	.short	(.L_6391 - .L_6390)
.L_6390:
        /*005c*/ 	.word	0x00000000
        /*0060*/ 	.short	0x0000
        /*0062*/ 	.short	0x0000
        /*0064*/ 	.byte	0x00, 0xf5, 0x21, 0x00


	//----- nvinfo : EIATTR_SPARSE_MMA_MASK
	.align		4
.L_6391:
        /*0068*/ 	.byte	0x03, 0x50
        /*006a*/ 	.short	0x0000


	//----- nvinfo : EIATTR_MAXREG_COUNT
	.align		4
        /*006c*/ 	.byte	0x03, 0x1b
        /*006e*/ 	.short	0x00ff


	//----- nvinfo : EIATTR_MERCURY_ISA_VERSION
	.align		4
        /*0070*/ 	.byte	0x03, 0x5f
        /*0072*/ 	.short	0x0101


	//----- nvinfo : EIATTR_VRC_CTA_INIT_COUNT
	.align		4
        /*0074*/ 	.byte	0x02, 0x4a
	.zero		1
	.zero		1


	//----- nvinfo : EIATTR_EXIT_INSTR_OFFSETS
	.align		4
        /*0078*/ 	.byte	0x04, 0x1c
        /*007a*/ 	.short	(.L_6393 - .L_6392)


	//   ....[0]....
.L_6392:
        /*007c*/ 	.word	0x00000060


	//   ....[1]....
        /*0080*/ 	.word	0x00000330


	//   ....[2]....
        /*0084*/ 	.word	0x00000b30


	//----- nvinfo : EIATTR_CRS_STACK_SIZE
	.align		4
.L_6393:
        /*0088*/ 	.byte	0x04, 0x1e
        /*008a*/ 	.short	(.L_6395 - .L_6394)
.L_6394:
        /*008c*/ 	.word	0x00000000


	//----- nvinfo : EIATTR_CBANK_PARAM_SIZE
	.align		4
.L_6395:
        /*0090*/ 	.byte	0x03, 0x19
        /*0092*/ 	.short	0x0024


	//----- nvinfo : EIATTR_PARAM_CBANK
	.align		4
        /*0094*/ 	.byte	0x04, 0x0a
        /*0096*/ 	.short	(.L_6397 - .L_6396)
	.align		4
.L_6396:
        /*0098*/ 	.word	index@(.nv.constant0._Z15gpukernelBMWNr3ILi1ELi18EEvPdS0_S0_iii)
        /*009c*/ 	.short	0x0380
        /*009e*/ 	.short	0x0024


	//----- nvinfo : EIATTR_SW_WAR
	.align		4
.L_6397:
        /*00a0*/ 	.byte	0x04, 0x36
        /*00a2*/ 	.short	(.L_6399 - .L_6398)
.L_6398:
        /*00a4*/ 	.word	0x00000008
.L_6399:


//--------------------- .nv.info._Z15gpukernelBMWNr3ILi1ELi17EEvPdS0_S0_iii --------------------------
	.section	.nv.info._Z15gpukernelBMWNr3ILi1ELi17EEvPdS0_S0_iii,"",@"SHT_CUDA_INFO"
	.sectionflags	@""
	.align	4


	//----- nvinfo : EIATTR_CUDA_API_VERSION
	.align		4
        /*0000*/ 	.byte	0x04, 0x37
        /*0002*/ 	.short	(.L_6401 - .L_6400)
.L_6400:
        /*0004*/ 	.word	0x00000082


	//----- nvinfo : EIATTR_KPARAM_INFO
	.align		4
.L_6401:
        /*0008*/ 	.byte	0x04, 0x17
        /*000a*/ 	.short	(.L_6403 - .L_6402)
.L_6402:
        /*000c*/ 	.word	0x00000000
        /*0010*/ 	.short	0x0005
        /*0012*/ 	.short	0x0020
        /*0014*/ 	.byte	0x00, 0xf0, 0x11, 0x00


	//----- nvinfo : EIATTR_KPARAM_INFO
	.align		4
.L_6403:
        /*0018*/ 	.byte	0x04, 0x17
        /*001a*/ 	.short	(.L_6405 - .L_6404)
.L_6404:
        /*001c*/ 	.word	0x00000000
        /*0020*/ 	.short	0x0004
        /*0022*/ 	.short	0x001c
        /*0024*/ 	.byte	0x00, 0xf0, 0x11, 0x00


	//----- nvinfo : EIATTR_KPARAM_INFO
	.align		4
.L_6405:
        /*0028*/ 	.byte	0x04, 0x17
        /*002a*/ 	.short	(.L_6407 - .L_6406)
.L_6406:
        /*002c*/ 	.word	0x00000000
        /*0030*/ 	.short	0x0003
        /*0032*/ 	.short	0x0018
        /*0034*/ 	.byte	0x00, 0xf0, 0x11, 0x00


	//----- nvinfo : EIATTR_KPARAM_INFO
	.align		4
.L_6407:
        /*0038*/ 	.byte	0x04, 0x17
        /*003a*/ 	.short	(.L_6409 - .L_6408)
.L_6408:
        /*003c*/ 	.word	0x00000000
        /*0040*/ 	.short	0x0002
        /*0042*/ 	.short	0x0010
        /*0044*/ 	.byte	0x00, 0xf5, 0x21, 0x00


	//----- nvinfo : EIATTR_KPARAM_INFO
	.align		4
.L_6409:
        /*0048*/ 	.byte	0x04, 0x17
        /*004a*/ 	.short	(.L_6411 - .L_6410)
.L_6410:
        /*004c*/ 	.word	0x00000000
        /*0050*/ 	.short	0x0001
        /*0052*/ 	.short	0x0008
        /*0054*/ 	.byte	0x00, 0xf5, 0x21, 0x00


	//----- nvinfo : EIATTR_KPARAM_INFO
	.align		4
.L_6411:
        /*0058*/ 	.byte	0x04, 0x17
        /*005a*/ 	.short	(.L_6413 - .L_6412)
.L_6412:
        /*005c*/ 	.word	0x00000000
        /*0060*/ 	.short	0x0000
        /*0062*/ 	.short	0x0000
        /*0064*/ 	.byte	0x00, 0xf5, 0x21, 0x00


	//----- nvinfo : EIATTR_SPARSE_MMA_MASK
	.align		4
.L_6413:
        /*0068*/ 	.byte	0x03, 0x50
        /*006a*/ 	.short	0x0000


	//----- nvinfo : EIATTR_MAXREG_COUNT
	.align		4
        /*006c*/ 	.byte	0x03, 0x1b
        /*006e*/ 	.short	0x00ff


	//----- nvinfo : EIATTR_MERCURY_ISA_VERSION
	.align		4
        /*0070*/ 	.byte	0x03, 0x5f
        /*0072*/ 	.short	0x0101


	//----- nvinfo : EIATTR_VRC_CTA_INIT_COUNT
	.align		4
        /*0074*/ 	.byte	0x02, 0x4a
	.zero		1
	.zero		1


	//----- nvinfo : EIATTR_EXIT_INSTR_OFFSETS
	.align		4
        /*0078*/ 	.byte	0x04, 0x1c
        /*007a*/ 	.short	(.L_6415 - .L_6414)


	//   ....[0]....
.L_6414:
        /*007c*/ 	.word	0x00000060


	//   ....[1]....
        /*0080*/ 	.word	0x00000330


	//   ....[2]....
        /*0084*/ 	.word	0x00000b30


	//----- nvinfo : EIATTR_CRS_STACK_SIZE
	.align		4
.L_6415:
        /*0088*/ 	.byte	0x04, 0x1e
        /*008a*/ 	.short	(.L_6417 - .L_6416)
.L_6416:
        /*008c*/ 	.word	0x00000000


	//----- nvinfo : EIATTR_CBANK_PARAM_SIZE
	.align		4
.L_6417:
        /*0090*/ 	.byte	0x03, 0x19
        /*0092*/ 	.short	0x0024


	//----- nvinfo : EIATTR_PARAM_CBANK
	.align		4
        /*0094*/ 	.byte	0x04, 0x0a
        /*0096*/ 	.short	(.L_6419 - .L_6418)
	.align		4
.L_6418:
        /*0098*/ 	.word	index@(.nv.constant0._Z15gpukernelBMWNr3ILi1ELi17EEvPdS0_S0_iii)
        /*009c*/ 	.short	0x0380
        /*009e*/ 	.short	0x0024


	//----- nvinfo : EIATTR_SW_WAR
	.align		4
.L_6419:
        /*00a0*/ 	.byte	0x04, 0x36
        /*00a2*/ 	.short	(.L_6421 - .L_6420)
.L_6420:
        /*00a4*/ 	.word	0x00000008
.L_6421:


//--------------------- .nv.info._Z15gpukernelBMWNr3ILi1ELi16EEvPdS0_S0_iii --------------------------
	.section	.nv.info._Z15gpukernelBMWNr3ILi1ELi16EEvPdS0_S0_iii,"",@"SHT_CUDA_INFO"
	.sectionflags	@""
	.align	4


	//----- nvinfo : EIATTR_CUDA_API_VERSION
	.align		4
        /*0000*/ 	.byte	0x04, 0x37
        /*0002*/ 	.short	(.L_6423 - .L_6422)
.L_6422:
        /*0004*/ 	.word	0x00000082


	//----- nvinfo : EIATTR_KPARAM_INFO
	.align		4
.L_6423:
        /*0008*/ 	.byte	0x04, 0x17
        /*000a*/ 	.short	(.L_6425 - .L_6424)
.L_6424:
        /*000c*/ 	.word	0x00000000
        /*0010*/ 	.short	0x0005
        /*0012*/ 	.short	0x0020
        /*0014*/ 	.byte	0x00, 0xf0, 0x11, 0x00


	//----- nvinfo : EIATTR_KPARAM_INFO
	.align		4
.L_6425:
        /*0018*/ 	.byte	0x04, 0x17
        /*001a*/ 	.short	(.L_6427 - .L_6426)
.L_6426:
        /*001c*/ 	.word	0x00000000
        /*0020*/ 	.short	0x0004
        /*0022*/ 	.short	0x001c
        /*0024*/ 	.byte	0x00, 0xf0, 0x11, 0x00


	//----- nvinfo : EIATTR_KPARAM_INFO
	.align		4
.L_6427:
        /*0028*/ 	.byte	0x04, 0x17
        /*002a*/ 	.short	(.L_6429 - .L_6428)
.L_6428:
        /*002c*/ 	.word	0x00000000
        /*0030*/ 	.short	0x0003
        /*0032*/ 	.short	0x0018
        /*0034*/ 	.byte	0x00, 0xf0, 0x11, 0x00


	//----- nvinfo : EIATTR_KPARAM_INFO
	.align		4
.L_6429:
        /*0038*/ 	.byte	0x04, 0x17
        /*003a*/ 	.short	(.L_6431 - .L_6430)
.L_6430:
        /*003c*/ 	.word	0x00000000
        /*0040*/ 	.short	0x0002
        /*0042*/ 	.short	0x0010
        /*0044*/ 	.byte	0x00, 0xf5, 0x21, 0x00


	//----- nvinfo : EIATTR_KPARAM_INFO
	.align		4
.L_6431:
        /*0048*/ 	.byte	0x04, 0x17
        /*004a*/ 	.short	(.L_6433 - .L_6432)
.L_6432:
        /*004c*/ 	.word	0x00000000
        /*0050*/ 	.short	0x0001
        /*0052*/ 	.short	0x0008
        /*0054*/ 	.byte	0x00, 0xf5, 0x21, 0x00


	//----- nvinfo : EIATTR_KPARAM_INFO
	.align		4
.L_6433:
        /*0058*/ 	.byte	0x04, 0x17
        /*005a*/ 	.short	(.L_6435 - .L_6434)
.L_6434:
        /*005c*/ 	.word	0x00000000
        /*0060*/ 	.short	0x0000
        /*0062*/ 	.short	0x0000
        /*0064*/ 	.byte	0x00, 0xf5, 0x21, 0x00


	//----- nvinfo : EIATTR_SPARSE_MMA_MASK
	.align		4
.L_6435:
        /*0068*/ 	.byte	0x03, 0x50
        /*006a*/ 	.short	0x0000


	//----- nvinfo : EIATTR_MAXREG_COUNT
	.align		4
        /*006c*/ 	.byte	0x03, 0x1b
        /*006e*/ 	.short	0x00ff


	//----- nvinfo : EIATTR_MERCURY_ISA_VERSION
	.align		4
        /*0070*/ 	.byte	0x03, 0x5f
        /*0072*/ 	.short	0x0101


	//----- nvinfo : EIATTR_VRC_CTA_INIT_COUNT
	.align		4
        /*0074*/ 	.byte	0x02, 0x4a
	.zero		1
	.zero		1


	//----- nvinfo : EIATTR_EXIT_INSTR_OFFSETS
	.align		4
        /*0078*/ 	.byte	0x04, 0x1c
        /*007a*/ 	.short	(.L_6437 - .L_6436)


	//   ....[0]....
.L_6436:
        /*007c*/ 	.word	0x00000060


	//   ....[1]....
        /*0080*/ 	.word	0x00000330


	//   ....[2]....
        /*0084*/ 	.word	0x00000b30


	//----- nvinfo : EIATTR_CRS_STACK_SIZE
	.align		4
.L_6437:
        /*0088*/ 	.byte	0x04, 0x1e
        /*008a*/ 	.short	(.L_6439 - .L_6438)
.L_6438:
        /*008c*/ 	.word	0x00000000


	//----- nvinfo : EIATTR_CBANK_PARAM_SIZE
	.align		4
.L_6439:
        /*0090*/ 	.byte	0x03, 0x19
        /*0092*/ 	.short	0x0024


	//----- nvinfo : EIATTR_PARAM_CBANK
	.align		4
        /*0094*/ 	.byte	0x04, 0x0a
        /*0096*/ 	.short	(.L_6441 - .L_6440)
	.align		4
.L_6440:
        /*0098*/ 	.word	index@(.nv.constant0._Z15gpukernelBMWNr3ILi1ELi16EEvPdS0_S0_iii)
        /*009c*/ 	.short	0x0380
        /*009e*/ 	.short	0x0024


	//----- nvinfo : EIATTR_SW_WAR
	.align		4
.L_6441:
        /*00a0*/ 	.byte	0x04, 0x36
        /*00a2*/ 	.short	(.L_6443 - .L_6442)
.L_6442:
        /*00a4*/ 	.word	0x00000008
.L_6443:


//--------------------- .nv.info._Z15gpukernelBMWNr3ILi1ELi15EEvPdS0_S0_iii --------------------------
	.section	.nv.info._Z15gpukernelBMWNr3ILi1ELi15EEvPdS0_S0_iii,"",@"SHT_CUDA_INFO"
	.sectionflags	@""
	.align	4


	//----- nvinfo : EIATTR_CUDA_API_VERSION
	.align		4
        /*0000*/ 	.byte	0x04, 0x37
        /*0002*/ 	.short	(.L_6445 - .L_6444)
.L_6444:
        /*0004*/ 	.word	0x00000082


	//----- nvinfo : EIATTR_KPARAM_INFO
	.align		4
.L_6445:
        /*0008*/ 	.byte	0x04, 0x17
        /*000a*/ 	.short	(.L_6447 - .L_6446)
.L_6446:
        /*000c*/ 	.word	0x00000000
        /*0010*/ 	.short	0x0005
        /*0012*/ 	.short	0x0020
        /*0014*/ 	.byte	0x00, 0xf0, 0x11, 0x00


	//----- nvinfo : EIATTR_KPARAM_INFO
	.align		4
.L_6447:
        /*0018*/ 	.byte	0x04, 0x17
        /*001a*/ 	.short	(.L_6449 - .L_6448)
.L_6448:
        /*001c*/ 	.word	0x00000000
        /*0020*/ 	.short	0x0004
        /*0022*/ 	.short	0x001c
        /*0024*/ 	.byte	0x00, 0xf0, 0x11, 0x00


	//----- nvinfo : EIATTR_KPARAM_INFO
	.align		4
.L_6449:
        /*0028*/ 	.byte	0x04, 0x17
        /*002a*/ 	.short	(.L_6451 - .L_6450)
.L_6450:
        /*002c*/ 	.word	0x00000000
        /*0030*/ 	.short	0x0003
        /*0032*/ 	.short	0x0018
        /*0034*/ 	.byte	0x00, 0xf0, 0x11, 0x00


	//----- nvinfo : EIATTR_KPARAM_INFO
	.align		4
.L_6451:
        /*0038*/ 	.byte	0x04, 0x17
        /*003a*/ 	.short	(.L_6453 - .L_6452)
.L_6452:
        /*003c*/ 	.word	0x00000000
        /*0040*/ 	.short	0x0002
        /*0042*/ 	.short	0x0010
        /*0044*/ 	.byte	0x00, 0xf5, 0x21, 0x00


	//----- nvinfo : EIATTR_KPARAM_INFO
	.align		4
.L_6453:
        /*0048*/ 	.byte	0x04, 0x17
        /*004a*/ 	.short	(.L_6455 - .L_6454)
.L_6454:
        /*004c*/ 	.word	0x00000000
        /*0050*/ 	.short	0x0001
        /*0052*/ 	.short	0x0008
        /*0054*/ 	.byte	0x00, 0xf5, 0x21, 0x00


	//----- nvinfo : EIATTR_KPARAM_INFO
	.align		4
.L_6455:
        /*0058*/ 	.byte	0x04, 0x17
        /*005a*/ 	.short	(.L_6457 - .L_6456)
.L_6456:
        /*005c*/ 	.word	0x00000000
        /*0060*/ 	.short	0x0000
        /*0062*/ 	.short	0x0000
        /*0064*/ 	.byte	0x00, 0xf5, 0x21, 0x00


	//----- nvinfo : EIATTR_SPARSE_MMA_MASK
	.align		4
.L_6457:
        /*0068*/ 	.byte	0x03, 0x50
        /*006a*/ 	.short	0x0000


	//----- nvinfo : EIATTR_MAXREG_COUNT
	.align		4
        /*006c*/ 	.byte	0x03, 0x1b
        /*006e*/ 	.short	0x00ff


	//----- nvinfo : EIATTR_MERCURY_ISA_VERSION
	.align		4
        /*0070*/ 	.byte	0x03, 0x5f
        /*0072*/ 	.short	0x0101


	//----- nvinfo : EIATTR_VRC_CTA_INIT_COUNT
	.align		4
        /*0074*/ 	.byte	0x02, 0x4a
	.zero		1
	.zero		1


	//----- nvinfo : EIATTR_EXIT_INSTR_OFFSETS
	.align		4
        /*0078*/ 	.byte	0x04, 0x1c
        /*007a*/ 	.short	(.L_6459 - .L_6458)


	//   ....[0]....
.L_6458:
        /*007c*/ 	.word	0x00000060


	//   ....[1]....
        /*0080*/ 	.word	0x00000330


	//   ....[2]....
        /*0084*/ 	.word	0x00000b30


	//----- nvinfo : EIATTR_CRS_STACK_SIZE
	.align		4
.L_6459:
        /*0088*/ 	.byte	0x04, 0x1e
        /*008a*/ 	.short	(.L_6461 - .L_6460)
.L_6460:
        /*008c*/ 	.word	0x00000000


	//----- nvinfo : EIATTR_CBANK_PARAM_SIZE
	.align		4
.L_6461:
        /*0090*/ 	.byte	0x03, 0x19
        /*0092*/ 	.short	0x0024


	//----- nvinfo : EIATTR_PARAM_CBANK
	.align		4
        /*0094*/ 	.byte	0x04, 0x0a
        /*0096*/ 	.short	(.L_6463 - .L_6462)
	.align		4
.L_6462:
        /*0098*/ 	.word	index@(.nv.constant0._Z15gpukernelBMWNr3ILi1ELi15EEvPdS0_S0_iii)
        /*009c*/ 	.short	0x0380
        /*009e*/ 	.short	0x0024


	//----- nvinfo : EIATTR_SW_WAR
	.align		4
.L_6463:
        /*00a0*/ 	.byte	0x04, 0x36
        /*00a2*/ 	.short	(.L_6465 - .L_6464)
.L_6464:
        /*00a4*/ 	.word	0x00000008
.L_6465:


//--------------------- .nv.info._Z15gpukernelBMWNr3ILi1ELi14EEvPdS0_S0_iii --------------------------
	.section	.nv.info._Z15gpukernelBMWNr3ILi1ELi14EEvPdS0_S0_iii,"",@"SHT_CUDA_INFO"
	.sectionflags	@""
	.align	4


	//----- nvinfo : EIATTR_CUDA_API_VERSION
	.align		4
        /*0000*/ 	.byte	0x04, 0x37
        /*0002*/ 	.short	(.L_6467 - .L_6466)
.L_6466:
        /*0004*/ 	.word	0x00000082


	//----- nvinfo : EIATTR_KPARAM_INFO
	.align		4
.L_6467:
        /*0008*/ 	.byte	0x04, 0x17
        /*000a*/ 	.short	(.L_6469 - .L_6468)
.L_6468:
        /*000c*/ 	.word	0x00000000
        /*0010*/ 	.short	0x0005
        /*0012*/ 	.short	0x0020
        /*0014*/ 	.byte	0x00, 0xf0, 0x11, 0x00


	//----- nvinfo : EIATTR_KPARAM_INFO
	.align		4
.L_6469:
        /*0018*/ 	.byte	0x04, 0x17
        /*001a*/ 	.short	(.L_6471 - .L_6470)
.L_6470:
        /*001c*/ 	.word	0x00000000
        /*0020*/ 	.short	0x0004
        /*0022*/ 	.short	0x001c
        /*0024*/ 	.byte	0x00, 0xf0, 0x11, 0x00


	//----- nvinfo : EIATTR_KPARAM_INFO
	.align		4
.L_6471:
        /*0028*/ 	.byte	0x04, 0x17
        /*002a*/ 	.short	(.L_6473 - .L_6472)
.L_6472:
        /*002c*/ 	.word	0x00000000
        /*0030*/ 	.short	0x0003
        /*0032*/ 	.short	0x0018
        /*0034*/ 	.byte	0x00, 0xf0, 0x11, 0x00


	//----- nvinfo : EIATTR_KPARAM_INFO
	.align		4
.L_6473:
        /*0038*/ 	.byte	0x04, 0x17
        /*003a*/ 	.short	(.L_6475 - .L_6474)
.L_6474:
        /*003c*/ 	.word	0x00000000
        /*0040*/ 	.short	0x0002
        /*0042*/ 	.short	0x0010
        /*0044*/ 	.byte	0x00, 0xf5, 0x21, 0x00


	//----- nvinfo : EIATTR_KPARAM_INFO
	.align		4
.L_6475:
        /*0048*/ 	.byte	0x04, 0x17
        /*004a*/ 	.short	(.L_6477 - .L_6476)
.L_6476:
        /*004c*/ 	.word	0x00000000
        /*0050*/ 	.short	0x0001
        /*0052*/ 	.short	0x0008
        /*0054*/ 	.byte	0x00, 0xf5, 0x21, 0x00


	//----- nvinfo : EIATTR_KPARAM_INFO
	.align		4
.L_6477:
        /*0058*/ 	.byte	0x04, 0x17
        /*005a*/ 	.short	(.L_6479 - .L_6478)
.L_6478:
        /*005c*/ 	.word	0x00000000
        /*0060*/ 	.short	0x0000
        /*0062*/ 	.short	0x0000
        /*0064*/ 	.byte	0x00, 0xf5, 0x21, 0x00


	//----- nvinfo : EIATTR_SPARSE_MMA_MASK
	.align		4
.L_6479:
        /*0068*/ 	.byte	0x03, 0x50
        /*006a*/ 	.short	0x0000


	//----- nvinfo : EIATTR_MAXREG_COUNT
	.align		4
        /*006c*/ 	.byte	0x03, 0x1b
        /*006e*/ 	.short	0x00ff


	//----- nvinfo : EIATTR_MERCURY_ISA_VERSION
	.align		4
        /*0070*/ 	.byte	0x03, 0x5f
        /*0072*/ 	.short	0x0101


	//----- nvinfo : EIATTR_VRC_CTA_INIT_COUNT
	.align		4
        /*0074*/ 	.byte	0x02, 0x4a
	.zero		1
	.zero		1


	//----- nvinfo : EIATTR_EXIT_INSTR_OFFSETS
	.align		4
        /*0078*/ 	.byte	0x04, 0x1c
        /*007a*/ 	.short	(.L_6481 - .L_6480)


	//   ....[0]....
.L_6480:
        /*007c*/ 	.word	0x00000060


	//   ....[1]....
        /*0080*/ 	.word	0x00000330


	//   ....[2]....
        /*0084*/ 	.word	0x00000b30


	//----- nvinfo : EIATTR_CRS_STACK_SIZE
	.align		4
.L_6481:
        /*0088*/ 	.byte	0x04, 0x1e
        /*008a*/ 	.short	(.L_6483 - .L_6482)
.L_6482:
        /*008c*/ 	.word	0x00000000


	//----- nvinfo : EIATTR_CBANK_PARAM_SIZE
	.align		4
.L_6483:
        /*0090*/ 	.byte	0x03, 0x19
        /*0092*/ 	.short	0x0024


	//----- nvinfo : EIATTR_PARAM_CBANK
	.align		4
        /*0094*/ 	.byte	0x04, 0x0a
        /*0096*/ 	.short	(.L_6485 - .L_6484)
	.align		4
.L_6484:
        /*0098*/ 	.word	index@(.nv.constant0._Z15gpukernelBMWNr3ILi1ELi14EEvPdS0_S0_iii)
        /*009c*/ 	.short	0x0380
        /*009e*/ 	.short	0x0024


	//----- nvinfo : EIATTR_SW_WAR
	.align		4
.L_6485:
        /*00a0*/ 	.byte	0x04, 0x36
        /*00a2*/ 	.short	(.L_6487 - .L_6486)
.L_6486:
        /*00a4*/ 	.word	0x00000008
.L_6487:


//--------------------- .nv.info._Z15gpukernelBMWNr3ILi1ELi13EEvPdS0_S0_iii --------------------------
	.section	.nv.info._Z15gpukernelBMWNr3ILi1ELi13EEvPdS0_S0_iii,"",@"SHT_CUDA_INFO"
	.sectionflags	@""
	.align	4


	//----- nvinfo : EIATTR_CUDA_API_VERSION
	.align		4
        /*0000*/ 	.byte	0x04, 0x37
        /*0002*/ 	.short	(.L_6489 - .L_6488)
.L_6488:
        /*0004*/ 	.word	0x00000082


	//----- nvinfo : EIATTR_KPARAM_INFO
	.align		4
.L_6489:
        /*0008*/ 	.byte	0x04, 0x17
        /*000a*/ 	.short	(.L_6491 - .L_6490)
.L_6490:
        /*000c*/ 	.word	0x00000000
        /*0010*/ 	.short	0x0005
        /*0012*/ 	.short	0x0020
        /*0014*/ 	.byte	0x00, 0xf0, 0x11, 0x00


	//----- nvinfo : EIATTR_KPARAM_INFO
	.align		4
.L_6491:
        /*0018*/ 	.byte	0x04, 0x17
        /*001a*/ 	.short	(.L_6493 - .L_6492)
.L_6492:
        /*001c*/ 	.word	0x00000000
        /*0020*/ 	.short	0x0004
        /*0022*/ 	.short	0x001c
        /*0024*/ 	.byte	0x00, 0xf0, 0x11, 0x00


	//----- nvinfo : EIATTR_KPARAM_INFO
	.align		4
.L_6493:
        /*0028*/ 	.byte	0x04, 0x17
        /*002a*/ 	.short	(.L_6495 - .L_6494)
.L_6494:
        /*002c*/ 	.word	0x00000000
        /*0030*/ 	.short	0x0003
        /*0032*/ 	.short	0x0018
        /*0034*/ 	.byte	0x00, 0xf0, 0x11, 0x00


	//----- nvinfo : EIATTR_KPARAM_INFO
	.align		4
.L_6495:
        /*0038*/ 	.byte	0x04, 0x17
        /*003a*/ 	.short	(.L_6497 - .L_6496)
.L_6496:
        /*003c*/ 	.word	0x00000000
        /*0040*/ 	.short	0x0002
        /*0042*/ 	.short	0x0010
        /*0044*/ 	.byte	0x00, 0xf5, 0x21, 0x00


	//----- nvinfo : EIATTR_KPARAM_INFO
	.align		4
.L_6497:
        /*0048*/ 	.byte	0x04, 0x17
        /*004a*/ 	.short	(.L_6499 - .L_6498)
.L_6498:
        /*004c*/ 	.word	0x00000000
        /*0050*/ 	.short	0x0001
        /*0052*/ 	.short	0x0008
        /*0054*/ 	.byte	0x00, 0xf5, 0x21, 0x00


	//----- nvinfo : EIATTR_KPARAM_INFO
	.align		4
.L_6499:
        /*0058*/ 	.byte	0x04, 0x17
        /*005a*/ 	.short	(.L_6501 - .L_6500)
.L_6500:
        /*005c*/ 	.word	0x00000000
        /*0060*/ 	.short	0x0000
        /*0062*/ 	.short	0x0000
        /*0064*/ 	.byte	0x00, 0xf5, 0x21, 0x00


	//----- nvinfo : EIATTR_SPARSE_MMA_MASK
	.align		4
.L_6501:
        /*0068*/ 	.byte	0x03, 0x50
        /*006a*/ 	.short	0x0000


	//----- nvinfo : EIATTR_MAXREG_COUNT
	.align		4
        /*006c*/ 	.byte	0x03, 0x1b
        /*006e*/ 	.short	0x00ff


	//----- nvinfo : EIATTR_MERCURY_ISA_VERSION
	.align		4
        /*0070*/ 	.byte	0x03, 0x5f
        /*0072*/ 	.short	0x0101


	//----- nvinfo : EIATTR_VRC_CTA_INIT_COUNT
	.align		4
        /*0074*/ 	.byte	0x02, 0x4a
	.zero		1
	.zero		1


	//----- nvinfo : EIATTR_EXIT_INSTR_OFFSETS
	.align		4
        /*0078*/ 	.byte	0x04, 0x1c
        /*007a*/ 	.short	(.L_6503 - .L_6502)


	//   ....[0]....
.L_6502:
        /*007c*/ 	.word	0x00000060


	//   ....[1]....
        /*0080*/ 	.word	0x00000330


	//   ....[2]....
        /*0084*/ 	.word	0x00000b30


	//----- nvinfo : EIATTR_CRS_STACK_SIZE
	.align		4
.L_6503:
        /*0088*/ 	.byte	0x04, 0x1e
        /*008a*/ 	.short	(.L_6505 - .L_6504)
.L_6504:
        /*008c*/ 	.word	0x00000000


	//----- nvinfo : EIATTR_CBANK_PARAM_SIZE
	.align		4
.L_6505:
        /*0090*/ 	.byte	0x03, 0x19
        /*0092*/ 	.short	0x0024


	//----- nvinfo : EIATTR_PARAM_CBANK
	.align		4
        /*0094*/ 	.byte	0x04, 0x0a
        /*0096*/ 	.short	(.L_6507 - .L_6506)
	.align		4
.L_6506:
        /*0098*/ 	.word	index@(.nv.constant0._Z15gpukernelBMWNr3ILi1ELi13EEvPdS0_S0_iii)
        /*009c*/ 	.short	0x0380
        /*009e*/ 	.short	0x0024


	//----- nvinfo : EIATTR_SW_WAR
	.align		4
.L_6507:
        /*00a0*/ 	.byte	0x04, 0x36
        /*00a2*/ 	.short	(.L_6509 - .L_6508)
.L_6508:
        /*00a4*/ 	.word	0x00000008
.L_6509:


//--------------------- .nv.info._Z15gpukernelBMWNr3ILi1ELi12EEvPdS0_S0_iii --------------------------
	.section	.nv.info._Z15gpukernelBMWNr3ILi1ELi12EEvPdS0_S0_iii,"",@"SHT_CUDA_INFO"
	.sectionflags	@""
	.align	4


	//----- nvinfo : EIATTR_CUDA_API_VERSION
	.align		4
        /*0000*/ 	.byte	0x04, 0x37
        /*0002*/ 	.short	(.L_6511 - .L_6510)
.L_6510:
        /*0004*/ 	.word	0x00000082


	//----- nvinfo : EIATTR_KPARAM_INFO
	.align		4
.L_6511:
        /*0008*/ 	.byte	0x04, 0x17
        /*000a*/ 	.short	(.L_6513 - .L_6512)
.L_6512:
        /*000c*/ 	.word	0x00000000
        /*0010*/ 	.short	0x0005
        /*0012*/ 	.short	0x0020
        /*0014*/ 	.byte	0x00, 0xf0, 0x11, 0x00


	//----- nvinfo : EIATTR_KPARAM_INFO
	.align		4
.L_6513:
        /*0018*/ 	.byte	0x04, 0x17
        /*001a*/ 	.short	(.L_6515 - .L_6514)
.L_6514:
        /*001c*/ 	.word	0x00000000
        /*0020*/ 	.short	0x0004
        /*0022*/ 	.short	0x001c
        /*0024*/ 	.byte	0x00, 0xf0, 0x11, 0x00


	//----- nvinfo : EIATTR_KPARAM_INFO
	.align		4
.L_6515:
        /*0028*/ 	.byte	0x04, 0x17
        /*002a*/ 	.short	(.L_6517 - .L_6516)
.L_6516:
        /*002c*/ 	.word	0x00000000
        /*0030*/ 	.short	0x0003
        /*0032*/ 	.short	0x0018
        /*0034*/ 	.byte	0x00, 0xf0, 0x11, 0x00


	//----- nvinfo : EIATTR_KPARAM_INFO
	.align		4
.L_6517:
        /*0038*/ 	.byte	0x04, 0x17
        /*003a*/ 	.short	(.L_6519 - .L_6518)
.L_6518:
        /*003c*/ 	.word	0x00000000
        /*0040*/ 	.short	0x0002
        /*0042*/ 	.short	0x0010
        /*0044*/ 	.byte	0x00, 0xf5, 0x21, 0x00


	//----- nvinfo : EIATTR_KPARAM_INFO
	.align		4
.L_6519:
        /*0048*/ 	.byte	0x04, 0x17
        /*004a*/ 	.short	(.L_6521 - .L_6520)
.L_6520:
        /*004c*/ 	.word	0x00000000
        /*0050*/ 	.short	0x0001
        /*0052*/ 	.short	0x0008
        /*0054*/ 	.byte	0x00, 0xf5, 0x21, 0x00


	//----- nvinfo : EIATTR_KPARAM_INFO
	.align		4
.L_6521:
        /*0058*/ 	.byte	0x04, 0x17
        /*005a*/ 	.short	(.L_6523 - .L_6522)
.L_6522:
        /*005c*/ 	.word	0x00000000
        /*0060*/ 	.short	0x0000
        /*0062*/ 	.short	0x0000
        /*0064*/ 	.byte	0x00, 0xf5, 0x21, 0x00


	//----- nvinfo : EIATTR_SPARSE_MMA_MASK
	.align		4
.L_6523:
        /*0068*/ 	.byte	0x03, 0x50
        /*006a*/ 	.short	0x0000


	//----- nvinfo : EIATTR_MAXREG_COUNT
	.align		4
        /*006c*/ 	.byte	0x03, 0x1b
        /*006e*/ 	.short	0x00ff


	//----- nvinfo : EIATTR_MERCURY_ISA_VERSION
	.align		4
        /*0070*/ 	.byte	0x03, 0x5f
        /*0072*/ 	.short	0x0101


	//----- nvinfo : EIATTR_VRC_CTA_INIT_COUNT
	.align		4
        /*0074*/ 	.byte	0x02, 0x4a
	.zero		1
	.zero		1


	//----- nvinfo : EIATTR_EXIT_INSTR_OFFSETS
	.align		4
        /*0078*/ 	.byte	0x04, 0x1c
        /*007a*/ 	.short	(.L_6525 - .L_6524)


	//   ....[0]....
.L_6524:
        /*007c*/ 	.word	0x00000060


	//   ....[1]....
        /*0080*/ 	.word	0x00000330


	//   ....[2]....
        /*0084*/ 	.word	0x00000b30


	//----- nvinfo : EIATTR_CRS_STACK_SIZE
	.align		4
.L_6525:
        /*0088*/ 	.byte	0x04, 0x1e
        /*008a*/ 	.short	(.L_6527 - .L_6526)
.L_6526:
        /*008c*/ 	.word	0x00000000


	//----- nvinfo : EIATTR_CBANK_PARAM_SIZE
	.align		4
.L_6527:
        /*0090*/ 	.byte	0x03, 0x19
        /*0092*/ 	.short	0x0024


	//----- nvinfo : EIATTR_PARAM_CBANK
	.align		4
        /*0094*/ 	.byte	0x04, 0x0a
        /*0096*/ 	.short	(.L_6529 - .L_6528)
	.align		4
.L_6528:
        /*0098*/ 	.word	index@(.nv.constant0._Z15gpukernelBMWNr3ILi1ELi12EEvPdS0_S0_iii)
        /*009c*/ 	.short	0x0380
        /*009e*/ 	.short	0x0024


	//----- nvinfo : EIATTR_SW_WAR
	.align		4
.L_6529:
        /*00a0*/ 	.byte	0x04, 0x36
        /*00a2*/ 	.short	(.L_6531 - .L_6530)
.L_6530:
        /*00a4*/ 	.word	0x00000008
.L_6531:


//--------------------- .nv.info._Z15gpukernelBMWNr3ILi1ELi11EEvPdS0_S0_iii --------------------------
	.section	.nv.info._Z15gpukernelBMWNr3ILi1ELi11EEvPdS0_S0_iii,"",@"SHT_CUDA_INFO"
	.sectionflags	@""
	.align	4


	//----- nvinfo : EIATTR_CUDA_API_VERSION
	.align		4
        /*0000*/ 	.byte	0x04, 0x37
        /*0002*/ 	.short	(.L_6533 - .L_6532)
.L_6532:
        /*0004*/ 	.word	0x00000082


	//----- nvinfo : EIATTR_KPARAM_INFO
	.align		4
.L_6533:
        /*0008*/ 	.byte	0x04, 0x17
        /*000a*/ 	.short	(.L_6535 - .L_6534)
.L_6534:
        /*000c*/ 	.word	0x00000000
        /*0010*/ 	.short	0x0005
        /*0012*/ 	.short	0x0020
        /*0014*/ 	.byte	0x00, 0xf0, 0x11, 0x00


	//----- nvinfo : EIATTR_KPARAM_INFO
	.align		4
.L_6535:
        /*0018*/ 	.byte	0x04, 0x17
        /*001a*/ 	.short	(.L_6537 - .L_6536)
.L_6536:
        /*001c*/ 	.word	0x00000000
        /*0020*/ 	.short	0x0004
        /*0022*/ 	.short	0x001c
        /*0024*/ 	.byte	0x00, 0xf0, 0x11, 0x00


	//----- nvinfo : EIATTR_KPARAM_INFO
	.align		4
.L_6537:
        /*0028*/ 	.byte	0x04, 0x17
        /*002a*/ 	.short	(.L_6539 - .L_6538)
.L_6538:
        /*002c*/ 	.word	0x00000000
        /*0030*/ 	.short	0x0003
        /*0032*/ 	.short	0x0018
        /*0034*/ 	.byte	0x00, 0xf0, 0x11, 0x00


	//----- nvinfo : EIATTR_KPARAM_INFO
	.align		4
.L_6539:
        /*0038*/ 	.byte	0x04, 0x17
        /*003a*/ 	.short	(.L_6541 - .L_6540)
.L_6540:
        /*003c*/ 	.word	0x00000000
        /*0040*/ 	.short	0x0002
        /*0042*/ 	.short	0x0010
        /*0044*/ 	.byte	0x00, 0xf5, 0x21, 0x00


	//----- nvinfo : EIATTR_KPARAM_INFO
	.align		4
.L_6541:
        /*0048*/ 	.byte	0x04, 0x17
        /*004a*/ 	.short	(.L_6543 - .L_6542)
.L_6542:
        /*004c*/ 	.word	0x00000000
        /*0050*/ 	.short	0x0001
        /*0052*/ 	.short	0x0008
        /*0054*/ 	.byte	0x00, 0xf5, 0x21, 0x00


	//----- nvinfo : EIATTR_KPARAM_INFO
	.align		4
.L_6543:
        /*0058*/ 	.byte	0x04, 0x17
        /*005a*/ 	.short	(.L_6545 - .L_6544)
.L_6544:
        /*005c*/ 	.word	0x00000000
        /*0060*/ 	.short	0x0000
        /*0062*/ 	.short	0x0000
        /*0064*/ 	.byte	0x00, 0xf5, 0x21, 0x00


	//----- nvinfo : EIATTR_SPARSE_MMA_MASK
	.align		4
.L_6545:
        /*0068*/ 	.byte	0x03, 0x50
        /*006a*/ 	.short	0x0000


	//----- nvinfo : EIATTR_MAXREG_COUNT
	.align		4
        /*006c*/ 	.byte	0x03, 0x1b
        /*006e*/ 	.short	0x00ff


	//----- nvinfo : EIATTR_MERCURY_ISA_VERSION
	.align		4
        /*0070*/ 	.byte	0x03, 0x5f
        /*0072*/ 	.short	0x0101


	//----- nvinfo : EIATTR_VRC_CTA_INIT_COUNT
	.align		4
        /*0074*/ 	.byte	0x02, 0x4a
	.zero		1
	.zero		1


	//----- nvinfo : EIATTR_EXIT_INSTR_OFFSETS
	.align		4
        /*0078*/ 	.byte	0x04, 0x1c
        /*007a*/ 	.short	(.L_6547 - .L_6546)


	//   ....[0]....
.L_6546:
        /*007c*/ 	.word	0x00000060


	//   ....[1]....
        /*0080*/ 	.word	0x00000330


	//   ....[2]....
        /*0084*/ 	.word	0x00000b30


	//----- nvinfo : EIATTR_CRS_STACK_SIZE
	.align		4
.L_6547:
        /*0088*/ 	.byte	0x04, 0x1e
        /*008a*/ 	.short	(.L_6549 - .L_6548)
.L_6548:
        /*008c*/ 	.word	0x00000000


	//----- nvinfo : EIATTR_CBANK_PARAM_SIZE
	.align		4
.L_6549:
        /*0090*/ 	.byte	0x03, 0x19
        /*0092*/ 	.short	0x0024


	//----- nvinfo : EIATTR_PARAM_CBANK
	.align		4
        /*0094*/ 	.byte	0x04, 0x0a
        /*0096*/ 	.short	(.L_6551 - .L_6550)
	.align		4
.L_6550:
        /*0098*/ 	.word	index@(.nv.constant0._Z15gpukernelBMWNr3ILi1ELi11EEvPdS0_S0_iii)
        /*009c*/ 	.short	0x0380
        /*009e*/ 	.short	0x0024


	//----- nvinfo : EIATTR_SW_WAR
	.align		4
.L_6551:
        /*00a0*/ 	.byte	0x04, 0x36
        /*00a2*/ 	.short	(.L_6553 - .L_6552)
.L_6552:
        /*00a4*/ 	.word	0x00000008
.L_6553:


//--------------------- .nv.info._Z15gpukernelBMWNr3ILi1ELi10EEvPdS0_S0_iii --------------------------
	.section	.nv.info._Z15gpukernelBMWNr3ILi1ELi10EEvPdS0_S0_iii,"",@"SHT_CUDA_INFO"
	.sectionflags	@""
	.align	4


	//----- nvinfo : EIATTR_CUDA_API_VERSION
	.align		4
        /*0000*/ 	.byte	0x04, 0x37
        /*0002*/ 	.short	(.L_6555 - .L_6554)
.L_6554:
        /*0004*/ 	.word	0x00000082


	//----- nvinfo : EIATTR_KPARAM_INFO
	.align		4
.L_6555:
        /*0008*/ 	.byte	0x04, 0x17
        /*000a*/ 	.short	(.L_6557 - .L_6556)
.L_6556:
        /*000c*/ 	.word	0x00000000
        /*0010*/ 	.short	0x0005
        /*0012*/ 	.short	0x0020
        /*0014*/ 	.byte	0x00, 0xf0, 0x11, 0x00


	//----- nvinfo : EIATTR_KPARAM_INFO
	.align		4
.L_6557:
        /*0018*/ 	.byte	0x04, 0x17
        /*001a*/ 	.short	(.L_6559 - .L_6558)
.L_6558:
        /*001c*/ 	.word	0x00000000
        /*0020*/ 	.short	0x0004
        /*0022*/ 	.short	0x001c
        /*0024*/ 	.byte	0x00, 0xf0, 0x11, 0x00


	//----- nvinfo : EIATTR_KPARAM_INFO
	.align		4
.L_6559:
        /*0028*/ 	.byte	0x04, 0x17
        /*002a*/ 	.short	(.L_6561 - .L_6560)
.L_6560:
        /*002c*/ 	.word	0x00000000
        /*0030*/ 	.short	0x0003
        /*0032*/ 	.short	0x0018
        /*0034*/ 	.byte	0x00, 0xf0, 0x11, 0x00


	//----- nvinfo : EIATTR_KPARAM_INFO
	.align		4
.L_6561:
        /*0038*/ 	.byte	0x04, 0x17
        /*003a*/ 	.short	(.L_6563 - .L_6562)
.L_6562:
        /*003c*/ 	.word	0x00000000
        /*0040*/ 	.short	0x0002
        /*0042*/ 	.short	0x0010
        /*0044*/ 	.byte	0x00, 0xf5, 0x21, 0x00


	//----- nvinfo : EIATTR_KPARAM_INFO
	.align		4
.L_6563:
        /*0048*/ 	.byte	0x04, 0x17
        /*004a*/ 	.short	(.L_6565 - .L_6564)
.L_6564:
        /*004c*/ 	.word	0x00000000
        /*0050*/ 	.short	0x0001
        /*0052*/ 	.short	0x0008
        /*0054*/ 	.byte	0x00, 0xf5, 0x21, 0x00


	//----- nvinfo : EIATTR_KPARAM_INFO
	.align		4
.L_6565:
        /*0058*/ 	.byte	0x04, 0x17
        /*005a*/ 	.short	(.L_6567 - .L_6566)
.L_6566:
        /*005c*/ 	.word	0x00000000
        /*0060*/ 	.short	0x0000
        /*0062*/ 	.short	0x0000
        /*0064*/ 	.byte	0x00, 0xf5, 0x21, 0x00


	//----- nvinfo : EIATTR_SPARSE_MMA_MASK
	.align		4
.L_6567:
        /*0068*/ 	.byte	0x03, 0x50
        /*006a*/ 	.short	0x0000


	//----- nvinfo : EIATTR_MAXREG_COUNT
	.align		4
        /*006c*/ 	.byte	0x03, 0x1b
        /*006e*/ 	.short	0x00ff


	//----- nvinfo : EIATTR_MERCURY_ISA_VERSION
	.align		4
        /*0070*/ 	.byte	0x03, 0x5f
        /*0072*/ 	.short	0x0101


	//----- nvinfo : EIATTR_VRC_CTA_INIT_COUNT
	.align		4
        /*0074*/ 	.byte	0x02, 0x4a
	.zero		1
	.zero		1


	//----- nvinfo : EIATTR_EXIT_INSTR_OFFSETS
	.align		4
        /*0078*/ 	.byte	0x04, 0x1c
        /*007a*/ 	.short	(.L_6569 - .L_6568)


	//   ....[0]....
.L_6568:
        /*007c*/ 	.word	0x00000060


	//   ....[1]....
        /*0080*/ 	.word	0x00000330


	//   ....[2]....
        /*0084*/ 	.word	0x00000b30


	//----- nvinfo : EIATTR_CRS_STACK_SIZE
	.align		4
.L_6569:
        /*0088*/ 	.byte	0x04, 0x1e
        /*008a*/ 	.short	(.L_6571 - .L_6570)
.L_6570:
        /*008c*/ 	.word	0x00000000


	//----- nvinfo : EIATTR_CBANK_PARAM_SIZE
	.align		4
.L_6571:
        /*0090*/ 	.byte	0x03, 0x19
        /*0092*/ 	.short	0x0024


	//----- nvinfo : EIATTR_PARAM_CBANK
	.align		4
        /*0094*/ 	.byte	0x04, 0x0a
        /*0096*/ 	.short	(.L_6573 - .L_6572)
	.align		4
.L_6572:
        /*0098*/ 	.word	index@(.nv.constant0._Z15gpukernelBMWNr3ILi1ELi10EEvPdS0_S0_iii)
        /*009c*/ 	.short	0x0380
        /*009e*/ 	.short	0x0024


	//----- nvinfo : EIATTR_SW_WAR
	.align		4
.L_6573:
        /*00a0*/ 	.byte	0x04, 0x36
        /*00a2*/ 	.short	(.L_6575 - .L_6574)
.L_6574:
        /*00a4*/ 	.word	0x00000008
.L_6575:


//--------------------- .nv.info._Z15gpukernelBMWNr3ILi1ELi9EEvPdS0_S0_iii --------------------------
	.section	.nv.info._Z15gpukernelBMWNr3ILi1ELi9EEvPdS0_S0_iii,"",@"SHT_CUDA_INFO"
	.sectionflags	@""
	.align	4


	//----- nvinfo : EIATTR_CUDA_API_VERSION
	.align		4
        /*0000*/ 	.byte	0x04, 0x37
        /*0002*/ 	.short	(.L_6577 - .L_6576)
.L_6576:
        /*0004*/ 	.word	0x00000082


	//----- nvinfo : EIATTR_KPARAM_INFO
	.align		4
.L_6577:
        /*0008*/ 	.byte	0x04, 0x17
        /*000a*/ 	.short	(.L_6579 - .L_6578)
.L_6578:
        /*000c*/ 	.word	0x00000000
        /*0010*/ 	.short	0x0005
        /*0012*/ 	.short	0x0020
        /*0014*/ 	.byte	0x00, 0xf0, 0x11, 0x00


	//----- nvinfo : EIATTR_KPARAM_INFO
	.align		4
.L_6579:
        /*0018*/ 	.byte	0x04, 0x17
        /*001a*/ 	.short	(.L_6581 - .L_6580)
.L_6580:
        /*001c*/ 	.word	0x00000000
        /*0020*/ 	.short	0x0004
        /*0022*/ 	.short	0x001c
        /*0024*/ 	.byte	0x00, 0xf0, 0x11, 0x00


	//----- nvinfo : EIATTR_KPARAM_INFO
	.align		4
.L_6581:
        /*0028*/ 	.byte	0x04, 0x17
        /*002a*/ 	.short	(.L_6583 - .L_6582)
.L_6582:
        /*002c*/ 	.word	0x00000000
        /*0030*/ 	.short	0x0003
        /*0032*/ 	.short	0x0018
        /*0034*/ 	.byte	0x00, 0xf0, 0x11, 0x00


	//----- nvinfo : EIATTR_KPARAM_INFO
	.align		4
.L_6583:
        /*0038*/ 	.byte	0x04, 0x17
        /*003a*/ 	.short	(.L_6585 - .L_6584)
.L_6584:
        /*003c*/ 	.word	0x00000000
        /*0040*/ 	.short	0x0002
        /*0042*/ 	.short	0x0010
        /*0044*/ 	.byte	0x00, 0xf5, 0x21, 0x00


	//----- nvinfo : EIATTR_KPARAM_INFO
	.align		4
.L_6585:
        /*0048*/ 	.byte	0x04, 0x17
        /*004a*/ 	.short	(.L_6587 - .L_6586)
.L_6586:
        /*004c*/ 	.word	0x00000000
        /*0050*/ 	.short	0x0001
        /*0052*/ 	.short	0x0008
        /*0054*/ 	.byte	0x00, 0xf5, 0x21, 0x00


	//----- nvinfo : EIATTR_KPARAM_INFO
	.align		4
.L_6587:
        /*0058*/ 	.byte	0x04, 0x17
        /*005a*/ 	.short	(.L_6589 - .L_6588)
.L_6588:
        /*005c*/ 	.word	0x00000000
        /*0060*/ 	.short	0x0000
        /*0062*/ 	.short	0x0000
        /*0064*/ 	.byte	0x00, 0xf5, 0x21, 0x00


	//----- nvinfo : EIATTR_SPARSE_MMA_MASK
	.align		4
.L_6589:
        /*0068*/ 	.byte	0x03, 0x50
        /*006a*/ 	.short	0x0000


	//----- nvinfo : EIATTR_MAXREG_COUNT
	.align		4
        /*006c*/ 	.byte	0x03, 0x1b
        /*006e*/ 	.short	0x00ff


	//----- nvinfo : EIATTR_MERCURY_ISA_VERSION
	.align		4
        /*0070*/ 	.byte	0x03, 0x5f
        /*0072*/ 	.short	0x0101


	//----- nvinfo : EIATTR_VRC_CTA_INIT_COUNT
	.align		4
        /*0074*/ 	.byte	0x02, 0x4a
	.zero		1
	.zero		1


	//----- nvinfo : EIATTR_EXIT_INSTR_OFFSETS
	.align		4
        /*0078*/ 	.byte	0x04, 0x1c
        /*007a*/ 	.short	(.L_6591 - .L_6590)


	//   ....[0]....
.L_6590:
        /*007c*/ 	.word	0x00000060


	//   ....[1]....
        /*0080*/ 	.word	0x00000330


	//   ....[2]....
        /*0084*/ 	.word	0x00000b30


	//----- nvinfo : EIATTR_CRS_STACK_SIZE
	.align		4
.L_6591:
        /*0088*/ 	.byte	0x04, 0x1e
        /*008a*/ 	.short	(.L_6593 - .L_6592)
.L_6592:
        /*008c*/ 	.word	0x00000000


	//----- nvinfo : EIATTR_CBANK_PARAM_SIZE
	.align		4
.L_6593:
        /*0090*/ 	.byte	0x03, 0x19
        /*0092*/ 	.short	0x0024


	//----- nvinfo : EIATTR_PARAM_CBANK
	.align		4
        /*0094*/ 	.byte	0x04, 0x0a
        /*0096*/ 	.short	(.L_6595 - .L_6594)
	.align		4
.L_6594:
        /*0098*/ 	.word	index@(.nv.constant0._Z15gpukernelBMWNr3ILi1ELi9EEvPdS0_S0_iii)
        /*009c*/ 	.short	0x0380
        /*009e*/ 	.short	0x0024


	//----- nvinfo : EIATTR_SW_WAR
	.align		4
.L_6595:
        /*00a0*/ 	.byte	0x04, 0x36
        /*00a2*/ 	.short	(.L_6597 - .L_6596)
.L_6596:
        /*00a4*/ 	.word	0x00000008
.L_6597:


//--------------------- .nv.info._Z15gpukernelBMWNr3ILi1ELi8EEvPdS0_S0_iii --------------------------
	.section	.nv.info._Z15gpukernelBMWNr3ILi1ELi8EEvPdS0_S0_iii,"",@"SHT_CUDA_INFO"
	.sectionflags	@""
	.align	4


	//----- nvinfo : EIATTR_CUDA_API_VERSION
	.align		4
        /*0000*/ 	.byte	0x04, 0x37
        /*0002*/ 	.short	(.L_6599 - .L_6598)
.L_6598:
        /*0004*/ 	.word	0x00000082


	//----- nvinfo : EIATTR_KPARAM_INFO
	.align		4
.L_6599:
        /*0008*/ 	.byte	0x04, 0x17
        /*000a*/ 	.short	(.L_6601 - .L_6600)
.L_6600:
        /*000c*/ 	.word	0x00000000
        /*0010*/ 	.short	0x0005
        /*0012*/ 	.short	0x0020
        /*0014*/ 	.byte	0x00, 0xf0, 0x11, 0x00


	//----- nvinfo : EIATTR_KPARAM_INFO
	.align		4
.L_6601:
        /*0018*/ 	.byte	0x04, 0x17
        /*001a*/ 	.short	(.L_6603 - .L_6602)
.L_6602:
        /*001c*/ 	.word	0x00000000
        /*0020*/ 	.short	0x0004
        /*0022*/ 	.short	0x001c
        /*0024*/ 	.byte	0x00, 0xf0, 0x11, 0x00


	//----- nvinfo : EIATTR_KPARAM_INFO
	.align		4
.L_6603:
        /*0028*/ 	.byte	0x04, 0x17
        /*002a*/ 	.short	(.L_6605 - .L_6604)
.L_6604:
        /*002c*/ 	.word	0x00000000
        /*0030*/ 	.short	0x0003
        /*0032*/ 	.short	0x0018
        /*0034*/ 	.byte	0x00, 0xf0, 0x11, 0x00


	//----- nvinfo : EIATTR_KPARAM_INFO
	.align		4
.L_6605:
        /*0038*/ 	.byte	0x04, 0x17
        /*003a*/ 	.short	(.L_6607 - .L_6606)
.L_6606:
        /*003c*/ 	.word	0x00000000
        /*0040*/ 	.short	0x0002
        /*0042*/ 	.short	0x0010
        /*0044*/ 	.byte	0x00, 0xf5, 0x21, 0x00


	//----- nvinfo : EIATTR_KPARAM_INFO
	.align		4
.L_6607:
        /*0048*/ 	.byte	0x04, 0x17
        /*004a*/ 	.short	(.L_6609 - .L_6608)
.L_6608:
        /*004c*/ 	.word	0x00000000
        /*0050*/ 	.short	0x0001
        /*0052*/ 	.short	0x0008
        /*0054*/ 	.byte	0x00, 0xf5, 0x21, 0x00


	//----- nvinfo : EIATTR_KPARAM_INFO
	.align		4
.L_6609:
        /*0058*/ 	.byte	0x04, 0x17
        /*005a*/ 	.short	(.L_6611 - .L_6610)
.L_6610:
        /*005c*/ 	.word	0x00000000
        /*0060*/ 	.short	0x0000
        /*0062*/ 	.short	0x0000
        /*0064*/ 	.byte	0x00, 0xf5, 0x21, 0x00


	//----- nvinfo : EIATTR_SPARSE_MMA_MASK
	.align		4
.L_6611:
        /*0068*/ 	.byte	0x03, 0x50
        /*006a*/ 	.short	0x0000


	//----- nvinfo : EIATTR_MAXREG_COUNT
	.align		4
        /*006c*/ 	.byte	0x03, 0x1b
        /*006e*/ 	.short	0x00ff


	//----- nvinfo : EIATTR_MERCURY_ISA_VERSION
	.align		4
        /*0070*/ 	.byte	0x03, 0x5f
        /*0072*/ 	.short	0x0101


	//----- nvinfo : EIATTR_VRC_CTA_INIT_COUNT
	.align		4
        /*0074*/ 	.byte	0x02, 0x4a
	.zero		1
	.zero		1


	//----- nvinfo : EIATTR_EXIT_INSTR_OFFSETS
	.align		4
        /*0078*/ 	.byte	0x04, 0x1c
        /*007a*/ 	.short	(.L_6613 - .L_6612)


	//   ....[0]....
.L_6612:
        /*007c*/ 	.word	0x00000060


	//   ....[1]....
        /*0080*/ 	.word	0x00000330


	//   ....[2]....
        /*0084*/ 	.word	0x00000b30


	//----- nvinfo : EIATTR_CRS_STACK_SIZE
	.align		4
.L_6613:
        /*0088*/ 	.byte	0x04, 0x1e
        /*008a*/ 	.short	(.L_6615 - .L_6614)
.L_6614:
        /*008c*/ 	.word	0x00000000


	//----- nvinfo : EIATTR_CBANK_PARAM_SIZE
	.align		4
.L_6615:
        /*0090*/ 	.byte	0x03, 0x19
        /*0092*/ 	.short	0x0024


	//----- nvinfo : EIATTR_PARAM_CBANK
	.align		4
        /*0094*/ 	.byte	0x04, 0x0a
        /*0096*/ 	.short	(.L_6617 - .L_6616)
	.align		4
.L_6616:
        /*0098*/ 	.word	index@(.nv.constant0._Z15gpukernelBMWNr3ILi1ELi8EEvPdS0_S0_iii)
        /*009c*/ 	.short	0x0380
        /*009e*/ 	.short	0x0024


	//----- nvinfo : EIATTR_SW_WAR
	.align		4
.L_6617:
        /*00a0*/ 	.byte	0x04, 0x36
        /*00a2*/ 	.short	(.L_6619 - .L_6618)
.L_6618:
        /*00a4*/ 	.word	0x00000008
.L_6619:


//--------------------- .nv.info._Z15gpukernelBMWNr3ILi1ELi7EEvPdS0_S0_iii --------------------------
	.section	.nv.info._Z15gpukernelBMWNr3ILi1ELi7EEvPdS0_S0_iii,"",@"SHT_CUDA_INFO"
	.sectionflags	@""
	.align	4


	//----- nvinfo : EIATTR_CUDA_API_VERSION
	.align		4
        /*0000*/ 	.byte	0x04, 0x37
        /*0002*/ 	.short	(.L_6621 - .L_6620)
.L_6620:
        /*0004*/ 	.word	0x00000082


	//----- nvinfo : EIATTR_KPARAM_INFO
	.align		4
.L_6621:
        /*0008*/ 	.byte	0x04, 0x17
        /*000a*/ 	.short	(.L_6623 - .L_6622)
.L_6622:
        /*000c*/ 	.word	0x00000000
        /*0010*/ 	.short	0x0005
        /*0012*/ 	.short	0x0020
        /*0014*/ 	.byte	0x00, 0xf0, 0x11, 0x00


	//----- nvinfo : EIATTR_KPARAM_INFO
	.align		4
.L_6623:
        /*0018*/ 	.byte	0x04, 0x17
        /*001a*/ 	.short	(.L_6625 - .L_6624)
.L_6624:
        /*001c*/ 	.word	0x00000000
        /*0020*/ 	.short	0x0004
        /*0022*/ 	.short	0x001c
        /*0024*/ 	.byte	0x00, 0xf0, 0x11, 0x00


	//----- nvinfo : EIATTR_KPARAM_INFO
	.align		4
.L_6625:
        /*0028*/ 	.byte	0x04, 0x17
        /*002a*/ 	.short	(.L_6627 - .L_6626)
.L_6626:
        /*002c*/ 	.word	0x00000000
        /*0030*/ 	.short	0x0003
        /*0032*/ 	.short	0x0018
        /*0034*/ 	.byte	0x00, 0xf0, 0x11, 0x00


	//----- nvinfo : EIATTR_KPARAM_INFO
	.align		4
.L_6627:
        /*0038*/ 	.byte	0x04, 0x17
        /*003a*/ 	.short	(.L_6629 - .L_6628)
.L_6628:
        /*003c*/ 	.word	0x00000000
        /*0040*/ 	.short	0x0002
        /*0042*/ 	.short	0x0010
        /*0044*/ 	.byte	0x00, 0xf5, 0x21, 0x00


	//----- nvinfo : EIATTR_KPARAM_INFO
	.align		4
.L_6629:
        /*0048*/ 	.byte	0x04, 0x17
        /*004a*/ 	.short	(.L_6631 - .L_6630)
.L_6630:
        /*004c*/ 	.word	0x00000000
        /*0050*/ 	.short	0x0001
        /*0052*/ 	.short	0x0008
        /*0054*/ 	.byte	0x00, 0xf5, 0x21, 0x00


	//----- nvinfo : EIATTR_KPARAM_INFO
	.align		4
.L_6631:
        /*0058*/ 	.byte	0x04, 0x17
        /*005a*/ 	.short	(.L_6633 - .L_6632)
.L_6632:
        /*005c*/ 	.word	0x00000000
        /*0060*/ 	.short	0x0000
        /*0062*/ 	.short	0x0000
        /*0064*/ 	.byte	0x00, 0xf5, 0x21, 0x00


	//----- nvinfo : EIATTR_SPARSE_MMA_MASK
	.align		4
.L_6633:
        /*0068*/ 	.byte	0x03, 0x50
        /*006a*/ 	.short	0x0000


	//----- nvinfo : EIATTR_MAXREG_COUNT
	.align		4
        /*006c*/ 	.byte	0x03, 0x1b
        /*006e*/ 	.short	0x00ff


	//----- nvinfo : EIATTR_MERCURY_ISA_VERSION
	.align		4
        /*0070*/ 	.byte	0x03, 0x5f
        /*0072*/ 	.short	0x0101


	//----- nvinfo : EIATTR_VRC_CTA_INIT_COUNT
	.align		4
        /*0074*/ 	.byte	0x02, 0x4a
	.zero		1
	.zero		1


	//----- nvinfo : EIATTR_EXIT_INSTR_OFFSETS
	.align		4
        /*0078*/ 	.byte	0x04, 0x1c
        /*007a*/ 	.short	(.L_6635 - .L_6634)


	//   ....[0]....
.L_6634:
        /*007c*/ 	.word	0x00000060


	//   ....[1]....
        /*0080*/ 	.word	0x00000330


	//   ....[2]....
        /*0084*/ 	.word	0x00000b30


	//----- nvinfo : EIATTR_CRS_STACK_SIZE
	.align		4
.L_6635:
        /*0088*/ 	.byte	0x04, 0x1e
        /*008a*/ 	.short	(.L_6637 - .L_6636)
.L_6636:
        /*008c*/ 	.word	0x00000000


	//----- nvinfo : EIATTR_CBANK_PARAM_SIZE
	.align		4
.L_6637:
        /*0090*/ 	.byte	0x03, 0x19
        /*0092*/ 	.short	0x0024


	//----- nvinfo : EIATTR_PARAM_CBANK
	.align		4
        /*0094*/ 	.byte	0x04, 0x0a
        /*0096*/ 	.short	(.L_6639 - .L_6638)
	.align		4
.L_6638:
        /*0098*/ 	.word	index@(.nv.constant0._Z15gpukernelBMWNr3ILi1ELi7EEvPdS0_S0_iii)
        /*009c*/ 	.short	0x0380
        /*009e*/ 	.short	0x0024


	//----- nvinfo : EIATTR_SW_WAR
	.align		4
.L_6639:
        /*00a0*/ 	.byte	0x04, 0x36
        /*00a2*/ 	.short	(.L_6641 - .L_6640)
.L_6640:
        /*00a4*/ 	.word	0x00000008
.L_6641:


//--------------------- .nv.info._Z15gpukernelBMWNr3ILi1ELi6EEvPdS0_S0_iii --------------------------
	.section	.nv.info._Z15gpukernelBMWNr3ILi1ELi6EEvPdS0_S0_iii,"",@"SHT_CUDA_INFO"
	.sectionflags	@""
	.align	4


	//----- nvinfo : EIATTR_CUDA_API_VERSION
	.align		4
        /*0000*/ 	.byte	0x04, 0x37
        /*0002*/ 	.short	(.L_6643 - .L_6642)
.L_6642:
        /*0004*/ 	.word	0x00000082


	//----- nvinfo : EIATTR_KPARAM_INFO
	.align		4
.L_6643:
        /*0008*/ 	.byte	0x04, 0x17
        /*000a*/ 	.short	(.L_6645 - .L_6644)
.L_6644:
        /*000c*/ 	.word	0x00000000
        /*0010*/ 	.short	0x0005
        /*0012*/ 	.short	0x0020
        /*0014*/ 	.byte	0x00, 0xf0, 0x11, 0x00


	//----- nvinfo : EIATTR_KPARAM_INFO
	.align		4
.L_6645:
        /*0018*/ 	.byte	0x04, 0x17
        /*001a*/ 	.short	(.L_6647 - .L_6646)
.L_6646:
        /*001c*/ 	.word	0x00000000
        /*0020*/ 	.short	0x0004
        /*0022*/ 	.short	0x001c
        /*0024*/ 	.byte	0x00, 0xf0, 0x11, 0x00


	//----- nvinfo : EIATTR_KPARAM_INFO
	.align		4
.L_6647:
        /*0028*/ 	.byte	0x04, 0x17
        /*002a*/ 	.short	(.L_6649 - .L_6648)
.L_6648:
        /*002c*/ 	.word	0x00000000
        /*0030*/ 	.short	0x0003
        /*0032*/ 	.short	0x0018
        /*0034*/ 	.byte	0x00, 0xf0, 0x11, 0x00


	//----- nvinfo : EIATTR_KPARAM_INFO
	.align		4
.L_6649:
        /*0038*/ 	.byte	0x04, 0x17
        /*003a*/ 	.short	(.L_6651 - .L_6650)
.L_6650:
        /*003c*/ 	.word	0x00000000
        /*0040*/ 	.short	0x0002
        /*0042*/ 	.short	0x0010
        /*0044*/ 	.byte	0x00, 0xf5, 0x21, 0x00


	//----- nvinfo : EIATTR_KPARAM_INFO
	.align		4
.L_6651:
        /*0048*/ 	.byte	0x04, 0x17
        /*004a*/ 	.short	(.L_6653 - .L_6652)
.L_6652:
        /*004c*/ 	.word	0x00000000
        /*0050*/ 	.short	0x0001
        /*0052*/ 	.short	0x0008
        /*0054*/ 	.byte	0x00, 0xf5, 0x21, 0x00


	//----- nvinfo : EIATTR_KPARAM_INFO
	.align		4
.L_6653:
        /*0058*/ 	.byte	0x04, 0x17
        /*005a*/ 	.short	(.L_6655 - .L_6654)
.L_6654:
        /*005c*/ 	.word	0x00000000
        /*0060*/ 	.short	0x0000
        /*0062*/ 	.short	0x0000
        /*0064*/ 	.byte	0x00, 0xf5, 0x21, 0x00


	//----- nvinfo : EIATTR_SPARSE_MMA_MASK
	.align		4
.L_6655:
        /*0068*/ 	.byte	0x03, 0x50
        /*006a*/ 	.short	0x0000


	//----- nvinfo : EIATTR_MAXREG_COUNT
	.align		4
        /*006c*/ 	.byte	0x03, 0x1b
        /*006e*/ 	.short	0x00ff


	//----- nvinfo : EIATTR_MERCURY_ISA_VERSION
	.align		4
        /*0070*/ 	.byte	0x03, 0x5f
        /*0072*/ 	.short	0x0101


	//----- nvinfo : EIATTR_VRC_CTA_INIT_COUNT
	.align		4
        /*0074*/ 	.byte	0x02, 0x4a
	.zero		1
	.zero		1


	//----- nvinfo : EIATTR_EXIT_INSTR_OFFSETS
	.align		4
        /*0078*/ 	.byte	0x04, 0x1c
        /*007a*/ 	.short	(.L_6657 - .L_6656)


	//   ....[0]....
.L_6656:
        /*007c*/ 	.word	0x00000060


	//   ....[1]....
        /*0080*/ 	.word	0x00000330


	//   ....[2]....
        /*0084*/ 	.word	0x00000b30


	//----- nvinfo : EIATTR_CRS_STACK_SIZE
	.align		4
.L_6657:
        /*0088*/ 	.byte	0x04, 0x1e
        /*008a*/ 	.short	(.L_6659 - .L_6658)
.L_6658:
        /*008c*/ 	.word	0x00000000


	//----- nvinfo : EIATTR_CBANK_PARAM_SIZE
	.align		4
.L_6659:
        /*0090*/ 	.byte	0x03, 0x19
        /*0092*/ 	.short	0x0024


	//----- nvinfo : EIATTR_PARAM_CBANK
	.align		4
        /*0094*/ 	.byte	0x04, 0x0a
        /*0096*/ 	.short	(.L_6661 - .L_6660)
	.align		4
.L_6660:
        /*0098*/ 	.word	index@(.nv.constant0._Z15gpukernelBMWNr3ILi1ELi6EEvPdS0_S0_iii)
        /*009c*/ 	.short	0x0380
        /*009e*/ 	.short	0x0024


	//----- nvinfo : EIATTR_SW_WAR
	.align		4
.L_6661:
        /*00a0*/ 	.byte	0x04, 0x36
        /*00a2*/ 	.short	(.L_6663 - .L_6662)
.L_6662:
        /*00a4*/ 	.word	0x00000008
.L_6663:


//--------------------- .nv.info._Z15gpukernelBMWNr3ILi1ELi5EEvPdS0_S0_iii --------------------------
	.section	.nv.info._Z15gpukernelBMWNr3ILi1ELi5EEvPdS0_S0_iii,"",@"SHT_CUDA_INFO"
	.sectionflags	@""
	.align	4


	//----- nvinfo : EIATTR_CUDA_API_VERSION
	.align		4
        /*0000*/ 	.byte	0x04, 0x37
        /*0002*/ 	.short	(.L_6665 - .L_6664)
.L_6664:
        /*0004*/ 	.word	0x00000082


	//----- nvinfo : EIATTR_KPARAM_INFO
	.align		4
.L_6665:
        /*0008*/ 	.byte	0x04, 0x17
        /*000a*/ 	.short	(.L_6667 - .L_6666)
.L_6666:
        /*000c*/ 	.word	0x00000000
        /*0010*/ 	.short	0x0005
        /*0012*/ 	.short	0x0020
        /*0014*/ 	.byte	0x00, 0xf0, 0x11, 0x00


	//----- nvinfo : EIATTR_KPARAM_INFO
	.align		4
.L_6667:
        /*0018*/ 	.byte	0x04, 0x17
        /*001a*/ 	.short	(.L_6669 - .L_6668)
.L_6668:
        /*001c*/ 	.word	0x00000000
        /*0020*/ 	.short	0x0004
        /*0022*/ 	.short	0x001c
        /*0024*/ 	.byte	0x00, 0xf0, 0x11, 0x00


	//----- nvinfo : EIATTR_KPARAM_INFO
	.align		4
.L_6669:
        /*0028*/ 	.byte	0x04, 0x17
        /*002a*/ 	.short	(.L_6671 - .L_6670)
.L_6670:
        /*002c*/ 	.word	0x00000000
        /*0030*/ 	.short	0x0003
        /*0032*/ 	.short	0x0018
        /*0034*/ 	.byte	0x00, 0xf0, 0x11, 0x00


	//----- nvinfo : EIATTR_KPARAM_INFO
	.align		4
.L_6671:
        /*0038*/ 	.byte	0x04, 0x17
        /*003a*/ 	.short	(.L_6673 - .L_6672)
.L_6672:
        /*003c*/ 	.word	0x00000000
        /*0040*/ 	.short	0x0002
        /*0042*/ 	.short	0x0010
        /*0044*/ 	.byte	0x00, 0xf5, 0x21, 0x00


	//----- nvinfo : EIATTR_KPARAM_INFO
	.align		4
.L_6673:
        /*0048*/ 	.byte	0x04, 0x17
        /*004a*/ 	.short	(.L_6675 - .L_6674)
.L_6674:
        /*004c*/ 	.word	0x00000000
        /*0050*/ 	.short	0x0001
        /*0052*/ 	.short	0x0008
        /*0054*/ 	.byte	0x00, 0xf5, 0x21, 0x00


	//----- nvinfo : EIATTR_KPARAM_INFO
	.align		4
.L_6675:
        /*0058*/ 	.byte	0x04, 0x17
        /*005a*/ 	.short	(.L_6677 - .L_6676)
.L_6676:
        /*005c*/ 	.word	0x00000000
        /*0060*/ 	.short	0x0000
        /*0062*/ 	.short	0x0000
        /*0064*/ 	.byte	0x00, 0xf5, 0x21, 0x00


	//----- nvinfo : EIATTR_SPARSE_MMA_MASK
	.align		4
.L_6677:
        /*0068*/ 	.byte	0x03, 0x50
        /*006a*/ 	.short	0x0000


	//----- nvinfo : EIATTR_MAXREG_COUNT
	.align		4
        /*006c*/ 	.byte	0x03, 0x1b
        /*006e*/ 	.short	0x00ff


	//----- nvinfo : EIATTR_MERCURY_ISA_VERSION
	.align		4
        /*0070*/ 	.byte	0x03, 0x5f
        /*0072*/ 	.short	0x0101


	//----- nvinfo : EIATTR_VRC_CTA_INIT_COUNT
	.align		4
        /*0074*/ 	.byte	0x02, 0x4a
	.zero		1
	.zero		1


	//----- nvinfo : EIATTR_EXIT_INSTR_OFFSETS
	.align		4
        /*0078*/ 	.byte	0x04, 0x1c
        /*007a*/ 	.short	(.L_6679 - .L_6678)


	//   ....[0]....
.L_6678:
        /*007c*/ 	.word	0x00000060


	//   ....[1]....
        /*0080*/ 	.word	0x00000330


	//   ....[2]....
        /*0084*/ 	.word	0x00000b30


	//----- nvinfo : EIATTR_CRS_STACK_SIZE
	.align		4
.L_6679:
        /*0088*/ 	.byte	0x04, 0x1e
        /*008a*/ 	.short	(.L_6681 - .L_6680)
.L_6680:
        /*008c*/ 	.word	0x00000000


	//----- nvinfo : EIATTR_CBANK_PARAM_SIZE
	.align		4
.L_6681:
        /*0090*/ 	.byte	0x03, 0x19
        /*0092*/ 	.short	0x0024


	//----- nvinfo : EIATTR_PARAM_CBANK
	.align		4
        /*0094*/ 	.byte	0x04, 0x0a
        /*0096*/ 	.short	(.L_6683 - .L_6682)
	.align		4
.L_6682:
        /*0098*/ 	.word	index@(.nv.constant0._Z15gpukernelBMWNr3ILi1ELi5EEvPdS0_S0_iii)
        /*009c*/ 	.short	0x0380
        /*009e*/ 	.short	0x0024


	//----- nvinfo : EIATTR_SW_WAR
	.align		4
.L_6683:
        /*00a0*/ 	.byte	0x04, 0x36
        /*00a2*/ 	.short	(.L_6685 - .L_6684)
.L_6684:
        /*00a4*/ 	.word	0x00000008
.L_6685:


//--------------------- .nv.info._Z15gpukernelBMWNr3ILi1ELi4EEvPdS0_S0_iii --------------------------
	.section	.nv.info._Z15gpukernelBMWNr3ILi1ELi4EEvPdS0_S0_iii,"",@"SHT_CUDA_INFO"
	.sectionflags	@""
	.align	4


	//----- nvinfo : EIATTR_CUDA_API_VERSION
	.align		4
        /*0000*/ 	.byte	0x04, 0x37
        /*0002*/ 	.short	(.L_6687 - .L_6686)
.L_6686:
        /*0004*/ 	.word	0x00000082


	//----- nvinfo : EIATTR_KPARAM_INFO
	.align		4
.L_6687:
        /*0008*/ 	.byte	0x04, 0x17
        /*000a*/ 	.short	(.L_6689 - .L_6688)
.L_6688:
        /*000c*/ 	.word	0x00000000
        /*0010*/ 	.short	0x0005
        /*0012*/ 	.short	0x0020
        /*0014*/ 	.byte	0x00, 0xf0, 0x11, 0x00


	//----- nvinfo : EIATTR_KPARAM_INFO
	.align		4
.L_6689:
        /*0018*/ 	.byte	0x04, 0x17
        /*001a*/ 	.short	(.L_6691 - .L_6690)
.L_6690:
        /*001c*/ 	.word	0x00000000
        /*0020*/ 	.short	0x0004
        /*0022*/ 	.short	0x001c
        /*0024*/ 	.byte	0x00, 0xf0, 0x11, 0x00


	//----- nvinfo : EIATTR_KPARAM_INFO
	.align		4
.L_6691:
        /*0028*/ 	.byte	0x04, 0x17
        /*002a*/ 	.short	(.L_6693 - .L_6692)
.L_6692:
        /*002c*/ 	.word	0x00000000
        /*0030*/ 	.short	0x0003
        /*0032*/ 	.short	0x0018
        /*0034*/ 	.byte	0x00, 0xf0, 0x11, 0x00


	//----- nvinfo : EIATTR_KPARAM_INFO
	.align		4
.L_6693:
        /*0038*/ 	.byte	0x04, 0x17
        /*003a*/ 	.short	(.L_6695 - .L_6694)
.L_6694:
        /*003c*/ 	.word	0x00000000
        /*0040*/ 	.short	0x0002
        /*0042*/ 	.short	0x0010
        /*0044*/ 	.byte	0x00, 0xf5, 0x21, 0x00


	//----- nvinfo : EIATTR_KPARAM_INFO
	.align		4
.L_6695:
        /*0048*/ 	.byte	0x04, 0x17
        /*004a*/ 	.short	(.L_6697 - .L_6696)
.L_6696:
        /*004c*/ 	.word	0x00000000
        /*0050*/ 	.short	0x0001
        /*0052*/ 	.short	0x0008
        /*0054*/ 	.byte	0x00, 0xf5, 0x21, 0x00


	//----- nvinfo : EIATTR_KPARAM_INFO
	.align		4
.L_6697:
        /*0058*/ 	.byte	0x04, 0x17
        /*005a*/ 	.short	(.L_6699 - .L_6698)
.L_6698:
        /*005c*/ 	.word	0x00000000
        /*0060*/ 	.short	0x0000
        /*0062*/ 	.short	0x0000
        /*0064*/ 	.byte	0x00, 0xf5, 0x21, 0x00


	//----- nvinfo : EIATTR_SPARSE_MMA_MASK
	.align		4
.L_6699:
        /*0068*/ 	.byte	0x03, 0x50
        /*006a*/ 	.short	0x0000


	//----- nvinfo : EIATTR_MAXREG_COUNT
	.align		4
        /*006c*/ 	.byte	0x03, 0x1b
        /*006e*/ 	.short	0x00ff


	//----- nvinfo : EIATTR_MERCURY_ISA_VERSION
	.align		4
        /*0070*/ 	.byte	0x03, 0x5f
        /*0072*/ 	.short	0x0101


	//----- nvinfo : EIATTR_VRC_CTA_INIT_COUNT
	.align		4
        /*0074*/ 	.byte	0x02, 0x4a
	.zero		1
	.zero		1


	//----- nvinfo : EIATTR_EXIT_INSTR_OFFSETS
	.align		4
        /*0078*/ 	.byte	0x04, 0x1c
        /*007a*/ 	.short	(.L_6701 - .L_6700)


	//   ....[0]....
.L_6700:
        /*007c*/ 	.word	0x00000060


	//   ....[1]....
        /*0080*/ 	.word	0x00000330


	//   ....[2]....
        /*0084*/ 	.word	0x00000b30


	//----- nvinfo : EIATTR_CRS_STACK_SIZE
	.align		4
.L_6701:
        /*0088*/ 	.byte	0x04, 0x1e
        /*008a*/ 	.short	(.L_6703 - .L_6702)
.L_6702:
        /*008c*/ 	.word	0x00000000


	//----- nvinfo : EIATTR_CBANK_PARAM_SIZE
	.align		4
.L_6703:
        /*0090*/ 	.byte	0x03, 0x19
        /*0092*/ 	.short	0x0024


	//----- nvinfo : EIATTR_PARAM_CBANK
	.align		4
        /*0094*/ 	.byte	0x04, 0x0a
        /*0096*/ 	.short	(.L_6705 - .L_6704)
	.align		4
.L_6704:
        /*0098*/ 	.word	index@(.nv.constant0._Z15gpukernelBMWNr3ILi1ELi4EEvPdS0_S0_iii)
        /*009c*/ 	.short	0x0380
        /*009e*/ 	.short	0x0024


	//----- nvinfo : EIATTR_SW_WAR
	.align		4
.L_6705:
        /*00a0*/ 	.byte	0x04, 0x36
        /*00a2*/ 	.short	(.L_6707 - .L_6706)
.L_6706:
        /*00a4*/ 	.word	0x00000008
.L_6707:


//--------------------- .nv.info._Z15gpukernelBMWNr3ILi1ELi3EEvPdS0_S0_iii --------------------------
	.section	.nv.info._Z15gpukernelBMWNr3ILi1ELi3EEvPdS0_S0_iii,"",@"SHT_CUDA_INFO"
	.sectionflags	@""
	.align	4


	//----- nvinfo : EIATTR_CUDA_API_VERSION
	.align		4
        /*0000*/ 	.byte	0x04, 0x37
        /*0002*/ 	.short	(.L_6709 - .L_6708)
.L_6708:
        /*0004*/ 	.word	0x00000082


	//----- nvinfo : EIATTR_KPARAM_INFO
	.align		4
.L_6709:
        /*0008*/ 	.byte	0x04, 0x17
        /*000a*/ 	.short	(.L_6711 - .L_6710)
.L_6710:
        /*000c*/ 	.word	0x00000000
        /*0010*/ 	.short	0x0005
        /*0012*/ 	.short	0x0020
        /*0014*/ 	.byte	0x00, 0xf0, 0x11, 0x00


	//----- nvinfo : EIATTR_KPARAM_INFO
	.align		4
.L_6711:
        /*0018*/ 	.byte	0x04, 0x17
        /*001a*/ 	.short	(.L_6713 - .L_6712)
.L_6712:
        /*001c*/ 	.word	0x00000000
        /*0020*/ 	.short	0x0004
        /*0022*/ 	.short	0x001c
        /*0024*/ 	.byte	0x00, 0xf0, 0x11, 0x00


	//----- nvinfo : EIATTR_KPARAM_INFO
	.align		4
.L_6713:
        /*0028*/ 	.byte	0x04, 0x17
        /*002a*/ 	.short	(.L_6715 - .L_6714)
.L_6714:
        /*002c*/ 	.word	0x00000000
        /*0030*/ 	.short	0x0003
        /*0032*/ 	.short	0x0018
        /*0034*/ 	.byte	0x00, 0xf0, 0x11, 0x00


	//----- nvinfo : EIATTR_KPARAM_INFO
	.align		4
.L_6715:
        /*0038*/ 	.byte	0x04, 0x17
        /*003a*/ 	.short	(.L_6717 - .L_6716)
.L_6716:
        /*003c*/ 	.word	0x00000000
        /*0040*/ 	.short	0x0002
        /*0042*/ 	.short	0x0010
        /*0044*/ 	.byte	0x00, 0xf5, 0x21, 0x00


	//----- nvinfo : EIATTR_KPARAM_INFO
	.align		4
.L_6717:
        /*0048*/ 	.byte	0x04, 0x17
        /*004a*/ 	.short	(.L_6719 - .L_6718)
.L_6718:
        /*004c*/ 	.word	0x00000000
        /*0050*/ 	.short	0x0001
        /*0052*/ 	.short	0x0008
        /*0054*/ 	.byte	0x00, 0xf5, 0x21, 0x00


	//----- nvinfo : EIATTR_KPARAM_INFO
	.align		4
.L_6719:
        /*0058*/ 	.byte	0x04, 0x17
        /*005a*/ 	.short	(.L_6721 - .L_6720)
.L_6720:
        /*005c*/ 	.word	0x00000000
        /*0060*/ 	.short	0x0000
        /*0062*/ 	.short	0x0000
        /*0064*/ 	.byte	0x00, 0xf5, 0x21, 0x00


	//----- nvinfo : EIATTR_SPARSE_MMA_MASK
	.align		4
.L_6721:
        /*0068*/ 	.byte	0x03, 0x50
        /*006a*/ 	.short	0x0000


	//----- nvinfo : EIATTR_MAXREG_COUNT
	.align		4
        /*006c*/ 	.byte	0x03, 0x1b
        /*006e*/ 	.short	0x00ff


	//----- nvinfo : EIATTR_MERCURY_ISA_VERSION
	.align		4
        /*0070*/ 	.byte	0x03, 0x5f
        /*0072*/ 	.short	0x0101


	//----- nvinfo : EIATTR_VRC_CTA_INIT_COUNT
	.align		4
        /*0074*/ 	.byte	0x02, 0x4a
	.zero		1
	.zero		1


	//----- nvinfo : EIATTR_EXIT_INSTR_OFFSETS
	.align		4
        /*0078*/ 	.byte	0x04, 0x1c
        /*007a*/ 	.short	(.L_6723 - .L_6722)


	//   ....[0]....
.L_6722:
        /*007c*/ 	.word	0x00000060


	//   ....[1]....
        /*0080*/ 	.word	0x00000330


	//   ....[2]....
        /*0084*/ 	.word	0x00000b30


	//----- nvinfo : EIATTR_CRS_STACK_SIZE
	.align		4
.L_6723:
        /*0088*/ 	.byte	0x04, 0x1e
        /*008a*/ 	.short	(.L_6725 - .L_6724)
.L_6724:
        /*008c*/ 	.word	0x00000000


	//----- nvinfo : EIATTR_CBANK_PARAM_SIZE
	.align		4
.L_6725:
        /*0090*/ 	.byte	0x03, 0x19
        /*0092*/ 	.short	0x0024


	//----- nvinfo : EIATTR_PARAM_CBANK
	.align		4
        /*0094*/ 	.byte	0x04, 0x0a
        /*0096*/ 	.short	(.L_6727 - .L_6726)
	.align		4
.L_6726:
        /*0098*/ 	.word	index@(.nv.constant0._Z15gpukernelBMWNr3ILi1ELi3EEvPdS0_S0_iii)
        /*009c*/ 	.short	0x0380
        /*009e*/ 	.short	0x0024


	//----- nvinfo : EIATTR_SW_WAR
	.align		4
.L_6727:
        /*00a0*/ 	.byte	0x04, 0x36
        /*00a2*/ 	.short	(.L_6729 - .L_6728)
.L_6728:
        /*00a4*/ 	.word	0x00000008
.L_6729:


//--------------------- .nv.info._Z15gpukernelBMWNr3ILi1ELi2EEvPdS0_S0_iii --------------------------
	.section	.nv.info._Z15gpukernelBMWNr3ILi1ELi2EEvPdS0_S0_iii,"",@"SHT_CUDA_INFO"
	.sectionflags	@""
	.align	4


	//----- nvinfo : EIATTR_CUDA_API_VERSION
	.align		4
        /*0000*/ 	.byte	0x04, 0x37
        /*0002*/ 	.short	(.L_6731 - .L_6730)
.L_6730:
        /*0004*/ 	.word	0x00000082


	//----- nvinfo : EIATTR_KPARAM_INFO
	.align		4
.L_6731:
        /*0008*/ 	.byte	0x04, 0x17
        /*000a*/ 	.short	(.L_6733 - .L_6732)
.L_6732:
        /*000c*/ 	.word	0x00000000
        /*0010*/ 	.short	0x0005
        /*0012*/ 	.short	0x0020
        /*0014*/ 	.byte	0x00, 0xf0, 0x11, 0x00


	//----- nvinfo : EIATTR_KPARAM_INFO
	.align		4
.L_6733:
        /*0018*/ 	.byte	0x04, 0x17
        /*001a*/ 	.short	(.L_6735 - .L_6734)
.L_6734:
        /*001c*/ 	.word	0x00000000
        /*0020*/ 	.short	0x0004
        /*0022*/ 	.short	0x001c
        /*0024*/ 	.byte	0x00, 0xf0, 0x11, 0x00


	//----- nvinfo : EIATTR_KPARAM_INFO
	.align		4
.L_6735:
        /*0028*/ 	.byte	0x04, 0x17
        /*002a*/ 	.short	(.L_6737 - .L_6736)
.L_6736:
        /*002c*/ 	.word	0x00000000
        /*0030*/ 	.short	0x0003
        /*0032*/ 	.short	0x0018
        /*0034*/ 	.byte	0x00, 0xf0, 0x11, 0x00


	//----- nvinfo : EIATTR_KPARAM_INFO
	.align		4
.L_6737:
        /*0038*/ 	.byte	0x04, 0x17
        /*003a*/ 	.short	(.L_6739 - .L_6738)
.L_6738:
        /*003c*/ 	.word	0x00000000
        /*0040*/ 	.short	0x0002
        /*0042*/ 	.short	0x0010
        /*0044*/ 	.byte	0x00, 0xf5, 0x21, 0x00


	//----- nvinfo : EIATTR_KPARAM_INFO
	.align		4
.L_6739:
        /*0048*/ 	.byte	0x04, 0x17
        /*004a*/ 	.short	(.L_6741 - .L_6740)
.L_6740:
        /*004c*/ 	.word	0x00000000
        /*0050*/ 	.short	0x0001
        /*0052*/ 	.short	0x0008
        /*0054*/ 	.byte	0x00, 0xf5, 0x21, 0x00


	//----- nvinfo : EIATTR_KPARAM_INFO
	.align		4
.L_6741:
        /*0058*/ 	.byte	0x04, 0x17
        /*005a*/ 	.short	(.L_6743 - .L_6742)
.L_6742:
        /*005c*/ 	.word	0x00000000
        /*0060*/ 	.short	0x0000
        /*0062*/ 	.short	0x0000
        /*0064*/ 	.byte	0x00, 0xf5, 0x21, 0x00


	//----- nvinfo : EIATTR_SPARSE_MMA_MASK
	.align		4
.L_6743:
        /*0068*/ 	.byte	0x03, 0x50
        /*006a*/ 	.short	0x0000


	//----- nvinfo : EIATTR_MAXREG_COUNT
	.align		4
        /*006c*/ 	.byte	0x03, 0x1b
        /*006e*/ 	.short	0x00ff


	//----- nvinfo : EIATTR_MERCURY_ISA_VERSION
	.align		4
        /*0070*/ 	.byte	0x03, 0x5f
        /*0072*/ 	.short	0x0101


	//----- nvinfo : EIATTR_VRC_CTA_INIT_COUNT
	.align		4
        /*0074*/ 	.byte	0x02, 0x4a
	.zero		1
	.zero		1


	//----- nvinfo : EIATTR_EXIT_INSTR_OFFSETS
	.align		4
        /*0078*/ 	.byte	0x04, 0x1c
        /*007a*/ 	.short	(.L_6745 - .L_6744)


	//   ....[0]....
.L_6744:
        /*007c*/ 	.word	0x00000060


	//   ....[1]....
        /*0080*/ 	.word	0x00000330


	//   ....[2]....
        /*0084*/ 	.word	0x00000b30


	//----- nvinfo : EIATTR_CRS_STACK_SIZE
	.align		4
.L_6745:
        /*0088*/ 	.byte	0x04, 0x1e
        /*008a*/ 	.short	(.L_6747 - .L_6746)
.L_6746:
        /*008c*/ 	.word	0x00000000


	//----- nvinfo : EIATTR_CBANK_PARAM_SIZE
	.align		4
.L_6747:
        /*0090*/ 	.byte	0x03, 0x19
        /*0092*/ 	.short	0x0024


	//----- nvinfo : EIATTR_PARAM_CBANK
	.align		4
        /*0094*/ 	.byte	0x04, 0x0a
        /*0096*/ 	.short	(.L_6749 - .L_6748)
	.align		4
.L_6748:
        /*0098*/ 	.word	index@(.nv.constant0._Z15gpukernelBMWNr3ILi1ELi2EEvPdS0_S0_iii)
        /*009c*/ 	.short	0x0380
        /*009e*/ 	.short	0x0024


	//----- nvinfo : EIATTR_SW_WAR
	.align		4
.L_6749:
        /*00a0*/ 	.byte	0x04, 0x36
        /*00a2*/ 	.short	(.L_6751 - .L_6750)
.L_6750:
        /*00a4*/ 	.word	0x00000008
.L_6751:


//--------------------- .nv.info._Z15gpukernelBMWNr3ILi1ELi1EEvPdS0_S0_iii --------------------------
	.section	.nv.info._Z15gpukernelBMWNr3ILi1ELi1EEvPdS0_S0_iii,"",@"SHT_CUDA_INFO"
	.sectionflags	@""
	.align	4


	//----- nvinfo : EIATTR_CUDA_API_VERSION
	.align		4
        /*0000*/ 	.byte	0x04, 0x37
        /*0002*/ 	.short	(.L_6753 - .L_6752)
.L_6752:
        /*0004*/ 	.word	0x00000082


	//----- nvinfo : EIATTR_KPARAM_INFO
	.align		4
.L_6753:
        /*0008*/ 	.byte	0x04, 0x17
        /*000a*/ 	.short	(.L_6755 - .L_6754)
.L_6754:
        /*000c*/ 	.word	0x00000000
        /*0010*/ 	.short	0x0005
        /*0012*/ 	.short	0x0020
        /*0014*/ 	.byte	0x00, 0xf0, 0x11, 0x00


	//----- nvinfo : EIATTR_KPARAM_INFO
	.align		4
.L_6755:
        /*0018*/ 	.byte	0x04, 0x17
        /*001a*/ 	.short	(.L_6757 - .L_6756)
.L_6756:
        /*001c*/ 	.word	0x00000000
        /*0020*/ 	.short	0x0004
        /*0022*/ 	.short	0x001c
        /*0024*/ 	.byte	0x00, 0xf0, 0x11, 0x00


	//----- nvinfo : EIATTR_KPARAM_INFO
	.align		4
.L_6757:
        /*0028*/ 	.byte	0x04, 0x17
        /*002a*/ 	.short	(.L_6759 - .L_6758)
.L_6758:
        /*002c*/ 	.word	0x00000000
        /*0030*/ 	.short	0x0003
        /*0032*/ 	.short	0x0018
        /*0034*/ 	.byte	0x00, 0xf0, 0x11, 0x00


	//----- nvinfo : EIATTR_KPARAM_INFO
	.align		4
.L_6759:
        /*0038*/ 	.byte	0x04, 0x17
        /*003a*/ 	.short	(.L_6761 - .L_6760)
.L_6760:
        /*003c*/ 	.word	0x00000000
        /*0040*/ 	.short	0x0002
        /*0042*/ 	.short	0x0010
        /*0044*/ 	.byte	0x00, 0xf5, 0x21, 0x00


	//----- nvinfo : EIATTR_KPARAM_INFO
	.align		4
.L_6761:
        /*0048*/ 	.byte	0x04, 0x17
        /*004a*/ 	.short	(.L_6763 - .L_6762)
.L_6762:
        /*004c*/ 	.word	0x00000000
        /*0050*/ 	.short	0x0001
        /*0052*/ 	.short	0x0008
        /*0054*/ 	.byte	0x00, 0xf5, 0x21, 0x00


	//----- nvinfo : EIATTR_KPARAM_INFO
	.align		4
.L_6763:
        /*0058*/ 	.byte	0x04, 0x17
        /*005a*/ 	.short	(.L_6765 - .L_6764)
.L_6764:
        /*005c*/ 	.word	0x00000000
        /*0060*/ 	.short	0x0000
        /*0062*/ 	.short	0x0000
        /*0064*/ 	.byte	0x00, 0xf5, 0x21, 0x00


	//----- nvinfo : EIATTR_SPARSE_MMA_MASK
	.align		4
.L_6765:
        /*0068*/ 	.byte	0x03, 0x50
        /*006a*/ 	.short	0x0000


	//----- nvinfo : EIATTR_MAXREG_COUNT
	.align		4
        /*006c*/ 	.byte	0x03, 0x1b
        /*006e*/ 	.short	0x00ff


	//----- nvinfo : EIATTR_MERCURY_ISA_VERSION
	.align		4
        /*0070*/ 	.byte	0x03, 0x5f
        /*0072*/ 	.short	0x0101


	//----- nvinfo : EIATTR_VRC_CTA_INIT_COUNT
	.align		4
        /*0074*/ 	.byte	0x02, 0x4a
	.zero		1
	.zero		1


	//----- nvinfo : EIATTR_EXIT_INSTR_OFFSETS
	.align		4
        /*0078*/ 	.byte	0x04, 0x1c
        /*007a*/ 	.short	(.L_6767 - .L_6766)


	//   ....[0]....
.L_6766:
        /*007c*/ 	.word	0x00000060


	//   ....[1]....
        /*0080*/ 	.word	0x00000330


	//   ....[2]....
        /*0084*/ 	.word	0x00000b30


	//----- nvinfo : EIATTR_CRS_STACK_SIZE
	.align		4
.L_6767:
        /*0088*/ 	.byte	0x04, 0x1e
        /*008a*/ 	.short	(.L_6769 - .L_6768)
.L_6768:
        /*008c*/ 	.word	0x00000000


	//----- nvinfo : EIATTR_CBANK_PARAM_SIZE
	.align		4
.L_6769:
        /*0090*/ 	.byte	0x03, 0x19
        /*0092*/ 	.short	0x0024


	//----- nvinfo : EIATTR_PARAM_CBANK
	.align		4
        /*0094*/ 	.byte	0x04, 0x0a
        /*0096*/ 	.short	(.L_6771 - .L_6770)
	.align		4
.L_6770:
        /*0098*/ 	.word	index@(.nv.constant0._Z15gpukernelBMWNr3ILi1ELi1EEvPdS0_S0_iii)
        /*009c*/ 	.short	0x0380
        /*009e*/ 	.short	0x0024


	//----- nvinfo : EIATTR_SW_WAR
	.align		4
.L_6771:
        /*00a0*/ 	.byte	0x04, 0x36
        /*00a2*/ 	.short	(.L_6773 - .L_6772)
.L_6772:
        /*00a4*/ 	.word	0x00000008
.L_6773:


//--------------------- .nv.info._Z15gpukernelBMWNr3ILi2ELi32EEvPdS0_S0_iii --------------------------
	.section	.nv.info._Z15gpukernelBMWNr3ILi2ELi32EEvPdS0_S0_iii,"",@"SHT_CUDA_INFO"
	.sectionflags	@""
	.align	4


	//----- nvinfo : EIATTR_CUDA_API_VERSION
	.align		4
        /*0000*/ 	.byte	0x04, 0x37
        /*0002*/ 	.short	(.L_6775 - .L_6774)
.L_6774:
        /*0004*/ 	.word	0x00000082


	//----- nvinfo : EIATTR_KPARAM_INFO
	.align		4
.L_6775:
        /*0008*/ 	.byte	0x04, 0x17
        /*000a*/ 	.short	(.L_6777 - .L_6776)
.L_6776:
        /*000c*/ 	.word	0x00000000
        /*0010*/ 	.short	0x0005
        /*0012*/ 	.short	0x0020
        /*0014*/ 	.byte	0x00, 0xf0, 0x11, 0x00


	//----- nvinfo : EIATTR_KPARAM_INFO
	.align		4
.L_6777:
        /*0018*/ 	.byte	0x04, 0x17
        /*001a*/ 	.short	(.L_6779 - .L_6778)
.L_6778:
        /*001c*/ 	.word	0x00000000
        /*0020*/ 	.short	0x0004
        /*0022*/ 	.short	0x001c
        /*0024*/ 	.byte	0x00, 0xf0, 0x11, 0x00


	//----- nvinfo : EIATTR_KPARAM_INFO
	.align		4
.L_6779:
        /*0028*/ 	.byte	0x04, 0x17
        /*002a*/ 	.short	(.L_6781 - .L_6780)
.L_6780:
        /*002c*/ 	.word	0x00000000
        /*0030*/ 	.short	0x0003
        /*0032*/ 	.short	0x0018
        /*0034*/ 	.byte	0x00, 0xf0, 0x11, 0x00


	//----- nvinfo : EIATTR_KPARAM_INFO
	.align		4
.L_6781:
        /*0038*/ 	.byte	0x04, 0x17
        /*003a*/ 	.short	(.L_6783 - .L_6782)
.L_6782:
        /*003c*/ 	.word	0x00000000
        /*0040*/ 	.short	0x0002
        /*0042*/ 	.short	0x0010
        /*0044*/ 	.byte	0x00, 0xf5, 0x21, 0x00


	//----- nvinfo : EIATTR_KPARAM_INFO
	.align		4
.L_6783:
        /*0048*/ 	.byte	0x04, 0x17
        /*004a*/ 	.short	(.L_6785 - .L_6784)
.L_6784:
        /*004c*/ 	.word	0x00000000
        /*0050*/ 	.short	0x0001
        /*0052*/ 	.short	0x0008
        /*0054*/ 	.byte	0x00, 0xf5, 0x21, 0x00


	//----- nvinfo : EIATTR_KPARAM_INFO
	.align		4
.L_6785:
        /*0058*/ 	.byte	0x04, 0x17
        /*005a*/ 	.short	(.L_6787 - .L_6786)
.L_6786:
        /*005c*/ 	.word	0x00000000
        /*0060*/ 	.short	0x0000
        /*0062*/ 	.short	0x0000
        /*0064*/ 	.byte	0x00, 0xf5, 0x21, 0x00


	//----- nvinfo : EIATTR_SPARSE_MMA_MASK
	.align		4
.L_6787:
        /*0068*/ 	.byte	0x03, 0x50
        /*006a*/ 	.short	0x0000


	//----- nvinfo : EIATTR_MAXREG_COUNT
	.align		4
        /*006c*/ 	.byte	0x03, 0x1b
        /*006e*/ 	.short	0x00ff


	//----- nvinfo : EIATTR_MERCURY_ISA_VERSION
	.align		4
        /*0070*/ 	.byte	0x03, 0x5f
        /*0072*/ 	.short	0x0101


	//----- nvinfo : EIATTR_VRC_CTA_INIT_COUNT
	.align		4
        /*0074*/ 	.byte	0x02, 0x4a
	.zero		1
	.zero		1


	//----- nvinfo : EIATTR_EXIT_INSTR_OFFSETS
	.align		4
        /*0078*/ 	.byte	0x04, 0x1c
        /*007a*/ 	.short	(.L_6789 - .L_6788)


	//   ....[0]....
.L_6788:
        /*007c*/ 	.word	0x00000050


	//   ....[1]....
        /*0080*/ 	.word	0x00000080


	//   ....[2]....
        /*0084*/ 	.word	0x000009b0


	//----- nvinfo : EIATTR_CRS_STACK_SIZE
	.align		4
.L_6789:
        /*0088*/ 	.byte	0x04, 0x1e
        /*008a*/ 	.short	(.L_6791 - .L_6790)
.L_6790:
        /*008c*/ 	.word	0x00000000


	//----- nvinfo : EIATTR_CBANK_PARAM_SIZE
	.align		4
.L_6791:
        /*0090*/ 	.byte	0x03, 0x19
        /*0092*/ 	.short	0x0024


	//----- nvinfo : EIATTR_PARAM_CBANK
	.align		4
        /*0094*/ 	.byte	0x04, 0x0a
        /*0096*/ 	.short	(.L_6793 - .L_6792)
	.align		4
.L_6792:
        /*0098*/ 	.word	index@(.nv.constant0._Z15gpukernelBMWNr3ILi2ELi32EEvPdS0_S0_iii)
        /*009c*/ 	.short	0x0380
        /*009e*/ 	.short	0x0024


	//----- nvinfo : EIATTR_SW_WAR
	.align		4
.L_6793:
        /*00a0*/ 	.byte	0x04, 0x36
        /*00a2*/ 	.short	(.L_6795 - .L_6794)
.L_6794:
        /*00a4*/ 	.word	0x00000008
.L_6795:


//--------------------- .nv.info._Z15gpukernelBMWNr3ILi2ELi31EEvPdS0_S0_iii --------------------------
	.section	.nv.info._Z15gpukernelBMWNr3ILi2ELi31EEvPdS0_S0_iii,"",@"SHT_CUDA_INFO"
	.sectionflags	@""
	.align	4


	//----- nvinfo : EIATTR_CUDA_API_VERSION
	.align		4
        /*0000*/ 	.byte	0x04, 0x37
        /*0002*/ 	.short	(.L_6797 - .L_6796)
.L_6796:
        /*0004*/ 	.word	0x00000082


	//----- nvinfo : EIATTR_KPARAM_INFO
	.align		4
.L_6797:
        /*0008*/ 	.byte	0x04, 0x17
        /*000a*/ 	.short	(.L_6799 - .L_6798)
.L_6798:
        /*000c*/ 	.word	0x00000000
        /*0010*/ 	.short	0x0005
        /*0012*/ 	.short	0x0020
        /*0014*/ 	.byte	0x00, 0xf0, 0x11, 0x00


	//----- nvinfo : EIATTR_KPARAM_INFO
	.align		4
.L_6799:
        /*0018*/ 	.byte	0x04, 0x17
        /*001a*/ 	.short	(.L_6801 - .L_6800)
.L_6800:
        /*001c*/ 	.word	0x00000000
        /*0020*/ 	.short	0x0004
        /*0022*/ 	.short	0x001c
        /*0024*/ 	.byte	0x00, 0xf0, 0x11, 0x00


	//----- nvinfo : EIATTR_KPARAM_INFO
	.align		4
.L_6801:
        /*0028*/ 	.byte	0x04, 0x17
        /*002a*/ 	.short	(.L_6803 - .L_6802)
.L_6802:
        /*002c*/ 	.word	0x00000000
        /*0030*/ 	.short	0x0003
        /*0032*/ 	.short	0x0018
        /*0034*/ 	.byte	0x00, 0xf0, 0x11, 0x00


	//----- nvinfo : EIATTR_KPARAM_INFO
	.align		4
.L_6803:
        /*0038*/ 	.byte	0x04, 0x17
        /*003a*/ 	.short	(.L_6805 - .L_6804)
.L_6804:
        /*003c*/ 	.word	0x00000000
        /*0040*/ 	.short	0x0002
        /*0042*/ 	.short	0x0010
        /*0044*/ 	.byte	0x00, 0xf5, 0x21, 0x00


	//----- nvinfo : EIATTR_KPARAM_INFO
	.align		4
.L_6805:
        /*0048*/ 	.byte	0x04, 0x17
        /*004a*/ 	.short	(.L_6807 - .L_6806)
.L_6806:
        /*004c*/ 	.word	0x00000000
        /*0050*/ 	.short	0x0001
        /*0052*/ 	.short	0x0008
        /*0054*/ 	.byte	0x00, 0xf5, 0x21, 0x00


	//----- nvinfo : EIATTR_KPARAM_INFO
	.align		4
.L_6807:
        /*0058*/ 	.byte	0x04, 0x17
        /*005a*/ 	.short	(.L_6809 - .L_6808)
.L_6808:
        /*005c*/ 	.word	0x00000000
        /*0060*/ 	.short	0x0000
        /*0062*/ 	.short	0x0000
        /*0064*/ 	.byte	0x00, 0xf5, 0x21, 0x00


	//----- nvinfo : EIATTR_SPARSE_MMA_MASK
	.align		4
.L_6809:
        /*0068*/ 	.byte	0x03, 0x50
        /*006a*/ 	.short	0x0000


	//----- nvinfo : EIATTR_MAXREG_COUNT
	.align		4
        /*006c*/ 	.byte	0x03, 0x1b
        /*006e*/ 	.short	0x00ff


	//----- nvinfo : EIATTR_MERCURY_ISA_VERSION
	.align		4
        /*0070*/ 	.byte	0x03, 0x5f
        /*0072*/ 	.short	0x0101


	//----- nvinfo : EIATTR_VRC_CTA_INIT_COUNT
	.align		4
        /*0074*/ 	.byte	0x02, 0x4a
	.zero		1
	.zero		1


	//----- nvinfo : EIATTR_EXIT_INSTR_OFFSETS
	.align		4
        /*0078*/ 	.byte	0x04, 0x1c
        /*007a*/ 	.short	(.L_6811 - .L_6810)


	//   ....[0]....
.L_6810:
        /*007c*/ 	.word	0x00000050


	//   ....[1]....
        /*0080*/ 	.word	0x00000080


	//   ....[2]....
        /*0084*/ 	.word	0x000009b0


	//----- nvinfo : EIATTR_CRS_STACK_SIZE
	.align		4
.L_6811:
        /*0088*/ 	.byte	0x04, 0x1e
        /*008a*/ 	.short	(.L_6813 - .L_6812)
.L_6812:
        /*008c*/ 	.word	0x00000000


	//----- nvinfo : EIATTR_CBANK_PARAM_SIZE
	.align		4
.L_6813:
        /*0090*/ 	.byte	0x03, 0x19
        /*0092*/ 	.short	0x0024


	//----- nvinfo : EIATTR_PARAM_CBANK
	.align		4
        /*0094*/ 	.byte	0x04, 0x0a
        /*0096*/ 	.short	(.L_6815 - .L_6814)
	.align		4
.L_6814:
        /*0098*/ 	.word	index@(.nv.constant0._Z15gpukernelBMWNr3ILi2ELi31EEvPdS0_S0_iii)
        /*009c*/ 	.short	0x0380
        /*009e*/ 	.short	0x0024


	//----- nvinfo : EIATTR_SW_WAR
	.align		4
.L_6815:
        /*00a0*/ 	.byte	0x04, 0x36
        /*00a2*/ 	.short	(.L_6817 - .L_6816)
.L_6816:
        /*00a4*/ 	.word	0x00000008
.L_6817:


//--------------------- .nv.info._Z15gpukernelBMWNr3ILi2ELi30EEvPdS0_S0_iii --------------------------
	.section	.nv.info._Z15gpukernelBMWNr3ILi2ELi30EEvPdS0_S0_iii,"",@"SHT_CUDA_INFO"
	.sectionflags	@""
	.align	4


	//----- nvinfo : EIATTR_CUDA_API_VERSION
	.align		4
        /*0000*/ 	.byte	0x04, 0x37
        /*0002*/ 	.short	(.L_6819 - .L_6818)
.L_6818:
        /*0004*/ 	.word	0x00000082


	//----- nvinfo : EIATTR_KPARAM_INFO
	.align		4
.L_6819:
        /*0008*/ 	.byte	0x04, 0x17
        /*000a*/ 	.short	(.L_6821 - .L_6820)
.L_6820:
        /*000c*/ 	.word	0x00000000
        /*0010*/ 	.short	0x0005
        /*0012*/ 	.short	0x0020
        /*0014*/ 	.byte	0x00, 0xf0, 0x11, 0x00


	//----- nvinfo : EIATTR_KPARAM_INFO
	.align		4
.L_6821:
        /*0018*/ 	.byte	0x04, 0x17
        /*001a*/ 	.short	(.L_6823 - .L_6822)
.L_6822:
        /*001c*/ 	.word	0x00000000
        /*0020*/ 	.short	0x0004
        /*0022*/ 	.short	0x001c
        /*0024*/ 	.byte	0x00, 0xf0, 0x11, 0x00


	//----- nvinfo : EIATTR_KPARAM_INFO
	.align		4
.L_6823:
        /*0028*/ 	.byte	0x04, 0x17
        /*002a*/ 	.short	(.L_6825 - .L_6824)
.L_6824:
        /*002c*/ 	.word	0x00000000
        /*0030*/ 	.short	0x0003
        /*0032*/ 	.short	0x0018
        /*0034*/ 	.byte	0x00, 0xf0, 0x11, 0x00


	//----- nvinfo : EIATTR_KPARAM_INFO
	.align		4
.L_6825:
        /*0038*/ 	.byte	0x04, 0x17
        /*003a*/ 	.short	(.L_6827 - .L_6826)
.L_6826:
        /*003c*/ 	.word	0x00000000
        /*0040*/ 	.short	0x0002
        /*0042*/ 	.short	0x0010
        /*0044*/ 	.byte	0x00, 0xf5, 0x21, 0x00


	//----- nvinfo : EIATTR_KPARAM_INFO
	.align		4
.L_6827:
        /*0048*/ 	.byte	0x04, 0x17
        /*004a*/ 	.short	(.L_6829 - .L_6828)
.L_6828:
        /*004c*/ 	.word	0x00000000
        /*0050*/ 	.short	0x0001
        /*0052*/ 	.short	0x0008
        /*0054*/ 	.byte	0x00, 0xf5, 0x21, 0x00


	//----- nvinfo : EIATTR_KPARAM_INFO
	.align		4
.L_6829:
        /*0058*/ 	.byte	0x04, 0x17
        /*005a*/ 	.short	(.L_6831 - .L_6830)
.L_6830:
        /*005c*/ 	.word	0x00000000
        /*0060*/ 	.short	0x0000
        /*0062*/ 	.short	0x0000
        /*0064*/ 	.byte	0x00, 0xf5, 0x21, 0x00


	//----- nvinfo : EIATTR_SPARSE_MMA_MASK
	.align		4
.L_6831:
        /*0068*/ 	.byte	0x03, 0x50
        /*006a*/ 	.short	0x0000


	//----- nvinfo : EIATTR_MAXREG_COUNT
	.align		4
        /*006c*/ 	.byte	0x03, 0x1b
        /*006e*/ 	.short	0x00ff


	//----- nvinfo : EIATTR_MERCURY_ISA_VERSION
	.align		4
        /*0070*/ 	.byte	0x03, 0x5f
        /*0072*/ 	.short	0x0101


	//----- nvinfo : EIATTR_VRC_CTA_INIT_COUNT
	.align		4
        /*0074*/ 	.byte	0x02, 0x4a
	.zero		1
	.zero		1


	//----- nvinfo : EIATTR_EXIT_INSTR_OFFSETS
	.align		4
        /*0078*/ 	.byte	0x04, 0x1c
        /*007a*/ 	.short	(.L_6833 - .L_6832)


	//   ....[0]....
.L_6832:
        /*007c*/ 	.word	0x00000050


	//   ....[1]....
        /*0080*/ 	.word	0x00000080


	//   ....[2]....
        /*0084*/ 	.word	0x000009b0


	//----- nvinfo : EIATTR_CRS_STACK_SIZE
	.align		4
.L_6833:
        /*0088*/ 	.byte	0x04, 0x1e
        /*008a*/ 	.short	(.L_6835 - .L_6834)
.L_6834:
        /*008c*/ 	.word	0x00000000


	//----- nvinfo : EIATTR_CBANK_PARAM_SIZE
	.align		4
.L_6835:
        /*0090*/ 	.byte	0x03, 0x19
        /*0092*/ 	.short	0x0024


	//----- nvinfo : EIATTR_PARAM_CBANK
	.align		4
        /*0094*/ 	.byte	0x04, 0x0a
        /*0096*/ 	.short	(.L_6837 - .L_6836)
	.align		4
.L_6836:
        /*0098*/ 	.word	index@(.nv.constant0._Z15gpukernelBMWNr3ILi2ELi30EEvPdS0_S0_iii)
        /*009c*/ 	.short	0x0380
        /*009e*/ 	.short	0x0024


	//----- nvinfo : EIATTR_SW_WAR
	.align		4
.L_6837:
        /*00a0*/ 	.byte	0x04, 0x36
        /*00a2*/ 	.short	(.L_6839 - .L_6838)
.L_6838:
        /*00a4*/ 	.word	0x00000008
.L_6839:


//--------------------- .nv.info._Z15gpukernelBMWNr3ILi2ELi29EEvPdS0_S0_iii --------------------------
	.section	.nv.info._Z15gpukernelBMWNr3ILi2ELi29EEvPdS0_S0_iii,"",@"SHT_CUDA_INFO"
	.sectionflags	@""
	.align	4


	//----- nvinfo : EIATTR_CUDA_API_VERSION
	.align		4
        /*0000*/ 	.byte	0x04, 0x37
        /*0002*/ 	.short	(.L_6841 - .L_6840)
.L_6840:
        /*0004*/ 	.word	0x00000082


	//----- nvinfo : EIATTR_KPARAM_INFO
	.align		4
.L_6841:
        /*0008*/ 	.byte	0x04, 0x17
        /*000a*/ 	.short	(.L_6843 - .L_6842)
.L_6842:
        /*000c*/ 	.word	0x00000000
        /*0010*/ 	.short	0x0005
        /*0012*/ 	.short	0x0020
        /*0014*/ 	.byte	0x00, 0xf0, 0x11, 0x00


	//----- nvinfo : EIATTR_KPARAM_INFO
	.align		4
.L_6843:
        /*0018*/ 	.byte	0x04, 0x17
        /*001a*/ 	.short	(.L_6845 - .L_6844)
.L_6844:
        /*001c*/ 	.word	0x00000000
        /*0020*/ 	.short	0x0004
        /*0022*/ 	.short	0x001c
        /*0024*/ 	.byte	0x00, 0xf0, 0x11, 0x00


	//----- nvinfo : EIATTR_KPARAM_INFO
	.align		4
.L_6845:
        /*0028*/ 	.byte	0x04, 0x17
        /*002a*/ 	.short	(.L_6847 - .L_6846)
.L_6846:
        /*002c*/ 	.word	0x00000000
        /*0030*/ 	.short	0x0003
        /*0032*/ 	.short	0x0018
        /*0034*/ 	.byte	0x00, 0xf0, 0x11, 0x00


	//----- nvinfo : EIATTR_KPARAM_INFO
	.align		4
.L_6847:
        /*0038*/ 	.byte	0x04, 0x17
        /*003a*/ 	.short	(.L_6849 - .L_6848)
.L_6848:
        /*003c*/ 	.word	0x00000000
        /*0040*/ 	.short	0x0002
        /*0042*/ 	.short	0x0010
        /*0044*/ 	.byte	0x00, 0xf5, 0x21, 0x00


	//----- nvinfo : EIATTR_KPARAM_INFO
	.align		4
.L_6849:
        /*0048*/ 	.byte	0x04, 0x17
        /*004a*/ 	.short	(.L_6851 - .L_6850)
.L_6850:
        /*004c*/ 	.word	0x00000000
        /*0050*/ 	.short	0x0001
        /*0052*/ 	.short	0x0008
        /*0054*/ 	.byte	0x00, 0xf5, 0x21, 0x00


	//----- nvinfo : EIATTR_KPARAM_INFO
	.align		4
.L_6851:
        /*0058*/ 	.byte	0x04, 0x17
        /*005a*/ 	.short	(.L_6853 - .L_6852)
.L_6852:
        /*005c*/ 	.word	0x00000000
        /*0060*/ 	.short	0x0000
        /*0062*/ 	.short	0x0000
        /*0064*/ 	.byte	0x00, 0xf5, 0x21, 0x00


	//----- nvinfo : EIATTR_SPARSE_MMA_MASK
	.align		4
.L_6853:
        /*0068*/ 	.byte	0x03, 0x50
        /*006a*/ 	.short	0x0000


	//----- nvinfo : EIATTR_MAXREG_COUNT
	.align		4
        /*006c*/ 	.byte	0x03, 0x1b
        /*006e*/ 	.short	0x00ff


	//----- nvinfo : EIATTR_MERCURY_ISA_VERSION
	.align		4
        /*0070*/ 	.byte	0x03, 0x5f
        /*0072*/ 	.short	0x0101


	//----- nvinfo : EIATTR_VRC_CTA_INIT_COUNT
	.align		4
        /*0074*/ 	.byte	0x02, 0x4a
	.zero		1
	.zero		1


	//----- nvinfo : EIATTR_EXIT_INSTR_OFFSETS
	.align		4
        /*0078*/ 	.byte	0x04, 0x1c
        /*007a*/ 	.short	(.L_6855 - .L_6854)


	//   ....[0]....
.L_6854:
        /*007c*/ 	.word	0x00000050


	//   ....[1]....
        /*0080*/ 	.word	0x00000080


	//   ....[2]....
        /*0084*/ 	.word	0x000009b0


	//----- nvinfo : EIATTR_CRS_STACK_SIZE
	.align		4
.L_6855:
        /*0088*/ 	.byte	0x04, 0x1e
        /*008a*/ 	.short	(.L_6857 - .L_6856)
.L_6856:
        /*008c*/ 	.word	0x00000000


	//----- nvinfo : EIATTR_CBANK_PARAM_SIZE
	.align		4
.L_6857:
        /*0090*/ 	.byte	0x03, 0x19
        /*0092*/ 	.short	0x0024


	//----- nvinfo : EIATTR_PARAM_CBANK
	.align		4
        /*0094*/ 	.byte	0x04, 0x0a
        /*0096*/ 	.short	(.L_6859 - .L_6858)
	.align		4
.L_6858:
        /*0098*/ 	.word	index@(.nv.constant0._Z15gpukernelBMWNr3ILi2ELi29EEvPdS0_S0_iii)
        /*009c*/ 	.short	0x0380
        /*009e*/ 	.short	0x0024


	//----- nvinfo : EIATTR_SW_WAR
	.align		4
.L_6859:
        /*00a0*/ 	.byte	0x04, 0x36
        /*00a2*/ 	.short	(.L_6861 - .L_6860)
.L_6860:
        /*00a4*/ 	.word	0x00000008
.L_6861:


//--------------------- .nv.info._Z15gpukernelBMWNr3ILi2ELi28EEvPdS0_S0_iii --------------------------
	.section	.nv.info._Z15gpukernelBMWNr3ILi2ELi28EEvPdS0_S0_iii,"",@"SHT_CUDA_INFO"
	.sectionflags	@""
	.align	4


	//----- nvinfo : EIATTR_CUDA_API_VERSION
	.align		4
        /*0000*/ 	.byte	0x04, 0x37
        /*0002*/ 	.short	(.L_6863 - .L_6862)
.L_6862:
        /*0004*/ 	.word	0x00000082


	//----- nvinfo : EIATTR_KPARAM_INFO
	.align		4
.L_6863:
        /*0008*/ 	.byte	0x04, 0x17
        /*000a*/ 	.short	(.L_6865 - .L_6864)
.L_6864:
        /*000c*/ 	.word	0x00000000
        /*0010*/ 	.short	0x0005
        /*0012*/ 	.short	0x0020
        /*0014*/ 	.byte	0x00, 0xf0, 0x11, 0x00


	//----- nvinfo : EIATTR_KPARAM_INFO
	.align		4
.L_6865:
        /*0018*/ 	.byte	0x04, 0x17
        /*001a*/ 	.short	(.L_6867 - .L_6866)
.L_6866:
        /*001c*/ 	.word	0x00000000
        /*0020*/ 	.short	0x0004
        /*0022*/ 	.short	0x001c
        /*0024*/ 	.byte	0x00, 0xf0, 0x11, 0x00


	//----- nvinfo : EIATTR_KPARAM_INFO
	.align		4
.L_6867:
        /*0028*/ 	.byte	0x04, 0x17
        /*002a*/ 	.short	(.L_6869 - .L_6868)
.L_6868:
        /*002c*/ 	.word	0x00000000
        /*0030*/ 	.short	0x0003
        /*0032*/ 	.short	0x0018
        /*0034*/ 	.byte	0x00, 0xf0, 0x11, 0x00


	//----- nvinfo : EIATTR_KPARAM_INFO
	.align		4
.L_6869:
        /*0038*/ 	.byte	0x04, 0x17
        /*003a*/ 	.short	(.L_6871 - .L_6870)
.L_6870:
        /*003c*/ 	.word	0x00000000
        /*0040*/ 	.short	0x0002
        /*0042*/ 	.short	0x0010
        /*0044*/ 	.byte	0x00, 0xf5, 0x21, 0x00


	//----- nvinfo : EIATTR_KPARAM_INFO
	.align		4
.L_6871:
        /*0048*/ 	.byte	0x04, 0x17
        /*004a*/ 	.short	(.L_6873 - .L_6872)
.L_6872:
        /*004c*/ 	.word	0x00000000
        /*0050*/ 	.short	0x0001
        /*0052*/ 	.short	0x0008
        /*0054*/ 	.byte	0x00, 0xf5, 0x21, 0x00


	//----- nvinfo : EIATTR_KPARAM_INFO
	.align		4
.L_6873:
        /*0058*/ 	.byte	0x04, 0x17
        /*005a*/ 	.short	(.L_6875 - .L_6874)
.L_6874:
        /*005c*/ 	.word	0x00000000
        /*0060*/ 	.short	0x0000
        /*0062*/ 	.short	0x0000
        /*0064*/ 	.byte	0x00, 0xf5, 0x21, 0x00


	//----- nvinfo : EIATTR_SPARSE_MMA_MASK
	.align		4
.L_6875:
        /*0068*/ 	.byte	0x03, 0x50
        /*006a*/ 	.short	0x0000


	//----- nvinfo : EIATTR_MAXREG_COUNT
	.align		4
        /*006c*/ 	.byte	0x03, 0x1b
        /*006e*/ 	.short	0x00ff


	//----- nvinfo : EIATTR_MERCURY_ISA_VERSION
	.align		4
        /*0070*/ 	.byte	0x03, 0x5f
        /*0072*/ 	.short	0x0101


	//----- nvinfo : EIATTR_VRC_CTA_INIT_COUNT
	.align		4
        /*0074*/ 	.byte	0x02, 0x4a
	.zero		1
	.zero		1


	//----- nvinfo : EIATTR_EXIT_INSTR_OFFSETS
	.align		4
        /*0078*/ 	.byte	0x04, 0x1c
        /*007a*/ 	.short	(.L_6877 - .L_6876)


	//   ....[0]....
.L_6876:
        /*007c*/ 	.word	0x00000050


	//   ....[1]....
        /*0080*/ 	.word	0x00000080


	//   ....[2]....
        /*0084*/ 	.word	0x000009b0


	//----- nvinfo : EIATTR_CRS_STACK_SIZE
	.align		4
.L_6877:
        /*0088*/ 	.byte	0x04, 0x1e
        /*008a*/ 	.short	(.L_6879 - .L_6878)
.L_6878:
        /*008c*/ 	.word	0x00000000


	//----- nvinfo : EIATTR_CBANK_PARAM_SIZE
	.align		4
.L_6879:
        /*0090*/ 	.byte	0x03, 0x19
        /*0092*/ 	.short	0x0024


	//----- nvinfo : EIATTR_PARAM_CBANK
	.align		4
        /*0094*/ 	.byte	0x04, 0x0a
        /*0096*/ 	.short	(.L_6881 - .L_6880)
	.align		4
.L_6880:
        /*0098*/ 	.word	index@(.nv.constant0._Z15gpukernelBMWNr3ILi2ELi28EEvPdS0_S0_iii)
        /*009c*/ 	.short	0x0380
        /*009e*/ 	.short	0x0024


	//----- nvinfo : EIATTR_SW_WAR
	.align		4
.L_6881:
        /*00a0*/ 	.byte	0x04, 0x36
        /*00a2*/ 	.short	(.L_6883 - .L_6882)
.L_6882:
        /*00a4*/ 	.word	0x00000008
.L_6883:


//--------------------- .nv.info._Z15gpukernelBMWNr3ILi2ELi27EEvPdS0_S0_iii --------------------------
	.section	.nv.info._Z15gpukernelBMWNr3ILi2ELi27EEvPdS0_S0_iii,"",@"SHT_CUDA_INFO"
	.sectionflags	@""
	.align	4


	//----- nvinfo : EIATTR_CUDA_API_VERSION
	.align		4
        /*0000*/ 	.byte	0x04, 0x37
        /*0002*/ 	.short	(.L_6885 - .L_6884)
.L_6884:
        /*0004*/ 	.word	0x00000082


	//----- nvinfo : EIATTR_KPARAM_INFO
	.align		4
.L_6885:
        /*0008*/ 	.byte	0x04, 0x17
        /*000a*/ 	.short	(.L_6887 - .L_6886)
.L_6886:
        /*000c*/ 	.word	0x00000000
        /*0010*/ 	.short	0x0005
        /*0012*/ 	.short	0x0020
        /*0014*/ 	.byte	0x00, 0xf0, 0x11, 0x00


	//----- nvinfo : EIATTR_KPARAM_INFO
	.align		4
.L_6887:
        /*0018*/ 	.byte	0x04, 0x17
        /*001a*/ 	.short	(.L_6889 - .L_6888)
.L_6888:
        /*001c*/ 	.word	0x00000000
        /*0020*/ 	.short	0x0004
        /*0022*/ 	.short	0x001c
        /*0024*/ 	.byte	0x00, 0xf0, 0x11, 0x00


	//----- nvinfo : EIATTR_KPARAM_INFO
	.align		4
.L_6889:
        /*0028*/ 	.byte	0x04, 0x17
        /*002a*/ 	.short	(.L_6891 - .L_6890)
.L_6890:
        /*002c*/ 	.word	0x00000000
        /*0030*/ 	.short	0x0003
        /*0032*/ 	.short	0x0018
        /*0034*/ 	.byte	0x00, 0xf0, 0x11, 0x00


	//----- nvinfo : EIATTR_KPARAM_INFO
	.align		4
.L_6891:
        /*0038*/ 	.byte	0x04, 0x17
        /*003a*/ 	.short	(.L_6893 - .L_6892)
.L_6892:
        /*003c*/ 	.word	0x00000000
        /*0040*/ 	.short	0x0002
        /*0042*/ 	.short	0x0010
        /*0044*/ 	.byte	0x00, 0xf5, 0x21, 0x00


	//----- nvinfo : EIATTR_KPARAM_INFO
	.align		4
.L_6893:
        /*0048*/ 	.byte	0x04, 0x17
        /*004a*/ 	.short	(.L_6895 - .L_6894)
.L_6894:
        /*004c*/ 	.word	0x00000000
        /*0050*/ 	.short	0x0001
        /*0052*/ 	.short	0x0008
        /*0054*/ 	.byte	0x00, 0xf5, 0x21, 0x00


	//----- nvinfo : EIATTR_KPARAM_INFO
	.align		4
.L_6895:
        /*0058*/ 	.byte	0x04, 0x17
        /*005a*/ 	.short	(.L_6897 - .L_6896)
.L_6896:
        /*005c*/ 	.word	0x00000000
        /*0060*/ 	.short	0x0000
        /*0062*/ 	.short	0x0000
        /*0064*/ 	.byte	0x00, 0xf5, 0x21, 0x00


	//----- nvinfo : EIATTR_SPARSE_MMA_MASK
	.align		4
.L_6897:
        /*0068*/ 	.byte	0x03, 0x50
        /*006a*/ 	.short	0x0000


	//----- nvinfo : EIATTR_MAXREG_COUNT
	.align		4
        /*006c*/ 	.byte	0x03, 0x1b
        /*006e*/ 	.short	0x00ff


	//----- nvinfo : EIATTR_MERCURY_ISA_VERSION
	.align		4
        /*0070*/ 	.byte	0x03, 0x5f
        /*0072*/ 	.short	0x0101


	//----- nvinfo : EIATTR_VRC_CTA_INIT_COUNT
	.align		4
        /*0074*/ 	.byte	0x02, 0x4a
	.zero		1
	.zero		1


	//----- nvinfo : EIATTR_EXIT_INSTR_OFFSETS
	.align		4
        /*0078*/ 	.byte	0x04, 0x1c
        /*007a*/ 	.short	(.L_6899 - .L_6898)


	//   ....[0]....
.L_6898:
        /*007c*/ 	.word	0x00000050


	//   ....[1]....
        /*0080*/ 	.word	0x00000080


	//   ....[2]....
        /*0084*/ 	.word	0x000009b0


	//----- nvinfo : EIATTR_CRS_STACK_SIZE
	.align		4
.L_6899:
        /*0088*/ 	.byte	0x04, 0x1e
        /*008a*/ 	.short	(.L_6901 - .L_6900)
.L_6900:
        /*008c*/ 	.word	0x00000000


	//----- nvinfo : EIATTR_CBANK_PARAM_SIZE
	.align		4
.L_6901:
        /*0090*/ 	.byte	0x03, 0x19
        /*0092*/ 	.short	0x0024


	//----- nvinfo : EIATTR_PARAM_CBANK
	.align		4
        /*0094*/ 	.byte	0x04, 0x0a
        /*0096*/ 	.short	(.L_6903 - .L_6902)
	.align		4
.L_6902:
        /*0098*/ 	.word	index@(.nv.constant0._Z15gpukernelBMWNr3ILi2ELi27EEvPdS0_S0_iii)
        /*009c*/ 	.short	0x0380
        /*009e*/ 	.short	0x0024


	//----- nvinfo : EIATTR_SW_WAR
	.align		4
.L_6903:
        /*00a0*/ 	.byte	0x04, 0x36
        /*00a2*/ 	.short	(.L_6905 - .L_6904)
.L_6904:
        /*00a4*/ 	.word	0x00000008
.L_6905:


//--------------------- .nv.info._Z15gpukernelBMWNr3ILi2ELi26EEvPdS0_S0_iii --------------------------
	.section	.nv.info._Z15gpukernelBMWNr3ILi2ELi26EEvPdS0_S0_iii,"",@"SHT_CUDA_INFO"
	.sectionflags	@""
	.align	4


	//----- nvinfo : EIATTR_CUDA_API_VERSION
	.align		4
        /*0000*/ 	.byte	0x04, 0x37
        /*0002*/ 	.short	(.L_6907 - .L_6906)
.L_6906:
        /*0004*/ 	.word	0x00000082


	//----- nvinfo : EIATTR_KPARAM_INFO
	.align		4
.L_6907:
        /*0008*/ 	.byte	0x04, 0x17
        /*000a*/ 	.short	(.L_6909 - .L_6908)
.L_6908:
        /*000c*/ 	.word	0x00000000
        /*0010*/ 	.short	0x0005
        /*0012*/ 	.short	0x0020
        /*0014*/ 	.byte	0x00, 0xf0, 0x11, 0x00


	//----- nvinfo : EIATTR_KPARAM_INFO
	.align		4
.L_6909:
        /*0018*/ 	.byte	0x04, 0x17
        /*001a*/ 	.short	(.L_6911 - .L_6910)
.L_6910:
        /*001c*/ 	.word	0x00000000
        /*0020*/ 	.short	0x0004
        /*0022*/ 	.short	0x001c
        /*0024*/ 	.byte	0x00, 0xf0, 0x11, 0x00


	//----- nvinfo : EIATTR_KPARAM_INFO
	.align		4
.L_6911:
        /*0028*/ 	.byte	0x04, 0x17
        /*002a*/ 	.short	(.L_6913 - .L_6912)
.L_6912:
        /*002c*/ 	.word	0x00000000
        /*0030*/ 	.short	0x0003
        /*0032*/ 	.short	0x0018
        /*0034*/ 	.byte	0x00, 0xf0, 0x11, 0x00


	//----- nvinfo : EIATTR_KPARAM_INFO
	.align		4
.L_6913:
        /*0038*/ 	.byte	0x04, 0x17
        /*003a*/ 	.short	(.L_6915 - .L_6914)
.L_6914:
        /*003c*/ 	.word	0x00000000
        /*0040*/ 	.short	0x0002
        /*0042*/ 	.short	0x0010
        /*0044*/ 	.byte	0x00, 0xf5, 0x21, 0x00


	//----- nvinfo : EIATTR_KPARAM_INFO
	.align		4
.L_6915:
        /*0048*/ 	.byte	0x04, 0x17
        /*004a*/ 	.short	(.L_6917 - .L_6916)
.L_6916:
        /*004c*/ 	.word	0x00000000
        /*0050*/ 	.short	0x0001
        /*0052*/ 	.short	0x0008
        /*0054*/ 	.byte	0x00, 0xf5, 0x21, 0x00


	//----- nvinfo : EIATTR_KPARAM_INFO
	.align		4
.L_6917:
        /*0058*/ 	.byte	0x04, 0x17
        /*005a*/ 	.short	(.L_6919 - .L_6918)
.L_6918:
        /*005c*/ 	.word	0x00000000
        /*0060*/ 	.short	0x0000
        /*0062*/ 	.short	0x0000
        /*0064*/ 	.byte	0x00, 0xf5, 0x21, 0x00


	//----- nvinfo : EIATTR_SPARSE_MMA_MASK
	.align		4
.L_6919:
        /*0068*/ 	.byte	0x03, 0x50
        /*006a*/ 	.short	0x0000


	//----- nvinfo : EIATTR_MAXREG_COUNT
	.align		4
        /*006c*/ 	.byte	0x03, 0x1b
        /*006e*/ 	.short	0x00ff


	//----- nvinfo : EIATTR_MERCURY_ISA_VERSION
	.align		4
        /*0070*/ 	.byte	0x03, 0x5f
        /*0072*/ 	.short	0x0101


	//----- nvinfo : EIATTR_VRC_CTA_INIT_COUNT
	.align		4
        /*0074*/ 	.byte	0x02, 0x4a
	.zero		1
	.zero		1


	//----- nvinfo : EIATTR_EXIT_INSTR_OFFSETS
	.align		4
        /*0078*/ 	.byte	0x04, 0x1c
        /*007a*/ 	.short	(.L_6921 - .L_6920)


	//   ....[0]....
.L_6920:
        /*007c*/ 	.word	0x00000050


	//   ....[1]....
        /*0080*/ 	.word	0x00000080


	//   ....[2]....
        /*0084*/ 	.word	0x000009b0


	//----- nvinfo : EIATTR_CRS_STACK_SIZE
	.align		4
.L_6921:
        /*0088*/ 	.byte	0x04, 0x1e
        /*008a*/ 	.short	(.L_6923 - .L_6922)
.L_6922:
        /*008c*/ 	.word	0x00000000


	//----- nvinfo : EIATTR_CBANK_PARAM_SIZE
	.align		4
.L_6923:
        /*0090*/ 	.byte	0x03, 0x19
        /*0092*/ 	.short	0x0024


	//----- nvinfo : EIATTR_PARAM_CBANK
	.align		4
        /*0094*/ 	.byte	0x04, 0x0a
        /*0096*/ 	.short	(.L_6925 - .L_6924)
	.align		4
.L_6924:
        /*0098*/ 	.word	index@(.nv.constant0._Z15gpukernelBMWNr3ILi2ELi26EEvPdS0_S0_iii)
        /*009c*/ 	.short	0x0380
        /*009e*/ 	.short	0x0024


	//----- nvinfo : EIATTR_SW_WAR
	.align		4
.L_6925:
        /*00a0*/ 	.byte	0x04, 0x36
        /*00a2*/ 	.short	(.L_6927 - .L_6926)
.L_6926:
        /*00a4*/ 	.word	0x00000008
.L_6927:


//--------------------- .nv.info._Z15gpukernelBMWNr3ILi2ELi25EEvPdS0_S0_iii --------------------------
	.section	.nv.info._Z15gpukernelBMWNr3ILi2ELi25EEvPdS0_S0_iii,"",@"SHT_CUDA_INFO"
	.sectionflags	@""
	.align	4


	//----- nvinfo : EIATTR_CUDA_API_VERSION
	.align		4
        /*0000*/ 	.byte	0x04, 0x37
        /*0002*/ 	.short	(.L_6929 - .L_6928)
.L_6928:
        /*0004*/ 	.word	0x00000082


	//----- nvinfo : EIATTR_KPARAM_INFO
	.align		4
.L_6929:
        /*0008*/ 	.byte	0x04, 0x17
        /*000a*/ 	.short	(.L_6931 - .L_6930)
.L_6930:
        /*000c*/ 	.word	0x00000000
        /*0010*/ 	.short	0x0005
        /*0012*/ 	.short	0x0020
        /*0014*/ 	.byte	0x00, 0xf0, 0x11, 0x00


	//----- nvinfo : EIATTR_KPARAM_INFO
	.align		4
.L_6931:
        /*0018*/ 	.byte	0x04, 0x17
        /*001a*/ 	.short	(.L_6933 - .L_6932)
.L_6932:
        /*001c*/ 	.word	0x00000000
        /*0020*/ 	.short	0x0004
        /*0022*/ 	.short	0x001c
        /*0024*/ 	.byte	0x00, 0xf0, 0x11, 0x00


	//----- nvinfo : EIATTR_KPARAM_INFO
	.align		4
.L_6933:
        /*0028*/ 	.byte	0x04, 0x17
        /*002a*/ 	.short	(.L_6935 - .L_6934)
.L_6934:
        /*002c*/ 	.word	0x00000000
        /*0030*/ 	.short	0x0003
        /*0032*/ 	.short	0x0018
        /*0034*/ 	.byte	0x00, 0xf0, 0x11, 0x00


	//----- nvinfo : EIATTR_KPARAM_INFO
	.align		4
.L_6935:
        /*0038*/ 	.byte	0x04, 0x17
        /*003a*/ 	.short	(.L_6937 - .L_6936)
.L_6936:
        /*003c*/ 	.word	0x00000000
        /*0040*/ 	.short	0x0002
        /*0042*/ 	.short	0x0010
        /*0044*/ 	.byte	0x00, 0xf5, 0x21, 0x00


	//----- nvinfo : EIATTR_KPARAM_INFO
	.align		4
.L_6937:
        /*0048*/ 	.byte	0x04, 0x17
        /*004a*/ 	.short	(.L_6939 - .L_6938)
.L_6938:
        /*004c*/ 	.word	0x00000000
        /*0050*/ 	.short	0x0001
        /*0052*/ 	.short	0x0008
        /*0054*/ 	.byte	0x00, 0xf5, 0x21, 0x00


	//----- nvinfo : EIATTR_KPARAM_INFO
	.align		4
.L_6939:
        /*0058*/ 	.byte	0x04, 0x17
        /*005a*/ 	.short	(.L_6941 - .L_6940)
.L_6940:
        /*005c*/ 	.word	0x00000000
        /*0060*/ 	.short	0x0000
        /*0062*/ 	.short	0x0000
        /*0064*/ 	.byte	0x00, 0xf5, 0x21, 0x00


	//----- nvinfo : EIATTR_SPARSE_MMA_MASK
	.align		4
.L_6941:
        /*0068*/ 	.byte	0x03, 0x50
        /*006a*/ 	.short	0x0000


	//----- nvinfo : EIATTR_MAXREG_COUNT
	.align		4
        /*006c*/ 	.byte	0x03, 0x1b
        /*006e*/ 	.short	0x00ff


	//----- nvinfo : EIATTR_MERCURY_ISA_VERSION
	.align		4
        /*0070*/ 	.byte	0x03, 0x5f
        /*0072*/ 	.short	0x0101


	//----- nvinfo : EIATTR_VRC_CTA_INIT_COUNT
	.align		4
        /*0074*/ 	.byte	0x02, 0x4a
	.zero		1
	.zero		1


	//----- nvinfo : EIATTR_EXIT_INSTR_OFFSETS
	.align		4
        /*0078*/ 	.byte	0x04, 0x1c
        /*007a*/ 	.short	(.L_6943 - .L_6942)


	//   ....[0]....
.L_6942:
        /*007c*/ 	.word	0x00000050


	//   ....[1]....
        /*0080*/ 	.word	0x00000080


	//   ....[2]....
        /*0084*/ 	.word	0x000009b0


	//----- nvinfo : EIATTR_CRS_STACK_SIZE
	.align		4
.L_6943:
        /*0088*/ 	.byte	0x04, 0x1e
        /*008a*/ 	.short	(.L_6945 - .L_6944)
.L_6944:
        /*008c*/ 	.word	0x00000000


	//----- nvinfo : EIATTR_CBANK_PARAM_SIZE
	.align		4
.L_6945:
        /*0090*/ 	.byte	0x03, 0x19
        /*0092*/ 	.short	0x0024


	//----- nvinfo : EIATTR_PARAM_CBANK
	.align		4
        /*0094*/ 	.byte	0x04, 0x0a
        /*0096*/ 	.short	(.L_6947 - .L_6946)
	.align		4
.L_6946:
        /*0098*/ 	.word	index@(.nv.constant0._Z15gpukernelBMWNr3ILi2ELi25EEvPdS0_S0_iii)
        /*009c*/ 	.short	0x0380
        /*009e*/ 	.short	0x0024


	//----- nvinfo : EIATTR_SW_WAR
	.align		4
.L_6947:
        /*00a0*/ 	.byte	0x04, 0x36
        /*00a2*/ 	.short	(.L_6949 - .L_6948)
.L_6948:
        /*00a4*/ 	.word	0x00000008
.L_6949:


//--------------------- .nv.info._Z15gpukernelBMWNr3ILi2ELi24EEvPdS0_S0_iii --------------------------
	.section	.nv.info._Z15gpukernelBMWNr3ILi2ELi24EEvPdS0_S0_iii,"",@"SHT_CUDA_INFO"
	.sectionflags	@""
	.align	4


	//----- nvinfo : EIATTR_CUDA_API_VERSION
	.align		4
        /*0000*/ 	.byte	0x04, 0x37
        /*0002*/ 	.short	(.L_6951 - .L_6950)
.L_6950:
        /*0004*/ 	.word	0x00000082


	//----- nvinfo : EIATTR_KPARAM_INFO
	.align		4
.L_6951:
        /*0008*/ 	.byte	0x04, 0x17
        /*000a*/ 	.short	(.L_6953 - .L_6952)
.L_6952:
        /*000c*/ 	.word	0x00000000
        /*0010*/ 	.short	0x0005
        /*0012*/ 	.short	0x0020
        /*0014*/ 	.byte	0x00, 0xf0, 0x11, 0x00


	//----- nvinfo : EIATTR_KPARAM_INFO
	.align		4
.L_6953:
        /*0018*/ 	.byte	0x04, 0x17
        /*001a*/ 	.short	(.L_6955 - .L_6954)
.L_6954:
        /*001c*/ 	.word	0x00000000
        /*0020*/ 	.short	0x0004
        /*0022*/ 	.short	0x001c
        /*0024*/ 	.byte	0x00, 0xf0, 0x11, 0x00


	//----- nvinfo : EIATTR_KPARAM_INFO
	.align		4
.L_6955:
        /*0028*/ 	.byte	0x04, 0x17
        /*002a*/ 	.short	(.L_6957 - .L_6956)
.L_6956:
        /*002c*/ 	.word	0x00000000
        /*0030*/ 	.short	0x0003
        /*0032*/ 	.short	0x0018
        /*0034*/ 	.byte	0x00, 0xf0, 0x11, 0x00


	//----- nvinfo : EIATTR_KPARAM_INFO
	.align		4
.L_6957:
        /*0038*/ 	.byte	0x04, 0x17
        /*003a*/ 	.short	(.L_6959 - .L_6958)
.L_6958:
        /*003c*/ 	.word	0x00000000
        /*0040*/ 	.short	0x0002
        /*0042*/ 	.short	0x0010
        /*0044*/ 	.byte	0x00, 0xf5, 0x21, 0x00


	//----- nvinfo : EIATTR_KPARAM_INFO
	.align		4
.L_6959:
        /*0048*/ 	.byte	0x04, 0x17
        /*004a*/ 	.short	(.L_6961 - .L_6960)
.L_6960:
        /*004c*/ 	.word	0x00000000
        /*0050*/ 	.short	0x0001
        /*0052*/ 	.short	0x0008
        /*0054*/ 	.byte	0x00, 0xf5, 0x21, 0x00


	//----- nvinfo : EIATTR_KPARAM_INFO
	.align		4
.L_6961:
        /*0058*/ 	.byte	0x04, 0x17
        /*005a*/ 	.short	(.L_6963 - .L_6962)
.L_6962:
        /*005c*/ 	.word	0x00000000
        /*0060*/ 	.short	0x0000
        /*0062*/ 	.short	0x0000
        /*0064*/ 	.byte	0x00, 0xf5, 0x21, 0x00


	//----- nvinfo : EIATTR_SPARSE_MMA_MASK
	.align		4
.L_6963:
        /*0068*/ 	.byte	0x03, 0x50
        /*006a*/ 	.short	0x0000


	//----- nvinfo : EIATTR_MAXREG_COUNT
	.align		4
        /*006c*/ 	.byte	0x03, 0x1b
        /*006e*/ 	.short	0x00ff


	//----- nvinfo : EIATTR_MERCURY_ISA_VERSION
	.align		4
        /*0070*/ 	.byte	0x03, 0x5f
        /*0072*/ 	.short	0x0101


	//----- nvinfo : EIATTR_VRC_CTA_INIT_COUNT
	.align		4
        /*0074*/ 	.byte	0x02, 0x4a
	.zero		1
	.zero		1


	//----- nvinfo : EIATTR_EXIT_INSTR_OFFSETS
	.align		4
        /*0078*/ 	.byte	0x04, 0x1c
        /*007a*/ 	.short	(.L_6965 - .L_6964)


	//   ....[0]....
.L_6964:
        /*007c*/ 	.word	0x00000050


	//   ....[1]....
        /*0080*/ 	.word	0x00000080


	//   ....[2]....
        /*0084*/ 	.word	0x000009b0


	//----- nvinfo : EIATTR_CRS_STACK_SIZE
	.align		4
.L_6965:
        /*0088*/ 	.byte	0x04, 0x1e
        /*008a*/ 	.short	(.L_6967 - .L_6966)
.L_6966:
        /*008c*/ 	.word	0x00000000


	//----- nvinfo : EIATTR_CBANK_PARAM_SIZE
	.align		4
.L_6967:
        /*0090*/ 	.byte	0x03, 0x19
        /*0092*/ 	.short	0x0024


	//----- nvinfo : EIATTR_PARAM_CBANK
	.align		4
        /*0094*/ 	.byte	0x04, 0x0a
        /*0096*/ 	.short	(.L_6969 - .L_6968)
	.align		4
.L_6968:
        /*0098*/ 	.word	index@(.nv.constant0._Z15gpukernelBMWNr3ILi2ELi24EEvPdS0_S0_iii)
        /*009c*/ 	.short	0x0380
        /*009e*/ 	.short	0x0024


	//----- nvinfo : EIATTR_SW_WAR
	.align		4
.L_6969:
        /*00a0*/ 	.byte	0x04, 0x36
        /*00a2*/ 	.short	(.L_6971 - .L_6970)
.L_6970:
        /*00a4*/ 	.word	0x00000008
.L_6971:


//--------------------- .nv.info._Z15gpukernelBMWNr3ILi2ELi23EEvPdS0_S0_iii --------------------------
	.section	.nv.info._Z15gpukernelBMWNr3ILi2ELi23EEvPdS0_S0_iii,"",@"SHT_CUDA_INFO"
	.sectionflags	@""
	.align	4


	//----- nvinfo : EIATTR_CUDA_API_VERSION
	.align		4
        /*0000*/ 	.byte	0x04, 0x37
        /*0002*/ 	.short	(.L_6973 - .L_6972)
.L_6972:
        /*0004*/ 	.word	0x00000082


	//----- nvinfo : EIATTR_KPARAM_INFO
	.align		4
.L_6973:
        /*0008*/ 	.byte	0x04, 0x17
        /*000a*/ 	.short	(.L_6975 - .L_6974)
.L_6974:
        /*000c*/ 	.word	0x00000000
        /*0010*/ 	.short	0x0005
        /*0012*/ 	.short	0x0020
        /*0014*/ 	.byte	0x00, 0xf0, 0x11, 0x00


	//----- nvinfo : EIATTR_KPARAM_INFO
	.align		4
.L_6975:
        /*0018*/ 	.byte	0x04, 0x17
        /*001a*/ 	.short	(.L_6977 - .L_6976)
.L_6976:
        /*001c*/ 	.word	0x00000000
        /*0020*/ 	.short	0x0004
        /*0022*/ 	.short	0x001c
        /*0024*/ 	.byte	0x00, 0xf0, 0x11, 0x00


	//----- nvinfo : EIATTR_KPARAM_INFO
	.align		4
.L_6977:
        /*0028*/ 	.byte	0x04, 0x17
        /*002a*/ 	.short	(.L_6979 - .L_6978)
.L_6978:
        /*002c*/ 	.word	0x00000000
        /*0030*/ 	.short	0x0003
        /*0032*/ 	.short	0x0018
        /*0034*/ 	.byte	0x00, 0xf0, 0x11, 0x00


	//----- nvinfo : EIATTR_KPARAM_INFO
	.align		4
.L_6979:
        /*0038*/ 	.byte	0x04, 0x17
        /*003a*/ 	.short	(.L_6981 - .L_6980)
.L_6980:
        /*003c*/ 	.word	0x00000000
        /*0040*/ 	.short	0x0002
        /*0042*/ 	.short	0x0010
        /*0044*/ 	.byte	0x00, 0xf5, 0x21, 0x00


	//----- nvinfo : EIATTR_KPARAM_INFO
	.align		4
.L_6981:
        /*0048*/ 	.byte	0x04, 0x17
        /*004a*/ 	.short	(.L_6983 - .L_6982)
.L_6982:
        /*004c*/ 	.word	0x00000000
        /*0050*/ 	.short	0x0001
        /*0052*/ 	.short	0x0008
        /*0054*/ 	.byte	0x00, 0xf5, 0x21, 0x00


	//----- nvinfo : EIATTR_KPARAM_INFO
	.align		4
.L_6983:
        /*0058*/ 	.byte	0x04, 0x17
        /*005a*/ 	.short	(.L_6985 - .L_6984)
.L_6984:
        /*005c*/ 	.word	0x00000000
        /*0060*/ 	.short	0x0000
        /*0062*/ 	.short	0x0000
        /*0064*/ 	.byte	0x00, 0xf5, 0x21, 0x00


	//----- nvinfo : EIATTR_SPARSE_MMA_MASK
	.align		4
.L_6985:
        /*0068*/ 	.byte	0x03, 0x50
        /*006a*/ 	.short	0x0000


	//----- nvinfo : EIATTR_MAXREG_COUNT
	.align		4
        /*006c*/ 	.byte	0x03, 0x1b
        /*006e*/ 	.short	0x00ff


	//----- nvinfo : EIATTR_MERCURY_ISA_VERSION
	.align		4
        /*0070*/ 	.byte	0x03, 0x5f
        /*0072*/ 	.short	0x0101


	//----- nvinfo : EIATTR_VRC_CTA_INIT_COUNT
	.align		4
        /*0074*/ 	.byte	0x02, 0x4a
	.zero		1
	.zero		1


	//----- nvinfo : EIATTR_EXIT_INSTR_OFFSETS
	.align		4
        /*0078*/ 	.byte	0x04, 0x1c
        /*007a*/ 	.short	(.L_6987 - .L_6986)


	//   ....[0]....
.L_6986:
        /*007c*/ 	.word	0x00000050


	//   ....[1]....
        /*0080*/ 	.word	0x00000080


	//   ....[2]....
        /*0084*/ 	.word	0x000009b0


	//----- nvinfo : EIATTR_CRS_STACK_SIZE
	.align		4
.L_6987:
        /*0088*/ 	.byte	0x04, 0x1e
        /*008a*/ 	.short	(.L_6989 - .L_6988)
.L_6988:
        /*008c*/ 	.word	0x00000000


	//----- nvinfo : EIATTR_CBANK_PARAM_SIZE
	.align		4
.L_6989:
        /*0090*/ 	.byte	0x03, 0x19
        /*0092*/ 	.short	0x0024


	//----- nvinfo : EIATTR_PARAM_CBANK
	.align		4
        /*0094*/ 	.byte	0x04, 0x0a
        /*0096*/ 	.short	(.L_6991 - .L_6990)
	.align		4
.L_6990:
        /*0098*/ 	.word	index@(.nv.constant0._Z15gpukernelBMWNr3ILi2ELi23EEvPdS0_S0_iii)
        /*009c*/ 	.short	0x0380
        /*009e*/ 	.short	0x0024


	//----- nvinfo : EIATTR_SW_WAR
	.align		4
.L_6991:
        /*00a0*/ 	.byte	0x04, 0x36
        /*00a2*/ 	.short	(.L_6993 - .L_6992)
.L_6992:
        /*00a4*/ 	.word	0x00000008
.L_6993:


//--------------------- .nv.info._Z15gpukernelBMWNr3ILi2ELi22EEvPdS0_S0_iii --------------------------
	.section	.nv.info._Z15gpukernelBMWNr3ILi2ELi22EEvPdS0_S0_iii,"",@"SHT_CUDA_INFO"
	.sectionflags	@""
	.align	4


	//----- nvinfo : EIATTR_CUDA_API_VERSION
	.align		4
        /*0000*/ 	.byte	0x04, 0x37
        /*0002*/ 	.short	(.L_6995 - .L_6994)
.L_6994:
        /*0004*/ 	.word	0x00000082


	//----- nvinfo : EIATTR_KPARAM_INFO
	.align		4
.L_6995:
        /*0008*/ 	.byte	0x04, 0x17
        /*000a*/ 	.short	(.L_6997 - .L_6996)
.L_6996:
        /*000c*/ 	.word	0x00000000
        /*0010*/ 	.short	0x0005
        /*0012*/ 	.short	0x0020
        /*0014*/ 	.byte	0x00, 0xf0, 0x11, 0x00


	//----- nvinfo : EIATTR_KPARAM_INFO
	.align		4
.L_6997:
        /*0018*/ 	.byte	0x04, 0x17
        /*001a*/ 	.short	(.L_6999 - .L_6998)
.L_6998:
        /*001c*/ 	.word	0x00000000
        /*0020*/ 	.short	0x0004
        /*0022*/ 	.short	0x001c
        /*0024*/ 	.byte	0x00, 0xf0, 0x11, 0x00


	//----- nvinfo : EIATTR_KPARAM_INFO
	.align		4
.L_6999:
        /*0028*/ 	.byte	0x04, 0x17
        /*002a*/ 	.short	(.L_7001 - .L_7000)
.L_7000:
        /*002c*/ 	.word	0x00000000
        /*0030*/ 	.short	0x0003
        /*0032*/ 	.short	0x0018
        /*0034*/ 	.byte	0x00, 0xf0, 0x11, 0x00


	//----- nvinfo : EIATTR_KPARAM_INFO
	.align		4
.L_7001:
        /*0038*/ 	.byte	0x04, 0x17
        /*003a*/ 	.short	(.L_7003 - .L_7002)
.L_7002:
        /*003c*/ 	.word	0x00000000
        /*0040*/ 	.short	0x0002
        /*0042*/ 	.short	0x0010
        /*0044*/ 	.byte	0x00, 0xf5, 0x21, 0x00


	//----- nvinfo : EIATTR_KPARAM_INFO
	.align		4
.L_7003:
        /*0048*/ 	.byte	0x04, 0x17
        /*004a*/ 	.short	(.L_7005 - .L_7004)
.L_7004:
        /*004c*/ 	.word	0x00000000
        /*0050*/ 	.short	0x0001
        /*0052*/ 	.short	0x0008
        /*0054*/ 	.byte	0x00, 0xf5, 0x21, 0x00


	//----- nvinfo : EIATTR_KPARAM_INFO
	.align		4
.L_7005:
        /*0058*/ 	.byte	0x04, 0x17
        /*005a*/ 	.short	(.L_7007 - .L_7006)
.L_7006:
        /*005c*/ 	.word	0x00000000
        /*0060*/ 	.short	0x0000
        /*0062*/ 	.short	0x0000
        /*0064*/ 	.byte	0x00, 0xf5, 0x21, 0x00


	//----- nvinfo : EIATTR_SPARSE_MMA_MASK
	.align		4
.L_7007:
        /*0068*/ 	.byte	0x03, 0x50
        /*006a*/ 	.short	0x0000


	//----- nvinfo : EIATTR_MAXREG_COUNT
	.align		4
        /*006c*/ 	.byte	0x03, 0x1b
        /*006e*/ 	.short	0x00ff


	//----- nvinfo : EIATTR_MERCURY_ISA_VERSION
	.align		4
        /*0070*/ 	.byte	0x03, 0x5f
        /*0072*/ 	.short	0x0101


	//----- nvinfo : EIATTR_VRC_CTA_INIT_COUNT
	.align		4
        /*0074*/ 	.byte	0x02, 0x4a
	.zero		1
	.zero		1


	//----- nvinfo : EIATTR_EXIT_INSTR_OFFSETS
	.align		4
        /*0078*/ 	.byte	0x04, 0x1c
        /*007a*/ 	.short	(.L_7009 - .L_7008)


	//   ....[0]....
.L_7008:
        /*007c*/ 	.word	0x00000050


	//   ....[1]....
        /*0080*/ 	.word	0x00000080


	//   ....[2]....
        /*0084*/ 	.word	0x000009b0


	//----- nvinfo : EIATTR_CRS_STACK_SIZE
	.align		4
.L_7009:
        /*0088*/ 	.byte	0x04, 0x1e
        /*008a*/ 	.short	(.L_7011 - .L_7010)
.L_7010:
        /*008c*/ 	.word	0x00000000


	//----- nvinfo : EIATTR_CBANK_PARAM_SIZE
	.align		4
.L_7011:
        /*0090*/ 	.byte	0x03, 0x19
        /*0092*/ 	.short	0x0024


	//----- nvinfo : EIATTR_PARAM_CBANK
	.align		4
        /*0094*/ 	.byte	0x04, 0x0a
        /*0096*/ 	.short	(.L_7013 - .L_7012)
	.align		4
.L_7012:
        /*0098*/ 	.word	index@(.nv.constant0._Z15gpukernelBMWNr3ILi2ELi22EEvPdS0_S0_iii)
        /*009c*/ 	.short	0x0380
        /*009e*/ 	.short	0x0024


	//----- nvinfo : EIATTR_SW_WAR
	.align		4
.L_7013:
        /*00a0*/ 	.byte	0x04, 0x36
        /*00a2*/ 	.short	(.L_7015 - .L_7014)
.L_7014:
        /*00a4*/ 	.word	0x00000008
.L_7015:


//--------------------- .nv.info._Z15gpukernelBMWNr3ILi2ELi21EEvPdS0_S0_iii --------------------------
	.section	.nv.info._Z15gpukernelBMWNr3ILi2ELi21EEvPdS0_S0_iii,"",@"SHT_CUDA_INFO"
	.sectionflags	@""
	.align	4


	//----- nvinfo : EIATTR_CUDA_API_VERSION
	.align		4
        /*0000*/ 	.byte	0x04, 0x37
        /*0002*/ 	.short	(.L_7017 - .L_7016)
.L_7016:
        /*0004*/ 	.word	0x00000082


	//----- nvinfo : EIATTR_KPARAM_INFO
	.align		4
.L_7017:
        /*0008*/ 	.byte	0x04, 0x17
        /*000a*/ 	.short	(.L_7019 - .L_7018)
.L_7018:
        /*000c*/ 	.word	0x00000000
        /*0010*/ 	.short	0x0005
        /*0012*/ 	.short	0x0020
        /*0014*/ 	.byte	0x00, 0xf0, 0x11, 0x00


	//----- nvinfo : EIATTR_KPARAM_INFO
	.align		4
.L_7019:
        /*0018*/ 	.byte	0x04, 0x17
        /*001a*/ 	.short	(.L_7021 - .L_7020)
.L_7020:
        /*001c*/ 	.word	0x00000000
        /*0020*/ 	.short	0x0004
        /*0022*/ 	.short	0x001c
        /*0024*/ 	.byte	0x00, 0xf0, 0x11, 0x00


	//----- nvinfo : EIATTR_KPARAM_INFO
	.align		4
.L_7021:
        /*0028*/ 	.byte	0x04, 0x17
        /*002a*/ 	.short	(.L_7023 - .L_7022)
.L_7022:
        /*002c*/ 	.word	0x00000000
        /*0030*/ 	.short	0x0003
        /*0032*/ 	.short	0x0018
        /*0034*/ 	.byte	0x00, 0xf0, 0x11, 0x00


	//----- nvinfo : EIATTR_KPARAM_INFO
	.align		4
.L_7023:
        /*0038*/ 	.byte	0x04, 0x17
        /*003a*/ 	.short	(.L_7025 - .L_7024)
.L_7024:
        /*003c*/ 	.word	0x00000000
        /*0040*/ 	.short	0x0002
        /*0042*/ 	.short	0x0010
        /*0044*/ 	.byte	0x00, 0xf5, 0x21, 0x00


	//----- nvinfo : EIATTR_KPARAM_INFO
	.align		4
.L_7025:
        /*0048*/ 	.byte	0x04, 0x17
        /*004a*/ 	.short	(.L_7027 - .L_7026)
.L_7026:
        /*004c*/ 	.word	0x00000000
        /*0050*/ 	.short	0x0001
        /*0052*/ 	.short	0x0008
        /*0054*/ 	.byte	0x00, 0xf5, 0x21, 0x00


	//----- nvinfo : EIATTR_KPARAM_INFO
	.align		4
.L_7027:
        /*0058*/ 	.byte	0x04, 0x17
        /*005a*/ 	.short	(.L_7029 - .L_7028)
.L_7028:
        /*005c*/ 	.word	0x00000000
        /*0060*/ 	.short	0x0000
        /*0062*/ 	.short	0x0000
        /*0064*/ 	.byte	0x00, 0xf5, 0x21, 0x00


	//----- nvinfo : EIATTR_SPARSE_MMA_MASK
	.align		4
.L_7029:
        /*0068*/ 	.byte	0x03, 0x50
        /*006a*/ 	.short	0x0000


	//----- nvinfo : EIATTR_MAXREG_COUNT
	.align		4
        /*006c*/ 	.byte	0x03, 0x1b
        /*006e*/ 	.short	0x00ff


	//----- nvinfo : EIATTR_MERCURY_ISA_VERSION
	.align		4
        /*0070*/ 	.byte	0x03, 0x5f
        /*0072*/ 	.short	0x0101


	//----- nvinfo : EIATTR_VRC_CTA_INIT_COUNT
	.align		4
        /*0074*/ 	.byte	0x02, 0x4a
	.zero		1
	.zero		1


	//----- nvinfo : EIATTR_EXIT_INSTR_OFFSETS
	.align		4
        /*0078*/ 	.byte	0x04, 0x1c
        /*007a*/ 	.short	(.L_7031 - .L_7030)


	//   ....[0]....
.L_7030:
        /*007c*/ 	.word	0x00000050


	//   ....[1]....
        /*0080*/ 	.word	0x00000080


	//   ....[2]....
        /*0084*/ 	.word	0x000009b0


	//----- nvinfo : EIATTR_CRS_STACK_SIZE
	.align		4
.L_7031:
        /*0088*/ 	.byte	0x04, 0x1e
        /*008a*/ 	.short	(.L_7033 - .L_7032)
.L_7032:
        /*008c*/ 	.word	0x00000000


	//----- nvinfo : EIATTR_CBANK_PARAM_SIZE
	.align		4
.L_7033:
        /*0090*/ 	.byte	0x03, 0x19
        /*0092*/ 	.short	0x0024


	//----- nvinfo : EIATTR_PARAM_CBANK
	.align		4
        /*0094*/ 	.byte	0x04, 0x0a
        /*0096*/ 	.short	(.L_7035 - .L_7034)
	.align		4
.L_7034:
        /*0098*/ 	.word	index@(.nv.constant0._Z15gpukernelBMWNr3ILi2ELi21EEvPdS0_S0_iii)
        /*009c*/ 	.short	0x0380
        /*009e*/ 	.short	0x0024


	//----- nvinfo : EIATTR_SW_WAR
	.align		4
.L_7035:
        /*00a0*/ 	.byte	0x04, 0x36
        /*00a2*/ 	.short	(.L_7037 - .L_7036)
.L_7036:
        /*00a4*/ 	.word	0x00000008
.L_7037:


//--------------------- .nv.info._Z15gpukernelBMWNr3ILi2ELi20EEvPdS0_S0_iii --------------------------
	.section	.nv.info._Z15gpukernelBMWNr3ILi2ELi20EEvPdS0_S0_iii,"",@"SHT_CUDA_INFO"
	.sectionflags	@""
	.align	4


	//----- nvinfo : EIATTR_CUDA_API_VERSION
	.align		4
        /*0000*/ 	.byte	0x04, 0x37
        /*0002*/ 	.short	(.L_7039 - .L_7038)
.L_7038:
        /*0004*/ 	.word	0x00000082


	//----- nvinfo : EIATTR_KPARAM_INFO
	.align		4
.L_7039:
        /*0008*/ 	.byte	0x04, 0x17
        /*000a*/ 	.short	(.L_7041 - .L_7040)
.L_7040:
        /*000c*/ 	.word	0x00000000
        /*0010*/ 	.short	0x0005
        /*0012*/ 	.short	0x0020
        /*0014*/ 	.byte	0x00, 0xf0, 0x11, 0x00


	//----- nvinfo : EIATTR_KPARAM_INFO
	.align		4
.L_7041:
        /*0018*/ 	.byte	0x04, 0x17
        /*001a*/ 	.short	(.L_7043 - .L_7042)
.L_7042:
        /*001c*/ 	.word	0x00000000
        /*0020*/ 	.short	0x0004
        /*0022*/ 	.short	0x001c
        /*0024*/ 	.byte	0x00, 0xf0, 0x11, 0x00


	//----- nvinfo : EIATTR_KPARAM_INFO
	.align		4
.L_7043:
        /*0028*/ 	.byte	0x04, 0x17
        /*002a*/ 	.short	(.L_7045 - .L_7044)
.L_7044:
        /*002c*/ 	.word	0x00000000
        /*0030*/ 	.short	0x0003
        /*0032*/ 	.short	0x0018
        /*0034*/ 	.byte	0x00, 0xf0, 0x11, 0x00


	//----- nvinfo : EIATTR_KPARAM_INFO
	.align		4
.L_7045:
        /*0038*/ 	.byte	0x04, 0x17
        /*003a*/ 	.short	(.L_7047 - .L_7046)
.L_7046:
        /*003c*/ 	.word	0x00000000
        /*0040*/ 	.short	0x0002
        /*0042*/ 	.short	0x0010
        /*0044*/ 	.byte	0x00, 0xf5, 0x21, 0x00


	//----- nvinfo : EIATTR_KPARAM_INFO
	.align		4
.L_7047:
        /*0048*/ 	.byte	0x04, 0x17
        /*004a*/ 	.short	(.L_7049 - .L_7048)
.L_7048:
        /*004c*/ 	.word	0x00000000
        /*0050*/ 	.short	0x0001
        /*0052*/ 	.short	0x0008
        /*0054*/ 	.byte	0x00, 0xf5, 0x21, 0x00


	//----- nvinfo : EIATTR_KPARAM_INFO
	.align		4
.L_7049:
        /*0058*/ 	.byte	0x04, 0x17
        /*005a*/ 	.short	(.L_7051 - .L_7050)
.L_7050:
        /*005c*/ 	.word	0x00000000
        /*0060*/ 	.short	0x0000
        /*0062*/ 	.short	0x0000
        /*0064*/ 	.byte	0x00, 0xf5, 0x21, 0x00


	//----- nvinfo : EIATTR_SPARSE_MMA_MASK
	.align		4
.L_7051:
        /*0068*/ 	.byte	0x03, 0x50
        /*006a*/ 	.short	0x0000


	//----- nvinfo : EIATTR_MAXREG_COUNT
	.align		4
        /*006c*/ 	.byte	0x03, 0x1b
        /*006e*/ 	.short	0x00ff


	//----- nvinfo : EIATTR_MERCURY_ISA_VERSION
	.align		4
        /*0070*/ 	.byte	0x03, 0x5f
        /*0072*/ 	.short	0x0101


	//----- nvinfo : EIATTR_VRC_CTA_INIT_COUNT
	.align		4
        /*0074*/ 	.byte	0x02, 0x4a
	.zero		1
	.zero		1


	//----- nvinfo : EIATTR_EXIT_INSTR_OFFSETS
	.align		4
        /*0078*/ 	.byte	0x04, 0x1c
        /*007a*/ 	.short	(.L_7053 - .L_7052)


	//   ....[0]....
.L_7052:
        /*007c*/ 	.word	0x00000050


	//   ....[1]....
        /*0080*/ 	.word	0x00000080


	//   ....[2]....
        /*0084*/ 	.word	0x000009b0


	//----- nvinfo : EIATTR_CRS_STACK_SIZE
	.align		4
.L_7053:
        /*0088*/ 	.byte	0x04, 0x1e
        /*008a*/ 	.short	(.L_7055 - .L_7054)
.L_7054:
        /*008c*/ 	.word	0x00000000


	//----- nvinfo : EIATTR_CBANK_PARAM_SIZE
	.align		4
.L_7055:
        /*0090*/ 	.byte	0x03, 0x19
        /*0092*/ 	.short	0x0024


	//----- nvinfo : EIATTR_PARAM_CBANK
	.align		4
        /*0094*/ 	.byte	0x04, 0x0a
        /*0096*/ 	.short	(.L_7057 - .L_7056)
	.align		4
.L_7056:
        /*0098*/ 	.word	index@(.nv.constant0._Z15gpukernelBMWNr3ILi2ELi20EEvPdS0_S0_iii)
        /*009c*/ 	.short	0x0380
        /*009e*/ 	.short	0x0024


	//----- nvinfo : EIATTR_SW_WAR
	.align		4
.L_7057:
        /*00a0*/ 	.byte	0x04, 0x36
        /*00a2*/ 	.short	(.L_7059 - .L_7058)
.L_7058:
        /*00a4*/ 	.word	0x00000008
.L_7059:


//--------------------- .nv.info._Z15gpukernelBMWNr3ILi2ELi19EEvPdS0_S0_iii --------------------------
	.section	.nv.info._Z15gpukernelBMWNr3ILi2ELi19EEvPdS0_S0_iii,"",@"SHT_CUDA_INFO"
	.sectionflags	@""
	.align	4


	//----- nvinfo : EIATTR_CUDA_API_VERSION
	.align		4
        /*0000*/ 	.byte	0x04, 0x37
        /*0002*/ 	.short	(.L_7061 - .L_7060)
.L_7060:
        /*0004*/ 	.word	0x00000082


	//----- nvinfo : EIATTR_KPARAM_INFO
	.align		4
.L_7061:
        /*0008*/ 	.byte	0x04, 0x17
        /*000a*/ 	.short	(.L_7063 - .L_7062)
.L_7062:
        /*000c*/ 	.word	0x00000000
        /*0010*/ 	.short	0x0005
        /*0012*/ 	.short	0x0020
        /*0014*/ 	.byte	0x00, 0xf0, 0x11, 0x00


	//----- nvinfo : EIATTR_KPARAM_INFO
	.align		4
.L_7063:
        /*0018*/ 	.byte	0x04, 0x17
        /*001a*/ 	.short	(.L_7065 - .L_7064)
.L_7064:
        /*001c*/ 	.word	0x00000000
        /*0020*/ 	.short	0x0004
        /*0022*/ 	.short	0x001c
        /*0024*/ 	.byte	0x00, 0xf0, 0x11, 0x00


	//----- nvinfo : EIATTR_KPARAM_INFO
	.align		4
.L_7065:
        /*0028*/ 	.byte	0x04, 0x17
        /*002a*/ 	.short	(.L_7067 - .L_7066)
.L_7066:
        /*002c*/ 	.word	0x00000000
        /*0030*/ 	.short	0x0003
        /*0032*/ 	.short	0x0018
        /*0034*/ 	.byte	0x00, 0xf0, 0x11, 0x00


	//----- nvinfo : EIATTR_KPARAM_INFO
	.align		4
.L_7067:
        /*0038*/ 	.byte	0x04, 0x17
        /*003a*/ 	.short	(.L_7069 - .L_7068)
.L_7068:
        /*003c*/ 	.word	0x00000000
        /*0040*/ 	.short	0x0002
        /*0042*/ 	.short	0x0010
        /*0044*/ 	.byte	0x00, 0xf5, 0x21, 0x00


	//----- nvinfo : EIATTR_KPARAM_INFO
	.align		4
.L_7069:
        /*0048*/ 	.byte	0x04, 0x17
        /*004a*/ 	.short	(.L_7071 - .L_7070)
.L_7070:
        /*004c*/ 	.word	0x00000000
        /*0050*/ 	.short	0x0001
        /*0052*/ 	.short	0x0008
        /*0054*/ 	.byte	0x00, 0xf5, 0x21, 0x00


	//----- nvinfo : EIATTR_KPARAM_INFO
	.align		4
.L_7071:
        /*0058*/ 	.byte	0x04, 0x17
        /*005a*/ 	.short	(.L_7073 - .L_7072)
.L_7072:
        /*005c*/ 	.word	0x00000000
        /*0060*/ 	.short	0x0000
        /*0062*/ 	.short	0x0000
        /*0064*/ 	.byte	0x00, 0xf5, 0x21, 0x00


	//----- nvinfo : EIATTR_SPARSE_MMA_MASK
	.align		4
.L_7073:
        /*0068*/ 	.byte	0x03, 0x50
        /*006a*/ 	.short	0x0000


	//----- nvinfo : EIATTR_MAXREG_COUNT
	.align		4
        /*006c*/ 	.byte	0x03, 0x1b
        /*006e*/ 	.short	0x00ff


	//----- nvinfo : EIATTR_MERCURY_ISA_VERSION
	.align		4
        /*0070*/ 	.byte	0x03, 0x5f
        /*0072*/ 	.short	0x0101


	//----- nvinfo : EIATTR_VRC_CTA_INIT_COUNT
	.align		4
        /*0074*/ 	.byte	0x02, 0x4a
	.zero		1
	.zero		1


	//----- nvinfo : EIATTR_EXIT_INSTR_OFFSETS
	.align		4
        /*0078*/ 	.byte	0x04, 0x1c
        /*007a*/ 	.short	(.L_7075 - .L_7074)


	//   ....[0]....
.L_7074:
        /*007c*/ 	.word	0x00000050


	//   ....[1]....
        /*0080*/ 	.word	0x00000080


	//   ....[2]....
        /*0084*/ 	.word	0x000009b0


	//----- nvinfo : EIATTR_CRS_STACK_SIZE
	.align		4
.L_7075:
        /*0088*/ 	.byte	0x04, 0x1e
        /*008a*/ 	.short	(.L_7077 - .L_7076)
.L_7076:
        /*008c*/ 	.word	0x00000000


	//----- nvinfo : EIATTR_CBANK_PARAM_SIZE
	.align		4
.L_7077:
        /*0090*/ 	.byte	0x03, 0x19
        /*0092*/ 	.short	0x0024


	//----- nvinfo : EIATTR_PARAM_CBANK
	.align		4
        /*0094*/ 	.byte	0x04, 0x0a
        /*0096*/ 	.short	(.L_7079 - .L_7078)
	.align		4
.L_7078:
        /*0098*/ 	.word	index@(.nv.constant0._Z15gpukernelBMWNr3ILi2ELi19EEvPdS0_S0_iii)
        /*009c*/ 	.short	0x0380
        /*009e*/ 	.short	0x0024


	//----- nvinfo : EIATTR_SW_WAR
	.align		4
.L_7079:
        /*00a0*/ 	.byte	0x04, 0x36
        /*00a2*/ 	.short	(.L_7081 - .L_7080)
.L_7080:
        /*00a4*/ 	.word	0x00000008
.L_7081:


//--------------------- .nv.info._Z15gpukernelBMWNr3ILi2ELi18EEvPdS0_S0_iii --------------------------
	.section	.nv.info._Z15gpukernelBMWNr3ILi2ELi18EEvPdS0_S0_iii,"",@"SHT_CUDA_INFO"
	.sectionflags	@""
	.align	4


	//----- nvinfo : EIATTR_CUDA_API_VERSION
	.align		4
        /*0000*/ 	.byte	0x04, 0x37
        /*0002*/ 	.short	(.L_7083 - .L_7082)
.L_7082:
        /*0004*/ 	.word	0x00000082


	//----- nvinfo : EIATTR_KPARAM_INFO
	.align		4
.L_7083:
        /*0008*/ 	.byte	0x04, 0x17
        /*000a*/ 	.short	(.L_7085 - .L_7084)
.L_7084:
        /*000c*/ 	.word	0x00000000
        /*0010*/ 	.short	0x0005
        /*0012*/ 	.short	0x0020
        /*0014*/ 	.byte	0x00, 0xf0, 0x11, 0x00


	//----- nvinfo : EIATTR_KPARAM_INFO
	.align		4
.L_7085:
        /*0018*/ 	.byte	0x04, 0x17
        /*001a*/ 	.short	(.L_7087 - .L_7086)
.L_7086:
        /*001c*/ 	.word	0x00000000
        /*0020*/ 	.short	0x0004
        /*0022*/ 	.short	0x001c
        /*0024*/ 	.byte	0x00, 0xf0, 0x11, 0x00


	//----- nvinfo : EIATTR_KPARAM_INFO
	.align		4
.L_7087:
        /*0028*/ 	.byte	0x04, 0x17
        /*002a*/ 	.short	(.L_7089 - .L_7088)
.L_7088:
        /*002c*/ 	.word	0x00000000
        /*0030*/ 	.short	0x0003
        /*0032*/ 	.short	0x0018
        /*0034*/ 	.byte	0x00, 0xf0, 0x11, 0x00


	//----- nvinfo : EIATTR_KPARAM_INFO
	.align		4
.L_7089:
        /*0038*/ 	.byte	0x04, 0x17
        /*003a*/ 	.short	(.L_7091 - .L_7090)
.L_7090:
        /*003c*/ 	.word	0x00000000
        /*0040*/ 	.short	0x0002
        /*0042*/ 	.short	0x0010
        /*0044*/ 	.byte	0x00, 0xf5, 0x21, 0x00


	//----- nvinfo : EIATTR_KPARAM_INFO
	.align		4
.L_7091:
        /*0048*/ 	.byte	0x04, 0x17
        /*004a*/ 	.short	(.L_7093 - .L_7092)
.L_7092:
        /*004c*/ 	.word	0x00000000
        /*0050*/ 	.short	0x0001
        /*0052*/ 	.short	0x0008
        /*0054*/ 	.byte	0x00, 0xf5, 0x21, 0x00


	//----- nvinfo : EIATTR_KPARAM_INFO
	.align		4
.L_7093:
        /*0058*/ 	.byte	0x04, 0x17
        /*005a*/ 	.short	(.L_7095 - .L_7094)
.L_7094:
        /*005c*/ 	.word	0x00000000
        /*0060*/ 	.short	0x0000
        /*0062*/ 	.short	0x0000
        /*0064*/ 	.byte	0x00, 0xf5, 0x21, 0x00


	//----- nvinfo : EIATTR_SPARSE_MMA_MASK
	.align		4
.L_7095:
        /*0068*/ 	.byte	0x03, 0x50
        /*006a*/ 	.short	0x0000


	//----- nvinfo : EIATTR_MAXREG_COUNT
	.align		4
        /*006c*/ 	.byte	0x03, 0x1b
        /*006e*/ 	.short	0x00ff


	//----- nvinfo : EIATTR_MERCURY_ISA_VERSION
	.align		4
        /*0070*/ 	.byte	0x03, 0x5f
        /*0072*/ 	.short	0x0101


	//----- nvinfo : EIATTR_VRC_CTA_INIT_COUNT
	.align		4
        /*0074*/ 	.byte	0x02, 0x4a
	.zero		1
	.zero		1


	//----- nvinfo : EIATTR_EXIT_INSTR_OFFSETS
	.align		4
        /*0078*/ 	.byte	0x04, 0x1c
        /*007a*/ 	.short	(.L_7097 - .L_7096)


	//   ....[0]....
.L_7096:
        /*007c*/ 	.word	0x00000050


	//   ....[1]....
        /*0080*/ 	.word	0x00000080


	//   ....[2]....
        /*0084*/ 	.word	0x000009b0


	//----- nvinfo : EIATTR_CRS_STACK_SIZE
	.align		4
.L_7097:
        /*0088*/ 	.byte	0x04, 0x1e
        /*008a*/ 	.short	(.L_7099 - .L_7098)
.L_7098:
        /*008c*/ 	.word	0x00000000


	//----- nvinfo : EIATTR_CBANK_PARAM_SIZE
	.align		4
.L_7099:
        /*0090*/ 	.byte	0x03, 0x19
        /*0092*/ 	.short	0x0024


	//----- nvinfo : EIATTR_PARAM_CBANK
	.align		4
        /*0094*/ 	.byte	0x04, 0x0a
        /*0096*/ 	.short	(.L_7101 - .L_7100)
	.align		4
.L_7100:
        /*0098*/ 	.word	index@(.nv.constant0._Z15gpukernelBMWNr3ILi2ELi18EEvPdS0_S0_iii)
        /*009c*/ 	.short	0x0380
        /*009e*/ 	.short	0x0024


	//----- nvinfo : EIATTR_SW_WAR
	.align		4
.L_7101:
        /*00a0*/ 	.byte	0x04, 0x36
        /*00a2*/ 	.short	(.L_7103 - .L_7102)
.L_7102:
        /*00a4*/ 	.word	0x00000008
.L_7103:


//--------------------- .nv.info._Z15gpukernelBMWNr3ILi2ELi17EEvPdS0_S0_iii --------------------------
	.section	.nv.info._Z15gpukernelBMWNr3ILi2ELi17EEvPdS0_S0_iii,"",@"SHT_CUDA_INFO"
	.sectionflags	@""
	.align	4


	//----- nvinfo : EIATTR_CUDA_API_VERSION
	.align		4
        /*0000*/ 	.byte	0x04, 0x37
        /*0002*/ 	.short	(.L_7105 - .L_7104)
.L_7104:
        /*0004*/ 	.word	0x00000082


	//----- nvinfo : EIATTR_KPARAM_INFO
	.align		4
.L_7105:
        /*0008*/ 	.byte	0x04, 0x17
        /*000a*/ 	.short	(.L_7107 - .L_7106)
.L_7106:
        /*000c*/ 	.word	0x00000000
        /*0010*/ 	.short	0x0005
        /*0012*/ 	.short	0x0020
        /*0014*/ 	.byte	0x00, 0xf0, 0x11, 0x00


	//----- nvinfo : EIATTR_KPARAM_INFO
	.align		4
.L_7107:
        /*0018*/ 	.byte	0x04, 0x17
        /*001a*/ 	.short	(.L_7109 - .L_7108)
.L_7108:
        /*001c*/ 	.word	0x00000000
        /*0020*/ 	.short	0x0004
        /*0022*/ 	.short	0x001c
        /*0024*/ 	.byte	0x00, 0xf0, 0x11, 0x00


	//----- nvinfo : EIATTR_KPARAM_INFO
	.align		4
.L_7109:
        /*0028*/ 	.byte	0x04, 0x17
        /*002a*/ 	.short	(.L_7111 - .L_7110)
.L_7110:
        /*002c*/ 	.word	0x00000000
        /*0030*/ 	.short	0x0003
        /*0032*/ 	.short	0x0018
        /*0034*/ 	.byte	0x00, 0xf0, 0x11, 0x00


	//----- nvinfo : EIATTR_KPARAM_INFO
	.align		4
.L_7111:
        /*0038*/ 	.byte	0x04, 0x17
        /*003a*/ 	.short	(.L_7113 - .L_7112)
.L_7112:
        /*003c*/ 	.word	0x00000000
        /*0040*/ 	.short	0x0002
        /*0042*/ 	.short	0x0010
        /*0044*/ 	.byte	0x00, 0xf5, 0x21, 0x00


	//----- nvinfo : EIATTR_KPARAM_INFO
	.align		4
.L_7113:
        /*0048*/ 	.byte	0x04, 0x17
        /*004a*/ 	.short	(.L_7115 - .L_7114)
.L_7114:
        /*004c*/ 	.word	0x00000000
        /*0050*/ 	.short	0x0001
        /*0052*/ 	.short	0x0008
        /*0054*/ 	.byte	0x00, 0xf5, 0x21, 0x00


	//----- nvinfo : EIATTR_KPARAM_INFO
	.align		4
.L_7115:
        /*0058*/ 	.byte	0x04, 0x17
        /*005a*/ 	.short	(.L_7117 - .L_7116)
.L_7116:
        /*005c*/ 	.word	0x00000000
        /*0060*/ 	.short	0x0000
        /*0062*/ 	.short	0x0000
        /*0064*/ 	.byte	0x00, 0xf5, 0x21, 0x00


	//----- nvinfo : EIATTR_SPARSE_MMA_MASK
	.align		4
.L_7117:
        /*0068*/ 	.byte	0x03, 0x50
        /*006a*/ 	.short	0x0000


	//----- nvinfo : EIATTR_MAXREG_COUNT
	.align		4
        /*006c*/ 	.byte	0x03, 0x1b
        /*006e*/ 	.short	0x00ff


	//----- nvinfo : EIATTR_MERCURY_ISA_VERSION
	.align		4
        /*0070*/ 	.byte	0x03, 0x5f
        /*0072*/ 	.short	0x0101


	//----- nvinfo : EIATTR_VRC_CTA_INIT_COUNT
	.align		4
        /*0074*/ 	.byte	0x02, 0x4a
	.zero		1
	.zero		1


	//----- nvinfo : EIATTR_EXIT_INSTR_OFFSETS
	.align		4
        /*0078*/ 	.byte	0x04, 0x1c
        /*007a*/ 	.short	(.L_7119 - .L_7118)


	//   ....[0]....
.L_7118:
        /*007c*/ 	.word	0x00000050


	//   ....[1]....
        /*0080*/ 	.word	0x00000080


	//   ....[2]....
        /*0084*/ 	.word	0x000009b0


	//----- nvinfo : EIATTR_CRS_STACK_SIZE
	.align		4
.L_7119:
        /*0088*/ 	.byte	0x04, 0x1e
        /*008a*/ 	.short	(.L_7121 - .L_7120)
.L_7120:
        /*008c*/ 	.word	0x00000000


	//----- nvinfo : EIATTR_CBANK_PARAM_SIZE
	.align		4
.L_7121:
        /*0090*/ 	.byte	0x03, 0x19
        /*0092*/ 	.short	0x0024


	//----- nvinfo : EIATTR_PARAM_CBANK
	.align		4
        /*0094*/ 	.byte	0x04, 0x0a
        /*0096*/ 	.short	(.L_7123 - .L_7122)
	.align		4
.L_7122:
        /*0098*/ 	.word	index@(.nv.constant0._Z15gpukernelBMWNr3ILi2ELi17EEvPdS0_S0_iii)
        /*009c*/ 	.short	0x0380
        /*009e*/ 	.short	0x0024


	//----- nvinfo : EIATTR_SW_WAR
	.align		4
.L_7123:
        /*00a0*/ 	.byte	0x04, 0x36
        /*00a2*/ 	.short	(.L_7125 - .L_7124)
.L_7124:
        /*00a4*/ 	.word	0x00000008
.L_7125:


//--------------------- .nv.info._Z15gpukernelBMWNr3ILi2ELi16EEvPdS0_S0_iii --------------------------
	.section	.nv.info._Z15gpukernelBMWNr3ILi2ELi16EEvPdS0_S0_iii,"",@"SHT_CUDA_INFO"
	.sectionflags	@""
	.align	4


	//----- nvinfo : EIATTR_CUDA_API_VERSION
	.align		4
        /*0000*/ 	.byte	0x04, 0x37
        /*0002*/ 	.short	(.L_7127 - .L_7126)
.L_7126:
        /*0004*/ 	.word	0x00000082


	//----- nvinfo : EIATTR_KPARAM_INFO
	.align		4
.L_7127:
        /*0008*/ 	.byte	0x04, 0x17
        /*000a*/ 	.short	(.L_7129 - .L_7128)
.L_7128:
        /*000c*/ 	.word	0x00000000
        /*0010*/ 	.short	0x0005
        /*0012*/ 	.short	0x0020
        /*0014*/ 	.byte	0x00, 0xf0, 0x11, 0x00


	//----- nvinfo : EIATTR_KPARAM_INFO
	.align		4
.L_7129:
        /*0018*/ 	.byte	0x04, 0x17
        /*001a*/ 	.short	(.L_7131 - .L_7130)
.L_7130:
        /*001c*/ 	.word	0x00000000
        /*0020*/ 	.short	0x0004
        /*0022*/ 	.short	0x001c
        /*0024*/ 	.byte	0x00, 0xf0, 0x11, 0x00


	//----- nvinfo : EIATTR_KPARAM_INFO
	.align		4
.L_7131:
        /*0028*/ 	.byte	0x04, 0x17
        /*002a*/ 	.short	(.L_7133 - .L_7132)
.L_7132:
        /*002c*/ 	.word	0x00000000
        /*0030*/ 	.short	0x0003
        /*0032*/ 	.short	0x0018
        /*0034*/ 	.byte	0x00, 0xf0, 0x11, 0x00


	//----- nvinfo : EIATTR_KPARAM_INFO
	.align		4
.L_7133:
        /*0038*/ 	.byte	0x04, 0x17
        /*003a*/ 	.short	(.L_7135 - .L_7134)
.L_7134:
        /*003c*/ 	.word	0x00000000
        /*0040*/ 	.short	0x0002
        /*0042*/ 	.short	0x0010
        /*0044*/ 	.byte	0x00, 0xf5, 0x21, 0x00


	//----- nvinfo : EIATTR_KPARAM_INFO
	.align		4
.L_7135:
        /*0048*/ 	.byte	0x04, 0x17
        /*004a*/ 	.short	(.L_7137 - .L_7136)
.L_7136:
        /*004c*/ 	.word	0x00000000
        /*0050*/ 	.short	0x0001
        /*0052*/ 	.short	0x0008
        /*0054*/ 	.byte	0x00, 0xf5, 0x21, 0x00


	//----- nvinfo : EIATTR_KPARAM_INFO
	.align		4
.L_7137:
        /*0058*/ 	.byte	0x04, 0x17
        /*005a*/ 	.short	(.L_7139 - .L_7138)
.L_7138:
        /*005c*/ 	.word	0x00000000
        /*0060*/ 	.short	0x0000
        /*0062*/ 	.short	0x0000
        /*0064*/ 	.byte	0x00, 0xf5, 0x21, 0x00


	//----- nvinfo : EIATTR_SPARSE_MMA_MASK
	.align		4
.L_7139:
        /*0068*/ 	.byte	0x03, 0x50
        /*006a*/ 	.short	0x0000


	//----- nvinfo : EIATTR_MAXREG_COUNT
	.align		4
        /*006c*/ 	.byte	0x03, 0x1b
        /*006e*/ 	.short	0x00ff


	//----- nvinfo : EIATTR_MERCURY_ISA_VERSION
	.align		4
        /*0070*/ 	.byte	0x03, 0x5f
        /*0072*/ 	.short	0x0101


	//----- nvinfo : EIATTR_VRC_CTA_INIT_COUNT
	.align		4
        /*0074*/ 	.byte	0x02, 0x4a
	.zero		1
	.zero		1


	//----- nvinfo : EIATTR_EXIT_INSTR_OFFSETS
	.align		4
        /*0078*/ 	.byte	0x04, 0x1c
        /*007a*/ 	.short	(.L_7141 - .L_7140)


	//   ....[0]....
.L_7140:
        /*007c*/ 	.word	0x00000050


	//   ....[1]....
        /*0080*/ 	.word	0x00000080


	//   ....[2]....
        /*0084*/ 	.word	0x000009b0


	//----- nvinfo : EIATTR_CRS_STACK_SIZE
	.align		4
.L_7141:
        /*0088*/ 	.byte	0x04, 0x1e
        /*008a*/ 	.short	(.L_7143 - .L_7142)
.L_7142:
        /*008c*/ 	.word	0x00000000


	//----- nvinfo : EIATTR_CBANK_PARAM_SIZE
	.align		4
.L_7143:
        /*0090*/ 	.byte	0x03, 0x19
        /*0092*/ 	.short	0x0024


	//----- nvinfo : EIATTR_PARAM_CBANK
	.align		4
        /*0094*/ 	.byte	0x04, 0x0a
        /*0096*/ 	.short	(.L_7145 - .L_7144)
	.align		4
.L_7144:
        /*0098*/ 	.word	index@(.nv.constant0._Z15gpukernelBMWNr3ILi2ELi16EEvPdS0_S0_iii)
        /*009c*/ 	.short	0x0380
        /*009e*/ 	.short	0x0024


	//----- nvinfo : EIATTR_SW_WAR
	.align		4
.L_7145:
        /*00a0*/ 	.byte	0x04, 0x36
        /*00a2*/ 	.short	(.L_7147 - .L_7146)
.L_7146:
        /*00a4*/ 	.word	0x00000008
.L_7147:


//--------------------- .nv.info._Z15gpukernelBMWNr3ILi2ELi15EEvPdS0_S0_iii --------------------------
	.section	.nv.info._Z15gpukernelBMWNr3ILi2ELi15EEvPdS0_S0_iii,"",@"SHT_CUDA_INFO"
	.sectionflags	@""
	.align	4


	//----- nvinfo : EIATTR_CUDA_API_VERSION
	.align		4
        /*0000*/ 	.byte	0x04, 0x37
        /*0002*/ 	.short	(.L_7149 - .L_7148)
.L_7148:
        /*0004*/ 	.word	0x00000082


	//----- nvinfo : EIATTR_KPARAM_INFO
	.align		4
.L_7149:
        /*0008*/ 	.byte	0x04, 0x17
        /*000a*/ 	.short	(.L_7151 - .L_7150)
.L_7150:
        /*000c*/ 	.word	0x00000000
        /*0010*/ 	.short	0x0005
        /*0012*/ 	.short	0x0020
        /*0014*/ 	.byte	0x00, 0xf0, 0x11, 0x00


	//----- nvinfo : EIATTR_KPARAM_INFO
	.align		4
.L_7151:
        /*0018*/ 	.byte	0x04, 0x17
        /*001a*/ 	.short	(.L_7153 - .L_7152)
.L_7152:
        /*001c*/ 	.word	0x00000000
        /*0020*/ 	.short	0x0004
        /*0022*/ 	.short	0x001c
        /*0024*/ 	.byte	0x00, 0xf0, 0x11, 0x00


	//----- nvinfo : EIATTR_KPARAM_INFO
	.align		4
.L_7153:
        /*0028*/ 	.byte	0x04, 0x17
        /*002a*/ 	.short	(.L_7155 - .L_7154)
.L_7154:
        /*002c*/ 	.word	0x00000000
        /*0030*/ 	.short	0x0003
        /*0032*/ 	.short	0x0018
        /*0034*/ 	.byte	0x00, 0xf0, 0x11, 0x00


	//----- nvinfo : EIATTR_KPARAM_INFO
	.align		4
.L_7155:
        /*0038*/ 	.byte	0x04, 0x17
        /*003a*/ 	.short	(.L_7157 - .L_7156)
.L_7156:
        /*003c*/ 	.word	0x00000000
        /*0040*/ 	.short	0x0002
        /*0042*/ 	.short	0x0010
        /*0044*/ 	.byte	0x00, 0xf5, 0x21, 0x00


	//----- nvinfo : EIATTR_KPARAM_INFO
	.align		4
.L_7157:
        /*0048*/ 	.byte	0x04, 0x17
        /*004a*/ 	.short	(.L_7159 - .L_7158)
.L_7158:
        /*004c*/ 	.word	0x00000000
        /*0050*/ 	.short	0x0001
        /*0052*/ 	.short	0x0008
        /*0054*/ 	.byte	0x00, 0xf5, 0x21, 0x00


	//----- nvinfo : EIATTR_KPARAM_INFO
	.align		4
.L_7159:
        /*0058*/ 	.byte	0x04, 0x17
        /*005a*/ 	.short	(.L_7161 - .L_7160)
.L_7160:
        /*005c*/ 	.word	0x00000000
        /*0060*/ 	.short	0x0000
        /*0062*/ 	.short	0x0000
        /*0064*/ 	.byte	0x00, 0xf5, 0x21, 0x00


	//----- nvinfo : EIATTR_SPARSE_MMA_MASK
	.align		4
.L_7161:
        /*0068*/ 	.byte	0x03, 0x50
        /*006a*/ 	.short	0x0000


	//----- nvinfo : EIATTR_MAXREG_COUNT
	.align		4
        /*006c*/ 	.byte	0x03, 0x1b
        /*006e*/ 	.short	0x00ff


	//----- nvinfo : EIATTR_MERCURY_ISA_VERSION
	.align		4
        /*0070*/ 	.byte	0x03, 0x5f
        /*0072*/ 	.short	0x0101


	//----- nvinfo : EIATTR_VRC_CTA_INIT_COUNT
	.align		4
        /*0074*/ 	.byte	0x02, 0x4a
	.zero		1
	.zero		1


	//----- nvinfo : EIATTR_EXIT_INSTR_OFFSETS
	.align		4
        /*0078*/ 	.byte	0x04, 0x1c
        /*007a*/ 	.short	(.L_7163 - .L_7162)


	//   ....[0]....
.L_7162:
        /*007c*/ 	.word	0x00000050


	//   ....[1]....
        /*0080*/ 	.word	0x00000080


	//   ....[2]....
        /*0084*/ 	.word	0x000009b0


	//----- nvinfo : EIATTR_CRS_STACK_SIZE
	.align		4
.L_7163:
        /*0088*/ 	.byte	0x04, 0x1e
        /*008a*/ 	.short	(.L_7165 - .L_7164)
.L_7164:
        /*008c*/ 	.word	0x00000000


	//----- nvinfo : EIATTR_CBANK_PARAM_SIZE
	.align		4
.L_7165:
        /*0090*/ 	.byte	0x03, 0x19
        /*0092*/ 	.short	0x0024


	//----- nvinfo : EIATTR_PARAM_CBANK
	.align		4
        /*0094*/ 	.byte	0x04, 0x0a
        /*0096*/ 	.short	(.L_7167 - .L_7166)
	.align		4
.L_7166:
        /*0098*/ 	.word	index@(.nv.constant0._Z15gpukernelBMWNr3ILi2ELi15EEvPdS0_S0_iii)
        /*009c*/ 	.short	0x0380
        /*009e*/ 	.short	0x0024


	//----- nvinfo : EIATTR_SW_WAR
	.align		4
.L_7167:
        /*00a0*/ 	.byte	0x04, 0x36
        /*00a2*/ 	.short	(.L_7169 - .L_7168)
.L_7168:
        /*00a4*/ 	.word	0x00000008
.L_7169:


//--------------------- .nv.info._Z15gpukernelBMWNr3ILi2ELi14EEvPdS0_S0_iii --------------------------
	.section	.nv.info._Z15gpukernelBMWNr3ILi2ELi14EEvPdS0_S0_iii,"",@"SHT_CUDA_INFO"
	.sectionflags	@""
	.align	4


	//----- nvinfo : EIATTR_CUDA_API_VERSION
	.align		4
        /*0000*/ 	.byte	0x04, 0x37
        /*0002*/ 	.short	(.L_7171 - .L_7170)
.L_7170:
        /*0004*/ 	.word	0x00000082


	//----- nvinfo : EIATTR_KPARAM_INFO
	.align		4
.L_7171:
        /*0008*/ 	.byte	0x04, 0x17
        /*000a*/ 	.short	(.L_7173 - .L_7172)
.L_7172:
        /*000c*/ 	.word	0x00000000
        /*0010*/ 	.short	0x0005
        /*0012*/ 	.short	0x0020
        /*0014*/ 	.byte	0x00, 0xf0, 0x11, 0x00


	//----- nvinfo : EIATTR_KPARAM_INFO
	.align		4
.L_7173:
        /*0018*/ 	.byte	0x04, 0x17
        /*001a*/ 	.short	(.L_7175 - .L_7174)
.L_7174:
        /*001c*/ 	.word	0x00000000
        /*0020*/ 	.short	0x0004
        /*0022*/ 	.short	0x001c
        /*0024*/ 	.byte	0x00, 0xf0, 0x11, 0x00


	//----- nvinfo : EIATTR_KPARAM_INFO
	.align		4
.L_7175:
        /*0028*/ 	.byte	0x04, 0x17
        /*002a*/ 	.short	(.L_7177 - .L_7176)
.L_7176:
        /*002c*/ 	.word	0x00000000
        /*0030*/ 	.short	0x0003
        /*0032*/ 	.short	0x0018
        /*0034*/ 	.byte	0x00, 0xf0, 0x11, 0x00


	//----- nvinfo : EIATTR_KPARAM_INFO
	.align		4
.L_7177:
        /*0038*/ 	.byte	0x04, 0x17
        /*003a*/ 	.short	(.L_7179 - .L_7178)
.L_7178:
        /*003c*/ 	.word	0x00000000
        /*0040*/ 	.short	0x0002
        /*0042*/ 	.short	0x0010
        /*0044*/ 	.byte	0x00, 0xf5, 0x21, 0x00


	//----- nvinfo : EIATTR_KPARAM_INFO
	.align		4
.L_7179:
        /*0048*/ 	.byte	0x04, 0x17
        /*004a*/ 	.short	(.L_7181 - .L_7180)
.L_7180:
        /*004c*/ 	.word	0x00000000
        /*0050*/ 	.short	0x0001
        /*0052*/ 	.short	0x0008
        /*0054*/ 	.byte	0x00, 0xf5, 0x21, 0x00


	//----- nvinfo : EIATTR_KPARAM_INFO
	.align		4
.L_7181:
        /*0058*/ 	.byte	0x04, 0x17
        /*005a*/ 	.short	(.L_7183 - .L_7182)
.L_7182:
        /*005c*/ 	.word	0x00000000
        /*0060*/ 	.short	0x0000
        /*0062*/ 	.short	0x0000
        /*0064*/ 	.byte	0x00, 0xf5, 0x21, 0x00


	//----- nvinfo : EIATTR_SPARSE_MMA_MASK
	.align		4
.L_7183:
        /*0068*/ 	.byte	0x03, 0x50
        /*006a*/ 	.short	0x0000


	//----- nvinfo : EIATTR_MAXREG_COUNT
	.align		4
        /*006c*/ 	.byte	0x03, 0x1b
        /*006e*/ 	.short	0x00ff


	//----- nvinfo : EIATTR_MERCURY_ISA_VERSION
	.align		4
        /*0070*/ 	.byte	0x03, 0x5f
        /*0072*/ 	.short	0x0101


	//----- nvinfo : EIATTR_VRC_CTA_INIT_COUNT
	.align		4
        /*0074*/ 	.byte	0x02, 0x4a
	.zero		1
	.zero		1


	//----- nvinfo : EIATTR_EXIT_INSTR_OFFSETS
	.align		4
        /*0078*/ 	.byte	0x04, 0x1c
        /*007a*/ 	.short	(.L_7185 - .L_7184)


	//   ....[0]....
.L_7184:
        /*007c*/ 	.word	0x00000050


	//   ....[1]....
        /*0080*/ 	.word	0x00000080


	//   ....[2]....
        /*0084*/ 	.word	0x000009b0


	//----- nvinfo : EIATTR_CRS_STACK_SIZE
	.align		4
.L_7185:
        /*0088*/ 	.byte	0x04, 0x1e
        /*008a*/ 	.short	(.L_7187 - .L_7186)
.L_7186:
        /*008c*/ 	.word	0x00000000


	//----- nvinfo : EIATTR_CBANK_PARAM_SIZE
	.align		4
.L_7187:
        /*0090*/ 	.byte	0x03, 0x19
        /*0092*/ 	.short	0x0024


	//----- nvinfo : EIATTR_PARAM_CBANK
	.align		4
        /*0094*/ 	.byte	0x04, 0x0a
        /*0096*/ 	.short	(.L_7189 - .L_7188)
	.align		4
.L_7188:
        /*0098*/ 	.word	index@(.nv.constant0._Z15gpukernelBMWNr3ILi2ELi14EEvPdS0_S0_iii)
        /*009c*/ 	.short	0x0380
        /*009e*/ 	.short	0x0024


	//----- nvinfo : EIATTR_SW_WAR
	.align		4
.L_7189:
        /*00a0*/ 	.byte	0x04, 0x36
        /*00a2*/ 	.short	(.L_7191 - .L_7190)
.L_7190:
        /*00a4*/ 	.word	0x00000008
.L_7191:


//--------------------- .nv.info._Z15gpukernelBMWNr3ILi2ELi13EEvPdS0_S0_iii --------------------------
	.section	.nv.info._Z15gpukernelBMWNr3ILi2ELi13EEvPdS0_S0_iii,"",@"SHT_CUDA_INFO"
	.sectionflags	@""
	.align	4


	//----- nvinfo : EIATTR_CUDA_API_VERSION
	.align		4
        /*0000*/ 	.byte	0x04, 0x37
        /*0002*/ 	.short	(.L_7193 - .L_7192)
.L_7192:
        /*0004*/ 	.word	0x00000082


	//----- nvinfo : EIATTR_KPARAM_INFO
	.align		4
.L_7193:
        /*0008*/ 	.byte	0x04, 0x17
        /*000a*/ 	.short	(.L_7195 - .L_7194)
.L_7194:
        /*000c*/ 	.word	0x00000000
        /*0010*/ 	.short	0x0005
        /*0012*/ 	.short	0x0020
        /*0014*/ 	.byte	0x00, 0xf0, 0x11, 0x00


	//----- nvinfo : EIATTR_KPARAM_INFO
	.align		4
.L_7195:
        /*0018*/ 	.byte	0x04, 0x17
        /*001a*/ 	.short	(.L_7197 - .L_7196)
.L_7196:
        /*001c*/ 	.word	0x00000000
        /*0020*/ 	.short	0x0004
        /*0022*/ 	.short	0x001c
        /*0024*/ 	.byte	0x00, 0xf0, 0x11, 0x00


	//----- nvinfo : EIATTR_KPARAM_INFO
	.align		4
.L_7197:
        /*0028*/ 	.byte	0x04, 0x17
        /*002a*/ 	.short	(.L_7199 - .L_7198)
.L_7198:
        /*002c*/ 	.word	0x00000000
        /*0030*/ 	.short	0x0003
        /*0032*/ 	.short	0x0018
        /*0034*/ 	.byte	0x00, 0xf0, 0x11, 0x00


	//----- nvinfo : EIATTR_KPARAM_INFO
	.align		4
.L_7199:
        /*0038*/ 	.byte	0x04, 0x17
        /*003a*/ 	.short	(.L_7201 - .L_7200)
.L_7200:
        /*003c*/ 	.word	0x00000000
        /*0040*/ 	.short	0x0002
        /*0042*/ 	.short	0x0010
        /*0044*/ 	.byte	0x00, 0xf5, 0x21, 0x00


	//----- nvinfo : EIATTR_KPARAM_INFO
	.align		4
.L_7201:
        /*0048*/ 	.byte	0x04, 0x17
        /*004a*/ 	.short	(.L_7203 - .L_7202)
.L_7202:
        /*004c*/ 	.word	0x00000000
        /*0050*/ 	.short	0x0001
        /*0052*/ 	.short	0x0008
        /*0054*/ 	.byte	0x00, 0xf5, 0x21, 0x00


	//----- nvinfo : EIATTR_KPARAM_INFO
	.align		4
.L_7203:
        /*0058*/ 	.byte	0x04, 0x17
        /*005a*/ 	.short	(.L_7205 - .L_7204)
.L_7204:
        /*005c*/ 	.word	0x00000000
        /*0060*/ 	.short	0x0000
        /*0062*/ 	.short	0x0000
        /*0064*/ 	.byte	0x00, 0xf5, 0x21, 0x00


	//----- nvinfo : EIATTR_SPARSE_MMA_MASK
	.align		4
.L_7205:
        /*0068*/ 	.byte	0x03, 0x50
        /*006a*/ 	.short	0x0000


	//----- nvinfo : EIATTR_MAXREG_COUNT
	.align		4
        /*006c*/ 	.byte	0x03, 0x1b
        /*006e*/ 	.short	0x00ff


	//----- nvinfo : EIATTR_MERCURY_ISA_VERSION
	.align		4
        /*0070*/ 	.byte	0x03, 0x5f
        /*0072*/ 	.short	0x0101


	//----- nvinfo : EIATTR_VRC_CTA_INIT_COUNT
	.align		4
        /*0074*/ 	.byte	0x02, 0x4a
	.zero		1
	.zero		1


	//----- nvinfo : EIATTR_EXIT_INSTR_OFFSETS
	.align		4
        /*0078*/ 	.byte	0x04, 0x1c
        /*007a*/ 	.short	(.L_7207 - .L_7206)


	//   ....[0]....
.L_7206:
        /*007c*/ 	.word	0x00000050


	//   ....[1]....
        /*0080*/ 	.word	0x00000080


	//   ....[2]....
        /*0084*/ 	.word	0x000009b0


	//----- nvinfo : EIATTR_CRS_STACK_SIZE
	.align		4
.L_7207:
        /*0088*/ 	.byte	0x04, 0x1e
        /*008a*/ 	.short	(.L_7209 - .L_7208)
.L_7208:
        /*008c*/ 	.word	0x00000000


	//----- nvinfo : EIATTR_CBANK_PARAM_SIZE
	.align		4
.L_7209:
        /*0090*/ 	.byte	0x03, 0x19
        /*0092*/ 	.short	0x0024


	//----- nvinfo : EIATTR_PARAM_CBANK
	.align		4
        /*0094*/ 	.byte	0x04, 0x0a
        /*0096*/ 	.short	(.L_7211 - .L_7210)
	.align		4
.L_7210:
        /*0098*/ 	.word	index@(.nv.constant0._Z15gpukernelBMWNr3ILi2ELi13EEvPdS0_S0_iii)
        /*009c*/ 	.short	0x0380
        /*009e*/ 	.short	0x0024


	//----- nvinfo : EIATTR_SW_WAR
	.align		4
.L_7211:
        /*00a0*/ 	.byte	0x04, 0x36
        /*00a2*/ 	.short	(.L_7213 - .L_7212)
.L_7212:
        /*00a4*/ 	.word	0x00000008
.L_7213:


//--------------------- .nv.info._Z15gpukernelBMWNr3ILi2ELi12EEvPdS0_S0_iii --------------------------
	.section	.nv.info._Z15gpukernelBMWNr3ILi2ELi12EEvPdS0_S0_iii,"",@"SHT_CUDA_INFO"
	.sectionflags	@""
	.align	4


	//----- nvinfo : EIATTR_CUDA_API_VERSION
	.align		4
        /*0000*/ 	.byte	0x04, 0x37
        /*0002*/ 	.short	(.L_7215 - .L_7214)
.L_7214:
        /*0004*/ 	.word	0x00000082


	//----- nvinfo : EIATTR_KPARAM_INFO
	.align		4
.L_7215:
        /*0008*/ 	.byte	0x04, 0x17
        /*000a*/ 	.short	(.L_7217 - .L_7216)
.L_7216:
        /*000c*/ 	.word	0x00000000
        /*0010*/ 	.short	0x0005
        /*0012*/ 	.short	0x0020
        /*0014*/ 	.byte	0x00, 0xf0, 0x11, 0x00


	//----- nvinfo : EIATTR_KPARAM_INFO
	.align		4
.L_7217:
        /*0018*/ 	.byte	0x04, 0x17
        /*001a*/ 	.short	(.L_7219 - .L_7218)
.L_7218:
        /*001c*/ 	.word	0x00000000
        /*0020*/ 	.short	0x0004
        /*0022*/ 	.short	0x001c
        /*0024*/ 	.byte	0x00, 0xf0, 0x11, 0x00


	//----- nvinfo : EIATTR_KPARAM_INFO
	.align		4
.L_7219:
        /*0028*/ 	.byte	0x04, 0x17
        /*002a*/ 	.short	(.L_7221 - .L_7220)
.L_7220:
        /*002c*/ 	.word	0x00000000
        /*0030*/ 	.short	0x0003
        /*0032*/ 	.short	0x0018
        /*0034*/ 	.byte	0x00, 0xf0, 0x11, 0x00


	//----- nvinfo : EIATTR_KPARAM_INFO
	.align		4
.L_7221:
        /*0038*/ 	.byte	0x04, 0x17
        /*003a*/ 	.short	(.L_7223 - .L_7222)
.L_7222:
        /*003c*/ 	.word	0x00000000
        /*0040*/ 	.short	0x0002
        /*0042*/ 	.short	0x0010
        /*0044*/ 	.byte	0x00, 0xf5, 0x21, 0x00


	//----- nvinfo : EIATTR_KPARAM_INFO
	.align		4
.L_7223:
        /*0048*/ 	.byte	0x04, 0x17
        /*004a*/ 	.short	(.L_7225 - .L_7224)
.L_7224:
        /*004c*/ 	.word	0x00000000
        /*0050*/ 	.short	0x0001
        /*0052*/ 	.short	0x0008
        /*0054*/ 	.byte	0x00, 0xf5, 0x21, 0x00


	//----- nvinfo : EIATTR_KPARAM_INFO
	.align		4
.L_7225:
        /*0058*/ 	.byte	0x04, 0x17
        /*005a*/ 	.short	(.L_7227 - .L_7226)
.L_7226:
        /*005c*/ 	.word	0x00000000
        /*0060*/ 	.short	0x0000
        /*0062*/ 	.short	0x0000
        /*0064*/ 	.byte	0x00, 0xf5, 0x21, 0x00


	//----- nvinfo : EIATTR_SPARSE_MMA_MASK
	.align		4
.L_7227:
        /*0068*/ 	.byte	0x03, 0x50
        /*006a*/ 	.short	0x0000


	//----- nvinfo : EIATTR_MAXREG_COUNT
	.align		4
        /*006c*/ 	.byte	0x03, 0x1b
        /*006e*/ 	.short	0x00ff


	//----- nvinfo : EIATTR_MERCURY_ISA_VERSION
	.align		4
        /*0070*/ 	.byte	0x03, 0x5f
        /*0072*/ 	.short	0x0101


	//----- nvinfo : EIATTR_VRC_CTA_INIT_COUNT
	.align		4
        /*0074*/ 	.byte	0x02, 0x4a
	.zero		1
	.zero		1


	//----- nvinfo : EIATTR_EXIT_INSTR_OFFSETS
	.align		4
        /*0078*/ 	.byte	0x04, 0x1c
        /*007a*/ 	.short	(.L_7229 - .L_7228)


	//   ....[0]....
.L_7228:
        /*007c*/ 	.word	0x00000050


	//   ....[1]....
        /*0080*/ 	.word	0x00000080


	//   ....[2]....
        /*0084*/ 	.word	0x000009b0


	//----- nvinfo : EIATTR_CRS_STACK_SIZE
	.align		4
.L_7229:
        /*0088*/ 	.byte	0x04, 0x1e
        /*008a*/ 	.short	(.L_7231 - .L_7230)
.L_7230:
        /*008c*/ 	.word	0x00000000


	//----- nvinfo : EIATTR_CBANK_PARAM_SIZE
	.align		4
.L_7231:
        /*0090*/ 	.byte	0x03, 0x19
        /*0092*/ 	.short	0x0024


	//----- nvinfo : EIATTR_PARAM_CBANK
	.align		4
        /*0094*/ 	.byte	0x04, 0x0a
        /*0096*/ 	.short	(.L_7233 - .L_7232)
	.align		4
.L_7232:
        /*0098*/ 	.word	index@(.nv.constant0._Z15gpukernelBMWNr3ILi2ELi12EEvPdS0_S0_iii)
        /*009c*/ 	.short	0x0380
        /*009e*/ 	.short	0x0024


	//----- nvinfo : EIATTR_SW_WAR
	.align		4
.L_7233:
        /*00a0*/ 	.byte	0x04, 0x36
        /*00a2*/ 	.short	(.L_7235 - .L_7234)
.L_7234:
        /*00a4*/ 	.word	0x00000008
.L_7235:


//--------------------- .nv.info._Z15gpukernelBMWNr3ILi2ELi11EEvPdS0_S0_iii --------------------------
	.section	.nv.info._Z15gpukernelBMWNr3ILi2ELi11EEvPdS0_S0_iii,"",@"SHT_CUDA_INFO"
	.sectionflags	@""
	.align	4


	//----- nvinfo : EIATTR_CUDA_API_VERSION
	.align		4
        /*0000*/ 	.byte	0x04, 0x37
        /*0002*/ 	.short	(.L_7237 - .L_7236)
.L_7236:
        /*0004*/ 	.word	0x00000082


	//----- nvinfo : EIATTR_KPARAM_INFO
	.align		4
.L_7237:
        /*0008*/ 	.byte	0x04, 0x17
        /*000a*/ 	.short	(.L_7239 - .L_7238)
.L_7238:
        /*000c*/ 	.word	0x00000000
        /*0010*/ 	.short	0x0005
        /*0012*/ 	.short	0x0020
        /*0014*/ 	.byte	0x00, 0xf0, 0x11, 0x00


	//----- nvinfo : EIATTR_KPARAM_INFO
	.align		4
.L_7239:
        /*0018*/ 	.byte	0x04, 0x17
        /*001a*/ 	.short	(.L_7241 - .L_7240)
.L_7240:
        /*001c*/ 	.word	0x00000000
        /*0020*/ 	.short	0x0004
        /*0022*/ 	.short	0x001c
        /*0024*/ 	.byte	0x00, 0xf0, 0x11, 0x00


	//----- nvinfo : EIATTR_KPARAM_INFO
	.align		4
.L_7241:
        /*0028*/ 	.byte	0x04, 0x17
        /*002a*/ 	.short	(.L_7243 - .L_7242)
.L_7242:
        /*002c*/ 	.word	0x00000000
        /*0030*/ 	.short	0x0003
        /*0032*/ 	.short	0x0018
        /*0034*/ 	.byte	0x00, 0xf0, 0x11, 0x00


	//----- nvinfo : EIATTR_KPARAM_INFO
	.align		4
.L_7243:
        /*0038*/ 	.byte	0x04, 0x17
        /*003a*/ 	.short	(.L_7245 - .L_7244)
.L_7244:
        /*003c*/ 	.word	0x00000000
        /*0040*/ 	.short	0x0002
        /*0042*/ 	.short	0x0010
        /*0044*/ 	.byte	0x00, 0xf5, 0x21, 0x00


	//----- nvinfo : EIATTR_KPARAM_INFO
	.align		4
.L_7245:
        /*0048*/ 	.byte	0x04, 0x17
        /*004a*/ 	.short	(.L_7247 - .L_7246)
.L_7246:
        /*004c*/ 	.word	0x00000000
        /*0050*/ 	.short	0x0001
        /*0052*/ 	.short	0x0008
        /*0054*/ 	.byte	0x00, 0xf5, 0x21, 0x00


	//----- nvinfo : EIATTR_KPARAM_INFO
	.align		4
.L_7247:
        /*0058*/ 	.byte	0x04, 0x17
        /*005a*/ 	.short	(.L_7249 - .L_7248)
.L_7248:
        /*005c*/ 	.word	0x00000000
        /*0060*/ 	.short	0x0000
        /*0062*/ 	.short	0x0000
        /*0064*/ 	.byte	0x00, 0xf5, 0x21, 0x00


	//----- nvinfo : EIATTR_SPARSE_MMA_MASK
	.align		4
.L_7249:
        /*0068*/ 	.byte	0x03, 0x50
        /*006a*/ 	.short	0x0000


	//----- nvinfo : EIATTR_MAXREG_COUNT
	.align		4
        /*006c*/ 	.byte	0x03, 0x1b
        /*006e*/ 	.short	0x00ff


	//----- nvinfo : EIATTR_MERCURY_ISA_VERSION
	.align		4
        /*0070*/ 	.byte	0x03, 0x5f
        /*0072*/ 	.short	0x0101


	//----- nvinfo : EIATTR_VRC_CTA_INIT_COUNT
	.align		4
        /*0074*/ 	.byte	0x02, 0x4a
	.zero		1
	.zero		1


	//----- nvinfo : EIATTR_EXIT_INSTR_OFFSETS
	.align		4
        /*0078*/ 	.byte	0x04, 0x1c
        /*007a*/ 	.short	(.L_7251 - .L_7250)


	//   ....[0]....
.L_7250:
        /*007c*/ 	.word	0x00000050


	//   ....[1]....
        /*0080*/ 	.word	0x00000080


	//   ....[2]....
        /*0084*/ 	.word	0x000009b0


	//----- nvinfo : EIATTR_CRS_STACK_SIZE
	.align		4
.L_7251:
        /*0088*/ 	.byte	0x04, 0x1e
        /*008a*/ 	.short	(.L_7253 - .L_7252)
.L_7252:
        /*008c*/ 	.word	0x00000000


	//----- nvinfo : EIATTR_CBANK_PARAM_SIZE
	.align		4
.L_7253:
        /*0090*/ 	.byte	0x03, 0x19
        /*0092*/ 	.short	0x0024


	//----- nvinfo : EIATTR_PARAM_CBANK
	.align		4
        /*0094*/ 	.byte	0x04, 0x0a
        /*0096*/ 	.short	(.L_7255 - .L_7254)
	.align		4
.L_7254:
        /*0098*/ 	.word	index@(.nv.constant0._Z15gpukernelBMWNr3ILi2ELi11EEvPdS0_S0_iii)
        /*009c*/ 	.short	0x0380
        /*009e*/ 	.short	0x0024


	//----- nvinfo : EIATTR_SW_WAR
	.align		4
.L_7255:
        /*00a0*/ 	.byte	0x04, 0x36
        /*00a2*/ 	.short	(.L_7257 - .L_7256)
.L_7256:
        /*00a4*/ 	.word	0x00000008
.L_7257:


//--------------------- .nv.info._Z15gpukernelBMWNr3ILi2ELi10EEvPdS0_S0_iii --------------------------
	.section	.nv.info._Z15gpukernelBMWNr3ILi2ELi10EEvPdS0_S0_iii,"",@"SHT_CUDA_INFO"
	.sectionflags	@""
	.align	4


	//----- nvinfo : EIATTR_CUDA_API_VERSION
	.align		4
        /*0000*/ 	.byte	0x04, 0x37
        /*0002*/ 	.short	(.L_7259 - .L_7258)
.L_7258:
        /*0004*/ 	.word	0x00000082


	//----- nvinfo : EIATTR_KPARAM_INFO
	.align		4
.L_7259:
        /*0008*/ 	.byte	0x04, 0x17
        /*000a*/ 	.short	(.L_7261 - .L_7260)
.L_7260:
        /*000c*/ 	.word	0x00000000
        /*0010*/ 	.short	0x0005
        /*0012*/ 	.short	0x0020
        /*0014*/ 	.byte	0x00, 0xf0, 0x11, 0x00


	//----- nvinfo : EIATTR_KPARAM_INFO
	.align		4
.L_7261:
        /*0018*/ 	.byte	0x04, 0x17
        /*001a*/ 	.short	(.L_7263 - .L_7262)
.L_7262:
        /*001c*/ 	.word	0x00000000
        /*0020*/ 	.short	0x0004
        /*0022*/ 	.short	0x001c
        /*0024*/ 	.byte	0x00, 0xf0, 0x11, 0x00


	//----- nvinfo : EIATTR_KPARAM_INFO
	.align		4
.L_7263:
        /*0028*/ 	.byte	0x04, 0x17
        /*002a*/ 	.short	(.L_7265 - .L_7264)
.L_7264:
        /*002c*/ 	.word	0x00000000
        /*0030*/ 	.short	0x0003
        /*0032*/ 	.short	0x0018
        /*0034*/ 	.byte	0x00, 0xf0, 0x11, 0x00


	//----- nvinfo : EIATTR_KPARAM_INFO
	.align		4
.L_7265:
        /*0038*/ 	.byte	0x04, 0x17
        /*003a*/ 	.short	(.L_7267 - .L_7266)
.L_7266:
        /*003c*/ 	.word	0x00000000
        /*0040*/ 	.short	0x0002
        /*0042*/ 	.short	0x0010
        /*0044*/ 	.byte	0x00, 0xf5, 0x21, 0x00


	//----- nvinfo : EIATTR_KPARAM_INFO
	.align		4
.L_7267:
        /*0048*/ 	.byte	0x04, 0x17
        /*004a*/ 	.short	(.L_7269 - .L_7268)
.L_7268:
        /*004c*/ 	.word	0x00000000
        /*0050*/ 	.short	0x0001
        /*0052*/ 	.short	0x0008
        /*0054*/ 	.byte	0x00, 0xf5, 0x21, 0x00


	//----- nvinfo : EIATTR_KPARAM_INFO
	.align		4
.L_7269:
        /*0058*/ 	.byte	0x04, 0x17
        /*005a*/ 	.short	(.L_7271 - .L_7270)
.L_7270:
        /*005c*/ 	.word	0x00000000
        /*0060*/ 	.short	0x0000
        /*0062*/ 	.short	0x0000
        /*0064*/ 	.byte	0x00, 0xf5, 0x21, 0x00


	//----- nvinfo : EIATTR_SPARSE_MMA_MASK
	.align		4
.L_7271:
        /*0068*/ 	.byte	0x03, 0x50
        /*006a*/ 	.short	0x0000


	//----- nvinfo : EIATTR_MAXREG_COUNT
	.align		4
        /*006c*/ 	.byte	0x03, 0x1b
        /*006e*/ 	.short	0x00ff


	//----- nvinfo : EIATTR_MERCURY_ISA_VERSION
	.align		4
        /*0070*/ 	.byte	0x03, 0x5f
        /*0072*/ 	.short	0x0101


	//----- nvinfo : EIATTR_VRC_CTA_INIT_COUNT
	.align		4
        /*0074*/ 	.byte	0x02, 0x4a
	.zero		1
	.zero		1


	//----- nvinfo : EIATTR_EXIT_INSTR_OFFSETS
	.align		4
        /*0078*/ 	.byte	0x04, 0x1c
        /*007a*/ 	.short	(.L_7273 - .L_7272)


	//   ....[0]....
.L_7272:
        /*007c*/ 	.word	0x00000050


	//   ....[1]....
        /*0080*/ 	.word	0x00000080


	//   ....[2]....
        /*0084*/ 	.word	0x000009b0


	//----- nvinfo : EIATTR_CRS_STACK_SIZE
	.align		4
.L_7273:
        /*0088*/ 	.byte	0x04, 0x1e
        /*008a*/ 	.short	(.L_7275 - .L_7274)
.L_7274:
        /*008c*/ 	.word	0x00000000


	//----- nvinfo : EIATTR_CBANK_PARAM_SIZE
	.align		4
.L_7275:
        /*0090*/ 	.byte	0x03, 0x19
        /*0092*/ 	.short	0x0024


	//----- nvinfo : EIATTR_PARAM_CBANK
	.align		4
        /*0094*/ 	.byte	0x04, 0x0a
        /*0096*/ 	.short	(.L_7277 - .L_7276)
	.align		4
.L_7276:
        /*0098*/ 	.word	index@(.nv.constant0._Z15gpukernelBMWNr3ILi2ELi10EEvPdS0_S0_iii)
        /*009c*/ 	.short	0x0380
        /*009e*/ 	.short	0x0024


	//----- nvinfo : EIATTR_SW_WAR
	.align		4
.L_7277:
        /*00a0*/ 	.byte	0x04, 0x36
        /*00a2*/ 	.short	(.L_7279 - .L_7278)
.L_7278:
        /*00a4*/ 	.word	0x00000008
.L_7279:


//--------------------- .nv.info._Z15gpukernelBMWNr3ILi2ELi9EEvPdS0_S0_iii --------------------------
	.section	.nv.info._Z15gpukernelBMWNr3ILi2ELi9EEvPdS0_S0_iii,"",@"SHT_CUDA_INFO"
	.sectionflags	@""
	.align	4


	//----- nvinfo : EIATTR_CUDA_API_VERSION
	.align		4
        /*0000*/ 	.byte	0x04, 0x37
        /*0002*/ 	.short	(.L_7281 - .L_7280)
.L_7280:
        /*0004*/ 	.word	0x00000082


	//----- nvinfo : EIATTR_KPARAM_INFO
	.align		4
.L_7281:
        /*0008*/ 	.byte	0x04, 0x17
        /*000a*/ 	.short	(.L_7283 - .L_7282)
.L_7282:
        /*000c*/ 	.word	0x00000000
        /*0010*/ 	.short	0x0005
        /*0012*/ 	.short	0x0020
        /*0014*/ 	.byte	0x00, 0xf0, 0x11, 0x00


	//----- nvinfo : EIATTR_KPARAM_INFO
	.align		4
.L_7283:
        /*0018*/ 	.byte	0x04, 0x17
        /*001a*/ 	.short	(.L_7285 - .L_7284)
.L_7284:
        /*001c*/ 	.word	0x00000000
        /*0020*/ 	.short	0x0004
        /*0022*/ 	.short	0x001c
        /*0024*/ 	.byte	0x00, 0xf0, 0x11, 0x00


	//----- nvinfo : EIATTR_KPARAM_INFO
	.align		4
.L_7285:
        /*0028*/ 	.byte	0x04, 0x17
        /*002a*/ 	.short	(.L_7287 - .L_7286)
.L_7286:
        /*002c*/ 	.word	0x00000000
        /*0030*/ 	.short	0x0003
        /*0032*/ 	.short	0x0018
        /*0034*/ 	.byte	0x00, 0xf0, 0x11, 0x00


	//----- nvinfo : EIATTR_KPARAM_INFO
	.align		4
.L_7287:
        /*0038*/ 	.byte	0x04, 0x17
        /*003a*/ 	.short	(.L_7289 - .L_7288)
.L_7288:
        /*003c*/ 	.word	0x00000000
        /*0040*/ 	.short	0x0002
        /*0042*/ 	.short	0x0010
        /*0044*/ 	.byte	0x00, 0xf5, 0x21, 0x00


	//----- nvinfo : EIATTR_KPARAM_INFO
	.align		4
.L_7289:
        /*0048*/ 	.byte	0x04, 0x17
        /*004a*/ 	.short	(.L_7291 - .L_7290)
.L_7290:
        /*004c*/ 	.word	0x00000000
        /*0050*/ 	.short	0x0001
        /*0052*/ 	.short	0x0008
        /*0054*/ 	.byte	0x00, 0xf5, 0x21, 0x00


	//----- nvinfo : EIATTR_KPARAM_INFO
	.align		4
.L_7291:
        /*0058*/ 	.byte	0x04, 0x17
        /*005a*/ 	.short	(.L_7293 - .L_7292)
.L_7292:
        /*005c*/ 	.word	0x00000000
        /*0060*/ 	.short	0x0000
        /*0062*/ 	.short	0x0000
        /*0064*/ 	.byte	0x00, 0xf5, 0x21, 0x00


	//----- nvinfo : EIATTR_SPARSE_MMA_MASK
	.align		4
.L_7293:
        /*0068*/ 	.byte	0x03, 0x50
        /*006a*/ 	.short	0x0000


	//----- nvinfo : EIATTR_MAXREG_COUNT
	.align		4
        /*006c*/ 	.byte	0x03, 0x1b
        /*006e*/ 	.short	0x00ff


	//----- nvinfo : EIATTR_MERCURY_ISA_VERSION
	.align		4
        /*0070*/ 	.byte	0x03, 0x5f
        /*0072*/ 	.short	0x0101


	//----- nvinfo : EIATTR_VRC_CTA_INIT_COUNT
	.align		4
        /*0074*/ 	.byte	0x02, 0x4a
	.zero		1
	.zero		1


	//----- nvinfo : EIATTR_EXIT_INSTR_OFFSETS
	.align		4
        /*0078*/ 	.byte	0x04, 0x1c
        /*007a*/ 	.short	(.L_7295 - .L_7294)


	//   ....[0]....
.L_7294:
        /*007c*/ 	.word	0x00000050


	//   ....[1]....
        /*0080*/ 	.word	0x00000080


	//   ....[2]....
        /*0084*/ 	.word	0x000009b0


	//----- nvinfo : EIATTR_CRS_STACK_SIZE
	.align		4
.L_7295:
        /*0088*/ 	.byte	0x04, 0x1e
        /*008a*/ 	.short	(.L_7297 - .L_7296)
.L_7296:
        /*008c*/ 	.word	0x00000000


	//----- nvinfo : EIATTR_CBANK_PARAM_SIZE
	.align		4
.L_7297:
        /*0090*/ 	.byte	0x03, 0x19
        /*0092*/ 	.short	0x0024


	//----- nvinfo : EIATTR_PARAM_CBANK
	.align		4
        /*0094*/ 	.byte	0x04, 0x0a
        /*0096*/ 	.short	(.L_7299 - .L_7298)
	.align		4
.L_7298:
        /*0098*/ 	.word	index@(.nv.constant0._Z15gpukernelBMWNr3ILi2ELi9EEvPdS0_S0_iii)
        /*009c*/ 	.short	0x0380
        /*009e*/ 	.short	0x0024


	//----- nvinfo : EIATTR_SW_WAR
	.align		4
.L_7299:
        /*00a0*/ 	.byte	0x04, 0x36
        /*00a2*/ 	.short	(.L_7301 - .L_7300)
.L_7300:
        /*00a4*/ 	.word	0x00000008
.L_7301:


//--------------------- .nv.info._Z15gpukernelBMWNr3ILi2ELi8EEvPdS0_S0_iii --------------------------
	.section	.nv.info._Z15gpukernelBMWNr3ILi2ELi8EEvPdS0_S0_iii,"",@"SHT_CUDA_INFO"
	.sectionflags	@""
	.align	4


	//----- nvinfo : EIATTR_CUDA_API_VERSION
	.align		4
        /*0000*/ 	.byte	0x04, 0x37
        /*0002*/ 	.short	(.L_7303 - .L_7302)
.L_7302:
        /*0004*/ 	.word	0x00000082


	//----- nvinfo : EIATTR_KPARAM_INFO
	.align		4
.L_7303:
        /*0008*/ 	.byte	0x04, 0x17
        /*000a*/ 	.short	(.L_7305 - .L_7304)
.L_7304:
        /*000c*/ 	.word	0x00000000
        /*0010*/ 	.short	0x0005
        /*0012*/ 	.short	0x0020
        /*0014*/ 	.byte	0x00, 0xf0, 0x11, 0x00


	//----- nvinfo : EIATTR_KPARAM_INFO
	.align		4
.L_7305:
        /*0018*/ 	.byte	0x04, 0x17
        /*001a*/ 	.short	(.L_7307 - .L_7306)
.L_7306:
        /*001c*/ 	.word	0x00000000
        /*0020*/ 	.short	0x0004
        /*0022*/ 	.short	0x001c
        /*0024*/ 	.byte	0x00, 0xf0, 0x11, 0x00


	//----- nvinfo : EIATTR_KPARAM_INFO
	.align		4
.L_7307:
        /*0028*/ 	.byte	0x04, 0x17
        /*002a*/ 	.short	(.L_7309 - .L_7308)
.L_7308:
        /*002c*/ 	.word	0x00000000
        /*0030*/ 	.short	0x0003
        /*0032*/ 	.short	0x0018
        /*0034*/ 	.byte	0x00, 0xf0, 0x11, 0x00


	//----- nvinfo : EIATTR_KPARAM_INFO
	.align		4
.L_7309:
        /*0038*/ 	.byte	0x04, 0x17
        /*003a*/ 	.short	(.L_7311 - .L_7310)
.L_7310:
        /*003c*/ 	.word	0x00000000
        /*0040*/ 	.short	0x0002
        /*0042*/ 	.short	0x0010
        /*0044*/ 	.byte	0x00, 0xf5, 0x21, 0x00


	//----- nvinfo : EIATTR_KPARAM_INFO
	.align		4
.L_7311:
        /*0048*/ 	.byte	0x04, 0x17
        /*004a*/ 	.short	(.L_7313 - .L_7312)
.L_7312:
        /*004c*/ 	.word	0x00000000
        /*0050*/ 	.short	0x0001
        /*0052*/ 	.short	0x0008
        /*0054*/ 	.byte	0x00, 0xf5, 0x21, 0x00


	//----- nvinfo : EIATTR_KPARAM_INFO
	.align		4
.L_7313:
        /*0058*/ 	.byte	0x04, 0x17
        /*005a*/ 	.short	(.L_7315 - .L_7314)
.L_7314:
        /*005c*/ 	.word	0x00000000
        /*0060*/ 	.short	0x0000
        /*0062*/ 	.short	0x0000
        /*0064*/ 	.byte	0x00, 0xf5, 0x21, 0x00


	//----- nvinfo : EIATTR_SPARSE_MMA_MASK
	.align		4
.L_7315:
        /*0068*/ 	.byte	0x03, 0x50
        /*006a*/ 	.short	0x0000


	//----- nvinfo : EIATTR_MAXREG_COUNT
	.align		4
        /*006c*/ 	.byte	0x03, 0x1b
        /*006e*/ 	.short	0x00ff


	//----- nvinfo : EIATTR_MERCURY_ISA_VERSION
	.align		4
        /*0070*/ 	.byte	0x03, 0x5f
        /*0072*/ 	.short	0x0101


	//----- nvinfo : EIATTR_VRC_CTA_INIT_COUNT
	.align		4
        /*0074*/ 	.byte	0x02, 0x4a
	.zero		1
	.zero		1


	//----- nvinfo : EIATTR_EXIT_INSTR_OFFSETS
	.align		4
        /*0078*/ 	.byte	0x04, 0x1c
        /*007a*/ 	.short	(.L_7317 - .L_7316)


	//   ....[0]....
.L_7316:
        /*007c*/ 	.word	0x00000050


	//   ....[1]....
        /*0080*/ 	.word	0x00000080


	//   ....[2]....
        /*0084*/ 	.word	0x000009b0


	//----- nvinfo : EIATTR_CRS_STACK_SIZE
	.align		4
.L_7317:
        /*0088*/ 	.byte	0x04, 0x1e
        /*008a*/ 	.short	(.L_7319 - .L_7318)
.L_7318:
        /*008c*/ 	.word	0x00000000


	//----- nvinfo : EIATTR_CBANK_PARAM_SIZE
	.align		4
.L_7319:
        /*0090*/ 	.byte	0x03, 0x19
        /*0092*/ 	.short	0x0024


	//----- nvinfo : EIATTR_PARAM_CBANK
	.align		4
        /*0094*/ 	.byte	0x04, 0x0a
        /*0096*/ 	.short	(.L_7321 - .L_7320)
	.align		4
.L_7320:
        /*0098*/ 	.word	index@(.nv.constant0._Z15gpukernelBMWNr3ILi2ELi8EEvPdS0_S0_iii)
        /*009c*/ 	.short	0x0380
        /*009e*/ 	.short	0x0024


	//----- nvinfo : EIATTR_SW_WAR
	.align		4
.L_7321:
        /*00a0*/ 	.byte	0x04, 0x36
        /*00a2*/ 	.short	(.L_7323 - .L_7322)
.L_7322:
        /*00a4*/ 	.word	0x00000008
.L_7323:


//--------------------- .nv.info._Z15gpukernelBMWNr3ILi2ELi7EEvPdS0_S0_iii --------------------------
	.section	.nv.info._Z15gpukernelBMWNr3ILi2ELi7EEvPdS0_S0_iii,"",@"SHT_CUDA_INFO"
	.sectionflags	@""
	.align	4


	//----- nvinfo : EIATTR_CUDA_API_VERSION
	.align		4
        /*0000*/ 	.byte	0x04, 0x37
        /*0002*/ 	.short	(.L_7325 - .L_7324)
.L_7324:
        /*0004*/ 	.word	0x00000082


	//----- nvinfo : EIATTR_KPARAM_INFO
	.align		4
.L_7325:
        /*0008*/ 	.byte	0x04, 0x17
        /*000a*/ 	.short	(.L_7327 - .L_7326)
.L_7326:
        /*000c*/ 	.word	0x00000000
        /*0010*/ 	.short	0x0005
        /*0012*/ 	.short	0x0020
        /*0014*/ 	.byte	0x00, 0xf0, 0x11, 0x00


	//----- nvinfo : EIATTR_KPARAM_INFO
	.align		4
.L_7327:
        /*0018*/ 	.byte	0x04, 0x17
        /*001a*/ 	.short	(.L_7329 - .L_7328)
.L_7328:
        /*001c*/ 	.word	0x00000000
        /*0020*/ 	.short	0x0004
        /*0022*/ 	.short	0x001c
        /*0024*/ 	.byte	0x00, 0xf0, 0x11, 0x00


	//----- nvinfo : EIATTR_KPARAM_INFO
	.align		4
.L_7329:
        /*0028*/ 	.byte	0x04, 0x17
        /*002a*/ 	.short	(.L_7331 - .L_7330)
.L_7330:
        /*002c*/ 	.word	0x00000000
        /*0030*/ 	.short	0x0003
        /*0032*/ 	.short	0x0018
        /*0034*/ 	.byte	0x00, 0xf0, 0x11, 0x00


	//----- nvinfo : EIATTR_KPARAM_INFO
	.align		4
.L_7331:
        /*0038*/ 	.byte	0x04, 0x17
        /*003a*/ 	.short	(.L_7333 - .L_7332)
.L_7332:
        /*003c*/ 	.word	0x00000000
        /*0040*/ 	.short	0x0002
        /*0042*/ 	.short	0x0010
        /*0044*/ 	.byte	0x00, 0xf5, 0x21, 0x00


	//----- nvinfo : EIATTR_KPARAM_INFO
	.align		4
.L_7333:
        /*0048*/ 	.byte	0x04, 0x17
        /*004a*/ 	.short	(.L_7335 - .L_7334)
.L_7334:
        /*004c*/ 	.word	0x00000000
        /*0050*/ 	.short	0x0001
        /*0052*/ 	.short	0x0008
        /*0054*/ 	.byte	0x00, 0xf5, 0x21, 0x00


	//----- nvinfo : EIATTR_KPARAM_INFO
	.align		4
.L_7335:
        /*0058*/ 	.byte	0x04, 0x17
        /*005a*/ 	.short	(.L_7337 - .L_7336)
.L_7336:
        /*005c*/ 	.word	0x00000000
        /*0060*/ 	.short	0x0000
        /*0062*/ 	.short	0x0000
        /*0064*/ 	.byte	0x00, 0xf5, 0x21, 0x00


	//----- nvinfo : EIATTR_SPARSE_MMA_MASK
	.align		4
.L_7337:
        /*0068*/ 	.byte	0x03, 0x50
        /*006a*/ 	.short	0x0000


	//----- nvinfo : EIATTR_MAXREG_COUNT
	.align		4
        /*006c*/ 	.byte	0x03, 0x1b
        /*006e*/ 	.short	0x00ff


	//----- nvinfo : EIATTR_MERCURY_ISA_VERSION
	.align		4
        /*0070*/ 	.byte	0x03, 0x5f
        /*0072*/ 	.short	0x0101


	//----- nvinfo : EIATTR_VRC_CTA_INIT_COUNT
	.align		4
        /*0074*/ 	.byte	0x02, 0x4a
	.zero		1
	.zero		1


	//----- nvinfo : EIATTR_EXIT_INSTR_OFFSETS
	.align		4
        /*0078*/ 	.byte	0x04, 0x1c
        /*007a*/ 	.short	(.L_7339 - .L_7338)


	//   ....[0]....
.L_7338:
        /*007c*/ 	.word	0x00000050


	//   ....[1]....
        /*0080*/ 	.word	0x00000080


	//   ....[2]....
        /*0084*/ 	.word	0x000009b0


	//----- nvinfo : EIATTR_CRS_STACK_SIZE
	.align		4
.L_7339:
        /*0088*/ 	.byte	0x04, 0x1e
        /*008a*/ 	.short	(.L_7341 - .L_7340)
.L_7340:
        /*008c*/ 	.word	0x00000000


	//----- nvinfo : EIATTR_CBANK_PARAM_SIZE
	.align		4
.L_7341:
        /*0090*/ 	.byte	0x03, 0x19
        /*0092*/ 	.short	0x0024


	//----- nvinfo : EIATTR_PARAM_CBANK
	.align		4
        /*0094*/ 	.byte	0x04, 0x0a
        /*0096*/ 	.short	(.L_7343 - .L_7342)
	.align		4
.L_7342:
        /*0098*/ 	.word	index@(.nv.constant0._Z15gpukernelBMWNr3ILi2ELi7EEvPdS0_S0_iii)
        /*009c*/ 	.short	0x0380
        /*009e*/ 	.short	0x0024


	//----- nvinfo : EIATTR_SW_WAR
	.align		4
.L_7343:
        /*00a0*/ 	.byte	0x04, 0x36
        /*00a2*/ 	.short	(.L_7345 - .L_7344)
.L_7344:
        /*00a4*/ 	.word	0x00000008
.L_7345:


//--------------------- .nv.info._Z15gpukernelBMWNr3ILi2ELi6EEvPdS0_S0_iii --------------------------
	.section	.nv.info._Z15gpukernelBMWNr3ILi2ELi6EEvPdS0_S0_iii,"",@"SHT_CUDA_INFO"
	.sectionflags	@""
	.align	4


	//----- nvinfo : EIATTR_CUDA_API_VERSION
	.align		4
        /*0000*/ 	.byte	0x04, 0x37
        /*0002*/ 	.short	(.L_7347 - .L_7346)
.L_7346:
        /*0004*/ 	.word	0x00000082


	//----- nvinfo : EIATTR_KPARAM_INFO
	.align		4
.L_7347:
        /*0008*/ 	.byte	0x04, 0x17
        /*000a*/ 	.short	(.L_7349 - .L_7348)
.L_7348:
        /*000c*/ 	.word	0x00000000
        /*0010*/ 	.short	0x0005
        /*0012*/ 	.short	0x0020
        /*0014*/ 	.byte	0x00, 0xf0, 0x11, 0x00


	//----- nvinfo : EIATTR_KPARAM_INFO
	.align		4
.L_7349:
        /*0018*/ 	.byte	0x04, 0x17
        /*001a*/ 	.short	(.L_7351 - .L_7350)
.L_7350:
        /*001c*/ 	.word	0x00000000
        /*0020*/ 	.short	0x0004
        /*0022*/ 	.short	0x001c
        /*0024*/ 	.byte	0x00, 0xf0, 0x11, 0x00


	//----- nvinfo : EIATTR_KPARAM_INFO
	.align		4
.L_7351:
        /*0028*/ 	.byte	0x04, 0x17
        /*002a*/ 	.short	(.L_7353 - .L_7352)
.L_7352:
        /*002c*/ 	.word	0x00000000
        /*0030*/ 	.short	0x0003
        /*0032*/ 	.short	0x0018
        /*0034*/ 	.byte	0x00, 0xf0, 0x11, 0x00


	//----- nvinfo : EIATTR_KPARAM_INFO
	.align		4
.L_7353:
        /*0038*/ 	.byte	0x04, 0x17
        /*003a*/ 	.short	(.L_7355 - .L_7354)
.L_7354:
        /*003c*/ 	.word	0x00000000
        /*0040*/ 	.short	0x0002
        /*0042*/ 	.short	0x0010
        /*0044*/ 	.byte	0x00, 0xf5, 0x21, 0x00


	//----- nvinfo : EIATTR_KPARAM_INFO
	.align		4
.L_7355:
        /*0048*/ 	.byte	0x04, 0x17
        /*004a*/ 	.short	(.L_7357 - .L_7356)
.L_7356:
        /*004c*/ 	.word	0x00000000
        /*0050*/ 	.short	0x0001
        /*0052*/ 	.short	0x0008
        /*0054*/ 	.byte	0x00, 0xf5, 0x21, 0x00


	//----- nvinfo : EIATTR_KPARAM_INFO
	.align		4
.L_7357:
        /*0058*/ 	.byte	0x04, 0x17
        /*005a*/ 	.short	(.L_7359 - .L_7358)
.L_7358:
        /*005c*/ 	.word	0x00000000
        /*0060*/ 	.short	0x0000
        /*0062*/ 	.short	0x0000
        /*0064*/ 	.byte	0x00, 0xf5, 0x21, 0x00


	//----- nvinfo : EIATTR_SPARSE_MMA_MASK
	.align		4
.L_7359:
        /*0068*/ 	.byte	0x03, 0x50
        /*006a*/ 	.short	0x0000


	//----- nvinfo : EIATTR_MAXREG_COUNT
	.align		4
        /*006c*/ 	.byte	0x03, 0x1b
        /*006e*/ 	.short	0x00ff


	//----- nvinfo : EIATTR_MERCURY_ISA_VERSION
	.align		4
        /*0070*/ 	.byte	0x03, 0x5f
        /*0072*/ 	.short	0x0101


	//----- nvinfo : EIATTR_VRC_CTA_INIT_COUNT
	.align		4
        /*0074*/ 	.byte	0x02, 0x4a
	.zero		1
	.zero		1


	//----- nvinfo : EIATTR_EXIT_INSTR_OFFSETS
	.align		4
        /*0078*/ 	.byte	0x04, 0x1c
        /*007a*/ 	.short	(.L_7361 - .L_7360)


	//   ....[0]....
.L_7360:
        /*007c*/ 	.word	0x00000050


	//   ....[1]....
        /*0080*/ 	.word	0x00000080


	//   ....[2]....
        /*0084*/ 	.word	0x000009b0


	//----- nvinfo : EIATTR_CRS_STACK_SIZE
	.align		4
.L_7361:
        /*0088*/ 	.byte	0x04, 0x1e
        /*008a*/ 	.short	(.L_7363 - .L_7362)
.L_7362:
        /*008c*/ 	.word	0x00000000


	//----- nvinfo : EIATTR_CBANK_PARAM_SIZE
	.align		4
.L_7363:
        /*0090*/ 	.byte	0x03, 0x19
        /*0092*/ 	.short	0x0024


	//----- nvinfo : EIATTR_PARAM_CBANK
	.align		4
        /*0094*/ 	.byte	0x04, 0x0a
        /*0096*/ 	.short	(.L_7365 - .L_7364)
	.align		4
.L_7364:
        /*0098*/ 	.word	index@(.nv.constant0._Z15gpukernelBMWNr3ILi2ELi6EEvPdS0_S0_iii)
        /*009c*/ 	.short	0x0380
        /*009e*/ 	.short	0x0024


	//----- nvinfo : EIATTR_SW_WAR
	.align		4
.L_7365:
        /*00a0*/ 	.byte	0x04, 0x36
        /*00a2*/ 	.short	(.L_7367 - .L_7366)
.L_7366:
        /*00a4*/ 	.word	0x00000008
.L_7367:


//--------------------- .nv.info._Z15gpukernelBMWNr3ILi2ELi5EEvPdS0_S0_iii --------------------------
	.section	.nv.info._Z15gpukernelBMWNr3ILi2ELi5EEvPdS0_S0_iii,"",@"SHT_CUDA_INFO"
	.sectionflags	@""
	.align	4


	//----- nvinfo : EIATTR_CUDA_API_VERSION
	.align		4
        /*0000*/ 	.byte	0x04, 0x37
        /*0002*/ 	.short	(.L_7369 - .L_7368)
.L_7368:
        /*0004*/ 	.word	0x00000082


	//----- nvinfo : EIATTR_KPARAM_INFO
	.align		4
.L_7369:
        /*0008*/ 	.byte	0x04, 0x17
        /*000a*/ 	.short	(.L_7371 - .L_7370)
.L_7370:
        /*000c*/ 	.word	0x00000000
        /*0010*/ 	.short	0x0005
        /*0012*/ 	.short	0x0020
        /*0014*/ 	.byte	0x00, 0xf0, 0x11, 0x00


	//----- nvinfo : EIATTR_KPARAM_INFO
	.align		4
.L_7371:
        /*0018*/ 	.byte	0x04, 0x17
        /*001a*/ 	.short	(.L_7373 - .L_7372)
.L_7372:
        /*001c*/ 	.word	0x00000000
        /*0020*/ 	.short	0x0004
        /*0022*/ 	.short	0x001c
        /*0024*/ 	.byte	0x00, 0xf0, 0x11, 0x00


	//----- nvinfo : EIATTR_KPARAM_INFO
	.align		4
.L_7373:
        /*0028*/ 	.byte	0x04, 0x17
        /*002a*/ 	.short	(.L_7375 - .L_7374)
.L_7374:
        /*002c*/ 	.word	0x00000000
        /*0030*/ 	.short	0x0003
        /*0032*/ 	.short	0x0018
        /*0034*/ 	.byte	0x00, 0xf0, 0x11, 0x00


	//----- nvinfo : EIATTR_KPARAM_INFO
	.align		4
.L_7375:
        /*0038*/ 	.byte	0x04, 0x17
        /*003a*/ 	.short	(.L_7377 - .L_7376)
.L_7376:
        /*003c*/ 	.word	0x00000000
        /*0040*/ 	.short	0x0002
        /*0042*/ 	.short	0x0010
        /*0044*/ 	.byte	0x00, 0xf5, 0x21, 0x00


	//----- nvinfo : EIATTR_KPARAM_INFO
	.align		4
.L_7377:
        /*0048*/ 	.byte	0x04, 0x17
        /*004a*/ 	.short	(.L_7379 - .L_7378)
.L_7378:
        /*004c*/ 	.word	0x00000000
        /*0050*/ 	.short	0x0001
        /*0052*/ 	.short	0x0008
        /*0054*/ 	.byte	0x00, 0xf5, 0x21, 0x00


	//----- nvinfo : EIATTR_KPARAM_INFO
	.align		4
.L_7379:
        /*0058*/ 	.byte	0x04, 0x17
        /*005a*/ 	.short	(.L_7381 - .L_7380)
.L_7380:
        /*005c*/ 	.word	0x00000000
        /*0060*/ 	.short	0x0000
        /*0062*/ 	.short	0x0000
        /*0064*/ 	.byte	0x00, 0xf5, 0x21, 0x00


	//----- nvinfo : EIATTR_SPARSE_MMA_MASK
	.align		4
.L_7381:
        /*0068*/ 	.byte	0x03, 0x50
        /*006a*/ 	.short	0x0000


	//----- nvinfo : EIATTR_MAXREG_COUNT
	.align		4
        /*006c*/ 	.byte	0x03, 0x1b
        /*006e*/ 	.short	0x00ff


	//----- nvinfo : EIATTR_MERCURY_ISA_VERSION
	.align		4
        /*0070*/ 	.byte	0x03, 0x5f
        /*0072*/ 	.short	0x0101


	//----- nvinfo : EIATTR_VRC_CTA_INIT_COUNT
	.align		4
        /*0074*/ 	.byte	0x02, 0x4a
	.zero		1
	.zero		1


	//----- nvinfo : EIATTR_EXIT_INSTR_OFFSETS
	.align		4
        /*0078*/ 	.byte	0x04, 0x1c
        /*007a*/ 	.short	(.L_7383 - .L_7382)


	//   ....[0]....
.L_7382:
        /*007c*/ 	.word	0x00000050


	//   ....[1]....
        /*0080*/ 	.word	0x00000080


	//   ....[2]....
        /*0084*/ 	.word	0x000009b0


	//----- nvinfo : EIATTR_CRS_STACK_SIZE
	.align		4
.L_7383:
        /*0088*/ 	.byte	0x04, 0x1e
        /*008a*/ 	.short	(.L_7385 - .L_7384)
.L_7384:
        /*008c*/ 	.word	0x00000000


	//----- nvinfo : EIATTR_CBANK_PARAM_SIZE
	.align		4
.L_7385:
        /*0090*/ 	.byte	0x03, 0x19
        /*0092*/ 	.short	0x0024


	//----- nvinfo : EIATTR_PARAM_CBANK
	.align		4
        /*0094*/ 	.byte	0x04, 0x0a
        /*0096*/ 	.short	(.L_7387 - .L_7386)
	.align		4
.L_7386:
        /*0098*/ 	.word	index@(.nv.constant0._Z15gpukernelBMWNr3ILi2ELi5EEvPdS0_S0_iii)
        /*009c*/ 	.short	0x0380
        /*009e*/ 	.short	0x0024


	//----- nvinfo : EIATTR_SW_WAR
	.align		4
.L_7387:
        /*00a0*/ 	.byte	0x04, 0x36
        /*00a2*/ 	.short	(.L_7389 - .L_7388)
.L_7388:
        /*00a4*/ 	.word	0x00000008
.L_7389:


//--------------------- .nv.info._Z15gpukernelBMWNr3ILi2ELi4EEvPdS0_S0_iii --------------------------
	.section	.nv.info._Z15gpukernelBMWNr3ILi2ELi4EEvPdS0_S0_iii,"",@"SHT_CUDA_INFO"
	.sectionflags	@""
	.align	4


	//----- nvinfo : EIATTR_CUDA_API_VERSION
	.align		4
        /*0000*/ 	.byte	0x04, 0x37
        /*0002*/ 	.short	(.L_7391 - .L_7390)
.L_7390:
        /*0004*/ 	.word	0x00000082


	//----- nvinfo : EIATTR_KPARAM_INFO
	.align		4
.L_7391:
        /*0008*/ 	.byte	0x04, 0x17
        /*000a*/ 	.short	(.L_7393 - .L_7392)
.L_7392:
        /*000c*/ 	.word	0x00000000
        /*0010*/ 	.short	0x0005
        /*0012*/ 	.short	0x0020
        /*0014*/ 	.byte	0x00, 0xf0, 0x11, 0x00


	//----- nvinfo : EIATTR_KPARAM_INFO
	.align		4
.L_7393:
        /*0018*/ 	.byte	0x04, 0x17
        /*001a*/ 	.short	(.L_7395 - .L_7394)
.L_7394:
        /*001c*/ 	.word	0x00000000
        /*0020*/ 	.short	0x0004
        /*0022*/ 	.short	0x001c
        /*0024*/ 	.byte	0x00, 0xf0, 0x11, 0x00


	//----- nvinfo : EIATTR_KPARAM_INFO
	.align		4
.L_7395:
        /*0028*/ 	.byte	0x04, 0x17
        /*002a*/ 	.short	(.L_7397 - .L_7396)
.L_7396:
        /*002c*/ 	.word	0x00000000
        /*0030*/ 	.short	0x0003
        /*0032*/ 	.short	0x0018
        /*0034*/ 	.byte	0x00, 0xf0, 0x11, 0x00


	//----- nvinfo : EIATTR_KPARAM_INFO
	.align		4
.L_7397:
        /*0038*/ 	.byte	0x04, 0x17
        /*003a*/ 	.short	(.L_7399 - .L_7398)
.L_7398:
        /*003c*/ 	.word	0x00000000
        /*0040*/ 	.short	0x0002
        /*0042*/ 	.short	0x0010
        /*0044*/ 	.byte	0x00, 0xf5, 0x21, 0x00


	//----- nvinfo : EIATTR_KPARAM_INFO
	.align		4
.L_7399:
        /*0048*/ 	.byte	0x04, 0x17
        /*004a*/ 	.short	(.L_7401 - .L_7400)
.L_7400:
        /*004c*/ 	.word	0x00000000
        /*0050*/ 	.short	0x0001
        /*0052*/ 	.short	0x0008
        /*0054*/ 	.byte	0x00, 0xf5, 0x21, 0x00


	//----- nvinfo : EIATTR_KPARAM_INFO
	.align		4
.L_7401:
        /*0058*/ 	.byte	0x04, 0x17
        /*005a*/ 	.short	(.L_7403 - .L_7402)
.L_7402:
        /*005c*/ 	.word	0x00000000
        /*0060*/ 	.short	0x0000
        /*0062*/ 	.short	0x0000
        /*0064*/ 	.byte	0x00, 0xf5, 0x21, 0x00


	//----- nvinfo : EIATTR_SPARSE_MMA_MASK
	.align		4
.L_7403:
        /*0068*/ 	.byte	0x03, 0x50
        /*006a*/ 	.short	0x0000


	//----- nvinfo : EIATTR_MAXREG_COUNT
	.align		4
        /*006c*/ 	.byte	0x03, 0x1b
        /*006e*/ 	.short	0x00ff


	//----- nvinfo : EIATTR_MERCURY_ISA_VERSION
	.align		4
        /*0070*/ 	.byte	0x03, 0x5f
        /*0072*/ 	.short	0x0101


	//----- nvinfo : EIATTR_VRC_CTA_INIT_COUNT
	.align		4
        /*0074*/ 	.byte	0x02, 0x4a
	.zero		1
	.zero		1


	//----- nvinfo : EIATTR_EXIT_INSTR_OFFSETS
	.align		4
        /*0078*/ 	.byte	0x04, 0x1c
        /*007a*/ 	.short	(.L_7405 - .L_7404)


	//   ....[0]....
.L_7404:
        /*007c*/ 	.word	0x00000050


	//   ....[1]....
        /*0080*/ 	.word	0x00000080


	//   ....[2]....
        /*0084*/ 	.word	0x000009b0


	//----- nvinfo : EIATTR_CRS_STACK_SIZE
	.align		4
.L_7405:
        /*0088*/ 	.byte	0x04, 0x1e
        /*008a*/ 	.short	(.L_7407 - .L_7406)
.L_7406:
        /*008c*/ 	.word	0x00000000


	//----- nvinfo : EIATTR_CBANK_PARAM_SIZE
	.align		4
.L_7407:
        /*0090*/ 	.byte	0x03, 0x19
        /*0092*/ 	.short	0x0024


	//----- nvinfo : EIATTR_PARAM_CBANK
	.align		4
        /*0094*/ 	.byte	0x04, 0x0a
        /*0096*/ 	.short	(.L_7409 - .L_7408)
	.align		4
.L_7408:
        /*0098*/ 	.word	index@(.nv.constant0._Z15gpukernelBMWNr3ILi2ELi4EEvPdS0_S0_iii)
        /*009c*/ 	.short	0x0380
        /*009e*/ 	.short	0x0024


	//----- nvinfo : EIATTR_SW_WAR
	.align		4
.L_7409:
        /*00a0*/ 	.byte	0x04, 0x36
        /*00a2*/ 	.short	(.L_7411 - .L_7410)
.L_7410:
        /*00a4*/ 	.word	0x00000008
.L_7411:


//--------------------- .nv.info._Z15gpukernelBMWNr3ILi2ELi3EEvPdS0_S0_iii --------------------------
	.section	.nv.info._Z15gpukernelBMWNr3ILi2ELi3EEvPdS0_S0_iii,"",@"SHT_CUDA_INFO"
	.sectionflags	@""
	.align	4


	//----- nvinfo : EIATTR_CUDA_API_VERSION
	.align		4
        /*0000*/ 	.byte	0x04, 0x37
        /*0002*/ 	.short	(.L_7413 - .L_7412)
.L_7412:
        /*0004*/ 	.word	0x00000082


	//----- nvinfo : EIATTR_KPARAM_INFO
	.align		4
.L_7413:
        /*0008*/ 	.byte	0x04, 0x17
        /*000a*/ 	.short	(.L_7415 - .L_7414)
.L_7414:
        /*000c*/ 	.word	0x00000000
        /*0010*/ 	.short	0x0005
        /*0012*/ 	.short	0x0020
        /*0014*/ 	.byte	0x00, 0xf0, 0x11, 0x00


	//----- nvinfo : EIATTR_KPARAM_INFO
	.align		4
.L_7415:
        /*0018*/ 	.byte	0x04, 0x17
        /*001a*/ 	.short	(.L_7417 - .L_7416)
.L_7416:
        /*001c*/ 	.word	0x00000000
        /*0020*/ 	.short	0x0004
        /*0022*/ 	.short	0x001c
        /*0024*/ 	.byte	0x00, 0xf0, 0x11, 0x00


	//----- nvinfo : EIATTR_KPARAM_INFO
	.align		4
.L_7417:
        /*0028*/ 	.byte	0x04, 0x17
        /*002a*/ 	.short	(.L_7419 - .L_7418)
.L_7418:
        /*002c*/ 	.word	0x00000000
        /*0030*/ 	.short	0x0003
        /*0032*/ 	.short	0x0018
        /*0034*/ 	.byte	0x00, 0xf0, 0x11, 0x00


	//----- nvinfo : EIATTR_KPARAM_INFO
	.align		4
.L_7419:
        /*0038*/ 	.byte	0x04, 0x17
        /*003a*/ 	.short	(.L_7421 - .L_7420)
.L_7420:
        /*003c*/ 	.word	0x00000000
        /*0040*/ 	.short	0x0002
        /*0042*/ 	.short	0x0010
        /*0044*/ 	.byte	0x00, 0xf5, 0x21, 0x00


	//----- nvinfo : EIATTR_KPARAM_INFO
	.align		4
.L_7421:
        /*0048*/ 	.byte	0x04, 0x17
        /*004a*/ 	.short	(.L_7423 - .L_7422)
.L_7422:
        /*004c*/ 	.word	0x00000000
        /*0050*/ 	.short	0x0001
        /*0052*/ 	.short	0x0008
        /*0054*/ 	.byte	0x00, 0xf5, 0x21, 0x00


	//----- nvinfo : EIATTR_KPARAM_INFO
	.align		4
.L_7423:
        /*0058*/ 	.byte	0x04, 0x17
        /*005a*/ 	.short	(.L_7425 - .L_7424)
.L_7424:
        /*005c*/ 	.word	0x00000000
        /*0060*/ 	.short	0x0000
        /*0062*/ 	.short	0x0000
        /*0064*/ 	.byte	0x00, 0xf5, 0x21, 0x00


	//----- nvinfo : EIATTR_SPARSE_MMA_MASK
	.align		4
.L_7425:
        /*0068*/ 	.byte	0x03, 0x50
        /*006a*/ 	.short	0x0000


	//----- nvinfo : EIATTR_MAXREG_COUNT
	.align		4
        /*006c*/ 	.byte	0x03, 0x1b
        /*006e*/ 	.short	0x00ff


	//----- nvinfo : EIATTR_MERCURY_ISA_VERSION
	.align		4
        /*0070*/ 	.byte	0x03, 0x5f
        /*0072*/ 	.short	0x0101


	//----- nvinfo : EIATTR_VRC_CTA_INIT_COUNT
	.align		4
        /*0074*/ 	.byte	0x02, 0x4a
	.zero		1
	.zero		1


	//----- nvinfo : EIATTR_EXIT_INSTR_OFFSETS
	.align		4
        /*0078*/ 	.byte	0x04, 0x1c
        /*007a*/ 	.short	(.L_7427 - .L_7426)


	//   ....[0]....
.L_7426:
        /*007c*/ 	.word	0x00000050


	//   ....[1]....
        /*0080*/ 	.word	0x00000080


	//   ....[2]....
        /*0084*/ 	.word	0x000009b0


	//----- nvinfo : EIATTR_CRS_STACK_SIZE
	.align		4
.L_7427:
        /*0088*/ 	.byte	0x04, 0x1e
        /*008a*/ 	.short	(.L_7429 - .L_7428)
.L_7428:
        /*008c*/ 	.word	0x00000000


	//----- nvinfo : EIATTR_CBANK_PARAM_SIZE
	.align		4
.L_7429:
        /*0090*/ 	.byte	0x03, 0x19
        /*0092*/ 	.short	0x0024


	//----- nvinfo : EIATTR_PARAM_CBANK
	.align		4
        /*0094*/ 	.byte	0x04, 0x0a
        /*0096*/ 	.short	(.L_7431 - .L_7430)
	.align		4
.L_7430:
        /*0098*/ 	.word	index@(.nv.constant0._Z15gpukernelBMWNr3ILi2ELi3EEvPdS0_S0_iii)
        /*009c*/ 	.short	0x0380
        /*009e*/ 	.short	0x0024


	//----- nvinfo : EIATTR_SW_WAR
	.align		4
.L_7431:
        /*00a0*/ 	.byte	0x04, 0x36
        /*00a2*/ 	.short	(.L_7433 - .L_7432)
.L_7432:
        /*00a4*/ 	.word	0x00000008
.L_7433:


//--------------------- .nv.info._Z15gpukernelBMWNr3ILi2ELi2EEvPdS0_S0_iii --------------------------
	.section	.nv.info._Z15gpukernelBMWNr3ILi2ELi2EEvPdS0_S0_iii,"",@"SHT_CUDA_INFO"
	.sectionflags	@""
	.align	4


	//----- nvinfo : EIATTR_CUDA_API_VERSION
	.align		4
        /*0000*/ 	.byte	0x04, 0x37
        /*0002*/ 	.short	(.L_7435 - .L_7434)
.L_7434:
        /*0004*/ 	.word	0x00000082


	//----- nvinfo : EIATTR_KPARAM_INFO
	.align		4
.L_7435:
        /*0008*/ 	.byte	0x04, 0x17
        /*000a*/ 	.short	(.L_7437 - .L_7436)
.L_7436:
        /*000c*/ 	.word	0x00000000
        /*0010*/ 	.short	0x0005
        /*0012*/ 	.short	0x0020
        /*0014*/ 	.byte	0x00, 0xf0, 0x11, 0x00


	//----- nvinfo : EIATTR_KPARAM_INFO
	.align		4
.L_7437:
        /*0018*/ 	.byte	0x04, 0x17
        /*001a*/ 	.short	(.L_7439 - .L_7438)
.L_7438:
        /*001c*/ 	.word	0x00000000
        /*0020*/ 	.short	0x0004
        /*0022*/ 	.short	0x001c
        /*0024*/ 	.byte	0x00, 0xf0, 0x11, 0x00


	//----- nvinfo : EIATTR_KPARAM_INFO
	.align		4
.L_7439:
        /*0028*/ 	.byte	0x04, 0x17
        /*002a*/ 	.short	(.L_7441 - .L_7440)
.L_7440:
        /*002c*/ 	.word	0x00000000
        /*0030*/ 	.short	0x0003
        /*0032*/ 	.short	0x0018
        /*0034*/ 	.byte	0x00, 0xf0, 0x11, 0x00


	//----- nvinfo : EIATTR_KPARAM_INFO
	.align		4
.L_7441:
        /*0038*/ 	.byte	0x04, 0x17
        /*003a*/ 	.short	(.L_7443 - .L_7442)
.L_7442:
        /*003c*/ 	.word	0x00000000
        /*0040*/ 	.short	0x0002
        /*0042*/ 	.short	0x0010
        /*0044*/ 	.byte	0x00, 0xf5, 0x21, 0x00


	//----- nvinfo : EIATTR_KPARAM_INFO
	.align		4
.L_7443:
        /*0048*/ 	.byte	0x04, 0x17
        /*004a*/ 	.short	(.L_7445 - .L_7444)
.L_7444:
        /*004c*/ 	.word	0x00000000
        /*0050*/ 	.short	0x0001
        /*0052*/ 	.short	0x0008
        /*0054*/ 	.byte	0x00, 0xf5, 0x21, 0x00


	//----- nvinfo : EIATTR_KPARAM_INFO
	.align		4
.L_7445:
        /*0058*/ 	.byte	0x04, 0x17
        /*005a*/ 	.short	(.L_7447 - .L_7446)
.L_7446:
        /*005c*/ 	.word	0x00000000
        /*0060*/ 	.short	0x0000
        /*0062*/ 	.short	0x0000
        /*0064*/ 	.byte	0x00, 0xf5, 0x21, 0x00


	//----- nvinfo : EIATTR_SPARSE_MMA_MASK
	.align		4
.L_7447:
        /*0068*/ 	.byte	0x03, 0x50
        /*006a*/ 	.short	0x0000


	//----- nvinfo : EIATTR_MAXREG_COUNT
	.align		4
        /*006c*/ 	.byte	0x03, 0x1b
        /*006e*/ 	.short	0x00ff


	//----- nvinfo : EIATTR_MERCURY_ISA_VERSION
	.align		4
        /*0070*/ 	.byte	0x03, 0x5f
        /*0072*/ 	.short	0x0101


	//----- nvinfo : EIATTR_VRC_CTA_INIT_COUNT
	.align		4
        /*0074*/ 	.byte	0x02, 0x4a
	.zero		1
	.zero		1


	//----- nvinfo : EIATTR_EXIT_INSTR_OFFSETS
	.align		4
        /*0078*/ 	.byte	0x04, 0x1c
        /*007a*/ 	.short	(.L_7449 - .L_7448)


	//   ....[0]....
.L_7448:
        /*007c*/ 	.word	0x00000050


	//   ....[1]....
        /*0080*/ 	.word	0x00000080


	//   ....[2]....
        /*0084*/ 	.word	0x000009b0


	//----- nvinfo : EIATTR_CRS_STACK_SIZE
	.align		4
.L_7449:
        /*0088*/ 	.byte	0x04, 0x1e
        /*008a*/ 	.short	(.L_7451 - .L_7450)
.L_7450:
        /*008c*/ 	.word	0x00000000


	//----- nvinfo : EIATTR_CBANK_PARAM_SIZE
	.align		4
.L_7451:
        /*0090*/ 	.byte	0x03, 0x19
        /*0092*/ 	.short	0x0024


	//----- nvinfo : EIATTR_PARAM_CBANK
	.align		4
        /*0094*/ 	.byte	0x04, 0x0a
        /*0096*/ 	.short	(.L_7453 - .L_7452)
	.align		4
.L_7452:
        /*0098*/ 	.word	index@(.nv.constant0._Z15gpukernelBMWNr3ILi2ELi2EEvPdS0_S0_iii)
        /*009c*/ 	.short	0x0380
        /*009e*/ 	.short	0x0024


	//----- nvinfo : EIATTR_SW_WAR
	.align		4
.L_7453:
        /*00a0*/ 	.byte	0x04, 0x36
        /*00a2*/ 	.short	(.L_7455 - .L_7454)
.L_7454:
        /*00a4*/ 	.word	0x00000008
.L_7455:


//--------------------- .nv.info._Z15gpukernelBMWNr3ILi2ELi1EEvPdS0_S0_iii --------------------------
	.section	.nv.info._Z15gpukernelBMWNr3ILi2ELi1EEvPdS0_S0_iii,"",@"SHT_CUDA_INFO"
	.sectionflags	@""
	.align	4


	//----- nvinfo : EIATTR_CUDA_API_VERSION
	.align		4
        /*0000*/ 	.byte	0x04, 0x37
        /*0002*/ 	.short	(.L_7457 - .L_7456)
.L_7456:
        /*0004*/ 	.word	0x00000082


	//----- nvinfo : EIATTR_KPARAM_INFO
	.align		4
.L_7457:
        /*0008*/ 	.byte	0x04, 0x17
        /*000a*/ 	.short	(.L_7459 - .L_7458)
.L_7458:
        /*000c*/ 	.word	0x00000000
        /*0010*/ 	.short	0x0005
        /*0012*/ 	.short	0x0020
        /*0014*/ 	.byte	0x00, 0xf0, 0x11, 0x00


	//----- nvinfo : EIATTR_KPARAM_INFO
	.align		4
.L_7459:
        /*0018*/ 	.byte	0x04, 0x17
        /*001a*/ 	.short	(.L_7461 - .L_7460)
.L_7460:
        /*001c*/ 	.word	0x00000000
        /*0020*/ 	.short	0x0004
        /*0022*/ 	.short	0x001c
        /*0024*/ 	.byte	0x00, 0xf0, 0x11, 0x00


	//----- nvinfo : EIATTR_KPARAM_INFO
	.align		4
.L_7461:
        /*0028*/ 	.byte	0x04, 0x17
        /*002a*/ 	.short	(.L_7463 - .L_7462)
.L_7462:
        /*002c*/ 	.word	0x00000000
        /*0030*/ 	.short	0x0003
        /*0032*/ 	.short	0x0018
        /*0034*/ 	.byte	0x00, 0xf0, 0x11, 0x00


	//----- nvinfo : EIATTR_KPARAM_INFO
	.align		4
.L_7463:
        /*0038*/ 	.byte	0x04, 0x17
        /*003a*/ 	.short	(.L_7465 - .L_7464)
.L_7464:
        /*003c*/ 	.word	0x00000000
        /*0040*/ 	.short	0x0002
        /*0042*/ 	.short	0x0010
        /*0044*/ 	.byte	0x00, 0xf5, 0x21, 0x00


	//----- nvinfo : EIATTR_KPARAM_INFO
	.align		4
.L_7465:
        /*0048*/ 	.byte	0x04, 0x17
        /*004a*/ 	.short	(.L_7467 - .L_7466)
.L_7466:
        /*004c*/ 	.word	0x00000000
        /*0050*/ 	.short	0x0001
        /*0052*/ 	.short	0x0008
        /*0054*/ 	.byte	0x00, 0xf5, 0x21, 0x00


	//----- nvinfo : EIATTR_KPARAM_INFO
	.align		4
.L_7467:
        /*0058*/ 	.byte	0x04, 0x17
        /*005a*/ 	.short	(.L_7469 - .L_7468)
.L_7468:
        /*005c*/ 	.word	0x00000000
        /*0060*/ 	.short	0x0000
        /*0062*/ 	.short	0x0000
        /*0064*/ 	.byte	0x00, 0xf5, 0x21, 0x00


	//----- nvinfo : EIATTR_SPARSE_MMA_MASK
	.align		4
.L_7469:
        /*0068*/ 	.byte	0x03, 0x50
        /*006a*/ 	.short	0x0000


	//----- nvinfo : EIATTR_MAXREG_COUNT
	.align		4
        /*006c*/ 	.byte	0x03, 0x1b
        /*006e*/ 	.short	0x00ff


	//----- nvinfo : EIATTR_MERCURY_ISA_VERSION
	.align		4
        /*0070*/ 	.byte	0x03, 0x5f
        /*0072*/ 	.short	0x0101


	//----- nvinfo : EIATTR_VRC_CTA_INIT_COUNT
	.align		4
        /*0074*/ 	.byte	0x02, 0x4a
	.zero		1
	.zero		1


	//----- nvinfo : EIATTR_EXIT_INSTR_OFFSETS
	.align		4
        /*0078*/ 	.byte	0x04, 0x1c
        /*007a*/ 	.short	(.L_7471 - .L_7470)


	//   ....[0]....
.L_7470:
        /*007c*/ 	.word	0x00000050


	//   ....[1]....
        /*0080*/ 	.word	0x00000080


	//   ....[2]....
        /*0084*/ 	.word	0x000009b0


	//----- nvinfo : EIATTR_CRS_STACK_SIZE
	.align		4
.L_7471:
        /*0088*/ 	.byte	0x04, 0x1e
        /*008a*/ 	.short	(.L_7473 - .L_7472)
.L_7472:
        /*008c*/ 	.word	0x00000000


	//----- nvinfo : EIATTR_CBANK_PARAM_SIZE
	.align		4
.L_7473:
        /*0090*/ 	.byte	0x03, 0x19
        /*0092*/ 	.short	0x0024


	//----- nvinfo : EIATTR_PARAM_CBANK
	.align		4
        /*0094*/ 	.byte	0x04, 0x0a
        /*0096*/ 	.short	(.L_7475 - .L_7474)
	.align		4
.L_7474:
        /*0098*/ 	.word	index@(.nv.constant0._Z15gpukernelBMWNr3ILi2ELi1EEvPdS0_S0_iii)
        /*009c*/ 	.short	0x0380
        /*009e*/ 	.short	0x0024


	//----- nvinfo : EIATTR_SW_WAR
	.align		4
.L_7475:
        /*00a0*/ 	.byte	0x04, 0x36
        /*00a2*/ 	.short	(.L_7477 - .L_7476)
.L_7476:
        /*00a4*/ 	.word	0x00000008
.L_7477:


//--------------------- .nv.info._Z15gpukernelBMWNr3ILi4ELi32EEvPdS0_S0_iii --------------------------
	.section	.nv.info._Z15gpukernelBMWNr3ILi4ELi32EEvPdS0_S0_iii,"",@"SHT_CUDA_INFO"
	.sectionflags	@""
	.align	4


	//----- nvinfo : EIATTR_CUDA_API_VERSION
	.align		4
        /*0000*/ 	.byte	0x04, 0x37
        /*0002*/ 	.short	(.L_7479 - .L_7478)
.L_7478:
        /*0004*/ 	.word	0x00000082


	//----- nvinfo : EIATTR_KPARAM_INFO
	.align		4
.L_7479:
        /*0008*/ 	.byte	0x04, 0x17
        /*000a*/ 	.short	(.L_7481 - .L_7480)
.L_7480:
        /*000c*/ 	.word	0x00000000
        /*0010*/ 	.short	0x0005
        /*0012*/ 	.short	0x0020
        /*0014*/ 	.byte	0x00, 0xf0, 0x11, 0x00


	//----- nvinfo : EIATTR_KPARAM_INFO
	.align		4
.L_7481:
        /*0018*/ 	.byte	0x04, 0x17
        /*001a*/ 	.short	(.L_7483 - .L_7482)
.L_7482:
        /*001c*/ 	.word	0x00000000
        /*0020*/ 	.short	0x0004
        /*0022*/ 	.short	0x001c
        /*0024*/ 	.byte	0x00, 0xf0, 0x11, 0x00


	//----- nvinfo : EIATTR_KPARAM_INFO
	.align		4
.L_7483:
        /*0028*/ 	.byte	0x04, 0x17
        /*002a*/ 	.short	(.L_7485 - .L_7484)
.L_7484:
        /*002c*/ 	.word	0x00000000
        /*0030*/ 	.short	0x0003
        /*0032*/ 	.short	0x0018
        /*0034*/ 	.byte	0x00, 0xf0, 0x11, 0x00


	//----- nvinfo : EIATTR_KPARAM_INFO
	.align		4
.L_7485:
        /*0038*/ 	.byte	0x04, 0x17
        /*003a*/ 	.short	(.L_7487 - .L_7486)
.L_7486:
        /*003c*/ 	.word	0x00000000
        /*0040*/ 	.short	0x0002
        /*0042*/ 	.short	0x0010
        /*0044*/ 	.byte	0x00, 0xf5, 0x21, 0x00


	//----- nvinfo : EIATTR_KPARAM_INFO
	.align		4
.L_7487:
        /*0048*/ 	.byte	0x04, 0x17
        /*004a*/ 	.short	(.L_7489 - .L_7488)
.L_7488:
        /*004c*/ 	.word	0x00000000
        /*0050*/ 	.short	0x0001
        /*0052*/ 	.short	0x0008
        /*0054*/ 	.byte	0x00, 0xf5, 0x21, 0x00


	//----- nvinfo : EIATTR_KPARAM_INFO
	.align		4
.L_7489:
        /*0058*/ 	.byte	0x04, 0x17
        /*005a*/ 	.short	(.L_7491 - .L_7490)
.L_7490:
        /*005c*/ 	.word	0x00000000
        /*0060*/ 	.short	0x0000
        /*0062*/ 	.short	0x0000
        /*0064*/ 	.byte	0x00, 0xf5, 0x21, 0x00


	//----- nvinfo : EIATTR_SPARSE_MMA_MASK
	.align		4
.L_7491:
        /*0068*/ 	.byte	0x03, 0x50
        /*006a*/ 	.short	0x0000


	//----- nvinfo : EIATTR_MAXREG_COUNT
	.align		4
        /*006c*/ 	.byte	0x03, 0x1b
        /*006e*/ 	.short	0x00ff


	//----- nvinfo : EIATTR_MERCURY_ISA_VERSION
	.align		4
        /*0070*/ 	.byte	0x03, 0x5f
        /*0072*/ 	.short	0x0101


	//----- nvinfo : EIATTR_VRC_CTA_INIT_COUNT
	.align		4
        /*0074*/ 	.byte	0x02, 0x4a
	.zero		1
	.zero		1


	//----- nvinfo : EIATTR_EXIT_INSTR_OFFSETS
	.align		4
        /*0078*/ 	.byte	0x04, 0x1c
        /*007a*/ 	.short	(.L_7493 - .L_7492)


	//   ....[0]....
.L_7492:
        /*007c*/ 	.word	0x00000050


	//   ....[1]....
        /*0080*/ 	.word	0x00000080


	//   ....[2]....
        /*0084*/ 	.word	0x000009b0


	//----- nvinfo : EIATTR_CRS_STACK_SIZE
	.align		4
.L_7493:
        /*0088*/ 	.byte	0x04, 0x1e
        /*008a*/ 	.short	(.L_7495 - .L_7494)
.L_7494:
        /*008c*/ 	.word	0x00000000


	//----- nvinfo : EIATTR_CBANK_PARAM_SIZE
	.align		4
.L_7495:
        /*0090*/ 	.byte	0x03, 0x19
        /*0092*/ 	.short	0x0024


	//----- nvinfo : EIATTR_PARAM_CBANK
	.align		4
        /*0094*/ 	.byte	0x04, 0x0a
        /*0096*/ 	.short	(.L_7497 - .L_7496)
	.align		4
.L_7496:
        /*0098*/ 	.word	index@(.nv.constant0._Z15gpukernelBMWNr3ILi4ELi32EEvPdS0_S0_iii)
        /*009c*/ 	.short	0x0380
        /*009e*/ 	.short	0x0024


	//----- nvinfo : EIATTR_SW_WAR
	.align		4
.L_7497:
        /*00a0*/ 	.byte	0x04, 0x36
        /*00a2*/ 	.short	(.L_7499 - .L_7498)
.L_7498:
        /*00a4*/ 	.word	0x00000008
.L_7499:


//--------------------- .nv.info._Z15gpukernelBMWNr3ILi4ELi31EEvPdS0_S0_iii --------------------------
	.section	.nv.info._Z15gpukernelBMWNr3ILi4ELi31EEvPdS0_S0_iii,"",@"SHT_CUDA_INFO"
	.sectionflags	@""
	.align	4


	//----- nvinfo : EIATTR_CUDA_API_VERSION
	.align		4
        /*0000*/ 	.byte	0x04, 0x37
        /*0002*/ 	.short	(.L_7501 - .L_7500)
.L_7500:
        /*0004*/ 	.word	0x00000082


	//----- nvinfo : EIATTR_KPARAM_INFO
	.align		4
.L_7501:
        /*0008*/ 	.byte	0x04, 0x17
        /*000a*/ 	.short	(.L_7503 - .L_7502)
.L_7502:
        /*000c*/ 	.word	0x00000000
        /*0010*/ 	.short	0x0005
        /*0012*/ 	.short	0x0020
        /*0014*/ 	.byte	0x00, 0xf0, 0x11, 0x00


	//----- nvinfo : EIATTR_KPARAM_INFO
	.align		4
.L_7503:
        /*0018*/ 	.byte	0x04, 0x17
        /*001a*/ 	.short	(.L_7505 - .L_7504)
.L_7504:
        /*001c*/ 	.word	0x00000000
        /*0020*/ 	.short	0x0004
        /*0022*/ 	.short	0x001c
        /*0024*/ 	.byte	0x00, 0xf0, 0x11, 0x00


	//----- nvinfo : EIATTR_KPARAM_INFO
	.align		4
.L_7505:
        /*0028*/ 	.byte	0x04, 0x17
        /*002a*/ 	.short	(.L_7507 - .L_7506)
.L_7506:
        /*002c*/ 	.word	0x00000000
        /*0030*/ 	.short	0x0003
        /*0032*/ 	.short	0x0018
        /*0034*/ 	.byte	0x00, 0xf0, 0x11, 0x00


	//----- nvinfo : EIATTR_KPARAM_INFO
	.align		4
.L_7507:
        /*0038*/ 	.byte	0x04, 0x17
        /*003a*/ 	.short	(.L_7509 - .L_7508)
.L_7508:
        /*003c*/ 	.word	0x00000000
        /*0040*/ 	.short	0x0002
        /*0042*/ 	.short	0x0010
        /*0044*/ 	.byte	0x00, 0xf5, 0x21, 0x00


	//----- nvinfo : EIATTR_KPARAM_INFO
	.align		4
.L_7509:
        /*0048*/ 	.byte	0x04, 0x17
        /*004a*/ 	.short	(.L_7511 - .L_7510)
.L_7510:
        /*004c*/ 	.word	0x00000000
        /*0050*/ 	.short	0x0001
        /*0052*/ 	.short	0x0008
        /*0054*/ 	.byte	0x00, 0xf5, 0x21, 0x00


	//----- nvinfo : EIATTR_KPARAM_INFO
	.align		4
.L_7511:
        /*0058*/ 	.byte	0x04, 0x17
        /*005a*/ 	.short	(.L_7513 - .L_7512)
.L_7512:
        /*005c*/ 	.word	0x00000000
        /*0060*/ 	.short	0x0000
        /*0062*/ 	.short	0x0000
        /*0064*/ 	.byte	0x00, 0xf5, 0x21, 0x00


	//----- nvinfo : EIATTR_SPARSE_MMA_MASK
	.align		4
.L_7513:
        /*0068*/ 	.byte	0x03, 0x50
        /*006a*/ 	.short	0x0000


	//----- nvinfo : EIATTR_MAXREG_COUNT
	.align		4
        /*006c*/ 	.byte	0x03, 0x1b
        /*006e*/ 	.short	0x00ff


	//----- nvinfo : EIATTR_MERCURY_ISA_VERSION
	.align		4
        /*0070*/ 	.byte	0x03, 0x5f
        /*0072*/ 	.short	0x0101


	//----- nvinfo : EIATTR_VRC_CTA_INIT_COUNT
	.align		4
        /*0074*/ 	.byte	0x02, 0x4a
	.zero		1
	.zero		1


	//----- nvinfo : EIATTR_EXIT_INSTR_OFFSETS
	.align		4
        /*0078*/ 	.byte	0x04, 0x1c
        /*007a*/ 	.short	(.L_7515 - .L_7514)


	//   ....[0]....
.L_7514:
        /*007c*/ 	.word	0x00000050


	//   ....[1]....
        /*0080*/ 	.word	0x00000080


	//   ....[2]....
        /*0084*/ 	.word	0x000009b0


	//----- nvinfo : EIATTR_CRS_STACK_SIZE
	.align		4
.L_7515:
        /*0088*/ 	.byte	0x04, 0x1e
        /*008a*/ 	.short	(.L_7517 - .L_7516)
.L_7516:
        /*008c*/ 	.word	0x00000000


	//----- nvinfo : EIATTR_CBANK_PARAM_SIZE
	.align		4
.L_7517:
        /*0090*/ 	.byte	0x03, 0x19
        /*0092*/ 	.short	0x0024


	//----- nvinfo : EIATTR_PARAM_CBANK
	.align		4
        /*0094*/ 	.byte	0x04, 0x0a
        /*0096*/ 	.short	(.L_7519 - .L_7518)
	.align		4
.L_7518:
        /*0098*/ 	.word	index@(.nv.constant0._Z15gpukernelBMWNr3ILi4ELi31EEvPdS0_S0_iii)
        /*009c*/ 	.short	0x0380
        /*009e*/ 	.short	0x0024


	//----- nvinfo : EIATTR_SW_WAR
	.align		4
.L_7519:
        /*00a0*/ 	.byte	0x04, 0x36
        /*00a2*/ 	.short	(.L_7521 - .L_7520)
.L_7520:
        /*00a4*/ 	.word	0x00000008
.L_7521:


//--------------------- .nv.info._Z15gpukernelBMWNr3ILi4ELi30EEvPdS0_S0_iii --------------------------
	.section	.nv.info._Z15gpukernelBMWNr3ILi4ELi30EEvPdS0_S0_iii,"",@"SHT_CUDA_INFO"
	.sectionflags	@""
	.align	4


	//----- nvinfo : EIATTR_CUDA_API_VERSION
	.align		4
        /*0000*/ 	.byte	0x04, 0x37
        /*0002*/ 	.short	(.L_7523 - .L_7522)
.L_7522:
        /*0004*/ 	.word	0x00000082


	//----- nvinfo : EIATTR_KPARAM_INFO
	.align		4
.L_7523:
        /*0008*/ 	.byte	0x04, 0x17
        /*000a*/ 	.short	(.L_7525 - .L_7524)
.L_7524:
        /*000c*/ 	.word	0x00000000
        /*0010*/ 	.short	0x0005
        /*0012*/ 	.short	0x0020
        /*0014*/ 	.byte	0x00, 0xf0, 0x11, 0x00


	//----- nvinfo : EIATTR_KPARAM_INFO
	.align		4
.L_7525:
        /*0018*/ 	.byte	0x04, 0x17
        /*001a*/ 	.short	(.L_7527 - .L_7526)
.L_7526:
        /*001c*/ 	.word	0x00000000
        /*0020*/ 	.short	0x0004
        /*0022*/ 	.short	0x001c
        /*0024*/ 	.byte	0x00, 0xf0, 0x11, 0x00


	//----- nvinfo : EIATTR_KPARAM_INFO
	.align		4
.L_7527:
        /*0028*/ 	.byte	0x04, 0x17
        /*002a*/ 	.short	(.L_7529 - .L_7528)
.L_7528:
        /*002c*/ 	.word	0x00000000
        /*0030*/ 	.short	0x0003
        /*0032*/ 	.short	0x0018
        /*0034*/ 	.byte	0x00, 0xf0, 0x11, 0x00


	//----- nvinfo : EIATTR_KPARAM_INFO
	.align		4
.L_7529:
        /*0038*/ 	.byte	0x04, 0x17
        /*003a*/ 	.short	(.L_7531 - .L_7530)
.L_7530:
        /*003c*/ 	.word	0x00000000
        /*0040*/ 	.short	0x0002
        /*0042*/ 	.short	0x0010
        /*0044*/ 	.byte	0x00, 0xf5, 0x21, 0x00


	//----- nvinfo : EIATTR_KPARAM_INFO
	.align		4
.L_7531:
        /*0048*/ 	.byte	0x04, 0x17
        /*004a*/ 	.short	(.L_7533 - .L_7532)
.L_7532:
        /*004c*/ 	.word	0x00000000
        /*0050*/ 	.short	0x0001
        /*0052*/ 	.short	0x0008
        /*0054*/ 	.byte	0x00, 0xf5, 0x21, 0x00


	//----- nvinfo : EIATTR_KPARAM_INFO
	.align		4
.L_7533:
        /*0058*/ 	.byte	0x04, 0x17
        /*005a*/ 	.short	(.L_7535 - .L_7534)
.L_7534:
        /*005c*/ 	.word	0x00000000
        /*0060*/ 	.short	0x0000
        /*0062*/ 	.short	0x0000
        /*0064*/ 	.byte	0x00, 0xf5, 0x21, 0x00


	//----- nvinfo : EIATTR_SPARSE_MMA_MASK
	.align		4
.L_7535:
        /*0068*/ 	.byte	0x03, 0x50
        /*006a*/ 	.short	0x0000


	//----- nvinfo : EIATTR_MAXREG_COUNT
	.align		4
        /*006c*/ 	.byte	0x03, 0x1b
        /*006e*/ 	.short	0x00ff


	//----- nvinfo : EIATTR_MERCURY_ISA_VERSION
	.align		4
        /*0070*/ 	.byte	0x03, 0x5f
        /*0072*/ 	.short	0x0101


	//----- nvinfo : EIATTR_VRC_CTA_INIT_COUNT
	.align		4
        /*0074*/ 	.byte	0x02, 0x4a
	.zero		1
	.zero		1


	//----- nvinfo : EIATTR_EXIT_INSTR_OFFSETS
	.align		4
        /*0078*/ 	.byte	0x04, 0x1c
        /*007a*/ 	.short	(.L_7537 - .L_7536)


	//   ....[0]....
.L_7536:
        /*007c*/ 	.word	0x00000050


	//   ....[1]....
        /*0080*/ 	.word	0x00000080


	//   ....[2]....
        /*0084*/ 	.word	0x000009b0


	//----- nvinfo : EIATTR_CRS_STACK_SIZE
	.align		4
.L_7537:
        /*0088*/ 	.byte	0x04, 0x1e
        /*008a*/ 	.short	(.L_7539 - .L_7538)
.L_7538:
        /*008c*/ 	.word	0x00000000


	//----- nvinfo : EIATTR_CBANK_PARAM_SIZE
	.align		4
.L_7539:
        /*0090*/ 	.byte	0x03, 0x19
        /*0092*/ 	.short	0x0024


	//----- nvinfo : EIATTR_PARAM_CBANK
	.align		4
        /*0094*/ 	.byte	0x04, 0x0a
        /*0096*/ 	.short	(.L_7541 - .L_7540)
	.align		4
.L_7540:
        /*0098*/ 	.word	index@(.nv.constant0._Z15gpukernelBMWNr3ILi4ELi30EEvPdS0_S0_iii)
        /*009c*/ 	.short	0x0380
        /*009e*/ 	.short	0x0024


	//----- nvinfo : EIATTR_SW_WAR
	.align		4
.L_7541:
        /*00a0*/ 	.byte	0x04, 0x36
        /*00a2*/ 	.short	(.L_7543 - .L_7542)
.L_7542:
        /*00a4*/ 	.word	0x00000008
.L_7543:


//--------------------- .nv.info._Z15gpukernelBMWNr3ILi4ELi29EEvPdS0_S0_iii --------------------------
	.section	.nv.info._Z15gpukernelBMWNr3ILi4ELi29EEvPdS0_S0_iii,"",@"SHT_CUDA_INFO"
	.sectionflags	@""
	.align	4


	//----- nvinfo : EIATTR_CUDA_API_VERSION
	.align		4
        /*0000*/ 	.byte	0x04, 0x37
        /*0002*/ 	.short	(.L_7545 - .L_7544)
.L_7544:
        /*0004*/ 	.word	0x00000082


	//----- nvinfo : EIATTR_KPARAM_INFO
	.align		4
.L_7545:
        /*0008*/ 	.byte	0x04, 0x17
        /*000a*/ 	.short	(.L_7547 - .L_7546)
.L_7546:
        /*000c*/ 	.word	0x00000000
        /*0010*/ 	.short	0x0005
        /*0012*/ 	.short	0x0020
        /*0014*/ 	.byte	0x00, 0xf0, 0x11, 0x00


	//----- nvinfo : EIATTR_KPARAM_INFO
	.align		4
.L_7547:
        /*0018*/ 	.byte	0x04, 0x17
        /*001a*/ 	.short	(.L_7549 - .L_7548)
.L_7548:
        /*001c*/ 	.word	0x00000000
        /*0020*/ 	.short	0x0004
        /*0022*/ 	.short	0x001c
        /*0024*/ 	.byte	0x00, 0xf0, 0x11, 0x00


	//----- nvinfo : EIATTR_KPARAM_INFO
	.align		4
.L_7549:
        /*0028*/ 	.byte	0x04, 0x17
        /*002a*/ 	.short	(.L_7551 - .L_7550)
.L_7550:
        /*002c*/ 	.word	0x00000000
        /*0030*/ 	.short	0x0003
        /*0032*/ 	.short	0x0018
        /*0034*/ 	.byte	0x00, 0xf0, 0x11, 0x00


	//----- nvinfo : EIATTR_KPARAM_INFO
	.align		4
.L_7551:
        /*0038*/ 	.byte	0x04, 0x17
        /*003a*/ 	.short	(.L_7553 - .L_7552)
.L_7552:
        /*003c*/ 	.word	0x00000000
        /*0040*/ 	.short	0x0002
        /*0042*/ 	.short	0x0010
        /*0044*/ 	.byte	0x00, 0xf5, 0x21, 0x00


	//----- nvinfo : EIATTR_KPARAM_INFO
	.align		4
.L_7553:
        /*0048*/ 	.byte	0x04, 0x17
        /*004a*/ 	.short	(.L_7555 - .L_7554)
.L_7554:
        /*004c*/ 	.word	0x00000000
        /*0050*/ 	.short	0x0001
        /*0052*/ 	.short	0x0008
        /*0054*/ 	.byte	0x00, 0xf5, 0x21, 0x00


	//----- nvinfo : EIATTR_KPARAM_INFO
	.align		4
.L_7555:
        /*0058*/ 	.byte	0x04, 0x17
        /*005a*/ 	.short	(.L_7557 - .L_7556)
.L_7556:
        /*005c*/ 	.word	0x00000000
        /*0060*/ 	.short	0x0000
        /*0062*/ 	.short	0x0000
        /*0064*/ 	.byte	0x00, 0xf5, 0x21, 0x00


	//----- nvinfo : EIATTR_SPARSE_MMA_MASK
	.align		4
.L_7557:
        /*0068*/ 	.byte	0x03, 0x50
        /*006a*/ 	.short	0x0000


	//----- nvinfo : EIATTR_MAXREG_COUNT
	.align		4
        /*006c*/ 	.byte	0x03, 0x1b
        /*006e*/ 	.short	0x00ff


	//----- nvinfo : EIATTR_MERCURY_ISA_VERSION
	.align		4
        /*0070*/ 	.byte	0x03, 0x5f
        /*0072*/ 	.short	0x0101


	//----- nvinfo : EIATTR_VRC_CTA_INIT_COUNT
	.align		4
        /*0074*/ 	.byte	0x02, 0x4a
	.zero		1
	.zero		1


	//----- nvinfo : EIATTR_EXIT_INSTR_OFFSETS
	.align		4
        /*0078*/ 	.byte	0x04, 0x1c
        /*007a*/ 	.short	(.L_7559 - .L_7558)


	//   ....[0]....
.L_7558:
        /*007c*/ 	.word	0x00000050


	//   ....[1]....
        /*0080*/ 	.word	0x00000080


	//   ....[2]....
        /*0084*/ 	.word	0x000009b0


	//----- nvinfo : EIATTR_CRS_STACK_SIZE
	.align		4
.L_7559:
        /*0088*/ 	.byte	0x04, 0x1e
        /*008a*/ 	.short	(.L_7561 - .L_7560)
.L_7560:
        /*008c*/ 	.word	0x00000000


	//----- nvinfo : EIATTR_CBANK_PARAM_SIZE
	.align		4
.L_7561:
        /*0090*/ 	.byte	0x03, 0x19
        /*0092*/ 	.short	0x0024


	//----- nvinfo : EIATTR_PARAM_CBANK
	.align		4
        /*0094*/ 	.byte	0x04, 0x0a
        /*0096*/ 	.short	(.L_7563 - .L_7562)
	.align		4
.L_7562:
        /*0098*/ 	.word	index@(.nv.constant0._Z15gpukernelBMWNr3ILi4ELi29EEvPdS0_S0_iii)
        /*009c*/ 	.short	0x0380
        /*009e*/ 	.short	0x0024


	//----- nvinfo : EIATTR_SW_WAR
	.align		4
.L_7563:
        /*00a0*/ 	.byte	0x04, 0x36
        /*00a2*/ 	.short	(.L_7565 - .L_7564)
.L_7564:
        /*00a4*/ 	.word	0x00000008
.L_7565:


//--------------------- .nv.info._Z15gpukernelBMWNr3ILi4ELi28EEvPdS0_S0_iii --------------------------
	.section	.nv.info._Z15gpukernelBMWNr3ILi4ELi28EEvPdS0_S0_iii,"",@"SHT_CUDA_INFO"
	.sectionflags	@""
	.align	4


	//----- nvinfo : EIATTR_CUDA_API_VERSION
	.align		4
        /*0000*/ 	.byte	0x04, 0x37
        /*0002*/ 	.short	(.L_7567 - .L_7566)
.L_7566:
        /*0004*/ 	.word	0x00000082


	//----- nvinfo : EIATTR_KPARAM_INFO
	.align		4
.L_7567:
        /*0008*/ 	.byte	0x04, 0x17
        /*000a*/ 	.short	(.L_7569 - .L_7568)
.L_7568:
        /*000c*/ 	.word	0x00000000
        /*0010*/ 	.short	0x0005
        /*0012*/ 	.short	0x0020
        /*0014*/ 	.byte	0x00, 0xf0, 0x11, 0x00


	//----- nvinfo : EIATTR_KPARAM_INFO
	.align		4
.L_7569:
        /*0018*/ 	.byte	0x04, 0x17
        /*001a*/ 	.short	(.L_7571 - .L_7570)
.L_7570:
        /*001c*/ 	.word	0x00000000
        /*0020*/ 	.short	0x0004
        /*0022*/ 	.short	0x001c
        /*0024*/ 	.byte	0x00, 0xf0, 0x11, 0x00


	//----- nvinfo : EIATTR_KPARAM_INFO
	.align		4
.L_7571:
        /*0028*/ 	.byte	0x04, 0x17
        /*002a*/ 	.short	(.L_7573 - .L_7572)
.L_7572:
        /*002c*/ 	.word	0x00000000
        /*0030*/ 	.short	0x0003
        /*0032*/ 	.short	0x0018
        /*0034*/ 	.byte	0x00, 0xf0, 0x11, 0x00


	//----- nvinfo : EIATTR_KPARAM_INFO
	.align		4
.L_7573:
        /*0038*/ 	.byte	0x04, 0x17
        /*003a*/ 	.short	(.L_7575 - .L_7574)
.L_7574:
        /*003c*/ 	.word	0x00000000
        /*0040*/ 	.short	0x0002
        /*0042*/ 	.short	0x0010
        /*0044*/ 	.byte	0x00, 0xf5, 0x21, 0x00


	//----- nvinfo : EIATTR_KPARAM_INFO
	.align		4
.L_7575:
        /*0048*/ 	.byte	0x04, 0x17
        /*004a*/ 	.short	(.L_7577 - .L_7576)
.L_7576:
        /*004c*/ 	.word	0x00000000
        /*0050*/ 	.short	0x0001
        /*0052*/ 	.short	0x0008
        /*0054*/ 	.byte	0x00, 0xf5, 0x21, 0x00


	//----- nvinfo : EIATTR_KPARAM_INFO
	.align		4
.L_7577:
        /*0058*/ 	.byte	0x04, 0x17
        /*005a*/ 	.short	(.L_7579 - .L_7578)
.L_7578:
        /*005c*/ 	.word	0x00000000
        /*0060*/ 	.short	0x0000
        /*0062*/ 	.short	0x0000
        /*0064*/ 	.byte	0x00, 0xf5, 0x21, 0x00


	//----- nvinfo : EIATTR_SPARSE_MMA_MASK
	.align		4
.L_7579:
        /*0068*/ 	.byte	0x03, 0x50
        /*006a*/ 	.short	0x0000


	//----- nvinfo : EIATTR_MAXREG_COUNT
	.align		4
        /*006c*/ 	.byte	0x03, 0x1b
        /*006e*/ 	.short	0x00ff


	//----- nvinfo : EIATTR_MERCURY_ISA_VERSION
	.align		4
        /*0070*/ 	.byte	0x03, 0x5f
        /*0072*/ 	.short	0x0101


	//----- nvinfo : EIATTR_VRC_CTA_INIT_COUNT
	.align		4
        /*0074*/ 	.byte	0x02, 0x4a
	.zero		1
	.zero		1


	//----- nvinfo : EIATTR_EXIT_INSTR_OFFSETS
	.align		4
        /*0078*/ 	.byte	0x04, 0x1c
        /*007a*/ 	.short	(.L_7581 - .L_7580)


	//   ....[0]....
.L_7580:
        /*007c*/ 	.word	0x00000050


	//   ....[1]....
        /*0080*/ 	.word	0x00000080


	//   ....[2]....
        /*0084*/ 	.word	0x000009b0


	//----- nvinfo : EIATTR_CRS_STACK_SIZE
	.align		4
.L_7581:
        /*0088*/ 	.byte	0x04, 0x1e
        /*008a*/ 	.short	(.L_7583 - .L_7582)
.L_7582:
        /*008c*/ 	.word	0x00000000


	//----- nvinfo : EIATTR_CBANK_PARAM_SIZE
	.align		4
.L_7583:
        /*0090*/ 	.byte	0x03, 0x19
        /*0092*/ 	.short	0x0024


	//----- nvinfo : EIATTR_PARAM_CBANK
	.align		4
        /*0094*/ 	.byte	0x04, 0x0a
        /*0096*/ 	.short	(.L_7585 - .L_7584)
	.align		4
.L_7584:
        /*0098*/ 	.word	index@(.nv.constant0._Z15gpukernelBMWNr3ILi4ELi28EEvPdS0_S0_iii)
        /*009c*/ 	.short	0x0380
        /*009e*/ 	.short	0x0024


	//----- nvinfo : EIATTR_SW_WAR
	.align		4
.L_7585:
        /*00a0*/ 	.byte	0x04, 0x36
        /*00a2*/ 	.short	(.L_7587 - .L_7586)
.L_7586:
        /*00a4*/ 	.word	0x00000008
.L_7587:


//--------------------- .nv.info._Z15gpukernelBMWNr3ILi4ELi27EEvPdS0_S0_iii --------------------------
	.section	.nv.info._Z15gpukernelBMWNr3ILi4ELi27EEvPdS0_S0_iii,"",@"SHT_CUDA_INFO"
	.sectionflags	@""
	.align	4


	//----- nvinfo : EIATTR_CUDA_API_VERSION
	.align		4
        /*0000*/ 	.byte	0x04, 0x37
        /*0002*/ 	.short	(.L_7589 - .L_7588)
.L_7588:
        /*0004*/ 	.word	0x00000082


	//----- nvinfo : EIATTR_KPARAM_INFO
	.align		4
.L_7589:
        /*0008*/ 	.byte	0x04, 0x17
        /*000a*/ 	.short	(.L_7591 - .L_7590)
.L_7590:
        /*000c*/ 	.word	0x00000000
        /*0010*/ 	.short	0x0005
        /*0012*/ 	.short	0x0020
        /*0014*/ 	.byte	0x00, 0xf0, 0x11, 0x00


	//----- nvinfo : EIATTR_KPARAM_INFO
	.align		4
.L_7591:
        /*0018*/ 	.byte	0x04, 0x17
        /*001a*/ 	.short	(.L_7593 - .L_7592)
.L_7592:
        /*001c*/ 	.word	0x00000000
        /*0020*/ 	.short	0x0004
        /*0022*/ 	.short	0x001c
        /*0024*/ 	.byte	0x00, 0xf0, 0x11, 0x00


	//----- nvinfo : EIATTR_KPARAM_INFO
	.align		4
.L_7593:
        /*0028*/ 	.byte	0x04, 0x17
        /*002a*/ 	.short	(.L_7595 - .L_7594)
.L_7594:
        /*002c*/ 	.word	0x00000000
        /*0030*/ 	.short	0x0003
        /*0032*/ 	.short	0x0018
        /*0034*/ 	.byte	0x00, 0xf0, 0x11, 0x00


	//----- nvinfo : EIATTR_KPARAM_INFO
	.align		4
.L_7595:
        /*0038*/ 	.byte	0x04, 0x17
        /*003a*/ 	.short	(.L_7597 - .L_7596)
.L_7596:
        /*003c*/ 	.word	0x00000000
        /*0040*/ 	.short	0x0002
        /*0042*/ 	.short	0x0010
        /*0044*/ 	.byte	0x00, 0xf5, 0x21, 0x00


	//----- nvinfo : EIATTR_KPARAM_INFO
	.align		4
.L_7597:
        /*0048*/ 	.byte	0x04, 0x17
        /*004a*/ 	.short	(.L_7599 - .L_7598)
.L_7598:
        /*004c*/ 	.word	0x00000000
        /*0050*/ 	.short	0x0001
        /*0052*/ 	.short	0x0008
        /*0054*/ 	.byte	0x00, 0xf5, 0x21, 0x00


	//----- nvinfo : EIATTR_KPARAM_INFO
	.align		4
.L_7599:
        /*0058*/ 	.byte	0x04, 0x17
        /*005a*/ 	.short	(.L_7601 - .L_7600)
.L_7600:
        /*005c*/ 	.word	0x00000000
        /*0060*/ 	.short	0x0000
        /*0062*/ 	.short	0x0000
        /*0064*/ 	.byte	0x00, 0xf5, 0x21, 0x00


	//----- nvinfo : EIATTR_SPARSE_MMA_MASK
	.align		4
.L_7601:
        /*0068*/ 	.byte	0x03, 0x50
        /*006a*/ 	.short	0x0000


	//----- nvinfo : EIATTR_MAXREG_COUNT
	.align		4
        /*006c*/ 	.byte	0x03, 0x1b
        /*006e*/ 	.short	0x00ff


	//----- nvinfo : EIATTR_MERCURY_ISA_VERSION
	.align		4
        /*0070*/ 	.byte	0x03, 0x5f
        /*0072*/ 	.short	0x0101


	//----- nvinfo : EIATTR_VRC_CTA_INIT_COUNT
	.align		4
        /*0074*/ 	.byte	0x02, 0x4a
	.zero		1
	.zero		1


	//----- nvinfo : EIATTR_EXIT_INSTR_OFFSETS
	.align		4
        /*0078*/ 	.byte	0x04, 0x1c
        /*007a*/ 	.short	(.L_7603 - .L_7602)


	//   ....[0]....
.L_7602:
        /*007c*/ 	.word	0x00000050


	//   ....[1]....
        /*0080*/ 	.word	0x00000080


	//   ....[2]....
        /*0084*/ 	.word	0x000009b0


	//----- nvinfo : EIATTR_CRS_STACK_SIZE
	.align		4
.L_7603:
        /*0088*/ 	.byte	0x04, 0x1e
        /*008a*/ 	.short	(.L_7605 - .L_7604)
.L_7604:
        /*008c*/ 	.word	0x00000000


	//----- nvinfo : EIATTR_CBANK_PARAM_SIZE
	.align		4
.L_7605:
        /*0090*/ 	.byte	0x03, 0x19
        /*0092*/ 	.short	0x0024


	//----- nvinfo : EIATTR_PARAM_CBANK
	.align		4
        /*0094*/ 	.byte	0x04, 0x0a
        /*0096*/ 	.short	(.L_7607 - .L_7606)
	.align		4
.L_7606:
        /*0098*/ 	.word	index@(.nv.constant0._Z15gpukernelBMWNr3ILi4ELi27EEvPdS0_S0_iii)
        /*009c*/ 	.short	0x0380
        /*009e*/ 	.short	0x0024


	//----- nvinfo : EIATTR_SW_WAR
	.align		4
.L_7607:
        /*00a0*/ 	.byte	0x04, 0x36
        /*00a2*/ 	.short	(.L_7609 - .L_7608)
.L_7608:
        /*00a4*/ 	.word	0x00000008
.L_7609:


//--------------------- .nv.info._Z15gpukernelBMWNr3ILi4ELi26EEvPdS0_S0_iii --------------------------
	.section	.nv.info._Z15gpukernelBMWNr3ILi4ELi26EEvPdS0_S0_iii,"",@"SHT_CUDA_INFO"
	.sectionflags	@""
	.align	4


	//----- nvinfo : EIATTR_CUDA_API_VERSION
	.align		4
        /*0000*/ 	.byte	0x04, 0x37
        /*0002*/ 	.short	(.L_7611 - .L_7610)
.L_7610:
        /*0004*/ 	.word	0x00000082


	//----- nvinfo : EIATTR_KPARAM_INFO
	.align		4
.L_7611:
        /*0008*/ 	.byte	0x04, 0x17
        /*000a*/ 	.short	(.L_7613 - .L_7612)
.L_7612:
        /*000c*/ 	.word	0x00000000
        /*0010*/ 	.short	0x0005
        /*0012*/ 	.short	0x0020
        /*0014*/ 	.byte	0x00, 0xf0, 0x11, 0x00


	//----- nvinfo : EIATTR_KPARAM_INFO
	.align		4
.L_7613:
        /*0018*/ 	.byte	0x04, 0x17
        /*001a*/ 	.short	(.L_7615 - .L_7614)
.L_7614:
        /*001c*/ 	.word	0x00000000
        /*0020*/ 	.short	0x0004
        /*0022*/ 	.short	0x001c
        /*0024*/ 	.byte	0x00, 0xf0, 0x11, 0x00


	//----- nvinfo : EIATTR_KPARAM_INFO
	.align		4
.L_7615:
        /*0028*/ 	.byte	0x04, 0x17
        /*002a*/ 	.short	(.L_7617 - .L_7616)
.L_7616:
        /*002c*/ 	.word	0x00000000
        /*0030*/ 	.short	0x0003
        /*0032*/ 	.short	0x0018
        /*0034*/ 	.byte	0x00, 0xf0, 0x11, 0x00


	//----- nvinfo : EIATTR_KPARAM_INFO
	.align		4
.L_7617:
        /*0038*/ 	.byte	0x04, 0x17
        /*003a*/ 	.short	(.L_7619 - .L_7618)
.L_7618:
        /*003c*/ 	.word	0x00000000
        /*0040*/ 	.short	0x0002
        /*0042*/ 	.short	0x0010
        /*0044*/ 	.byte	0x00, 0xf5, 0x21, 0x00


	//----- nvinfo : EIATTR_KPARAM_INFO
	.align		4
.L_7619:
        /*0048*/ 	.byte	0x04, 0x17
        /*004a*/ 	.short	(.L_7621 - .L_7620)
.L_7620:
        /*004c*/ 	.word	0x00000000
        /*0050*/ 	.short	0x0001
        /*0052*/ 	.short	0x0008
        /*0054*/ 	.byte	0x00, 0xf5, 0x21, 0x00


	//----- nvinfo : EIATTR_KPARAM_INFO
	.align		4
.L_7621:
        /*0058*/ 	.byte	0x04, 0x17
        /*005a*/ 	.short	(.L_7623 - .L_7622)
.L_7622:
        /*005c*/ 	.word	0x00000000
        /*0060*/ 	.short	0x0000
        /*0062*/ 	.short	0x0000
        /*0064*/ 	.byte	0x00, 0xf5, 0x21, 0x00


	//----- nvinfo : EIATTR_SPARSE_MMA_MASK
	.align		4
.L_7623:
        /*0068*/ 	.byte	0x03, 0x50
        /*006a*/ 	.short	0x0000


	//----- nvinfo : EIATTR_MAXREG_COUNT
	.align		4
        /*006c*/ 	.byte	0x03, 0x1b
        /*006e*/ 	.short	0x00ff


	//----- nvinfo : EIATTR_MERCURY_ISA_VERSION
	.align		4
        /*0070*/ 	.byte	0x03, 0x5f
        /*0072*/ 	.short	0x0101


	//----- nvinfo : EIATTR_VRC_CTA_INIT_COUNT
	.align		4
        /*0074*/ 	.byte	0x02, 0x4a
	.zero		1
	.zero		1


	//----- nvinfo : EIATTR_EXIT_INSTR_OFFSETS
	.align		4
        /*0078*/ 	.byte	0x04, 0x1c
        /*007a*/ 	.short	(.L_7625 - .L_7624)


	//   ....[0]....
.L_7624:
        /*007c*/ 	.word	0x00000050


	//   ....[1]....
        /*0080*/ 	.word	0x00000080


	//   ....[2]....
        /*0084*/ 	.word	0x000009b0


	//----- nvinfo : EIATTR_CRS_STACK_SIZE
	.align		4
.L_7625:
        /*0088*/ 	.byte	0x04, 0x1e
        /*008a*/ 	.short	(.L_7627 - .L_7626)
.L_7626:
        /*008c*/ 	.word	0x00000000


	//----- nvinfo : EIATTR_CBANK_PARAM_SIZE
	.align		4
.L_7627:
        /*0090*/ 	.byte	0x03, 0x19
        /*0092*/ 	.short	0x0024


	//----- nvinfo : EIATTR_PARAM_CBANK
	.align		4
        /*0094*/ 	.byte	0x04, 0x0a
        /*0096*/ 	.short	(.L_7629 - .L_7628)
	.align		4
.L_7628:
        /*0098*/ 	.word	index@(.nv.constant0._Z15gpukernelBMWNr3ILi4ELi26EEvPdS0_S0_iii)
        /*009c*/ 	.short	0x0380
        /*009e*/ 	.short	0x0024


	//----- nvinfo : EIATTR_SW_WAR
	.align		4
.L_7629:
        /*00a0*/ 	.byte	0x04, 0x36
        /*00a2*/ 	.short	(.L_7631 - .L_7630)
.L_7630:
        /*00a4*/ 	.word	0x00000008
.L_7631:


//--------------------- .nv.info._Z15gpukernelBMWNr3ILi4ELi25EEvPdS0_S0_iii --------------------------
	.section	.nv.info._Z15gpukernelBMWNr3ILi4ELi25EEvPdS0_S0_iii,"",@"SHT_CUDA_INFO"
	.sectionflags	@""
	.align	4


	//----- nvinfo : EIATTR_CUDA_API_VERSION
	.align		4
        /*0000*/ 	.byte	0x04, 0x37
        /*0002*/ 	.short	(.L_7633 - .L_7632)
.L_7632:
        /*0004*/ 	.word	0x00000082


	//----- nvinfo : EIATTR_KPARAM_INFO
	.align		4
.L_7633:
        /*0008*/ 	.byte	0x04, 0x17
        /*000a*/ 	.short	(.L_7635 - .L_7634)
.L_7634:
        /*000c*/ 	.word	0x00000000
        /*0010*/ 	.short	0x0005
        /*0012*/ 	.short	0x0020
        /*0014*/ 	.byte	0x00, 0xf0, 0x11, 0x00


	//----- nvinfo : EIATTR_KPARAM_INFO
	.align		4
.L_7635:
        /*0018*/ 	.byte	0x04, 0x17
        /*001a*/ 	.short	(.L_7637 - .L_7636)
.L_7636:
        /*001c*/ 	.word	0x00000000
        /*0020*/ 	.short	0x0004
        /*0022*/ 	.short	0x001c
        /*0024*/ 	.byte	0x00, 0xf0, 0x11, 0x00


	//----- nvinfo : EIATTR_KPARAM_INFO
	.align		4
.L_7637:
        /*0028*/ 	.byte	0x04, 0x17
        /*002a*/ 	.short	(.L_7639 - .L_7638)
.L_7638:
        /*002c*/ 	.word	0x00000000
        /*0030*/ 	.short	0x0003
        /*0032*/ 	.short	0x0018
        /*0034*/ 	.byte	0x00, 0xf0, 0x11, 0x00


	//----- nvinfo : EIATTR_KPARAM_INFO
	.align		4
.L_7639:
        /*0038*/ 	.byte	0x04, 0x17
        /*003a*/ 	.short	(.L_7641 - .L_7640)
.L_7640:
        /*003c*/ 	.word	0x00000000
        /*0040*/ 	.short	0x0002
        /*0042*/ 	.short	0x0010
        /*0044*/ 	.byte	0x00, 0xf5, 0x21, 0x00


	//----- nvinfo : EIATTR_KPARAM_INFO
	.align		4
.L_7641:
        /*0048*/ 	.byte	0x04, 0x17
        /*004a*/ 	.short	(.L_7643 - .L_7642)
.L_7642:
        /*004c*/ 	.word	0x00000000
        /*0050*/ 	.short	0x0001
        /*0052*/ 	.short	0x0008
        /*0054*/ 	.byte	0x00, 0xf5, 0x21, 0x00


	//----- nvinfo : EIATTR_KPARAM_INFO
	.align		4
.L_7643:
        /*0058*/ 	.byte	0x04, 0x17
        /*005a*/ 	.short	(.L_7645 - .L_7644)
.L_7644:
        /*005c*/ 	.word	0x00000000
        /*0060*/ 	.short	0x0000
        /*0062*/ 	.short	0x0000
        /*0064*/ 	.byte	0x00, 0xf5, 0x21, 0x00


	//----- nvinfo : EIATTR_SPARSE_MMA_MASK
	.align		4
.L_7645:
        /*0068*/ 	.byte	0x03, 0x50
        /*006a*/ 	.short	0x0000


	//----- nvinfo : EIATTR_MAXREG_COUNT
	.align		4
        /*006c*/ 	.byte	0x03, 0x1b
        /*006e*/ 	.short	0x00ff


	//----- nvinfo : EIATTR_MERCURY_ISA_VERSION
	.align		4
        /*0070*/ 	.byte	0x03, 0x5f
        /*0072*/ 	.short	0x0101


	//----- nvinfo : EIATTR_VRC_CTA_INIT_COUNT
	.align		4
        /*0074*/ 	.byte	0x02, 0x4a
	.zero		1
	.zero		1


	//----- nvinfo : EIATTR_EXIT_INSTR_OFFSETS
	.align		4
        /*0078*/ 	.byte	0x04, 0x1c
        /*007a*/ 	.short	(.L_7647 - .L_7646)


	//   ....[0]....
.L_7646:
        /*007c*/ 	.word	0x00000050


	//   ....[1]....
        /*0080*/ 	.word	0x00000080


	//   ....[2]....
        /*0084*/ 	.word	0x000009b0


	//----- nvinfo : EIATTR_CRS_STACK_SIZE
	.align		4
.L_7647:
        /*0088*/ 	.byte	0x04, 0x1e
        /*008a*/ 	.short	(.L_7649 - .L_7648)
.L_7648:
        /*008c*/ 	.word	0x00000000


	//----- nvinfo : EIATTR_CBANK_PARAM_SIZE
	.align		4
.L_7649:
        /*0090*/ 	.byte	0x03, 0x19
        /*0092*/ 	.short	0x0024


	//----- nvinfo : EIATTR_PARAM_CBANK
	.align		4
        /*0094*/ 	.byte	0x04, 0x0a
        /*0096*/ 	.short	(.L_7651 - .L_7650)
	.align		4
.L_7650:
        /*0098*/ 	.word	index@(.nv.constant0._Z15gpukernelBMWNr3ILi4ELi25EEvPdS0_S0_iii)
        /*009c*/ 	.short	0x0380
        /*009e*/ 	.short	0x0024


	//----- nvinfo : EIATTR_SW_WAR
	.align		4
.L_7651:
        /*00a0*/ 	.byte	0x04, 0x36
        /*00a2*/ 	.short	(.L_7653 - .L_7652)
.L_7652:
        /*00a4*/ 	.word	0x00000008
.L_7653:


//--------------------- .nv.info._Z15gpukernelBMWNr3ILi4ELi24EEvPdS0_S0_iii --------------------------
	.section	.nv.info._Z15gpukernelBMWNr3ILi4ELi24EEvPdS0_S0_iii,"",@"SHT_CUDA_INFO"
	.sectionflags	@""
	.align	4


	//----- nvinfo : EIATTR_CUDA_API_VERSION
	.align		4
        /*0000*/ 	.byte	0x04, 0x37
        /*0002*/ 	.short	(.L_7655 - .L_7654)
.L_7654:
        /*0004*/ 	.word	0x00000082


	//----- nvinfo : EIATTR_KPARAM_INFO
	.align		4
.L_7655:
        /*0008*/ 	.byte	0x04, 0x17
        /*000a*/ 	.short	(.L_7657 - .L_7656)
.L_7656:
        /*000c*/ 	.word	0x00000000
        /*0010*/ 	.short	0x0005
        /*0012*/ 	.short	0x0020
        /*0014*/ 	.byte	0x00, 0xf0, 0x11, 0x00


	//----- nvinfo : EIATTR_KPARAM_INFO
	.align		4
.L_7657:
        /*0018*/ 	.byte	0x04, 0x17
        /*001a*/ 	.short	(.L_7659 - .L_7658)
.L_7658:
        /*001c*/ 	.word	0x00000000
        /*0020*/ 	.short	0x0004
        /*0022*/ 	.short	0x001c
        /*0024*/ 	.byte	0x00, 0xf0, 0x11, 0x00


	//----- nvinfo : EIATTR_KPARAM_INFO
	.align		4
.L_7659:
        /*0028*/ 	.byte	0x04, 0x17
        /*002a*/ 	.short	(.L_7661 - .L_7660)
.L_7660:
        /*002c*/ 	.word	0x00000000
        /*0030*/ 	.short	0x0003
        /*0032*/ 	.short	0x0018
        /*0034*/ 	.byte	0x00, 0xf0, 0x11, 0x00


	//----- nvinfo : EIATTR_KPARAM_INFO
	.align		4
.L_7661:
        /*0038*/ 	.byte	0x04, 0x17
        /*003a*/ 	.short	(.L_7663 - .L_7662)
.L_7662:
        /*003c*/ 	.word	0x00000000
        /*0040*/ 	.short	0x0002
        /*0042*/ 	.short	0x0010
        /*0044*/ 	.byte	0x00, 0xf5, 0x21, 0x00


	//----- nvinfo : EIATTR_KPARAM_INFO
	.align		4
.L_7663:
        /*0048*/ 	.byte	0x04, 0x17
        /*004a*/ 	.short	(.L_7665 - .L_7664)
.L_7664:
        /*004c*/ 	.word	0x00000000
        /*0050*/ 	.short	0x0001
        /*0052*/ 	.short	0x0008
        /*0054*/ 	.byte	0x00, 0xf5, 0x21, 0x00


	//----- nvinfo : EIATTR_KPARAM_INFO
	.align		4
.L_7665:
        /*0058*/ 	.byte	0x04, 0x17
        /*005a*/ 	.short	(.L_7667 - .L_7666)
.L_7666:
        /*005c*/ 	.word	0x00000000
        /*0060*/ 	.short	0x0000
        /*0062*/ 	.short	0x0000
        /*0064*/ 	.byte	0x00, 0xf5, 0x21, 0x00


	//----- nvinfo : EIATTR_SPARSE_MMA_MASK
	.align		4
.L_7667:
        /*0068*/ 	.byte	0x03, 0x50
        /*006a*/ 	.short	0x0000


	//----- nvinfo : EIATTR_MAXREG_COUNT
	.align		4
        /*006c*/ 	.byte	0x03, 0x1b
        /*006e*/ 	.short	0x00ff


	//----- nvinfo : EIATTR_MERCURY_ISA_VERSION
	.align		4
        /*0070*/ 	.byte	0x03, 0x5f
        /*0072*/ 	.short	0x0101


	//----- nvinfo : EIATTR_VRC_CTA_INIT_COUNT
	.align		4
        /*0074*/ 	.byte	0x02, 0x4a
	.zero		1
	.zero		1


	//----- nvinfo : EIATTR_EXIT_INSTR_OFFSETS
	.align		4
        /*0078*/ 	.byte	0x04, 0x1c
        /*007a*/ 	.short	(.L_7669 - .L_7668)


	//   ....[0]....
.L_7668:
        /*007c*/ 	.word	0x00000050


	//   ....[1]....
        /*0080*/ 	.word	0x00000080


	//   ....[2]....
        /*0084*/ 	.word	0x000009b0


	//----- nvinfo : EIATTR_CRS_STACK_SIZE
	.align		4
.L_7669:
        /*0088*/ 	.byte	0x04, 0x1e
        /*008a*/ 	.short	(.L_7671 - .L_7670)
.L_7670:
        /*008c*/ 	.word	0x00000000


	//----- nvinfo : EIATTR_CBANK_PARAM_SIZE
	.align		4
.L_7671:
        /*0090*/ 	.byte	0x03, 0x19
        /*0092*/ 	.short	0x0024


	//----- nvinfo : EIATTR_PARAM_CBANK
	.align		4
        /*0094*/ 	.byte	0x04, 0x0a
        /*0096*/ 	.short	(.L_7673 - .L_7672)
	.align		4
.L_7672:
        /*0098*/ 	.word	index@(.nv.constant0._Z15gpukernelBMWNr3ILi4ELi24EEvPdS0_S0_iii)
        /*009c*/ 	.short	0x0380
        /*009e*/ 	.short	0x0024


	//----- nvinfo : EIATTR_SW_WAR
	.align		4
.L_7673:
        /*00a0*/ 	.byte	0x04, 0x36
        /*00a2*/ 	.short	(.L_7675 - .L_7674)
.L_7674:
        /*00a4*/ 	.word	0x00000008
.L_7675:


//--------------------- .nv.info._Z15gpukernelBMWNr3ILi4ELi23EEvPdS0_S0_iii --------------------------
	.section	.nv.info._Z15gpukernelBMWNr3ILi4ELi23EEvPdS0_S0_iii,"",@"SHT_CUDA_INFO"
	.sectionflags	@""
	.align	4


	//----- nvinfo : EIATTR_CUDA_API_VERSION
	.align		4
        /*0000*/ 	.byte	0x04, 0x37
        /*0002*/ 	.short	(.L_7677 - .L_7676)
.L_7676:
        /*0004*/ 	.word	0x00000082


	//----- nvinfo : EIATTR_KPARAM_INFO
	.align		4
.L_7677:
        /*0008*/ 	.byte	0x04, 0x17
        /*000a*/ 	.short	(.L_7679 - .L_7678)
.L_7678:
        /*000c*/ 	.word	0x00000000
        /*0010*/ 	.short	0x0005
        /*0012*/ 	.short	0x0020
        /*0014*/ 	.byte	0x00, 0xf0, 0x11, 0x00


	//----- nvinfo : EIATTR_KPARAM_INFO
	.align		4
.L_7679:
        /*0018*/ 	.byte	0x04, 0x17
        /*001a*/ 	.short	(.L_7681 - .L_7680)
.L_7680:
        /*001c*/ 	.word	0x00000000
        /*0020*/ 	.short	0x0004
        /*0022*/ 	.short	0x001c
        /*0024*/ 	.byte	0x00, 0xf0, 0x11, 0x00


	//----- nvinfo : EIATTR_KPARAM_INFO
	.align		4
.L_7681:
        /*0028*/ 	.byte	0x04, 0x17
        /*002a*/ 	.short	(.L_7683 - .L_7682)
.L_7682:
        /*002c*/ 	.word	0x00000000
        /*0030*/ 	.short	0x0003
        /*0032*/ 	.short	0x0018
        /*0034*/ 	.byte	0x00, 0xf0, 0x11, 0x00


	//----- nvinfo : EIATTR_KPARAM_INFO
	.align		4
.L_7683:
        /*0038*/ 	.byte	0x04, 0x17
        /*003a*/ 	.short	(.L_7685 - .L_7684)
.L_7684:
        /*003c*/ 	.word	0x00000000
        /*0040*/ 	.short	0x0002
        /*0042*/ 	.short	0x0010
        /*0044*/ 	.byte	0x00, 0xf5, 0x21, 0x00


	//----- nvinfo : EIATTR_KPARAM_INFO
	.align		4
.L_7685:
        /*0048*/ 	.byte	0x04, 0x17
        /*004a*/ 	.short	(.L_7687 - .L_7686)
.L_7686:
        /*004c*/ 	.word	0x00000000
        /*0050*/ 	.short	0x0001
        /*0052*/ 	.short	0x0008
        /*0054*/ 	.byte	0x00, 0xf5, 0x21, 0x00


	//----- nvinfo : EIATTR_KPARAM_INFO
	.align		4
.L_7687:
        /*0058*/ 	.byte	0x04, 0x17
        /*005a*/ 	.short	(.L_7689 - .L_7688)
.L_7688:
        /*005c*/ 	.word	0x00000000
        /*0060*/ 	.short	0x0000
        /*0062*/ 	.short	0x0000
        /*0064*/ 	.byte	0x00, 0xf5, 0x21, 0x00


	//----- nvinfo : EIATTR_SPARSE_MMA_MASK
	.align		4
.L_7689:
        /*0068*/ 	.byte	0x03, 0x50
        /*006a*/ 	.short	0x0000


	//----- nvinfo : EIATTR_MAXREG_COUNT
	.align		4
        /*006c*/ 	.byte	0x03, 0x1b
        /*006e*/ 	.short	0x00ff


	//----- nvinfo : EIATTR_MERCURY_ISA_VERSION
	.align		4
        /*0070*/ 	.byte	0x03, 0x5f
        /*0072*/ 	.short	0x0101


	//----- nvinfo : EIATTR_VRC_CTA_INIT_COUNT
	.align		4
        /*0074*/ 	.byte	0x02, 0x4a
	.zero		1
	.zero		1


	//----- nvinfo : EIATTR_EXIT_INSTR_OFFSETS
	.align		4
        /*0078*/ 	.byte	0x04, 0x1c
        /*007a*/ 	.short	(.L_7691 - .L_7690)


	//   ....[0]....
.L_7690:
        /*007c*/ 	.word	0x00000050


	//   ....[1]....
        /*0080*/ 	.word	0x00000080


	//   ....[2]....
        /*0084*/ 	.word	0x000009b0


	//----- nvinfo : EIATTR_CRS_STACK_SIZE
	.align		4
.L_7691:
        /*0088*/ 	.byte	0x04, 0x1e
        /*008a*/ 	.short	(.L_7693 - .L_7692)
.L_7692:
        /*008c*/ 	.word	0x00000000


	//----- nvinfo : EIATTR_CBANK_PARAM_SIZE
	.align		4
.L_7693:
        /*0090*/ 	.byte	0x03, 0x19
        /*0092*/ 	.short	0x0024


	//----- nvinfo : EIATTR_PARAM_CBANK
	.align		4
        /*0094*/ 	.byte	0x04, 0x0a
        /*0096*/ 	.short	(.L_7695 - .L_7694)
	.align		4
.L_7694:
        /*0098*/ 	.word	index@(.nv.constant0._Z15gpukernelBMWNr3ILi4ELi23EEvPdS0_S0_iii)
        /*009c*/ 	.short	0x0380
        /*009e*/ 	.short	0x0024


	//----- nvinfo : EIATTR_SW_WAR
	.align		4
.L_7695:
        /*00a0*/ 	.byte	0x04, 0x36
        /*00a2*/ 	.short	(.L_7697 - .L_7696)
.L_7696:
        /*00a4*/ 	.word	0x00000008
.L_7697:


//--------------------- .nv.info._Z15gpukernelBMWNr3ILi4ELi22EEvPdS0_S0_iii --------------------------
	.section	.nv.info._Z15gpukernelBMWNr3ILi4ELi22EEvPdS0_S0_iii,"",@"SHT_CUDA_INFO"
	.sectionflags	@""
	.align	4


	//----- nvinfo : EIATTR_CUDA_API_VERSION
	.align		4
        /*0000*/ 	.byte	0x04, 0x37
        /*0002*/ 	.short	(.L_7699 - .L_7698)
.L_7698:
        /*0004*/ 	.word	0x00000082


	//----- nvinfo : EIATTR_KPARAM_INFO
	.align		4
.L_7699:
        /*0008*/ 	.byte	0x04, 0x17
        /*000a*/ 	.short	(.L_7701 - .L_7700)
.L_7700:
        /*000c*/ 	.word	0x00000000
        /*0010*/ 	.short	0x0005
        /*0012*/ 	.short	0x0020
        /*0014*/ 	.byte	0x00, 0xf0, 0x11, 0x00


	//----- nvinfo : EIATTR_KPARAM_INFO
	.align		4
.L_7701:
        /*0018*/ 	.byte	0x04, 0x17
        /*001a*/ 	.short	(.L_7703 - .L_7702)
.L_7702:
        /*001c*/ 	.word	0x00000000
        /*0020*/ 	.short	0x0004
        /*0022*/ 	.short	0x001c
        /*0024*/ 	.byte	0x00, 0xf0, 0x11, 0x00


	//----- nvinfo : EIATTR_KPARAM_INFO
	.align		4
.L_7703:
        /*0028*/ 	.byte	0x04, 0x17
        /*002a*/ 	.short	(.L_7705 - .L_7704)
.L_7704:
        /*002c*/ 	.word	0x00000000
        /*0030*/ 	.short	0x0003
        /*0032*/ 	.short	0x0018
        /*0034*/ 	.byte	0x00, 0xf0, 0x11, 0x00


	//----- nvinfo : EIATTR_KPARAM_INFO
	.align		4
.L_7705:
        /*0038*/ 	.byte	0x04, 0x17
        /*003a*/ 	.short	(.L_7707 - .L_7706)
.L_7706:
        /*003c*/ 	.word	0x00000000
        /*0040*/ 	.short	0x0002
        /*0042*/ 	.short	0x0010
        /*0044*/ 	.byte	0x00, 0xf5, 0x21, 0x00


	//----- nvinfo : EIATTR_KPARAM_INFO
	.align		4
.L_7707:
        /*0048*/ 	.byte	0x04, 0x17
        /*004a*/ 	.short	(.L_7709 - .L_7708)
.L_7708:
        /*004c*/ 	.word	0x00000000
        /*0050*/ 	.short	0x0001
        /*0052*/ 	.short	0x0008
        /*0054*/ 	.byte	0x00, 0xf5, 0x21, 0x00


	//----- nvinfo : EIATTR_KPARAM_INFO
	.align		4
.L_7709:
        /*0058*/ 	.byte	0x04, 0x17
        /*005a*/ 	.short	(.L_7711 - .L_7710)
.L_7710:
        /*005c*/ 	.word	0x00000000
        /*0060*/ 	.short	0x0000
        /*0062*/ 	.short	0x0000
        /*0064*/ 	.byte	0x00, 0xf5, 0x21, 0x00


	//----- nvinfo : EIATTR_SPARSE_MMA_MASK
	.align		4
.L_7711:
        /*0068*/ 	.byte	0x03, 0x50
        /*006a*/ 	.short	0x0000


	//----- nvinfo : EIATTR_MAXREG_COUNT
	.align		4
        /*006c*/ 	.byte	0x03, 0x1b
        /*006e*/ 	.short	0x00ff


	//----- nvinfo : EIATTR_MERCURY_ISA_VERSION
	.align		4
        /*0070*/ 	.byte	0x03, 0x5f
        /*0072*/ 	.short	0x0101


	//----- nvinfo : EIATTR_VRC_CTA_INIT_COUNT
	.align		4
        /*0074*/ 	.byte	0x02, 0x4a
	.zero		1
	.zero		1


	//----- nvinfo : EIATTR_EXIT_INSTR_OFFSETS
	.align		4
        /*0078*/ 	.byte	0x04, 0x1c
        /*007a*/ 	.short	(.L_7713 - .L_7712)


	//   ....[0]....
.L_7712:
        /*007c*/ 	.word	0x00000050


	//   ....[1]....
        /*0080*/ 	.word	0x00000080


	//   ....[2]....
        /*0084*/ 	.word	0x000009b0


	//----- nvinfo : EIATTR_CRS_STACK_SIZE
	.align		4
.L_7713:
        /*0088*/ 	.byte	0x04, 0x1e
        /*008a*/ 	.short	(.L_7715 - .L_7714)
.L_7714:
        /*008c*/ 	.word	0x00000000


	//----- nvinfo : EIATTR_CBANK_PARAM_SIZE
	.align		4
.L_7715:
        /*0090*/ 	.byte	0x03, 0x19
        /*0092*/ 	.short	0x0024


	//----- nvinfo : EIATTR_PARAM_CBANK
	.align		4
        /*0094*/ 	.byte	0x04, 0x0a
        /*0096*/ 	.short	(.L_7717 - .L_7716)
	.align		4
.L_7716:
        /*0098*/ 	.word	index@(.nv.constant0._Z15gpukernelBMWNr3ILi4ELi22EEvPdS0_S0_iii)
        /*009c*/ 	.short	0x0380
        /*009e*/ 	.short	0x0024


	//----- nvinfo : EIATTR_SW_WAR
	.align		4
.L_7717:
        /*00a0*/ 	.byte	0x04, 0x36
        /*00a2*/ 	.short	(.L_7719 - .L_7718)
.L_7718:
        /*00a4*/ 	.word	0x00000008
.L_7719:


//--------------------- .nv.info._Z15gpukernelBMWNr3ILi4ELi21EEvPdS0_S0_iii --------------------------
	.section	.nv.info._Z15gpukernelBMWNr3ILi4ELi21EEvPdS0_S0_iii,"",@"SHT_CUDA_INFO"
	.sectionflags	@""
	.align	4


	//----- nvinfo : EIATTR_CUDA_API_VERSION
	.align		4
        /*0000*/ 	.byte	0x04, 0x37
        /*0002*/ 	.short	(.L_7721 - .L_7720)
.L_7720:
        /*0004*/ 	.word	0x00000082


	//----- nvinfo : EIATTR_KPARAM_INFO
	.align		4
.L_7721:
        /*0008*/ 	.byte	0x04, 0x17
        /*000a*/ 	.short	(.L_7723 - .L_7722)
.L_7722:
        /*000c*/ 	.word	0x00000000
        /*0010*/ 	.short	0x0005
        /*0012*/ 	.short	0x0020
        /*0014*/ 	.byte	0x00, 0xf0, 0x11, 0x00


	//----- nvinfo : EIATTR_KPARAM_INFO
	.align		4
.L_7723:
        /*0018*/ 	.byte	0x04, 0x17
        /*001a*/ 	.short	(.L_7725 - .L_7724)
.L_7724:
        /*001c*/ 	.word	0x00000000
        /*0020*/ 	.short	0x0004
        /*0022*/ 	.short	0x001c
        /*0024*/ 	.byte	0x00, 0xf0, 0x11, 0x00


	//----- nvinfo : EIATTR_KPARAM_INFO
	.align		4
.L_7725:
        /*0028*/ 	.byte	0x04, 0x17
        /*002a*/ 	.short	(.L_7727 - .L_7726)
.L_7726:
        /*002c*/ 	.word	0x00000000
        /*0030*/ 	.short	0x0003
        /*0032*/ 	.short	0x0018
        /*0034*/ 	.byte	0x00, 0xf0, 0x11, 0x00


	//----- nvinfo : EIATTR_KPARAM_INFO
	.align		4
.L_7727:
        /*0038*/ 	.byte	0x04, 0x17
        /*003a*/ 	.short	(.L_7729 - .L_7728)
.L_7728:
        /*003c*/ 	.word	0x00000000
        /*0040*/ 	.short	0x0002
        /*0042*/ 	.short	0x0010
        /*0044*/ 	.byte	0x00, 0xf5, 0x21, 0x00


	//----- nvinfo : EIATTR_KPARAM_INFO
	.align		4
.L_7729:
        /*0048*/ 	.byte	0x04, 0x17
        /*004a*/ 	.short	(.L_7731 - .L_7730)
.L_7730:
        /*004c*/ 	.word	0x00000000
        /*0050*/ 	.short	0x0001
        /*0052*/ 	.short	0x0008
        /*0054*/ 	.byte	0x00, 0xf5, 0x21, 0x00


	//----- nvinfo : EIATTR_KPARAM_INFO
	.align		4
.L_7731:
        /*0058*/ 	.byte	0x04, 0x17
        /*005a*/ 	.short	(.L_7733 - .L_7732)
.L_7732:
        /*005c*/ 	.word	0x00000000
        /*0060*/ 	.short	0x0000
        /*0062*/ 	.short	0x0000
        /*0064*/ 	.byte	0x00, 0xf5, 0x21, 0x00


	//----- nvinfo : EIATTR_SPARSE_MMA_MASK
	.align		4
.L_7733:
        /*0068*/ 	.byte	0x03, 0x50
        /*006a*/ 	.short	0x0000


	//----- nvinfo : EIATTR_MAXREG_COUNT
	.align		4
        /*006c*/ 	.byte	0x03, 0x1b
        /*006e*/ 	.short	0x00ff


	//----- nvinfo : EIATTR_MERCURY_ISA_VERSION
	.align		4
        /*0070*/ 	.byte	0x03, 0x5f
        /*0072*/ 	.short	0x0101


	//----- nvinfo : EIATTR_VRC_CTA_INIT_COUNT
	.align		4
        /*0074*/ 	.byte	0x02, 0x4a
	.zero		1
	.zero		1


	//----- nvinfo : EIATTR_EXIT_INSTR_OFFSETS
	.align		4
        /*0078*/ 	.byte	0x04, 0x1c
        /*007a*/ 	.short	(.L_7735 - .L_7734)


	//   ....[0]....
.L_7734:
        /*007c*/ 	.word	0x00000050


	//   ....[1]....
        /*0080*/ 	.word	0x00000080


	//   ....[2]....
        /*0084*/ 	.word	0x000009b0


	//----- nvinfo : EIATTR_CRS_STACK_SIZE
	.align		4
.L_7735:
        /*0088*/ 	.byte	0x04, 0x1e
        /*008a*/ 	.short	(.L_7737 - .L_7736)
.L_7736:
        /*008c*/ 	.word	0x00000000


	//----- nvinfo : EIATTR_CBANK_PARAM_SIZE
	.align		4
.L_7737:
        /*0090*/ 	.byte	0x03, 0x19
        /*0092*/ 	.short	0x0024


	//----- nvinfo : EIATTR_PARAM_CBANK
	.align		4
        /*0094*/ 	.byte	0x04, 0x0a
        /*0096*/ 	.short	(.L_7739 - .L_7738)
	.align		4
.L_7738:
        /*0098*/ 	.word	index@(.nv.constant0._Z15gpukernelBMWNr3ILi4ELi21EEvPdS0_S0_iii)
        /*009c*/ 	.short	0x0380
        /*009e*/ 	.short	0x0024


	//----- nvinfo : EIATTR_SW_WAR
	.align		4
.L_7739:
        /*00a0*/ 	.byte	0x04, 0x36
        /*00a2*/ 	.short	(.L_7741 - .L_7740)
.L_7740:
        /*00a4*/ 	.word	0x00000008
.L_7741:


//--------------------- .nv.info._Z15gpukernelBMWNr3ILi4ELi20EEvPdS0_S0_iii --------------------------
	.section	.nv.info._Z15gpukernelBMWNr3ILi4ELi20EEvPdS0_S0_iii,"",@"SHT_CUDA_INFO"
	.sectionflags	@""
	.align	4


	//----- nvinfo : EIATTR_CUDA_API_VERSION
	.align		4
        /*0000*/ 	.byte	0x04, 0x37
        /*0002*/ 	.short	(.L_7743 - .L_7742)
.L_7742:
        /*0004*/ 	.word	0x00000082


	//----- nvinfo : EIATTR_KPARAM_INFO
	.align		4
.L_7743:
        /*0008*/ 	.byte	0x04, 0x17
        /*000a*/ 	.short	(.L_7745 - .L_7744)
.L_7744:
        /*000c*/ 	.word	0x00000000
        /*0010*/ 	.short	0x0005
        /*0012*/ 	.short	0x0020
        /*0014*/ 	.byte	0x00, 0xf0, 0x11, 0x00


	//----- nvinfo : EIATTR_KPARAM_INFO
	.align		4
.L_7745:
        /*0018*/ 	.byte	0x04, 0x17
        /*001a*/ 	.short	(.L_7747 - .L_7746)
.L_7746:
        /*001c*/ 	.word	0x00000000
        /*0020*/ 	.short	0x0004
        /*0022*/ 	.short	0x001c
        /*0024*/ 	.byte	0x00, 0xf0, 0x11, 0x00


	//----- nvinfo : EIATTR_KPARAM_INFO
	.align		4
.L_7747:
        /*0028*/ 	.byte	0x04, 0x17
        /*002a*/ 	.short	(.L_7749 - .L_7748)
.L_7748:
        /*002c*/ 	.word	0x00000000
        /*0030*/ 	.short	0x0003
        /*0032*/ 	.short	0x0018
        /*0034*/ 	.byte	0x00, 0xf0, 0x11, 0x00


	//----- nvinfo : EIATTR_KPARAM_INFO
	.align		4
.L_7749:
        /*0038*/ 	.byte	0x04, 0x17
        /*003a*/ 	.short	(.L_7751 - .L_7750)
.L_7750:
        /*003c*/ 	.word	0x00000000
        /*0040*/ 	.short	0x0002
        /*0042*/ 	.short	0x0010
        /*0044*/ 	.byte	0x00, 0xf5, 0x21, 0x00


	//----- nvinfo : EIATTR_KPARAM_INFO
	.align		4
.L_7751:
        /*0048*/ 	.byte	0x04, 0x17
        /*004a*/ 	.short	(.L_7753 - .L_7752)
.L_7752:
        /*004c*/ 	.word	0x00000000
        /*0050*/ 	.short	0x0001
        /*0052*/ 	.short	0x0008
        /*0054*/ 	.byte	0x00, 0xf5, 0x21, 0x00


	//----- nvinfo : EIATTR_KPARAM_INFO
	.align		4
.L_7753:
        /*0058*/ 	.byte	0x04, 0x17
        /*005a*/ 	.short	(.L_7755 - .L_7754)
.L_7754:
        /*005c*/ 	.word	0x00000000
        /*0060*/ 	.short	0x0000
        /*0062*/ 	.short	0x0000
        /*0064*/ 	.byte	0x00, 0xf5, 0x21, 0x00


	//----- nvinfo : EIATTR_SPARSE_MMA_MASK
	.align		4
.L_7755:
        /*0068*/ 	.byte	0x03, 0x50
        /*006a*/ 	.short	0x0000


	//----- nvinfo : EIATTR_MAXREG_COUNT
	.align		4
        /*006c*/ 	.byte	0x03, 0x1b
        /*006e*/ 	.short	0x00ff


	//----- nvinfo : EIATTR_MERCURY_ISA_VERSION
	.align		4
        /*0070*/ 	.byte	0x03, 0x5f
        /*0072*/ 	.short	0x0101


	//----- nvinfo : EIATTR_VRC_CTA_INIT_COUNT
	.align		4
        /*0074*/ 	.byte	0x02, 0x4a
	.zero		1
	.zero		1


	//----- nvinfo : EIATTR_EXIT_INSTR_OFFSETS
	.align		4
        /*0078*/ 	.byte	0x04, 0x1c
        /*007a*/ 	.short	(.L_7757 - .L_7756)


	//   ....[0]....
.L_7756:
        /*007c*/ 	.word	0x00000050


	//   ....[1]....
        /*0080*/ 	.word	0x00000080


	//   ....[2]....
        /*0084*/ 	.word	0x000009b0


	//----- nvinfo : EIATTR_CRS_STACK_SIZE
	.align		4
.L_7757:
        /*0088*/ 	.byte	0x04, 0x1e
        /*008a*/ 	.short	(.L_7759 - .L_7758)
.L_7758:
        /*008c*/ 	.word	0x00000000


	//----- nvinfo : EIATTR_CBANK_PARAM_SIZE
	.align		4
.L_7759:
        /*0090*/ 	.byte	0x03, 0x19
        /*0092*/ 	.short	0x0024


	//----- nvinfo : EIATTR_PARAM_CBANK
	.align		4
        /*0094*/ 	.byte	0x04, 0x0a
        /*0096*/ 	.short	(.L_7761 - .L_7760)
	.align		4
.L_7760:
        /*0098*/ 	.word	index@(.nv.constant0._Z15gpukernelBMWNr3ILi4ELi20EEvPdS0_S0_iii)
        /*009c*/ 	.short	0x0380
        /*009e*/ 	.short	0x0024


	//----- nvinfo : EIATTR_SW_WAR
	.align		4
.L_7761:
        /*00a0*/ 	.byte	0x04, 0x36
        /*00a2*/ 	.short	(.L_7763 - .L_7762)
.L_7762:
        /*00a4*/ 	.word	0x00000008
.L_7763:


//--------------------- .nv.info._Z15gpukernelBMWNr3ILi4ELi19EEvPdS0_S0_iii --------------------------
	.section	.nv.info._Z15gpukernelBMWNr3ILi4ELi19EEvPdS0_S0_iii,"",@"SHT_CUDA_INFO"
	.sectionflags	@""
	.align	4


	//----- nvinfo : EIATTR_CUDA_API_VERSION
	.align		4
        /*0000*/ 	.byte	0x04, 0x37
        /*0002*/ 	.short	(.L_7765 - .L_7764)
.L_7764:
        /*0004*/ 	.word	0x00000082


	//----- nvinfo : EIATTR_KPARAM_INFO
	.align		4
.L_7765:
        /*0008*/ 	.byte	0x04, 0x17
        /*000a*/ 	.short	(.L_7767 - .L_7766)
.L_7766:
        /*000c*/ 	.word	0x00000000
        /*0010*/ 	.short	0x0005
        /*0012*/ 	.short	0x0020
        /*0014*/ 	.byte	0x00, 0xf0, 0x11, 0x00


	//----- nvinfo : EIATTR_KPARAM_INFO
	.align		4
.L_7767:
        /*0018*/ 	.byte	0x04, 0x17
        /*001a*/ 	.short	(.L_7769 - .L_7768)
.L_7768:
        /*001c*/ 	.word	0x00000000
        /*0020*/ 	.short	0x0004
        /*0022*/ 	.short	0x001c
        /*0024*/ 	.byte	0x00, 0xf0, 0x11, 0x00


	//----- nvinfo : EIATTR_KPARAM_INFO
	.align		4
.L_7769:
        /*0028*/ 	.byte	0x04, 0x17
        /*002a*/ 	.short	(.L_7771 - .L_7770)
.L_7770:
        /*002c*/ 	.word	0x00000000
        /*0030*/ 	.short	0x0003
        /*0032*/ 	.short	0x0018
        /*0034*/ 	.byte	0x00, 0xf0, 0x11, 0x00


	//----- nvinfo : EIATTR_KPARAM_INFO
	.align		4
.L_7771:
        /*0038*/ 	.byte	0x04, 0x17
        /*003a*/ 	.short	(.L_7773 - .L_7772)
.L_7772:
        /*003c*/ 	.word	0x00000000
        /*0040*/ 	.short	0x0002
        /*0042*/ 	.short	0x0010
        /*0044*/ 	.byte	0x00, 0xf5, 0x21, 0x00


	//----- nvinfo : EIATTR_KPARAM_INFO
	.align		4
.L_7773:
        /*0048*/ 	.byte	0x04, 0x17
        /*004a*/ 	.short	(.L_7775 - .L_7774)
.L_7774:
        /*004c*/ 	.word	0x00000000
        /*0050*/ 	.short	0x0001
        /*0052*/ 	.short	0x0008
        /*0054*/ 	.byte	0x00, 0xf5, 0x21, 0x00


	//----- nvinfo : EIATTR_KPARAM_INFO
	.align		4
.L_7775:
        /*0058*/ 	.byte	0x04, 0x17
        /*005a*/ 	.short	(.L_7777 - .L_7776)
.L_7776:
        /*005c*/ 	.word	0x00000000
        /*0060*/ 	.short	0x0000
        /*0062*/ 	.short	0x0000
        /*0064*/ 	.byte	0x00, 0xf5, 0x21, 0x00


	//----- nvinfo : EIATTR_SPARSE_MMA_MASK
	.align		4
.L_7777:
        /*0068*/ 	.byte	0x03, 0x50
        /*006a*/ 	.short	0x0000


	//----- nvinfo : EIATTR_MAXREG_COUNT
	.align		4
        /*006c*/ 	.byte	0x03, 0x1b
        /*006e*/ 	.short	0x00ff


	//----- nvinfo : EIATTR_MERCURY_ISA_VERSION
	.align		4
        /*0070*/ 	.byte	0x03, 0x5f
        /*0072*/ 	.short	0x0101


	//----- nvinfo : EIATTR_VRC_CTA_INIT_COUNT
	.align		4
        /*0074*/ 	.byte	0x02, 0x4a
	.zero		1
	.zero		1


	//----- nvinfo : EIATTR_EXIT_INSTR_OFFSETS
	.align		4
        /*0078*/ 	.byte	0x04, 0x1c
        /*007a*/ 	.short	(.L_7779 - .L_7778)


	//   ....[0]....
.L_7778:
        /*007c*/ 	.word	0x00000050


	//   ....[1]....
        /*0080*/ 	.word	0x00000080


	//   ....[2]....
        /*0084*/ 	.word	0x000009b0


	//----- nvinfo : EIATTR_CRS_STACK_SIZE
	.align		4
.L_7779:
        /*0088*/ 	.byte	0x04, 0x1e
        /*008a*/ 	.short	(.L_7781 - .L_7780)
.L_7780:
        /*008c*/ 	.word	0x00000000


	//----- nvinfo : EIATTR_CBANK_PARAM_SIZE
	.align		4
.L_7781:
        /*0090*/ 	.byte	0x03, 0x19
        /*0092*/ 	.short	0x0024


	//----- nvinfo : EIATTR_PARAM_CBANK
	.align		4
        /*0094*/ 	.byte	0x04, 0x0a
        /*0096*/ 	.short	(.L_7783 - .L_7782)
	.align		4
.L_7782:
        /*0098*/ 	.word	index@(.nv.constant0._Z15gpukernelBMWNr3ILi4ELi19EEvPdS0_S0_iii)
        /*009c*/ 	.short	0x0380
        /*009e*/ 	.short	0x0024


	//----- nvinfo : EIATTR_SW_WAR
	.align		4
.L_7783:
        /*00a0*/ 	.byte	0x04, 0x36
        /*00a2*/ 	.short	(.L_7785 - .L_7784)
.L_7784:
        /*00a4*/ 	.word	0x00000008
.L_7785:


//--------------------- .nv.info._Z15gpukernelBMWNr3ILi4ELi18EEvPdS0_S0_iii --------------------------
	.section	.nv.info._Z15gpukernelBMWNr3ILi4ELi18EEvPdS0_S0_iii,"",@"SHT_CUDA_INFO"
	.sectionflags	@""
	.align	4


	//----- nvinfo : EIATTR_CUDA_API_VERSION
	.align		4
        /*0000*/ 	.byte	0x04, 0x37
        /*0002*/ 	.short	(.L_7787 - .L_7786)
.L_7786:
        /*0004*/ 	.word	0x00000082


	//----- nvinfo : EIATTR_KPARAM_INFO
	.align		4
.L_7787:
        /*0008*/ 	.byte	0x04, 0x17
        /*000a*/ 	.short	(.L_7789 - .L_7788)
.L_7788:
        /*000c*/ 	.word	0x00000000
        /*0010*/ 	.short	0x0005
        /*0012*/ 	.short	0x0020
        /*0014*/ 	.byte	0x00, 0xf0, 0x11, 0x00


	//----- nvinfo : EIATTR_KPARAM_INFO
	.align		4
.L_7789:
        /*0018*/ 	.byte	0x04, 0x17
        /*001a*/ 	.short	(.L_7791 - .L_7790)
.L_7790:
        /*001c*/ 	.word	0x00000000
        /*0020*/ 	.short	0x0004
        /*0022*/ 	.short	0x001c
        /*0024*/ 	.byte	0x00, 0xf0, 0x11, 0x00


	//----- nvinfo : EIATTR_KPARAM_INFO
	.align		4
.L_7791:
        /*0028*/ 	.byte	0x04, 0x17
        /*002a*/ 	.short	(.L_7793 - .L_7792)
.L_7792:
        /*002c*/ 	.word	0x00000000
        /*0030*/ 	.short	0x0003
        /*0032*/ 	.short	0x0018
        /*0034*/ 	.byte	0x00, 0xf0, 0x11, 0x00


	//----- nvinfo : EIATTR_KPARAM_INFO
	.align		4
.L_7793:
        /*0038*/ 	.byte	0x04, 0x17
        /*003a*/ 	.short	(.L_7795 - .L_7794)
.L_7794:
        /*003c*/ 	.word	0x00000000
        /*0040*/ 	.short	0x0002
        /*0042*/ 	.short	0x0010
        /*0044*/ 	.byte	0x00, 0xf5, 0x21, 0x00


	//----- nvinfo : EIATTR_KPARAM_INFO
	.align		4
.L_7795:
        /*0048*/ 	.byte	0x04, 0x17
        /*004a*/ 	.short	(.L_7797 - .L_7796)
.L_7796:
        /*004c*/ 	.word	0x00000000
        /*0050*/ 	.short	0x0001
        /*0052*/ 	.short	0x0008
        /*0054*/ 	.byte	0x00, 0xf5, 0x21, 0x00


	//----- nvinfo : EIATTR_KPARAM_INFO
	.align		4
.L_7797:
        /*0058*/ 	.byte	0x04, 0x17
        /*005a*/ 	.short	(.L_7799 - .L_7798)
.L_7798:
        /*005c*/ 	.word	0x00000000
        /*0060*/ 	.short	0x0000
        /*0062*/ 	.short	0x0000
        /*0064*/ 	.byte	0x00, 0xf5, 0x21, 0x00


	//----- nvinfo : EIATTR_SPARSE_MMA_MASK
	.align		4
.L_7799:
        /*0068*/ 	.byte	0x03, 0x50
        /*006a*/ 	.short	0x0000


	//----- nvinfo : EIATTR_MAXREG_COUNT
	.align		4
        /*006c*/ 	.byte	0x03, 0x1b
        /*006e*/ 	.short	0x00ff


	//----- nvinfo : EIATTR_MERCURY_ISA_VERSION
	.align		4
        /*0070*/ 	.byte	0x03, 0x5f
        /*0072*/ 	.short	0x0101


	//----- nvinfo : EIATTR_VRC_CTA_INIT_COUNT
	.align		4
        /*0074*/ 	.byte	0x02, 0x4a
	.zero		1
	.zero		1


	//----- nvinfo : EIATTR_EXIT_INSTR_OFFSETS
	.align		4
        /*0078*/ 	.byte	0x04, 0x1c
        /*007a*/ 	.short	(.L_7801 - .L_7800)


	//   ....[0]....
.L_7800:
        /*007c*/ 	.word	0x00000050


	//   ....[1]....
        /*0080*/ 	.word	0x00000080


	//   ....[2]....
        /*0084*/ 	.word	0x000009b0


	//----- nvinfo : EIATTR_CRS_STACK_SIZE
	.align		4
.L_7801:
        /*0088*/ 	.byte	0x04, 0x1e
        /*008a*/ 	.short	(.L_7803 - .L_7802)
.L_7802:
        /*008c*/ 	.word	0x00000000


	//----- nvinfo : EIATTR_CBANK_PARAM_SIZE
	.align		4
.L_7803:
        /*0090*/ 	.byte	0x03, 0x19
        /*0092*/ 	.short	0x0024


	//----- nvinfo : EIATTR_PARAM_CBANK
	.align		4
        /*0094*/ 	.byte	0x04, 0x0a
        /*0096*/ 	.short	(.L_7805 - .L_7804)
	.align		4
.L_7804:
        /*0098*/ 	.word	index@(.nv.constant0._Z15gpukernelBMWNr3ILi4ELi18EEvPdS0_S0_iii)
        /*009c*/ 	.short	0x0380
        /*009e*/ 	.short	0x0024


	//----- nvinfo : EIATTR_SW_WAR
	.align		4
.L_7805:
        /*00a0*/ 	.byte	0x04, 0x36
        /*00a2*/ 	.short	(.L_7807 - .L_7806)
.L_7806:
        /*00a4*/ 	.word	0x00000008
.L_7807:


//--------------------- .nv.info._Z15gpukernelBMWNr3ILi4ELi17EEvPdS0_S0_iii --------------------------
	.section	.nv.info._Z15gpukernelBMWNr3ILi4ELi17EEvPdS0_S0_iii,"",@"SHT_CUDA_INFO"
	.sectionflags	@""
	.align	4


	//----- nvinfo : EIATTR_CUDA_API_VERSION
	.align		4
        /*0000*/ 	.byte	0x04, 0x37
        /*0002*/ 	.short	(.L_7809 - .L_7808)
.L_7808:
        /*0004*/ 	.word	0x00000082


	//----- nvinfo : EIATTR_KPARAM_INFO
	.align		4
.L_7809:
        /*0008*/ 	.byte	0x04, 0x17
        /*000a*/ 	.short	(.L_7811 - .L_7810)
.L_7810:
        /*000c*/ 	.word	0x00000000
        /*0010*/ 	.short	0x0005
        /*0012*/ 	.short	0x0020
        /*0014*/ 	.byte	0x00, 0xf0, 0x11, 0x00


	//----- nvinfo : EIATTR_KPARAM_INFO
	.align		4
.L_7811:
        /*0018*/ 	.byte	0x04, 0x17
        /*001a*/ 	.short	(.L_7813 - .L_7812)
.L_7812:
        /*001c*/ 	.word	0x00000000
        /*0020*/ 	.short	0x0004
        /*0022*/ 	.short	0x001c
        /*0024*/ 	.byte	0x00, 0xf0, 0x11, 0x00


	//----- nvinfo : EIATTR_KPARAM_INFO
	.align		4
.L_7813:
        /*0028*/ 	.byte	0x04, 0x17
        /*002a*/ 	.short	(.L_7815 - .L_7814)
.L_7814:
        /*002c*/ 	.word	0x00000000
        /*0030*/ 	.short	0x0003
        /*0032*/ 	.short	0x0018
        /*0034*/ 	.byte	0x00, 0xf0, 0x11, 0x00


	//----- nvinfo : EIATTR_KPARAM_INFO
	.align		4
.L_7815:
        /*0038*/ 	.byte	0x04, 0x17
        /*003a*/ 	.short	(.L_7817 - .L_7816)
.L_7816:
        /*003c*/ 	.word	0x00000000
        /*0040*/ 	.short	0x0002
        /*0042*/ 	.short	0x0010
        /*0044*/ 	.byte	0x00, 0xf5, 0x21, 0x00


	//----- nvinfo : EIATTR_KPARAM_INFO
	.align		4
.L_7817:
        /*0048*/ 	.byte	0x04, 0x17
        /*004a*/ 	.short	(.L_7819 - .L_7818)
.L_7818:
        /*004c*/ 	.word	0x00000000
        /*0050*/ 	.short	0x0001
        /*0052*/ 	.short	0x0008
        /*0054*/ 	.byte	0x00, 0xf5, 0x21, 0x00


	//----- nvinfo : EIATTR_KPARAM_INFO
	.align		4
.L_7819:
        /*0058*/ 	.byte	0x04, 0x17
        /*005a*/ 	.short	(.L_7821 - .L_7820)
.L_7820:
        /*005c*/ 	.word	0x00000000
        /*0060*/ 	.short	0x0000
        /*0062*/ 	.short	0x0000
        /*0064*/ 	.byte	0x00, 0xf5, 0x21, 0x00


	//----- nvinfo : EIATTR_SPARSE_MMA_MASK
	.align		4
.L_7821:
        /*0068*/ 	.byte	0x03, 0x50
        /*006a*/ 	.short	0x0000


	//----- nvinfo : EIATTR_MAXREG_COUNT
	.align		4
        /*006c*/ 	.byte	0x03, 0x1b
        /*006e*/ 	.short	0x00ff


	//----- nvinfo : EIATTR_MERCURY_ISA_VERSION
	.align		4
        /*0070*/ 	.byte	0x03, 0x5f
        /*0072*/ 	.short	0x0101


	//----- nvinfo : EIATTR_VRC_CTA_INIT_COUNT
	.align		4
        /*0074*/ 	.byte	0x02, 0x4a
	.zero		1
	.zero		1


	//----- nvinfo : EIATTR_EXIT_INSTR_OFFSETS
	.align		4
        /*0078*/ 	.byte	0x04, 0x1c
        /*007a*/ 	.short	(.L_7823 - .L_7822)


	//   ....[0]....
.L_7822:
        /*007c*/ 	.word	0x00000050


	//   ....[1]....
        /*0080*/ 	.word	0x00000080


	//   ....[2]....
        /*0084*/ 	.word	0x000009b0


	//----- nvinfo : EIATTR_CRS_STACK_SIZE
	.align		4
.L_7823:
        /*0088*/ 	.byte	0x04, 0x1e
        /*008a*/ 	.short	(.L_7825 - .L_7824)
.L_7824:
        /*008c*/ 	.word	0x00000000


	//----- nvinfo : EIATTR_CBANK_PARAM_SIZE
	.align		4
.L_7825:
        /*0090*/ 	.byte	0x03, 0x19
        /*0092*/ 	.short	0x0024


	//----- nvinfo : EIATTR_PARAM_CBANK
	.align		4
        /*0094*/ 	.byte	0x04, 0x0a
        /*0096*/ 	.short	(.L_7827 - .L_7826)
	.align		4
.L_7826:
        /*0098*/ 	.word	index@(.nv.constant0._Z15gpukernelBMWNr3ILi4ELi17EEvPdS0_S0_iii)
        /*009c*/ 	.short	0x0380
        /*009e*/ 	.short	0x0024


	//----- nvinfo : EIATTR_SW_WAR
	.align		4
.L_7827:
        /*00a0*/ 	.byte	0x04, 0x36
        /*00a2*/ 	.short	(.L_7829 - .L_7828)
.L_7828:
        /*00a4*/ 	.word	0x00000008
.L_7829:


//--------------------- .nv.info._Z15gpukernelBMWNr3ILi4ELi16EEvPdS0_S0_iii --------------------------
	.section	.nv.info._Z15gpukernelBMWNr3ILi4ELi16EEvPdS0_S0_iii,"",@"SHT_CUDA_INFO"
	.sectionflags	@""
	.align	4


	//----- nvinfo : EIATTR_CUDA_API_VERSION
	.align		4
        /*0000*/ 	.byte	0x04, 0x37
        /*0002*/ 	.short	(.L_7831 - .L_7830)
.L_7830:
        /*0004*/ 	.word	0x00000082


	//----- nvinfo : EIATTR_KPARAM_INFO
	.align		4
.L_7831:
        /*0008*/ 	.byte	0x04, 0x17
        /*000a*/ 	.short	(.L_7833 - .L_7832)
.L_7832:
        /*000c*/ 	.word	0x00000000
        /*0010*/ 	.short	0x0005
        /*0012*/ 	.short	0x0020
        /*0014*/ 	.byte	0x00, 0xf0, 0x11, 0x00


	//----- nvinfo : EIATTR_KPARAM_INFO
	.align		4
.L_7833:
        /*0018*/ 	.byte	0x04, 0x17
        /*001a*/ 	.short	(.L_7835 - .L_7834)
.L_7834:
        /*001c*/ 	.word	0x00000000
        /*0020*/ 	.short	0x0004
        /*0022*/ 	.short	0x001c
        /*0024*/ 	.byte	0x00, 0xf0, 0x11, 0x00


	//----- nvinfo : EIATTR_KPARAM_INFO
	.align		4
.L_7835:
        /*0028*/ 	.byte	0x04, 0x17
        /*002a*/ 	.short	(.L_7837 - .L_7836)
.L_7836:
        /*002c*/ 	.word	0x00000000
        /*0030*/ 	.short	0x0003
        /*0032*/ 	.short	0x0018
        /*0034*/ 	.byte	0x00, 0xf0, 0x11, 0x00


	//----- nvinfo : EIATTR_KPARAM_INFO
	.align		4
.L_7837:
        /*0038*/ 	.byte	0x04, 0x17
        /*003a*/ 	.short	(.L_7839 - .L_7838)
.L_7838:
        /*003c*/ 	.word	0x00000000
        /*0040*/ 	.short	0x0002
        /*0042*/ 	.short	0x0010
        /*0044*/ 	.byte	0x00, 0xf5, 0x21, 0x00


	//----- nvinfo : EIATTR_KPARAM_INFO
	.align		4
.L_7839:
        /*0048*/ 	.byte	0x04, 0x17
        /*004a*/ 	.short	(.L_7841 - .L_7840)
.L_7840:
        /*004c*/ 	.word	0x00000000
        /*0050*/ 	.short	0x0001
        /*0052*/ 	.short	0x0008
        /*0054*/ 	.byte	0x00, 0xf5, 0x21, 0x00


	//----- nvinfo : EIATTR_KPARAM_INFO
	.align		4
.L_7841:
        /*0058*/ 	.byte	0x04, 0x17
        /*005a*/ 	.short	(.L_7843 - .L_7842)
.L_7842:
        /*005c*/ 	.word	0x00000000
        /*0060*/ 	.short	0x0000
        /*0062*/ 	.short	0x0000
        /*0064*/ 	.byte	0x00, 0xf5, 0x21, 0x00


	//----- nvinfo : EIATTR_SPARSE_MMA_MASK
	.align		4
.L_7843:
        /*0068*/ 	.byte	0x03, 0x50
        /*006a*/ 	.short	0x0000


	//----- nvinfo : EIATTR_MAXREG_COUNT
	.align		4
        /*006c*/ 	.byte	0x03, 0x1b
        /*006e*/ 	.short	0x00ff


	//----- nvinfo : EIATTR_MERCURY_ISA_VERSION
	.align		4
        /*0070*/ 	.byte	0x03, 0x5f
        /*0072*/ 	.short	0x0101


	//----- nvinfo : EIATTR_VRC_CTA_INIT_COUNT
	.align		4
        /*0074*/ 	.byte	0x02, 0x4a
	.zero		1
	.zero		1


	//----- nvinfo : EIATTR_EXIT_INSTR_OFFSETS
	.align		4
        /*0078*/ 	.byte	0x04, 0x1c
        /*007a*/ 	.short	(.L_7845 - .L_7844)


	//   ....[0]....
.L_7844:
        /*007c*/ 	.word	0x00000050


	//   ....[1]....
        /*0080*/ 	.word	0x00000080


	//   ....[2]....
        /*0084*/ 	.word	0x000009b0


	//----- nvinfo : EIATTR_CRS_STACK_SIZE
	.align		4
.L_7845:
        /*0088*/ 	.byte	0x04, 0x1e
        /*008a*/ 	.short	(.L_7847 - .L_7846)
.L_7846:
        /*008c*/ 	.word	0x00000000


	//----- nvinfo : EIATTR_CBANK_PARAM_SIZE
	.align		4
.L_7847:
        /*0090*/ 	.byte	0x03, 0x19
        /*0092*/ 	.short	0x0024


	//----- nvinfo : EIATTR_PARAM_CBANK
	.align		4
        /*0094*/ 	.byte	0x04, 0x0a
        /*0096*/ 	.short	(.L_7849 - .L_7848)
	.align		4
.L_7848:
        /*0098*/ 	.word	index@(.nv.constant0._Z15gpukernelBMWNr3ILi4ELi16EEvPdS0_S0_iii)
        /*009c*/ 	.short	0x0380
        /*009e*/ 	.short	0x0024


	//----- nvinfo : EIATTR_SW_WAR
	.align		4
.L_7849:
        /*00a0*/ 	.byte	0x04, 0x36
        /*00a2*/ 	.short	(.L_7851 - .L_7850)
.L_7850:
        /*00a4*/ 	.word	0x00000008
.L_7851:


//--------------------- .nv.info._Z15gpukernelBMWNr3ILi4ELi15EEvPdS0_S0_iii --------------------------
	.section	.nv.info._Z15gpukernelBMWNr3ILi4ELi15EEvPdS0_S0_iii,"",@"SHT_CUDA_INFO"
	.sectionflags	@""
	.align	4


	//----- nvinfo : EIATTR_CUDA_API_VERSION
	.align		4
        /*0000*/ 	.byte	0x04, 0x37
        /*0002*/ 	.short	(.L_7853 - .L_7852)
.L_7852:
        /*0004*/ 	.word	0x00000082


	//----- nvinfo : EIATTR_KPARAM_INFO
	.align		4
.L_7853:
        /*0008*/ 	.byte	0x04, 0x17
        /*000a*/ 	.short	(.L_7855 - .L_7854)
.L_7854:
        /*000c*/ 	.word	0x00000000
        /*0010*/ 	.short	0x0005
        /*0012*/ 	.short	0x0020
        /*0014*/ 	.byte	0x00, 0xf0, 0x11, 0x00


	//----- nvinfo : EIATTR_KPARAM_INFO
	.align		4
.L_7855:
        /*0018*/ 	.byte	0x04, 0x17
        /*001a*/ 	.short	(.L_7857 - .L_7856)
.L_7856:
        /*001c*/ 	.word	0x00000000
        /*0020*/ 	.short	0x0004
        /*0022*/ 	.short	0x001c
        /*0024*/ 	.byte	0x00, 0xf0, 0x11, 0x00


	//----- nvinfo : EIATTR_KPARAM_INFO
	.align		4
.L_7857:
        /*0028*/ 	.byte	0x04, 0x17
        /*002a*/ 	.short	(.L_7859 - .L_7858)
.L_7858:
        /*002c*/ 	.word	0x00000000
        /*0030*/ 	.short	0x0003
        /*0032*/ 	.short	0x0018
        /*0034*/ 	.byte	0x00, 0xf0, 0x11, 0x00


	//----- nvinfo : EIATTR_KPARAM_INFO
	.align		4
.L_7859:
        /*0038*/ 	.byte	0x04, 0x17
        /*003a*/ 	.short	(.L_7861 - .L_7860)
.L_7860:
        /*003c*/ 	.word	0x00000000
        /*0040*/ 	.short	0x0002
        /*0042*/ 	.short	0x0010
        /*0044*/ 	.byte	0x00, 0xf5, 0x21, 0x00


	//----- nvinfo : EIATTR_KPARAM_INFO
	.align		4
.L_7861:
        /*0048*/ 	.byte	0x04, 0x17
        /*004a*/ 	.short	(.L_7863 - .L_7862)
.L_7862:
        /*004c*/ 	.word	0x00000000
        /*0050*/ 	.short	0x0001
        /*0052*/ 	.short	0x0008
        /*0054*/ 	.byte	0x00, 0xf5, 0x21, 0x00


	//----- nvinfo : EIATTR_KPARAM_INFO
	.align		4
.L_7863:
        /*0058*/ 	.byte	0x04, 0x17
        /*005a*/ 	.short	(.L_7865 - .L_7864)
.L_7864:
        /*005c*/ 	.word	0x00000000
        /*0060*/ 	.short	0x0000
        /*0062*/ 	.short	0x0000
        /*0064*/ 	.byte	0x00, 0xf5, 0x21, 0x00


	//----- nvinfo : EIATTR_SPARSE_MMA_MASK
	.align		4
.L_7865:
        /*0068*/ 	.byte	0x03, 0x50
        /*006a*/ 	.short	0x0000


	//----- nvinfo : EIATTR_MAXREG_COUNT
	.align		4
        /*006c*/ 	.byte	0x03, 0x1b
        /*006e*/ 	.short	0x00ff


	//----- nvinfo : EIATTR_MERCURY_ISA_VERSION
	.align		4
        /*0070*/ 	.byte	0x03, 0x5f
        /*0072*/ 	.short	0x0101


	//----- nvinfo : EIATTR_VRC_CTA_INIT_COUNT
	.align		4
        /*0074*/ 	.byte	0x02, 0x4a
	.zero		1
	.zero		1


	//----- nvinfo : EIATTR_EXIT_INSTR_OFFSETS
	.align		4
        /*0078*/ 	.byte	0x04, 0x1c
        /*007a*/ 	.short	(.L_7867 - .L_7866)


	//   ....[0]....
.L_7866:
        /*007c*/ 	.word	0x00000050


	//   ....[1]....
        /*0080*/ 	.word	0x00000080


	//   ....[2]....
        /*0084*/ 	.word	0x000009b0


	//----- nvinfo : EIATTR_CRS_STACK_SIZE
	.align		4
.L_7867:
        /*0088*/ 	.byte	0x04, 0x1e
        /*008a*/ 	.short	(.L_7869 - .L_7868)
.L_7868:
        /*008c*/ 	.word	0x00000000


	//----- nvinfo : EIATTR_CBANK_PARAM_SIZE
	.align		4
.L_7869:
        /*0090*/ 	.byte	0x03, 0x19
        /*0092*/ 	.short	0x0024


	//----- nvinfo : EIATTR_PARAM_CBANK
	.align		4
        /*0094*/ 	.byte	0x04, 0x0a
        /*0096*/ 	.short	(.L_7871 - .L_7870)
	.align		4
.L_7870:
        /*0098*/ 	.word	index@(.nv.constant0._Z15gpukernelBMWNr3ILi4ELi15EEvPdS0_S0_iii)
        /*009c*/ 	.short	0x0380
        /*009e*/ 	.short	0x0024


	//----- nvinfo : EIATTR_SW_WAR
	.align		4
.L_7871:
        /*00a0*/ 	.byte	0x04, 0x36
        /*00a2*/ 	.short	(.L_7873 - .L_7872)
.L_7872:
        /*00a4*/ 	.word	0x00000008
.L_7873:


//--------------------- .nv.info._Z15gpukernelBMWNr3ILi4ELi14EEvPdS0_S0_iii --------------------------
	.section	.nv.info._Z15gpukernelBMWNr3ILi4ELi14EEvPdS0_S0_iii,"",@"SHT_CUDA_INFO"
	.sectionflags	@""
	.align	4


	//----- nvinfo : EIATTR_CUDA_API_VERSION
	.align		4
        /*0000*/ 	.byte	0x04, 0x37
        /*0002*/ 	.short	(.L_7875 - .L_7874)
.L_7874:
        /*0004*/ 	.word	0x00000082


	//----- nvinfo : EIATTR_KPARAM_INFO
	.align		4
.L_7875:
        /*0008*/ 	.byte	0x04, 0x17
        /*000a*/ 	.short	(.L_7877 - .L_7876)
.L_7876:
        /*000c*/ 	.word	0x00000000
        /*0010*/ 	.short	0x0005
        /*0012*/ 	.short	0x0020
        /*0014*/ 	.byte	0x00, 0xf0, 0x11, 0x00


	//----- nvinfo : EIATTR_KPARAM_INFO
	.align		4
.L_7877:
        /*0018*/ 	.byte	0x04, 0x17
        /*001a*/ 	.short	(.L_7879 - .L_7878)
.L_7878:
        /*001c*/ 	.word	0x00000000
        /*0020*/ 	.short	0x0004
        /*0022*/ 	.short	0x001c
        /*0024*/ 	.byte	0x00, 0xf0, 0x11, 0x00


	//----- nvinfo : EIATTR_KPARAM_INFO
	.align		4
.L_7879:
        /*0028*/ 	.byte	0x04, 0x17
        /*002a*/ 	.short	(.L_7881 - .L_7880)
.L_7880:
        /*002c*/ 	.word	0x00000000
        /*0030*/ 	.short	0x0003
        /*0032*/ 	.short	0x0018
        /*0034*/ 	.byte	0x00, 0xf0, 0x11, 0x00


	//----- nvinfo : EIATTR_KPARAM_INFO
	.align		4
.L_7881:
        /*0038*/ 	.byte	0x04, 0x17
        /*003a*/ 	.short	(.L_7883 - .L_7882)
.L_7882:
        /*003c*/ 	.word	0x00000000
        /*0040*/ 	.short	0x0002
        /*0042*/ 	.short	0x0010
        /*0044*/ 	.byte	0x00, 0xf5, 0x21, 0x00


	//----- nvinfo : EIATTR_KPARAM_INFO
	.align		4
.L_7883:
        /*0048*/ 	.byte	0x04, 0x17
        /*004a*/ 	.short	(.L_7885 - .L_7884)
.L_7884:
        /*004c*/ 	.word	0x00000000
        /*0050*/ 	.short	0x0001
        /*0052*/ 	.short	0x0008
        /*0054*/ 	.byte	0x00, 0xf5, 0x21, 0x00


	//----- nvinfo : EIATTR_KPARAM_INFO
	.align		4
.L_7885:
        /*0058*/ 	.byte	0x04, 0x17
        /*005a*/ 	.short	(.L_7887 - .L_7886)
.L_7886:
        /*005c*/ 	.word	0x00000000
        /*0060*/ 	.short	0x0000
        /*0062*/ 	.short	0x0000
        /*0064*/ 	.byte	0x00, 0xf5, 0x21, 0x00


	//----- nvinfo : EIATTR_SPARSE_MMA_MASK
	.align		4
.L_7887:
        /*0068*/ 	.byte	0x03, 0x50
        /*006a*/ 	.short	0x0000


	//----- nvinfo : EIATTR_MAXREG_COUNT
	.align		4
        /*006c*/ 	.byte	0x03, 0x1b
        /*006e*/ 	.short	0x00ff


	//----- nvinfo : EIATTR_MERCURY_ISA_VERSION
	.align		4
        /*0070*/ 	.byte	0x03, 0x5f
        /*0072*/ 	.short	0x0101


	//----- nvinfo : EIATTR_VRC_CTA_INIT_COUNT
	.align		4
        /*0074*/ 	.byte	0x02, 0x4a
	.zero		1
	.zero		1


	//----- nvinfo : EIATTR_EXIT_INSTR_OFFSETS
	.align		4
        /*0078*/ 	.byte	0x04, 0x1c
        /*007a*/ 	.short	(.L_7889 - .L_7888)


	//   ....[0]....
.L_7888:
        /*007c*/ 	.word	0x00000050


	//   ....[1]....
        /*0080*/ 	.word	0x00000080


	//   ....[2]....
        /*0084*/ 	.word	0x000009b0


	//----- nvinfo : EIATTR_CRS_STACK_SIZE
	.align		4
.L_7889:
        /*0088*/ 	.byte	0x04, 0x1e
        /*008a*/ 	.short	(.L_7891 - .L_7890)
.L_7890:
        /*008c*/ 	.word	0x00000000


	//----- nvinfo : EIATTR_CBANK_PARAM_SIZE
	.align		4
.L_7891:
        /*0090*/ 	.byte	0x03, 0x19
        /*0092*/ 	.short	0x0024


	//----- nvinfo : EIATTR_PARAM_CBANK
	.align		4
        /*0094*/ 	.byte	0x04, 0x0a
        /*0096*/ 	.short	(.L_7893 - .L_7892)
	.align		4
.L_7892:
        /*0098*/ 	.word	index@(.nv.constant0._Z15gpukernelBMWNr3ILi4ELi14EEvPdS0_S0_iii)
        /*009c*/ 	.short	0x0380
        /*009e*/ 	.short	0x0024


	//----- nvinfo : EIATTR_SW_WAR
	.align		4
.L_7893:
        /*00a0*/ 	.byte	0x04, 0x36
        /*00a2*/ 	.short	(.L_7895 - .L_7894)
.L_7894:
        /*00a4*/ 	.word	0x00000008
.L_7895:


//--------------------- .nv.info._Z15gpukernelBMWNr3ILi4ELi13EEvPdS0_S0_iii --------------------------
	.section	.nv.info._Z15gpukernelBMWNr3ILi4ELi13EEvPdS0_S0_iii,"",@"SHT_CUDA_INFO"
	.sectionflags	@""
	.align	4


	//----- nvinfo : EIATTR_CUDA_API_VERSION
	.align		4
        /*0000*/ 	.byte	0x04, 0x37
        /*0002*/ 	.short	(.L_7897 - .L_7896)
.L_7896:
        /*0004*/ 	.word	0x00000082


	//----- nvinfo : EIATTR_KPARAM_INFO
	.align		4
.L_7897:
        /*0008*/ 	.byte	0x04, 0x17
        /*000a*/ 	.short	(.L_7899 - .L_7898)
.L_7898:
        /*000c*/ 	.word	0x00000000
        /*0010*/ 	.short	0x0005
        /*0012*/ 	.short	0x0020
        /*0014*/ 	.byte	0x00, 0xf0, 0x11, 0x00


	//----- nvinfo : EIATTR_KPARAM_INFO
	.align		4
.L_7899:
        /*0018*/ 	.byte	0x04, 0x17
        /*001a*/ 	.short	(.L_7901 - .L_7900)
.L_7900:
        /*001c*/ 	.word	0x00000000
        /*0020*/ 	.short	0x0004
        /*0022*/ 	.short	0x001c
        /*0024*/ 	.byte	0x00, 0xf0, 0x11, 0x00


	//----- nvinfo : EIATTR_KPARAM_INFO
	.align		4
.L_7901:
        /*0028*/ 	.byte	0x04, 0x17
        /*002a*/ 	.short	(.L_7903 - .L_7902)
.L_7902:
        /*002c*/ 	.word	0x00000000
        /*0030*/ 	.short	0x0003
        /*0032*/ 	.short	0x0018
        /*0034*/ 	.byte	0x00, 0xf0, 0x11, 0x00


	//----- nvinfo : EIATTR_KPARAM_INFO
	.align		4
.L_7903:
        /*0038*/ 	.byte	0x04, 0x17
        /*003a*/ 	.short	(.L_7905 - .L_7904)
.L_7904:
        /*003c*/ 	.word	0x00000000
        /*0040*/ 	.short	0x0002
        /*0042*/ 	.short	0x0010
        /*0044*/ 	.byte	0x00, 0xf5, 0x21, 0x00


	//----- nvinfo : EIATTR_KPARAM_INFO
	.align		4
.L_7905:
        /*0048*/ 	.byte	0x04, 0x17
        /*004a*/ 	.short	(.L_7907 - .L_7906)
.L_7906:
        /*004c*/ 	.word	0x00000000
        /*0050*/ 	.short	0x0001
        /*0052*/ 	.short	0x0008
        /*0054*/ 	.byte	0x00, 0xf5, 0x21, 0x00


	//----- nvinfo : EIATTR_KPARAM_INFO
	.align		4
.L_7907:
        /*0058*/ 	.byte	0x04, 0x17
        /*005a*/ 	.short	(.L_7909 - .L_7908)
.L_7908:
        /*005c*/ 	.word	0x00000000
        /*0060*/ 	.short	0x0000
        /*0062*/ 	.short	0x0000
        /*0064*/ 	.byte	0x00, 0xf5, 0x21, 0x00


	//----- nvinfo : EIATTR_SPARSE_MMA_MASK
	.align		4
.L_7909:
        /*0068*/ 	.byte	0x03, 0x50
        /*006a*/ 	.short	0x0000


	//----- nvinfo : EIATTR_MAXREG_COUNT
	.align		4
        /*006c*/ 	.byte	0x03, 0x1b
        /*006e*/ 	.short	0x00ff


	//----- nvinfo : EIATTR_MERCURY_ISA_VERSION
	.align		4
        /*0070*/ 	.byte	0x03, 0x5f
        /*0072*/ 	.short	0x0101


	//----- nvinfo : EIATTR_VRC_CTA_INIT_COUNT
	.align		4
        /*0074*/ 	.byte	0x02, 0x4a
	.zero		1
	.zero		1


	//----- nvinfo : EIATTR_EXIT_INSTR_OFFSETS
	.align		4
        /*0078*/ 	.byte	0x04, 0x1c
        /*007a*/ 	.short	(.L_7911 - .L_7910)


	//   ....[0]....
.L_7910:
        /*007c*/ 	.word	0x00000050


	//   ....[1]....
        /*0080*/ 	.word	0x00000080


	//   ....[2]....
        /*0084*/ 	.word	0x000009b0


	//----- nvinfo : EIATTR_CRS_STACK_SIZE
	.align		4
.L_7911:
        /*0088*/ 	.byte	0x04, 0x1e
        /*008a*/ 	.short	(.L_7913 - .L_7912)
.L_7912:
        /*008c*/ 	.word	0x00000000


	//----- nvinfo : EIATTR_CBANK_PARAM_SIZE
	.align		4
.L_7913:
        /*0090*/ 	.byte	0x03, 0x19
        /*0092*/ 	.short	0x0024


	//----- nvinfo : EIATTR_PARAM_CBANK
	.align		4
        /*0094*/ 	.byte	0x04, 0x0a
        /*0096*/ 	.short	(.L_7915 - .L_7914)
	.align		4
.L_7914:
        /*0098*/ 	.word	index@(.nv.constant0._Z15gpukernelBMWNr3ILi4ELi13EEvPdS0_S0_iii)
        /*009c*/ 	.short	0x0380
        /*009e*/ 	.short	0x0024


	//----- nvinfo : EIATTR_SW_WAR
	.align		4
.L_7915:
        /*00a0*/ 	.byte	0x04, 0x36
        /*00a2*/ 	.short	(.L_7917 - .L_7916)
.L_7916:
        /*00a4*/ 	.word	0x00000008
.L_7917:


//--------------------- .nv.info._Z15gpukernelBMWNr3ILi4ELi12EEvPdS0_S0_iii --------------------------
	.section	.nv.info._Z15gpukernelBMWNr3ILi4ELi12EEvPdS0_S0_iii,"",@"SHT_CUDA_INFO"
	.sectionflags	@""
	.align	4


	//----- nvinfo : EIATTR_CUDA_API_VERSION
	.align		4
        /*0000*/ 	.byte	0x04, 0x37
        /*0002*/ 	.short	(.L_7919 - .L_7918)
.L_7918:
        /*0004*/ 	.word	0x00000082


	//----- nvinfo : EIATTR_KPARAM_INFO
	.align		4
.L_7919:
        /*0008*/ 	.byte	0x04, 0x17
        /*000a*/ 	.short	(.L_7921 - .L_7920)
.L_7920:
        /*000c*/ 	.word	0x00000000
        /*0010*/ 	.short	0x0005
        /*0012*/ 	.short	0x0020
        /*0014*/ 	.byte	0x00, 0xf0, 0x11, 0x00


	//----- nvinfo : EIATTR_KPARAM_INFO
	.align		4
.L_7921:
        /*0018*/ 	.byte	0x04, 0x17
        /*001a*/ 	.short	(.L_7923 - .L_7922)
.L_7922:
        /*001c*/ 	.word	0x00000000
        /*0020*/ 	.short	0x0004
        /*0022*/ 	.short	0x001c
        /*0024*/ 	.byte	0x00, 0xf0, 0x11, 0x00


	//----- nvinfo : EIATTR_KPARAM_INFO
	.align		4
.L_7923:
        /*0028*/ 	.byte	0x04, 0x17
        /*002a*/ 	.short	(.L_7925 - .L_7924)
.L_7924:
        /*002c*/ 	.word	0x00000000
        /*0030*/ 	.short	0x0003
        /*0032*/ 	.short	0x0018
        /*0034*/ 	.byte	0x00, 0xf0, 0x11, 0x00


	//----- nvinfo : EIATTR_KPARAM_INFO
	.align		4
.L_7925:
        /*0038*/ 	.byte	0x04, 0x17
        /*003a*/ 	.short	(.L_7927 - .L_7926)
.L_7926:
        /*003c*/ 	.word	0x00000000
        /*0040*/ 	.short	0x0002
        /*0042*/ 	.short	0x0010
        /*0044*/ 	.byte	0x00, 0xf5, 0x21, 0x00


	//----- nvinfo : EIATTR_KPARAM_INFO
	.align		4
.L_7927:
        /*0048*/ 	.byte	0x04, 0x17
        /*004a*/ 	.short	(.L_7929 - .L_7928)
.L_7928:
        /*004c*/ 	.word	0x00000000
        /*0050*/ 	.short	0x0001
        /*0052*/ 	.short	0x0008
        /*0054*/ 	.byte	0x00, 0xf5, 0x21, 0x00


	//----- nvinfo : EIATTR_KPARAM_INFO
	.align		4
.L_7929:
        /*0058*/ 	.byte	0x04, 0x17
        /*005a*/ 	.short	(.L_7931 - .L_7930)
.L_7930:
        /*005c*/ 	.word	0x00000000
        /*0060*/ 	.short	0x0000
        /*0062*/ 	.short	0x0000
        /*0064*/ 	.byte	0x00, 0xf5, 0x21, 0x00


	//----- nvinfo : EIATTR_SPARSE_MMA_MASK
	.align		4
.L_7931:
        /*0068*/ 	.byte	0x03, 0x50
        /*006a*/ 	.short	0x0000


	//----- nvinfo : EIATTR_MAXREG_COUNT
	.align		4
        /*006c*/ 	.byte	0x03, 0x1b
        /*006e*/ 	.short	0x00ff


	//----- nvinfo : EIATTR_MERCURY_ISA_VERSION
	.align		4
        /*0070*/ 	.byte	0x03, 0x5f
        /*0072*/ 	.short	0x0101


	//----- nvinfo : EIATTR_VRC_CTA_INIT_COUNT
	.align		4
        /*0074*/ 	.byte	0x02, 0x4a
	.zero		1
	.zero		1


	//----- nvinfo : EIATTR_EXIT_INSTR_OFFSETS
	.align		4
        /*0078*/ 	.byte	0x04, 0x1c
        /*007a*/ 	.short	(.L_7933 - .L_7932)


	//   ....[0]....
.L_7932:
        /*007c*/ 	.word	0x00000050


	//   ....[1]....
        /*0080*/ 	.word	0x00000080


	//   ....[2]....
        /*0084*/ 	.word	0x000009b0


	//----- nvinfo : EIATTR_CRS_STACK_SIZE
	.align		4
.L_7933:
        /*0088*/ 	.byte	0x04, 0x1e
        /*008a*/ 	.short	(.L_7935 - .L_7934)
.L_7934:
        /*008c*/ 	.word	0x00000000


	//----- nvinfo : EIATTR_CBANK_PARAM_SIZE
	.align		4
.L_7935:
        /*0090*/ 	.byte	0x03, 0x19
        /*0092*/ 	.short	0x0024


	//----- nvinfo : EIATTR_PARAM_CBANK
	.align		4
        /*0094*/ 	.byte	0x04, 0x0a
        /*0096*/ 	.short	(.L_7937 - .L_7936)
	.align		4
.L_7936:
        /*0098*/ 	.word	index@(.nv.constant0._Z15gpukernelBMWNr3ILi4ELi12EEvPdS0_S0_iii)
        /*009c*/ 	.short	0x0380
        /*009e*/ 	.short	0x0024


	//----- nvinfo : EIATTR_SW_WAR
	.align		4
.L_7937:
        /*00a0*/ 	.byte	0x04, 0x36
        /*00a2*/ 	.short	(.L_7939 - .L_7938)
.L_7938:
        /*00a4*/ 	.word	0x00000008
.L_7939:


//--------------------- .nv.info._Z15gpukernelBMWNr3ILi4ELi11EEvPdS0_S0_iii --------------------------
	.section	.nv.info._Z15gpukernelBMWNr3ILi4ELi11EEvPdS0_S0_iii,"",@"SHT_CUDA_INFO"
	.sectionflags	@""
	.align	4


	//----- nvinfo : EIATTR_CUDA_API_VERSION
	.align		4
        /*0000*/ 	.byte	0x04, 0x37
        /*0002*/ 	.short	(.L_7941 - .L_7940)
.L_7940:
        /*0004*/ 	.word	0x00000082


	//----- nvinfo : EIATTR_KPARAM_INFO
	.align		4
.L_7941:
        /*0008*/ 	.byte	0x04, 0x17
        /*000a*/ 	.short	(.L_7943 - .L_7942)
.L_7942:
        /*000c*/ 	.word	0x00000000
        /*0010*/ 	.short	0x0005
        /*0012*/ 	.short	0x0020
        /*0014*/ 	.byte	0x00, 0xf0, 0x11, 0x00


	//----- nvinfo : EIATTR_KPARAM_INFO
	.align		4
.L_7943:
        /*0018*/ 	.byte	0x04, 0x17
        /*001a*/ 	.short	(.L_7945 - .L_7944)
.L_7944:
        /*001c*/ 	.word	0x00000000
        /*0020*/ 	.short	0x0004
        /*0022*/ 	.short	0x001c
        /*0024*/ 	.byte	0x00, 0xf0, 0x11, 0x00


	//----- nvinfo : EIATTR_KPARAM_INFO
	.align		4
.L_7945:
        /*0028*/ 	.byte	0x04, 0x17
        /*002a*/ 	.short	(.L_7947 - .L_7946)
.L_7946:
        /*002c*/ 	.word	0x00000000
        /*0030*/ 	.short	0x0003
        /*0032*/ 	.short	0x0018
        /*0034*/ 	.byte	0x00, 0xf0, 0x11, 0x00


	//----- nvinfo : EIATTR_KPARAM_INFO
	.align		4
.L_7947:
        /*0038*/ 	.byte	0x04, 0x17
        /*003a*/ 	.short	(.L_7949 - .L_7948)
.L_7948:
        /*003c*/ 	.word	0x00000000
        /*0040*/ 	.short	0x0002
        /*0042*/ 	.short	0x0010
        /*0044*/ 	.byte	0x00, 0xf5, 0x21, 0x00


	//----- nvinfo : EIATTR_KPARAM_INFO
	.align		4
.L_7949:
        /*0048*/ 	.byte	0x04, 0x17
        /*004a*/ 	.short	(.L_7951 - .L_7950)
.L_7950:
        /*004c*/ 	.word	0x00000000
        /*0050*/ 	.short	0x0001
        /*0052*/ 	.short	0x0008
        /*0054*/ 	.byte	0x00, 0xf5, 0x21, 0x00


	//----- nvinfo : EIATTR_KPARAM_INFO
	.align		4
.L_7951:
        /*0058*/ 	.byte	0x04, 0x17
        /*005a*/ 	.short	(.L_7953 - .L_7952)
.L_7952:
        /*005c*/ 	.word	0x00000000
        /*0060*/ 	.short	0x0000
        /*0062*/ 	.short	0x0000
        /*0064*/ 	.byte	0x00, 0xf5, 0x21, 0x00


	//----- nvinfo : EIATTR_SPARSE_MMA_MASK
	.align		4
.L_7953:
        /*0068*/ 	.byte	0x03, 0x50
        /*006a*/ 	.short	0x0000


	//----- nvinfo : EIATTR_MAXREG_COUNT
	.align		4
        /*006c*/ 	.byte	0x03, 0x1b
        /*006e*/ 	.short	0x00ff


	//----- nvinfo : EIATTR_MERCURY_ISA_VERSION
	.align		4
        /*0070*/ 	.byte	0x03, 0x5f
        /*0072*/ 	.short	0x0101


	//----- nvinfo : EIATTR_VRC_CTA_INIT_COUNT
	.align		4
        /*0074*/ 	.byte	0x02, 0x4a
	.zero		1
	.zero		1


	//----- nvinfo : EIATTR_EXIT_INSTR_OFFSETS
	.align		4
        /*0078*/ 	.byte	0x04, 0x1c
        /*007a*/ 	.short	(.L_7955 - .L_7954)


	//   ....[0]....
.L_7954:
        /*007c*/ 	.word	0x00000050


	//   ....[1]....
        /*0080*/ 	.word	0x00000080


	//   ....[2]....
        /*0084*/ 	.word	0x000009b0


	//----- nvinfo : EIATTR_CRS_STACK_SIZE
	.align		4
.L_7955:
        /*0088*/ 	.byte	0x04, 0x1e
        /*008a*/ 	.short	(.L_7957 - .L_7956)
.L_7956:
        /*008c*/ 	.word	0x00000000


	//----- nvinfo : EIATTR_CBANK_PARAM_SIZE
	.align		4
.L_7957:
        /*0090*/ 	.byte	0x03, 0x19
        /*0092*/ 	.short	0x0024


	//----- nvinfo : EIATTR_PARAM_CBANK
	.align		4
        /*0094*/ 	.byte	0x04, 0x0a
        /*0096*/ 	.short	(.L_7959 - .L_7958)
	.align		4
.L_7958:
        /*0098*/ 	.word	index@(.nv.constant0._Z15gpukernelBMWNr3ILi4ELi11EEvPdS0_S0_iii)
        /*009c*/ 	.short	0x0380
        /*009e*/ 	.short	0x0024


	//----- nvinfo : EIATTR_SW_WAR
	.align		4
.L_7959:
        /*00a0*/ 	.byte	0x04, 0x36
        /*00a2*/ 	.short	(.L_7961 - .L_7960)
.L_7960:
        /*00a4*/ 	.word	0x00000008
.L_7961:


//--------------------- .nv.info._Z15gpukernelBMWNr3ILi4ELi10EEvPdS0_S0_iii --------------------------
	.section	.nv.info._Z15gpukernelBMWNr3ILi4ELi10EEvPdS0_S0_iii,"",@"SHT_CUDA_INFO"
	.sectionflags	@""
	.align	4


	//----- nvinfo : EIATTR_CUDA_API_VERSION
	.align		4
        /*0000*/ 	.byte	0x04, 0x37
        /*0002*/ 	.short	(.L_7963 - .L_7962)
.L_7962:
        /*0004*/ 	.word	0x00000082


	//----- nvinfo : EIATTR_KPARAM_INFO
	.align		4
.L_7963:
        /*0008*/ 	.byte	0x04, 0x17
        /*000a*/ 	.short	(.L_7965 - .L_7964)
.L_7964:
        /*000c*/ 	.word	0x00000000
        /*0010*/ 	.short	0x0005
        /*0012*/ 	.short	0x0020
        /*0014*/ 	.byte	0x00, 0xf0, 0x11, 0x00


	//----- nvinfo : EIATTR_KPARAM_INFO
	.align		4
.L_7965:
        /*0018*/ 	.byte	0x04, 0x17
        /*001a*/ 	.short	(.L_7967 - .L_7966)
.L_7966:
        /*001c*/ 	.word	0x00000000
        /*0020*/ 	.short	0x0004
        /*0022*/ 	.short	0x001c
        /*0024*/ 	.byte	0x00, 0xf0, 0x11, 0x00


	//----- nvinfo : EIATTR_KPARAM_INFO
	.align		4
.L_7967:
        /*0028*/ 	.byte	0x04, 0x17
        /*002a*/ 	.short	(.L_7969 - .L_7968)
.L_7968:
        /*002c*/ 	.word	0x00000000
        /*0030*/ 	.short	0x0003
        /*0032*/ 	.short	0x0018
        /*0034*/ 	.byte	0x00, 0xf0, 0x11, 0x00


	//----- nvinfo : EIATTR_KPARAM_INFO
	.align		4
.L_7969:
        /*0038*/ 	.byte	0x04, 0x17
        /*003a*/ 	.short	(.L_7971 - .L_7970)
.L_7970:
        /*003c*/ 	.word	0x00000000
        /*0040*/ 	.short	0x0002
        /*0042*/ 	.short	0x0010
        /*0044*/ 	.byte	0x00, 0xf5, 0x21, 0x00


	//----- nvinfo : EIATTR_KPARAM_INFO
	.align		4
.L_7971:
        /*0048*/ 	.byte	0x04, 0x17
        /*004a*/ 	.short	(.L_7973 - .L_7972)
.L_7972:
        /*004c*/ 	.word	0x00000000
        /*0050*/ 	.short	0x0001
        /*0052*/ 	.short	0x0008
        /*0054*/ 	.byte	0x00, 0xf5, 0x21, 0x00


	//----- nvinfo : EIATTR_KPARAM_INFO
	.align		4
.L_7973:
        /*0058*/ 	.byte	0x04, 0x17
        /*005a*/ 	.short	(.L_7975 - .L_7974)
.L_7974:
        /*005c*/ 	.word	0x00000000
        /*0060*/ 	.short	0x0000
        /*0062*/ 	.short	0x0000
        /*0064*/ 	.byte	0x00, 0xf5, 0x21, 0x00


	//----- nvinfo : EIATTR_SPARSE_MMA_MASK
	.align		4
.L_7975:
        /*0068*/ 	.byte	0x03, 0x50
        /*006a*/ 	.short	0x0000


	//----- nvinfo : EIATTR_MAXREG_COUNT
	.align		4
        /*006c*/ 	.byte	0x03, 0x1b
        /*006e*/ 	.short	0x00ff


	//----- nvinfo : EIATTR_MERCURY_ISA_VERSION
	.align		4
        /*0070*/ 	.byte	0x03, 0x5f
        /*0072*/ 	.short	0x0101


	//----- nvinfo : EIATTR_VRC_CTA_INIT_COUNT
	.align		4
        /*0074*/ 	.byte	0x02, 0x4a
	.zero		1
	.zero		1


	//----- nvinfo : EIATTR_EXIT_INSTR_OFFSETS
	.align		4
        /*0078*/ 	.byte	0x04, 0x1c
        /*007a*/ 	.short	(.L_7977 - .L_7976)


	//   ....[0]....
.L_7976:
        /*007c*/ 	.word	0x00000050


	//   ....[1]....
        /*0080*/ 	.word	0x00000080


	//   ....[2]....
        /*0084*/ 	.word	0x000009b0


	//----- nvinfo : EIATTR_CRS_STACK_SIZE
	.align		4
.L_7977:
        /*0088*/ 	.byte	0x04, 0x1e
        /*008a*/ 	.short	(.L_7979 - .L_7978)
.L_7978:
        /*008c*/ 	.word	0x00000000


	//----- nvinfo : EIATTR_CBANK_PARAM_SIZE
	.align		4
.L_7979:
        /*0090*/ 	.byte	0x03, 0x19
        /*0092*/ 	.short	0x0024


	//----- nvinfo : EIATTR_PARAM_CBANK
	.align		4
        /*0094*/ 	.byte	0x04, 0x0a
        /*0096*/ 	.short	(.L_7981 - .L_7980)
	.align		4
.L_7980:
        /*0098*/ 	.word	index@(.nv.constant0._Z15gpukernelBMWNr3ILi4ELi10EEvPdS0_S0_iii)
        /*009c*/ 	.short	0x0380
        /*009e*/ 	.short	0x0024


	//----- nvinfo : EIATTR_SW_WAR
	.align		4
.L_7981:
        /*00a0*/ 	.byte	0x04, 0x36
        /*00a2*/ 	.short	(.L_7983 - .L_7982)
.L_7982:
        /*00a4*/ 	.word	0x00000008
.L_7983:


//--------------------- .nv.info._Z15gpukernelBMWNr3ILi4ELi9EEvPdS0_S0_iii --------------------------
	.section	.nv.info._Z15gpukernelBMWNr3ILi4ELi9EEvPdS0_S0_iii,"",@"SHT_CUDA_INFO"
	.sectionflags	@""
	.align	4


	//----- nvinfo : EIATTR_CUDA_API_VERSION
	.align		4
        /*0000*/ 	.byte	0x04, 0x37
        /*0002*/ 	.short	(.L_7985 - .L_7984)
.L_7984:
        /*0004*/ 	.word	0x00000082


	//----- nvinfo : EIATTR_KPARAM_INFO
	.align		4
.L_7985:
        /*0008*/ 	.byte	0x04, 0x17
        /*000a*/ 	.short	(.L_7987 - .L_7986)
.L_7986:
        /*000c*/ 	.word	0x00000000
        /*0010*/ 	.short	0x0005
        /*0012*/ 	.short	0x0020
        /*0014*/ 	.byte	0x00, 0xf0, 0x11, 0x00


	//----- nvinfo : EIATTR_KPARAM_INFO
	.align		4
.L_7987:
        /*0018*/ 	.byte	0x04, 0x17
        /*001a*/ 	.short	(.L_7989 - .L_7988)
.L_7988:
        /*001c*/ 	.word	0x00000000
        /*0020*/ 	.short	0x0004
        /*0022*/ 	.short	0x001c
        /*0024*/ 	.byte	0x00, 0xf0, 0x11, 0x00


	//----- nvinfo : EIATTR_KPARAM_INFO
	.align		4
.L_7989:
        /*0028*/ 	.byte	0x04, 0x17
        /*002a*/ 	.short	(.L_7991 - .L_7990)
.L_7990:
        /*002c*/ 	.word	0x00000000
        /*0030*/ 	.short	0x0003
        /*0032*/ 	.short	0x0018
        /*0034*/ 	.byte	0x00, 0xf0, 0x11, 0x00


	//----- nvinfo : EIATTR_KPARAM_INFO
	.align		4
.L_7991:
        /*0038*/ 	.byte	0x04, 0x17
        /*003a*/ 	.short	(.L_7993 - .L_7992)
.L_7992:
        /*003c*/ 	.word	0x00000000
        /*0040*/ 	.short	0x0002
        /*0042*/ 	.short	0x0010
        /*0044*/ 	.byte	0x00, 0xf5, 0x21, 0x00


	//----- nvinfo : EIATTR_KPARAM_INFO
	.align		4
.L_7993:
        /*0048*/ 	.byte	0x04, 0x17
        /*004a*/ 	.short	(.L_7995 - .L_7994)
.L_7994:
        /*004c*/ 	.word	0x00000000
        /*0050*/ 	.short	0x0001
        /*0052*/ 	.short	0x0008
        /*0054*/ 	.byte	0x00, 0xf5, 0x21, 0x00


	//----- nvinfo : EIATTR_KPARAM_INFO
	.align		4
.L_7995:
        /*0058*/ 	.byte	0x04, 0x17
        /*005a*/ 	.short	(.L_7997 - .L_7996)
.L_7996:
        /*005c*/ 	.word	0x00000000
        /*0060*/ 	.short	0x0000
        /*0062*/ 	.short	0x0000
        /*0064*/ 	.byte	0x00, 0xf5, 0x21, 0x00


	//----- nvinfo : EIATTR_SPARSE_MMA_MASK
	.align		4
.L_7997:
        /*0068*/ 	.byte	0x03, 0x50
        /*006a*/ 	.short	0x0000


	//----- nvinfo : EIATTR_MAXREG_COUNT
	.align		4
        /*006c*/ 	.byte	0x03, 0x1b
        /*006e*/ 	.short	0x00ff


	//----- nvinfo : EIATTR_MERCURY_ISA_VERSION
	.align		4
        /*0070*/ 	.byte	0x03, 0x5f
        /*0072*/ 	.short	0x0101


	//----- nvinfo : EIATTR_VRC_CTA_INIT_COUNT
	.align		4
        /*0074*/ 	.byte	0x02, 0x4a
	.zero		1
	.zero		1


	//----- nvinfo : EIATTR_EXIT_INSTR_OFFSETS
	.align		4
        /*0078*/ 	.byte	0x04, 0x1c
        /*007a*/ 	.short	(.L_7999 - .L_7998)


	//   ....[0]....
.L_7998:
        /*007c*/ 	.word	0x00000050


	//   ....[1]....
        /*0080*/ 	.word	0x00000080


	//   ....[2]....
        /*0084*/ 	.word	0x000009b0


	//----- nvinfo : EIATTR_CRS_STACK_SIZE
	.align		4
.L_7999:
        /*0088*/ 	.byte	0x04, 0x1e
        /*008a*/ 	.short	(.L_8001 - .L_8000)
.L_8000:
        /*008c*/ 	.word	0x00000000


	//----- nvinfo : EIATTR_CBANK_PARAM_SIZE
	.align		4
.L_8001:
        /*0090*/ 	.byte	0x03, 0x19
        /*0092*/ 	.short	0x0024


	//----- nvinfo : EIATTR_PARAM_CBANK
	.align		4
        /*0094*/ 	.byte	0x04, 0x0a
        /*0096*/ 	.short	(.L_8003 - .L_8002)
	.align		4
.L_8002:
        /*0098*/ 	.word	index@(.nv.constant0._Z15gpukernelBMWNr3ILi4ELi9EEvPdS0_S0_iii)
        /*009c*/ 	.short	0x0380
        /*009e*/ 	.short	0x0024


	//----- nvinfo : EIATTR_SW_WAR
	.align		4
.L_8003:
        /*00a0*/ 	.byte	0x04, 0x36
        /*00a2*/ 	.short	(.L_8005 - .L_8004)
.L_8004:
        /*00a4*/ 	.word	0x00000008
.L_8005:


//--------------------- .nv.info._Z15gpukernelBMWNr3ILi4ELi8EEvPdS0_S0_iii --------------------------
	.section	.nv.info._Z15gpukernelBMWNr3ILi4ELi8EEvPdS0_S0_iii,"",@"SHT_CUDA_INFO"
	.sectionflags	@""
	.align	4


	//----- nvinfo : EIATTR_CUDA_API_VERSION
	.align		4
        /*0000*/ 	.byte	0x04, 0x37
        /*0002*/ 	.short	(.L_8007 - .L_8006)
.L_8006:
        /*0004*/ 	.word	0x00000082


	//----- nvinfo : EIATTR_KPARAM_INFO
	.align		4
.L_8007:
        /*0008*/ 	.byte	0x04, 0x17
        /*000a*/ 	.short	(.L_8009 - .L_8008)
.L_8008:
        /*000c*/ 	.word	0x00000000
        /*0010*/ 	.short	0x0005
        /*0012*/ 	.short	0x0020
        /*0014*/ 	.byte	0x00, 0xf0, 0x11, 0x00


	//----- nvinfo : EIATTR_KPARAM_INFO
	.align		4
.L_8009:
        /*0018*/ 	.byte	0x04, 0x17
        /*001a*/ 	.short	(.L_8011 - .L_8010)
.L_8010:
        /*001c*/ 	.word	0x00000000
        /*0020*/ 	.short	0x0004
        /*0022*/ 	.short	0x001c
        /*0024*/ 	.byte	0x00, 0xf0, 0x11, 0x00


	//----- nvinfo : EIATTR_KPARAM_INFO
	.align		4
.L_8011:
        /*0028*/ 	.byte	0x04, 0x17
        /*002a*/ 	.short	(.L_8013 - .L_8012)
.L_8012:
        /*002c*/ 	.word	0x00000000
        /*0030*/ 	.short	0x0003
        /*0032*/ 	.short	0x0018
        /*0034*/ 	.byte	0x00, 0xf0, 0x11, 0x00


	//----- nvinfo : EIATTR_KPARAM_INFO
	.align		4
.L_8013:
        /*0038*/ 	.byte	0x04, 0x17
        /*003a*/ 	.short	(.L_8015 - .L_8014)
.L_8014:
        /*003c*/ 	.word	0x00000000
        /*0040*/ 	.short	0x0002
        /*0042*/ 	.short	0x0010
        /*0044*/ 	.byte	0x00, 0xf5, 0x21, 0x00


	//----- nvinfo : EIATTR_KPARAM_INFO
	.align		4
.L_8015:
        /*0048*/ 	.byte	0x04, 0x17
        /*004a*/ 	.short	(.L_8017 - .L_8016)
.L_8016:
        /*004c*/ 	.word	0x00000000
        /*0050*/ 	.short	0x0001
        /*0052*/ 	.short	0x0008
        /*0054*/ 	.byte	0x00, 0xf5, 0x21, 0x00


	//----- nvinfo : EIATTR_KPARAM_INFO
	.align		4
.L_8017:
        /*0058*/ 	.byte	0x04, 0x17
        /*005a*/ 	.short	(.L_8019 - .L_8018)
.L_8018:
        /*005c*/ 	.word	0x00000000
        /*0060*/ 	.short	0x0000
        /*0062*/ 	.short	0x0000
        /*0064*/ 	.byte	0x00, 0xf5, 0x21, 0x00


	//----- nvinfo : EIATTR_SPARSE_MMA_MASK
	.align		4
.L_8019:
        /*0068*/ 	.byte	0x03, 0x50
        /*006a*/ 	.short	0x0000


	//----- nvinfo : EIATTR_MAXREG_COUNT
	.align		4
        /*006c*/ 	.byte	0x03, 0x1b
        /*006e*/ 	.short	0x00ff


	//----- nvinfo : EIATTR_MERCURY_ISA_VERSION
	.align		4
        /*0070*/ 	.byte	0x03, 0x5f
        /*0072*/ 	.short	0x0101


	//----- nvinfo : EIATTR_VRC_CTA_INIT_COUNT
	.align		4
        /*0074*/ 	.byte	0x02, 0x4a
	.zero		1
	.zero		1


	//----- nvinfo : EIATTR_EXIT_INSTR_OFFSETS
	.align		4
        /*0078*/ 	.byte	0x04, 0x1c
        /*007a*/ 	.short	(.L_8021 - .L_8020)


	//   ....[0]....
.L_8020:
        /*007c*/ 	.word	0x00000050


	//   ....[1]....
        /*0080*/ 	.word	0x00000080


	//   ....[2]....
        /*0084*/ 	.word	0x000009b0


	//----- nvinfo : EIATTR_CRS_STACK_SIZE
	.align		4
.L_8021:
        /*0088*/ 	.byte	0x04, 0x1e
        /*008a*/ 	.short	(.L_8023 - .L_8022)
.L_8022:
        /*008c*/ 	.word	0x00000000


	//----- nvinfo : EIATTR_CBANK_PARAM_SIZE
	.align		4
.L_8023:
        /*0090*/ 	.byte	0x03, 0x19
        /*0092*/ 	.short	0x0024


	//----- nvinfo : EIATTR_PARAM_CBANK
	.align		4
        /*0094*/ 	.byte	0x04, 0x0a
        /*0096*/ 	.short	(.L_8025 - .L_8024)
	.align		4
.L_8024:
        /*0098*/ 	.word	index@(.nv.constant0._Z15gpukernelBMWNr3ILi4ELi8EEvPdS0_S0_iii)
        /*009c*/ 	.short	0x0380
        /*009e*/ 	.short	0x0024


	//----- nvinfo : EIATTR_SW_WAR
	.align		4
.L_8025:
        /*00a0*/ 	.byte	0x04, 0x36
        /*00a2*/ 	.short	(.L_8027 - .L_8026)
.L_8026:
        /*00a4*/ 	.word	0x00000008
.L_8027:


//--------------------- .nv.info._Z15gpukernelBMWNr3ILi4ELi7EEvPdS0_S0_iii --------------------------
	.section	.nv.info._Z15gpukernelBMWNr3ILi4ELi7EEvPdS0_S0_iii,"",@"SHT_CUDA_INFO"
	.sectionflags	@""
	.align	4


	//----- nvinfo : EIATTR_CUDA_API_VERSION
	.align		4
        /*0000*/ 	.byte	0x04, 0x37
        /*0002*/ 	.short	(.L_8029 - .L_8028)
.L_8028:
        /*0004*/ 	.word	0x00000082


	//----- nvinfo : EIATTR_KPARAM_INFO
	.align		4
.L_8029:
        /*0008*/ 	.byte	0x04, 0x17
        /*000a*/ 	.short	(.L_8031 - .L_8030)
.L_8030:
        /*000c*/ 	.word	0x00000000
        /*0010*/ 	.short	0x0005
        /*0012*/ 	.short	0x0020
        /*0014*/ 	.byte	0x00, 0xf0, 0x11, 0x00


	//----- nvinfo : EIATTR_KPARAM_INFO
	.align		4
.L_8031:
        /*0018*/ 	.byte	0x04, 0x17
        /*001a*/ 	.short	(.L_8033 - .L_8032)
.L_8032:
        /*001c*/ 	.word	0x00000000
        /*0020*/ 	.short	0x0004
        /*0022*/ 	.short	0x001c
        /*0024*/ 	.byte	0x00, 0xf0, 0x11, 0x00


	//----- nvinfo : EIATTR_KPARAM_INFO
	.align		4
.L_8033:
        /*0028*/ 	.byte	0x04, 0x17
        /*002a*/ 	.short	(.L_8035 - .L_8034)
.L_8034:
        /*002c*/ 	.word	0x00000000
        /*0030*/ 	.short	0x0003
        /*0032*/ 	.short	0x0018
        /*0034*/ 	.byte	0x00, 0xf0, 0x11, 0x00


	//----- nvinfo : EIATTR_KPARAM_INFO
	.align		4
.L_8035:
        /*0038*/ 	.byte	0x04, 0x17
        /*003a*/ 	.short	(.L_8037 - .L_8036)
.L_8036:
        /*003c*/ 	.word	0x00000000
        /*0040*/ 	.short	0x0002
        /*0042*/ 	.short	0x0010
        /*0044*/ 	.byte	0x00, 0xf5, 0x21, 0x00


	//----- nvinfo : EIATTR_KPARAM_INFO
	.align		4
.L_8037:
        /*0048*/ 	.byte	0x04, 0x17
        /*004a*/ 	.short	(.L_8039 - .L_8038)
.L_8038:
        /*004c*/ 	.word	0x00000000
        /*0050*/ 	.short	0x0001
        /*0052*/ 	.short	0x0008
        /*0054*/ 	.byte	0x00, 0xf5, 0x21, 0x00


	//----- nvinfo : EIATTR_KPARAM_INFO
	.align		4
.L_8039:
        /*0058*/ 	.byte	0x04, 0x17
        /*005a*/ 	.short	(.L_8041 - .L_8040)
.L_8040:
        /*005c*/ 	.word	0x00000000
        /*0060*/ 	.short	0x0000
        /*0062*/ 	.short	0x0000
        /*0064*/ 	.byte	0x00, 0xf5, 0x21, 0x00


	//----- nvinfo : EIATTR_SPARSE_MMA_MASK
	.align		4
.L_8041:
        /*0068*/ 	.byte	0x03, 0x50
        /*006a*/ 	.short	0x0000


	//----- nvinfo : EIATTR_MAXREG_COUNT
	.align		4
        /*006c*/ 	.byte	0x03, 0x1b
        /*006e*/ 	.short	0x00ff


	//----- nvinfo : EIATTR_MERCURY_ISA_VERSION
	.align		4
        /*0070*/ 	.byte	0x03, 0x5f
        /*0072*/ 	.short	0x0101


	//----- nvinfo : EIATTR_VRC_CTA_INIT_COUNT
	.align		4
        /*0074*/ 	.byte	0x02, 0x4a
	.zero		1
	.zero		1


	//----- nvinfo : EIATTR_EXIT_INSTR_OFFSETS
	.align		4
        /*0078*/ 	.byte	0x04, 0x1c
        /*007a*/ 	.short	(.L_8043 - .L_8042)


	//   ....[0]....
.L_8042:
        /*007c*/ 	.word	0x00000050


	//   ....[1]....
        /*0080*/ 	.word	0x00000080


	//   ....[2]....
        /*0084*/ 	.word	0x000009b0


	//----- nvinfo : EIATTR_CRS_STACK_SIZE
	.align		4
.L_8043:
        /*0088*/ 	.byte	0x04, 0x1e
        /*008a*/ 	.short	(.L_8045 - .L_8044)
.L_8044:
        /*008c*/ 	.word	0x00000000


	//----- nvinfo : EIATTR_CBANK_PARAM_SIZE
	.align		4
.L_8045:
        /*0090*/ 	.byte	0x03, 0x19
        /*0092*/ 	.short	0x0024


	//----- nvinfo : EIATTR_PARAM_CBANK
	.align		4
        /*0094*/ 	.byte	0x04, 0x0a
        /*0096*/ 	.short	(.L_8047 - .L_8046)
	.align		4
.L_8046:
        /*0098*/ 	.word	index@(.nv.constant0._Z15gpukernelBMWNr3ILi4ELi7EEvPdS0_S0_iii)
        /*009c*/ 	.short	0x0380
        /*009e*/ 	.short	0x0024


	//----- nvinfo : EIATTR_SW_WAR
	.align		4
.L_8047:
        /*00a0*/ 	.byte	0x04, 0x36
        /*00a2*/ 	.short	(.L_8049 - .L_8048)
.L_8048:
        /*00a4*/ 	.word	0x00000008
.L_8049:


//--------------------- .nv.info._Z15gpukernelBMWNr3ILi4ELi6EEvPdS0_S0_iii --------------------------
	.section	.nv.info._Z15gpukernelBMWNr3ILi4ELi6EEvPdS0_S0_iii,"",@"SHT_CUDA_INFO"
	.sectionflags	@""
	.align	4


	//----- nvinfo : EIATTR_CUDA_API_VERSION
	.align		4
        /*0000*/ 	.byte	0x04, 0x37
        /*0002*/ 	.short	(.L_8051 - .L_8050)
.L_8050:
        /*0004*/ 	.word	0x00000082


	//----- nvinfo : EIATTR_KPARAM_INFO
	.align		4
.L_8051:
        /*0008*/ 	.byte	0x04, 0x17
        /*000a*/ 	.short	(.L_8053 - .L_8052)
.L_8052:
        /*000c*/ 	.word	0x00000000
        /*0010*/ 	.short	0x0005
        /*0012*/ 	.short	0x0020
        /*0014*/ 	.byte	0x00, 0xf0, 0x11, 0x00


	//----- nvinfo : EIATTR_KPARAM_INFO
	.align		4
.L_8053:
        /*0018*/ 	.byte	0x04, 0x17
        /*001a*/ 	.short	(.L_8055 - .L_8054)
.L_8054:
        /*001c*/ 	.word	0x00000000
        /*0020*/ 	.short	0x0004
        /*0022*/ 	.short	0x001c
        /*0024*/ 	.byte	0x00, 0xf0, 0x11, 0x00


	//----- nvinfo : EIATTR_KPARAM_INFO
	.align		4
.L_8055:
        /*0028*/ 	.byte	0x04, 0x17
        /*002a*/ 	.short	(.L_8057 - .L_8056)
.L_8056:
        /*002c*/ 	.word	0x00000000
        /*0030*/ 	.short	0x0003
        /*0032*/ 	.short	0x0018
        /*0034*/ 	.byte	0x00, 0xf0, 0x11, 0x00


	//----- nvinfo : EIATTR_KPARAM_INFO
	.align		4
.L_8057:
        /*0038*/ 	.byte	0x04, 0x17
        /*003a*/ 	.short	(.L_8059 - .L_8058)
.L_8058:
        /*003c*/ 	.word	0x00000000
        /*0040*/ 	.short	0x0002
        /*0042*/ 	.short	0x0010
        /*0044*/ 	.byte	0x00, 0xf5, 0x21, 0x00


	//----- nvinfo : EIATTR_KPARAM_INFO
	.align		4
.L_8059:
        /*0048*/ 	.byte	0x04, 0x17
        /*004a*/ 	.short	(.L_8061 - .L_8060)
.L_8060:
        /*004c*/ 	.word	0x00000000
        /*0050*/ 	.short	0x0001
        /*0052*/ 	.short	0x0008
        /*0054*/ 	.byte	0x00, 0xf5, 0x21, 0x00


	//----- nvinfo : EIATTR_KPARAM_INFO
	.align		4
.L_8061:
        /*0058*/ 	.byte	0x04, 0x17
        /*005a*/ 	.short	(.L_8063 - .L_8062)
.L_8062:
        /*005c*/ 	.word	0x00000000
        /*0060*/ 	.short	0x0000
        /*0062*/ 	.short	0x0000
        /*0064*/ 	.byte	0x00, 0xf5, 0x21, 0x00


	//----- nvinfo : EIATTR_SPARSE_MMA_MASK
	.align		4
.L_8063:
        /*0068*/ 	.byte	0x03, 0x50
        /*006a*/ 	.short	0x0000


	//----- nvinfo : EIATTR_MAXREG_COUNT
	.align		4
        /*006c*/ 	.byte	0x03, 0x1b
        /*006e*/ 	.short	0x00ff


	//----- nvinfo : EIATTR_MERCURY_ISA_VERSION
	.align		4
        /*0070*/ 	.byte	0x03, 0x5f
        /*0072*/ 	.short	0x0101


	//----- nvinfo : EIATTR_VRC_CTA_INIT_COUNT
	.align		4
        /*0074*/ 	.byte	0x02, 0x4a
	.zero		1
	.zero		1


	//----- nvinfo : EIATTR_EXIT_INSTR_OFFSETS
	.align		4
        /*0078*/ 	.byte	0x04, 0x1c
        /*007a*/ 	.short	(.L_8065 - .L_8064)


	//   ....[0]....
.L_8064:
        /*007c*/ 	.word	0x00000050


	//   ....[1]....
        /*0080*/ 	.word	0x00000080


	//   ....[2]....
        /*0084*/ 	.word	0x000009b0


	//----- nvinfo : EIATTR_CRS_STACK_SIZE
	.align		4
.L_8065:
        /*0088*/ 	.byte	0x04, 0x1e
        /*008a*/ 	.short	(.L_8067 - .L_8066)
.L_8066:
        /*008c*/ 	.word	0x00000000


	//----- nvinfo : EIATTR_CBANK_PARAM_SIZE
	.align		4
.L_8067:
        /*0090*/ 	.byte	0x03, 0x19
        /*0092*/ 	.short	0x0024


	//----- nvinfo : EIATTR_PARAM_CBANK
	.align		4
        /*0094*/ 	.byte	0x04, 0x0a
        /*0096*/ 	.short	(.L_8069 - .L_8068)
	.align		4
.L_8068:
        /*0098*/ 	.word	index@(.nv.constant0._Z15gpukernelBMWNr3ILi4ELi6EEvPdS0_S0_iii)
        /*009c*/ 	.short	0x0380
        /*009e*/ 	.short	0x0024


	//----- nvinfo : EIATTR_SW_WAR
	.align		4
.L_8069:
        /*00a0*/ 	.byte	0x04, 0x36
        /*00a2*/ 	.short	(.L_8071 - .L_8070)
.L_8070:
        /*00a4*/ 	.word	0x00000008
.L_8071:


//--------------------- .nv.info._Z15gpukernelBMWNr3ILi4ELi5EEvPdS0_S0_iii --------------------------
	.section	.nv.info._Z15gpukernelBMWNr3ILi4ELi5EEvPdS0_S0_iii,"",@"SHT_CUDA_INFO"
	.sectionflags	@""
	.align	4


	//----- nvinfo : EIATTR_CUDA_API_VERSION
	.align		4
        /*0000*/ 	.byte	0x04, 0x37
        /*0002*/ 	.short	(.L_8073 - .L_8072)
.L_8072:
        /*0004*/ 	.word	0x00000082


	//----- nvinfo : EIATTR_KPARAM_INFO
	.align		4
.L_8073:
        /*0008*/ 	.byte	0x04, 0x17
        /*000a*/ 	.short	(.L_8075 - .L_8074)
.L_8074:
        /*000c*/ 	.word	0x00000000
        /*0010*/ 	.short	0x0005
        /*0012*/ 	.short	0x0020
        /*0014*/ 	.byte	0x00, 0xf0, 0x11, 0x00


	//----- nvinfo : EIATTR_KPARAM_INFO
	.align		4
.L_8075:
        /*0018*/ 	.byte	0x04, 0x17
        /*001a*/ 	.short	(.L_8077 - .L_8076)
.L_8076:
        /*001c*/ 	.word	0x00000000
        /*0020*/ 	.short	0x0004
        /*0022*/ 	.short	0x001c
        /*0024*/ 	.byte	0x00, 0xf0, 0x11, 0x00


	//----- nvinfo : EIATTR_KPARAM_INFO
	.align		4
.L_8077:
        /*0028*/ 	.byte	0x04, 0x17
        /*002a*/ 	.short	(.L_8079 - .L_8078)
.L_8078:
        /*002c*/ 	.word	0x00000000
        /*0030*/ 	.short	0x0003
        /*0032*/ 	.short	0x0018
        /*0034*/ 	.byte	0x00, 0xf0, 0x11, 0x00


	//----- nvinfo : EIATTR_KPARAM_INFO
	.align		4
.L_8079:
        /*0038*/ 	.byte	0x04, 0x17
        /*003a*/ 	.short	(.L_8081 - .L_8080)
.L_8080:
        /*003c*/ 	.word	0x00000000
        /*0040*/ 	.short	0x0002
        /*0042*/ 	.short	0x0010
        /*0044*/ 	.byte	0x00, 0xf5, 0x21, 0x00


	//----- nvinfo : EIATTR_KPARAM_INFO
	.align		4
.L_8081:
        /*0048*/ 	.byte	0x04, 0x17
        /*004a*/ 	.short	(.L_8083 - .L_8082)
.L_8082:
        /*004c*/ 	.word	0x00000000
        /*0050*/ 	.short	0x0001
        /*0052*/ 	.short	0x0008
        /*0054*/ 	.byte	0x00, 0xf5, 0x21, 0x00


	//----- nvinfo : EIATTR_KPARAM_INFO
	.align		4
.L_8083:
        /*0058*/ 	.byte	0x04, 0x17
        /*005a*/ 	.short	(.L_8085 - .L_8084)
.L_8084:
        /*005c*/ 	.word	0x00000000
        /*0060*/ 	.short	0x0000
        /*0062*/ 	.short	0x0000
        /*0064*/ 	.byte	0x00, 0xf5, 0x21, 0x00


	//----- nvinfo : EIATTR_SPARSE_MMA_MASK
	.align		4
.L_8085:
        /*0068*/ 	.byte	0x03, 0x50
        /*006a*/ 	.short	0x0000


	//----- nvinfo : EIATTR_MAXREG_COUNT
	.align		4
        /*006c*/ 	.byte	0x03, 0x1b
        /*006e*/ 	.short	0x00ff


	//----- nvinfo : EIATTR_MERCURY_ISA_VERSION
	.align		4
        /*0070*/ 	.byte	0x03, 0x5f
        /*0072*/ 	.short	0x0101


	//----- nvinfo : EIATTR_VRC_CTA_INIT_COUNT
	.align		4
        /*0074*/ 	.byte	0x02, 0x4a
	.zero		1
	.zero		1


	//----- nvinfo : EIATTR_EXIT_INSTR_OFFSETS
	.align		4
        /*0078*/ 	.byte	0x04, 0x1c
        /*007a*/ 	.short	(.L_8087 - .L_8086)


	//   ....[0]....
.L_8086:
        /*007c*/ 	.word	0x00000050


	//   ....[1]....
        /*0080*/ 	.word	0x00000080


	//   ....[2]....
        /*0084*/ 	.word	0x000009b0


	//----- nvinfo : EIATTR_CRS_STACK_SIZE
	.align		4
.L_8087:
        /*0088*/ 	.byte	0x04, 0x1e
        /*008a*/ 	.short	(.L_8089 - .L_8088)
.L_8088:
        /*008c*/ 	.word	0x00000000


	//----- nvinfo : EIATTR_CBANK_PARAM_SIZE
	.align		4
.L_8089:
        /*0090*/ 	.byte	0x03, 0x19
        /*0092*/ 	.short	0x0024


	//----- nvinfo : EIATTR_PARAM_CBANK
	.align		4
        /*0094*/ 	.byte	0x04, 0x0a
        /*0096*/ 	.short	(.L_8091 - .L_8090)
	.align		4
.L_8090:
        /*0098*/ 	.word	index@(.nv.constant0._Z15gpukernelBMWNr3ILi4ELi5EEvPdS0_S0_iii)
        /*009c*/ 	.short	0x0380
        /*009e*/ 	.short	0x0024


	//----- nvinfo : EIATTR_SW_WAR
	.align		4
.L_8091:
        /*00a0*/ 	.byte	0x04, 0x36
        /*00a2*/ 	.short	(.L_8093 - .L_8092)
.L_8092:
        /*00a4*/ 	.word	0x00000008
.L_8093:


//--------------------- .nv.info._Z15gpukernelBMWNr3ILi4ELi4EEvPdS0_S0_iii --------------------------
	.section	.nv.info._Z15gpukernelBMWNr3ILi4ELi4EEvPdS0_S0_iii,"",@"SHT_CUDA_INFO"
	.sectionflags	@""
	.align	4


	//----- nvinfo : EIATTR_CUDA_API_VERSION
	.align		4
        /*0000*/ 	.byte	0x04, 0x37
        /*0002*/ 	.short	(.L_8095 - .L_8094)
.L_8094:
        /*0004*/ 	.word	0x00000082


	//----- nvinfo : EIATTR_KPARAM_INFO
	.align		4
.L_8095:
        /*0008*/ 	.byte	0x04, 0x17
        /*000a*/ 	.short	(.L_8097 - .L_8096)
.L_8096:
        /*000c*/ 	.word	0x00000000
        /*0010*/ 	.short	0x0005
        /*0012*/ 	.short	0x0020
        /*0014*/ 	.byte	0x00, 0xf0, 0x11, 0x00


	//----- nvinfo : EIATTR_KPARAM_INFO
	.align		4
.L_8097:
        /*0018*/ 	.byte	0x04, 0x17
        /*001a*/ 	.short	(.L_8099 - .L_8098)
.L_8098:
        /*001c*/ 	.word	0x00000000
        /*0020*/ 	.short	0x0004
        /*0022*/ 	.short	0x001c
        /*0024*/ 	.byte	0x00, 0xf0, 0x11, 0x00


	//----- nvinfo : EIATTR_KPARAM_INFO
	.align		4
.L_8099:
        /*0028*/ 	.byte	0x04, 0x17
        /*002a*/ 	.short	(.L_8101 - .L_8100)
.L_8100:
        /*002c*/ 	.word	0x00000000
        /*0030*/ 	.short	0x0003
        /*0032*/ 	.short	0x0018
        /*0034*/ 	.byte	0x00, 0xf0, 0x11, 0x00


	//----- nvinfo : EIATTR_KPARAM_INFO
	.align		4
.L_8101:
        /*0038*/ 	.byte	0x04, 0x17
        /*003a*/ 	.short	(.L_8103 - .L_8102)
.L_8102:
        /*003c*/ 	.word	0x00000000
        /*0040*/ 	.short	0x0002
        /*0042*/ 	.short	0x0010
        /*0044*/ 	.byte	0x00, 0xf5, 0x21, 0x00


	//----- nvinfo : EIATTR_KPARAM_INFO
	.align		4
.L_8103:
        /*0048*/ 	.byte	0x04, 0x17
        /*004a*/ 	.short	(.L_8105 - .L_8104)
.L_8104:
        /*004c*/ 	.word	0x00000000
        /*0050*/ 	.short	0x0001
        /*0052*/ 	.short	0x0008
        /*0054*/ 	.byte	0x00, 0xf5, 0x21, 0x00


	//----- nvinfo : EIATTR_KPARAM_INFO
	.align		4
.L_8105:
        /*0058*/ 	.byte	0x04, 0x17
        /*005a*/ 	.short	(.L_8107 - .L_8106)
.L_8106:
        /*005c*/ 	.word	0x00000000
        /*0060*/ 	.short	0x0000
        /*0062*/ 	.short	0x0000
        /*0064*/ 	.byte	0x00, 0xf5, 0x21, 0x00


	//----- nvinfo : EIATTR_SPARSE_MMA_MASK
	.align		4
.L_8107:
        /*0068*/ 	.byte	0x03, 0x50
        /*006a*/ 	.short	0x0000


	//----- nvinfo : EIATTR_MAXREG_COUNT
	.align		4
        /*006c*/ 	.byte	0x03, 0x1b
        /*006e*/ 	.short	0x00ff


	//----- nvinfo : EIATTR_MERCURY_ISA_VERSION
	.align		4
        /*0070*/ 	.byte	0x03, 0x5f
        /*0072*/ 	.short	0x0101


	//----- nvinfo : EIATTR_VRC_CTA_INIT_COUNT
	.align		4
        /*0074*/ 	.byte	0x02, 0x4a
	.zero		1
	.zero		1


	//----- nvinfo : EIATTR_EXIT_INSTR_OFFSETS
	.align		4
        /*0078*/ 	.byte	0x04, 0x1c
        /*007a*/ 	.short	(.L_8109 - .L_8108)


	//   ....[0]....
.L_8108:
        /*007c*/ 	.word	0x00000050


	//   ....[1]....
        /*0080*/ 	.word	0x00000080


	//   ....[2]....
        /*0084*/ 	.word	0x000009b0


	//----- nvinfo : EIATTR_CRS_STACK_SIZE
	.align		4
.L_8109:
        /*0088*/ 	.byte	0x04, 0x1e
        /*008a*/ 	.short	(.L_8111 - .L_8110)
.L_8110:
        /*008c*/ 	.word	0x00000000


	//----- nvinfo : EIATTR_CBANK_PARAM_SIZE
	.align		4
.L_8111:
        /*0090*/ 	.byte	0x03, 0x19
        /*0092*/ 	.short	0x0024


	//----- nvinfo : EIATTR_PARAM_CBANK
	.align		4
        /*0094*/ 	.byte	0x04, 0x0a
        /*0096*/ 	.short	(.L_8113 - .L_8112)
	.align		4
.L_8112:
        /*0098*/ 	.word	index@(.nv.constant0._Z15gpukernelBMWNr3ILi4ELi4EEvPdS0_S0_iii)
        /*009c*/ 	.short	0x0380
        /*009e*/ 	.short	0x0024


	//----- nvinfo : EIATTR_SW_WAR
	.align		4
.L_8113:
        /*00a0*/ 	.byte	0x04, 0x36
        /*00a2*/ 	.short	(.L_8115 - .L_8114)
.L_8114:
        /*00a4*/ 	.word	0x00000008
.L_8115:


//--------------------- .nv.info._Z15gpukernelBMWNr3ILi4ELi3EEvPdS0_S0_iii --------------------------
	.section	.nv.info._Z15gpukernelBMWNr3ILi4ELi3EEvPdS0_S0_iii,"",@"SHT_CUDA_INFO"
	.sectionflags	@""
	.align	4


	//----- nvinfo : EIATTR_CUDA_API_VERSION
	.align		4
        /*0000*/ 	.byte	0x04, 0x37
        /*0002*/ 	.short	(.L_8117 - .L_8116)
.L_8116:
        /*0004*/ 	.word	0x00000082


	//----- nvinfo : EIATTR_KPARAM_INFO
	.align		4
.L_8117:
        /*0008*/ 	.byte	0x04, 0x17
        /*000a*/ 	.short	(.L_8119 - .L_8118)
.L_8118:
        /*000c*/ 	.word	0x00000000
        /*0010*/ 	.short	0x0005
        /*0012*/ 	.short	0x0020
        /*0014*/ 	.byte	0x00, 0xf0, 0x11, 0x00


	//----- nvinfo : EIATTR_KPARAM_INFO
	.align		4
.L_8119:
        /*0018*/ 	.byte	0x04, 0x17
        /*001a*/ 	.short	(.L_8121 - .L_8120)
.L_8120:
        /*001c*/ 	.word	0x00000000
        /*0020*/ 	.short	0x0004
        /*0022*/ 	.short	0x001c
        /*0024*/ 	.byte	0x00, 0xf0, 0x11, 0x00


	//----- nvinfo : EIATTR_KPARAM_INFO
	.align		4
.L_8121:
        /*0028*/ 	.byte	0x04, 0x17
        /*002a*/ 	.short	(.L_8123 - .L_8122)
.L_8122:
        /*002c*/ 	.word	0x00000000
        /*0030*/ 	.short	0x0003
        /*0032*/ 	.short	0x0018
        /*0034*/ 	.byte	0x00, 0xf0, 0x11, 0x00


	//----- nvinfo : EIATTR_KPARAM_INFO
	.align		4
.L_8123:
        /*0038*/ 	.byte	0x04, 0x17
        /*003a*/ 	.short	(.L_8125 - .L_8124)
.L_8124:
        /*003c*/ 	.word	0x00000000
        /*0040*/ 	.short	0x0002
        /*0042*/ 	.short	0x0010
        /*0044*/ 	.byte	0x00, 0xf5, 0x21, 0x00


	//----- nvinfo : EIATTR_KPARAM_INFO
	.align		4
.L_8125:
        /*0048*/ 	.byte	0x04, 0x17
        /*004a*/ 	.short	(.L_8127 - .L_8126)
.L_8126:
        /*004c*/ 	.word	0x00000000
        /*0050*/ 	.short	0x0001
        /*0052*/ 	.short	0x0008
        /*0054*/ 	.byte	0x00, 0xf5, 0x21, 0x00


	//----- nvinfo : EIATTR_KPARAM_INFO
	.align		4
.L_8127:
        /*0058*/ 	.byte	0x04, 0x17
        /*005a*/ 	.short	(.L_8129 - .L_8128)
.L_8128:
        /*005c*/ 	.word	0x00000000
        /*0060*/ 	.short	0x0000
        /*0062*/ 	.short	0x0000
        /*0064*/ 	.byte	0x00, 0xf5, 0x21, 0x00


	//----- nvinfo : EIATTR_SPARSE_MMA_MASK
	.align		4
.L_8129:
        /*0068*/ 	.byte	0x03, 0x50
        /*006a*/ 	.short	0x0000


	//----- nvinfo : EIATTR_MAXREG_COUNT
	.align		4
        /*006c*/ 	.byte	0x03, 0x1b
        /*006e*/ 	.short	0x00ff


	//----- nvinfo : EIATTR_MERCURY_ISA_VERSION
	.align		4
        /*0070*/ 	.byte	0x03, 0x5f
        /*0072*/ 	.short	0x0101


	//----- nvinfo : EIATTR_VRC_CTA_INIT_COUNT
	.align		4
        /*0074*/ 	.byte	0x02, 0x4a
	.zero		1
	.zero		1


	//----- nvinfo : EIATTR_EXIT_INSTR_OFFSETS
	.align		4
        /*0078*/ 	.byte	0x04, 0x1c
        /*007a*/ 	.short	(.L_8131 - .L_8130)


	//   ....[0]....
.L_8130:
        /*007c*/ 	.word	0x00000050


	//   ....[1]....
        /*0080*/ 	.word	0x00000080


	//   ....[2]....
        /*0084*/ 	.word	0x000009b0


	//----- nvinfo : EIATTR_CRS_STACK_SIZE
	.align		4
.L_8131:
        /*0088*/ 	.byte	0x04, 0x1e
        /*008a*/ 	.short	(.L_8133 - .L_8132)
.L_8132:
        /*008c*/ 	.word	0x00000000


	//----- nvinfo : EIATTR_CBANK_PARAM_SIZE
	.align		4
.L_8133:
        /*0090*/ 	.byte	0x03, 0x19
        /*0092*/ 	.short	0x0024


	//----- nvinfo : EIATTR_PARAM_CBANK
	.align		4
        /*0094*/ 	.byte	0x04, 0x0a
        /*0096*/ 	.short	(.L_8135 - .L_8134)
	.align		4
.L_8134:
        /*0098*/ 	.word	index@(.nv.constant0._Z15gpukernelBMWNr3ILi4ELi3EEvPdS0_S0_iii)
        /*009c*/ 	.short	0x0380
        /*009e*/ 	.short	0x0024


	//----- nvinfo : EIATTR_SW_WAR
	.align		4
.L_8135:
        /*00a0*/ 	.byte	0x04, 0x36
        /*00a2*/ 	.short	(.L_8137 - .L_8136)
.L_8136:
        /*00a4*/ 	.word	0x00000008
.L_8137:


//--------------------- .nv.info._Z15gpukernelBMWNr3ILi4ELi2EEvPdS0_S0_iii --------------------------
	.section	.nv.info._Z15gpukernelBMWNr3ILi4ELi2EEvPdS0_S0_iii,"",@"SHT_CUDA_INFO"
	.sectionflags	@""
	.align	4


	//----- nvinfo : EIATTR_CUDA_API_VERSION
	.align		4
        /*0000*/ 	.byte	0x04, 0x37
        /*0002*/ 	.short	(.L_8139 - .L_8138)
.L_8138:
        /*0004*/ 	.word	0x00000082


	//----- nvinfo : EIATTR_KPARAM_INFO
	.align		4
.L_8139:
        /*0008*/ 	.byte	0x04, 0x17
        /*000a*/ 	.short	(.L_8141 - .L_8140)
.L_8140:
        /*000c*/ 	.word	0x00000000
        /*0010*/ 	.short	0x0005
        /*0012*/ 	.short	0x0020
        /*0014*/ 	.byte	0x00, 0xf0, 0x11, 0x00


	//----- nvinfo : EIATTR_KPARAM_INFO
	.align		4
.L_8141:
        /*0018*/ 	.byte	0x04, 0x17
        /*001a*/ 	.short	(.L_8143 - .L_8142)
.L_8142:
        /*001c*/ 	.word	0x00000000
        /*0020*/ 	.short	0x0004
        /*0022*/ 	.short	0x001c
        /*0024*/ 	.byte	0x00, 0xf0, 0x11, 0x00


	//----- nvinfo : EIATTR_KPARAM_INFO
	.align		4
.L_8143:
        /*0028*/ 	.byte	0x04, 0x17
        /*002a*/ 	.short	(.L_8145 - .L_8144)
.L_8144:
        /*002c*/ 	.word	0x00000000
        /*0030*/ 	.short	0x0003
        /*0032*/ 	.short	0x0018
        /*0034*/ 	.byte	0x00, 0xf0, 0x11, 0x00


	//----- nvinfo : EIATTR_KPARAM_INFO
	.align		4
.L_8145:
        /*0038*/ 	.byte	0x04, 0x17
        /*003a*/ 	.short	(.L_8147 - .L_8146)
.L_8146:
        /*003c*/ 	.word	0x00000000
        /*0040*/ 	.short	0x0002
        /*0042*/ 	.short	0x0010
        /*0044*/ 	.byte	0x00, 0xf5, 0x21, 0x00


	//----- nvinfo : EIATTR_KPARAM_INFO
	.align		4
.L_8147:
        /*0048*/ 	.byte	0x04, 0x17
        /*004a*/ 	.short	(.L_8149 - .L_8148)
.L_8148:
        /*004c*/ 	.word	0x00000000
        /*0050*/ 	.short	0x0001
        /*0052*/ 	.short	0x0008
        /*0054*/ 	.byte	0x00, 0xf5, 0x21, 0x00


	//----- nvinfo : EIATTR_KPARAM_INFO
	.align		4
.L_8149:
        /*0058*/ 	.byte	0x04, 0x17
        /*005a*/ 	.short	(.L_8151 - .L_8150)
.L_8150:
        /*005c*/ 	.word	0x00000000
        /*0060*/ 	.short	0x0000
        /*0062*/ 	.short	0x0000
        /*0064*/ 	.byte	0x00, 0xf5, 0x21, 0x00


	//----- nvinfo : EIATTR_SPARSE_MMA_MASK
	.align		4
.L_8151:
        /*0068*/ 	.byte	0x03, 0x50
        /*006a*/ 	.short	0x0000


	//----- nvinfo : EIATTR_MAXREG_COUNT
	.align		4
        /*006c*/ 	.byte	0x03, 0x1b
        /*006e*/ 	.short	0x00ff


	//----- nvinfo : EIATTR_MERCURY_ISA_VERSION
	.align		4
        /*0070*/ 	.byte	0x03, 0x5f
        /*0072*/ 	.short	0x0101


	//----- nvinfo : EIATTR_VRC_CTA_INIT_COUNT
	.align		4
        /*0074*/ 	.byte	0x02, 0x4a
	.zero		1
	.zero		1


	//----- nvinfo : EIATTR_EXIT_INSTR_OFFSETS
	.align		4
        /*0078*/ 	.byte	0x04, 0x1c
        /*007a*/ 	.short	(.L_8153 - .L_8152)


	//   ....[0]....
.L_8152:
        /*007c*/ 	.word	0x00000050


	//   ....[1]....
        /*0080*/ 	.word	0x00000080


	//   ....[2]....
        /*0084*/ 	.word	0x000009b0


	//----- nvinfo : EIATTR_CRS_STACK_SIZE
	.align		4
.L_8153:
        /*0088*/ 	.byte	0x04, 0x1e
        /*008a*/ 	.short	(.L_8155 - .L_8154)
.L_8154:
        /*008c*/ 	.word	0x00000000


	//----- nvinfo : EIATTR_CBANK_PARAM_SIZE
	.align		4
.L_8155:
        /*0090*/ 	.byte	0x03, 0x19
        /*0092*/ 	.short	0x0024


	//----- nvinfo : EIATTR_PARAM_CBANK
	.align		4
        /*0094*/ 	.byte	0x04, 0x0a
        /*0096*/ 	.short	(.L_8157 - .L_8156)
	.align		4
.L_8156:
        /*0098*/ 	.word	index@(.nv.constant0._Z15gpukernelBMWNr3ILi4ELi2EEvPdS0_S0_iii)
        /*009c*/ 	.short	0x0380
        /*009e*/ 	.short	0x0024


	//----- nvinfo : EIATTR_SW_WAR
	.align		4
.L_8157:
        /*00a0*/ 	.byte	0x04, 0x36
        /*00a2*/ 	.short	(.L_8159 - .L_8158)
.L_8158:
        /*00a4*/ 	.word	0x00000008
.L_8159:


//--------------------- .nv.info._Z15gpukernelBMWNr3ILi4ELi1EEvPdS0_S0_iii --------------------------
	.section	.nv.info._Z15gpukernelBMWNr3ILi4ELi1EEvPdS0_S0_iii,"",@"SHT_CUDA_INFO"
	.sectionflags	@""
	.align	4


	//----- nvinfo : EIATTR_CUDA_API_VERSION
	.align		4
        /*0000*/ 	.byte	0x04, 0x37
        /*0002*/ 	.short	(.L_8161 - .L_8160)
.L_8160:
        /*0004*/ 	.word	0x00000082


	//----- nvinfo : EIATTR_KPARAM_INFO
	.align		4
.L_8161:
        /*0008*/ 	.byte	0x04, 0x17
        /*000a*/ 	.short	(.L_8163 - .L_8162)
.L_8162:
        /*000c*/ 	.word	0x00000000
        /*0010*/ 	.short	0x0005
        /*0012*/ 	.short	0x0020
        /*0014*/ 	.byte	0x00, 0xf0, 0x11, 0x00


	//----- nvinfo : EIATTR_KPARAM_INFO
	.align		4
.L_8163:
        /*0018*/ 	.byte	0x04, 0x17
        /*001a*/ 	.short	(.L_8165 - .L_8164)
.L_8164:
        /*001c*/ 	.word	0x00000000
        /*0020*/ 	.short	0x0004
        /*0022*/ 	.short	0x001c
        /*0024*/ 	.byte	0x00, 0xf0, 0x11, 0x00


	//----- nvinfo : EIATTR_KPARAM_INFO
	.align		4
.L_8165:
        /*0028*/ 	.byte	0x04, 0x17
        /*002a*/ 	.short	(.L_8167 - .L_8166)
.L_8166:
        /*002c*/ 	.word	0x00000000
        /*0030*/ 	.short	0x0003
        /*0032*/ 	.short	0x0018
        /*0034*/ 	.byte	0x00, 0xf0, 0x11, 0x00


	//----- nvinfo : EIATTR_KPARAM_INFO
	.align		4
.L_8167:
        /*0038*/ 	.byte	0x04, 0x17
        /*003a*/ 	.short	(.L_8169 - .L_8168)
.L_8168:
        /*003c*/ 	.word	0x00000000
        /*0040*/ 	.short	0x0002
        /*0042*/ 	.short	0x0010
        /*0044*/ 	.byte	0x00, 0xf5, 0x21, 0x00


	//----- nvinfo : EIATTR_KPARAM_INFO
	.align		4
.L_8169:
        /*0048*/ 	.byte	0x04, 0x17
        /*004a*/ 	.short	(.L_8171 - .L_8170)
.L_8170:
        /*004c*/ 	.word	0x00000000
        /*0050*/ 	.short	0x0001
        /*0052*/ 	.short	0x0008
        /*0054*/ 	.byte	0x00, 0xf5, 0x21, 0x00


	//----- nvinfo : EIATTR_KPARAM_INFO
	.align		4
.L_8171:
        /*0058*/ 	.byte	0x04, 0x17
        /*005a*/ 	.short	(.L_8173 - .L_8172)
.L_8172:
        /*005c*/ 	.word	0x00000000
        /*0060*/ 	.short	0x0000
        /*0062*/ 	.short	0x0000
        /*0064*/ 	.byte	0x00, 0xf5, 0x21, 0x00


	//----- nvinfo : EIATTR_SPARSE_MMA_MASK
	.align		4
.L_8173:
        /*0068*/ 	.byte	0x03, 0x50
        /*006a*/ 	.short	0x0000


	//----- nvinfo : EIATTR_MAXREG_COUNT
	.align		4
        /*006c*/ 	.byte	0x03, 0x1b
        /*006e*/ 	.short	0x00ff


	//----- nvinfo : EIATTR_MERCURY_ISA_VERSION
	.align		4
        /*0070*/ 	.byte	0x03, 0x5f
        /*0072*/ 	.short	0x0101


	//----- nvinfo : EIATTR_VRC_CTA_INIT_COUNT
	.align		4
        /*0074*/ 	.byte	0x02, 0x4a
	.zero		1
	.zero		1


	//----- nvinfo : EIATTR_EXIT_INSTR_OFFSETS
	.align		4
        /*0078*/ 	.byte	0x04, 0x1c
        /*007a*/ 	.short	(.L_8175 - .L_8174)


	//   ....[0]....
.L_8174:
        /*007c*/ 	.word	0x00000050


	//   ....[1]....
        /*0080*/ 	.word	0x00000080


	//   ....[2]....
        /*0084*/ 	.word	0x000009b0


	//----- nvinfo : EIATTR_CRS_STACK_SIZE
	.align		4
.L_8175:
        /*0088*/ 	.byte	0x04, 0x1e
        /*008a*/ 	.short	(.L_8177 - .L_8176)
.L_8176:
        /*008c*/ 	.word	0x00000000


	//----- nvinfo : EIATTR_CBANK_PARAM_SIZE
	.align		4
.L_8177:
        /*0090*/ 	.byte	0x03, 0x19
        /*0092*/ 	.short	0x0024


	//----- nvinfo : EIATTR_PARAM_CBANK
	.align		4
        /*0094*/ 	.byte	0x04, 0x0a
        /*0096*/ 	.short	(.L_8179 - .L_8178)
	.align		4
.L_8178:
        /*0098*/ 	.word	index@(.nv.constant0._Z15gpukernelBMWNr3ILi4ELi1EEvPdS0_S0_iii)
        /*009c*/ 	.short	0x0380
        /*009e*/ 	.short	0x0024


	//----- nvinfo : EIATTR_SW_WAR
	.align		4
.L_8179:
        /*00a0*/ 	.byte	0x04, 0x36
        /*00a2*/ 	.short	(.L_8181 - .L_8180)
.L_8180:
        /*00a4*/ 	.word	0x00000008
.L_8181:


//--------------------- .nv.info._Z15gpukernelBMWNr3ILi8ELi32EEvPdS0_S0_iii --------------------------
	.section	.nv.info._Z15gpukernelBMWNr3ILi8ELi32EEvPdS0_S0_iii,"",@"SHT_CUDA_INFO"
	.sectionflags	@""
	.align	4


	//----- nvinfo : EIATTR_CUDA_API_VERSION
	.align		4
        /*0000*/ 	.byte	0x04, 0x37
        /*0002*/ 	.short	(.L_8183 - .L_8182)
.L_8182:
        /*0004*/ 	.word	0x00000082


	//----- nvinfo : EIATTR_KPARAM_INFO
	.align		4
.L_8183:
        /*0008*/ 	.byte	0x04, 0x17
        /*000a*/ 	.short	(.L_8185 - .L_8184)
.L_8184:
        /*000c*/ 	.word	0x00000000
        /*0010*/ 	.short	0x0005
        /*0012*/ 	.short	0x0020
        /*0014*/ 	.byte	0x00, 0xf0, 0x11, 0x00


	//----- nvinfo : EIATTR_KPARAM_INFO
	.align		4
.L_8185:
        /*0018*/ 	.byte	0x04, 0x17
        /*001a*/ 	.short	(.L_8187 - .L_8186)
.L_8186:
        /*001c*/ 	.word	0x00000000
        /*0020*/ 	.short	0x0004
        /*0022*/ 	.short	0x001c
        /*0024*/ 	.byte	0x00, 0xf0, 0x11, 0x00


	//----- nvinfo : EIATTR_KPARAM_INFO
	.align		4
.L_8187:
        /*0028*/ 	.byte	0x04, 0x17
        /*002a*/ 	.short	(.L_8189 - .L_8188)
.L_8188:
        /*002c*/ 	.word	0x00000000
        /*0030*/ 	.short	0x0003
        /*0032*/ 	.short	0x0018
        /*0034*/ 	.byte	0x00, 0xf0, 0x11, 0x00


	//----- nvinfo : EIATTR_KPARAM_INFO
	.align		4
.L_8189:
        /*0038*/ 	.byte	0x04, 0x17
        /*003a*/ 	.short	(.L_8191 - .L_8190)
.L_8190:
        /*003c*/ 	.word	0x00000000
        /*0040*/ 	.short	0x0002
        /*0042*/ 	.short	0x0010
        /*0044*/ 	.byte	0x00, 0xf5, 0x21, 0x00


	//----- nvinfo : EIATTR_KPARAM_INFO
	.align		4
.L_8191:
        /*0048*/ 	.byte	0x04, 0x17
        /*004a*/ 	.short	(.L_8193 - .L_8192)
.L_8192:
        /*004c*/ 	.word	0x00000000
        /*0050*/ 	.short	0x0001
        /*0052*/ 	.short	0x0008
        /*0054*/ 	.byte	0x00, 0xf5, 0x21, 0x00


	//----- nvinfo : EIATTR_KPARAM_INFO
	.align		4
.L_8193:
        /*0058*/ 	.byte	0x04, 0x17
        /*005a*/ 	.short	(.L_8195 - .L_8194)
.L_8194:
        /*005c*/ 	.word	0x00000000
        /*0060*/ 	.short	0x0000
        /*0062*/ 	.short	0x0000
        /*0064*/ 	.byte	0x00, 0xf5, 0x21, 0x00


	//----- nvinfo : EIATTR_SPARSE_MMA_MASK
	.align		4
.L_8195:
        /*0068*/ 	.byte	0x03, 0x50
        /*006a*/ 	.short	0x0000


	//----- nvinfo : EIATTR_MAXREG_COUNT
	.align		4
        /*006c*/ 	.byte	0x03, 0x1b
        /*006e*/ 	.short	0x00ff


	//----- nvinfo : EIATTR_MERCURY_ISA_VERSION
	.align		4
        /*0070*/ 	.byte	0x03, 0x5f
        /*0072*/ 	.short	0x0101


	//----- nvinfo : EIATTR_VRC_CTA_INIT_COUNT
	.align		4
        /*0074*/ 	.byte	0x02, 0x4a
	.zero		1
	.zero		1


	//----- nvinfo : EIATTR_EXIT_INSTR_OFFSETS
	.align		4
        /*0078*/ 	.byte	0x04, 0x1c
        /*007a*/ 	.short	(.L_8197 - .L_8196)


	//   ....[0]....
.L_8196:
        /*007c*/ 	.word	0x00000050


	//   ....[1]....
        /*0080*/ 	.word	0x00000080


	//   ....[2]....
        /*0084*/ 	.word	0x000009b0


	//----- nvinfo : EIATTR_CRS_STACK_SIZE
	.align		4
.L_8197:
        /*0088*/ 	.byte	0x04, 0x1e
        /*008a*/ 	.short	(.L_8199 - .L_8198)
.L_8198:
        /*008c*/ 	.word	0x00000000


	//----- nvinfo : EIATTR_CBANK_PARAM_SIZE
	.align		4
.L_8199:
        /*0090*/ 	.byte	0x03, 0x19
        /*0092*/ 	.short	0x0024


	//----- nvinfo : EIATTR_PARAM_CBANK
	.align		4
        /*0094*/ 	.byte	0x04, 0x0a
        /*0096*/ 	.short	(.L_8201 - .L_8200)
	.align		4
.L_8200:
        /*0098*/ 	.word	index@(.nv.constant0._Z15gpukernelBMWNr3ILi8ELi32EEvPdS0_S0_iii)
        /*009c*/ 	.short	0x0380
        /*009e*/ 	.short	0x0024


	//----- nvinfo : EIATTR_SW_WAR
	.align		4
.L_8201:
        /*00a0*/ 	.byte	0x04, 0x36
        /*00a2*/ 	.short	(.L_8203 - .L_8202)
.L_8202:
        /*00a4*/ 	.word	0x00000008
.L_8203:


//--------------------- .nv.info._Z15gpukernelBMWNr3ILi8ELi31EEvPdS0_S0_iii --------------------------
	.section	.nv.info._Z15gpukernelBMWNr3ILi8ELi31EEvPdS0_S0_iii,"",@"SHT_CUDA_INFO"
	.sectionflags	@""
	.align	4


	//----- nvinfo : EIATTR_CUDA_API_VERSION
	.align		4
        /*0000*/ 	.byte	0x04, 0x37
        /*0002*/ 	.short	(.L_8205 - .L_8204)
.L_8204:
        /*0004*/ 	.word	0x00000082


	//----- nvinfo : EIATTR_KPARAM_INFO
	.align		4
.L_8205:
        /*0008*/ 	.byte	0x04, 0x17
        /*000a*/ 	.short	(.L_8207 - .L_8206)
.L_8206:
        /*000c*/ 	.word	0x00000000
        /*0010*/ 	.short	0x0005
        /*0012*/ 	.short	0x0020
        /*0014*/ 	.byte	0x00, 0xf0, 0x11, 0x00


	//----- nvinfo : EIATTR_KPARAM_INFO
	.align		4
.L_8207:
        /*0018*/ 	.byte	0x04, 0x17
        /*001a*/ 	.short	(.L_8209 - .L_8208)
.L_8208:
        /*001c*/ 	.word	0x00000000
        /*0020*/ 	.short	0x0004
        /*0022*/ 	.short	0x001c
        /*0024*/ 	.byte	0x00, 0xf0, 0x11, 0x00


	//----- nvinfo : EIATTR_KPARAM_INFO
	.align		4
.L_8209:
        /*0028*/ 	.byte	0x04, 0x17
        /*002a*/ 	.short	(.L_8211 - .L_8210)
.L_8210:
        /*002c*/ 	.word	0x00000000
        /*0030*/ 	.short	0x0003
        /*0032*/ 	.short	0x0018
        /*0034*/ 	.byte	0x00, 0xf0, 0x11, 0x00


	//----- nvinfo : EIATTR_KPARAM_INFO
	.align		4
.L_8211:
        /*0038*/ 	.byte	0x04, 0x17
        /*003a*/ 	.short	(.L_8213 - .L_8212)
.L_8212:
        /*003c*/ 	.word	0x00000000
        /*0040*/ 	.short	0x0002
        /*0042*/ 	.short	0x0010
        /*0044*/ 	.byte	0x00, 0xf5, 0x21, 0x00


	//----- nvinfo : EIATTR_KPARAM_INFO
	.align		4
.L_8213:
        /*0048*/ 	.byte	0x04, 0x17
        /*004a*/ 	.short	(.L_8215 - .L_8214)
.L_8214:
        /*004c*/ 	.word	0x00000000
        /*0050*/ 	.short	0x0001
        /*0052*/ 	.short	0x0008
        /*0054*/ 	.byte	0x00, 0xf5, 0x21, 0x00


	//----- nvinfo : EIATTR_KPARAM_INFO
	.align		4
.L_8215:
        /*0058*/ 	.byte	0x04, 0x17
        /*005a*/ 	.short	(.L_8217 - .L_8216)
.L_8216:
        /*005c*/ 	.word	0x00000000
        /*0060*/ 	.short	0x0000
        /*0062*/ 	.short	0x0000
        /*0064*/ 	.byte	0x00, 0xf5, 0x21, 0x00


	//----- nvinfo : EIATTR_SPARSE_MMA_MASK
	.align		4
.L_8217:
        /*0068*/ 	.byte	0x03, 0x50
        /*006a*/ 	.short	0x0000


	//----- nvinfo : EIATTR_MAXREG_COUNT
	.align		4
        /*006c*/ 	.byte	0x03, 0x1b
        /*006e*/ 	.short	0x00ff


	//----- nvinfo : EIATTR_MERCURY_ISA_VERSION
	.align		4
        /*0070*/ 	.byte	0x03, 0x5f
        /*0072*/ 	.short	0x0101


	//----- nvinfo : EIATTR_VRC_CTA_INIT_COUNT
	.align		4
        /*0074*/ 	.byte	0x02, 0x4a
	.zero		1
	.zero		1


	//----- nvinfo : EIATTR_EXIT_INSTR_OFFSETS
	.align		4
        /*0078*/ 	.byte	0x04, 0x1c
        /*007a*/ 	.short	(.L_8219 - .L_8218)


	//   ....[0]....
.L_8218:
        /*007c*/ 	.word	0x00000050


	//   ....[1]....
        /*0080*/ 	.word	0x00000080


	//   ....[2]....
        /*0084*/ 	.word	0x000009b0


	//----- nvinfo : EIATTR_CRS_STACK_SIZE
	.align		4
.L_8219:
        /*0088*/ 	.byte	0x04, 0x1e
        /*008a*/ 	.short	(.L_8221 - .L_8220)
.L_8220:
        /*008c*/ 	.word	0x00000000


	//----- nvinfo : EIATTR_CBANK_PARAM_SIZE
	.align		4
.L_8221:
        /*0090*/ 	.byte	0x03, 0x19
        /*0092*/ 	.short	0x0024


	//----- nvinfo : EIATTR_PARAM_CBANK
	.align		4
        /*0094*/ 	.byte	0x04, 0x0a
        /*0096*/ 	.short	(.L_8223 - .L_8222)
	.align		4
.L_8222:
        /*0098*/ 	.word	index@(.nv.constant0._Z15gpukernelBMWNr3ILi8ELi31EEvPdS0_S0_iii)
        /*009c*/ 	.short	0x0380
        /*009e*/ 	.short	0x0024


	//----- nvinfo : EIATTR_SW_WAR
	.align		4
.L_8223:
        /*00a0*/ 	.byte	0x04, 0x36
        /*00a2*/ 	.short	(.L_8225 - .L_8224)
.L_8224:
        /*00a4*/ 	.word	0x00000008
.L_8225:


//--------------------- .nv.info._Z15gpukernelBMWNr3ILi8ELi30EEvPdS0_S0_iii --------------------------
	.section	.nv.info._Z15gpukernelBMWNr3ILi8ELi30EEvPdS0_S0_iii,"",@"SHT_CUDA_INFO"
	.sectionflags	@""
	.align	4


	//----- nvinfo : EIATTR_CUDA_API_VERSION
	.align		4
        /*0000*/ 	.byte	0x04, 0x37
        /*0002*/ 	.short	(.L_8227 - .L_8226)
.L_8226:
        /*0004*/ 	.word	0x00000082


	//----- nvinfo : EIATTR_KPARAM_INFO
	.align		4
.L_8227:
        /*0008*/ 	.byte	0x04, 0x17
        /*000a*/ 	.short	(.L_8229 - .L_8228)
.L_8228:
        /*000c*/ 	.word	0x00000000
        /*0010*/ 	.short	0x0005
        /*0012*/ 	.short	0x0020
        /*0014*/ 	.byte	0x00, 0xf0, 0x11, 0x00


	//----- nvinfo : EIATTR_KPARAM_INFO
	.align		4
.L_8229:
        /*0018*/ 	.byte	0x04, 0x17
        /*001a*/ 	.short	(.L_8231 - .L_8230)
.L_8230:
        /*001c*/ 	.word	0x00000000
        /*0020*/ 	.short	0x0004
        /*0022*/ 	.short	0x001c
        /*0024*/ 	.byte	0x00, 0xf0, 0x11, 0x00


	//----- nvinfo : EIATTR_KPARAM_INFO
	.align		4
.L_8231:
        /*0028*/ 	.byte	0x04, 0x17
        /*002a*/ 	.short	(.L_8233 - .L_8232)
.L_8232:
        /*002c*/ 	.word	0x00000000
        /*0030*/ 	.short	0x0003
        /*0032*/ 	.short	0x0018
        /*0034*/ 	.byte	0x00, 0xf0, 0x11, 0x00


	//----- nvinfo : EIATTR_KPARAM_INFO
	.align		4
.L_8233:
        /*0038*/ 	.byte	0x04, 0x17
        /*003a*/ 	.short	(.L_8235 - .L_8234)
.L_8234:
        /*003c*/ 	.word	0x00000000
        /*0040*/ 	.short	0x0002
        /*0042*/ 	.short	0x0010
        /*0044*/ 	.byte	0x00, 0xf5, 0x21, 0x00


	//----- nvinfo : EIATTR_KPARAM_INFO
	.align		4
.L_8235:
        /*0048*/ 	.byte	0x04, 0x17
        /*004a*/ 	.short	(.L_8237 - .L_8236)
.L_8236:
        /*004c*/ 	.word	0x00000000
        /*0050*/ 	.short	0x0001
        /*0052*/ 	.short	0x0008
        /*0054*/ 	.byte	0x00, 0xf5, 0x21, 0x00


	//----- nvinfo : EIATTR_KPARAM_INFO
	.align		4
.L_8237:
        /*0058*/ 	.byte	0x04, 0x17
        /*005a*/ 	.short	(.L_8239 - .L_8238)
.L_8238:
        /*005c*/ 	.word	0x00000000
        /*0060*/ 	.short	0x0000
        /*0062*/ 	.short	0x0000
        /*0064*/ 	.byte	0x00, 0xf5, 0x21, 0x00


	//----- nvinfo : EIATTR_SPARSE_MMA_MASK
	.align		4
.L_8239:
        /*0068*/ 	.byte	0x03, 0x50
        /*006a*/ 	.short	0x0000


	//----- nvinfo : EIATTR_MAXREG_COUNT
	.align		4
        /*006c*/ 	.byte	0x03, 0x1b
        /*006e*/ 	.short	0x00ff


	//----- nvinfo : EIATTR_MERCURY_ISA_VERSION
	.align		4
        /*0070*/ 	.byte	0x03, 0x5f
        /*0072*/ 	.short	0x0101


	//----- nvinfo : EIATTR_VRC_CTA_INIT_COUNT
	.align		4
        /*0074*/ 	.byte	0x02, 0x4a
	.zero		1
	.zero		1


	//----- nvinfo : EIATTR_EXIT_INSTR_OFFSETS
	.align		4
        /*0078*/ 	.byte	0x04, 0x1c
        /*007a*/ 	.short	(.L_8241 - .L_8240)


	//   ....[0]....
.L_8240:
        /*007c*/ 	.word	0x00000050


	//   ....[1]....
        /*0080*/ 	.word	0x00000080


	//   ....[2]....
        /*0084*/ 	.word	0x000009b0


	//----- nvinfo : EIATTR_CRS_STACK_SIZE
	.align		4
.L_8241:
        /*0088*/ 	.byte	0x04, 0x1e
        /*008a*/ 	.short	(.L_8243 - .L_8242)
.L_8242:
        /*008c*/ 	.word	0x00000000


	//----- nvinfo : EIATTR_CBANK_PARAM_SIZE
	.align		4
.L_8243:
        /*0090*/ 	.byte	0x03, 0x19
        /*0092*/ 	.short	0x0024


	//----- nvinfo : EIATTR_PARAM_CBANK
	.align		4
        /*0094*/ 	.byte	0x04, 0x0a
        /*0096*/ 	.short	(.L_8245 - .L_8244)
	.align		4
.L_8244:
        /*0098*/ 	.word	index@(.nv.constant0._Z15gpukernelBMWNr3ILi8ELi30EEvPdS0_S0_iii)
        /*009c*/ 	.short	0x0380
        /*009e*/ 	.short	0x0024


	//----- nvinfo : EIATTR_SW_WAR
	.align		4
.L_8245:
        /*00a0*/ 	.byte	0x04, 0x36
        /*00a2*/ 	.short	(.L_8247 - .L_8246)
.L_8246:
        /*00a4*/ 	.word	0x00000008
.L_8247:


//--------------------- .nv.info._Z15gpukernelBMWNr3ILi8ELi29EEvPdS0_S0_iii --------------------------
	.section	.nv.info._Z15gpukernelBMWNr3ILi8ELi29EEvPdS0_S0_iii,"",@"SHT_CUDA_INFO"
	.sectionflags	@""
	.align	4


	//----- nvinfo : EIATTR_CUDA_API_VERSION
	.align		4
        /*0000*/ 	.byte	0x04, 0x37
        /*0002*/ 	.short	(.L_8249 - .L_8248)
.L_8248:
        /*0004*/ 	.word	0x00000082


	//----- nvinfo : EIATTR_KPARAM_INFO
	.align		4
.L_8249:
        /*0008*/ 	.byte	0x04, 0x17
        /*000a*/ 	.short	(.L_8251 - .L_8250)
.L_8250:
        /*000c*/ 	.word	0x00000000
        /*0010*/ 	.short	0x0005
        /*0012*/ 	.short	0x0020
        /*0014*/ 	.byte	0x00, 0xf0, 0x11, 0x00


	//----- nvinfo : EIATTR_KPARAM_INFO
	.align		4
.L_8251:
        /*0018*/ 	.byte	0x04, 0x17
        /*001a*/ 	.short	(.L_8253 - .L_8252)
.L_8252:
        /*001c*/ 	.word	0x00000000
        /*0020*/ 	.short	0x0004
        /*0022*/ 	.short	0x001c
        /*0024*/ 	.byte	0x00, 0xf0, 0x11, 0x00


	//----- nvinfo : EIATTR_KPARAM_INFO
	.align		4
.L_8253:
        /*0028*/ 	.byte	0x04, 0x17
        /*002a*/ 	.short	(.L_8255 - .L_8254)
.L_8254:
        /*002c*/ 	.word	0x00000000
        /*0030*/ 	.short	0x0003
        /*0032*/ 	.short	0x0018
        /*0034*/ 	.byte	0x00, 0xf0, 0x11, 0x00


	//----- nvinfo : EIATTR_KPARAM_INFO
	.align		4
.L_8255:
        /*0038*/ 	.byte	0x04, 0x17
        /*003a*/ 	.short	(.L_8257 - .L_8256)
.L_8256:
        /*003c*/ 	.word	0x00000000
        /*0040*/ 	.short	0x0002
        /*0042*/ 	.short	0x0010
        /*0044*/ 	.byte	0x00, 0xf5, 0x21, 0x00


	//----- nvinfo : EIATTR_KPARAM_INFO
	.align		4
.L_8257:
        /*0048*/ 	.byte	0x04, 0x17
        /*004a*/ 	.short	(.L_8259 - .L_8258)
.L_8258:
        /*004c*/ 	.word	0x00000000
        /*0050*/ 	.short	0x0001
        /*0052*/ 	.short	0x0008
        /*0054*/ 	.byte	0x00, 0xf5, 0x21, 0x00


	//----- nvinfo : EIATTR_KPARAM_INFO
	.align		4
.L_8259:
        /*0058*/ 	.byte	0x04, 0x17
        /*005a*/ 	.short	(.L_8261 - .L_8260)
.L_8260:
        /*005c*/ 	.word	0x00000000
        /*0060*/ 	.short	0x0000
        /*0062*/ 	.short	0x0000
        /*0064*/ 	.byte	0x00, 0xf5, 0x21, 0x00


	//----- nvinfo : EIATTR_SPARSE_MMA_MASK
	.align		4
.L_8261:
        /*0068*/ 	.byte	0x03, 0x50
        /*006a*/ 	.short	0x0000


	//----- nvinfo : EIATTR_MAXREG_COUNT
	.align		4
        /*006c*/ 	.byte	0x03, 0x1b
        /*006e*/ 	.short	0x00ff


	//----- nvinfo : EIATTR_MERCURY_ISA_VERSION
	.align		4
        /*0070*/ 	.byte	0x03, 0x5f
        /*0072*/ 	.short	0x0101


	//----- nvinfo : EIATTR_VRC_CTA_INIT_COUNT
	.align		4
        /*0074*/ 	.byte	0x02, 0x4a
	.zero		1
	.zero		1


	//----- nvinfo : EIATTR_EXIT_INSTR_OFFSETS
	.align		4
        /*0078*/ 	.byte	0x04, 0x1c
        /*007a*/ 	.short	(.L_8263 - .L_8262)


	//   ....[0]....
.L_8262:
        /*007c*/ 	.word	0x00000050


	//   ....[1]....
        /*0080*/ 	.word	0x00000080


	//   ....[2]....
        /*0084*/ 	.word	0x000009b0


	//----- nvinfo : EIATTR_CRS_STACK_SIZE
	.align		4
.L_8263:
        /*0088*/ 	.byte	0x04, 0x1e
        /*008a*/ 	.short	(.L_8265 - .L_8264)
.L_8264:
        /*008c*/ 	.word	0x00000000


	//----- nvinfo : EIATTR_CBANK_PARAM_SIZE
	.align		4
.L_8265:
        /*0090*/ 	.byte	0x03, 0x19
        /*0092*/ 	.short	0x0024


	//----- nvinfo : EIATTR_PARAM_CBANK
	.align		4
        /*0094*/ 	.byte	0x04, 0x0a
        /*0096*/ 	.short	(.L_8267 - .L_8266)
	.align		4
.L_8266:
        /*0098*/ 	.word	index@(.nv.constant0._Z15gpukernelBMWNr3ILi8ELi29EEvPdS0_S0_iii)
        /*009c*/ 	.short	0x0380
        /*009e*/ 	.short	0x0024


	//----- nvinfo : EIATTR_SW_WAR
	.align		4
.L_8267:
        /*00a0*/ 	.byte	0x04, 0x36
        /*00a2*/ 	.short	(.L_8269 - .L_8268)
.L_8268:
        /*00a4*/ 	.word	0x00000008
.L_8269:


//--------------------- .nv.info._Z15gpukernelBMWNr3ILi8ELi28EEvPdS0_S0_iii --------------------------
	.section	.nv.info._Z15gpukernelBMWNr3ILi8ELi28EEvPdS0_S0_iii,"",@"SHT_CUDA_INFO"
	.sectionflags	@""
	.align	4


	//----- nvinfo : EIATTR_CUDA_API_VERSION
	.align		4
        /*0000*/ 	.byte	0x04, 0x37
        /*0002*/ 	.short	(.L_8271 - .L_8270)
.L_8270:
        /*0004*/ 	.word	0x00000082


	//----- nvinfo : EIATTR_KPARAM_INFO
	.align		4
.L_8271:
        /*0008*/ 	.byte	0x04, 0x17
        /*000a*/ 	.short	(.L_8273 - .L_8272)
.L_8272:
        /*000c*/ 	.word	0x00000000
        /*0010*/ 	.short	0x0005
        /*0012*/ 	.short	0x0020
        /*0014*/ 	.byte	0x00, 0xf0, 0x11, 0x00


	//----- nvinfo : EIATTR_KPARAM_INFO
	.align		4
.L_8273:
        /*0018*/ 	.byte	0x04, 0x17
        /*001a*/ 	.short	(.L_8275 - .L_8274)
.L_8274:
        /*001c*/ 	.word	0x00000000
        /*0020*/ 	.short	0x0004
        /*0022*/ 	.short	0x001c
        /*0024*/ 	.byte	0x00, 0xf0, 0x11, 0x00


	//----- nvinfo : EIATTR_KPARAM_INFO
	.align		4
.L_8275:
        /*0028*/ 	.byte	0x04, 0x17
        /*002a*/ 	.short	(.L_8277 - .L_8276)
.L_8276:
        /*002c*/ 	.word	0x00000000
        /*0030*/ 	.short	0x0003
        /*0032*/ 	.short	0x0018
        /*0034*/ 	.byte	0x00, 0xf0, 0x11, 0x00


	//----- nvinfo : EIATTR_KPARAM_INFO
	.align		4
.L_8277:
        /*0038*/ 	.byte	0x04, 0x17
        /*003a*/ 	.short	(.L_8279 - .L_8278)
.L_8278:
        /*003c*/ 	.word	0x00000000
        /*0040*/ 	.short	0x0002
        /*0042*/ 	.short	0x0010
        /*0044*/ 	.byte	0x00, 0xf5, 0x21, 0x00


	//----- nvinfo : EIATTR_KPARAM_INFO
	.align		4
.L_8279:
        /*0048*/ 	.byte	0x04, 0x17
        /*004a*/ 	.short	(.L_8281 - .L_8280)
.L_8280:
        /*004c*/ 	.word	0x00000000
        /*0050*/ 	.short	0x0001
        /*0052*/ 	.short	0x0008
        /*0054*/ 	.byte	0x00, 0xf5, 0x21, 0x00


	//----- nvinfo : EIATTR_KPARAM_INFO
	.align		4
.L_8281:
        /*0058*/ 	.byte	0x04, 0x17
        /*005a*/ 	.short	(.L_8283 - .L_8282)
.L_8282:
        /*005c*/ 	.word	0x00000000
        /*0060*/ 	.short	0x0000
        /*0062*/ 	.short	0x0000
        /*0064*/ 	.byte	0x00, 0xf5, 0x21, 0x00


	//----- nvinfo : EIATTR_SPARSE_MMA_MASK
	.align		4
.L_8283:
        /*0068*/ 	.byte	0x03, 0x50
        /*006a*/ 	.short	0x0000


	//----- nvinfo : EIATTR_MAXREG_COUNT
	.align		4
        /*006c*/ 	.byte	0x03, 0x1b
        /*006e*/ 	.short	0x00ff


	//----- nvinfo : EIATTR_MERCURY_ISA_VERSION
	.align		4
        /*0070*/ 	.byte	0x03, 0x5f
        /*0072*/ 	.short	0x0101


	//----- nvinfo : EIATTR_VRC_CTA_INIT_COUNT
	.align		4
        /*0074*/ 	.byte	0x02, 0x4a
	.zero		1
	.zero		1


	//----- nvinfo : EIATTR_EXIT_INSTR_OFFSETS
	.align		4
        /*0078*/ 	.byte	0x04, 0x1c
        /*007a*/ 	.short	(.L_8285 - .L_8284)


	//   ....[0]....
.L_8284:
        /*007c*/ 	.word	0x00000050


	//   ....[1]....
        /*0080*/ 	.word	0x00000080


	//   ....[2]....
        /*0084*/ 	.word	0x000009b0


	//----- nvinfo : EIATTR_CRS_STACK_SIZE
	.align		4
.L_8285:
        /*0088*/ 	.byte	0x04, 0x1e
        /*008a*/ 	.short	(.L_8287 - .L_8286)
.L_8286:
        /*008c*/ 	.word	0x00000000


	//----- nvinfo : EIATTR_CBANK_PARAM_SIZE
	.align		4
.L_8287:
        /*0090*/ 	.byte	0x03, 0x19
        /*0092*/ 	.short	0x0024


	//----- nvinfo : EIATTR_PARAM_CBANK
	.align		4
        /*0094*/ 	.byte	0x04, 0x0a
        /*0096*/ 	.short	(.L_8289 - .L_8288)
	.align		4
.L_8288:
        /*0098*/ 	.word	index@(.nv.constant0._Z15gpukernelBMWNr3ILi8ELi28EEvPdS0_S0_iii)
        /*009c*/ 	.short	0x0380
        /*009e*/ 	.short	0x0024


	//----- nvinfo : EIATTR_SW_WAR
	.align		4
.L_8289:
        /*00a0*/ 	.byte	0x04, 0x36
        /*00a2*/ 	.short	(.L_8291 - .L_8290)
.L_8290:
        /*00a4*/ 	.word	0x00000008
.L_8291:


//--------------------- .nv.info._Z15gpukernelBMWNr3ILi8ELi27EEvPdS0_S0_iii --------------------------
	.section	.nv.info._Z15gpukernelBMWNr3ILi8ELi27EEvPdS0_S0_iii,"",@"SHT_CUDA_INFO"
	.sectionflags	@""
	.align	4


	//----- nvinfo : EIATTR_CUDA_API_VERSION
	.align		4
        /*0000*/ 	.byte	0x04, 0x37
        /*0002*/ 	.short	(.L_8293 - .L_8292)
.L_8292:
        /*0004*/ 	.word	0x00000082


	//----- nvinfo : EIATTR_KPARAM_INFO
	.align		4
.L_8293:
        /*0008*/ 	.byte	0x04, 0x17
        /*000a*/ 	.short	(.L_8295 - .L_8294)
.L_8294:
        /*000c*/ 	.word	0x00000000
        /*0010*/ 	.short	0x0005
        /*0012*/ 	.short	0x0020
        /*0014*/ 	.byte	0x00, 0xf0, 0x11, 0x00


	//----- nvinfo : EIATTR_KPARAM_INFO
	.align		4
.L_8295:
        /*0018*/ 	.byte	0x04, 0x17
        /*001a*/ 	.short	(.L_8297 - .L_8296)
.L_8296:
        /*001c*/ 	.word	0x00000000
        /*0020*/ 	.short	0x0004
        /*0022*/ 	.short	0x001c
        /*0024*/ 	.byte	0x00, 0xf0, 0x11, 0x00


	//----- nvinfo : EIATTR_KPARAM_INFO
	.align		4
.L_8297:
        /*0028*/ 	.byte	0x04, 0x17
        /*002a*/ 	.short	(.L_8299 - .L_8298)
.L_8298:
        /*002c*/ 	.word	0x00000000
        /*0030*/ 	.short	0x0003
        /*0032*/ 	.short	0x0018
        /*0034*/ 	.byte	0x00, 0xf0, 0x11, 0x00


	//----- nvinfo : EIATTR_KPARAM_INFO
	.align		4
.L_8299:
        /*0038*/ 	.byte	0x04, 0x17
        /*003a*/ 	.short	(.L_8301 - .L_8300)
.L_8300:
        /*003c*/ 	.word	0x00000000
        /*0040*/ 	.short	0x0002
        /*0042*/ 	.short	0x0010
        /*0044*/ 	.byte	0x00, 0xf5, 0x21, 0x00


	//----- nvinfo : EIATTR_KPARAM_INFO
	.align		4
.L_8301:
        /*0048*/ 	.byte	0x04, 0x17
        /*004a*/ 	.short	(.L_8303 - .L_8302)
.L_8302:
        /*004c*/ 	.word	0x00000000
        /*0050*/ 	.short	0x0001
        /*0052*/ 	.short	0x0008
        /*0054*/ 	.byte	0x00, 0xf5, 0x21, 0x00


	//----- nvinfo : EIATTR_KPARAM_INFO
	.align		4
.L_8303:
        /*0058*/ 	.byte	0x04, 0x17
        /*005a*/ 	.short	(.L_8305 - .L_8304)
.L_8304:
        /*005c*/ 	.word	0x00000000
        /*0060*/ 	.short	0x0000
        /*0062*/ 	.short	0x0000
        /*0064*/ 	.byte	0x00, 0xf5, 0x21, 0x00


	//----- nvinfo : EIATTR_SPARSE_MMA_MASK
	.align		4
.L_8305:
        /*0068*/ 	.byte	0x03, 0x50
        /*006a*/ 	.short	0x0000


	//----- nvinfo : EIATTR_MAXREG_COUNT
	.align		4
        /*006c*/ 	.byte	0x03, 0x1b
        /*006e*/ 	.short	0x00ff


	//----- nvinfo : EIATTR_MERCURY_ISA_VERSION
	.align		4
        /*0070*/ 	.byte	0x03, 0x5f
        /*0072*/ 	.short	0x0101


	//----- nvinfo : EIATTR_VRC_CTA_INIT_COUNT
	.align		4
        /*0074*/ 	.byte	0x02, 0x4a
	.zero		1
	.zero		1


	//----- nvinfo : EIATTR_EXIT_INSTR_OFFSETS
	.align		4
        /*0078*/ 	.byte	0x04, 0x1c
        /*007a*/ 	.short	(.L_8307 - .L_8306)


	//   ....[0]....
.L_8306:
        /*007c*/ 	.word	0x00000050


	//   ....[1]....
        /*0080*/ 	.word	0x00000080


	//   ....[2]....
        /*0084*/ 	.word	0x000009b0


	//----- nvinfo : EIATTR_CRS_STACK_SIZE
	.align		4
.L_8307:
        /*0088*/ 	.byte	0x04, 0x1e
        /*008a*/ 	.short	(.L_8309 - .L_8308)
.L_8308:
        /*008c*/ 	.word	0x00000000


	//----- nvinfo : EIATTR_CBANK_PARAM_SIZE
	.align		4
.L_8309:
        /*0090*/ 	.byte	0x03, 0x19
        /*0092*/ 	.short	0x0024


	//----- nvinfo : EIATTR_PARAM_CBANK
	.align		4
        /*0094*/ 	.byte	0x04, 0x0a
        /*0096*/ 	.short	(.L_8311 - .L_8310)
	.align		4
.L_8310:
        /*0098*/ 	.word	index@(.nv.constant0._Z15gpukernelBMWNr3ILi8ELi27EEvPdS0_S0_iii)
        /*009c*/ 	.short	0x0380
        /*009e*/ 	.short	0x0024


	//----- nvinfo : EIATTR_SW_WAR
	.align		4
.L_8311:
        /*00a0*/ 	.byte	0x04, 0x36
        /*00a2*/ 	.short	(.L_8313 - .L_8312)
.L_8312:
        /*00a4*/ 	.word	0x00000008
.L_8313:


//--------------------- .nv.info._Z15gpukernelBMWNr3ILi8ELi26EEvPdS0_S0_iii --------------------------
	.section	.nv.info._Z15gpukernelBMWNr3ILi8ELi26EEvPdS0_S0_iii,"",@"SHT_CUDA_INFO"
	.sectionflags	@""
	.align	4


	//----- nvinfo : EIATTR_CUDA_API_VERSION
	.align		4
        /*0000*/ 	.byte	0x04, 0x37
        /*0002*/ 	.short	(.L_8315 - .L_8314)
.L_8314:
        /*0004*/ 	.word	0x00000082


	//----- nvinfo : EIATTR_KPARAM_INFO
	.align		4
.L_8315:
        /*0008*/ 	.byte	0x04, 0x17
        /*000a*/ 	.short	(.L_8317 - .L_8316)
.L_8316:
        /*000c*/ 	.word	0x00000000
        /*0010*/ 	.short	0x0005
        /*0012*/ 	.short	0x0020
        /*0014*/ 	.byte	0x00, 0xf0, 0x11, 0x00


	//----- nvinfo : EIATTR_KPARAM_INFO
	.align		4
.L_8317:
        /*0018*/ 	.byte	0x04, 0x17
        /*001a*/ 	.short	(.L_8319 - .L_8318)
.L_8318:
        /*001c*/ 	.word	0x00000000
        /*0020*/ 	.short	0x0004
        /*0022*/ 	.short	0x001c
        /*0024*/ 	.byte	0x00, 0xf0, 0x11, 0x00


	//----- nvinfo : EIATTR_KPARAM_INFO
	.align		4
.L_8319:
        /*0028*/ 	.byte	0x04, 0x17
        /*002a*/ 	.short	(.L_8321 - .L_8320)
.L_8320:
        /*002c*/ 	.word	0x00000000
        /*0030*/ 	.short	0x0003
        /*0032*/ 	.short	0x0018
        /*0034*/ 	.byte	0x00, 0xf0, 0x11, 0x00


	//----- nvinfo : EIATTR_KPARAM_INFO
	.align		4
.L_8321:
        /*0038*/ 	.byte	0x04, 0x17
        /*003a*/ 	.short	(.L_8323 - .L_8322)
.L_8322:
        /*003c*/ 	.word	0x00000000
        /*0040*/ 	.short	0x0002
        /*0042*/ 	.short	0x0010
        /*0044*/ 	.byte	0x00, 0xf5, 0x21, 0x00


	//----- nvinfo : EIATTR_KPARAM_INFO
	.align		4
.L_8323:
        /*0048*/ 	.byte	0x04, 0x17
        /*004a*/ 	.short	(.L_8325 - .L_8324)
.L_8324:
        /*004c*/ 	.word	0x00000000
        /*0050*/ 	.short	0x0001
        /*0052*/ 	.short	0x0008
        /*0054*/ 	.byte	0x00, 0xf5, 0x21, 0x00


	//----- nvinfo : EIATTR_KPARAM_INFO
	.align		4
.L_8325:
        /*0058*/ 	.byte	0x04, 0x17
        /*005a*/ 	.short	(.L_8327 - .L_8326)
.L_8326:
        /*005c*/ 	.word	0x00000000
        /*0060*/ 	.short	0x0000
        /*0062*/ 	.short	0x0000
        /*0064*/ 	.byte	0x00, 0xf5, 0x21, 0x00


	//----- nvinfo : EIATTR_SPARSE_MMA_MASK
	.align		4
.L_8327:
        /*0068*/ 	.byte	0x03, 0x50
        /*006a*/ 	.short	0x0000


	//----- nvinfo : EIATTR_MAXREG_COUNT
	.align		4
        /*006c*/ 	.byte	0x03, 0x1b
        /*006e*/ 	.short	0x00ff


	//----- nvinfo : EIATTR_MERCURY_ISA_VERSION
	.align		4
        /*0070*/ 	.byte	0x03, 0x5f
        /*0072*/ 	.short	0x0101


	//----- nvinfo : EIATTR_VRC_CTA_INIT_COUNT
	.align		4
        /*0074*/ 	.byte	0x02, 0x4a
	.zero		1
	.zero		1


	//----- nvinfo : EIATTR_EXIT_INSTR_OFFSETS
	.align		4
        /*0078*/ 	.byte	0x04, 0x1c
        /*007a*/ 	.short	(.L_8329 - .L_8328)


	//   ....[0]....
.L_8328:
        /*007c*/ 	.word	0x00000050


	//   ....[1]....
        /*0080*/ 	.word	0x00000080


	//   ....[2]....
        /*0084*/ 	.word	0x000009b0


	//----- nvinfo : EIATTR_CRS_STACK_SIZE
	.align		4
.L_8329:
        /*0088*/ 	.byte	0x04, 0x1e
        /*008a*/ 	.short	(.L_8331 - .L_8330)
.L_8330:
        /*008c*/ 	.word	0x00000000


	//----- nvinfo : EIATTR_CBANK_PARAM_SIZE
	.align		4
.L_8331:
        /*0090*/ 	.byte	0x03, 0x19
        /*0092*/ 	.short	0x0024


	//----- nvinfo : EIATTR_PARAM_CBANK
	.align		4
        /*0094*/ 	.byte	0x04, 0x0a
        /*0096*/ 	.short	(.L_8333 - .L_8332)
	.align		4
.L_8332:
        /*0098*/ 	.word	index@(.nv.constant0._Z15gpukernelBMWNr3ILi8ELi26EEvPdS0_S0_iii)
        /*009c*/ 	.short	0x0380
        /*009e*/ 	.short	0x0024


	//----- nvinfo : EIATTR_SW_WAR
	.align		4
.L_8333:
        /*00a0*/ 	.byte	0x04, 0x36
        /*00a2*/ 	.short	(.L_8335 - .L_8334)
.L_8334:
        /*00a4*/ 	.word	0x00000008
.L_8335:


//--------------------- .nv.info._Z15gpukernelBMWNr3ILi8ELi25EEvPdS0_S0_iii --------------------------
	.section	.nv.info._Z15gpukernelBMWNr3ILi8ELi25EEvPdS0_S0_iii,"",@"SHT_CUDA_INFO"
	.sectionflags	@""
	.align	4


	//----- nvinfo : EIATTR_CUDA_API_VERSION
	.align		4
        /*0000*/ 	.byte	0x04, 0x37
        /*0002*/ 	.short	(.L_8337 - .L_8336)
.L_8336:
        /*0004*/ 	.word	0x00000082


	//----- nvinfo : EIATTR_KPARAM_INFO
	.align		4
.L_8337:
        /*0008*/ 	.byte	0x04, 0x17
        /*000a*/ 	.short	(.L_8339 - .L_8338)
.L_8338:
        /*000c*/ 	.word	0x00000000
        /*0010*/ 	.short	0x0005
        /*0012*/ 	.short	0x0020
        /*0014*/ 	.byte	0x00, 0xf0, 0x11, 0x00


	//----- nvinfo : EIATTR_KPARAM_INFO
	.align		4
.L_8339:
        /*0018*/ 	.byte	0x04, 0x17
        /*001a*/ 	.short	(.L_8341 - .L_8340)
.L_8340:
        /*001c*/ 	.word	0x00000000
        /*0020*/ 	.short	0x0004
        /*0022*/ 	.short	0x001c
        /*0024*/ 	.byte	0x00, 0xf0, 0x11, 0x00


	//----- nvinfo : EIATTR_KPARAM_INFO
	.align		4
.L_8341:
        /*0028*/ 	.byte	0x04, 0x17
        /*002a*/ 	.short	(.L_8343 - .L_8342)
.L_8342:
        /*002c*/ 	.word	0x00000000
        /*0030*/ 	.short	0x0003
        /*0032*/ 	.short	0x0018
        /*0034*/ 	.byte	0x00, 0xf0, 0x11, 0x00


	//----- nvinfo : EIATTR_KPARAM_INFO
	.align		4
.L_8343:
        /*0038*/ 	.byte	0x04, 0x17
        /*003a*/ 	.short	(.L_8345 - .L_8344)
.L_8344:
        /*003c*/ 	.word	0x00000000
        /*0040*/ 	.short	0x0002
        /*0042*/ 	.short	0x0010
        /*0044*/ 	.byte	0x00, 0xf5, 0x21, 0x00


	//----- nvinfo : EIATTR_KPARAM_INFO
	.align		4
.L_8345:
        /*0048*/ 	.byte	0x04, 0x17
        /*004a*/ 	.short	(.L_8347 - .L_8346)
.L_8346:
        /*004c*/ 	.word	0x00000000
        /*0050*/ 	.short	0x0001
        /*0052*/ 	.short	0x0008
        /*0054*/ 	.byte	0x00, 0xf5, 0x21, 0x00


	//----- nvinfo : EIATTR_KPARAM_INFO
	.align		4
.L_8347:
        /*0058*/ 	.byte	0x04, 0x17
        /*005a*/ 	.short	(.L_8349 - .L_8348)
.L_8348:
        /*005c*/ 	.word	0x00000000
        /*0060*/ 	.short	0x0000
        /*0062*/ 	.short	0x0000
        /*0064*/ 	.byte	0x00, 0xf5, 0x21, 0x00


	//----- nvinfo : EIATTR_SPARSE_MMA_MASK
	.align		4
.L_8349:
        /*0068*/ 	.byte	0x03, 0x50
        /*006a*/ 	.short	0x0000


	//----- nvinfo : EIATTR_MAXREG_COUNT
	.align		4
        /*006c*/ 	.byte	0x03, 0x1b
        /*006e*/ 	.short	0x00ff


	//----- nvinfo : EIATTR_MERCURY_ISA_VERSION
	.align		4
        /*0070*/ 	.byte	0x03, 0x5f
        /*0072*/ 	.short	0x0101


	//----- nvinfo : EIATTR_VRC_CTA_INIT_COUNT
	.align		4
        /*0074*/ 	.byte	0x02, 0x4a
	.zero		1
	.zero		1


	//----- nvinfo : EIATTR_EXIT_INSTR_OFFSETS
	.align		4
        /*0078*/ 	.byte	0x04, 0x1c
        /*007a*/ 	.short	(.L_8351 - .L_8350)


	//   ....[0]....
.L_8350:
        /*007c*/ 	.word	0x00000050


	//   ....[1]....
        /*0080*/ 	.word	0x00000080


	//   ....[2]....
        /*0084*/ 	.word	0x000009b0


	//----- nvinfo : EIATTR_CRS_STACK_SIZE
	.align		4
.L_8351:
        /*0088*/ 	.byte	0x04, 0x1e
        /*008a*/ 	.short	(.L_8353 - .L_8352)
.L_8352:
        /*008c*/ 	.word	0x00000000


	//----- nvinfo : EIATTR_CBANK_PARAM_SIZE
	.align		4
.L_8353:
        /*0090*/ 	.byte	0x03, 0x19
        /*0092*/ 	.short	0x0024


	//----- nvinfo : EIATTR_PARAM_CBANK
	.align		4
        /*0094*/ 	.byte	0x04, 0x0a
        /*0096*/ 	.short	(.L_8355 - .L_8354)
	.align		4
.L_8354:
        /*0098*/ 	.word	index@(.nv.constant0._Z15gpukernelBMWNr3ILi8ELi25EEvPdS0_S0_iii)
        /*009c*/ 	.short	0x0380
        /*009e*/ 	.short	0x0024


	//----- nvinfo : EIATTR_SW_WAR
	.align		4
.L_8355:
        /*00a0*/ 	.byte	0x04, 0x36
        /*00a2*/ 	.short	(.L_8357 - .L_8356)
.L_8356:
        /*00a4*/ 	.word	0x00000008
.L_8357:


//--------------------- .nv.info._Z15gpukernelBMWNr3ILi8ELi24EEvPdS0_S0_iii --------------------------
	.section	.nv.info._Z15gpukernelBMWNr3ILi8ELi24EEvPdS0_S0_iii,"",@"SHT_CUDA_INFO"
	.sectionflags	@""
	.align	4


	//----- nvinfo : EIATTR_CUDA_API_VERSION
	.align		4
        /*0000*/ 	.byte	0x04, 0x37
        /*0002*/ 	.short	(.L_8359 - .L_8358)
.L_8358:
        /*0004*/ 	.word	0x00000082


	//----- nvinfo : EIATTR_KPARAM_INFO
	.align		4
.L_8359:
        /*0008*/ 	.byte	0x04, 0x17
        /*000a*/ 	.short	(.L_8361 - .L_8360)
.L_8360:
        /*000c*/ 	.word	0x00000000
        /*0010*/ 	.short	0x0005
        /*0012*/ 	.short	0x0020
        /*0014*/ 	.byte	0x00, 0xf0, 0x11, 0x00


	//----- nvinfo : EIATTR_KPARAM_INFO
	.align		4
.L_8361:
        /*0018*/ 	.byte	0x04, 0x17
        /*001a*/ 	.short	(.L_8363 - .L_8362)
.L_8362:
        /*001c*/ 	.word	0x00000000
        /*0020*/ 	.short	0x0004
        /*0022*/ 	.short	0x001c
        /*0024*/ 	.byte	0x00, 0xf0, 0x11, 0x00


	//----- nvinfo : EIATTR_KPARAM_INFO
	.align		4
.L_8363:
        /*0028*/ 	.byte	0x04, 0x17
        /*002a*/ 	.short	(.L_8365 - .L_8364)
.L_8364:
        /*002c*/ 	.word	0x00000000
        /*0030*/ 	.short	0x0003
        /*0032*/ 	.short	0x0018
        /*0034*/ 	.byte	0x00, 0xf0, 0x11, 0x00


	//----- nvinfo : EIATTR_KPARAM_INFO
	.align		4
.L_8365:
        /*0038*/ 	.byte	0x04, 0x17
        /*003a*/ 	.short	(.L_8367 - .L_8366)
.L_8366:
        /*003c*/ 	.word	0x00000000
        /*0040*/ 	.short	0x0002
        /*0042*/ 	.short	0x0010
        /*0044*/ 	.byte	0x00, 0xf5, 0x21, 0x00


	//----- nvinfo : EIATTR_KPARAM_INFO
	.align		4
.L_8367:
        /*0048*/ 	.byte	0x04, 0x17
        /*004a*/ 	.short	(.L_8369 - .L_8368)
.L_8368:
        /*004c*/ 	.word	0x00000000
        /*0050*/ 	.short	0x0001
        /*0052*/ 	.short	0x0008
        /*0054*/ 	.byte	0x00, 0xf5, 0x21, 0x00


	//----- nvinfo : EIATTR_KPARAM_INFO
	.align		4
.L_8369:
        /*0058*/ 	.byte	0x04, 0x17
        /*005a*/ 	.short	(.L_8371 - .L_8370)
.L_8370:
        /*005c*/ 	.word	0x00000000
        /*0060*/ 	.short	0x0000
        /*0062*/ 	.short	0x0000
        /*0064*/ 	.byte	0x00, 0xf5, 0x21, 0x00


	//----- nvinfo : EIATTR_SPARSE_MMA_MASK
	.align		4
.L_8371:
        /*0068*/ 	.byte	0x03, 0x50
        /*006a*/ 	.short	0x0000


	//----- nvinfo : EIATTR_MAXREG_COUNT
	.align		4
        /*006c*/ 	.byte	0x03, 0x1b
        /*006e*/ 	.short	0x00ff


	//----- nvinfo : EIATTR_MERCURY_ISA_VERSION
	.align		4
        /*0070*/ 	.byte	0x03, 0x5f
        /*0072*/ 	.short	0x0101


	//----- nvinfo : EIATTR_VRC_CTA_INIT_COUNT
	.align		4
        /*0074*/ 	.byte	0x02, 0x4a
	.zero		1
	.zero		1


	//----- nvinfo : EIATTR_EXIT_INSTR_OFFSETS
	.align		4
        /*0078*/ 	.byte	0x04, 0x1c
        /*007a*/ 	.short	(.L_8373 - .L_8372)


	//   ....[0]....
.L_8372:
        /*007c*/ 	.word	0x00000050


	//   ....[1]....
        /*0080*/ 	.word	0x00000080


	//   ....[2]....
        /*0084*/ 	.word	0x000009b0


	//----- nvinfo : EIATTR_CRS_STACK_SIZE
	.align		4
.L_8373:
        /*0088*/ 	.byte	0x04, 0x1e
        /*008a*/ 	.short	(.L_8375 - .L_8374)
.L_8374:
        /*008c*/ 	.word	0x00000000


	//----- nvinfo : EIATTR_CBANK_PARAM_SIZE
	.align		4
.L_8375:
        /*0090*/ 	.byte	0x03, 0x19
        /*0092*/ 	.short	0x0024


	//----- nvinfo : EIATTR_PARAM_CBANK
	.align		4
        /*0094*/ 	.byte	0x04, 0x0a
        /*0096*/ 	.short	(.L_8377 - .L_8376)
	.align		4
.L_8376:
        /*0098*/ 	.word	index@(.nv.constant0._Z15gpukernelBMWNr3ILi8ELi24EEvPdS0_S0_iii)
        /*009c*/ 	.short	0x0380
        /*009e*/ 	.short	0x0024


	//----- nvinfo : EIATTR_SW_WAR
	.align		4
.L_8377:
        /*00a0*/ 	.byte	0x04, 0x36
        /*00a2*/ 	.short	(.L_8379 - .L_8378)
.L_8378:
        /*00a4*/ 	.word	0x00000008
.L_8379:


//--------------------- .nv.info._Z15gpukernelBMWNr3ILi8ELi23EEvPdS0_S0_iii --------------------------
	.section	.nv.info._Z15gpukernelBMWNr3ILi8ELi23EEvPdS0_S0_iii,"",@"SHT_CUDA_INFO"
	.sectionflags	@""
	.align	4


	//----- nvinfo : EIATTR_CUDA_API_VERSION
	.align		4
        /*0000*/ 	.byte	0x04, 0x37
        /*0002*/ 	.short	(.L_8381 - .L_8380)
.L_8380:
        /*0004*/ 	.word	0x00000082


	//----- nvinfo : EIATTR_KPARAM_INFO
	.align		4
.L_8381:
        /*0008*/ 	.byte	0x04, 0x17
        /*000a*/ 	.short	(.L_8383 - .L_8382)
.L_8382:
        /*000c*/ 	.word	0x00000000
        /*0010*/ 	.short	0x0005
        /*0012*/ 	.short	0x0020
        /*0014*/ 	.byte	0x00, 0xf0, 0x11, 0x00


	//----- nvinfo : EIATTR_KPARAM_INFO
	.align		4
.L_8383:
        /*0018*/ 	.byte	0x04, 0x17
        /*001a*/ 	.short	(.L_8385 - .L_8384)
.L_8384:
        /*001c*/ 	.word	0x00000000
        /*0020*/ 	.short	0x0004
        /*0022*/ 	.short	0x001c
        /*0024*/ 	.byte	0x00, 0xf0, 0x11, 0x00


	//----- nvinfo : EIATTR_KPARAM_INFO
	.align		4
.L_8385:
        /*0028*/ 	.byte	0x04, 0x17
        /*002a*/ 	.short	(.L_8387 - .L_8386)
.L_8386:
        /*002c*/ 	.word	0x00000000
        /*0030*/ 	.short	0x0003
        /*0032*/ 	.short	0x0018
        /*0034*/ 	.byte	0x00, 0xf0, 0x11, 0x00


	//----- nvinfo : EIATTR_KPARAM_INFO
	.align		4
.L_8387:
        /*0038*/ 	.byte	0x04, 0x17
        /*003a*/ 	.short	(.L_8389 - .L_8388)
.L_8388:
        /*003c*/ 	.word	0x00000000
        /*0040*/ 	.short	0x0002
        /*0042*/ 	.short	0x0010
        /*0044*/ 	.byte	0x00, 0xf5, 0x21, 0x00


	//----- nvinfo : EIATTR_KPARAM_INFO
	.align		4
.L_8389:
        /*0048*/ 	.byte	0x04, 0x17
        /*004a*/ 	.short	(.L_8391 - .L_8390)
.L_8390:
        /*004c*/ 	.word	0x00000000
        /*0050*/ 	.short	0x0001
        /*0052*/ 	.short	0x0008
        /*0054*/ 	.byte	0x00, 0xf5, 0x21, 0x00


	//----- nvinfo : EIATTR_KPARAM_INFO
	.align		4
.L_8391:
        /*0058*/ 	.byte	0x04, 0x17
        /*005a*/ 	.short	(.L_8393 - .L_8392)
.L_8392:
        /*005c*/ 	.word	0x00000000
        /*0060*/ 	.short	0x0000
        /*0062*/ 	.short	0x0000
        /*0064*/ 	.byte	0x00, 0xf5, 0x21, 0x00


	//----- nvinfo : EIATTR_SPARSE_MMA_MASK
	.align		4
.L_8393:
        /*0068*/ 	.byte	0x03, 0x50
        /*006a*/ 	.short	0x0000


	//----- nvinfo : EIATTR_MAXREG_COUNT
	.align		4
        /*006c*/ 	.byte	0x03, 0x1b
        /*006e*/ 	.short	0x00ff


	//----- nvinfo : EIATTR_MERCURY_ISA_VERSION
	.align		4
        /*0070*/ 	.byte	0x03, 0x5f
        /*0072*/ 	.short	0x0101


	//----- nvinfo : EIATTR_VRC_CTA_INIT_COUNT
	.align		4
        /*0074*/ 	.byte	0x02, 0x4a
	.zero		1
	.zero		1


	//----- nvinfo : EIATTR_EXIT_INSTR_OFFSETS
	.align		4
        /*0078*/ 	.byte	0x04, 0x1c
        /*007a*/ 	.short	(.L_8395 - .L_8394)


	//   ....[0]....
.L_8394:
        /*007c*/ 	.word	0x00000050


	//   ....[1]....
        /*0080*/ 	.word	0x00000080


	//   ....[2]....
        /*0084*/ 	.word	0x000009b0


	//----- nvinfo : EIATTR_CRS_STACK_SIZE
	.align		4
.L_8395:
        /*0088*/ 	.byte	0x04, 0x1e
        /*008a*/ 	.short	(.L_8397 - .L_8396)
.L_8396:
        /*008c*/ 	.word	0x00000000


	//----- nvinfo : EIATTR_CBANK_PARAM_SIZE
	.align		4
.L_8397:
        /*0090*/ 	.byte	0x03, 0x19
        /*0092*/ 	.short	0x0024


	//----- nvinfo : EIATTR_PARAM_CBANK
	.align		4
        /*0094*/ 	.byte	0x04, 0x0a
        /*0096*/ 	.short	(.L_8399 - .L_8398)
	.align		4
.L_8398:
        /*0098*/ 	.word	index@(.nv.constant0._Z15gpukernelBMWNr3ILi8ELi23EEvPdS0_S0_iii)
        /*009c*/ 	.short	0x0380
        /*009e*/ 	.short	0x0024


	//----- nvinfo : EIATTR_SW_WAR
	.align		4
.L_8399:
        /*00a0*/ 	.byte	0x04, 0x36
        /*00a2*/ 	.short	(.L_8401 - .L_8400)
.L_8400:
        /*00a4*/ 	.word	0x00000008
.L_8401:


//--------------------- .nv.info._Z15gpukernelBMWNr3ILi8ELi22EEvPdS0_S0_iii --------------------------
	.section	.nv.info._Z15gpukernelBMWNr3ILi8ELi22EEvPdS0_S0_iii,"",@"SHT_CUDA_INFO"
	.sectionflags	@""
	.align	4


	//----- nvinfo : EIATTR_CUDA_API_VERSION
	.align		4
        /*0000*/ 	.byte	0x04, 0x37
        /*0002*/ 	.short	(.L_8403 - .L_8402)
.L_8402:
        /*0004*/ 	.word	0x00000082


	//----- nvinfo : EIATTR_KPARAM_INFO
	.align		4
.L_8403:
        /*0008*/ 	.byte	0x04, 0x17
        /*000a*/ 	.short	(.L_8405 - .L_8404)
.L_8404:
        /*000c*/ 	.word	0x00000000
        /*0010*/ 	.short	0x0005
        /*0012*/ 	.short	0x0020
        /*0014*/ 	.byte	0x00, 0xf0, 0x11, 0x00


	//----- nvinfo : EIATTR_KPARAM_INFO
	.align		4
.L_8405:
        /*0018*/ 	.byte	0x04, 0x17
        /*001a*/ 	.short	(.L_8407 - .L_8406)
.L_8406:
        /*001c*/ 	.word	0x00000000
        /*0020*/ 	.short	0x0004
        /*0022*/ 	.short	0x001c
        /*0024*/ 	.byte	0x00, 0xf0, 0x11, 0x00


	//----- nvinfo : EIATTR_KPARAM_INFO
	.align		4
.L_8407:
        /*0028*/ 	.byte	0x04, 0x17
        /*002a*/ 	.short	(.L_8409 - .L_8408)
.L_8408:
        /*002c*/ 	.word	0x00000000
        /*0030*/ 	.short	0x0003
        /*0032*/ 	.short	0x0018
        /*0034*/ 	.byte	0x00, 0xf0, 0x11, 0x00


	//----- nvinfo : EIATTR_KPARAM_INFO
	.align		4
.L_8409:
        /*0038*/ 	.byte	0x04, 0x17
        /*003a*/ 	.short	(.L_8411 - .L_8410)
.L_8410:
        /*003c*/ 	.word	0x00000000
        /*0040*/ 	.short	0x0002
        /*0042*/ 	.short	0x0010
        /*0044*/ 	.byte	0x00, 0xf5, 0x21, 0x00


	//----- nvinfo : EIATTR_KPARAM_INFO
	.align		4
.L_8411:
        /*0048*/ 	.byte	0x04, 0x17
        /*004a*/ 	.short	(.L_8413 - .L_8412)
.L_8412:
        /*004c*/ 	.word	0x00000000
        /*0050*/ 	.short	0x0001
        /*0052*/ 	.short	0x0008
        /*0054*/ 	.byte	0x00, 0xf5, 0x21, 0x00


	//----- nvinfo : EIATTR_KPARAM_INFO
	.align		4
.L_8413:
        /*0058*/ 	.byte	0x04, 0x17
        /*005a*/ 	.short	(.L_8415 - .L_8414)
.L_8414:
        /*005c*/ 	.word	0x00000000
        /*0060*/ 	.short	0x0000
        /*0062*/ 	.short	0x0000
        /*0064*/ 	.byte	0x00, 0xf5, 0x21, 0x00


	//----- nvinfo : EIATTR_SPARSE_MMA_MASK
	.align		4
.L_8415:
        /*0068*/ 	.byte	0x03, 0x50
        /*006a*/ 	.short	0x0000


	//----- nvinfo : EIATTR_MAXREG_COUNT
	.align		4
        /*006c*/ 	.byte	0x03, 0x1b
        /*006e*/ 	.short	0x00ff


	//----- nvinfo : EIATTR_MERCURY_ISA_VERSION
	.align		4
        /*0070*/ 	.byte	0x03, 0x5f
        /*0072*/ 	.short	0x0101


	//----- nvinfo : EIATTR_VRC_CTA_INIT_COUNT
	.align		4
        /*0074*/ 	.byte	0x02, 0x4a
	.zero		1
	.zero		1


	//----- nvinfo : EIATTR_EXIT_INSTR_OFFSETS
	.align		4
        /*0078*/ 	.byte	0x04, 0x1c
        /*007a*/ 	.short	(.L_8417 - .L_8416)


	//   ....[0]....
.L_8416:
        /*007c*/ 	.word	0x00000050


	//   ....[1]....
        /*0080*/ 	.word	0x00000080


	//   ....[2]....
        /*0084*/ 	.word	0x000009b0


	//----- nvinfo : EIATTR_CRS_STACK_SIZE
	.align		4
.L_8417:
        /*0088*/ 	.byte	0x04, 0x1e
        /*008a*/ 	.short	(.L_8419 - .L_8418)
.L_8418:
        /*008c*/ 	.word	0x00000000


	//----- nvinfo : EIATTR_CBANK_PARAM_SIZE
	.align		4
.L_8419:
        /*0090*/ 	.byte	0x03, 0x19
        /*0092*/ 	.short	0x0024


	//----- nvinfo : EIATTR_PARAM_CBANK
	.align		4
        /*0094*/ 	.byte	0x04, 0x0a
        /*0096*/ 	.short	(.L_8421 - .L_8420)
	.align		4
.L_8420:
        /*0098*/ 	.word	index@(.nv.constant0._Z15gpukernelBMWNr3ILi8ELi22EEvPdS0_S0_iii)
        /*009c*/ 	.short	0x0380
        /*009e*/ 	.short	0x0024


	//----- nvinfo : EIATTR_SW_WAR
	.align		4
.L_8421:
        /*00a0*/ 	.byte	0x04, 0x36
        /*00a2*/ 	.short	(.L_8423 - .L_8422)
.L_8422:
        /*00a4*/ 	.word	0x00000008
.L_8423:


//--------------------- .nv.info._Z15gpukernelBMWNr3ILi8ELi21EEvPdS0_S0_iii --------------------------
	.section	.nv.info._Z15gpukernelBMWNr3ILi8ELi21EEvPdS0_S0_iii,"",@"SHT_CUDA_INFO"
	.sectionflags	@""
	.align	4


	//----- nvinfo : EIATTR_CUDA_API_VERSION
	.align		4
        /*0000*/ 	.byte	0x04, 0x37
        /*0002*/ 	.short	(.L_8425 - .L_8424)
.L_8424:
        /*0004*/ 	.word	0x00000082


	//----- nvinfo : EIATTR_KPARAM_INFO
	.align		4
.L_8425:
        /*0008*/ 	.byte	0x04, 0x17
        /*000a*/ 	.short	(.L_8427 - .L_8426)
.L_8426:
        /*000c*/ 	.word	0x00000000
        /*0010*/ 	.short	0x0005
        /*0012*/ 	.short	0x0020
        /*0014*/ 	.byte	0x00, 0xf0, 0x11, 0x00


	//----- nvinfo : EIATTR_KPARAM_INFO
	.align		4
.L_8427:
        /*0018*/ 	.byte	0x04, 0x17
        /*001a*/ 	.short	(.L_8429 - .L_8428)
.L_8428:
        /*001c*/ 	.word	0x00000000
        /*0020*/ 	.short	0x0004
        /*0022*/ 	.short	0x001c
        /*0024*/ 	.byte	0x00, 0xf0, 0x11, 0x00


	//----- nvinfo : EIATTR_KPARAM_INFO
	.align		4
.L_8429:
        /*0028*/ 	.byte	0x04, 0x17
        /*002a*/ 	.short	(.L_8431 - .L_8430)
.L_8430:
        /*002c*/ 	.word	0x00000000
        /*0030*/ 	.short	0x0003
        /*0032*/ 	.short	0x0018
        /*0034*/ 	.byte	0x00, 0xf0, 0x11, 0x00


	//----- nvinfo : EIATTR_KPARAM_INFO
	.align		4
.L_8431:
        /*0038*/ 	.byte	0x04, 0x17
        /*003a*/ 	.short	(.L_8433 - .L_8432)
.L_8432:
        /*003c*/ 	.word	0x00000000
        /*0040*/ 	.short	0x0002
        /*0042*/ 	.short	0x0010
        /*0044*/ 	.byte	0x00, 0xf5, 0x21, 0x00


	//----- nvinfo : EIATTR_KPARAM_INFO
	.align		4
.L_8433:
        /*0048*/ 	.byte	0x04, 0x17
        /*004a*/ 	.short	(.L_8435 - .L_8434)
.L_8434:
        /*004c*/ 	.word	0x00000000
        /*0050*/ 	.short	0x0001
        /*0052*/ 	.short	0x0008
        /*0054*/ 	.byte	0x00, 0xf5, 0x21, 0x00


	//----- nvinfo : EIATTR_KPARAM_INFO
	.align		4
.L_8435:
        /*0058*/ 	.byte	0x04, 0x17
        /*005a*/ 	.short	(.L_8437 - .L_8436)
.L_8436:
        /*005c*/ 	.word	0x00000000
        /*0060*/ 	.short	0x0000
        /*0062*/ 	.short	0x0000
        /*0064*/ 	.byte	0x00, 0xf5, 0x21, 0x00


	//----- nvinfo : EIATTR_SPARSE_MMA_MASK
	.align		4
.L_8437:
        /*0068*/ 	.byte	0x03, 0x50
        /*006a*/ 	.short	0x0000


	//----- nvinfo : EIATTR_MAXREG_COUNT
	.align		4
        /*006c*/ 	.byte	0x03, 0x1b
        /*006e*/ 	.short	0x00ff


	//----- nvinfo : EIATTR_MERCURY_ISA_VERSION
	.align		4
        /*0070*/ 	.byte	0x03, 0x5f
        /*0072*/ 	.short	0x0101


	//----- nvinfo : EIATTR_VRC_CTA_INIT_COUNT
	.align		4
        /*0074*/ 	.byte	0x02, 0x4a
	.zero		1
	.zero		1


	//----- nvinfo : EIATTR_EXIT_INSTR_OFFSETS
	.align		4
        /*0078*/ 	.byte	0x04, 0x1c
        /*007a*/ 	.short	(.L_8439 - .L_8438)


	//   ....[0]....
.L_8438:
        /*007c*/ 	.word	0x00000050


	//   ....[1]....
        /*0080*/ 	.word	0x00000080


	//   ....[2]....
        /*0084*/ 	.word	0x000009b0


	//----- nvinfo : EIATTR_CRS_STACK_SIZE
	.align		4
.L_8439:
        /*0088*/ 	.byte	0x04, 0x1e
        /*008a*/ 	.short	(.L_8441 - .L_8440)
.L_8440:
        /*008c*/ 	.word	0x00000000


	//----- nvinfo : EIATTR_CBANK_PARAM_SIZE
	.align		4
.L_8441:
        /*0090*/ 	.byte	0x03, 0x19
        /*0092*/ 	.short	0x0024


	//----- nvinfo : EIATTR_PARAM_CBANK
	.align		4
        /*0094*/ 	.byte	0x04, 0x0a
        /*0096*/ 	.short	(.L_8443 - .L_8442)
	.align		4
.L_8442:
        /*0098*/ 	.word	index@(.nv.constant0._Z15gpukernelBMWNr3ILi8ELi21EEvPdS0_S0_iii)
        /*009c*/ 	.short	0x0380
        /*009e*/ 	.short	0x0024


	//----- nvinfo : EIATTR_SW_WAR
	.align		4
.L_8443:
        /*00a0*/ 	.byte	0x04, 0x36
        /*00a2*/ 	.short	(.L_8445 - .L_8444)
.L_8444:
        /*00a4*/ 	.word	0x00000008
.L_8445:


//--------------------- .nv.info._Z15gpukernelBMWNr3ILi8ELi20EEvPdS0_S0_iii --------------------------
	.section	.nv.info._Z15gpukernelBMWNr3ILi8ELi20EEvPdS0_S0_iii,"",@"SHT_CUDA_INFO"
	.sectionflags	@""
	.align	4


	//----- nvinfo : EIATTR_CUDA_API_VERSION
	.align		4
        /*0000*/ 	.byte	0x04, 0x37
        /*0002*/ 	.short	(.L_8447 - .L_8446)
.L_8446:
        /*0004*/ 	.word	0x00000082


	//----- nvinfo : EIATTR_KPARAM_INFO
	.align		4
.L_8447:
        /*0008*/ 	.byte	0x04, 0x17
        /*000a*/ 	.short	(.L_8449 - .L_8448)
.L_8448:
        /*000c*/ 	.word	0x00000000
        /*0010*/ 	.short	0x0005
        /*0012*/ 	.short	0x0020
        /*0014*/ 	.byte	0x00, 0xf0, 0x11, 0x00


	//----- nvinfo : EIATTR_KPARAM_INFO
	.align		4
.L_8449:
        /*0018*/ 	.byte	0x04, 0x17
        /*001a*/ 	.short	(.L_8451 - .L_8450)
.L_8450:
        /*001c*/ 	.word	0x00000000
        /*0020*/ 	.short	0x0004
        /*0022*/ 	.short	0x001c
        /*0024*/ 	.byte	0x00, 0xf0, 0x11, 0x00


	//----- nvinfo : EIATTR_KPARAM_INFO
	.align		4
.L_8451:
        /*0028*/ 	.byte	0x04, 0x17
        /*002a*/ 	.short	(.L_8453 - .L_8452)
.L_8452:
        /*002c*/ 	.word	0x00000000
        /*0030*/ 	.short	0x0003
        /*0032*/ 	.short	0x0018
        /*0034*/ 	.byte	0x00, 0xf0, 0x11, 0x00


	//----- nvinfo : EIATTR_KPARAM_INFO
	.align		4
.L_8453:
        /*0038*/ 	.byte	0x04, 0x17
        /*003a*/ 	.short	(.L_8455 - .L_8454)
.L_8454:
        /*003c*/ 	.word	0x00000000
        /*0040*/ 	.short	0x0002
        /*0042*/ 	.short	0x0010
        /*0044*/ 	.byte	0x00, 0xf5, 0x21, 0x00


	//----- nvinfo : EIATTR_KPARAM_INFO
	.align		4
.L_8455:
        /*0048*/ 	.byte	0x04, 0x17
        /*004a*/ 	.short	(.L_8457 - .L_8456)
.L_8456:
        /*004c*/ 	.word	0x00000000
        /*0050*/ 	.short	0x0001
        /*0052*/ 	.short	0x0008
        /*0054*/ 	.byte	0x00, 0xf5, 0x21, 0x00


	//----- nvinfo : EIATTR_KPARAM_INFO
	.align		4
.L_8457:
        /*0058*/ 	.byte	0x04, 0x17
        /*005a*/ 	.short	(.L_8459 - .L_8458)
.L_8458:
        /*005c*/ 	.word	0x00000000
        /*0060*/ 	.short	0x0000
        /*0062*/ 	.short	0x0000
        /*0064*/ 	.byte	0x00, 0xf5, 0x21, 0x00


	//----- nvinfo : EIATTR_SPARSE_MMA_MASK
	.align		4
.L_8459:
        /*0068*/ 	.byte	0x03, 0x50
        /*006a*/ 	.short	0x0000


	//----- nvinfo : EIATTR_MAXREG_COUNT
	.align		4
        /*006c*/ 	.byte	0x03, 0x1b
        /*006e*/ 	.short	0x00ff


	//----- nvinfo : EIATTR_MERCURY_ISA_VERSION
	.align		4
        /*0070*/ 	.byte	0x03, 0x5f
        /*0072*/ 	.short	0x0101


	//----- nvinfo : EIATTR_VRC_CTA_INIT_COUNT
	.align		4
        /*0074*/ 	.byte	0x02, 0x4a
	.zero		1
	.zero		1


	//----- nvinfo : EIATTR_EXIT_INSTR_OFFSETS
	.align		4
        /*0078*/ 	.byte	0x04, 0x1c
        /*007a*/ 	.short	(.L_8461 - .L_8460)


	//   ....[0]....
.L_8460:
        /*007c*/ 	.word	0x00000050


	//   ....[1]....
        /*0080*/ 	.word	0x00000080


	//   ....[2]....
        /*0084*/ 	.word	0x000009b0


	//----- nvinfo : EIATTR_CRS_STACK_SIZE
	.align		4
.L_8461:
        /*0088*/ 	.byte	0x04, 0x1e
        /*008a*/ 	.short	(.L_8463 - .L_8462)
.L_8462:
        /*008c*/ 	.word	0x00000000


	//----- nvinfo : EIATTR_CBANK_PARAM_SIZE
	.align		4
.L_8463:
        /*0090*/ 	.byte	0x03, 0x19
        /*0092*/ 	.short	0x0024


	//----- nvinfo : EIATTR_PARAM_CBANK
	.align		4
        /*0094*/ 	.byte	0x04, 0x0a
        /*0096*/ 	.short	(.L_8465 - .L_8464)
	.align		4
.L_8464:
        /*0098*/ 	.word	index@(.nv.constant0._Z15gpukernelBMWNr3ILi8ELi20EEvPdS0_S0_iii)
        /*009c*/ 	.short	0x0380
        /*009e*/ 	.short	0x0024


	//----- nvinfo : EIATTR_SW_WAR
	.align		4
.L_8465:
        /*00a0*/ 	.byte	0x04, 0x36
        /*00a2*/ 	.short	(.L_8467 - .L_8466)
.L_8466:
        /*00a4*/ 	.word	0x00000008
.L_8467:


//--------------------- .nv.info._Z15gpukernelBMWNr3ILi8ELi19EEvPdS0_S0_iii --------------------------
	.section	.nv.info._Z15gpukernelBMWNr3ILi8ELi19EEvPdS0_S0_iii,"",@"SHT_CUDA_INFO"
	.sectionflags	@""
	.align	4


	//----- nvinfo : EIATTR_CUDA_API_VERSION
	.align		4
        /*0000*/ 	.byte	0x04, 0x37
        /*0002*/ 	.short	(.L_8469 - .L_8468)
.L_8468:
        /*0004*/ 	.word	0x00000082


	//----- nvinfo : EIATTR_KPARAM_INFO
	.align		4
.L_8469:
        /*0008*/ 	.byte	0x04, 0x17
        /*000a*/ 	.short	(.L_8471 - .L_8470)
.L_8470:
        /*000c*/ 	.word	0x00000000
        /*0010*/ 	.short	0x0005
        /*0012*/ 	.short	0x0020
        /*0014*/ 	.byte	0x00, 0xf0, 0x11, 0x00


	//----- nvinfo : EIATTR_KPARAM_INFO
	.align		4
.L_8471:
        /*0018*/ 	.byte	0x04, 0x17
        /*001a*/ 	.short	(.L_8473 - .L_8472)
.L_8472:
        /*001c*/ 	.word	0x00000000
        /*0020*/ 	.short	0x0004
        /*0022*/ 	.short	0x001c
        /*0024*/ 	.byte	0x00, 0xf0, 0x11, 0x00


	//----- nvinfo : EIATTR_KPARAM_INFO
	.align		4
.L_8473:
        /*0028*/ 	.byte	0x04, 0x17
        /*002a*/ 	.short	(.L_8475 - .L_8474)
.L_8474:
        /*002c*/ 	.word	0x00000000
        /*0030*/ 	.short	0x0003
        /*0032*/ 	.short	0x0018
        /*0034*/ 	.byte	0x00, 0xf0, 0x11, 0x00


	//----- nvinfo : EIATTR_KPARAM_INFO
	.align		4
.L_8475:
        /*0038*/ 	.byte	0x04, 0x17
        /*003a*/ 	.short	(.L_8477 - .L_8476)
.L_8476:
        /*003c*/ 	.word	0x00000000
        /*0040*/ 	.short	0x0002
        /*0042*/ 	.short	0x0010
        /*0044*/ 	.byte	0x00, 0xf5, 0x21, 0x00


	//----- nvinfo : EIATTR_KPARAM_INFO
	.align		4
.L_8477:
        /*0048*/ 	.byte	0x04, 0x17
        /*004a*/ 	.short	(.L_8479 - .L_8478)
.L_8478:
        /*004c*/ 	.word	0x00000000
        /*0050*/ 	.short	0x0001
        /*0052*/ 	.short	0x0008
        /*0054*/ 	.byte	0x00, 0xf5, 0x21, 0x00


	//----- nvinfo : EIATTR_KPARAM_INFO
	.align		4
.L_8479:
        /*0058*/ 	.byte	0x04, 0x17
        /*005a*/ 	.short	(.L_8481 - .L_8480)
.L_8480:
        /*005c*/ 	.word	0x00000000
        /*0060*/ 	.short	0x0000
        /*0062*/ 	.short	0x0000
        /*0064*/ 	.byte	0x00, 0xf5, 0x21, 0x00


	//----- nvinfo : EIATTR_SPARSE_MMA_MASK
	.align		4
.L_8481:
        /*0068*/ 	.byte	0x03, 0x50
        /*006a*/ 	.short	0x0000


	//----- nvinfo : EIATTR_MAXREG_COUNT
	.align		4
        /*006c*/ 	.byte	0x03, 0x1b
        /*006e*/ 	.short	0x00ff


	//----- nvinfo : EIATTR_MERCURY_ISA_VERSION
	.align		4
        /*0070*/ 	.byte	0x03, 0x5f
        /*0072*/ 	.short	0x0101


	//----- nvinfo : EIATTR_VRC_CTA_INIT_COUNT
	.align		4
        /*0074*/ 	.byte	0x02, 0x4a
	.zero		1
	.zero		1


	//----- nvinfo : EIATTR_EXIT_INSTR_OFFSETS
	.align		4
        /*0078*/ 	.byte	0x04, 0x1c
        /*007a*/ 	.short	(.L_8483 - .L_8482)


	//   ....[0]....
.L_8482:
        /*007c*/ 	.word	0x00000050


	//   ....[1]....
        /*0080*/ 	.word	0x00000080


	//   ....[2]....
        /*0084*/ 	.word	0x000009b0


	//----- nvinfo : EIATTR_CRS_STACK_SIZE
	.align		4
.L_8483:
        /*0088*/ 	.byte	0x04, 0x1e
        /*008a*/ 	.short	(.L_8485 - .L_8484)
.L_8484:
        /*008c*/ 	.word	0x00000000


	//----- nvinfo : EIATTR_CBANK_PARAM_SIZE
	.align		4
.L_8485:
        /*0090*/ 	.byte	0x03, 0x19
        /*0092*/ 	.short	0x0024


	//----- nvinfo : EIATTR_PARAM_CBANK
	.align		4
        /*0094*/ 	.byte	0x04, 0x0a
        /*0096*/ 	.short	(.L_8487 - .L_8486)
	.align		4
.L_8486:
        /*0098*/ 	.word	index@(.nv.constant0._Z15gpukernelBMWNr3ILi8ELi19EEvPdS0_S0_iii)
        /*009c*/ 	.short	0x0380
        /*009e*/ 	.short	0x0024


	//----- nvinfo : EIATTR_SW_WAR
	.align		4
.L_8487:
        /*00a0*/ 	.byte	0x04, 0x36
        /*00a2*/ 	.short	(.L_8489 - .L_8488)
.L_8488:
        /*00a4*/ 	.word	0x00000008
.L_8489:


//--------------------- .nv.info._Z15gpukernelBMWNr3ILi8ELi18EEvPdS0_S0_iii --------------------------
	.section	.nv.info._Z15gpukernelBMWNr3ILi8ELi18EEvPdS0_S0_iii,"",@"SHT_CUDA_INFO"
	.sectionflags	@""
	.align	4


	//----- nvinfo : EIATTR_CUDA_API_VERSION
	.align		4
        /*0000*/ 	.byte	0x04, 0x37
        /*0002*/ 	.short	(.L_8491 - .L_8490)
.L_8490:
        /*0004*/ 	.word	0x00000082


	//----- nvinfo : EIATTR_KPARAM_INFO
	.align		4
.L_8491:
        /*0008*/ 	.byte	0x04, 0x17
        /*000a*/ 	.short	(.L_8493 - .L_8492)
.L_8492:
        /*000c*/ 	.word	0x00000000
        /*0010*/ 	.short	0x0005
        /*0012*/ 	.short	0x0020
        /*0014*/ 	.byte	0x00, 0xf0, 0x11, 0x00


	//----- nvinfo : EIATTR_KPARAM_INFO
	.align		4
.L_8493:
        /*0018*/ 	.byte	0x04, 0x17
        /*001a*/ 	.short	(.L_8495 - .L_8494)
.L_8494:
        /*001c*/ 	.word	0x00000000
        /*0020*/ 	.short	0x0004
        /*0022*/ 	.short	0x001c
        /*0024*/ 	.byte	0x00, 0xf0, 0x11, 0x00


	//----- nvinfo : EIATTR_KPARAM_INFO
	.align		4
.L_8495:
        /*0028*/ 	.byte	0x04, 0x17
        /*002a*/ 	.short	(.L_8497 - .L_8496)
.L_8496:
        /*002c*/ 	.word	0x00000000
        /*0030*/ 	.short	0x0003
        /*0032*/ 	.short	0x0018
        /*0034*/ 	.byte	0x00, 0xf0, 0x11, 0x00


	//----- nvinfo : EIATTR_KPARAM_INFO
	.align		4
.L_8497:
        /*0038*/ 	.byte	0x04, 0x17
        /*003a*/ 	.short	(.L_8499 - .L_8498)
.L_8498:
        /*003c*/ 	.word	0x00000000
        /*0040*/ 	.short	0x0002
        /*0042*/ 	.short	0x0010
        /*0044*/ 	.byte	0x00, 0xf5, 0x21, 0x00


	//----- nvinfo : EIATTR_KPARAM_INFO
	.align		4
.L_8499:
        /*0048*/ 	.byte	0x04, 0x17
        /*004a*/ 	.short	(.L_8501 - .L_8500)
.L_8500:
        /*004c*/ 	.word	0x00000000
        /*0050*/ 	.short	0x0001
        /*0052*/ 	.short	0x0008
        /*0054*/ 	.byte	0x00, 0xf5, 0x21, 0x00


	//----- nvinfo : EIATTR_KPARAM_INFO
	.align		4
.L_8501:
        /*0058*/ 	.byte	0x04, 0x17
        /*005a*/ 	.short	(.L_8503 - .L_8502)
.L_8502:
        /*005c*/ 	.word	0x00000000
        /*0060*/ 	.short	0x0000
        /*0062*/ 	.short	0x0000
        /*0064*/ 	.byte	0x00, 0xf5, 0x21, 0x00


	//----- nvinfo : EIATTR_SPARSE_MMA_MASK
	.align		4
.L_8503:
        /*0068*/ 	.byte	0x03, 0x50
        /*006a*/ 	.short	0x0000


	//----- nvinfo : EIATTR_MAXREG_COUNT
	.align		4
        /*006c*/ 	.byte	0x03, 0x1b
        /*006e*/ 	.short	0x00ff


	//----- nvinfo : EIATTR_MERCURY_ISA_VERSION
	.align		4
        /*0070*/ 	.byte	0x03, 0x5f
        /*0072*/ 	.short	0x0101


	//----- nvinfo : EIATTR_VRC_CTA_INIT_COUNT
	.align		4
        /*0074*/ 	.byte	0x02, 0x4a
	.zero		1
	.zero		1


	//----- nvinfo : EIATTR_EXIT_INSTR_OFFSETS
	.align		4
        /*0078*/ 	.byte	0x04, 0x1c
        /*007a*/ 	.short	(.L_8505 - .L_8504)


	//   ....[0]....
.L_8504:
        /*007c*/ 	.word	0x00000050


	//   ....[1]....
        /*0080*/ 	.word	0x00000080


	//   ....[2]....
        /*0084*/ 	.word	0x000009b0


	//----- nvinfo : EIATTR_CRS_STACK_SIZE
	.align		4
.L_8505:
        /*0088*/ 	.byte	0x04, 0x1e
        /*008a*/ 	.short	(.L_8507 - .L_8506)
.L_8506:
        /*008c*/ 	.word	0x00000000


	//----- nvinfo : EIATTR_CBANK_PARAM_SIZE
	.align		4
.L_8507:
        /*0090*/ 	.byte	0x03, 0x19
        /*0092*/ 	.short	0x0024


	//----- nvinfo : EIATTR_PARAM_CBANK
	.align		4
        /*0094*/ 	.byte	0x04, 0x0a
        /*0096*/ 	.short	(.L_8509 - .L_8508)
	.align		4
.L_8508:
        /*0098*/ 	.word	index@(.nv.constant0._Z15gpukernelBMWNr3ILi8ELi18EEvPdS0_S0_iii)
        /*009c*/ 	.short	0x0380
        /*009e*/ 	.short	0x0024


	//----- nvinfo : EIATTR_SW_WAR
	.align		4
.L_8509:
        /*00a0*/ 	.byte	0x04, 0x36
        /*00a2*/ 	.short	(.L_8511 - .L_8510)
.L_8510:
        /*00a4*/ 	.word	0x00000008
.L_8511:


//--------------------- .nv.info._Z15gpukernelBMWNr3ILi8ELi17EEvPdS0_S0_iii --------------------------
	.section	.nv.info._Z15gpukernelBMWNr3ILi8ELi17EEvPdS0_S0_iii,"",@"SHT_CUDA_INFO"
	.sectionflags	@""
	.align	4


	//----- nvinfo : EIATTR_CUDA_API_VERSION
	.align		4
        /*0000*/ 	.byte	0x04, 0x37
        /*0002*/ 	.short	(.L_8513 - .L_8512)
.L_8512:
        /*0004*/ 	.word	0x00000082


	//----- nvinfo : EIATTR_KPARAM_INFO
	.align		4
.L_8513:
        /*0008*/ 	.byte	0x04, 0x17
        /*000a*/ 	.short	(.L_8515 - .L_8514)
.L_8514:
        /*000c*/ 	.word	0x00000000
        /*0010*/ 	.short	0x0005
        /*0012*/ 	.short	0x0020
        /*0014*/ 	.byte	0x00, 0xf0, 0x11, 0x00


	//----- nvinfo : EIATTR_KPARAM_INFO
	.align		4
.L_8515:
        /*0018*/ 	.byte	0x04, 0x17
        /*001a*/ 	.short	(.L_8517 - .L_8516)
.L_8516:
        /*001c*/ 	.word	0x00000000
        /*0020*/ 	.short	0x0004
        /*0022*/ 	.short	0x001c
        /*0024*/ 	.byte	0x00, 0xf0, 0x11, 0x00


	//----- nvinfo : EIATTR_KPARAM_INFO
	.align		4
.L_8517:
        /*0028*/ 	.byte	0x04, 0x17
        /*002a*/ 	.short	(.L_8519 - .L_8518)
.L_8518:
        /*002c*/ 	.word	0x00000000
        /*0030*/ 	.short	0x0003
        /*0032*/ 	.short	0x0018
        /*0034*/ 	.byte	0x00, 0xf0, 0x11, 0x00


	//----- nvinfo : EIATTR_KPARAM_INFO
	.align		4
.L_8519:
        /*0038*/ 	.byte	0x04, 0x17
        /*003a*/ 	.short	(.L_8521 - .L_8520)
.L_8520:
        /*003c*/ 	.word	0x00000000
        /*0040*/ 	.short	0x0002
        /*0042*/ 	.short	0x0010
        /*0044*/ 	.byte	0x00, 0xf5, 0x21, 0x00


	//----- nvinfo : EIATTR_KPARAM_INFO
	.align		4
.L_8521:
        /*0048*/ 	.byte	0x04, 0x17
        /*004a*/ 	.short	(.L_8523 - .L_8522)
.L_8522:
        /*004c*/ 	.word	0x00000000
        /*0050*/ 	.short	0x0001
        /*0052*/ 	.short	0x0008
        /*0054*/ 	.byte	0x00, 0xf5, 0x21, 0x00


	//----- nvinfo : EIATTR_KPARAM_INFO
	.align		4
.L_8523:
        /*0058*/ 	.byte	0x04, 0x17
        /*005a*/ 	.short	(.L_8525 - .L_8524)
.L_8524:
        /*005c*/ 	.word	0x00000000
        /*0060*/ 	.short	0x0000
        /*0062*/ 	.short	0x0000
        /*0064*/ 	.byte	0x00, 0xf5, 0x21, 0x00


	//----- nvinfo : EIATTR_SPARSE_MMA_MASK
	.align		4
.L_8525:
        /*0068*/ 	.byte	0x03, 0x50
        /*006a*/ 	.short	0x0000


	//----- nvinfo : EIATTR_MAXREG_COUNT
	.align		4
        /*006c*/ 	.byte	0x03, 0x1b
        /*006e*/ 	.short	0x00ff


	//----- nvinfo : EIATTR_MERCURY_ISA_VERSION
	.align		4
        /*0070*/ 	.byte	0x03, 0x5f
        /*0072*/ 	.short	0x0101


	//----- nvinfo : EIATTR_VRC_CTA_INIT_COUNT
	.align		4
        /*0074*/ 	.byte	0x02, 0x4a
	.zero		1
	.zero		1


	//----- nvinfo : EIATTR_EXIT_INSTR_OFFSETS
	.align		4
        /*0078*/ 	.byte	0x04, 0x1c
        /*007a*/ 	.short	(.L_8527 - .L_8526)


	//   ....[0]....
.L_8526:
        /*007c*/ 	.word	0x00000050


	//   ....[1]....
        /*0080*/ 	.word	0x00000080


	//   ....[2]....
        /*0084*/ 	.word	0x000009b0


	//----- nvinfo : EIATTR_CRS_STACK_SIZE
	.align		4
.L_8527:
        /*0088*/ 	.byte	0x04, 0x1e
        /*008a*/ 	.short	(.L_8529 - .L_8528)
.L_8528:
        /*008c*/ 	.word	0x00000000


	//----- nvinfo : EIATTR_CBANK_PARAM_SIZE
	.align		4
.L_8529:
        /*0090*/ 	.byte	0x03, 0x19
        /*0092*/ 	.short	0x0024


	//----- nvinfo : EIATTR_PARAM_CBANK
	.align		4
        /*0094*/ 	.byte	0x04, 0x0a
        /*0096*/ 	.short	(.L_8531 - .L_8530)
	.align		4
.L_8530:
        /*0098*/ 	.word	index@(.nv.constant0._Z15gpukernelBMWNr3ILi8ELi17EEvPdS0_S0_iii)
        /*009c*/ 	.short	0x0380
        /*009e*/ 	.short	0x0024


	//----- nvinfo : EIATTR_SW_WAR
	.align		4
.L_8531:
        /*00a0*/ 	.byte	0x04, 0x36
        /*00a2*/ 	.short	(.L_8533 - .L_8532)
.L_8532:
        /*00a4*/ 	.word	0x00000008
.L_8533:


//--------------------- .nv.info._Z15gpukernelBMWNr3ILi8ELi16EEvPdS0_S0_iii --------------------------
	.section	.nv.info._Z15gpukernelBMWNr3ILi8ELi16EEvPdS0_S0_iii,"",@"SHT_CUDA_INFO"
	.sectionflags	@""
	.align	4


	//----- nvinfo : EIATTR_CUDA_API_VERSION
	.align		4
        /*0000*/ 	.byte	0x04, 0x37
        /*0002*/ 	.short	(.L_8535 - .L_8534)
.L_8534:
        /*0004*/ 	.word	0x00000082


	//----- nvinfo : EIATTR_KPARAM_INFO
	.align		4
.L_8535:
        /*0008*/ 	.byte	0x04, 0x17
        /*000a*/ 	.short	(.L_8537 - .L_8536)
.L_8536:
        /*000c*/ 	.word	0x00000000
        /*0010*/ 	.short	0x0005
        /*0012*/ 	.short	0x0020
        /*0014*/ 	.byte	0x00, 0xf0, 0x11, 0x00


	//----- nvinfo : EIATTR_KPARAM_INFO
	.align		4
.L_8537:
        /*0018*/ 	.byte	0x04, 0x17
        /*001a*/ 	.short	(.L_8539 - .L_8538)
.L_8538:
        /*001c*/ 	.word	0x00000000
        /*0020*/ 	.short	0x0004
        /*0022*/ 	.short	0x001c
        /*0024*/ 	.byte	0x00, 0xf0, 0x11, 0x00


	//----- nvinfo : EIATTR_KPARAM_INFO
	.align		4
.L_8539:
        /*0028*/ 	.byte	0x04, 0x17
        /*002a*/ 	.short	(.L_8541 - .L_8540)
.L_8540:
        /*002c*/ 	.word	0x00000000
        /*0030*/ 	.short	0x0003
        /*0032*/ 	.short	0x0018
        /*0034*/ 	.byte	0x00, 0xf0, 0x11, 0x00


	//----- nvinfo : EIATTR_KPARAM_INFO
	.align		4
.L_8541:
        /*0038*/ 	.byte	0x04, 0x17
        /*003a*/ 	.short	(.L_8543 - .L_8542)
.L_8542:
        /*003c*/ 	.word	0x00000000
        /*0040*/ 	.short	0x0002
        /*0042*/ 	.short	0x0010
        /*0044*/ 	.byte	0x00, 0xf5, 0x21, 0x00


	//----- nvinfo : EIATTR_KPARAM_INFO
	.align		4
.L_8543:
        /*0048*/ 	.byte	0x04, 0x17
        /*004a*/ 	.short	(.L_8545 - .L_8544)
.L_8544:
        /*004c*/ 	.word	0x00000000
        /*0050*/ 	.short	0x0001
        /*0052*/ 	.short	0x0008
        /*0054*/ 	.byte	0x00, 0xf5, 0x21, 0x00


	//----- nvinfo : EIATTR_KPARAM_INFO
	.align		4
.L_8545:
        /*0058*/ 	.byte	0x04, 0x17
        /*005a*/ 	.short	(.L_8547 - .L_8546)
.L_8546:
        /*005c*/ 	.word	0x00000000
        /*0060*/ 	.short	0x0000
        /*0062*/ 	.short	0x0000
        /*0064*/ 	.byte	0x00, 0xf5, 0x21, 0x00


	//----- nvinfo : EIATTR_SPARSE_MMA_MASK
	.align		4
.L_8547:
        /*0068*/ 	.byte	0x03, 0x50
        /*006a*/ 	.short	0x0000


	//----- nvinfo : EIATTR_MAXREG_COUNT
	.align		4
        /*006c*/ 	.byte	0x03, 0x1b
        /*006e*/ 	.short	0x00ff


	//----- nvinfo : EIATTR_MERCURY_ISA_VERSION
	.align		4
        /*0070*/ 	.byte	0x03, 0x5f
        /*0072*/ 	.short	0x0101


	//----- nvinfo : EIATTR_VRC_CTA_INIT_COUNT
	.align		4
        /*0074*/ 	.byte	0x02, 0x4a
	.zero		1
	.zero		1


	//----- nvinfo : EIATTR_EXIT_INSTR_OFFSETS
	.align		4
        /*0078*/ 	.byte	0x04, 0x1c
        /*007a*/ 	.short	(.L_8549 - .L_8548)


	//   ....[0]....
.L_8548:
        /*007c*/ 	.word	0x00000050


	//   ....[1]....
        /*0080*/ 	.word	0x00000080


	//   ....[2]....
        /*0084*/ 	.word	0x000009b0


	//----- nvinfo : EIATTR_CRS_STACK_SIZE
	.align		4
.L_8549:
        /*0088*/ 	.byte	0x04, 0x1e
        /*008a*/ 	.short	(.L_8551 - .L_8550)
.L_8550:
        /*008c*/ 	.word	0x00000000


	//----- nvinfo : EIATTR_CBANK_PARAM_SIZE
	.align		4
.L_8551:
        /*0090*/ 	.byte	0x03, 0x19
        /*0092*/ 	.short	0x0024


	//----- nvinfo : EIATTR_PARAM_CBANK
	.align		4
        /*0094*/ 	.byte	0x04, 0x0a
        /*0096*/ 	.short	(.L_8553 - .L_8552)
	.align		4
.L_8552:
        /*0098*/ 	.word	index@(.nv.constant0._Z15gpukernelBMWNr3ILi8ELi16EEvPdS0_S0_iii)
        /*009c*/ 	.short	0x0380
        /*009e*/ 	.short	0x0024


	//----- nvinfo : EIATTR_SW_WAR
	.align		4
.L_8553:
        /*00a0*/ 	.byte	0x04, 0x36
        /*00a2*/ 	.short	(.L_8555 - .L_8554)
.L_8554:
        /*00a4*/ 	.word	0x00000008
.L_8555:


//--------------------- .nv.info._Z15gpukernelBMWNr3ILi8ELi15EEvPdS0_S0_iii --------------------------
	.section	.nv.info._Z15gpukernelBMWNr3ILi8ELi15EEvPdS0_S0_iii,"",@"SHT_CUDA_INFO"
	.sectionflags	@""
	.align	4


	//----- nvinfo : EIATTR_CUDA_API_VERSION
	.align		4
        /*0000*/ 	.byte	0x04, 0x37
        /*0002*/ 	.short	(.L_8557 - .L_8556)
.L_8556:
        /*0004*/ 	.word	0x00000082


	//----- nvinfo : EIATTR_KPARAM_INFO
	.align		4
.L_8557:
        /*0008*/ 	.byte	0x04, 0x17
        /*000a*/ 	.short	(.L_8559 - .L_8558)
.L_8558:
        /*000c*/ 	.word	0x00000000
        /*0010*/ 	.short	0x0005
        /*0012*/ 	.short	0x0020
        /*0014*/ 	.byte	0x00, 0xf0, 0x11, 0x00


	//----- nvinfo : EIATTR_KPARAM_INFO
	.align		4
.L_8559:
        /*0018*/ 	.byte	0x04, 0x17
        /*001a*/ 	.short	(.L_8561 - .L_8560)
.L_8560:
        /*001c*/ 	.word	0x00000000
        /*0020*/ 	.short	0x0004
        /*0022*/ 	.short	0x001c
        /*0024*/ 	.byte	0x00, 0xf0, 0x11, 0x00


	//----- nvinfo : EIATTR_KPARAM_INFO
	.align		4
.L_8561:
        /*0028*/ 	.byte	0x04, 0x17
        /*002a*/ 	.short	(.L_8563 - .L_8562)
.L_8562:
        /*002c*/ 	.word	0x00000000
        /*0030*/ 	.short	0x0003
        /*0032*/ 	.short	0x0018
        /*0034*/ 	.byte	0x00, 0xf0, 0x11, 0x00


	//----- nvinfo : EIATTR_KPARAM_INFO
	.align		4
.L_8563:
        /*0038*/ 	.byte	0x04, 0x17
        /*003a*/ 	.short	(.L_8565 - .L_8564)
.L_8564:
        /*003c*/ 	.word	0x00000000
        /*0040*/ 	.short	0x0002
        /*0042*/ 	.short	0x0010
        /*0044*/ 	.byte	0x00, 0xf5, 0x21, 0x00


	//----- nvinfo : EIATTR_KPARAM_INFO
	.align		4
.L_8565:
        /*0048*/ 	.byte	0x04, 0x17
        /*004a*/ 	.short	(.L_8567 - .L_8566)
.L_8566:
        /*004c*/ 	.word	0x00000000
        /*0050*/ 	.short	0x0001
        /*0052*/ 	.short	0x0008
        /*0054*/ 	.byte	0x00, 0xf5, 0x21, 0x00


	//----- nvinfo : EIATTR_KPARAM_INFO
	.align		4
.L_8567:
        /*0058*/ 	.byte	0x04, 0x17
        /*005a*/ 	.short	(.L_8569 - .L_8568)
.L_8568:
        /*005c*/ 	.word	0x00000000
        /*0060*/ 	.short	0x0000
        /*0062*/ 	.short	0x0000
        /*0064*/ 	.byte	0x00, 0xf5, 0x21, 0x00


	//----- nvinfo : EIATTR_SPARSE_MMA_MASK
	.align		4
.L_8569:
        /*0068*/ 	.byte	0x03, 0x50
        /*006a*/ 	.short	0x0000


	//----- nvinfo : EIATTR_MAXREG_COUNT
	.align		4
        /*006c*/ 	.byte	0x03, 0x1b
        /*006e*/ 	.short	0x00ff


	//----- nvinfo : EIATTR_MERCURY_ISA_VERSION
	.align		4
        /*0070*/ 	.byte	0x03, 0x5f
        /*0072*/ 	.short	0x0101


	//----- nvinfo : EIATTR_VRC_CTA_INIT_COUNT
	.align		4
        /*0074*/ 	.byte	0x02, 0x4a
	.zero		1
	.zero		1


	//----- nvinfo : EIATTR_EXIT_INSTR_OFFSETS
	.align		4
        /*0078*/ 	.byte	0x04, 0x1c
        /*007a*/ 	.short	(.L_8571 - .L_8570)


	//   ....[0]....
.L_8570:
        /*007c*/ 	.word	0x00000050


	//   ....[1]....
        /*0080*/ 	.word	0x00000080


	//   ....[2]....
        /*0084*/ 	.word	0x000009b0


	//----- nvinfo : EIATTR_CRS_STACK_SIZE
	.align		4
.L_8571:
        /*0088*/ 	.byte	0x04, 0x1e
        /*008a*/ 	.short	(.L_8573 - .L_8572)
.L_8572:
        /*008c*/ 	.word	0x00000000


	//----- nvinfo : EIATTR_CBANK_PARAM_SIZE
	.align		4
.L_8573:
        /*0090*/ 	.byte	0x03, 0x19
        /*0092*/ 	.short	0x0024


	//----- nvinfo : EIATTR_PARAM_CBANK
	.align		4
        /*0094*/ 	.byte	0x04, 0x0a
        /*0096*/ 	.short	(.L_8575 - .L_8574)
	.align		4
.L_8574:
        /*0098*/ 	.word	index@(.nv.constant0._Z15gpukernelBMWNr3ILi8ELi15EEvPdS0_S0_iii)
        /*009c*/ 	.short	0x0380
        /*009e*/ 	.short	0x0024


	//----- nvinfo : EIATTR_SW_WAR
	.align		4
.L_8575:
        /*00a0*/ 	.byte	0x04, 0x36
        /*00a2*/ 	.short	(.L_8577 - .L_8576)
.L_8576:
        /*00a4*/ 	.word	0x00000008
.L_8577:


//--------------------- .nv.info._Z15gpukernelBMWNr3ILi8ELi14EEvPdS0_S0_iii --------------------------
	.section	.nv.info._Z15gpukernelBMWNr3ILi8ELi14EEvPdS0_S0_iii,"",@"SHT_CUDA_INFO"
	.sectionflags	@""
	.align	4


	//----- nvinfo : EIATTR_CUDA_API_VERSION
	.align		4
        /*0000*/ 	.byte	0x04, 0x37
        /*0002*/ 	.short	(.L_8579 - .L_8578)
.L_8578:
        /*0004*/ 	.word	0x00000082


	//----- nvinfo : EIATTR_KPARAM_INFO
	.align		4
.L_8579:
        /*0008*/ 	.byte	0x04, 0x17
        /*000a*/ 	.short	(.L_8581 - .L_8580)
.L_8580:
        /*000c*/ 	.word	0x00000000
        /*0010*/ 	.short	0x0005
        /*0012*/ 	.short	0x0020
        /*0014*/ 	.byte	0x00, 0xf0, 0x11, 0x00


	//----- nvinfo : EIATTR_KPARAM_INFO
	.align		4
.L_8581:
        /*0018*/ 	.byte	0x04, 0x17
        /*001a*/ 	.short	(.L_8583 - .L_8582)
.L_8582:
        /*001c*/ 	.word	0x00000000
        /*0020*/ 	.short	0x0004
        /*0022*/ 	.short	0x001c
        /*0024*/ 	.byte	0x00, 0xf0, 0x11, 0x00


	//----- nvinfo : EIATTR_KPARAM_INFO
	.align		4
.L_8583:
        /*0028*/ 	.byte	0x04, 0x17
        /*002a*/ 	.short	(.L_8585 - .L_8584)
.L_8584:
        /*002c*/ 	.word	0x00000000
        /*0030*/ 	.short	0x0003
        /*0032*/ 	.short	0x0018
        /*0034*/ 	.byte	0x00, 0xf0, 0x11, 0x00


	//----- nvinfo : EIATTR_KPARAM_INFO
	.align		4
.L_8585:
        /*0038*/ 	.byte	0x04, 0x17
        /*003a*/ 	.short	(.L_8587 - .L_8586)
.L_8586:
        /*003c*/ 	.word	0x00000000
        /*0040*/ 	.short	0x0002
        /*0042*/ 	.short	0x0010
        /*0044*/ 	.byte	0x00, 0xf5, 0x21, 0x00


	//----- nvinfo : EIATTR_KPARAM_INFO
	.align		4
.L_8587:
        /*0048*/ 	.byte	0x04, 0x17
        /*004a*/ 	.short	(.L_8589 - .L_8588)
.L_8588:
        /*004c*/ 	.word	0x00000000
        /*0050*/ 	.short	0x0001
        /*0052*/ 	.short	0x0008
        /*0054*/ 	.byte	0x00, 0xf5, 0x21, 0x00


	//----- nvinfo : EIATTR_KPARAM_INFO
	.align		4
.L_8589:
        /*0058*/ 	.byte	0x04, 0x17
        /*005a*/ 	.short	(.L_8591 - .L_8590)
.L_8590:
        /*005c*/ 	.word	0x00000000
        /*0060*/ 	.short	0x0000
        /*0062*/ 	.short	0x0000
        /*0064*/ 	.byte	0x00, 0xf5, 0x21, 0x00


	//----- nvinfo : EIATTR_SPARSE_MMA_MASK
	.align		4
.L_8591:
        /*0068*/ 	.byte	0x03, 0x50
        /*006a*/ 	.short	0x0000


	//----- nvinfo : EIATTR_MAXREG_COUNT
	.align		4
        /*006c*/ 	.byte	0x03, 0x1b
        /*006e*/ 	.short	0x00ff


	//----- nvinfo : EIATTR_MERCURY_ISA_VERSION
	.align		4
        /*0070*/ 	.byte	0x03, 0x5f
        /*0072*/ 	.short	0x0101


	//----- nvinfo : EIATTR_VRC_CTA_INIT_COUNT
	.align		4
        /*0074*/ 	.byte	0x02, 0x4a
	.zero		1
	.zero		1


	//----- nvinfo : EIATTR_EXIT_INSTR_OFFSETS
	.align		4
        /*0078*/ 	.byte	0x04, 0x1c
        /*007a*/ 	.short	(.L_8593 - .L_8592)


	//   ....[0]....
.L_8592:
        /*007c*/ 	.word	0x00000050


	//   ....[1]....
        /*0080*/ 	.word	0x00000080


	//   ....[2]....
        /*0084*/ 	.word	0x000009b0


	//----- nvinfo : EIATTR_CRS_STACK_SIZE
	.align		4
.L_8593:
        /*0088*/ 	.byte	0x04, 0x1e
        /*008a*/ 	.short	(.L_8595 - .L_8594)
.L_8594:
        /*008c*/ 	.word	0x00000000


	//----- nvinfo : EIATTR_CBANK_PARAM_SIZE
	.align		4
.L_8595:
        /*0090*/ 	.byte	0x03, 0x19
        /*0092*/ 	.short	0x0024


	//----- nvinfo : EIATTR_PARAM_CBANK
	.align		4
        /*0094*/ 	.byte	0x04, 0x0a
        /*0096*/ 	.short	(.L_8597 - .L_8596)
	.align		4
.L_8596:
        /*0098*/ 	.word	index@(.nv.constant0._Z15gpukernelBMWNr3ILi8ELi14EEvPdS0_S0_iii)
        /*009c*/ 	.short	0x0380
        /*009e*/ 	.short	0x0024


	//----- nvinfo : EIATTR_SW_WAR
	.align		4
.L_8597:
        /*00a0*/ 	.byte	0x04, 0x36
        /*00a2*/ 	.short	(.L_8599 - .L_8598)
.L_8598:
        /*00a4*/ 	.word	0x00000008
.L_8599:


//--------------------- .nv.info._Z15gpukernelBMWNr3ILi8ELi13EEvPdS0_S0_iii --------------------------
	.section	.nv.info._Z15gpukernelBMWNr3ILi8ELi13EEvPdS0_S0_iii,"",@"SHT_CUDA_INFO"
	.sectionflags	@""
	.align	4


	//----- nvinfo : EIATTR_CUDA_API_VERSION
	.align		4
        /*0000*/ 	.byte	0x04, 0x37
        /*0002*/ 	.short	(.L_8601 - .L_8600)
.L_8600:
        /*0004*/ 	.word	0x00000082


	//----- nvinfo : EIATTR_KPARAM_INFO
	.align		4
.L_8601:
        /*0008*/ 	.byte	0x04, 0x17
        /*000a*/ 	.short	(.L_8603 - .L_8602)
.L_8602:
        /*000c*/ 	.word	0x00000000
        /*0010*/ 	.short	0x0005
        /*0012*/ 	.short	0x0020
        /*0014*/ 	.byte	0x00, 0xf0, 0x11, 0x00


	//----- nvinfo : EIATTR_KPARAM_INFO
	.align		4
.L_8603:
        /*0018*/ 	.byte	0x04, 0x17
        /*001a*/ 	.short	(.L_8605 - .L_8604)
.L_8604:
        /*001c*/ 	.word	0x00000000
        /*0020*/ 	.short	0x0004
        /*0022*/ 	.short	0x001c
        /*0024*/ 	.byte	0x00, 0xf0, 0x11, 0x00


	//----- nvinfo : EIATTR_KPARAM_INFO
	.align		4
.L_8605:
        /*0028*/ 	.byte	0x04, 0x17
        /*002a*/ 	.short	(.L_8607 - .L_8606)
.L_8606:
        /*002c*/ 	.word	0x00000000
        /*0030*/ 	.short	0x0003
        /*0032*/ 	.short	0x0018
        /*0034*/ 	.byte	0x00, 0xf0, 0x11, 0x00


	//----- nvinfo : EIATTR_KPARAM_INFO
	.align		4
.L_8607:
        /*0038*/ 	.byte	0x04, 0x17
        /*003a*/ 	.short	(.L_8609 - .L_8608)
.L_8608:
        /*003c*/ 	.word	0x00000000
        /*0040*/ 	.short	0x0002
        /*0042*/ 	.short	0x0010
        /*0044*/ 	.byte	0x00, 0xf5, 0x21, 0x00


	//----- nvinfo : EIATTR_KPARAM_INFO
	.align		4
.L_8609:
        /*0048*/ 	.byte	0x04, 0x17
        /*004a*/ 	.short	(.L_8611 - .L_8610)
.L_8610:
        /*004c*/ 	.word	0x00000000
        /*0050*/ 	.short	0x0001
        /*0052*/ 	.short	0x0008
        /*0054*/ 	.byte	0x00, 0xf5, 0x21, 0x00


	//----- nvinfo : EIATTR_KPARAM_INFO
	.align		4
.L_8611:
        /*0058*/ 	.byte	0x04, 0x17
        /*005a*/ 	.short	(.L_8613 - .L_8612)
.L_8612:
        /*005c*/ 	.word	0x00000000
        /*0060*/ 	.short	0x0000
        /*0062*/ 	.short	0x0000
        /*0064*/ 	.byte	0x00, 0xf5, 0x21, 0x00


	//----- nvinfo : EIATTR_SPARSE_MMA_MASK
	.align		4
.L_8613:
        /*0068*/ 	.byte	0x03, 0x50
        /*006a*/ 	.short	0x0000


	//----- nvinfo : EIATTR_MAXREG_COUNT
	.align		4
        /*006c*/ 	.byte	0x03, 0x1b
        /*006e*/ 	.short	0x00ff


	//----- nvinfo : EIATTR_MERCURY_ISA_VERSION
	.align		4
        /*0070*/ 	.byte	0x03, 0x5f
        /*0072*/ 	.short	0x0101


	//----- nvinfo : EIATTR_VRC_CTA_INIT_COUNT
	.align		4
        /*0074*/ 	.byte	0x02, 0x4a
	.zero		1
	.zero		1


	//----- nvinfo : EIATTR_EXIT_INSTR_OFFSETS
	.align		4
        /*0078*/ 	.byte	0x04, 0x1c
        /*007a*/ 	.short	(.L_8615 - .L_8614)


	//   ....[0]....
.L_8614:
        /*007c*/ 	.word	0x00000050


	//   ....[1]....
        /*0080*/ 	.word	0x00000080


	//   ....[2]....
        /*0084*/ 	.word	0x000009b0


	//----- nvinfo : EIATTR_CRS_STACK_SIZE
	.align		4
.L_8615:
        /*0088*/ 	.byte	0x04, 0x1e
        /*008a*/ 	.short	(.L_8617 - .L_8616)
.L_8616:
        /*008c*/ 	.word	0x00000000


	//----- nvinfo : EIATTR_CBANK_PARAM_SIZE
	.align		4
.L_8617:
        /*0090*/ 	.byte	0x03, 0x19
        /*0092*/ 	.short	0x0024


	//----- nvinfo : EIATTR_PARAM_CBANK
	.align		4
        /*0094*/ 	.byte	0x04, 0x0a
        /*0096*/ 	.short	(.L_8619 - .L_8618)
	.align		4
.L_8618:
        /*0098*/ 	.word	index@(.nv.constant0._Z15gpukernelBMWNr3ILi8ELi13EEvPdS0_S0_iii)
        /*009c*/ 	.short	0x0380
        /*009e*/ 	.short	0x0024


	//----- nvinfo : EIATTR_SW_WAR
	.align		4
.L_8619:
        /*00a0*/ 	.byte	0x04, 0x36
        /*00a2*/ 	.short	(.L_8621 - .L_8620)
.L_8620:
        /*00a4*/ 	.word	0x00000008
.L_8621:


//--------------------- .nv.info._Z15gpukernelBMWNr3ILi8ELi12EEvPdS0_S0_iii --------------------------
	.section	.nv.info._Z15gpukernelBMWNr3ILi8ELi12EEvPdS0_S0_iii,"",@"SHT_CUDA_INFO"
	.sectionflags	@""
	.align	4


	//----- nvinfo : EIATTR_CUDA_API_VERSION
	.align		4
        /*0000*/ 	.byte	0x04, 0x37
        /*0002*/ 	.short	(.L_8623 - .L_8622)
.L_8622:
        /*0004*/ 	.word	0x00000082


	//----- nvinfo : EIATTR_KPARAM_INFO
	.align		4
.L_8623:
        /*0008*/ 	.byte	0x04, 0x17
        /*000a*/ 	.short	(.L_8625 - .L_8624)
.L_8624:
        /*000c*/ 	.word	0x00000000
        /*0010*/ 	.short	0x0005
        /*0012*/ 	.short	0x0020
        /*0014*/ 	.byte	0x00, 0xf0, 0x11, 0x00


	//----- nvinfo : EIATTR_KPARAM_INFO
	.align		4
.L_8625:
        /*0018*/ 	.byte	0x04, 0x17
        /*001a*/ 	.short	(.L_8627 - .L_8626)
.L_8626:
        /*001c*/ 	.word	0x00000000
        /*0020*/ 	.short	0x0004
        /*0022*/ 	.short	0x001c
        /*0024*/ 	.byte	0x00, 0xf0, 0x11, 0x00


	//----- nvinfo : EIATTR_KPARAM_INFO
	.align		4
.L_8627:
        /*0028*/ 	.byte	0x04, 0x17
        /*002a*/ 	.short	(.L_8629 - .L_8628)
.L_8628:
        /*002c*/ 	.word	0x00000000
        /*0030*/ 	.short	0x0003
        /*0032*/ 	.short	0x0018
        /*0034*/ 	.byte	0x00, 0xf0, 0x11, 0x00


	//----- nvinfo : EIATTR_KPARAM_INFO
	.align		4
.L_8629:
        /*0038*/ 	.byte	0x04, 0x17
        /*003a*/ 	.short	(.L_8631 - .L_8630)
.L_8630:
        /*003c*/ 	.word	0x00000000
        /*0040*/ 	.short	0x0002
        /*0042*/ 	.short	0x0010
        /*0044*/ 	.byte	0x00, 0xf5, 0x21, 0x00


	//----- nvinfo : EIATTR_KPARAM_INFO
	.align		4
.L_8631:
        /*0048*/ 	.byte	0x04, 0x17
        /*004a*/ 	.short	(.L_8633 - .L_8632)
.L_8632:
        /*004c*/ 	.word	0x00000000
        /*0050*/ 	.short	0x0001
        /*0052*/ 	.short	0x0008
        /*0054*/ 	.byte	0x00, 0xf5, 0x21, 0x00


	//----- nvinfo : EIATTR_KPARAM_INFO
	.align		4
.L_8633:
        /*0058*/ 	.byte	0x04, 0x17
        /*005a*/ 	.short	(.L_8635 - .L_8634)
.L_8634:
        /*005c*/ 	.word	0x00000000
        /*0060*/ 	.short	0x0000
        /*0062*/ 	.short	0x0000
        /*0064*/ 	.byte	0x00, 0xf5, 0x21, 0x00


	//----- nvinfo : EIATTR_SPARSE_MMA_MASK
	.align		4
.L_8635:
        /*0068*/ 	.byte	0x03, 0x50
        /*006a*/ 	.short	0x0000


	//----- nvinfo : EIATTR_MAXREG_COUNT
	.align		4
        /*006c*/ 	.byte	0x03, 0x1b
        /*006e*/ 	.short	0x00ff


	//----- nvinfo : EIATTR_MERCURY_ISA_VERSION
	.align		4
        /*0070*/ 	.byte	0x03, 0x5f
        /*0072*/ 	.short	0x0101


	//----- nvinfo : EIATTR_VRC_CTA_INIT_COUNT
	.align		4
        /*0074*/ 	.byte	0x02, 0x4a
	.zero		1
	.zero		1


	//----- nvinfo : EIATTR_EXIT_INSTR_OFFSETS
	.align		4
        /*0078*/ 	.byte	0x04, 0x1c
        /*007a*/ 	.short	(.L_8637 - .L_8636)


	//   ....[0]....
.L_8636:
        /*007c*/ 	.word	0x00000050


	//   ....[1]....
        /*0080*/ 	.word	0x00000080


	//   ....[2]....
        /*0084*/ 	.word	0x000009b0


	//----- nvinfo : EIATTR_CRS_STACK_SIZE
	.align		4
.L_8637:
        /*0088*/ 	.byte	0x04, 0x1e
        /*008a*/ 	.short	(.L_8639 - .L_8638)
.L_8638:
        /*008c*/ 	.word	0x00000000


	//----- nvinfo : EIATTR_CBANK_PARAM_SIZE
	.align		4
.L_8639:
        /*0090*/ 	.byte	0x03, 0x19
        /*0092*/ 	.short	0x0024


	//----- nvinfo : EIATTR_PARAM_CBANK
	.align		4
        /*0094*/ 	.byte	0x04, 0x0a
        /*0096*/ 	.short	(.L_8641 - .L_8640)
	.align		4
.L_8640:
        /*0098*/ 	.word	index@(.nv.constant0._Z15gpukernelBMWNr3ILi8ELi12EEvPdS0_S0_iii)
        /*009c*/ 	.short	0x0380
        /*009e*/ 	.short	0x0024


	//----- nvinfo : EIATTR_SW_WAR
	.align		4
.L_8641:
        /*00a0*/ 	.byte	0x04, 0x36
        /*00a2*/ 	.short	(.L_8643 - .L_8642)
.L_8642:
        /*00a4*/ 	.word	0x00000008
.L_8643:


//--------------------- .nv.info._Z15gpukernelBMWNr3ILi8ELi11EEvPdS0_S0_iii --------------------------
	.section	.nv.info._Z15gpukernelBMWNr3ILi8ELi11EEvPdS0_S0_iii,"",@"SHT_CUDA_INFO"
	.sectionflags	@""
	.align	4


	//----- nvinfo : EIATTR_CUDA_API_VERSION
	.align		4
        /*0000*/ 	.byte	0x04, 0x37
        /*0002*/ 	.short	(.L_8645 - .L_8644)
.L_8644:
        /*0004*/ 	.word	0x00000082


	//----- nvinfo : EIATTR_KPARAM_INFO
	.align		4
.L_8645:
        /*0008*/ 	.byte	0x04, 0x17
        /*000a*/ 	.short	(.L_8647 - .L_8646)
.L_8646:
        /*000c*/ 	.word	0x00000000
        /*0010*/ 	.short	0x0005
        /*0012*/ 	.short	0x0020
        /*0014*/ 	.byte	0x00, 0xf0, 0x11, 0x00


	//----- nvinfo : EIATTR_KPARAM_INFO
	.align		4
.L_8647:
        /*0018*/ 	.byte	0x04, 0x17
        /*001a*/ 	.short	(.L_8649 - .L_8648)
.L_8648:
        /*001c*/ 	.word	0x00000000
        /*0020*/ 	.short	0x0004
        /*0022*/ 	.short	0x001c
        /*0024*/ 	.byte	0x00, 0xf0, 0x11, 0x00


	//----- nvinfo : EIATTR_KPARAM_INFO
	.align		4
.L_8649:
        /*0028*/ 	.byte	0x04, 0x17
        /*002a*/ 	.short	(.L_8651 - .L_8650)
.L_8650:
        /*002c*/ 	.word	0x00000000
        /*0030*/ 	.short	0x0003
        /*0032*/ 	.short	0x0018
        /*0034*/ 	.byte	0x00, 0xf0, 0x11, 0x00


	//----- nvinfo : EIATTR_KPARAM_INFO
	.align		4
.L_8651:
        /*0038*/ 	.byte	0x04, 0x17
        /*003a*/ 	.short	(.L_8653 - .L_8652)
.L_8652:
        /*003c*/ 	.word	0x00000000
        /*0040*/ 	.short	0x0002
        /*0042*/ 	.short	0x0010
        /*0044*/ 	.byte	0x00, 0xf5, 0x21, 0x00


	//----- nvinfo : EIATTR_KPARAM_INFO
	.align		4
.L_8653:
        /*0048*/ 	.byte	0x04, 0x17
        /*004a*/ 	.short	(.L_8655 - .L_8654)
.L_8654:
        /*004c*/ 	.word	0x00000000
        /*0050*/ 	.short	0x0001
        /*0052*/ 	.short	0x0008
        /*0054*/ 	.byte	0x00, 0xf5, 0x21, 0x00


	//----- nvinfo : EIATTR_KPARAM_INFO
	.align		4
.L_8655:
        /*0058*/ 	.byte	0x04, 0x17
        /*005a*/ 	.short	(.L_8657 - .L_8656)
.L_8656:
        /*005c*/ 	.word	0x00000000
        /*0060*/ 	.short	0x0000
        /*0062*/ 	.short	0x0000
        /*0064*/ 	.byte	0x00, 0xf5, 0x21, 0x00


	//----- nvinfo : EIATTR_SPARSE_MMA_MASK
	.align		4
.L_8657:
        /*0068*/ 	.byte	0x03, 0x50
        /*006a*/ 	.short	0x0000


	//----- nvinfo : EIATTR_MAXREG_COUNT
	.align		4
        /*006c*/ 	.byte	0x03, 0x1b
        /*006e*/ 	.short	0x00ff


	//----- nvinfo : EIATTR_MERCURY_ISA_VERSION
	.align		4
        /*0070*/ 	.byte	0x03, 0x5f
        /*0072*/ 	.short	0x0101


	//----- nvinfo : EIATTR_VRC_CTA_INIT_COUNT
	.align		4
        /*0074*/ 	.byte	0x02, 0x4a
	.zero		1
	.zero		1


	//----- nvinfo : EIATTR_EXIT_INSTR_OFFSETS
	.align		4
        /*0078*/ 	.byte	0x04, 0x1c
        /*007a*/ 	.short	(.L_8659 - .L_8658)


	//   ....[0]....
.L_8658:
        /*007c*/ 	.word	0x00000050


	//   ....[1]....
        /*0080*/ 	.word	0x00000080


	//   ....[2]....
        /*0084*/ 	.word	0x000009b0


	//----- nvinfo : EIATTR_CRS_STACK_SIZE
	.align		4
.L_8659:
        /*0088*/ 	.byte	0x04, 0x1e
        /*008a*/ 	.short	(.L_8661 - .L_8660)
.L_8660:
        /*008c*/ 	.word	0x00000000


	//----- nvinfo : EIATTR_CBANK_PARAM_SIZE
	.align		4
.L_8661:
        /*0090*/ 	.byte	0x03, 0x19
        /*0092*/ 	.short	0x0024


	//----- nvinfo : EIATTR_PARAM_CBANK
	.align		4
        /*0094*/ 	.byte	0x04, 0x0a
        /*0096*/ 	.short	(.L_8663 - .L_8662)
	.align		4
.L_8662:
        /*0098*/ 	.word	index@(.nv.constant0._Z15gpukernelBMWNr3ILi8ELi11EEvPdS0_S0_iii)
        /*009c*/ 	.short	0x0380
        /*009e*/ 	.short	0x0024


	//----- nvinfo : EIATTR_SW_WAR
	.align		4
.L_8663:
        /*00a0*/ 	.byte	0x04, 0x36
        /*00a2*/ 	.short	(.L_8665 - .L_8664)
.L_8664:
        /*00a4*/ 	.word	0x00000008
.L_8665:


//--------------------- .nv.info._Z15gpukernelBMWNr3ILi8ELi10EEvPdS0_S0_iii --------------------------
	.section	.nv.info._Z15gpukernelBMWNr3ILi8ELi10EEvPdS0_S0_iii,"",@"SHT_CUDA_INFO"
	.sectionflags	@""
	.align	4


	//----- nvinfo : EIATTR_CUDA_API_VERSION
	.align		4
        /*0000*/ 	.byte	0x04, 0x37
        /*0002*/ 	.short	(.L_8667 - .L_8666)
.L_8666:
        /*0004*/ 	.word	0x00000082


	//----- nvinfo : EIATTR_KPARAM_INFO
	.align		4
.L_8667:
        /*0008*/ 	.byte	0x04, 0x17
        /*000a*/ 	.short	(.L_8669 - .L_8668)
.L_8668:
        /*000c*/ 	.word	0x00000000
        /*0010*/ 	.short	0x0005
        /*0012*/ 	.short	0x0020
        /*0014*/ 	.byte	0x00, 0xf0, 0x11, 0x00


	//----- nvinfo : EIATTR_KPARAM_INFO
	.align		4
.L_8669:
        /*0018*/ 	.byte	0x04, 0x17
        /*001a*/ 	.short	(.L_8671 - .L_8670)
.L_8670:
        /*001c*/ 	.word	0x00000000
        /*0020*/ 	.short	0x0004
        /*0022*/ 	.short	0x001c
        /*0024*/ 	.byte	0x00, 0xf0, 0x11, 0x00


	//----- nvinfo : EIATTR_KPARAM_INFO
	.align		4
.L_8671:
        /*0028*/ 	.byte	0x04, 0x17
        /*002a*/ 	.short	(.L_8673 - .L_8672)
.L_8672:
        /*002c*/ 	.word	0x00000000
        /*0030*/ 	.short	0x0003
        /*0032*/ 	.short	0x0018
        /*0034*/ 	.byte	0x00, 0xf0, 0x11, 0x00


	//----- nvinfo : EIATTR_KPARAM_INFO
	.align		4
.L_8673:
        /*0038*/ 	.byte	0x04, 0x17
        /*003a*/ 	.short	(.L_8675 - .L_8674)
.L_8674:
        /*003c*/ 	.word	0x00000000
        /*0040*/ 	.short	0x0002
        /*0042*/ 	.short	0x0010
        /*0044*/ 	.byte	0x00, 0xf5, 0x21, 0x00


	//----- nvinfo : EIATTR_KPARAM_INFO
	.align		4
.L_8675:
        /*0048*/ 	.byte	0x04, 0x17
        /*004a*/ 	.short	(.L_8677 - .L_8676)
.L_8676:
        /*004c*/ 	.word	0x00000000
        /*0050*/ 	.short	0x0001
        /*0052*/ 	.short	0x0008
        /*0054*/ 	.byte	0x00, 0xf5, 0x21, 0x00


	//----- nvinfo : EIATTR_KPARAM_INFO
	.align		4
.L_8677:
        /*0058*/ 	.byte	0x04, 0x17
        /*005a*/ 	.short	(.L_8679 - .L_8678)
.L_8678:
        /*005c*/ 	.word	0x00000000
        /*0060*/ 	.short	0x0000
        /*0062*/ 	.short	0x0000
        /*0064*/ 	.byte	0x00, 0xf5, 0x21, 0x00


	//----- nvinfo : EIATTR_SPARSE_MMA_MASK
	.align		4
.L_8679:
        /*0068*/ 	.byte	0x03, 0x50
        /*006a*/ 	.short	0x0000


	//----- nvinfo : EIATTR_MAXREG_COUNT
	.align		4
        /*006c*/ 	.byte	0x03, 0x1b
        /*006e*/ 	.short	0x00ff


	//----- nvinfo : EIATTR_MERCURY_ISA_VERSION
	.align		4
        /*0070*/ 	.byte	0x03, 0x5f
        /*0072*/ 	.short	0x0101


	//----- nvinfo : EIATTR_VRC_CTA_INIT_COUNT
	.align		4
        /*0074*/ 	.byte	0x02, 0x4a
	.zero		1
	.zero		1


	//----- nvinfo : EIATTR_EXIT_INSTR_OFFSETS
	.align		4
        /*0078*/ 	.byte	0x04, 0x1c
        /*007a*/ 	.short	(.L_8681 - .L_8680)


	//   ....[0]....
.L_8680:
        /*007c*/ 	.word	0x00000050


	//   ....[1]....
        /*0080*/ 	.word	0x00000080


	//   ....[2]....
        /*0084*/ 	.word	0x000009b0


	//----- nvinfo : EIATTR_CRS_STACK_SIZE
	.align		4
.L_8681:
        /*0088*/ 	.byte	0x04, 0x1e
        /*008a*/ 	.short	(.L_8683 - .L_8682)
.L_8682:
        /*008c*/ 	.word	0x00000000


	//----- nvinfo : EIATTR_CBANK_PARAM_SIZE
	.align		4
.L_8683:
        /*0090*/ 	.byte	0x03, 0x19
        /*0092*/ 	.short	0x0024


	//----- nvinfo : EIATTR_PARAM_CBANK
	.align		4
        /*0094*/ 	.byte	0x04, 0x0a
        /*0096*/ 	.short	(.L_8685 - .L_8684)
	.align		4
.L_8684:
        /*0098*/ 	.word	index@(.nv.constant0._Z15gpukernelBMWNr3ILi8ELi10EEvPdS0_S0_iii)
        /*009c*/ 	.short	0x0380
        /*009e*/ 	.short	0x0024


	//----- nvinfo : EIATTR_SW_WAR
	.align		4
.L_8685:
        /*00a0*/ 	.byte	0x04, 0x36
        /*00a2*/ 	.short	(.L_8687 - .L_8686)
.L_8686:
        /*00a4*/ 	.word	0x00000008
.L_8687:


//--------------------- .nv.info._Z15gpukernelBMWNr3ILi8ELi9EEvPdS0_S0_iii --------------------------
	.section	.nv.info._Z15gpukernelBMWNr3ILi8ELi9EEvPdS0_S0_iii,"",@"SHT_CUDA_INFO"
	.sectionflags	@""
	.align	4


	//----- nvinfo : EIATTR_CUDA_API_VERSION
	.align		4
        /*0000*/ 	.byte	0x04, 0x37
        /*0002*/ 	.short	(.L_8689 - .L_8688)
.L_8688:
        /*0004*/ 	.word	0x00000082


	//----- nvinfo : EIATTR_KPARAM_INFO
	.align		4
.L_8689:
        /*0008*/ 	.byte	0x04, 0x17
        /*000a*/ 	.short	(.L_8691 - .L_8690)
.L_8690:
        /*000c*/ 	.word	0x00000000
        /*0010*/ 	.short	0x0005
        /*0012*/ 	.short	0x0020
        /*0014*/ 	.byte	0x00, 0xf0, 0x11, 0x00


	//----- nvinfo : EIATTR_KPARAM_INFO
	.align		4
.L_8691:
        /*0018*/ 	.byte	0x04, 0x17
        /*001a*/ 	.short	(.L_8693 - .L_8692)
.L_8692:
        /*001c*/ 	.word	0x00000000
        /*0020*/ 	.short	0x0004
        /*0022*/ 	.short	0x001c
        /*0024*/ 	.byte	0x00, 0xf0, 0x11, 0x00


	//----- nvinfo : EIATTR_KPARAM_INFO
	.align		4
.L_8693:
        /*0028*/ 	.byte	0x04, 0x17
        /*002a*/ 	.short	(.L_8695 - .L_8694)
.L_8694:
        /*002c*/ 	.word	0x00000000
        /*0030*/ 	.short	0x0003
        /*0032*/ 	.short	0x0018
        /*0034*/ 	.byte	0x00, 0xf0, 0x11, 0x00


	//----- nvinfo : EIATTR_KPARAM_INFO
	.align		4
.L_8695:
        /*0038*/ 	.byte	0x04, 0x17
        /*003a*/ 	.short	(.L_8697 - .L_8696)
.L_8696:
        /*003c*/ 	.word	0x00000000
        /*0040*/ 	.short	0x0002
        /*0042*/ 	.short	0x0010
        /*0044*/ 	.byte	0x00, 0xf5, 0x21, 0x00


	//----- nvinfo : EIATTR_KPARAM_INFO
	.align		4
.L_8697:
        /*0048*/ 	.byte	0x04, 0x17
        /*004a*/ 	.short	(.L_8699 - .L_8698)
.L_8698:
        /*004c*/ 	.word	0x00000000
        /*0050*/ 	.short	0x0001
        /*0052*/ 	.short	0x0008
        /*0054*/ 	.byte	0x00, 0xf5, 0x21, 0x00


	//----- nvinfo : EIATTR_KPARAM_INFO
	.align		4
.L_8699:
        /*0058*/ 	.byte	0x04, 0x17
        /*005a*/ 	.short	(.L_8701 - .L_8700)
.L_8700:
        /*005c*/ 	.word	0x00000000
        /*0060*/ 	.short	0x0000
        /*0062*/ 	.short	0x0000
        /*0064*/ 	.byte	0x00, 0xf5, 0x21, 0x00


	//----- nvinfo : EIATTR_SPARSE_MMA_MASK
	.align		4
.L_8701:
        /*0068*/ 	.byte	0x03, 0x50
        /*006a*/ 	.short	0x0000


	//----- nvinfo : EIATTR_MAXREG_COUNT
	.align		4
        /*006c*/ 	.byte	0x03, 0x1b
        /*006e*/ 	.short	0x00ff


	//----- nvinfo : EIATTR_MERCURY_ISA_VERSION
	.align		4
        /*0070*/ 	.byte	0x03, 0x5f
        /*0072*/ 	.short	0x0101


	//----- nvinfo : EIATTR_VRC_CTA_INIT_COUNT
	.align		4
        /*0074*/ 	.byte	0x02, 0x4a
	.zero		1
	.zero		1


	//----- nvinfo : EIATTR_EXIT_INSTR_OFFSETS
	.align		4
        /*0078*/ 	.byte	0x04, 0x1c
        /*007a*/ 	.short	(.L_8703 - .L_8702)


	//   ....[0]....
.L_8702:
        /*007c*/ 	.word	0x00000050


	//   ....[1]....
        /*0080*/ 	.word	0x00000080


	//   ....[2]....
        /*0084*/ 	.word	0x000009b0


	//----- nvinfo : EIATTR_CRS_STACK_SIZE
	.align		4
.L_8703:
        /*0088*/ 	.byte	0x04, 0x1e
        /*008a*/ 	.short	(.L_8705 - .L_8704)
.L_8704:
        /*008c*/ 	.word	0x00000000


	//----- nvinfo : EIATTR_CBANK_PARAM_SIZE
	.align		4
.L_8705:
        /*0090*/ 	.byte	0x03, 0x19
        /*0092*/ 	.short	0x0024


	//----- nvinfo : EIATTR_PARAM_CBANK
	.align		4
        /*0094*/ 	.byte	0x04, 0x0a
        /*0096*/ 	.short	(.L_8707 - .L_8706)
	.align		4
.L_8706:
        /*0098*/ 	.word	index@(.nv.constant0._Z15gpukernelBMWNr3ILi8ELi9EEvPdS0_S0_iii)
        /*009c*/ 	.short	0x0380
        /*009e*/ 	.short	0x0024


	//----- nvinfo : EIATTR_SW_WAR
	.align		4
.L_8707:
        /*00a0*/ 	.byte	0x04, 0x36
        /*00a2*/ 	.short	(.L_8709 - .L_8708)
.L_8708:
        /*00a4*/ 	.word	0x00000008
.L_8709:


//--------------------- .nv.info._Z15gpukernelBMWNr3ILi8ELi8EEvPdS0_S0_iii --------------------------
	.section	.nv.info._Z15gpukernelBMWNr3ILi8ELi8EEvPdS0_S0_iii,"",@"SHT_CUDA_INFO"
	.sectionflags	@""
	.align	4


	//----- nvinfo : EIATTR_CUDA_API_VERSION
	.align		4
        /*0000*/ 	.byte	0x04, 0x37
        /*0002*/ 	.short	(.L_8711 - .L_8710)
.L_8710:
        /*0004*/ 	.word	0x00000082


	//----- nvinfo : EIATTR_KPARAM_INFO
	.align		4
.L_8711:
        /*0008*/ 	.byte	0x04, 0x17
        /*000a*/ 	.short	(.L_8713 - .L_8712)
.L_8712:
        /*000c*/ 	.word	0x00000000
        /*0010*/ 	.short	0x0005
        /*0012*/ 	.short	0x0020
        /*0014*/ 	.byte	0x00, 0xf0, 0x11, 0x00


	//----- nvinfo : EIATTR_KPARAM_INFO
	.align		4
.L_8713:
        /*0018*/ 	.byte	0x04, 0x17
        /*001a*/ 	.short	(.L_8715 - .L_8714)
.L_8714:
        /*001c*/ 	.word	0x00000000
        /*0020*/ 	.short	0x0004
        /*0022*/ 	.short	0x001c
        /*0024*/ 	.byte	0x00, 0xf0, 0x11, 0x00


	//----- nvinfo : EIATTR_KPARAM_INFO
	.align		4
.L_8715:
        /*0028*/ 	.byte	0x04, 0x17
        /*002a*/ 	.short	(.L_8717 - .L_8716)
.L_8716:
        /*002c*/ 	.word	0x00000000
        /*0030*/ 	.short	0x0003
        /*0032*/ 	.short	0x0018
        /*0034*/ 	.byte	0x00, 0xf0, 0x11, 0x00


	//----- nvinfo : EIATTR_KPARAM_INFO
	.align		4
.L_8717:
        /*0038*/ 	.byte	0x04, 0x17
        /*003a*/ 	.short	(.L_8719 - .L_8718)
.L_8718:
        /*003c*/ 	.word	0x00000000
        /*0040*/ 	.short	0x0002
        /*0042*/ 	.short	0x0010
        /*0044*/ 	.byte	0x00, 0xf5, 0x21, 0x00


	//----- nvinfo : EIATTR_KPARAM_INFO
	.align		4
.L_8719:
        /*0048*/ 	.byte	0x04, 0x17
        /*004a*/ 	.short	(.L_8721 - .L_8720)
.L_8720:
        /*004c*/ 	.word	0x00000000
        /*0050*/ 	.short	0x0001
        /*0052*/ 	.short	0x0008
        /*0054*/ 	.byte	0x00, 0xf5, 0x21, 0x00


	//----- nvinfo : EIATTR_KPARAM_INFO
	.align		4
.L_8721:
        /*0058*/ 	.byte	0x04, 0x17
        /*005a*/ 	.short	(.L_8723 - .L_8722)
.L_8722:
        /*005c*/ 	.word	0x00000000
        /*0060*/ 	.short	0x0000
        /*0062*/ 	.short	0x0000
        /*0064*/ 	.byte	0x00, 0xf5, 0x21, 0x00


	//----- nvinfo : EIATTR_SPARSE_MMA_MASK
	.align		4
.L_8723:
        /*0068*/ 	.byte	0x03, 0x50
        /*006a*/ 	.short	0x0000


	//----- nvinfo : EIATTR_MAXREG_COUNT
	.align		4
        /*006c*/ 	.byte	0x03, 0x1b
        /*006e*/ 	.short	0x00ff


	//----- nvinfo : EIATTR_MERCURY_ISA_VERSION
	.align		4
        /*0070*/ 	.byte	0x03, 0x5f
        /*0072*/ 	.short	0x0101


	//----- nvinfo : EIATTR_VRC_CTA_INIT_COUNT
	.align		4
        /*0074*/ 	.byte	0x02, 0x4a
	.zero		1
	.zero		1


	//----- nvinfo : EIATTR_EXIT_INSTR_OFFSETS
	.align		4
        /*0078*/ 	.byte	0x04, 0x1c
        /*007a*/ 	.short	(.L_8725 - .L_8724)


	//   ....[0]....
.L_8724:
        /*007c*/ 	.word	0x00000050


	//   ....[1]....
        /*0080*/ 	.word	0x00000080


	//   ....[2]....
        /*0084*/ 	.word	0x000009b0


	//----- nvinfo : EIATTR_CRS_STACK_SIZE
	.align		4
.L_8725:
        /*0088*/ 	.byte	0x04, 0x1e
        /*008a*/ 	.short	(.L_8727 - .L_8726)
.L_8726:
        /*008c*/ 	.word	0x00000000


	//----- nvinfo : EIATTR_CBANK_PARAM_SIZE
	.align		4
.L_8727:
        /*0090*/ 	.byte	0x03, 0x19
        /*0092*/ 	.short	0x0024


	//----- nvinfo : EIATTR_PARAM_CBANK
	.align		4
        /*0094*/ 	.byte	0x04, 0x0a
        /*0096*/ 	.short	(.L_8729 - .L_8728)
	.align		4
.L_8728:
        /*0098*/ 	.word	index@(.nv.constant0._Z15gpukernelBMWNr3ILi8ELi8EEvPdS0_S0_iii)
        /*009c*/ 	.short	0x0380
        /*009e*/ 	.short	0x0024


	//----- nvinfo : EIATTR_SW_WAR
	.align		4
.L_8729:
        /*00a0*/ 	.byte	0x04, 0x36
        /*00a2*/ 	.short	(.L_8731 - .L_8730)
.L_8730:
        /*00a4*/ 	.word	0x00000008
.L_8731:


//--------------------- .nv.info._Z15gpukernelBMWNr3ILi8ELi7EEvPdS0_S0_iii --------------------------
	.section	.nv.info._Z15gpukernelBMWNr3ILi8ELi7EEvPdS0_S0_iii,"",@"SHT_CUDA_INFO"
	.sectionflags	@""
	.align	4


	//----- nvinfo : EIATTR_CUDA_API_VERSION
	.align		4
        /*0000*/ 	.byte	0x04, 0x37
        /*0002*/ 	.short	(.L_8733 - .L_8732)
.L_8732:
        /*0004*/ 	.word	0x00000082


	//----- nvinfo : EIATTR_KPARAM_INFO
	.align		4
.L_8733:
        /*0008*/ 	.byte	0x04, 0x17
        /*000a*/ 	.short	(.L_8735 - .L_8734)
.L_8734:
        /*000c*/ 	.word	0x00000000
        /*0010*/ 	.short	0x0005
        /*0012*/ 	.short	0x0020
        /*0014*/ 	.byte	0x00, 0xf0, 0x11, 0x00


	//----- nvinfo : EIATTR_KPARAM_INFO
	.align		4
.L_8735:
        /*0018*/ 	.byte	0x04, 0x17
        /*001a*/ 	.short	(.L_8737 - .L_8736)
.L_8736:
        /*001c*/ 	.word	0x00000000
        /*0020*/ 	.short	0x0004
        /*0022*/ 	.short	0x001c
        /*0024*/ 	.byte	0x00, 0xf0, 0x11, 0x00


	//----- nvinfo : EIATTR_KPARAM_INFO
	.align		4
.L_8737:
        /*0028*/ 	.byte	0x04, 0x17
        /*002a*/ 	.short	(.L_8739 - .L_8738)
.L_8738:
        /*002c*/ 	.word	0x00000000
        /*0030*/ 	.short	0x0003
        /*0032*/ 	.short	0x0018
        /*0034*/ 	.byte	0x00, 0xf0, 0x11, 0x00


	//----- nvinfo : EIATTR_KPARAM_INFO
	.align		4
.L_8739:
        /*0038*/ 	.byte	0x04, 0x17
        /*003a*/ 	.short	(.L_8741 - .L_8740)
.L_8740:
        /*003c*/ 	.word	0x00000000
        /*0040*/ 	.short	0x0002
        /*0042*/ 	.short	0x0010
        /*0044*/ 	.byte	0x00, 0xf5, 0x21, 0x00


	//----- nvinfo : EIATTR_KPARAM_INFO
	.align		4
.L_8741:
        /*0048*/ 	.byte	0x04, 0x17
        /*004a*/ 	.short	(.L_8743 - .L_8742)
.L_8742:
        /*004c*/ 	.word	0x00000000
        /*0050*/ 	.short	0x0001
        /*0052*/ 	.short	0x0008
        /*0054*/ 	.byte	0x00, 0xf5, 0x21, 0x00


	//----- nvinfo : EIATTR_KPARAM_INFO
	.align		4
.L_8743:
        /*0058*/ 	.byte	0x04, 0x17
        /*005a*/ 	.short	(.L_8745 - .L_8744)
.L_8744:
        /*005c*/ 	.word	0x00000000
        /*0060*/ 	.short	0x0000
        /*0062*/ 	.short	0x0000
        /*0064*/ 	.byte	0x00, 0xf5, 0x21, 0x00


	//----- nvinfo : EIATTR_SPARSE_MMA_MASK
	.align		4
.L_8745:
        /*0068*/ 	.byte	0x03, 0x50
        /*006a*/ 	.short	0x0000


	//----- nvinfo : EIATTR_MAXREG_COUNT
	.align		4
        /*006c*/ 	.byte	0x03, 0x1b
        /*006e*/ 	.short	0x00ff


	//----- nvinfo : EIATTR_MERCURY_ISA_VERSION
	.align		4
        /*0070*/ 	.byte	0x03, 0x5f
        /*0072*/ 	.short	0x0101


	//----- nvinfo : EIATTR_VRC_CTA_INIT_COUNT
	.align		4
        /*0074*/ 	.byte	0x02, 0x4a
	.zero		1
	.zero		1


	//----- nvinfo : EIATTR_EXIT_INSTR_OFFSETS
	.align		4
        /*0078*/ 	.byte	0x04, 0x1c
        /*007a*/ 	.short	(.L_8747 - .L_8746)


	//   ....[0]....
.L_8746:
        /*007c*/ 	.word	0x00000050


	//   ....[1]....
        /*0080*/ 	.word	0x00000080


	//   ....[2]....
        /*0084*/ 	.word	0x000009b0


	//----- nvinfo : EIATTR_CRS_STACK_SIZE
	.align		4
.L_8747:
        /*0088*/ 	.byte	0x04, 0x1e
        /*008a*/ 	.short	(.L_8749 - .L_8748)
.L_8748:
        /*008c*/ 	.word	0x00000000


	//----- nvinfo : EIATTR_CBANK_PARAM_SIZE
	.align		4
.L_8749:
        /*0090*/ 	.byte	0x03, 0x19
        /*0092*/ 	.short	0x0024


	//----- nvinfo : EIATTR_PARAM_CBANK
	.align		4
        /*0094*/ 	.byte	0x04, 0x0a
        /*0096*/ 	.short	(.L_8751 - .L_8750)
	.align		4
.L_8750:
        /*0098*/ 	.word	index@(.nv.constant0._Z15gpukernelBMWNr3ILi8ELi7EEvPdS0_S0_iii)
        /*009c*/ 	.short	0x0380
        /*009e*/ 	.short	0x0024


	//----- nvinfo : EIATTR_SW_WAR
	.align		4
.L_8751:
        /*00a0*/ 	.byte	0x04, 0x36
        /*00a2*/ 	.short	(.L_8753 - .L_8752)
.L_8752:
        /*00a4*/ 	.word	0x00000008
.L_8753:


//--------------------- .nv.info._Z15gpukernelBMWNr3ILi8ELi6EEvPdS0_S0_iii --------------------------
	.section	.nv.info._Z15gpukernelBMWNr3ILi8ELi6EEvPdS0_S0_iii,"",@"SHT_CUDA_INFO"
	.sectionflags	@""
	.align	4


	//----- nvinfo : EIATTR_CUDA_API_VERSION
	.align		4
        /*0000*/ 	.byte	0x04, 0x37
        /*0002*/ 	.short	(.L_8755 - .L_8754)
.L_8754:
        /*0004*/ 	.word	0x00000082


	//----- nvinfo : EIATTR_KPARAM_INFO
	.align		4
.L_8755:
        /*0008*/ 	.byte	0x04, 0x17
        /*000a*/ 	.short	(.L_8757 - .L_8756)
.L_8756:
        /*000c*/ 	.word	0x00000000
        /*0010*/ 	.short	0x0005
        /*0012*/ 	.short	0x0020
        /*0014*/ 	.byte	0x00, 0xf0, 0x11, 0x00


	//----- nvinfo : EIATTR_KPARAM_INFO
	.align		4
.L_8757:
        /*0018*/ 	.byte	0x04, 0x17
        /*001a*/ 	.short	(.L_8759 - .L_8758)
.L_8758:
        /*001c*/ 	.word	0x00000000
        /*0020*/ 	.short	0x0004
        /*0022*/ 	.short	0x001c
        /*0024*/ 	.byte	0x00, 0xf0, 0x11, 0x00


	//----- nvinfo : EIATTR_KPARAM_INFO
	.align		4
.L_8759:
        /*0028*/ 	.byte	0x04, 0x17
        /*002a*/ 	.short	(.L_8761 - .L_8760)
.L_8760:
        /*002c*/ 	.word	0x00000000
        /*0030*/ 	.short	0x0003
        /*0032*/ 	.short	0x0018
        /*0034*/ 	.byte	0x00, 0xf0, 0x11, 0x00


	//----- nvinfo : EIATTR_KPARAM_INFO
	.align		4
.L_8761:
        /*0038*/ 	.byte	0x04, 0x17
        /*003a*/ 	.short	(.L_8763 - .L_8762)
.L_8762:
        /*003c*/ 	.word	0x00000000
        /*0040*/ 	.short	0x0002
        /*0042*/ 	.short	0x0010
        /*0044*/ 	.byte	0x00, 0xf5, 0x21, 0x00


	//----- nvinfo : EIATTR_KPARAM_INFO
	.align		4
.L_8763:
        /*0048*/ 	.byte	0x04, 0x17
        /*004a*/ 	.short	(.L_8765 - .L_8764)
.L_8764:
        /*004c*/ 	.word	0x00000000
        /*0050*/ 	.short	0x0001
        /*0052*/ 	.short	0x0008
        /*0054*/ 	.byte	0x00, 0xf5, 0x21, 0x00


	//----- nvinfo : EIATTR_KPARAM_INFO
	.align		4
.L_8765:
        /*0058*/ 	.byte	0x04, 0x17
        /*005a*/ 	.short	(.L_8767 - .L_8766)
.L_8766:
        /*005c*/ 	.word	0x00000000
        /*0060*/ 	.short	0x0000
        /*0062*/ 	.short	0x0000
        /*0064*/ 	.byte	0x00, 0xf5, 0x21, 0x00


	//----- nvinfo : EIATTR_SPARSE_MMA_MASK
	.align		4
.L_8767:
        /*0068*/ 	.byte	0x03, 0x50
        /*006a*/ 	.short	0x0000


	//----- nvinfo : EIATTR_MAXREG_COUNT
	.align		4
        /*006c*/ 	.byte	0x03, 0x1b
        /*006e*/ 	.short	0x00ff


	//----- nvinfo : EIATTR_MERCURY_ISA_VERSION
	.align		4
        /*0070*/ 	.byte	0x03, 0x5f
        /*0072*/ 	.short	0x0101


	//----- nvinfo : EIATTR_VRC_CTA_INIT_COUNT
	.align		4
        /*0074*/ 	.byte	0x02, 0x4a
	.zero		1
	.zero		1


	//----- nvinfo : EIATTR_EXIT_INSTR_OFFSETS
	.align		4
        /*0078*/ 	.byte	0x04, 0x1c
        /*007a*/ 	.short	(.L_8769 - .L_8768)


	//   ....[0]....
.L_8768:
        /*007c*/ 	.word	0x00000050


	//   ....[1]....
        /*0080*/ 	.word	0x00000080


	//   ....[2]....
        /*0084*/ 	.word	0x000009b0


	//----- nvinfo : EIATTR_CRS_STACK_SIZE
	.align		4
.L_8769:
        /*0088*/ 	.byte	0x04, 0x1e
        /*008a*/ 	.short	(.L_8771 - .L_8770)
.L_8770:
        /*008c*/ 	.word	0x00000000


	//----- nvinfo : EIATTR_CBANK_PARAM_SIZE
	.align		4
.L_8771:
        /*0090*/ 	.byte	0x03, 0x19
        /*0092*/ 	.short	0x0024


	//----- nvinfo : EIATTR_PARAM_CBANK
	.align		4
        /*0094*/ 	.byte	0x04, 0x0a
        /*0096*/ 	.short	(.L_8773 - .L_8772)
	.align		4
.L_8772:
        /*0098*/ 	.word	index@(.nv.constant0._Z15gpukernelBMWNr3ILi8ELi6EEvPdS0_S0_iii)
        /*009c*/ 	.short	0x0380
        /*009e*/ 	.short	0x0024


	//----- nvinfo : EIATTR_SW_WAR
	.align		4
.L_8773:
        /*00a0*/ 	.byte	0x04, 0x36
        /*00a2*/ 	.short	(.L_8775 - .L_8774)
.L_8774:
        /*00a4*/ 	.word	0x00000008
.L_8775:


//--------------------- .nv.info._Z15gpukernelBMWNr3ILi8ELi5EEvPdS0_S0_iii --------------------------
	.section	.nv.info._Z15gpukernelBMWNr3ILi8ELi5EEvPdS0_S0_iii,"",@"SHT_CUDA_INFO"
	.sectionflags	@""
	.align	4


	//----- nvinfo : EIATTR_CUDA_API_VERSION
	.align		4
        /*0000*/ 	.byte	0x04, 0x37
        /*0002*/ 	.short	(.L_8777 - .L_8776)
.L_8776:
        /*0004*/ 	.word	0x00000082


	//----- nvinfo : EIATTR_KPARAM_INFO
	.align		4
.L_8777:
        /*0008*/ 	.byte	0x04, 0x17
        /*000a*/ 	.short	(.L_8779 - .L_8778)
.L_8778:
        /*000c*/ 	.word	0x00000000
        /*0010*/ 	.short	0x0005
        /*0012*/ 	.short	0x0020
        /*0014*/ 	.byte	0x00, 0xf0, 0x11, 0x00


	//----- nvinfo : EIATTR_KPARAM_INFO
	.align		4
.L_8779:
        /*0018*/ 	.byte	0x04, 0x17
        /*001a*/ 	.short	(.L_8781 - .L_8780)
.L_8780:
        /*001c*/ 	.word	0x00000000
        /*0020*/ 	.short	0x0004
        /*0022*/ 	.short	0x001c
        /*0024*/ 	.byte	0x00, 0xf0, 0x11, 0x00


	//----- nvinfo : EIATTR_KPARAM_INFO
	.align		4
.L_8781:
        /*0028*/ 	.byte	0x04, 0x17
        /*002a*/ 	.short	(.L_8783 - .L_8782)
.L_8782:
        /*002c*/ 	.word	0x00000000
        /*0030*/ 	.short	0x0003
        /*0032*/ 	.short	0x0018
        /*0034*/ 	.byte	0x00, 0xf0, 0x11, 0x00


	//----- nvinfo : EIATTR_KPARAM_INFO
	.align		4
.L_8783:
        /*0038*/ 	.byte	0x04, 0x17
        /*003a*/ 	.short	(.L_8785 - .L_8784)
.L_8784:
        /*003c*/ 	.word	0x00000000
        /*0040*/ 	.short	0x0002
        /*0042*/ 	.short	0x0010
        /*0044*/ 	.byte	0x00, 0xf5, 0x21, 0x00


	//----- nvinfo : EIATTR_KPARAM_INFO
	.align		4
.L_8785:
        /*0048*/ 	.byte	0x04, 0x17
        /*004a*/ 	.short	(.L_8787 - .L_8786)
.L_8786:
        /*004c*/ 	.word	0x00000000
        /*0050*/ 	.short	0x0001
        /*0052*/ 	.short	0x0008
        /*0054*/ 	.byte	0x00, 0xf5, 0x21, 0x00


	//----- nvinfo : EIATTR_KPARAM_INFO
	.align		4
.L_8787:
        /*0058*/ 	.byte	0x04, 0x17
        /*005a*/ 	.short	(.L_8789 - .L_8788)
.L_8788:
        /*005c*/ 	.word	0x00000000
        /*0060*/ 	.short	0x0000
        /*0062*/ 	.short	0x0000
        /*0064*/ 	.byte	0x00, 0xf5, 0x21, 0x00


	//----- nvinfo : EIATTR_SPARSE_MMA_MASK
	.align		4
.L_8789:
        /*0068*/ 	.byte	0x03, 0x50
        /*006a*/ 	.short	0x0000


	//----- nvinfo : EIATTR_MAXREG_COUNT
	.align		4
        /*006c*/ 	.byte	0x03, 0x1b
        /*006e*/ 	.short	0x00ff


	//----- nvinfo : EIATTR_MERCURY_ISA_VERSION
	.align		4
        /*0070*/ 	.byte	0x03, 0x5f
        /*0072*/ 	.short	0x0101


	//----- nvinfo : EIATTR_VRC_CTA_INIT_COUNT
	.align		4
        /*0074*/ 	.byte	0x02, 0x4a
	.zero		1
	.zero		1


	//----- nvinfo : EIATTR_EXIT_INSTR_OFFSETS
	.align		4
        /*0078*/ 	.byte	0x04, 0x1c
        /*007a*/ 	.short	(.L_8791 - .L_8790)


	//   ....[0]....
.L_8790:
        /*007c*/ 	.word	0x00000050


	//   ....[1]....
        /*0080*/ 	.word	0x00000080


	//   ....[2]....
        /*0084*/ 	.word	0x000009b0


	//----- nvinfo : EIATTR_CRS_STACK_SIZE
	.align		4
.L_8791:
        /*0088*/ 	.byte	0x04, 0x1e
        /*008a*/ 	.short	(.L_8793 - .L_8792)
.L_8792:
        /*008c*/ 	.word	0x00000000


	//----- nvinfo : EIATTR_CBANK_PARAM_SIZE
	.align		4
.L_8793:
        /*0090*/ 	.byte	0x03, 0x19
        /*0092*/ 	.short	0x0024


	//----- nvinfo : EIATTR_PARAM_CBANK
	.align		4
        /*0094*/ 	.byte	0x04, 0x0a
        /*0096*/ 	.short	(.L_8795 - .L_8794)
	.align		4
.L_8794:
        /*0098*/ 	.word	index@(.nv.constant0._Z15gpukernelBMWNr3ILi8ELi5EEvPdS0_S0_iii)
        /*009c*/ 	.short	0x0380
        /*009e*/ 	.short	0x0024


	//----- nvinfo : EIATTR_SW_WAR
	.align		4
.L_8795:
        /*00a0*/ 	.byte	0x04, 0x36
        /*00a2*/ 	.short	(.L_8797 - .L_8796)
.L_8796:
        /*00a4*/ 	.word	0x00000008
.L_8797:


//--------------------- .nv.info._Z15gpukernelBMWNr3ILi8ELi4EEvPdS0_S0_iii --------------------------
	.section	.nv.info._Z15gpukernelBMWNr3ILi8ELi4EEvPdS0_S0_iii,"",@"SHT_CUDA_INFO"
	.sectionflags	@""
	.align	4


	//----- nvinfo : EIATTR_CUDA_API_VERSION
	.align		4
        /*0000*/ 	.byte	0x04, 0x37
        /*0002*/ 	.short	(.L_8799 - .L_8798)
.L_8798:
        /*0004*/ 	.word	0x00000082


	//----- nvinfo : EIATTR_KPARAM_INFO
	.align		4
.L_8799:
        /*0008*/ 	.byte	0x04, 0x17
        /*000a*/ 	.short	(.L_8801 - .L_8800)
.L_8800:
        /*000c*/ 	.word	0x00000000
        /*0010*/ 	.short	0x0005
        /*0012*/ 	.short	0x0020
        /*0014*/ 	.byte	0x00, 0xf0, 0x11, 0x00


	//----- nvinfo : EIATTR_KPARAM_INFO
	.align		4
.L_8801:
        /*0018*/ 	.byte	0x04, 0x17
        /*001a*/ 	.short	(.L_8803 - .L_8802)
.L_8802:
        /*001c*/ 	.word	0x00000000
        /*0020*/ 	.short	0x0004
        /*0022*/ 	.short	0x001c
        /*0024*/ 	.byte	0x00, 0xf0, 0x11, 0x00


	//----- nvinfo : EIATTR_KPARAM_INFO
	.align		4
.L_8803:
        /*0028*/ 	.byte	0x04, 0x17
        /*002a*/ 	.short	(.L_8805 - .L_8804)
.L_8804:
        /*002c*/ 	.word	0x00000000
        /*0030*/ 	.short	0x0003
        /*0032*/ 	.short	0x0018
        /*0034*/ 	.byte	0x00, 0xf0, 0x11, 0x00


	//----- nvinfo : EIATTR_KPARAM_INFO
	.align		4
.L_8805:
        /*0038*/ 	.byte	0x04, 0x17
        /*003a*/ 	.short	(.L_8807 - .L_8806)
.L_8806:
        /*003c*/ 	.word	0x00000000
        /*0040*/ 	.short	0x0002
        /*0042*/ 	.short	0x0010
        /*0044*/ 	.byte	0x00, 0xf5, 0x21, 0x00


	//----- nvinfo : EIATTR_KPARAM_INFO
	.align		4
.L_8807:
        /*0048*/ 	.byte	0x04, 0x17
        /*004a*/ 	.short	(.L_8809 - .L_8808)
.L_8808:
        /*004c*/ 	.word	0x00000000
        /*0050*/ 	.short	0x0001
        /*0052*/ 	.short	0x0008
        /*0054*/ 	.byte	0x00, 0xf5, 0x21, 0x00


	//----- nvinfo : EIATTR_KPARAM_INFO
	.align		4
.L_8809:
        /*0058*/ 	.byte	0x04, 0x17
        /*005a*/ 	.short	(.L_8811 - .L_8810)
.L_8810:
        /*005c*/ 	.word	0x00000000
        /*0060*/ 	.short	0x0000
        /*0062*/ 	.short	0x0000
        /*0064*/ 	.byte	0x00, 0xf5, 0x21, 0x00


	//----- nvinfo : EIATTR_SPARSE_MMA_MASK
	.align		4
.L_8811:
        /*0068*/ 	.byte	0x03, 0x50
        /*006a*/ 	.short	0x0000


	//----- nvinfo : EIATTR_MAXREG_COUNT
	.align		4
        /*006c*/ 	.byte	0x03, 0x1b
        /*006e*/ 	.short	0x00ff


	//----- nvinfo : EIATTR_MERCURY_ISA_VERSION
	.align		4
        /*0070*/ 	.byte	0x03, 0x5f
        /*0072*/ 	.short	0x0101


	//----- nvinfo : EIATTR_VRC_CTA_INIT_COUNT
	.align		4
        /*0074*/ 	.byte	0x02, 0x4a
	.zero		1
	.zero		1


	//----- nvinfo : EIATTR_EXIT_INSTR_OFFSETS
	.align		4
        /*0078*/ 	.byte	0x04, 0x1c
        /*007a*/ 	.short	(.L_8813 - .L_8812)


	//   ....[0]....
.L_8812:
        /*007c*/ 	.word	0x00000050


	//   ....[1]....
        /*0080*/ 	.word	0x00000080


	//   ....[2]....
        /*0084*/ 	.word	0x000009b0


	//----- nvinfo : EIATTR_CRS_STACK_SIZE
	.align		4
.L_8813:
        /*0088*/ 	.byte	0x04, 0x1e
        /*008a*/ 	.short	(.L_8815 - .L_8814)
.L_8814:
        /*008c*/ 	.word	0x00000000


	//----- nvinfo : EIATTR_CBANK_PARAM_SIZE
	.align		4
.L_8815:
        /*0090*/ 	.byte	0x03, 0x19
        /*0092*/ 	.short	0x0024


	//----- nvinfo : EIATTR_PARAM_CBANK
	.align		4
        /*0094*/ 	.byte	0x04, 0x0a
        /*0096*/ 	.short	(.L_8817 - .L_8816)
	.align		4
.L_8816:
        /*0098*/ 	.word	index@(.nv.constant0._Z15gpukernelBMWNr3ILi8ELi4EEvPdS0_S0_iii)
        /*009c*/ 	.short	0x0380
        /*009e*/ 	.short	0x0024


	//----- nvinfo : EIATTR_SW_WAR
	.align		4
.L_8817:
        /*00a0*/ 	.byte	0x04, 0x36
        /*00a2*/ 	.short	(.L_8819 - .L_8818)
.L_8818:
        /*00a4*/ 	.word	0x00000008
.L_8819:


//--------------------- .nv.info._Z15gpukernelBMWNr3ILi8ELi3EEvPdS0_S0_iii --------------------------
	.section	.nv.info._Z15gpukernelBMWNr3ILi8ELi3EEvPdS0_S0_iii,"",@"SHT_CUDA_INFO"
	.sectionflags	@""
	.align	4


	//----- nvinfo : EIATTR_CUDA_API_VERSION
	.align		4
        /*0000*/ 	.byte	0x04, 0x37
        /*0002*/ 	.short	(.L_8821 - .L_8820)
.L_8820:
        /*0004*/ 	.word	0x00000082


	//----- nvinfo : EIATTR_KPARAM_INFO
	.align		4
.L_8821:
        /*0008*/ 	.byte	0x04, 0x17
        /*000a*/ 	.short	(.L_8823 - .L_8822)
.L_8822:
        /*000c*/ 	.word	0x00000000
        /*0010*/ 	.short	0x0005
        /*0012*/ 	.short	0x0020
        /*0014*/ 	.byte	0x00, 0xf0, 0x11, 0x00


	//----- nvinfo : EIATTR_KPARAM_INFO
	.align		4
.L_8823:
        /*0018*/ 	.byte	0x04, 0x17
        /*001a*/ 	.short	(.L_8825 - .L_8824)
.L_8824:
        /*001c*/ 	.word	0x00000000
        /*0020*/ 	.short	0x0004
        /*0022*/ 	.short	0x001c
        /*0024*/ 	.byte	0x00, 0xf0, 0x11, 0x00


	//----- nvinfo : EIATTR_KPARAM_INFO
	.align		4
.L_8825:
        /*0028*/ 	.byte	0x04, 0x17
        /*002a*/ 	.short	(.L_8827 - .L_8826)
.L_8826:
        /*002c*/ 	.word	0x00000000
        /*0030*/ 	.short	0x0003
        /*0032*/ 	.short	0x0018
        /*0034*/ 	.byte	0x00, 0xf0, 0x11, 0x00


	//----- nvinfo : EIATTR_KPARAM_INFO
	.align		4
.L_8827:
        /*0038*/ 	.byte	0x04, 0x17
        /*003a*/ 	.short	(.L_8829 - .L_8828)
.L_8828:
        /*003c*/ 	.word	0x00000000
        /*0040*/ 	.short	0x0002
        /*0042*/ 	.short	0x0010
        /*0044*/ 	.byte	0x00, 0xf5, 0x21, 0x00


	//----- nvinfo : EIATTR_KPARAM_INFO
	.align		4
.L_8829:
        /*0048*/ 	.byte	0x04, 0x17
        /*004a*/ 	.short	(.L_8831 - .L_8830)
.L_8830:
        /*004c*/ 	.word	0x00000000
        /*0050*/ 	.short	0x0001
        /*0052*/ 	.short	0x0008
        /*0054*/ 	.byte	0x00, 0xf5, 0x21, 0x00


	//----- nvinfo : EIATTR_KPARAM_INFO
	.align		4
.L_8831:
        /*0058*/ 	.byte	0x04, 0x17
        /*005a*/ 	.short	(.L_8833 - .L_8832)
.L_8832:
        /*005c*/ 	.word	0x00000000
        /*0060*/ 	.short	0x0000
        /*0062*/ 	.short	0x0000
        /*0064*/ 	.byte	0x00, 0xf5, 0x21, 0x00


	//----- nvinfo : EIATTR_SPARSE_MMA_MASK
	.align		4
.L_8833:
        /*0068*/ 	.byte	0x03, 0x50
        /*006a*/ 	.short	0x0000


	//----- nvinfo : EIATTR_MAXREG_COUNT
	.align		4
        /*006c*/ 	.byte	0x03, 0x1b
        /*006e*/ 	.short	0x00ff


	//----- nvinfo : EIATTR_MERCURY_ISA_VERSION
	.align		4
        /*0070*/ 	.byte	0x03, 0x5f
        /*0072*/ 	.short	0x0101


	//----- nvinfo : EIATTR_VRC_CTA_INIT_COUNT
	.align		4
        /*0074*/ 	.byte	0x02, 0x4a
	.zero		1
	.zero		1


	//----- nvinfo : EIATTR_EXIT_INSTR_OFFSETS
	.align		4
        /*0078*/ 	.byte	0x04, 0x1c
        /*007a*/ 	.short	(.L_8835 - .L_8834)


	//   ....[0]....
.L_8834:
        /*007c*/ 	.word	0x00000050


	//   ....[1]....
        /*0080*/ 	.word	0x00000080


	//   ....[2]....
        /*0084*/ 	.word	0x000009b0


	//----- nvinfo : EIATTR_CRS_STACK_SIZE
	.align		4
.L_8835:
        /*0088*/ 	.byte	0x04, 0x1e
        /*008a*/ 	.short	(.L_8837 - .L_8836)
.L_8836:
        /*008c*/ 	.word	0x00000000


	//----- nvinfo : EIATTR_CBANK_PARAM_SIZE
	.align		4
.L_8837:
        /*0090*/ 	.byte	0x03, 0x19
        /*0092*/ 	.short	0x0024


	//----- nvinfo : EIATTR_PARAM_CBANK
	.align		4
        /*0094*/ 	.byte	0x04, 0x0a
        /*0096*/ 	.short	(.L_8839 - .L_8838)
	.align		4
.L_8838:
        /*0098*/ 	.word	index@(.nv.constant0._Z15gpukernelBMWNr3ILi8ELi3EEvPdS0_S0_iii)
        /*009c*/ 	.short	0x0380
        /*009e*/ 	.short	0x0024


	//----- nvinfo : EIATTR_SW_WAR
	.align		4
.L_8839:
        /*00a0*/ 	.byte	0x04, 0x36
        /*00a2*/ 	.short	(.L_8841 - .L_8840)
.L_8840:
        /*00a4*/ 	.word	0x00000008
.L_8841:


//--------------------- .nv.info._Z15gpukernelBMWNr3ILi8ELi2EEvPdS0_S0_iii --------------------------
	.section	.nv.info._Z15gpukernelBMWNr3ILi8ELi2EEvPdS0_S0_iii,"",@"SHT_CUDA_INFO"
	.sectionflags	@""
	.align	4


	//----- nvinfo : EIATTR_CUDA_API_VERSION
	.align		4
        /*0000*/ 	.byte	0x04, 0x37
        /*0002*/ 	.short	(.L_8843 - .L_8842)
.L_8842:
        /*0004*/ 	.word	0x00000082


	//----- nvinfo : EIATTR_KPARAM_INFO
	.align		4
.L_8843:
        /*0008*/ 	.byte	0x04, 0x17
        /*000a*/ 	.short	(.L_8845 - .L_8844)
.L_8844:
        /*000c*/ 	.word	0x00000000
        /*0010*/ 	.short	0x0005
        /*0012*/ 	.short	0x0020
        /*0014*/ 	.byte	0x00, 0xf0, 0x11, 0x00


	//----- nvinfo : EIATTR_KPARAM_INFO
	.align		4
.L_8845:
        /*0018*/ 	.byte	0x04, 0x17
        /*001a*/ 	.short	(.L_8847 - .L_8846)
.L_8846:
        /*001c*/ 	.word	0x00000000
        /*0020*/ 	.short	0x0004
        /*0022*/ 	.short	0x001c
        /*0024*/ 	.byte	0x00, 0xf0, 0x11, 0x00


	//----- nvinfo : EIATTR_KPARAM_INFO
	.align		4
.L_8847:
        /*0028*/ 	.byte	0x04, 0x17
        /*002a*/ 	.short	(.L_8849 - .L_8848)
.L_8848:
        /*002c*/ 	.word	0x00000000
        /*0030*/ 	.short	0x0003
        /*0032*/ 	.short	0x0018
        /*0034*/ 	.byte	0x00, 0xf0, 0x11, 0x00


	//----- nvinfo : EIATTR_KPARAM_INFO
	.align		4
.L_8849:
        /*0038*/ 	.byte	0x04, 0x17
        /*003a*/ 	.short	(.L_8851 - .L_8850)
.L_8850:
        /*003c*/ 	.word	0x00000000
        /*0040*/ 	.short	0x0002
        /*0042*/ 	.short	0x0010
        /*0044*/ 	.byte	0x00, 0xf5, 0x21, 0x00


	//----- nvinfo : EIATTR_KPARAM_INFO
	.align		4
.L_8851:
        /*0048*/ 	.byte	0x04, 0x17
        /*004a*/ 	.short	(.L_8853 - .L_8852)
.L_8852:
        /*004c*/ 	.word	0x00000000
        /*0050*/ 	.short	0x0001
        /*0052*/ 	.short	0x0008
        /*0054*/ 	.byte	0x00, 0xf5, 0x21, 0x00


	//----- nvinfo : EIATTR_KPARAM_INFO
	.align		4
.L_8853:
        /*0058*/ 	.byte	0x04, 0x17
        /*005a*/ 	.short	(.L_8855 - .L_8854)
.L_8854:
        /*005c*/ 	.word	0x00000000
        /*0060*/ 	.short	0x0000
        /*0062*/ 	.short	0x0000
        /*0064*/ 	.byte	0x00, 0xf5, 0x21, 0x00


	//----- nvinfo : EIATTR_SPARSE_MMA_MASK
	.align		4
.L_8855:
        /*0068*/ 	.byte	0x03, 0x50
        /*006a*/ 	.short	0x0000


	//----- nvinfo : EIATTR_MAXREG_COUNT
	.align		4
        /*006c*/ 	.byte	0x03, 0x1b
        /*006e*/ 	.short	0x00ff


	//----- nvinfo : EIATTR_MERCURY_ISA_VERSION
	.align		4
        /*0070*/ 	.byte	0x03, 0x5f
        /*0072*/ 	.short	0x0101


	//----- nvinfo : EIATTR_VRC_CTA_INIT_COUNT
	.align		4
        /*0074*/ 	.byte	0x02, 0x4a
	.zero		1
	.zero		1


	//----- nvinfo : EIATTR_EXIT_INSTR_OFFSETS
	.align		4
        /*0078*/ 	.byte	0x04, 0x1c
        /*007a*/ 	.short	(.L_8857 - .L_8856)


	//   ....[0]....
.L_8856:
        /*007c*/ 	.word	0x00000050


	//   ....[1]....
        /*0080*/ 	.word	0x00000080


	//   ....[2]....
        /*0084*/ 	.word	0x000009b0


	//----- nvinfo : EIATTR_CRS_STACK_SIZE
	.align		4
.L_8857:
        /*0088*/ 	.byte	0x04, 0x1e
        /*008a*/ 	.short	(.L_8859 - .L_8858)
.L_8858:
        /*008c*/ 	.word	0x00000000


	//----- nvinfo : EIATTR_CBANK_PARAM_SIZE
	.align		4
.L_8859:
        /*0090*/ 	.byte	0x03, 0x19
        /*0092*/ 	.short	0x0024


	//----- nvinfo : EIATTR_PARAM_CBANK
	.align		4
        /*0094*/ 	.byte	0x04, 0x0a
        /*0096*/ 	.short	(.L_8861 - .L_8860)
	.align		4
.L_8860:
        /*0098*/ 	.word	index@(.nv.constant0._Z15gpukernelBMWNr3ILi8ELi2EEvPdS0_S0_iii)
        /*009c*/ 	.short	0x0380
        /*009e*/ 	.short	0x0024


	//----- nvinfo : EIATTR_SW_WAR
	.align		4
.L_8861:
        /*00a0*/ 	.byte	0x04, 0x36
        /*00a2*/ 	.short	(.L_8863 - .L_8862)
.L_8862:
        /*00a4*/ 	.word	0x00000008
.L_8863:


//--------------------- .nv.info._Z15gpukernelBMWNr3ILi8ELi1EEvPdS0_S0_iii --------------------------
	.section	.nv.info._Z15gpukernelBMWNr3ILi8ELi1EEvPdS0_S0_iii,"",@"SHT_CUDA_INFO"
	.sectionflags	@""
	.align	4


	//----- nvinfo : EIATTR_CUDA_API_VERSION
	.align		4
        /*0000*/ 	.byte	0x04, 0x37
        /*0002*/ 	.short	(.L_8865 - .L_8864)
.L_8864:
        /*0004*/ 	.word	0x00000082


	//----- nvinfo : EIATTR_KPARAM_INFO
	.align		4
.L_8865:
        /*0008*/ 	.byte	0x04, 0x17
        /*000a*/ 	.short	(.L_8867 - .L_8866)
.L_8866:
        /*000c*/ 	.word	0x00000000
        /*0010*/ 	.short	0x0005
        /*0012*/ 	.short	0x0020
        /*0014*/ 	.byte	0x00, 0xf0, 0x11, 0x00


	//----- nvinfo : EIATTR_KPARAM_INFO
	.align		4
.L_8867:
        /*0018*/ 	.byte	0x04, 0x17
        /*001a*/ 	.short	(.L_8869 - .L_8868)
.L_8868:
        /*001c*/ 	.word	0x00000000
        /*0020*/ 	.short	0x0004
        /*0022*/ 	.short	0x001c
        /*0024*/ 	.byte	0x00, 0xf0, 0x11, 0x00


	//----- nvinfo : EIATTR_KPARAM_INFO
	.align		4
.L_8869:
        /*0028*/ 	.byte	0x04, 0x17
        /*002a*/ 	.short	(.L_8871 - .L_8870)
.L_8870:
        /*002c*/ 	.word	0x00000000
        /*0030*/ 	.short	0x0003
        /*0032*/ 	.short	0x0018
        /*0034*/ 	.byte	0x00, 0xf0, 0x11, 0x00


	//----- nvinfo : EIATTR_KPARAM_INFO
	.align		4
.L_8871:
        /*0038*/ 	.byte	0x04, 0x17
        /*003a*/ 	.short	(.L_8873 - .L_8872)
.L_8872:
        /*003c*/ 	.word	0x00000000
        /*0040*/ 	.short	0x0002
        /*0042*/ 	.short	0x0010
        /*0044*/ 	.byte	0x00, 0xf5, 0x21, 0x00


	//----- nvinfo : EIATTR_KPARAM_INFO
	.align		4
.L_8873:
        /*0048*/ 	.byte	0x04, 0x17
        /*004a*/ 	.short	(.L_8875 - .L_8874)
.L_8874:
        /*004c*/ 	.word	0x00000000
        /*0050*/ 	.short	0x0001
        /*0052*/ 	.short	0x0008
        /*0054*/ 	.byte	0x00, 0xf5, 0x21, 0x00


	//----- nvinfo : EIATTR_KPARAM_INFO
	.align		4
.L_8875:
        /*0058*/ 	.byte	0x04, 0x17
        /*005a*/ 	.short	(.L_8877 - .L_8876)
.L_8876:
        /*005c*/ 	.word	0x00000000
        /*0060*/ 	.short	0x0000
        /*0062*/ 	.short	0x0000
        /*0064*/ 	.byte	0x00, 0xf5, 0x21, 0x00


	//----- nvinfo : EIATTR_SPARSE_MMA_MASK
	.align		4
.L_8877:
        /*0068*/ 	.byte	0x03, 0x50
        /*006a*/ 	.short	0x0000


	//----- nvinfo : EIATTR_MAXREG_COUNT
	.align		4
        /*006c*/ 	.byte	0x03, 0x1b
        /*006e*/ 	.short	0x00ff


	//----- nvinfo : EIATTR_MERCURY_ISA_VERSION
	.align		4
        /*0070*/ 	.byte	0x03, 0x5f
        /*0072*/ 	.short	0x0101


	//----- nvinfo : EIATTR_VRC_CTA_INIT_COUNT
	.align		4
        /*0074*/ 	.byte	0x02, 0x4a
	.zero		1
	.zero		1


	//----- nvinfo : EIATTR_EXIT_INSTR_OFFSETS
	.align		4
        /*0078*/ 	.byte	0x04, 0x1c
        /*007a*/ 	.short	(.L_8879 - .L_8878)


	//   ....[0]....
.L_8878:
        /*007c*/ 	.word	0x00000050


	//   ....[1]....
        /*0080*/ 	.word	0x00000080


	//   ....[2]....
        /*0084*/ 	.word	0x000009b0


	//----- nvinfo : EIATTR_CRS_STACK_SIZE
	.align		4
.L_8879:
        /*0088*/ 	.byte	0x04, 0x1e
        /*008a*/ 	.short	(.L_8881 - .L_8880)
.L_8880:
        /*008c*/ 	.word	0x00000000


	//----- nvinfo : EIATTR_CBANK_PARAM_SIZE
	.align		4
.L_8881:
        /*0090*/ 	.byte	0x03, 0x19
        /*0092*/ 	.short	0x0024


	//----- nvinfo : EIATTR_PARAM_CBANK
	.align		4
        /*0094*/ 	.byte	0x04, 0x0a
        /*0096*/ 	.short	(.L_8883 - .L_8882)
	.align		4
.L_8882:
        /*0098*/ 	.word	index@(.nv.constant0._Z15gpukernelBMWNr3ILi8ELi1EEvPdS0_S0_iii)
        /*009c*/ 	.short	0x0380
        /*009e*/ 	.short	0x0024


	//----- nvinfo : EIATTR_SW_WAR
	.align		4
.L_8883:
        /*00a0*/ 	.byte	0x04, 0x36
        /*00a2*/ 	.short	(.L_8885 - .L_8884)
.L_8884:
        /*00a4*/ 	.word	0x00000008
.L_8885:


//--------------------- .nv.info._Z15gpukernelBMWNr3ILi16ELi32EEvPdS0_S0_iii --------------------------
	.section	.nv.info._Z15gpukernelBMWNr3ILi16ELi32EEvPdS0_S0_iii,"",@"SHT_CUDA_INFO"
	.sectionflags	@""
	.align	4


	//----- nvinfo : EIATTR_CUDA_API_VERSION
	.align		4
        /*0000*/ 	.byte	0x04, 0x37
        /*0002*/ 	.short	(.L_8887 - .L_8886)
.L_8886:
        /*0004*/ 	.word	0x00000082


	//----- nvinfo : EIATTR_KPARAM_INFO
	.align		4
.L_8887:
        /*0008*/ 	.byte	0x04, 0x17
        /*000a*/ 	.short	(.L_8889 - .L_8888)
.L_8888:
        /*000c*/ 	.word	0x00000000
        /*0010*/ 	.short	0x0005
        /*0012*/ 	.short	0x0020
        /*0014*/ 	.byte	0x00, 0xf0, 0x11, 0x00


	//----- nvinfo : EIATTR_KPARAM_INFO
	.align		4
.L_8889:
        /*0018*/ 	.byte	0x04, 0x17
        /*001a*/ 	.short	(.L_8891 - .L_8890)
.L_8890:
        /*001c*/ 	.word	0x00000000
        /*0020*/ 	.short	0x0004
        /*0022*/ 	.short	0x001c
        /*0024*/ 	.byte	0x00, 0xf0, 0x11, 0x00


	//----- nvinfo : EIATTR_KPARAM_INFO
	.align		4
.L_8891:
        /*0028*/ 	.byte	0x04, 0x17
        /*002a*/ 	.short	(.L_8893 - .L_8892)
.L_8892:
        /*002c*/ 	.word	0x00000000
        /*0030*/ 	.short	0x0003
        /*0032*/ 	.short	0x0018
        /*0034*/ 	.byte	0x00, 0xf0, 0x11, 0x00


	//----- nvinfo : EIATTR_KPARAM_INFO
	.align		4
.L_8893:
        /*0038*/ 	.byte	0x04, 0x17
        /*003a*/ 	.short	(.L_8895 - .L_8894)
.L_8894:
        /*003c*/ 	.word	0x00000000
        /*0040*/ 	.short	0x0002
        /*0042*/ 	.short	0x0010
        /*0044*/ 	.byte	0x00, 0xf5, 0x21, 0x00


	//----- nvinfo : EIATTR_KPARAM_INFO
	.align		4
.L_8895:
        /*0048*/ 	.byte	0x04, 0x17
        /*004a*/ 	.short	(.L_8897 - .L_8896)
.L_8896:
        /*004c*/ 	.word	0x00000000
        /*0050*/ 	.short	0x0001
        /*0052*/ 	.short	0x0008
        /*0054*/ 	.byte	0x00, 0xf5, 0x21, 0x00


	//----- nvinfo : EIATTR_KPARAM_INFO
	.align		4
.L_8897:
        /*0058*/ 	.byte	0x04, 0x17
        /*005a*/ 	.short	(.L_8899 - .L_8898)
.L_8898:
        /*005c*/ 	.word	0x00000000
        /*0060*/ 	.short	0x0000
        /*0062*/ 	.short	0x0000
        /*0064*/ 	.byte	0x00, 0xf5, 0x21, 0x00


	//----- nvinfo : EIATTR_SPARSE_MMA_MASK
	.align		4
.L_8899:
        /*0068*/ 	.byte	0x03, 0x50
        /*006a*/ 	.short	0x0000


	//----- nvinfo : EIATTR_MAXREG_COUNT
	.align		4
        /*006c*/ 	.byte	0x03, 0x1b
        /*006e*/ 	.short	0x00ff


	//----- nvinfo : EIATTR_MERCURY_ISA_VERSION
	.align		4
        /*0070*/ 	.byte	0x03, 0x5f
        /*0072*/ 	.short	0x0101


	//----- nvinfo : EIATTR_VRC_CTA_INIT_COUNT
	.align		4
        /*0074*/ 	.byte	0x02, 0x4a
	.zero		1
	.zero		1


	//----- nvinfo : EIATTR_EXIT_INSTR_OFFSETS
	.align		4
        /*0078*/ 	.byte	0x04, 0x1c
        /*007a*/ 	.short	(.L_8901 - .L_8900)


	//   ....[0]....
.L_8900:
        /*007c*/ 	.word	0x00000050


	//   ....[1]....
        /*0080*/ 	.word	0x00000080


	//   ....[2]....
        /*0084*/ 	.word	0x000009b0


	//----- nvinfo : EIATTR_CRS_STACK_SIZE
	.align		4
.L_8901:
        /*0088*/ 	.byte	0x04, 0x1e
        /*008a*/ 	.short	(.L_8903 - .L_8902)
.L_8902:
        /*008c*/ 	.word	0x00000000


	//----- nvinfo : EIATTR_CBANK_PARAM_SIZE
	.align		4
.L_8903:
        /*0090*/ 	.byte	0x03, 0x19
        /*0092*/ 	.short	0x0024


	//----- nvinfo : EIATTR_PARAM_CBANK
	.align		4
        /*0094*/ 	.byte	0x04, 0x0a
        /*0096*/ 	.short	(.L_8905 - .L_8904)
	.align		4
.L_8904:
        /*0098*/ 	.word	index@(.nv.constant0._Z15gpukernelBMWNr3ILi16ELi32EEvPdS0_S0_iii)
        /*009c*/ 	.short	0x0380
        /*009e*/ 	.short	0x0024


	//----- nvinfo : EIATTR_SW_WAR
	.align		4
.L_8905:
        /*00a0*/ 	.byte	0x04, 0x36
        /*00a2*/ 	.short	(.L_8907 - .L_8906)
.L_8906:
        /*00a4*/ 	.word	0x00000008
.L_8907:


//--------------------- .nv.info._Z15gpukernelBMWNr3ILi16ELi31EEvPdS0_S0_iii --------------------------
	.section	.nv.info._Z15gpukernelBMWNr3ILi16ELi31EEvPdS0_S0_iii,"",@"SHT_CUDA_INFO"
	.sectionflags	@""
	.align	4


	//----- nvinfo : EIATTR_CUDA_API_VERSION
	.align		4
        /*0000*/ 	.byte	0x04, 0x37
        /*0002*/ 	.short	(.L_8909 - .L_8908)
.L_8908:
        /*0004*/ 	.word	0x00000082


	//----- nvinfo : EIATTR_KPARAM_INFO
	.align		4
.L_8909:
        /*0008*/ 	.byte	0x04, 0x17
        /*000a*/ 	.short	(.L_8911 - .L_8910)
.L_8910:
        /*000c*/ 	.word	0x00000000
        /*0010*/ 	.short	0x0005
        /*0012*/ 	.short	0x0020
        /*0014*/ 	.byte	0x00, 0xf0, 0x11, 0x00


	//----- nvinfo : EIATTR_KPARAM_INFO
	.align		4
.L_8911:
        /*0018*/ 	.byte	0x04, 0x17
        /*001a*/ 	.short	(.L_8913 - .L_8912)
.L_8912:
        /*001c*/ 	.word	0x00000000
        /*0020*/ 	.short	0x0004
        /*0022*/ 	.short	0x001c
        /*0024*/ 	.byte	0x00, 0xf0, 0x11, 0x00


	//----- nvinfo : EIATTR_KPARAM_INFO
	.align		4
.L_8913:
        /*0028*/ 	.byte	0x04, 0x17
        /*002a*/ 	.short	(.L_8915 - .L_8914)
.L_8914:
        /*002c*/ 	.word	0x00000000
        /*0030*/ 	.short	0x0003
        /*0032*/ 	.short	0x0018
        /*0034*/ 	.byte	0x00, 0xf0, 0x11, 0x00


	//----- nvinfo : EIATTR_KPARAM_INFO
	.align		4
.L_8915:
        /*0038*/ 	.byte	0x04, 0x17
        /*003a*/ 	.short	(.L_8917 - .L_8916)
.L_8916:
        /*003c*/ 	.word	0x00000000
        /*0040*/ 	.short	0x0002
        /*0042*/ 	.short	0x0010
        /*0044*/ 	.byte	0x00, 0xf5, 0x21, 0x00


	//----- nvinfo : EIATTR_KPARAM_INFO
	.align		4
.L_8917:
        /*0048*/ 	.byte	0x04, 0x17
        /*004a*/ 	.short	(.L_8919 - .L_8918)
.L_8918:
        /*004c*/ 	.word	0x00000000
        /*0050*/ 	.short	0x0001
        /*0052*/ 	.short	0x0008
        /*0054*/ 	.byte	0x00, 0xf5, 0x21, 0x00


	//----- nvinfo : EIATTR_KPARAM_INFO
	.align		4
.L_8919:
        /*0058*/ 	.byte	0x04, 0x17
        /*005a*/ 	.short	(.L_8921 - .L_8920)
.L_8920:
        /*005c*/ 	.word	0x00000000
        /*0060*/ 	.short	0x0000
        /*0062*/ 	.short	0x0000
        /*0064*/ 	.byte	0x00, 0xf5, 0x21, 0x00


	//----- nvinfo : EIATTR_SPARSE_MMA_MASK
	.align		4
.L_8921:
        /*0068*/ 	.byte	0x03, 0x50
        /*006a*/ 	.short	0x0000


	//----- nvinfo : EIATTR_MAXREG_COUNT
	.align		4
        /*006c*/ 	.byte	0x03, 0x1b
        /*006e*/ 	.short	0x00ff


	//----- nvinfo : EIATTR_MERCURY_ISA_VERSION
	.align		4
        /*0070*/ 	.byte	0x03, 0x5f
        /*0072*/ 	.short	0x0101


	//----- nvinfo : EIATTR_VRC_CTA_INIT_COUNT
	.align		4
        /*0074*/ 	.byte	0x02, 0x4a
	.zero		1
	.zero		1


	//----- nvinfo : EIATTR_EXIT_INSTR_OFFSETS
	.align		4
        /*0078*/ 	.byte	0x04, 0x1c
        /*007a*/ 	.short	(.L_8923 - .L_8922)


	//   ....[0]....
.L_8922:
        /*007c*/ 	.word	0x00000050


	//   ....[1]....
        /*0080*/ 	.word	0x00000080


	//   ....[2]....
        /*0084*/ 	.word	0x000009b0


	//----- nvinfo : EIATTR_CRS_STACK_SIZE
	.align		4
.L_8923:
        /*0088*/ 	.byte	0x04, 0x1e
        /*008a*/ 	.short	(.L_8925 - .L_8924)
.L_8924:
        /*008c*/ 	.word	0x00000000


	//----- nvinfo : EIATTR_CBANK_PARAM_SIZE
	.align		4
.L_8925:
        /*0090*/ 	.byte	0x03, 0x19
        /*0092*/ 	.short	0x0024


	//----- nvinfo : EIATTR_PARAM_CBANK
	.align		4
        /*0094*/ 	.byte	0x04, 0x0a
        /*0096*/ 	.short	(.L_8927 - .L_8926)
	.align		4
.L_8926:
        /*0098*/ 	.word	index@(.nv.constant0._Z15gpukernelBMWNr3ILi16ELi31EEvPdS0_S0_iii)
        /*009c*/ 	.short	0x0380
        /*009e*/ 	.short	0x0024


	//----- nvinfo : EIATTR_SW_WAR
	.align		4
.L_8927:
        /*00a0*/ 	.byte	0x04, 0x36
        /*00a2*/ 	.short	(.L_8929 - .L_8928)
.L_8928:
        /*00a4*/ 	.word	0x00000008
.L_8929:


//--------------------- .nv.info._Z15gpukernelBMWNr3ILi16ELi30EEvPdS0_S0_iii --------------------------
	.section	.nv.info._Z15gpukernelBMWNr3ILi16ELi30EEvPdS0_S0_iii,"",@"SHT_CUDA_INFO"
	.sectionflags	@""
	.align	4


	//----- nvinfo : EIATTR_CUDA_API_VERSION
	.align		4
        /*0000*/ 	.byte	0x04, 0x37
        /*0002*/ 	.short	(.L_8931 - .L_8930)
.L_8930:
        /*0004*/ 	.word	0x00000082


	//----- nvinfo : EIATTR_KPARAM_INFO
	.align		4
.L_8931:
        /*0008*/ 	.byte	0x04, 0x17
        /*000a*/ 	.short	(.L_8933 - .L_8932)
.L_8932:
        /*000c*/ 	.word	0x00000000
        /*0010*/ 	.short	0x0005
        /*0012*/ 	.short	0x0020
        /*0014*/ 	.byte	0x00, 0xf0, 0x11, 0x00


	//----- nvinfo : EIATTR_KPARAM_INFO
	.align		4
.L_8933:
        /*0018*/ 	.byte	0x04, 0x17
        /*001a*/ 	.short	(.L_8935 - .L_8934)
.L_8934:
        /*001c*/ 	.word	0x00000000
        /*0020*/ 	.short	0x0004
        /*0022*/ 	.short	0x001c
        /*0024*/ 	.byte	0x00, 0xf0, 0x11, 0x00


	//----- nvinfo : EIATTR_KPARAM_INFO
	.align		4
.L_8935:
        /*0028*/ 	.byte	0x04, 0x17
        /*002a*/ 	.short	(.L_8937 - .L_8936)
.L_8936:
        /*002c*/ 	.word	0x00000000
        /*0030*/ 	.short	0x0003
        /*0032*/ 	.short	0x0018
        /*0034*/ 	.byte	0x00, 0xf0, 0x11, 0x00


	//----- nvinfo : EIATTR_KPARAM_INFO
	.align		4
.L_8937:
        /*0038*/ 	.byte	0x04, 0x17
        /*003a*/ 	.short	(.L_8939 - .L_8938)
.L_8938:
        /*003c*/ 	.word	0x00000000
        /*0040*/ 	.short	0x0002
        /*0042*/ 	.short	0x0010
        /*0044*/ 	.byte	0x00, 0xf5, 0x21, 0x00


	//----- nvinfo : EIATTR_KPARAM_INFO
	.align		4
.L_8939:
        /*0048*/ 	.byte	0x04, 0x17
        /*004a*/ 	.short	(.L_8941 - .L_8940)
.L_8940:
        /*004c*/ 	.word	0x00000000
        /*0050*/ 	.short	0x0001
        /*0052*/ 	.short	0x0008
        /*0054*/ 	.byte	0x00, 0xf5, 0x21, 0x00


	//----- nvinfo : EIATTR_KPARAM_INFO
	.align		4
.L_8941:
        /*0058*/ 	.byte	0x04, 0x17
        /*005a*/ 	.short	(.L_8943 - .L_8942)
.L_8942:
        /*005c*/ 	.word	0x00000000
        /*0060*/ 	.short	0x0000
        /*0062*/ 	.short	0x0000
        /*0064*/ 	.byte	0x00, 0xf5, 0x21, 0x00


	//----- nvinfo : EIATTR_SPARSE_MMA_MASK
	.align		4
.L_8943:
        /*0068*/ 	.byte	0x03, 0x50
        /*006a*/ 	.short	0x0000


	//----- nvinfo : EIATTR_MAXREG_COUNT
	.align		4
        /*006c*/ 	.byte	0x03, 0x1b
        /*006e*/ 	.short	0x00ff


	//----- nvinfo : EIATTR_MERCURY_ISA_VERSION
	.align		4
        /*0070*/ 	.byte	0x03, 0x5f
        /*0072*/ 	.short	0x0101


	//----- nvinfo : EIATTR_VRC_CTA_INIT_COUNT
	.align		4
        /*0074*/ 	.byte	0x02, 0x4a
	.zero		1
	.zero		1


	//----- nvinfo : EIATTR_EXIT_INSTR_OFFSETS
	.align		4
        /*0078*/ 	.byte	0x04, 0x1c
        /*007a*/ 	.short	(.L_8945 - .L_8944)


	//   ....[0]....
.L_8944:
        /*007c*/ 	.word	0x00000050


	//   ....[1]....
        /*0080*/ 	.word	0x00000080


	//   ....[2]....
        /*0084*/ 	.word	0x000009b0


	//----- nvinfo : EIATTR_CRS_STACK_SIZE
	.align		4
.L_8945:
        /*0088*/ 	.byte	0x04, 0x1e
        /*008a*/ 	.short	(.L_8947 - .L_8946)
.L_8946:
        /*008c*/ 	.word	0x00000000


	//----- nvinfo : EIATTR_CBANK_PARAM_SIZE
	.align		4
.L_8947:
        /*0090*/ 	.byte	0x03, 0x19
        /*0092*/ 	.short	0x0024


	//----- nvinfo : EIATTR_PARAM_CBANK
	.align		4
        /*0094*/ 	.byte	0x04, 0x0a
        /*0096*/ 	.short	(.L_8949 - .L_8948)
	.align		4
.L_8948:
        /*0098*/ 	.word	index@(.nv.constant0._Z15gpukernelBMWNr3ILi16ELi30EEvPdS0_S0_iii)
        /*009c*/ 	.short	0x0380
        /*009e*/ 	.short	0x0024


	//----- nvinfo : EIATTR_SW_WAR
	.align		4
.L_8949:
        /*00a0*/ 	.byte	0x04, 0x36
        /*00a2*/ 	.short	(.L_8951 - .L_8950)
.L_8950:
        /*00a4*/ 	.word	0x00000008
.L_8951:


//--------------------- .nv.info._Z15gpukernelBMWNr3ILi16ELi29EEvPdS0_S0_iii --------------------------
	.section	.nv.info._Z15gpukernelBMWNr3ILi16ELi29EEvPdS0_S0_iii,"",@"SHT_CUDA_INFO"
	.sectionflags	@""
	.align	4


	//----- nvinfo : EIATTR_CUDA_API_VERSION
	.align		4
        /*0000*/ 	.byte	0x04, 0x37
        /*0002*/ 	.short	(.L_8953 - .L_8952)
.L_8952:
        /*0004*/ 	.word	0x00000082


	//----- nvinfo : EIATTR_KPARAM_INFO
	.align		4
.L_8953:
        /*0008*/ 	.byte	0x04, 0x17
        /*000a*/ 	.short	(.L_8955 - .L_8954)
.L_8954:
        /*000c*/ 	.word	0x00000000
        /*0010*/ 	.short	0x0005
        /*0012*/ 	.short	0x0020
        /*0014*/ 	.byte	0x00, 0xf0, 0x11, 0x00


	//----- nvinfo : EIATTR_KPARAM_INFO
	.align		4
.L_8955:
        /*0018*/ 	.byte	0x04, 0x17
        /*001a*/ 	.short	(.L_8957 - .L_8956)
.L_8956:
        /*001c*/ 	.word	0x00000000
        /*0020*/ 	.short	0x0004
        /*0022*/ 	.short	0x001c
        /*0024*/ 	.byte	0x00, 0xf0, 0x11, 0x00


	//----- nvinfo : EIATTR_KPARAM_INFO
	.align		4
.L_8957:
        /*0028*/ 	.byte	0x04, 0x17
        /*002a*/ 	.short	(.L_8959 - .L_8958)
.L_8958:
        /*002c*/ 	.word	0x00000000
        /*0030*/ 	.short	0x0003
        /*0032*/ 	.short	0x0018
        /*0034*/ 	.byte	0x00, 0xf0, 0x11, 0x00


	//----- nvinfo : EIATTR_KPARAM_INFO
	.align		4
.L_8959:
        /*0038*/ 	.byte	0x04, 0x17
        /*003a*/ 	.short	(.L_8961 - .L_8960)
.L_8960:
        /*003c*/ 	.word	0x00000000
        /*0040*/ 	.short	0x0002
        /*0042*/ 	.short	0x0010
        /*0044*/ 	.byte	0x00, 0xf5, 0x21, 0x00


	//----- nvinfo : EIATTR_KPARAM_INFO
	.align		4
.L_8961:
        /*0048*/ 	.byte	0x04, 0x17
        /*004a*/ 	.short	(.L_8963 - .L_8962)
.L_8962:
        /*004c*/ 	.word	0x00000000
        /*0050*/ 	.short	0x0001
        /*0052*/ 	.short	0x0008
        /*0054*/ 	.byte	0x00, 0xf5, 0x21, 0x00


	//----- nvinfo : EIATTR_KPARAM_INFO
	.align		4
.L_8963:
        /*0058*/ 	.byte	0x04, 0x17
        /*005a*/ 	.short	(.L_8965 - .L_8964)
.L_8964:
        /*005c*/ 	.word	0x00000000
        /*0060*/ 	.short	0x0000
        /*0062*/ 	.short	0x0000
        /*0064*/ 	.byte	0x00, 0xf5, 0x21, 0x00


	//----- nvinfo : EIATTR_SPARSE_MMA_MASK
	.align		4
.L_8965:
        /*0068*/ 	.byte	0x03, 0x50
        /*006a*/ 	.short	0x0000


	//----- nvinfo : EIATTR_MAXREG_COUNT
	.align		4
        /*006c*/ 	.byte	0x03, 0x1b
        /*006e*/ 	.short	0x00ff


	//----- nvinfo : EIATTR_MERCURY_ISA_VERSION
	.align		4
        /*0070*/ 	.byte	0x03, 0x5f
        /*0072*/ 	.short	0x0101


	//----- nvinfo : EIATTR_VRC_CTA_INIT_COUNT
	.align		4
        /*0074*/ 	.byte	0x02, 0x4a
	.zero		1
	.zero		1


	//----- nvinfo : EIATTR_EXIT_INSTR_OFFSETS
	.align		4
        /*0078*/ 	.byte	0x04, 0x1c
        /*007a*/ 	.short	(.L_8967 - .L_8966)


	//   ....[0]....
.L_8966:
        /*007c*/ 	.word	0x00000050


	//   ....[1]....
        /*0080*/ 	.word	0x00000080


	//   ....[2]....
        /*0084*/ 	.word	0x000009b0


	//----- nvinfo : EIATTR_CRS_STACK_SIZE
	.align		4
.L_8967:
        /*0088*/ 	.byte	0x04, 0x1e
        /*008a*/ 	.short	(.L_8969 - .L_8968)
.L_8968:
        /*008c*/ 	.word	0x00000000


	//----- nvinfo : EIATTR_CBANK_PARAM_SIZE
	.align		4
.L_8969:
        /*0090*/ 	.byte	0x03, 0x19
        /*0092*/ 	.short	0x0024


	//----- nvinfo : EIATTR_PARAM_CBANK
	.align		4
        /*0094*/ 	.byte	0x04, 0x0a
        /*0096*/ 	.short	(.L_8971 - .L_8970)
	.align		4
.L_8970:
        /*0098*/ 	.word	index@(.nv.constant0._Z15gpukernelBMWNr3ILi16ELi29EEvPdS0_S0_iii)
        /*009c*/ 	.short	0x0380
        /*009e*/ 	.short	0x0024


	//----- nvinfo : EIATTR_SW_WAR
	.align		4
.L_8971:
        /*00a0*/ 	.byte	0x04, 0x36
        /*00a2*/ 	.short	(.L_8973 - .L_8972)
.L_8972:
        /*00a4*/ 	.word	0x00000008
.L_8973:


//--------------------- .nv.info._Z15gpukernelBMWNr3ILi16ELi28EEvPdS0_S0_iii --------------------------
	.section	.nv.info._Z15gpukernelBMWNr3ILi16ELi28EEvPdS0_S0_iii,"",@"SHT_CUDA_INFO"
	.sectionflags	@""
	.align	4


	//----- nvinfo : EIATTR_CUDA_API_VERSION
	.align		4
        /*0000*/ 	.byte	0x04, 0x37
        /*0002*/ 	.short	(.L_8975 - .L_8974)
.L_8974:
        /*0004*/ 	.word	0x00000082


	//----- nvinfo : EIATTR_KPARAM_INFO
	.align		4
.L_8975:
        /*0008*/ 	.byte	0x04, 0x17
        /*000a*/ 	.short	(.L_8977 - .L_8976)
.L_8976:
        /*000c*/ 	.word	0x00000000
        /*0010*/ 	.short	0x0005
        /*0012*/ 	.short	0x0020
        /*0014*/ 	.byte	0x00, 0xf0, 0x11, 0x00


	//----- nvinfo : EIATTR_KPARAM_INFO
	.align		4
.L_8977:
        /*0018*/ 	.byte	0x04, 0x17
        /*001a*/ 	.short	(.L_8979 - .L_8978)
.L_8978:
        /*001c*/ 	.word	0x00000000
        /*0020*/ 	.short	0x0004
        /*0022*/ 	.short	0x001c
        /*0024*/ 	.byte	0x00, 0xf0, 0x11, 0x00


	//----- nvinfo : EIATTR_KPARAM_INFO
	.align		4
.L_8979:
        /*0028*/ 	.byte	0x04, 0x17
        /*002a*/ 	.short	(.L_8981 - .L_8980)
.L_8980:
        /*002c*/ 	.word	0x00000000
        /*0030*/ 	.short	0x0003
        /*0032*/ 	.short	0x0018
        /*0034*/ 	.byte	0x00, 0xf0, 0x11, 0x00


	//----- nvinfo : EIATTR_KPARAM_INFO
	.align		4
.L_8981:
        /*0038*/ 	.byte	0x04, 0x17
        /*003a*/ 	.short	(.L_8983 - .L_8982)
.L_8982:
        /*003c*/ 	.word	0x00000000
        /*0040*/ 	.short	0x0002
        /*0042*/ 	.short	0x0010
        /*0044*/ 	.byte	0x00, 0xf5, 0x21, 0x00


	//----- nvinfo : EIATTR_KPARAM_INFO
	.align		4
.L_8983:
        /*0048*/ 	.byte	0x04, 0x17
        /*004a*/ 	.short	(.L_8985 - .L_8984)
.L_8984:
        /*004c*/ 	.word	0x00000000
        /*0050*/ 	.short	0x0001
        /*0052*/ 	.short	0x0008
        /*0054*/ 	.byte	0x00, 0xf5, 0x21, 0x00


	//----- nvinfo : EIATTR_KPARAM_INFO
	.align		4
.L_8985:
        /*0058*/ 	.byte	0x04, 0x17
        /*005a*/ 	.short	(.L_8987 - .L_8986)
.L_8986:
        /*005c*/ 	.word	0x00000000
        /*0060*/ 	.short	0x0000
        /*0062*/ 	.short	0x0000
        /*0064*/ 	.byte	0x00, 0xf5, 0x21, 0x00


	//----- nvinfo : EIATTR_SPARSE_MMA_MASK
	.align		4
.L_8987:
        /*0068*/ 	.byte	0x03, 0x50
        /*006a*/ 	.short	0x0000


	//----- nvinfo : EIATTR_MAXREG_COUNT
	.align		4
        /*006c*/ 	.byte	0x03, 0x1b
        /*006e*/ 	.short	0x00ff


	//----- nvinfo : EIATTR_MERCURY_ISA_VERSION
	.align		4
        /*0070*/ 	.byte	0x03, 0x5f
        /*0072*/ 	.short	0x0101


	//----- nvinfo : EIATTR_VRC_CTA_INIT_COUNT
	.align		4
        /*0074*/ 	.byte	0x02, 0x4a
	.zero		1
	.zero		1


	//----- nvinfo : EIATTR_EXIT_INSTR_OFFSETS
	.align		4
        /*0078*/ 	.byte	0x04, 0x1c
        /*007a*/ 	.short	(.L_8989 - .L_8988)


	//   ....[0]....
.L_8988:
        /*007c*/ 	.word	0x00000050


	//   ....[1]....
        /*0080*/ 	.word	0x00000080


	//   ....[2]....
        /*0084*/ 	.word	0x000009b0


	//----- nvinfo : EIATTR_CRS_STACK_SIZE
	.align		4
.L_8989:
        /*0088*/ 	.byte	0x04, 0x1e
        /*008a*/ 	.short	(.L_8991 - .L_8990)
.L_8990:
        /*008c*/ 	.word	0x00000000


	//----- nvinfo : EIATTR_CBANK_PARAM_SIZE
	.align		4
.L_8991:
        /*0090*/ 	.byte	0x03, 0x19
        /*0092*/ 	.short	0x0024


	//----- nvinfo : EIATTR_PARAM_CBANK
	.align		4
        /*0094*/ 	.byte	0x04, 0x0a
        /*0096*/ 	.short	(.L_8993 - .L_8992)
	.align		4
.L_8992:
        /*0098*/ 	.word	index@(.nv.constant0._Z15gpukernelBMWNr3ILi16ELi28EEvPdS0_S0_iii)
        /*009c*/ 	.short	0x0380
        /*009e*/ 	.short	0x0024


	//----- nvinfo : EIATTR_SW_WAR
	.align		4
.L_8993:
        /*00a0*/ 	.byte	0x04, 0x36
        /*00a2*/ 	.short	(.L_8995 - .L_8994)
.L_8994:
        /*00a4*/ 	.word	0x00000008
.L_8995:


//--------------------- .nv.info._Z15gpukernelBMWNr3ILi16ELi27EEvPdS0_S0_iii --------------------------
	.section	.nv.info._Z15gpukernelBMWNr3ILi16ELi27EEvPdS0_S0_iii,"",@"SHT_CUDA_INFO"
	.sectionflags	@""
	.align	4


	//----- nvinfo : EIATTR_CUDA_API_VERSION
	.align		4
        /*0000*/ 	.byte	0x04, 0x37
        /*0002*/ 	.short	(.L_8997 - .L_8996)
.L_8996:
        /*0004*/ 	.word	0x00000082


	//----- nvinfo : EIATTR_KPARAM_INFO
	.align		4
.L_8997:
        /*0008*/ 	.byte	0x04, 0x17
        /*000a*/ 	.short	(.L_8999 - .L_8998)
.L_8998:
        /*000c*/ 	.word	0x00000000
        /*0010*/ 	.short	0x0005
        /*0012*/ 	.short	0x0020
        /*0014*/ 	.byte	0x00, 0xf0, 0x11, 0x00


	//----- nvinfo : EIATTR_KPARAM_INFO
	.align		4
.L_8999:
        /*0018*/ 	.byte	0x04, 0x17
        /*001a*/ 	.short	(.L_9001 - .L_9000)
.L_9000:
        /*001c*/ 	.word	0x00000000
        /*0020*/ 	.short	0x0004
        /*0022*/ 	.short	0x001c
        /*0024*/ 	.byte	0x00, 0xf0, 0x11, 0x00


	//----- nvinfo : EIATTR_KPARAM_INFO
	.align		4
.L_9001:
        /*0028*/ 	.byte	0x04, 0x17
        /*002a*/ 	.short	(.L_9003 - .L_9002)
.L_9002:
        /*002c*/ 	.word	0x00000000
        /*0030*/ 	.short	0x0003
        /*0032*/ 	.short	0x0018
        /*0034*/ 	.byte	0x00, 0xf0, 0x11, 0x00


	//----- nvinfo : EIATTR_KPARAM_INFO
	.align		4
.L_9003:
        /*0038*/ 	.byte	0x04, 0x17
        /*003a*/ 	.short	(.L_9005 - .L_9004)
.L_9004:
        /*003c*/ 	.word	0x00000000
        /*0040*/ 	.short	0x0002
        /*0042*/ 	.short	0x0010
        /*0044*/ 	.byte	0x00, 0xf5, 0x21, 0x00


	//----- nvinfo : EIATTR_KPARAM_INFO
	.align		4
.L_9005:
        /*0048*/ 	.byte	0x04, 0x17
        /*004a*/ 	.short	(.L_9007 - .L_9006)
.L_9006:
        /*004c*/ 	.word	0x00000000
        /*0050*/ 	.short	0x0001
        /*0052*/ 	.short	0x0008
        /*0054*/ 	.byte	0x00, 0xf5, 0x21, 0x00


	//----- nvinfo : EIATTR_KPARAM_INFO
	.align		4
.L_9007:
        /*0058*/ 	.byte	0x04, 0x17
        /*005a*/ 	.short	(.L_9009 - .L_9008)
.L_9008:
        /*005c*/ 	.word	0x00000000
        /*0060*/ 	.short	0x0000
        /*0062*/ 	.short	0x0000
        /*0064*/ 	.byte	0x00, 0xf5, 0x21, 0x00


	//----- nvinfo : EIATTR_SPARSE_MMA_MASK
	.align		4
.L_9009:
        /*0068*/ 	.byte	0x03, 0x50
        /*006a*/ 	.short	0x0000


	//----- nvinfo : EIATTR_MAXREG_COUNT
	.align		4
        /*006c*/ 	.byte	0x03, 0x1b
        /*006e*/ 	.short	0x00ff


	//----- nvinfo : EIATTR_MERCURY_ISA_VERSION
	.align		4
        /*0070*/ 	.byte	0x03, 0x5f
        /*0072*/ 	.short	0x0101


	//----- nvinfo : EIATTR_VRC_CTA_INIT_COUNT
	.align		4
        /*0074*/ 	.byte	0x02, 0x4a
	.zero		1
	.zero		1


	//----- nvinfo : EIATTR_EXIT_INSTR_OFFSETS
	.align		4
        /*0078*/ 	.byte	0x04, 0x1c
        /*007a*/ 	.short	(.L_9011 - .L_9010)


	//   ....[0]....
.L_9010:
        /*007c*/ 	.word	0x00000050


	//   ....[1]....
        /*0080*/ 	.word	0x00000080


	//   ....[2]....
        /*0084*/ 	.word	0x000009b0


	//----- nvinfo : EIATTR_CRS_STACK_SIZE
	.align		4
.L_9011:
        /*0088*/ 	.byte	0x04, 0x1e
        /*008a*/ 	.short	(.L_9013 - .L_9012)
.L_9012:
        /*008c*/ 	.word	0x00000000


	//----- nvinfo : EIATTR_CBANK_PARAM_SIZE
	.align		4
.L_9013:
        /*0090*/ 	.byte	0x03, 0x19
        /*0092*/ 	.short	0x0024


	//----- nvinfo : EIATTR_PARAM_CBANK
	.align		4
        /*0094*/ 	.byte	0x04, 0x0a
        /*0096*/ 	.short	(.L_9015 - .L_9014)
	.align		4
.L_9014:
        /*0098*/ 	.word	index@(.nv.constant0._Z15gpukernelBMWNr3ILi16ELi27EEvPdS0_S0_iii)
        /*009c*/ 	.short	0x0380
        /*009e*/ 	.short	0x0024


	//----- nvinfo : EIATTR_SW_WAR
	.align		4
.L_9015:
        /*00a0*/ 	.byte	0x04, 0x36
        /*00a2*/ 	.short	(.L_9017 - .L_9016)
.L_9016:
        /*00a4*/ 	.word	0x00000008
.L_9017:


//--------------------- .nv.info._Z15gpukernelBMWNr3ILi16ELi26EEvPdS0_S0_iii --------------------------
	.section	.nv.info._Z15gpukernelBMWNr3ILi16ELi26EEvPdS0_S0_iii,"",@"SHT_CUDA_INFO"
	.sectionflags	@""
	.align	4


	//----- nvinfo : EIATTR_CUDA_API_VERSION
	.align		4
        /*0000*/ 	.byte	0x04, 0x37
        /*0002*/ 	.short	(.L_9019 - .L_9018)
.L_9018:
        /*0004*/ 	.word	0x00000082


	//----- nvinfo : EIATTR_KPARAM_INFO
	.align		4
.L_9019:
        /*0008*/ 	.byte	0x04, 0x17
        /*000a*/ 	.short	(.L_9021 - .L_9020)
.L_9020:
        /*000c*/ 	.word	0x00000000
        /*0010*/ 	.short	0x0005
        /*0012*/ 	.short	0x0020
        /*0014*/ 	.byte	0x00, 0xf0, 0x11, 0x00


	//----- nvinfo : EIATTR_KPARAM_INFO
	.align		4
.L_9021:
        /*0018*/ 	.byte	0x04, 0x17
        /*001a*/ 	.short	(.L_9023 - .L_9022)
.L_9022:
        /*001c*/ 	.word	0x00000000
        /*0020*/ 	.short	0x0004
        /*0022*/ 	.short	0x001c
        /*0024*/ 	.byte	0x00, 0xf0, 0x11, 0x00


	//----- nvinfo : EIATTR_KPARAM_INFO
	.align		4
.L_9023:
        /*0028*/ 	.byte	0x04, 0x17
        /*002a*/ 	.short	(.L_9025 - .L_9024)
.L_9024:
        /*002c*/ 	.word	0x00000000
        /*0030*/ 	.short	0x0003
        /*0032*/ 	.short	0x0018
        /*0034*/ 	.byte	0x00, 0xf0, 0x11, 0x00


	//----- nvinfo : EIATTR_KPARAM_INFO
	.align		4
.L_9025:
        /*0038*/ 	.byte	0x04, 0x17
        /*003a*/ 	.short	(.L_9027 - .L_9026)
.L_9026:
        /*003c*/ 	.word	0x00000000
        /*0040*/ 	.short	0x0002
        /*0042*/ 	.short	0x0010
        /*0044*/ 	.byte	0x00, 0xf5, 0x21, 0x00


	//----- nvinfo : EIATTR_KPARAM_INFO
	.align		4
.L_9027:
        /*0048*/ 	.byte	0x04, 0x17
        /*004a*/ 	.short	(.L_9029 - .L_9028)
.L_9028:
        /*004c*/ 	.word	0x00000000
        /*0050*/ 	.short	0x0001
        /*0052*/ 	.short	0x0008
        /*0054*/ 	.byte	0x00, 0xf5, 0x21, 0x00


	//----- nvinfo : EIATTR_KPARAM_INFO
	.align		4
.L_9029:
        /*0058*/ 	.byte	0x04, 0x17
        /*005a*/ 	.short	(.L_9031 - .L_9030)
.L_9030:
        /*005c*/ 	.word	0x00000000
        /*0060*/ 	.short	0x0000
        /*0062*/ 	.short	0x0000
        /*0064*/ 	.byte	0x00, 0xf5, 0x21, 0x00


	//----- nvinfo : EIATTR_SPARSE_MMA_MASK
	.align		4
.L_9031:
        /*0068*/ 	.byte	0x03, 0x50
        /*006a*/ 	.short	0x0000


	//----- nvinfo : EIATTR_MAXREG_COUNT
	.align		4
        /*006c*/ 	.byte	0x03, 0x1b
        /*006e*/ 	.short	0x00ff


	//----- nvinfo : EIATTR_MERCURY_ISA_VERSION
	.align		4
        /*0070*/ 	.byte	0x03, 0x5f
        /*0072*/ 	.short	0x0101


	//----- nvinfo : EIATTR_VRC_CTA_INIT_COUNT
	.align		4
        /*0074*/ 	.byte	0x02, 0x4a
	.zero		1
	.zero		1


	//----- nvinfo : EIATTR_EXIT_INSTR_OFFSETS
	.align		4
        /*0078*/ 	.byte	0x04, 0x1c
        /*007a*/ 	.short	(.L_9033 - .L_9032)


	//   ....[0]....
.L_9032:
        /*007c*/ 	.word	0x00000050


	//   ....[1]....
        /*0080*/ 	.word	0x00000080


	//   ....[2]....
        /*0084*/ 	.word	0x000009b0


	//----- nvinfo : EIATTR_CRS_STACK_SIZE
	.align		4
.L_9033:
        /*0088*/ 	.byte	0x04, 0x1e
        /*008a*/ 	.short	(.L_9035 - .L_9034)
.L_9034:
        /*008c*/ 	.word	0x00000000


	//----- nvinfo : EIATTR_CBANK_PARAM_SIZE
	.align		4
.L_9035:
        /*0090*/ 	.byte	0x03, 0x19
        /*0092*/ 	.short	0x0024


	//----- nvinfo : EIATTR_PARAM_CBANK
	.align		4
        /*0094*/ 	.byte	0x04, 0x0a
        /*0096*/ 	.short	(.L_9037 - .L_9036)
	.align		4
.L_9036:
        /*0098*/ 	.word	index@(.nv.constant0._Z15gpukernelBMWNr3ILi16ELi26EEvPdS0_S0_iii)
        /*009c*/ 	.short	0x0380
        /*009e*/ 	.short	0x0024


	//----- nvinfo : EIATTR_SW_WAR
	.align		4
.L_9037:
        /*00a0*/ 	.byte	0x04, 0x36
        /*00a2*/ 	.short	(.L_9039 - .L_9038)
.L_9038:
        /*00a4*/ 	.word	0x00000008
.L_9039:


//--------------------- .nv.info._Z15gpukernelBMWNr3ILi16ELi25EEvPdS0_S0_iii --------------------------
	.section	.nv.info._Z15gpukernelBMWNr3ILi16ELi25EEvPdS0_S0_iii,"",@"SHT_CUDA_INFO"
	.sectionflags	@""
	.align	4


	//----- nvinfo : EIATTR_CUDA_API_VERSION
	.align		4
        /*0000*/ 	.byte	0x04, 0x37
        /*0002*/ 	.short	(.L_9041 - .L_9040)
.L_9040:
        /*0004*/ 	.word	0x00000082


	//----- nvinfo : EIATTR_KPARAM_INFO
	.align		4
.L_9041:
        /*0008*/ 	.byte	0x04, 0x17
        /*000a*/ 	.short	(.L_9043 - .L_9042)
.L_9042:
        /*000c*/ 	.word	0x00000000
        /*0010*/ 	.short	0x0005
        /*0012*/ 	.short	0x0020
        /*0014*/ 	.byte	0x00, 0xf0, 0x11, 0x00


	//----- nvinfo : EIATTR_KPARAM_INFO
	.align		4
.L_9043:
        /*0018*/ 	.byte	0x04, 0x17
        /*001a*/ 	.short	(.L_9045 - .L_9044)
.L_9044:
        /*001c*/ 	.word	0x00000000
        /*0020*/ 	.short	0x0004
        /*0022*/ 	.short	0x001c
        /*0024*/ 	.byte	0x00, 0xf0, 0x11, 0x00


	//----- nvinfo : EIATTR_KPARAM_INFO
	.align		4
.L_9045:
        /*0028*/ 	.byte	0x04, 0x17
        /*002a*/ 	.short	(.L_9047 - .L_9046)
.L_9046:
        /*002c*/ 	.word	0x00000000
        /*0030*/ 	.short	0x0003
        /*0032*/ 	.short	0x0018
        /*0034*/ 	.byte	0x00, 0xf0, 0x11, 0x00


	//----- nvinfo : EIATTR_KPARAM_INFO
	.align		4
.L_9047:
        /*0038*/ 	.byte	0x04, 0x17
        /*003a*/ 	.short	(.L_9049 - .L_9048)
.L_9048:
        /*003c*/ 	.word	0x00000000
        /*0040*/ 	.short	0x0002
        /*0042*/ 	.short	0x0010
        /*0044*/ 	.byte	0x00, 0xf5, 0x21, 0x00


	//----- nvinfo : EIATTR_KPARAM_INFO
	.align		4
.L_9049:
        /*0048*/ 	.byte	0x04, 0x17
        /*004a*/ 	.short	(.L_9051 - .L_9050)
.L_9050:
        /*004c*/ 	.word	0x00000000
        /*0050*/ 	.short	0x0001
        /*0052*/ 	.short	0x0008
        /*0054*/ 	.byte	0x00, 0xf5, 0x21, 0x00


	//----- nvinfo : EIATTR_KPARAM_INFO
	.align		4
.L_9051:
        /*0058*/ 	.byte	0x04, 0x17
        /*005a*/ 	.short	(.L_9053 - .L_9052)
.L_9052:
        /*005c*/ 	.word	0x00000000
        /*0060*/ 	.short	0x0000
        /*0062*/ 	.short	0x0000
        /*0064*/ 	.byte	0x00, 0xf5, 0x21, 0x00


	//----- nvinfo : EIATTR_SPARSE_MMA_MASK
	.align		4
.L_9053:
        /*0068*/ 	.byte	0x03, 0x50
        /*006a*/ 	.short	0x0000


	//----- nvinfo : EIATTR_MAXREG_COUNT
	.align		4
        /*006c*/ 	.byte	0x03, 0x1b
        /*006e*/ 	.short	0x00ff


	//----- nvinfo : EIATTR_MERCURY_ISA_VERSION
	.align		4
        /*0070*/ 	.byte	0x03, 0x5f
        /*0072*/ 	.short	0x0101


	//----- nvinfo : EIATTR_VRC_CTA_INIT_COUNT
	.align		4
        /*0074*/ 	.byte	0x02, 0x4a
	.zero		1
	.zero		1


	//----- nvinfo : EIATTR_EXIT_INSTR_OFFSETS
	.align		4
        /*0078*/ 	.byte	0x04, 0x1c
        /*007a*/ 	.short	(.L_9055 - .L_9054)


	//   ....[0]....
.L_9054:
        /*007c*/ 	.word	0x00000050


	//   ....[1]....
        /*0080*/ 	.word	0x00000080


	//   ....[2]....
        /*0084*/ 	.word	0x000009b0


	//----- nvinfo : EIATTR_CRS_STACK_SIZE
	.align		4
.L_9055:
        /*0088*/ 	.byte	0x04, 0x1e
        /*008a*/ 	.short	(.L_9057 - .L_9056)
.L_9056:
        /*008c*/ 	.word	0x00000000


	//----- nvinfo : EIATTR_CBANK_PARAM_SIZE
	.align		4
.L_9057:
        /*0090*/ 	.byte	0x03, 0x19
        /*0092*/ 	.short	0x0024


	//----- nvinfo : EIATTR_PARAM_CBANK
	.align		4
        /*0094*/ 	.byte	0x04, 0x0a
        /*0096*/ 	.short	(.L_9059 - .L_9058)
	.align		4
.L_9058:
        /*0098*/ 	.word	index@(.nv.constant0._Z15gpukernelBMWNr3ILi16ELi25EEvPdS0_S0_iii)
        /*009c*/ 	.short	0x0380
        /*009e*/ 	.short	0x0024


	//----- nvinfo : EIATTR_SW_WAR
	.align		4
.L_9059:
        /*00a0*/ 	.byte	0x04, 0x36
        /*00a2*/ 	.short	(.L_9061 - .L_9060)
.L_9060:
        /*00a4*/ 	.word	0x00000008
.L_9061:


//--------------------- .nv.info._Z15gpukernelBMWNr3ILi16ELi24EEvPdS0_S0_iii --------------------------
	.section	.nv.info._Z15gpukernelBMWNr3ILi16ELi24EEvPdS0_S0_iii,"",@"SHT_CUDA_INFO"
	.sectionflags	@""
	.align	4


	//----- nvinfo : EIATTR_CUDA_API_VERSION
	.align		4
        /*0000*/ 	.byte	0x04, 0x37
        /*0002*/ 	.short	(.L_9063 - .L_9062)
.L_9062:
        /*0004*/ 	.word	0x00000082


	//----- nvinfo : EIATTR_KPARAM_INFO
	.align		4
.L_9063:
        /*0008*/ 	.byte	0x04, 0x17
        /*000a*/ 	.short	(.L_9065 - .L_9064)
.L_9064:
        /*000c*/ 	.word	0x00000000
        /*0010*/ 	.short	0x0005
        /*0012*/ 	.short	0x0020
        /*0014*/ 	.byte	0x00, 0xf0, 0x11, 0x00


	//----- nvinfo : EIATTR_KPARAM_INFO
	.align		4
.L_9065:
        /*0018*/ 	.byte	0x04, 0x17
        /*001a*/ 	.short	(.L_9067 - .L_9066)
.L_9066:
        /*001c*/ 	.word	0x00000000
        /*0020*/ 	.short	0x0004
        /*0022*/ 	.short	0x001c
        /*0024*/ 	.byte	0x00, 0xf0, 0x11, 0x00


	//----- nvinfo : EIATTR_KPARAM_INFO
	.align		4
.L_9067:
        /*0028*/ 	.byte	0x04, 0x17
        /*002a*/ 	.short	(.L_9069 - .L_9068)
.L_9068:
        /*002c*/ 	.word	0x00000000
        /*0030*/ 	.short	0x0003
        /*0032*/ 	.short	0x0018
        /*0034*/ 	.byte	0x00, 0xf0, 0x11, 0x00


	//----- nvinfo : EIATTR_KPARAM_INFO
	.align		4
.L_9069:
        /*0038*/ 	.byte	0x04, 0x17
        /*003a*/ 	.short	(.L_9071 - .L_9070)
.L_9070:
        /*003c*/ 	.word	0x00000000
        /*0040*/ 	.short	0x0002
        /*0042*/ 	.short	0x0010
        /*0044*/ 	.byte	0x00, 0xf5, 0x21, 0x00


	//----- nvinfo : EIATTR_KPARAM_INFO
	.align		4
.L_9071:
        /*0048*/ 	.byte	0x04, 0x17
        /*004a*/ 	.short	(.L_9073 - .L_9072)
.L_9072:
        /*004c*/ 	.word	0x00000000
        /*0050*/ 	.short	0x0001
        /*0052*/ 	.short	0x0008
        /*0054*/ 	.byte	0x00, 0xf5, 0x21, 0x00


	//----- nvinfo : EIATTR_KPARAM_INFO
	.align		4
.L_9073:
        /*0058*/ 	.byte	0x04, 0x17
        /*005a*/ 	.short	(.L_9075 - .L_9074)
.L_9074:
        /*005c*/ 	.word	0x00000000
        /*0060*/ 	.short	0x0000
        /*0062*/ 	.short	0x0000
        /*0064*/ 	.byte	0x00, 0xf5, 0x21, 0x00


	//----- nvinfo : EIATTR_SPARSE_MMA_MASK
	.align		4
.L_9075:
        /*0068*/ 	.byte	0x03, 0x50
        /*006a*/ 	.short	0x0000


	//----- nvinfo : EIATTR_MAXREG_COUNT
	.align		4
        /*006c*/ 	.byte	0x03, 0x1b
        /*006e*/ 	.short	0x00ff


	//----- nvinfo : EIATTR_MERCURY_ISA_VERSION
	.align		4
        /*0070*/ 	.byte	0x03, 0x5f
        /*0072*/ 	.short	0x0101


	//----- nvinfo : EIATTR_VRC_CTA_INIT_COUNT
	.align		4
        /*0074*/ 	.byte	0x02, 0x4a
	.zero		1
	.zero		1


	//----- nvinfo : EIATTR_EXIT_INSTR_OFFSETS
	.align		4
        /*0078*/ 	.byte	0x04, 0x1c
        /*007a*/ 	.short	(.L_9077 - .L_9076)


	//   ....[0]....
.L_9076:
        /*007c*/ 	.word	0x00000050


	//   ....[1]....
        /*0080*/ 	.word	0x00000080


	//   ....[2]....
        /*0084*/ 	.word	0x000009b0


	//----- nvinfo : EIATTR_CRS_STACK_SIZE
	.align		4
.L_9077:
        /*0088*/ 	.byte	0x04, 0x1e
        /*008a*/ 	.short	(.L_9079 - .L_9078)
.L_9078:
        /*008c*/ 	.word	0x00000000


	//----- nvinfo : EIATTR_CBANK_PARAM_SIZE
	.align		4
.L_9079:
        /*0090*/ 	.byte	0x03, 0x19
        /*0092*/ 	.short	0x0024


	//----- nvinfo : EIATTR_PARAM_CBANK
	.align		4
        /*0094*/ 	.byte	0x04, 0x0a
        /*0096*/ 	.short	(.L_9081 - .L_9080)
	.align		4
.L_9080:
        /*0098*/ 	.word	index@(.nv.constant0._Z15gpukernelBMWNr3ILi16ELi24EEvPdS0_S0_iii)
        /*009c*/ 	.short	0x0380
        /*009e*/ 	.short	0x0024


	//----- nvinfo : EIATTR_SW_WAR
	.align		4
.L_9081:
        /*00a0*/ 	.byte	0x04, 0x36
        /*00a2*/ 	.short	(.L_9083 - .L_9082)
.L_9082:
        /*00a4*/ 	.word	0x00000008
.L_9083:


//--------------------- .nv.info._Z15gpukernelBMWNr3ILi16ELi23EEvPdS0_S0_iii --------------------------
	.section	.nv.info._Z15gpukernelBMWNr3ILi16ELi23EEvPdS0_S0_iii,"",@"SHT_CUDA_INFO"
	.sectionflags	@""
	.align	4


	//----- nvinfo : EIATTR_CUDA_API_VERSION
	.align		4
        /*0000*/ 	.byte	0x04, 0x37
        /*0002*/ 	.short	(.L_9085 - .L_9084)
.L_9084:
        /*0004*/ 	.word	0x00000082


	//----- nvinfo : EIATTR_KPARAM_INFO
	.align		4
.L_9085:
        /*0008*/ 	.byte	0x04, 0x17
        /*000a*/ 	.short	(.L_9087 - .L_9086)
.L_9086:
        /*000c*/ 	.word	0x00000000
        /*0010*/ 	.short	0x0005
        /*0012*/ 	.short	0x0020
        /*0014*/ 	.byte	0x00, 0xf0, 0x11, 0x00


	//----- nvinfo : EIATTR_KPARAM_INFO
	.align		4
.L_9087:
        /*0018*/ 	.byte	0x04, 0x17
        /*001a*/ 	.short	(.L_9089 - .L_9088)
.L_9088:
        /*001c*/ 	.word	0x00000000
        /*0020*/ 	.short	0x0004
        /*0022*/ 	.short	0x001c
        /*0024*/ 	.byte	0x00, 0xf0, 0x11, 0x00


	//----- nvinfo : EIATTR_KPARAM_INFO
	.align		4
.L_9089:
        /*0028*/ 	.byte	0x04, 0x17
        /*002a*/ 	.short	(.L_9091 - .L_9090)
.L_9090:
        /*002c*/ 	.word	0x00000000
        /*0030*/ 	.short	0x0003
        /*0032*/ 	.short	0x0018
        /*0034*/ 	.byte	0x00, 0xf0, 0x11, 0x00


	//----- nvinfo : EIATTR_KPARAM_INFO
	.align		4
.L_9091:
        /*0038*/ 	.byte	0x04, 0x17
        /*003a*/ 	.short	(.L_9093 - .L_9092)
.L_9092:
        /*003c*/ 	.word	0x00000000
        /*0040*/ 	.short	0x0002
        /*0042*/ 	.short	0x0010
        /*0044*/ 	.byte	0x00, 0xf5, 0x21, 0x00


	//----- nvinfo : EIATTR_KPARAM_INFO
	.align		4
.L_9093:
        /*0048*/ 	.byte	0x04, 0x17
        /*004a*/ 	.short	(.L_9095 - .L_9094)
.L_9094:
        /*004c*/ 	.word	0x00000000
        /*0050*/ 	.short	0x0001
        /*0052*/ 	.short	0x0008
        /*0054*/ 	.byte	0x00, 0xf5, 0x21, 0x00


	//----- nvinfo : EIATTR_KPARAM_INFO
	.align		4
.L_9095:
        /*0058*/ 	.byte	0x04, 0x17
        /*005a*/ 	.short	(.L_9097 - .L_9096)
.L_9096:
        /*005c*/ 	.word	0x00000000
        /*0060*/ 	.short	0x0000
        /*0062*/ 	.short	0x0000
        /*0064*/ 	.byte	0x00, 0xf5, 0x21, 0x00


	//----- nvinfo : EIATTR_SPARSE_MMA_MASK
	.align		4
.L_9097:
        /*0068*/ 	.byte	0x03, 0x50
        /*006a*/ 	.short	0x0000


	//----- nvinfo : EIATTR_MAXREG_COUNT
	.align		4
        /*006c*/ 	.byte	0x03, 0x1b
        /*006e*/ 	.short	0x00ff


	//----- nvinfo : EIATTR_MERCURY_ISA_VERSION
	.align		4
        /*0070*/ 	.byte	0x03, 0x5f
        /*0072*/ 	.short	0x0101


	//----- nvinfo : EIATTR_VRC_CTA_INIT_COUNT
	.align		4
        /*0074*/ 	.byte	0x02, 0x4a
	.zero		1
	.zero		1


	//----- nvinfo : EIATTR_EXIT_INSTR_OFFSETS
	.align		4
        /*0078*/ 	.byte	0x04, 0x1c
        /*007a*/ 	.short	(.L_9099 - .L_9098)


	//   ....[0]....
.L_9098:
        /*007c*/ 	.word	0x00000050


	//   ....[1]....
        /*0080*/ 	.word	0x00000080


	//   ....[2]....
        /*0084*/ 	.word	0x000009b0


	//----- nvinfo : EIATTR_CRS_STACK_SIZE
	.align		4
.L_9099:
        /*0088*/ 	.byte	0x04, 0x1e
        /*008a*/ 	.short	(.L_9101 - .L_9100)
.L_9100:
        /*008c*/ 	.word	0x00000000


	//----- nvinfo : EIATTR_CBANK_PARAM_SIZE
	.align		4
.L_9101:
        /*0090*/ 	.byte	0x03, 0x19
        /*0092*/ 	.short	0x0024


	//----- nvinfo : EIATTR_PARAM_CBANK
	.align		4
        /*0094*/ 	.byte	0x04, 0x0a
        /*0096*/ 	.short	(.L_9103 - .L_9102)
	.align		4
.L_9102:
        /*0098*/ 	.word	index@(.nv.constant0._Z15gpukernelBMWNr3ILi16ELi23EEvPdS0_S0_iii)
        /*009c*/ 	.short	0x0380
        /*009e*/ 	.short	0x0024


	//----- nvinfo : EIATTR_SW_WAR
	.align		4
.L_9103:
        /*00a0*/ 	.byte	0x04, 0x36
        /*00a2*/ 	.short	(.L_9105 - .L_9104)
.L_9104:
        /*00a4*/ 	.word	0x00000008
.L_9105:


//--------------------- .nv.info._Z15gpukernelBMWNr3ILi16ELi22EEvPdS0_S0_iii --------------------------
	.section	.nv.info._Z15gpukernelBMWNr3ILi16ELi22EEvPdS0_S0_iii,"",@"SHT_CUDA_INFO"
	.sectionflags	@""
	.align	4


	//----- nvinfo : EIATTR_CUDA_API_VERSION
	.align		4
        /*0000*/ 	.byte	0x04, 0x37
        /*0002*/ 	.short	(.L_9107 - .L_9106)
.L_9106:
        /*0004*/ 	.word	0x00000082


	//----- nvinfo : EIATTR_KPARAM_INFO
	.align		4
.L_9107:
        /*0008*/ 	.byte	0x04, 0x17
        /*000a*/ 	.short	(.L_9109 - .L_9108)
.L_9108:
        /*000c*/ 	.word	0x00000000
        /*0010*/ 	.short	0x0005
        /*0012*/ 	.short	0x0020
        /*0014*/ 	.byte	0x00, 0xf0, 0x11, 0x00


	//----- nvinfo : EIATTR_KPARAM_INFO
	.align		4
.L_9109:
        /*0018*/ 	.byte	0x04, 0x17
        /*001a*/ 	.short	(.L_9111 - .L_9110)
.L_9110:
        /*001c*/ 	.word	0x00000000
        /*0020*/ 	.short	0x0004
        /*0022*/ 	.short	0x001c
        /*0024*/ 	.byte	0x00, 0xf0, 0x11, 0x00


	//----- nvinfo : EIATTR_KPARAM_INFO
	.align		4
.L_9111:
        /*0028*/ 	.byte	0x04, 0x17
        /*002a*/ 	.short	(.L_9113 - .L_9112)
.L_9112:
        /*002c*/ 	.word	0x00000000
        /*0030*/ 	.short	0x0003
        /*0032*/ 	.short	0x0018
        /*0034*/ 	.byte	0x00, 0xf0, 0x11, 0x00


	//----- nvinfo : EIATTR_KPARAM_INFO
	.align		4
.L_9113:
        /*0038*/ 	.byte	0x04, 0x17
        /*003a*/ 	.short	(.L_9115 - .L_9114)
.L_9114:
        /*003c*/ 	.word	0x00000000
        /*0040*/ 	.short	0x0002
        /*0042*/ 	.short	0x0010
        /*0044*/ 	.byte	0x00, 0xf5, 0x21, 0x00


	//----- nvinfo : EIATTR_KPARAM_INFO
	.align		4
.L_9115:
        /*0048*/ 	.byte	0x04, 0x17
        /*004a*/ 	.short	(.L_9117 - .L_9116)
.L_9116:
        /*004c*/ 	.word	0x00000000
        /*0050*/ 	.short	0x0001
        /*0052*/ 	.short	0x0008
        /*0054*/ 	.byte	0x00, 0xf5, 0x21, 0x00


	//----- nvinfo : EIATTR_KPARAM_INFO
	.align		4
.L_9117:
        /*0058*/ 	.byte	0x04, 0x17
        /*005a*/ 	.short	(.L_9119 - .L_9118)
.L_9118:
        /*005c*/ 	.word	0x00000000
        /*0060*/ 	.short	0x0000
        /*0062*/ 	.short	0x0000
        /*0064*/ 	.byte	0x00, 0xf5, 0x21, 0x00


	//----- nvinfo : EIATTR_SPARSE_MMA_MASK
	.align		4
.L_9119:
        /*0068*/ 	.byte	0x03, 0x50
        /*006a*/ 	.short	0x0000


	//----- nvinfo : EIATTR_MAXREG_COUNT
	.align		4
        /*006c*/ 	.byte	0x03, 0x1b
        /*006e*/ 	.short	0x00ff


	//----- nvinfo : EIATTR_MERCURY_ISA_VERSION
	.align		4
        /*0070*/ 	.byte	0x03, 0x5f
        /*0072*/ 	.short	0x0101


	//----- nvinfo : EIATTR_VRC_CTA_INIT_COUNT
	.align		4
        /*0074*/ 	.byte	0x02, 0x4a
	.zero		1
	.zero		1


	//----- nvinfo : EIATTR_EXIT_INSTR_OFFSETS
	.align		4
        /*0078*/ 	.byte	0x04, 0x1c
        /*007a*/ 	.short	(.L_9121 - .L_9120)


	//   ....[0]....
.L_9120:
        /*007c*/ 	.word	0x00000050


	//   ....[1]....
        /*0080*/ 	.word	0x00000080


	//   ....[2]....
        /*0084*/ 	.word	0x000009b0


	//----- nvinfo : EIATTR_CRS_STACK_SIZE
	.align		4
.L_9121:
        /*0088*/ 	.byte	0x04, 0x1e
        /*008a*/ 	.short	(.L_9123 - .L_9122)
.L_9122:
        /*008c*/ 	.word	0x00000000


	//----- nvinfo : EIATTR_CBANK_PARAM_SIZE
	.align		4
.L_9123:
        /*0090*/ 	.byte	0x03, 0x19
        /*0092*/ 	.short	0x0024


	//----- nvinfo : EIATTR_PARAM_CBANK
	.align		4
        /*0094*/ 	.byte	0x04, 0x0a
        /*0096*/ 	.short	(.L_9125 - .L_9124)
	.align		4
.L_9124:
        /*0098*/ 	.word	index@(.nv.constant0._Z15gpukernelBMWNr3ILi16ELi22EEvPdS0_S0_iii)
        /*009c*/ 	.short	0x0380
        /*009e*/ 	.short	0x0024


	//----- nvinfo : EIATTR_SW_WAR
	.align		4
.L_9125:
        /*00a0*/ 	.byte	0x04, 0x36
        /*00a2*/ 	.short	(.L_9127 - .L_9126)
.L_9126:
        /*00a4*/ 	.word	0x00000008
.L_9127:


//--------------------- .nv.info._Z15gpukernelBMWNr3ILi16ELi21EEvPdS0_S0_iii --------------------------
	.section	.nv.info._Z15gpukernelBMWNr3ILi16ELi21EEvPdS0_S0_iii,"",@"SHT_CUDA_INFO"
	.sectionflags	@""
	.align	4


	//----- nvinfo : EIATTR_CUDA_API_VERSION
	.align		4
        /*0000*/ 	.byte	0x04, 0x37
        /*0002*/ 	.short	(.L_9129 - .L_9128)
.L_9128:
        /*0004*/ 	.word	0x00000082


	//----- nvinfo : EIATTR_KPARAM_INFO
	.align		4
.L_9129:
        /*0008*/ 	.byte	0x04, 0x17
        /*000a*/ 	.short	(.L_9131 - .L_9130)
.L_9130:
        /*000c*/ 	.word	0x00000000
        /*0010*/ 	.short	0x0005
        /*0012*/ 	.short	0x0020
        /*0014*/ 	.byte	0x00, 0xf0, 0x11, 0x00


	//----- nvinfo : EIATTR_KPARAM_INFO
	.align		4
.L_9131:
        /*0018*/ 	.byte	0x04, 0x17
        /*001a*/ 	.short	(.L_9133 - .L_9132)
.L_9132:
        /*001c*/ 	.word	0x00000000
        /*0020*/ 	.short	0x0004
        /*0022*/ 	.short	0x001c
        /*0024*/ 	.byte	0x00, 0xf0, 0x11, 0x00


	//----- nvinfo : EIATTR_KPARAM_INFO
	.align		4
.L_9133:
        /*0028*/ 	.byte	0x04, 0x17
        /*002a*/ 	.short	(.L_9135 - .L_9134)
.L_9134:
        /*002c*/ 	.word	0x00000000
        /*0030*/ 	.short	0x0003
        /*0032*/ 	.short	0x0018
        /*0034*/ 	.byte	0x00, 0xf0, 0x11, 0x00


	//----- nvinfo : EIATTR_KPARAM_INFO
	.align		4
.L_9135:
        /*0038*/ 	.byte	0x04, 0x17
        /*003a*/ 	.short	(.L_9137 - .L_9136)
.L_9136:
        /*003c*/ 	.word	0x00000000
        /*0040*/ 	.short	0x0002
        /*0042*/ 	.short	0x0010
        /*0044*/ 	.byte	0x00, 0xf5, 0x21, 0x00


	//----- nvinfo : EIATTR_KPARAM_INFO
	.align		4
.L_9137:
        /*0048*/ 	.byte	0x04, 0x17
        /*004a*/ 	.short	(.L_9139 - .L_9138)
.L_9138:
        /*004c*/ 	.word	0x00000000
        /*0050*/ 	.short	0x0001
        /*0052*/ 	.short	0x0008
        /*0054*/ 	.byte	0x00, 0xf5, 0x21, 0x00


	//----- nvinfo : EIATTR_KPARAM_INFO
	.align		4
.L_9139:
        /*0058*/ 	.byte	0x04, 0x17
        /*005a*/ 	.short	(.L_9141 - .L_9140)
.L_9140:
        /*005c*/ 	.word	0x00000000
        /*0060*/ 	.short	0x0000
        /*0062*/ 	.short	0x0000
        /*0064*/ 	.byte	0x00, 0xf5, 0x21, 0x00


	//----- nvinfo : EIATTR_SPARSE_MMA_MASK
	.align		4
.L_9141:
        /*0068*/ 	.byte	0x03, 0x50
        /*006a*/ 	.short	0x0000


	//----- nvinfo : EIATTR_MAXREG_COUNT
	.align		4
        /*006c*/ 	.byte	0x03, 0x1b
        /*006e*/ 	.short	0x00ff


	//----- nvinfo : EIATTR_MERCURY_ISA_VERSION
	.align		4
        /*0070*/ 	.byte	0x03, 0x5f
        /*0072*/ 	.short	0x0101


	//----- nvinfo : EIATTR_VRC_CTA_INIT_COUNT
	.align		4
        /*0074*/ 	.byte	0x02, 0x4a
	.zero		1
	.zero		1


	//----- nvinfo : EIATTR_EXIT_INSTR_OFFSETS
	.align		4
        /*0078*/ 	.byte	0x04, 0x1c
        /*007a*/ 	.short	(.L_9143 - .L_9142)


	//   ....[0]....
.L_9142:
        /*007c*/ 	.word	0x00000050


	//   ....[1]....
        /*0080*/ 	.word	0x00000080


	//   ....[2]....
        /*0084*/ 	.word	0x000009b0


	//----- nvinfo : EIATTR_CRS_STACK_SIZE
	.align		4
.L_9143:
        /*0088*/ 	.byte	0x04, 0x1e
        /*008a*/ 	.short	(.L_9145 - .L_9144)
.L_9144:
        /*008c*/ 	.word	0x00000000


	//----- nvinfo : EIATTR_CBANK_PARAM_SIZE
	.align		4
.L_9145:
        /*0090*/ 	.byte	0x03, 0x19
        /*0092*/ 	.short	0x0024


	//----- nvinfo : EIATTR_PARAM_CBANK
	.align		4
        /*0094*/ 	.byte	0x04, 0x0a
        /*0096*/ 	.short	(.L_9147 - .L_9146)
	.align		4
.L_9146:
        /*0098*/ 	.word	index@(.nv.constant0._Z15gpukernelBMWNr3ILi16ELi21EEvPdS0_S0_iii)
        /*009c*/ 	.short	0x0380
        /*009e*/ 	.short	0x0024


	//----- nvinfo : EIATTR_SW_WAR
	.align		4
.L_9147:
        /*00a0*/ 	.byte	0x04, 0x36
        /*00a2*/ 	.short	(.L_9149 - .L_9148)
.L_9148:
        /*00a4*/ 	.word	0x00000008
.L_9149:


//--------------------- .nv.info._Z15gpukernelBMWNr3ILi16ELi20EEvPdS0_S0_iii --------------------------
	.section	.nv.info._Z15gpukernelBMWNr3ILi16ELi20EEvPdS0_S0_iii,"",@"SHT_CUDA_INFO"
	.sectionflags	@""
	.align	4


	//----- nvinfo : EIATTR_CUDA_API_VERSION
	.align		4
        /*0000*/ 	.byte	0x04, 0x37
        /*0002*/ 	.short	(.L_9151 - .L_9150)
.L_9150:
        /*0004*/ 	.word	0x00000082


	//----- nvinfo : EIATTR_KPARAM_INFO
	.align		4
.L_9151:
        /*0008*/ 	.byte	0x04, 0x17
        /*000a*/ 	.short	(.L_9153 - .L_9152)
.L_9152:
        /*000c*/ 	.word	0x00000000
        /*0010*/ 	.short	0x0005
        /*0012*/ 	.short	0x0020
        /*0014*/ 	.byte	0x00, 0xf0, 0x11, 0x00


	//----- nvinfo : EIATTR_KPARAM_INFO
	.align		4
.L_9153:
        /*0018*/ 	.byte	0x04, 0x17
        /*001a*/ 	.short	(.L_9155 - .L_9154)
.L_9154:
        /*001c*/ 	.word	0x00000000
        /*0020*/ 	.short	0x0004
        /*0022*/ 	.short	0x001c
        /*0024*/ 	.byte	0x00, 0xf0, 0x11, 0x00


	//----- nvinfo : EIATTR_KPARAM_INFO
	.align		4
.L_9155:
        /*0028*/ 	.byte	0x04, 0x17
        /*002a*/ 	.short	(.L_9157 - .L_9156)
.L_9156:
        /*002c*/ 	.word	0x00000000
        /*0030*/ 	.short	0x0003
        /*0032*/ 	.short	0x0018
        /*0034*/ 	.byte	0x00, 0xf0, 0x11, 0x00


	//----- nvinfo : EIATTR_KPARAM_INFO
	.align		4
.L_9157:
        /*0038*/ 	.byte	0x04, 0x17
        /*003a*/ 	.short	(.L_9159 - .L_9158)
.L_9158:
        /*003c*/ 	.word	0x00000000
        /*0040*/ 	.short	0x0002
        /*0042*/ 	.short	0x0010
        /*0044*/ 	.byte	0x00, 0xf5, 0x21, 0x00


	//----- nvinfo : EIATTR_KPARAM_INFO
	.align		4
.L_9159:
        /*0048*/ 	.byte	0x04, 0x17
        /*004a*/ 	.short	(.L_9161 - .L_9160)
.L_9160:
        /*004c*/ 	.word	0x00000000
        /*0050*/ 	.short	0x0001
        /*0052*/ 	.short	0x0008
        /*0054*/ 	.byte	0x00, 0xf5, 0x21, 0x00


	//----- nvinfo : EIATTR_KPARAM_INFO
	.align		4
.L_9161:
        /*0058*/ 	.byte	0x04, 0x17
        /*005a*/ 	.short	(.L_9163 - .L_9162)
.L_9162:
        /*005c*/ 	.word	0x00000000
        /*0060*/ 	.short	0x0000
        /*0062*/ 	.short	0x0000
        /*0064*/ 	.byte	0x00, 0xf5, 0x21, 0x00


	//----- nvinfo : EIATTR_SPARSE_MMA_MASK
	.align		4
.L_9163:
        /*0068*/ 	.byte	0x03, 0x50
        /*006a*/ 	.short	0x0000


	//----- nvinfo : EIATTR_MAXREG_COUNT
	.align		4
        /*006c*/ 	.byte	0x03, 0x1b
        /*006e*/ 	.short	0x00ff


	//----- nvinfo : EIATTR_MERCURY_ISA_VERSION
	.align		4
        /*0070*/ 	.byte	0x03, 0x5f
        /*0072*/ 	.short	0x0101


	//----- nvinfo : EIATTR_VRC_CTA_INIT_COUNT
	.align		4
        /*0074*/ 	.byte	0x02, 0x4a
	.zero		1
	.zero		1


	//----- nvinfo : EIATTR_EXIT_INSTR_OFFSETS
	.align		4
        /*0078*/ 	.byte	0x04, 0x1c
        /*007a*/ 	.short	(.L_9165 - .L_9164)


	//   ....[0]....
.L_9164:
        /*007c*/ 	.word	0x00000050


	//   ....[1]....
        /*0080*/ 	.word	0x00000080


	//   ....[2]....
        /*0084*/ 	.word	0x000009b0


	//----- nvinfo : EIATTR_CRS_STACK_SIZE
	.align		4
.L_9165:
        /*0088*/ 	.byte	0x04, 0x1e
        /*008a*/ 	.short	(.L_9167 - .L_9166)
.L_9166:
        /*008c*/ 	.word	0x00000000


	//----- nvinfo : EIATTR_CBANK_PARAM_SIZE
	.align		4
.L_9167:
        /*0090*/ 	.byte	0x03, 0x19
        /*0092*/ 	.short	0x0024


	//----- nvinfo : EIATTR_PARAM_CBANK
	.align		4
        /*0094*/ 	.byte	0x04, 0x0a
        /*0096*/ 	.short	(.L_9169 - .L_9168)
	.align		4
.L_9168:
        /*0098*/ 	.word	index@(.nv.constant0._Z15gpukernelBMWNr3ILi16ELi20EEvPdS0_S0_iii)
        /*009c*/ 	.short	0x0380
        /*009e*/ 	.short	0x0024


	//----- nvinfo : EIATTR_SW_WAR
	.align		4
.L_9169:
        /*00a0*/ 	.byte	0x04, 0x36
        /*00a2*/ 	.short	(.L_9171 - .L_9170)
.L_9170:
        /*00a4*/ 	.word	0x00000008
.L_9171:


//--------------------- .nv.info._Z15gpukernelBMWNr3ILi16ELi19EEvPdS0_S0_iii --------------------------
	.section	.nv.info._Z15gpukernelBMWNr3ILi16ELi19EEvPdS0_S0_iii,"",@"SHT_CUDA_INFO"
	.sectionflags	@""
	.align	4


	//----- nvinfo : EIATTR_CUDA_API_VERSION
	.align		4
        /*0000*/ 	.byte	0x04, 0x37
        /*0002*/ 	.short	(.L_9173 - .L_9172)
.L_9172:
        /*0004*/ 	.word	0x00000082


	//----- nvinfo : EIATTR_KPARAM_INFO
	.align		4
.L_9173:
        /*0008*/ 	.byte	0x04, 0x17
        /*000a*/ 	.short	(.L_9175 - .L_9174)
.L_9174:
        /*000c*/ 	.word	0x00000000
        /*0010*/ 	.short	0x0005
        /*0012*/ 	.short	0x0020
        /*0014*/ 	.byte	0x00, 0xf0, 0x11, 0x00


	//----- nvinfo : EIATTR_KPARAM_INFO
	.align		4
.L_9175:
        /*0018*/ 	.byte	0x04, 0x17
        /*001a*/ 	.short	(.L_9177 - .L_9176)
.L_9176:
        /*001c*/ 	.word	0x00000000
        /*0020*/ 	.short	0x0004
        /*0022*/ 	.short	0x001c
        /*0024*/ 	.byte	0x00, 0xf0, 0x11, 0x00


	//----- nvinfo : EIATTR_KPARAM_INFO
	.align		4
.L_9177:
        /*0028*/ 	.byte	0x04, 0x17
        /*002a*/ 	.short	(.L_9179 - .L_9178)
.L_9178:
        /*002c*/ 	.word	0x00000000
        /*0030*/ 	.short	0x0003
        /*0032*/ 	.short	0x0018
        /*0034*/ 	.byte	0x00, 0xf0, 0x11, 0x00


	//----- nvinfo : EIATTR_KPARAM_INFO
	.align		4
.L_9179:
        /*0038*/ 	.byte	0x04, 0x17
        /*003a*/ 	.short	(.L_9181 - .L_9180)
.L_9180:
        /*003c*/ 	.word	0x00000000
        /*0040*/ 	.short	0x0002
        /*0042*/ 	.short	0x0010
        /*0044*/ 	.byte	0x00, 0xf5, 0x21, 0x00


	//----- nvinfo : EIATTR_KPARAM_INFO
	.align		4
.L_9181:
        /*0048*/ 	.byte	0x04, 0x17
        /*004a*/ 	.short	(.L_9183 - .L_9182)
.L_9182:
        /*004c*/ 	.word	0x00000000
        /*0050*/ 	.short	0x0001
        /*0052*/ 	.short	0x0008
        /*0054*/ 	.byte	0x00, 0xf5, 0x21, 0x00


	//----- nvinfo : EIATTR_KPARAM_INFO
	.align		4
.L_9183:
        /*0058*/ 	.byte	0x04, 0x17
        /*005a*/ 	.short	(.L_9185 - .L_9184)
.L_9184:
        /*005c*/ 	.word	0x00000000
        /*0060*/ 	.short	0x0000
        /*0062*/ 	.short	0x0000
        /*0064*/ 	.byte	0x00, 0xf5, 0x21, 0x00


	//----- nvinfo : EIATTR_SPARSE_MMA_MASK
	.align		4
.L_9185:
        /*0068*/ 	.byte	0x03, 0x50
        /*006a*/ 	.short	0x0000


	//----- nvinfo : EIATTR_MAXREG_COUNT
	.align		4
        /*006c*/ 	.byte	0x03, 0x1b
        /*006e*/ 	.short	0x00ff


	//----- nvinfo : EIATTR_MERCURY_ISA_VERSION
	.align		4
        /*0070*/ 	.byte	0x03, 0x5f
        /*0072*/ 	.short	0x0101


	//----- nvinfo : EIATTR_VRC_CTA_INIT_COUNT
	.align		4
        /*0074*/ 	.byte	0x02, 0x4a
	.zero		1
	.zero		1


	//----- nvinfo : EIATTR_EXIT_INSTR_OFFSETS
	.align		4
        /*0078*/ 	.byte	0x04, 0x1c
        /*007a*/ 	.short	(.L_9187 - .L_9186)


	//   ....[0]....
.L_9186:
        /*007c*/ 	.word	0x00000050


	//   ....[1]....
        /*0080*/ 	.word	0x00000080


	//   ....[2]....
        /*0084*/ 	.word	0x000009b0


	//----- nvinfo : EIATTR_CRS_STACK_SIZE
	.align		4
.L_9187:
        /*0088*/ 	.byte	0x04, 0x1e
        /*008a*/ 	.short	(.L_9189 - .L_9188)
.L_9188:
        /*008c*/ 	.word	0x00000000


	//----- nvinfo : EIATTR_CBANK_PARAM_SIZE
	.align		4
.L_9189:
        /*0090*/ 	.byte	0x03, 0x19
        /*0092*/ 	.short	0x0024


	//----- nvinfo : EIATTR_PARAM_CBANK
	.align		4
        /*0094*/ 	.byte	0x04, 0x0a
        /*0096*/ 	.short	(.L_9191 - .L_9190)
	.align		4
.L_9190:
        /*0098*/ 	.word	index@(.nv.constant0._Z15gpukernelBMWNr3ILi16ELi19EEvPdS0_S0_iii)
        /*009c*/ 	.short	0x0380
        /*009e*/ 	.short	0x0024


	//----- nvinfo : EIATTR_SW_WAR
	.align		4
.L_9191:
        /*00a0*/ 	.byte	0x04, 0x36
        /*00a2*/ 	.short	(.L_9193 - .L_9192)
.L_9192:
        /*00a4*/ 	.word	0x00000008
.L_9193:


//--------------------- .nv.info._Z15gpukernelBMWNr3ILi16ELi18EEvPdS0_S0_iii --------------------------
	.section	.nv.info._Z15gpukernelBMWNr3ILi16ELi18EEvPdS0_S0_iii,"",@"SHT_CUDA_INFO"
	.sectionflags	@""
	.align	4


	//----- nvinfo : EIATTR_CUDA_API_VERSION
	.align		4
        /*0000*/ 	.byte	0x04, 0x37
        /*0002*/ 	.short	(.L_9195 - .L_9194)
.L_9194:
        /*0004*/ 	.word	0x00000082


	//----- nvinfo : EIATTR_KPARAM_INFO
	.align		4
.L_9195:
        /*0008*/ 	.byte	0x04, 0x17
        /*000a*/ 	.short	(.L_9197 - .L_9196)
.L_9196:
        /*000c*/ 	.word	0x00000000
        /*0010*/ 	.short	0x0005
        /*0012*/ 	.short	0x0020
        /*0014*/ 	.byte	0x00, 0xf0, 0x11, 0x00


	//----- nvinfo : EIATTR_KPARAM_INFO
	.align		4
.L_9197:
        /*0018*/ 	.byte	0x04, 0x17
        /*001a*/ 	.short	(.L_9199 - .L_9198)
.L_9198:
        /*001c*/ 	.word	0x00000000
        /*0020*/ 	.short	0x0004
        /*0022*/ 	.short	0x001c
        /*0024*/ 	.byte	0x00, 0xf0, 0x11, 0x00


	//----- nvinfo : EIATTR_KPARAM_INFO
	.align		4
.L_9199:
        /*0028*/ 	.byte	0x04, 0x17
        /*002a*/ 	.short	(.L_9201 - .L_9200)
.L_9200:
        /*002c*/ 	.word	0x00000000
        /*0030*/ 	.short	0x0003
        /*0032*/ 	.short	0x0018
        /*0034*/ 	.byte	0x00, 0xf0, 0x11, 0x00


	//----- nvinfo : EIATTR_KPARAM_INFO
	.align		4
.L_9201:
        /*0038*/ 	.byte	0x04, 0x17
        /*003a*/ 	.short	(.L_9203 - .L_9202)
.L_9202:
        /*003c*/ 	.word	0x00000000
        /*0040*/ 	.short	0x0002
        /*0042*/ 	.short	0x0010
        /*0044*/ 	.byte	0x00, 0xf5, 0x21, 0x00


	//----- nvinfo : EIATTR_KPARAM_INFO
	.align		4
.L_9203:
        /*0048*/ 	.byte	0x04, 0x17
        /*004a*/ 	.short	(.L_9205 - .L_9204)
.L_9204:
        /*004c*/ 	.word	0x00000000
        /*0050*/ 	.short	0x0001
        /*0052*/ 	.short	0x0008
        /*0054*/ 	.byte	0x00, 0xf5, 0x21, 0x00


	//----- nvinfo : EIATTR_KPARAM_INFO
	.align		4
.L_9205:
        /*0058*/ 	.byte	0x04, 0x17
        /*005a*/ 	.short	(.L_9207 - .L_9206)
.L_9206:
        /*005c*/ 	.word	0x00000000
        /*0060*/ 	.short	0x0000
        /*0062*/ 	.short	0x0000
        /*0064*/ 	.byte	0x00, 0xf5, 0x21, 0x00


	//----- nvinfo : EIATTR_SPARSE_MMA_MASK
	.align		4
.L_9207:
        /*0068*/ 	.byte	0x03, 0x50
        /*006a*/ 	.short	0x0000


	//----- nvinfo : EIATTR_MAXREG_COUNT
	.align		4
        /*006c*/ 	.byte	0x03, 0x1b
        /*006e*/ 	.short	0x00ff


	//----- nvinfo : EIATTR_MERCURY_ISA_VERSION
	.align		4
        /*0070*/ 	.byte	0x03, 0x5f
        /*0072*/ 	.short	0x0101


	//----- nvinfo : EIATTR_VRC_CTA_INIT_COUNT
	.align		4
        /*0074*/ 	.byte	0x02, 0x4a
	.zero		1
	.zero		1


	//----- nvinfo : EIATTR_EXIT_INSTR_OFFSETS
	.align		4
        /*0078*/ 	.byte	0x04, 0x1c
        /*007a*/ 	.short	(.L_9209 - .L_9208)


	//   ....[0]....
.L_9208:
        /*007c*/ 	.word	0x00000050


	//   ....[1]....
        /*0080*/ 	.word	0x00000080


	//   ....[2]....
        /*0084*/ 	.word	0x000009b0


	//----- nvinfo : EIATTR_CRS_STACK_SIZE
	.align		4
.L_9209:
        /*0088*/ 	.byte	0x04, 0x1e
        /*008a*/ 	.short	(.L_9211 - .L_9210)
.L_9210:
        /*008c*/ 	.word	0x00000000


	//----- nvinfo : EIATTR_CBANK_PARAM_SIZE
	.align		4
.L_9211:
        /*0090*/ 	.byte	0x03, 0x19
        /*0092*/ 	.short	0x0024


	//----- nvinfo : EIATTR_PARAM_CBANK
	.align		4
        /*0094*/ 	.byte	0x04, 0x0a
        /*0096*/ 	.short	(.L_9213 - .L_9212)
	.align		4
.L_9212:
        /*0098*/ 	.word	index@(.nv.constant0._Z15gpukernelBMWNr3ILi16ELi18EEvPdS0_S0_iii)
        /*009c*/ 	.short	0x0380
        /*009e*/ 	.short	0x0024


	//----- nvinfo : EIATTR_SW_WAR
	.align		4
.L_9213:
        /*00a0*/ 	.byte	0x04, 0x36
        /*00a2*/ 	.short	(.L_9215 - .L_9214)
.L_9214:
        /*00a4*/ 	.word	0x00000008
.L_9215:


//--------------------- .nv.info._Z15gpukernelBMWNr3ILi16ELi17EEvPdS0_S0_iii --------------------------
	.section	.nv.info._Z15gpukernelBMWNr3ILi16ELi17EEvPdS0_S0_iii,"",@"SHT_CUDA_INFO"
	.sectionflags	@""
	.align	4


	//----- nvinfo : EIATTR_CUDA_API_VERSION
	.align		4
        /*0000*/ 	.byte	0x04, 0x37
        /*0002*/ 	.short	(.L_9217 - .L_9216)
.L_9216:
        /*0004*/ 	.word	0x00000082


	//----- nvinfo : EIATTR_KPARAM_INFO
	.align		4
.L_9217:
        /*0008*/ 	.byte	0x04, 0x17
        /*000a*/ 	.short	(.L_9219 - .L_9218)
.L_9218:
        /*000c*/ 	.word	0x00000000
        /*0010*/ 	.short	0x0005
        /*0012*/ 	.short	0x0020
        /*0014*/ 	.byte	0x00, 0xf0, 0x11, 0x00


	//----- nvinfo : EIATTR_KPARAM_INFO
	.align		4
.L_9219:
        /*0018*/ 	.byte	0x04, 0x17
        /*001a*/ 	.short	(.L_9221 - .L_9220)
.L_9220:
        /*001c*/ 	.word	0x00000000
        /*0020*/ 	.short	0x0004
        /*0022*/ 	.short	0x001c
        /*0024*/ 	.byte	0x00, 0xf0, 0x11, 0x00


	//----- nvinfo : EIATTR_KPARAM_INFO
	.align		4
.L_9221:
        /*0028*/ 	.byte	0x04, 0x17
        /*002a*/ 	.short	(.L_9223 - .L_9222)
.L_9222:
        /*002c*/ 	.word	0x00000000
        /*0030*/ 	.short	0x0003
        /*0032*/ 	.short	0x0018
        /*0034*/ 	.byte	0x00, 0xf0, 0x11, 0x00


	//----- nvinfo : EIATTR_KPARAM_INFO
	.align		4
.L_9223:
        /*0038*/ 	.byte	0x04, 0x17
        /*003a*/ 	.short	(.L_9225 - .L_9224)
.L_9224:
        /*003c*/ 	.word	0x00000000
        /*0040*/ 	.short	0x0002
        /*0042*/ 	.short	0x0010
        /*0044*/ 	.byte	0x00, 0xf5, 0x21, 0x00


	//----- nvinfo : EIATTR_KPARAM_INFO
	.align		4
.L_9225:
        /*0048*/ 	.byte	0x04, 0x17
        /*004a*/ 	.short	(.L_9227 - .L_9226)
.L_9226:
        /*004c*/ 	.word	0x00000000
        /*0050*/ 	.short	0x0001
        /*0052*/ 	.short	0x0008
        /*0054*/ 	.byte	0x00, 0xf5, 0x21, 0x00


	//----- nvinfo : EIATTR_KPARAM_INFO
	.align		4
.L_9227:
        /*0058*/ 	.byte	0x04, 0x17
        /*005a*/ 	.short	(.L_9229 - .L_9228)
.L_9228:
        /*005c*/ 	.word	0x00000000
        /*0060*/ 	.short	0x0000
        /*0062*/ 	.short	0x0000
        /*0064*/ 	.byte	0x00, 0xf5, 0x21, 0x00


	//----- nvinfo : EIATTR_SPARSE_MMA_MASK
	.align		4
.L_9229:
        /*0068*/ 	.byte	0x03, 0x50
        /*006a*/ 	.short	0x0000


	//----- nvinfo : EIATTR_MAXREG_COUNT
	.align		4
        /*006c*/ 	.byte	0x03, 0x1b
        /*006e*/ 	.short	0x00ff


	//----- nvinfo : EIATTR_MERCURY_ISA_VERSION
	.align		4
        /*0070*/ 	.byte	0x03, 0x5f
        /*0072*/ 	.short	0x0101


	//----- nvinfo : EIATTR_VRC_CTA_INIT_COUNT
	.align		4
        /*0074*/ 	.byte	0x02, 0x4a
	.zero		1
	.zero		1


	//----- nvinfo : EIATTR_EXIT_INSTR_OFFSETS
	.align		4
        /*0078*/ 	.byte	0x04, 0x1c
        /*007a*/ 	.short	(.L_9231 - .L_9230)


	//   ....[0]....
.L_9230:
        /*007c*/ 	.word	0x00000050


	//   ....[1]....
        /*0080*/ 	.word	0x00000080


	//   ....[2]....
        /*0084*/ 	.word	0x000009b0


	//----- nvinfo : EIATTR_CRS_STACK_SIZE
	.align		4
.L_9231:
        /*0088*/ 	.byte	0x04, 0x1e
        /*008a*/ 	.short	(.L_9233 - .L_9232)
.L_9232:
        /*008c*/ 	.word	0x00000000


	//----- nvinfo : EIATTR_CBANK_PARAM_SIZE
	.align		4
.L_9233:
        /*0090*/ 	.byte	0x03, 0x19
        /*0092*/ 	.short	0x0024


	//----- nvinfo : EIATTR_PARAM_CBANK
	.align		4
        /*0094*/ 	.byte	0x04, 0x0a
        /*0096*/ 	.short	(.L_9235 - .L_9234)
	.align		4
.L_9234:
        /*0098*/ 	.word	index@(.nv.constant0._Z15gpukernelBMWNr3ILi16ELi17EEvPdS0_S0_iii)
        /*009c*/ 	.short	0x0380
        /*009e*/ 	.short	0x0024


	//----- nvinfo : EIATTR_SW_WAR
	.align		4
.L_9235:
        /*00a0*/ 	.byte	0x04, 0x36
        /*00a2*/ 	.short	(.L_9237 - .L_9236)
.L_9236:
        /*00a4*/ 	.word	0x00000008
.L_9237:


//--------------------- .nv.info._Z15gpukernelBMWNr3ILi16ELi16EEvPdS0_S0_iii --------------------------
	.section	.nv.info._Z15gpukernelBMWNr3ILi16ELi16EEvPdS0_S0_iii,"",@"SHT_CUDA_INFO"
	.sectionflags	@""
	.align	4


	//----- nvinfo : EIATTR_CUDA_API_VERSION
	.align		4
        /*0000*/ 	.byte	0x04, 0x37
        /*0002*/ 	.short	(.L_9239 - .L_9238)
.L_9238:
        /*0004*/ 	.word	0x00000082


	//----- nvinfo : EIATTR_KPARAM_INFO
	.align		4
.L_9239:
        /*0008*/ 	.byte	0x04, 0x17
        /*000a*/ 	.short	(.L_9241 - .L_9240)
.L_9240:
        /*000c*/ 	.word	0x00000000
        /*0010*/ 	.short	0x0005
        /*0012*/ 	.short	0x0020
        /*0014*/ 	.byte	0x00, 0xf0, 0x11, 0x00


	//----- nvinfo : EIATTR_KPARAM_INFO
	.align		4
.L_9241:
        /*0018*/ 	.byte	0x04, 0x17
        /*001a*/ 	.short	(.L_9243 - .L_9242)
.L_9242:
        /*001c*/ 	.word	0x00000000
        /*0020*/ 	.short	0x0004
        /*0022*/ 	.short	0x001c
        /*0024*/ 	.byte	0x00, 0xf0, 0x11, 0x00


	//----- nvinfo : EIATTR_KPARAM_INFO
	.align		4
.L_9243:
        /*0028*/ 	.byte	0x04, 0x17
        /*002a*/ 	.short	(.L_9245 - .L_9244)
.L_9244:
        /*002c*/ 	.word	0x00000000
        /*0030*/ 	.short	0x0003
        /*0032*/ 	.short	0x0018
        /*0034*/ 	.byte	0x00, 0xf0, 0x11, 0x00


	//----- nvinfo : EIATTR_KPARAM_INFO
	.align		4
.L_9245:
        /*0038*/ 	.byte	0x04, 0x17
        /*003a*/ 	.short	(.L_9247 - .L_9246)
.L_9246:
        /*003c*/ 	.word	0x00000000
        /*0040*/ 	.short	0x0002
        /*0042*/ 	.short	0x0010
        /*0044*/ 	.byte	0x00, 0xf5, 0x21, 0x00


	//----- nvinfo : EIATTR_KPARAM_INFO
	.align		4
.L_9247:
        /*0048*/ 	.byte	0x04, 0x17
        /*004a*/ 	.short	(.L_9249 - .L_9248)
.L_9248:
        /*004c*/ 	.word	0x00000000
        /*0050*/ 	.short	0x0001
        /*0052*/ 	.short	0x0008
        /*0054*/ 	.byte	0x00, 0xf5, 0x21, 0x00


	//----- nvinfo : EIATTR_KPARAM_INFO
	.align		4
.L_9249:
        /*0058*/ 	.byte	0x04, 0x17
        /*005a*/ 	.short	(.L_9251 - .L_9250)
.L_9250:
        /*005c*/ 	.word	0x00000000
        /*0060*/ 	.short	0x0000
        /*0062*/ 	.short	0x0000
        /*0064*/ 	.byte	0x00, 0xf5, 0x21, 0x00


	//----- nvinfo : EIATTR_SPARSE_MMA_MASK
	.align		4
.L_9251:
        /*0068*/ 	.byte	0x03, 0x50
        /*006a*/ 	.short	0x0000


	//----- nvinfo : EIATTR_MAXREG_COUNT
	.align		4
        /*006c*/ 	.byte	0x03, 0x1b
        /*006e*/ 	.short	0x00ff


	//----- nvinfo : EIATTR_MERCURY_ISA_VERSION
	.align		4
        /*0070*/ 	.byte	0x03, 0x5f
        /*0072*/ 	.short	0x0101


	//----- nvinfo : EIATTR_VRC_CTA_INIT_COUNT
	.align		4
        /*0074*/ 	.byte	0x02, 0x4a
	.zero		1
	.zero		1


	//----- nvinfo : EIATTR_EXIT_INSTR_OFFSETS
	.align		4
        /*0078*/ 	.byte	0x04, 0x1c
        /*007a*/ 	.short	(.L_9253 - .L_9252)


	//   ....[0]....
.L_9252:
        /*007c*/ 	.word	0x00000050


	//   ....[1]....
        /*0080*/ 	.word	0x00000080


	//   ....[2]....
        /*0084*/ 	.word	0x000009b0


	//----- nvinfo : EIATTR_CRS_STACK_SIZE
	.align		4
.L_9253:
        /*0088*/ 	.byte	0x04, 0x1e
        /*008a*/ 	.short	(.L_9255 - .L_9254)
.L_9254:
        /*008c*/ 	.word	0x00000000


	//----- nvinfo : EIATTR_CBANK_PARAM_SIZE
	.align		4
.L_9255:
        /*0090*/ 	.byte	0x03, 0x19
        /*0092*/ 	.short	0x0024


	//----- nvinfo : EIATTR_PARAM_CBANK
	.align		4
        /*0094*/ 	.byte	0x04, 0x0a
        /*0096*/ 	.short	(.L_9257 - .L_9256)
	.align		4
.L_9256:
        /*0098*/ 	.word	index@(.nv.constant0._Z15gpukernelBMWNr3ILi16ELi16EEvPdS0_S0_iii)
        /*009c*/ 	.short	0x0380
        /*009e*/ 	.short	0x0024


	//----- nvinfo : EIATTR_SW_WAR
	.align		4
.L_9257:
        /*00a0*/ 	.byte	0x04, 0x36
        /*00a2*/ 	.short	(.L_9259 - .L_9258)
.L_9258:
        /*00a4*/ 	.word	0x00000008
.L_9259:


//--------------------- .nv.info._Z15gpukernelBMWNr3ILi16ELi15EEvPdS0_S0_iii --------------------------
	.section	.nv.info._Z15gpukernelBMWNr3ILi16ELi15EEvPdS0_S0_iii,"",@"SHT_CUDA_INFO"
	.sectionflags	@""
	.align	4


	//----- nvinfo : EIATTR_CUDA_API_VERSION
	.align		4
        /*0000*/ 	.byte	0x04, 0x37
        /*0002*/ 	.short	(.L_9261 - .L_9260)
.L_9260:
        /*0004*/ 	.word	0x00000082


	//----- nvinfo : EIATTR_KPARAM_INFO
	.align		4
.L_9261:
        /*0008*/ 	.byte	0x04, 0x17
        /*000a*/ 	.short	(.L_9263 - .L_9262)
.L_9262:
        /*000c*/ 	.word	0x00000000
        /*0010*/ 	.short	0x0005
        /*0012*/ 	.short	0x0020
        /*0014*/ 	.byte	0x00, 0xf0, 0x11, 0x00


	//----- nvinfo : EIATTR_KPARAM_INFO
	.align		4
.L_9263:
        /*0018*/ 	.byte	0x04, 0x17
        /*001a*/ 	.short	(.L_9265 - .L_9264)
.L_9264:
        /*001c*/ 	.word	0x00000000
        /*0020*/ 	.short	0x0004
        /*0022*/ 	.short	0x001c
        /*0024*/ 	.byte	0x00, 0xf0, 0x11, 0x00


	//----- nvinfo : EIATTR_KPARAM_INFO
	.align		4
.L_9265:
        /*0028*/ 	.byte	0x04, 0x17
        /*002a*/ 	.short	(.L_9267 - .L_9266)
.L_9266:
        /*002c*/ 	.word	0x00000000
        /*0030*/ 	.short	0x0003
        /*0032*/ 	.short	0x0018
        /*0034*/ 	.byte	0x00, 0xf0, 0x11, 0x00


	//----- nvinfo : EIATTR_KPARAM_INFO
	.align		4
.L_9267:
        /*0038*/ 	.byte	0x04, 0x17
        /*003a*/ 	.short	(.L_9269 - .L_9268)
.L_9268:
        /*003c*/ 	.word	0x00000000
        /*0040*/ 	.short	0x0002
        /*0042*/ 	.short	0x0010
        /*0044*/ 	.byte	0x00, 0xf5, 0x21, 0x00


	//----- nvinfo : EIATTR_KPARAM_INFO
	.align		4
.L_9269:
        /*0048*/ 	.byte	0x04, 0x17
        /*004a*/ 	.short	(.L_9271 - .L_9270)
.L_9270:
        /*004c*/ 	.word	0x00000000
        /*0050*/ 	.short	0x0001
        /*0052*/ 	.short	0x0008
        /*0054*/ 	.byte	0x00, 0xf5, 0x21, 0x00


	//----- nvinfo : EIATTR_KPARAM_INFO
	.align		4
.L_9271:
        /*0058*/ 	.byte	0x04, 0x17
        /*005a*/ 	.short	(.L_9273 - .L_9272)
.L_9272:
        /*005c*/ 	.word	0x00000000
        /*0060*/ 	.short	0x0000
        /*0062*/ 	.short	0x0000
        /*0064*/ 	.byte	0x00, 0xf5, 0x21, 0x00


	//----- nvinfo : EIATTR_SPARSE_MMA_MASK
	.align		4
.L_9273:
        /*0068*/ 	.byte	0x03, 0x50
        /*006a*/ 	.short	0x0000


	//----- nvinfo : EIATTR_MAXREG_COUNT
	.align		4
        /*006c*/ 	.byte	0x03, 0x1b
        /*006e*/ 	.short	0x00ff


	//----- nvinfo : EIATTR_MERCURY_ISA_VERSION
	.align		4
        /*0070*/ 	.byte	0x03, 0x5f
        /*0072*/ 	.short	0x0101


	//----- nvinfo : EIATTR_VRC_CTA_INIT_COUNT
	.align		4
        /*0074*/ 	.byte	0x02, 0x4a
	.zero		1
	.zero		1


	//----- nvinfo : EIATTR_EXIT_INSTR_OFFSETS
	.align		4
        /*0078*/ 	.byte	0x04, 0x1c
        /*007a*/ 	.short	(.L_9275 - .L_9274)


	//   ....[0]....
.L_9274:
        /*007c*/ 	.word	0x00000050


	//   ....[1]....
        /*0080*/ 	.word	0x00000080


	//   ....[2]....
        /*0084*/ 	.word	0x000009b0


	//----- nvinfo : EIATTR_CRS_STACK_SIZE
	.align		4
.L_9275:
        /*0088*/ 	.byte	0x04, 0x1e
        /*008a*/ 	.short	(.L_9277 - .L_9276)
.L_9276:
        /*008c*/ 	.word	0x00000000


	//----- nvinfo : EIATTR_CBANK_PARAM_SIZE
	.align		4
.L_9277:
        /*0090*/ 	.byte	0x03, 0x19
        /*0092*/ 	.short	0x0024


	//----- nvinfo : EIATTR_PARAM_CBANK
	.align		4
        /*0094*/ 	.byte	0x04, 0x0a
        /*0096*/ 	.short	(.L_9279 - .L_9278)
	.align		4
.L_9278:
        /*0098*/ 	.word	index@(.nv.constant0._Z15gpukernelBMWNr3ILi16ELi15EEvPdS0_S0_iii)
        /*009c*/ 	.short	0x0380
        /*009e*/ 	.short	0x0024


	//----- nvinfo : EIATTR_SW_WAR
	.align		4
.L_9279:
        /*00a0*/ 	.byte	0x04, 0x36
        /*00a2*/ 	.short	(.L_9281 - .L_9280)
.L_9280:
        /*00a4*/ 	.word	0x00000008
.L_9281:


//--------------------- .nv.info._Z15gpukernelBMWNr3ILi16ELi14EEvPdS0_S0_iii --------------------------
	.section	.nv.info._Z15gpukernelBMWNr3ILi16ELi14EEvPdS0_S0_iii,"",@"SHT_CUDA_INFO"
	.sectionflags	@""
	.align	4


	//----- nvinfo : EIATTR_CUDA_API_VERSION
	.align		4
        /*0000*/ 	.byte	0x04, 0x37
        /*0002*/ 	.short	(.L_9283 - .L_9282)
.L_9282:
        /*0004*/ 	.word	0x00000082


	//----- nvinfo : EIATTR_KPARAM_INFO
	.align		4
.L_9283:
        /*0008*/ 	.byte	0x04, 0x17
        /*000a*/ 	.short	(.L_9285 - .L_9284)
.L_9284:
        /*000c*/ 	.word	0x00000000
        /*0010*/ 	.short	0x0005
        /*0012*/ 	.short	0x0020
        /*0014*/ 	.byte	0x00, 0xf0, 0x11, 0x00


	//----- nvinfo : EIATTR_KPARAM_INFO
	.align		4
.L_9285:
        /*0018*/ 	.byte	0x04, 0x17
        /*001a*/ 	.short	(.L_9287 - .L_9286)
.L_9286:
        /*001c*/ 	.word	0x00000000
        /*0020*/ 	.short	0x0004
        /*0022*/ 	.short	0x001c
        /*0024*/ 	.byte	0x00, 0xf0, 0x11, 0x00


	//----- nvinfo : EIATTR_KPARAM_INFO
	.align		4
.L_9287:
        /*0028*/ 	.byte	0x04, 0x17
        /*002a*/ 	.short	(.L_9289 - .L_9288)
.L_9288:
        /*002c*/ 	.word	0x00000000
        /*0030*/ 	.short	0x0003
        /*0032*/ 	.short	0x0018
        /*0034*/ 	.byte	0x00, 0xf0, 0x11, 0x00


	//----- nvinfo : EIATTR_KPARAM_INFO
	.align		4
.L_9289:
        /*0038*/ 	.byte	0x04, 0x17
        /*003a*/ 	.short	(.L_9291 - .L_9290)
.L_9290:
        /*003c*/ 	.word	0x00000000
        /*0040*/ 	.short	0x0002
        /*0042*/ 	.short	0x0010
        /*0044*/ 	.byte	0x00, 0xf5, 0x21, 0x00


	//----- nvinfo : EIATTR_KPARAM_INFO
	.align		4
.L_9291:
        /*0048*/ 	.byte	0x04, 0x17
        /*004a*/ 	.short	(.L_9293 - .L_9292)
.L_9292:
        /*004c*/ 	.word	0x00000000
        /*0050*/ 	.short	0x0001
        /*0052*/ 	.short	0x0008
        /*0054*/ 	.byte	0x00, 0xf5, 0x21, 0x00


	//----- nvinfo : EIATTR_KPARAM_INFO
	.align		4
.L_9293:
        /*0058*/ 	.byte	0x04, 0x17
        /*005a*/ 	.short	(.L_9295 - .L_9294)
.L_9294:
        /*005c*/ 	.word	0x00000000
        /*0060*/ 	.short	0x0000
        /*0062*/ 	.short	0x0000
        /*0064*/ 	.byte	0x00, 0xf5, 0x21, 0x00


	//----- nvinfo : EIATTR_SPARSE_MMA_MASK
	.align		4
.L_9295:
        /*0068*/ 	.byte	0x03, 0x50
        /*006a*/ 	.short	0x0000


	//----- nvinfo : EIATTR_MAXREG_COUNT
	.align		4
        /*006c*/ 	.byte	0x03, 0x1b
        /*006e*/ 	.short	0x00ff


	//----- nvinfo : EIATTR_MERCURY_ISA_VERSION
	.align		4
        /*0070*/ 	.byte	0x03, 0x5f
        /*0072*/ 	.short	0x0101


	//----- nvinfo : EIATTR_VRC_CTA_INIT_COUNT
	.align		4
        /*0074*/ 	.byte	0x02, 0x4a
	.zero		1
	.zero		1


	//----- nvinfo : EIATTR_EXIT_INSTR_OFFSETS
	.align		4
        /*0078*/ 	.byte	0x04, 0x1c
        /*007a*/ 	.short	(.L_9297 - .L_9296)


	//   ....[0]....
.L_9296:
        /*007c*/ 	.word	0x00000050


	//   ....[1]....
        /*0080*/ 	.word	0x00000080


	//   ....[2]....
        /*0084*/ 	.word	0x000009b0


	//----- nvinfo : EIATTR_CRS_STACK_SIZE
	.align		4
.L_9297:
        /*0088*/ 	.byte	0x04, 0x1e
        /*008a*/ 	.short	(.L_9299 - .L_9298)
.L_9298:
        /*008c*/ 	.word	0x00000000


	//----- nvinfo : EIATTR_CBANK_PARAM_SIZE
	.align		4
.L_9299:
        /*0090*/ 	.byte	0x03, 0x19
        /*0092*/ 	.short	0x0024


	//----- nvinfo : EIATTR_PARAM_CBANK
	.align		4
        /*0094*/ 	.byte	0x04, 0x0a
        /*0096*/ 	.short	(.L_9301 - .L_9300)
	.align		4
.L_9300:
        /*0098*/ 	.word	index@(.nv.constant0._Z15gpukernelBMWNr3ILi16ELi14EEvPdS0_S0_iii)
        /*009c*/ 	.short	0x0380
        /*009e*/ 	.short	0x0024


	//----- nvinfo : EIATTR_SW_WAR
	.align		4
.L_9301:
        /*00a0*/ 	.byte	0x04, 0x36
        /*00a2*/ 	.short	(.L_9303 - .L_9302)
.L_9302:
        /*00a4*/ 	.word	0x00000008
.L_9303:


//--------------------- .nv.info._Z15gpukernelBMWNr3ILi16ELi13EEvPdS0_S0_iii --------------------------
	.section	.nv.info._Z15gpukernelBMWNr3ILi16ELi13EEvPdS0_S0_iii,"",@"SHT_CUDA_INFO"
	.sectionflags	@""
	.align	4


	//----- nvinfo : EIATTR_CUDA_API_VERSION
	.align		4
        /*0000*/ 	.byte	0x04, 0x37
        /*0002*/ 	.short	(.L_9305 - .L_9304)
.L_9304:
        /*0004*/ 	.word	0x00000082


	//----- nvinfo : EIATTR_KPARAM_INFO
	.align		4
.L_9305:
        /*0008*/ 	.byte	0x04, 0x17
        /*000a*/ 	.short	(.L_9307 - .L_9306)
.L_9306:
        /*000c*/ 	.word	0x00000000
        /*0010*/ 	.short	0x0005
        /*0012*/ 	.short	0x0020
        /*0014*/ 	.byte	0x00, 0xf0, 0x11, 0x00


	//----- nvinfo : EIATTR_KPARAM_INFO
	.align		4
.L_9307:
        /*0018*/ 	.byte	0x04, 0x17
        /*001a*/ 	.short	(.L_9309 - .L_9308)
.L_9308:
        /*001c*/ 	.word	0x00000000
        /*0020*/ 	.short	0x0004
        /*0022*/ 	.short	0x001c
        /*0024*/ 	.byte	0x00, 0xf0, 0x11, 0x00


	//----- nvinfo : EIATTR_KPARAM_INFO
	.align		4
.L_9309:
        /*0028*/ 	.byte	0x04, 0x17
        /*002a*/ 	.short	(.L_9311 - .L_9310)
.L_9310:
        /*002c*/ 	.word	0x00000000
        /*0030*/ 	.short	0x0003
        /*0032*/ 	.short	0x0018
        /*0034*/ 	.byte	0x00, 0xf0, 0x11, 0x00


	//----- nvinfo : EIATTR_KPARAM_INFO
	.align		4
.L_9311:
        /*0038*/ 	.byte	0x04, 0x17
        /*003a*/ 	.short	(.L_9313 - .L_9312)
.L_9312:
        /*003c*/ 	.word	0x00000000
        /*0040*/ 	.short	0x0002
        /*0042*/ 	.short	0x0010
        /*0044*/ 	.byte	0x00, 0xf5, 0x21, 0x00


	//----- nvinfo : EIATTR_KPARAM_INFO
	.align		4
.L_9313:
        /*0048*/ 	.byte	0x04, 0x17
        /*004a*/ 	.short	(.L_9315 - .L_9314)
.L_9314:
        /*004c*/ 	.word	0x00000000
        /*0050*/ 	.short	0x0001
        /*0052*/ 	.short	0x0008
        /*0054*/ 	.byte	0x00, 0xf5, 0x21, 0x00


	//----- nvinfo : EIATTR_KPARAM_INFO
	.align		4
.L_9315:
        /*0058*/ 	.byte	0x04, 0x17
        /*005a*/ 	.short	(.L_9317 - .L_9316)
.L_9316:
        /*005c*/ 	.word	0x00000000
        /*0060*/ 	.short	0x0000
        /*0062*/ 	.short	0x0000
        /*0064*/ 	.byte	0x00, 0xf5, 0x21, 0x00


	//----- nvinfo : EIATTR_SPARSE_MMA_MASK
	.align		4
.L_9317:
        /*0068*/ 	.byte	0x03, 0x50
        /*006a*/ 	.short	0x0000


	//----- nvinfo : EIATTR_MAXREG_COUNT
	.align		4
        /*006c*/ 	.byte	0x03, 0x1b
        /*006e*/ 	.short	0x00ff


	//----- nvinfo : EIATTR_MERCURY_ISA_VERSION
	.align		4
        /*0070*/ 	.byte	0x03, 0x5f
        /*0072*/ 	.short	0x0101


	//----- nvinfo : EIATTR_VRC_CTA_INIT_COUNT
	.align		4
        /*0074*/ 	.byte	0x02, 0x4a
	.zero		1
	.zero		1


	//----- nvinfo : EIATTR_EXIT_INSTR_OFFSETS
	.align		4
        /*0078*/ 	.byte	0x04, 0x1c
        /*007a*/ 	.short	(.L_9319 - .L_9318)


	//   ....[0]....
.L_9318:
        /*007c*/ 	.word	0x00000050


	//   ....[1]....
        /*0080*/ 	.word	0x00000080


	//   ....[2]....
        /*0084*/ 	.word	0x000009b0


	//----- nvinfo : EIATTR_CRS_STACK_SIZE
	.align		4
.L_9319:
        /*0088*/ 	.byte	0x04, 0x1e
        /*008a*/ 	.short	(.L_9321 - .L_9320)
.L_9320:
        /*008c*/ 	.word	0x00000000


	//----- nvinfo : EIATTR_CBANK_PARAM_SIZE
	.align		4
.L_9321:
        /*0090*/ 	.byte	0x03, 0x19
        /*0092*/ 	.short	0x0024


	//----- nvinfo : EIATTR_PARAM_CBANK
	.align		4
        /*0094*/ 	.byte	0x04, 0x0a
        /*0096*/ 	.short	(.L_9323 - .L_9322)
	.align		4
.L_9322:
        /*0098*/ 	.word	index@(.nv.constant0._Z15gpukernelBMWNr3ILi16ELi13EEvPdS0_S0_iii)
        /*009c*/ 	.short	0x0380
        /*009e*/ 	.short	0x0024


	//----- nvinfo : EIATTR_SW_WAR
	.align		4
.L_9323:
        /*00a0*/ 	.byte	0x04, 0x36
        /*00a2*/ 	.short	(.L_9325 - .L_9324)
.L_9324:
        /*00a4*/ 	.word	0x00000008
.L_9325:


//--------------------- .nv.info._Z15gpukernelBMWNr3ILi16ELi12EEvPdS0_S0_iii --------------------------
	.section	.nv.info._Z15gpukernelBMWNr3ILi16ELi12EEvPdS0_S0_iii,"",@"SHT_CUDA_INFO"
	.sectionflags	@""
	.align	4


	//----- nvinfo : EIATTR_CUDA_API_VERSION
	.align		4
        /*0000*/ 	.byte	0x04, 0x37
        /*0002*/ 	.short	(.L_9327 - .L_9326)
.L_9326:
        /*0004*/ 	.word	0x00000082


	//----- nvinfo : EIATTR_KPARAM_INFO
	.align		4
.L_9327:
        /*0008*/ 	.byte	0x04, 0x17
        /*000a*/ 	.short	(.L_9329 - .L_9328)
.L_9328:
        /*000c*/ 	.word	0x00000000
        /*0010*/ 	.short	0x0005
        /*0012*/ 	.short	0x0020
        /*0014*/ 	.byte	0x00, 0xf0, 0x11, 0x00


	//----- nvinfo : EIATTR_KPARAM_INFO
	.align		4
.L_9329:
        /*0018*/ 	.byte	0x04, 0x17
        /*001a*/ 	.short	(.L_9331 - .L_9330)
.L_9330:
        /*001c*/ 	.word	0x00000000
        /*0020*/ 	.short	0x0004
        /*0022*/ 	.short	0x001c
        /*0024*/ 	.byte	0x00, 0xf0, 0x11, 0x00


	//----- nvinfo : EIATTR_KPARAM_INFO
	.align		4
.L_9331:
        /*0028*/ 	.byte	0x04, 0x17
        /*002a*/ 	.short	(.L_9333 - .L_9332)
.L_9332:
        /*002c*/ 	.word	0x00000000
        /*0030*/ 	.short	0x0003
        /*0032*/ 	.short	0x0018
        /*0034*/ 	.byte	0x00, 0xf0, 0x11, 0x00


	//----- nvinfo : EIATTR_KPARAM_INFO
	.align		4
.L_9333:
        /*0038*/ 	.byte	0x04, 0x17
        /*003a*/ 	.short	(.L_9335 - .L_9334)
.L_9334:
        /*003c*/ 	.word	0x00000000
        /*0040*/ 	.short	0x0002
        /*0042*/ 	.short	0x0010
        /*0044*/ 	.byte	0x00, 0xf5, 0x21, 0x00


	//----- nvinfo : EIATTR_KPARAM_INFO
	.align		4
.L_9335:
        /*0048*/ 	.byte	0x04, 0x17
        /*004a*/ 	.short	(.L_9337 - .L_9336)
.L_9336:
        /*004c*/ 	.word	0x00000000
        /*0050*/ 	.short	0x0001
        /*0052*/ 	.short	0x0008
        /*0054*/ 	.byte	0x00, 0xf5, 0x21, 0x00


	//----- nvinfo : EIATTR_KPARAM_INFO
	.align		4
.L_9337:
        /*0058*/ 	.byte	0x04, 0x17
        /*005a*/ 	.short	(.L_9339 - .L_9338)
.L_9338:
        /*005c*/ 	.word	0x00000000
        /*0060*/ 	.short	0x0000
        /*0062*/ 	.short	0x0000
        /*0064*/ 	.byte	0x00, 0xf5, 0x21, 0x00


	//----- nvinfo : EIATTR_SPARSE_MMA_MASK
	.align		4
.L_9339:
        /*0068*/ 	.byte	0x03, 0x50
        /*006a*/ 	.short	0x0000


	//----- nvinfo : EIATTR_MAXREG_COUNT
	.align		4
        /*006c*/ 	.byte	0x03, 0x1b
        /*006e*/ 	.short	0x00ff


	//----- nvinfo : EIATTR_MERCURY_ISA_VERSION
	.align		4
        /*0070*/ 	.byte	0x03, 0x5f
        /*0072*/ 	.short	0x0101


	//----- nvinfo : EIATTR_VRC_CTA_INIT_COUNT
	.align		4
        /*0074*/ 	.byte	0x02, 0x4a
	.zero		1
	.zero		1


	//----- nvinfo : EIATTR_EXIT_INSTR_OFFSETS
	.align		4
        /*0078*/ 	.byte	0x04, 0x1c
        /*007a*/ 	.short	(.L_9341 - .L_9340)


	//   ....[0]....
.L_9340:
        /*007c*/ 	.word	0x00000050


	//   ....[1]....
        /*0080*/ 	.word	0x00000080


	//   ....[2]....
        /*0084*/ 	.word	0x000009b0


	//----- nvinfo : EIATTR_CRS_STACK_SIZE
	.align		4
.L_9341:
        /*0088*/ 	.byte	0x04, 0x1e
        /*008a*/ 	.short	(.L_9343 - .L_9342)
.L_9342:
        /*008c*/ 	.word	0x00000000


	//----- nvinfo : EIATTR_CBANK_PARAM_SIZE
	.align		4
.L_9343:
        /*0090*/ 	.byte	0x03, 0x19
        /*0092*/ 	.short	0x0024


	//----- nvinfo : EIATTR_PARAM_CBANK
	.align		4
        /*0094*/ 	.byte	0x04, 0x0a
        /*0096*/ 	.short	(.L_9345 - .L_9344)
	.align		4
.L_9344:
        /*0098*/ 	.word	index@(.nv.constant0._Z15gpukernelBMWNr3ILi16ELi12EEvPdS0_S0_iii)
        /*009c*/ 	.short	0x0380
        /*009e*/ 	.short	0x0024


	//----- nvinfo : EIATTR_SW_WAR
	.align		4
.L_9345:
        /*00a0*/ 	.byte	0x04, 0x36
        /*00a2*/ 	.short	(.L_9347 - .L_9346)
.L_9346:
        /*00a4*/ 	.word	0x00000008
.L_9347:


//--------------------- .nv.info._Z15gpukernelBMWNr3ILi16ELi11EEvPdS0_S0_iii --------------------------
	.section	.nv.info._Z15gpukernelBMWNr3ILi16ELi11EEvPdS0_S0_iii,"",@"SHT_CUDA_INFO"
	.sectionflags	@""
	.align	4


	//----- nvinfo : EIATTR_CUDA_API_VERSION
	.align		4
        /*0000*/ 	.byte	0x04, 0x37
        /*0002*/ 	.short	(.L_9349 - .L_9348)
.L_9348:
        /*0004*/ 	.word	0x00000082


	//----- nvinfo : EIATTR_KPARAM_INFO
	.align		4
.L_9349:
        /*0008*/ 	.byte	0x04, 0x17
        /*000a*/ 	.short	(.L_9351 - .L_9350)
.L_9350:
        /*000c*/ 	.word	0x00000000
        /*0010*/ 	.short	0x0005
        /*0012*/ 	.short	0x0020
        /*0014*/ 	.byte	0x00, 0xf0, 0x11, 0x00


	//----- nvinfo : EIATTR_KPARAM_INFO
	.align		4
.L_9351:
        /*0018*/ 	.byte	0x04, 0x17
        /*001a*/ 	.short	(.L_9353 - .L_9352)
.L_9352:
        /*001c*/ 	.word	0x00000000
        /*0020*/ 	.short	0x0004
        /*0022*/ 	.short	0x001c
        /*0024*/ 	.byte	0x00, 0xf0, 0x11, 0x00


	//----- nvinfo : EIATTR_KPARAM_INFO
	.align		4
.L_9353:
        /*0028*/ 	.byte	0x04, 0x17
        /*002a*/ 	.short	(.L_9355 - .L_9354)
.L_9354:
        /*002c*/ 	.word	0x00000000
        /*0030*/ 	.short	0x0003
        /*0032*/ 	.short	0x0018
        /*0034*/ 	.byte	0x00, 0xf0, 0x11, 0x00


	//----- nvinfo : EIATTR_KPARAM_INFO
	.align		4
.L_9355:
        /*0038*/ 	.byte	0x04, 0x17
        /*003a*/ 	.short	(.L_9357 - .L_9356)
.L_9356:
        /*003c*/ 	.word	0x00000000
        /*0040*/ 	.short	0x0002
        /*0042*/ 	.short	0x0010
        /*0044*/ 	.byte	0x00, 0xf5, 0x21, 0x00


	//----- nvinfo : EIATTR_KPARAM_INFO
	.align		4
.L_9357:
        /*0048*/ 	.byte	0x04, 0x17
        /*004a*/ 	.short	(.L_9359 - .L_9358)
.L_9358:
        /*004c*/ 	.word	0x00000000
        /*0050*/ 	.short	0x0001
        /*0052*/ 	.short	0x0008
        /*0054*/ 	.byte	0x00, 0xf5, 0x21, 0x00


	//----- nvinfo : EIATTR_KPARAM_INFO
	.align		4
.L_9359:
        /*0058*/ 	.byte	0x04, 0x17
        /*005a*/ 	.short	(.L_9361 - .L_9360)
.L_9360:
        /*005c*/ 	.word	0x00000000
        /*0060*/ 	.short	0x0000
        /*0062*/ 	.short	0x0000
        /*0064*/ 	.byte	0x00, 0xf5, 0x21, 0x00


	//----- nvinfo : EIATTR_SPARSE_MMA_MASK
	.align		4
.L_9361:
        /*0068*/ 	.byte	0x03, 0x50
        /*006a*/ 	.short	0x0000


	//----- nvinfo : EIATTR_MAXREG_COUNT
	.align		4
        /*006c*/ 	.byte	0x03, 0x1b
        /*006e*/ 	.short	0x00ff


	//----- nvinfo : EIATTR_MERCURY_ISA_VERSION
	.align		4
        /*0070*/ 	.byte	0x03, 0x5f
        /*0072*/ 	.short	0x0101


	//----- nvinfo : EIATTR_VRC_CTA_INIT_COUNT
	.align		4
        /*0074*/ 	.byte	0x02, 0x4a
	.zero		1
	.zero		1


	//----- nvinfo : EIATTR_EXIT_INSTR_OFFSETS
	.align		4
        /*0078*/ 	.byte	0x04, 0x1c
        /*007a*/ 	.short	(.L_9363 - .L_9362)


	//   ....[0]....
.L_9362:
        /*007c*/ 	.word	0x00000050


	//   ....[1]....
        /*0080*/ 	.word	0x00000080


	//   ....[2]....
        /*0084*/ 	.word	0x000009b0


	//----- nvinfo : EIATTR_CRS_STACK_SIZE
	.align		4
.L_9363:
        /*0088*/ 	.byte	0x04, 0x1e
        /*008a*/ 	.short	(.L_9365 - .L_9364)
.L_9364:
        /*008c*/ 	.word	0x00000000


	//----- nvinfo : EIATTR_CBANK_PARAM_SIZE
	.align		4
.L_9365:
        /*0090*/ 	.byte	0x03, 0x19
        /*0092*/ 	.short	0x0024


	//----- nvinfo : EIATTR_PARAM_CBANK
	.align		4
        /*0094*/ 	.byte	0x04, 0x0a
        /*0096*/ 	.short	(.L_9367 - .L_9366)
	.align		4
.L_9366:
        /*0098*/ 	.word	index@(.nv.constant0._Z15gpukernelBMWNr3ILi16ELi11EEvPdS0_S0_iii)
        /*009c*/ 	.short	0x0380
        /*009e*/ 	.short	0x0024


	//----- nvinfo : EIATTR_SW_WAR
	.align		4
.L_9367:
        /*00a0*/ 	.byte	0x04, 0x36
        /*00a2*/ 	.short	(.L_9369 - .L_9368)
.L_9368:
        /*00a4*/ 	.word	0x00000008
.L_9369:


//--------------------- .nv.info._Z15gpukernelBMWNr3ILi16ELi10EEvPdS0_S0_iii --------------------------
	.section	.nv.info._Z15gpukernelBMWNr3ILi16ELi10EEvPdS0_S0_iii,"",@"SHT_CUDA_INFO"
	.sectionflags	@""
	.align	4


	//----- nvinfo : EIATTR_CUDA_API_VERSION
	.align		4
        /*0000*/ 	.byte	0x04, 0x37
        /*0002*/ 	.short	(.L_9371 - .L_9370)
.L_9370:
        /*0004*/ 	.word	0x00000082


	//----- nvinfo : EIATTR_KPARAM_INFO
	.align		4
.L_9371:
        /*0008*/ 	.byte	0x04, 0x17
        /*000a*/ 	.short	(.L_9373 - .L_9372)
.L_9372:
        /*000c*/ 	.word	0x00000000
        /*0010*/ 	.short	0x0005
        /*0012*/ 	.short	0x0020
        /*0014*/ 	.byte	0x00, 0xf0, 0x11, 0x00


	//----- nvinfo : EIATTR_KPARAM_INFO
	.align		4
.L_9373:
        /*0018*/ 	.byte	0x04, 0x17
        /*001a*/ 	.short	(.L_9375 - .L_9374)
.L_9374:
        /*001c*/ 	.word	0x00000000
        /*0020*/ 	.short	0x0004
        /*0022*/ 	.short	0x001c
        /*0024*/ 	.byte	0x00, 0xf0, 0x11, 0x00


	//----- nvinfo : EIATTR_KPARAM_INFO
	.align		4
.L_9375:
        /*0028*/ 	.byte	0x04, 0x17
        /*002a*/ 	.short	(.L_9377 - .L_9376)
.L_9376:
        /*002c*/ 	.word	0x00000000
        /*0030*/ 	.short	0x0003
        /*0032*/ 	.short	0x0018
        /*0034*/ 	.byte	0x00, 0xf0, 0x11, 0x00


	//----- nvinfo : EIATTR_KPARAM_INFO
	.align		4
.L_9377:
        /*0038*/ 	.byte	0x04, 0x17
        /*003a*/ 	.short	(.L_9379 - .L_9378)
.L_9378:
        /*003c*/ 	.word	0x00000000
        /*0040*/ 	.short	0x0002
        /*0042*/ 	.short	0x0010
        /*0044*/ 	.byte	0x00, 0xf5, 0x21, 0x00


	//----- nvinfo : EIATTR_KPARAM_INFO
	.align		4
.L_9379:
        /*0048*/ 	.byte	0x04, 0x17
        /*004a*/ 	.short	(.L_9381 - .L_9380)
.L_9380:
        /*004c*/ 	.word	0x00000000
        /*0050*/ 	.short	0x0001
        /*0052*/ 	.short	0x0008
        /*0054*/ 	.byte	0x00, 0xf5, 0x21, 0x00


	//----- nvinfo : EIATTR_KPARAM_INFO
	.align		4
.L_9381:
        /*0058*/ 	.byte	0x04, 0x17
        /*005a*/ 	.short	(.L_9383 - .L_9382)
.L_9382:
        /*005c*/ 	.word	0x00000000
        /*0060*/ 	.short	0x0000
        /*0062*/ 	.short	0x0000
        /*0064*/ 	.byte	0x00, 0xf5, 0x21, 0x00


	//----- nvinfo : EIATTR_SPARSE_MMA_MASK
	.align		4
.L_9383:
        /*0068*/ 	.byte	0x03, 0x50
        /*006a*/ 	.short	0x0000


	//----- nvinfo : EIATTR_MAXREG_COUNT
	.align		4
        /*006c*/ 	.byte	0x03, 0x1b
        /*006e*/ 	.short	0x00ff


	//----- nvinfo : EIATTR_MERCURY_ISA_VERSION
	.align		4
        /*0070*/ 	.byte	0x03, 0x5f
        /*0072*/ 	.short	0x0101


	//----- nvinfo : EIATTR_VRC_CTA_INIT_COUNT
	.align		4
        /*0074*/ 	.byte	0x02, 0x4a
	.zero		1
	.zero		1


	//----- nvinfo : EIATTR_EXIT_INSTR_OFFSETS
	.align		4
        /*0078*/ 	.byte	0x04, 0x1c
        /*007a*/ 	.short	(.L_9385 - .L_9384)


	//   ....[0]....
.L_9384:
        /*007c*/ 	.word	0x00000050


	//   ....[1]....
        /*0080*/ 	.word	0x00000080


	//   ....[2]....
        /*0084*/ 	.word	0x000009b0


	//----- nvinfo : EIATTR_CRS_STACK_SIZE
	.align		4
.L_9385:
        /*0088*/ 	.byte	0x04, 0x1e
        /*008a*/ 	.short	(.L_9387 - .L_9386)
.L_9386:
        /*008c*/ 	.word	0x00000000


	//----- nvinfo : EIATTR_CBANK_PARAM_SIZE
	.align		4
.L_9387:
        /*0090*/ 	.byte	0x03, 0x19
        /*0092*/ 	.short	0x0024


	//----- nvinfo : EIATTR_PARAM_CBANK
	.align		4
        /*0094*/ 	.byte	0x04, 0x0a
        /*0096*/ 	.short	(.L_9389 - .L_9388)
	.align		4
.L_9388:
        /*0098*/ 	.word	index@(.nv.constant0._Z15gpukernelBMWNr3ILi16ELi10EEvPdS0_S0_iii)
        /*009c*/ 	.short	0x0380
        /*009e*/ 	.short	0x0024


	//----- nvinfo : EIATTR_SW_WAR
	.align		4
.L_9389:
        /*00a0*/ 	.byte	0x04, 0x36
        /*00a2*/ 	.short	(.L_9391 - .L_9390)
.L_9390:
        /*00a4*/ 	.word	0x00000008
.L_9391:


//--------------------- .nv.info._Z15gpukernelBMWNr3ILi16ELi9EEvPdS0_S0_iii --------------------------
	.section	.nv.info._Z15gpukernelBMWNr3ILi16ELi9EEvPdS0_S0_iii,"",@"SHT_CUDA_INFO"
	.sectionflags	@""
	.align	4


	//----- nvinfo : EIATTR_CUDA_API_VERSION
	.align		4
        /*0000*/ 	.byte	0x04, 0x37
        /*0002*/ 	.short	(.L_9393 - .L_9392)
.L_9392:
        /*0004*/ 	.word	0x00000082


	//----- nvinfo : EIATTR_KPARAM_INFO
	.align		4
.L_9393:
        /*0008*/ 	.byte	0x04, 0x17
        /*000a*/ 	.short	(.L_9395 - .L_9394)
.L_9394:
        /*000c*/ 	.word	0x00000000
        /*0010*/ 	.short	0x0005
        /*0012*/ 	.short	0x0020
        /*0014*/ 	.byte	0x00, 0xf0, 0x11, 0x00


	//----- nvinfo : EIATTR_KPARAM_INFO
	.align		4
.L_9395:
        /*0018*/ 	.byte	0x04, 0x17
        /*001a*/ 	.short	(.L_9397 - .L_9396)
.L_9396:
        /*001c*/ 	.word	0x00000000
        /*0020*/ 	.short	0x0004
        /*0022*/ 	.short	0x001c
        /*0024*/ 	.byte	0x00, 0xf0, 0x11, 0x00


	//----- nvinfo : EIATTR_KPARAM_INFO
	.align		4
.L_9397:
        /*0028*/ 	.byte	0x04, 0x17
        /*002a*/ 	.short	(.L_9399 - .L_9398)
.L_9398:
        /*002c*/ 	.word	0x00000000
        /*0030*/ 	.short	0x0003
        /*0032*/ 	.short	0x0018
        /*0034*/ 	.byte	0x00, 0xf0, 0x11, 0x00


	//----- nvinfo : EIATTR_KPARAM_INFO
	.align		4
.L_9399:
        /*0038*/ 	.byte	0x04, 0x17
        /*003a*/ 	.short	(.L_9401 - .L_9400)
.L_9400:
        /*003c*/ 	.word	0x00000000
        /*0040*/ 	.short	0x0002
        /*0042*/ 	.short	0x0010
        /*0044*/ 	.byte	0x00, 0xf5, 0x21, 0x00


	//----- nvinfo : EIATTR_KPARAM_INFO
	.align		4
.L_9401:
        /*0048*/ 	.byte	0x04, 0x17
        /*004a*/ 	.short	(.L_9403 - .L_9402)
.L_9402:
        /*004c*/ 	.word	0x00000000
        /*0050*/ 	.short	0x0001
        /*0052*/ 	.short	0x0008
        /*0054*/ 	.byte	0x00, 0xf5, 0x21, 0x00


	//----- nvinfo : EIATTR_KPARAM_INFO
	.align		4
.L_9403:
        /*0058*/ 	.byte	0x04, 0x17
        /*005a*/ 	.short	(.L_9405 - .L_9404)
.L_9404:
        /*005c*/ 	.word	0x00000000
        /*0060*/ 	.short	0x0000
        /*0062*/ 	.short	0x0000
        /*0064*/ 	.byte	0x00, 0xf5, 0x21, 0x00


	//----- nvinfo : EIATTR_SPARSE_MMA_MASK
	.align		4
.L_9405:
        /*0068*/ 	.byte	0x03, 0x50
        /*006a*/ 	.short	0x0000


	//----- nvinfo : EIATTR_MAXREG_COUNT
	.align		4
        /*006c*/ 	.byte	0x03, 0x1b
        /*006e*/ 	.short	0x00ff


	//----- nvinfo : EIATTR_MERCURY_ISA_VERSION
	.align		4
        /*0070*/ 	.byte	0x03, 0x5f
        /*0072*/ 	.short	0x0101


	//----- nvinfo : EIATTR_VRC_CTA_INIT_COUNT
	.align		4
        /*0074*/ 	.byte	0x02, 0x4a
	.zero		1
	.zero		1


	//----- nvinfo : EIATTR_EXIT_INSTR_OFFSETS
	.align		4
        /*0078*/ 	.byte	0x04, 0x1c
        /*007a*/ 	.short	(.L_9407 - .L_9406)


	//   ....[0]....
.L_9406:
        /*007c*/ 	.word	0x00000050


	//   ....[1]....
        /*0080*/ 	.word	0x00000080


	//   ....[2]....
        /*0084*/ 	.word	0x000009b0


	//----- nvinfo : EIATTR_CRS_STACK_SIZE
	.align		4
.L_9407:
        /*0088*/ 	.byte	0x04, 0x1e
        /*008a*/ 	.short	(.L_9409 - .L_9408)
.L_9408:
        /*008c*/ 	.word	0x00000000


	//----- nvinfo : EIATTR_CBANK_PARAM_SIZE
	.align		4
.L_9409:
        /*0090*/ 	.byte	0x03, 0x19
        /*0092*/ 	.short	0x0024


	//----- nvinfo : EIATTR_PARAM_CBANK
	.align		4
        /*0094*/ 	.byte	0x04, 0x0a
        /*0096*/ 	.short	(.L_9411 - .L_9410)
	.align		4
.L_9410:
        /*0098*/ 	.word	index@(.nv.constant0._Z15gpukernelBMWNr3ILi16ELi9EEvPdS0_S0_iii)
        /*009c*/ 	.short	0x0380
        /*009e*/ 	.short	0x0024


	//----- nvinfo : EIATTR_SW_WAR
	.align		4
.L_9411:
        /*00a0*/ 	.byte	0x04, 0x36
        /*00a2*/ 	.short	(.L_9413 - .L_9412)
.L_9412:
        /*00a4*/ 	.word	0x00000008
.L_9413:


//--------------------- .nv.info._Z15gpukernelBMWNr3ILi16ELi8EEvPdS0_S0_iii --------------------------
	.section	.nv.info._Z15gpukernelBMWNr3ILi16ELi8EEvPdS0_S0_iii,"",@"SHT_CUDA_INFO"
	.sectionflags	@""
	.align	4


	//----- nvinfo : EIATTR_CUDA_API_VERSION
	.align		4
        /*0000*/ 	.byte	0x04, 0x37
        /*0002*/ 	.short	(.L_9415 - .L_9414)
.L_9414:
        /*0004*/ 	.word	0x00000082


	//----- nvinfo : EIATTR_KPARAM_INFO
	.align		4
.L_9415:
        /*0008*/ 	.byte	0x04, 0x17
        /*000a*/ 	.short	(.L_9417 - .L_9416)
.L_9416:
        /*000c*/ 	.word	0x00000000
        /*0010*/ 	.short	0x0005
        /*0012*/ 	.short	0x0020
        /*0014*/ 	.byte	0x00, 0xf0, 0x11, 0x00


	//----- nvinfo : EIATTR_KPARAM_INFO
	.align		4
.L_9417:
        /*0018*/ 	.byte	0x04, 0x17
        /*001a*/ 	.short	(.L_9419 - .L_9418)
.L_9418:
        /*001c*/ 	.word	0x00000000
        /*0020*/ 	.short	0x0004
        /*0022*/ 	.short	0x001c
        /*0024*/ 	.byte	0x00, 0xf0, 0x11, 0x00


	//----- nvinfo : EIATTR_KPARAM_INFO
	.align		4
.L_9419:
        /*0028*/ 	.byte	0x04, 0x17
        /*002a*/ 	.short	(.L_9421 - .L_9420)
.L_9420:
        /*002c*/ 	.word	0x00000000
        /*0030*/ 	.short	0x0003
        /*0032*/ 	.short	0x0018
        /*0034*/ 	.byte	0x00, 0xf0, 0x11, 0x00


	//----- nvinfo : EIATTR_KPARAM_INFO
	.align		4
.L_9421:
        /*0038*/ 	.byte	0x04, 0x17
        /*003a*/ 	.short	(.L_9423 - .L_9422)
.L_9422:
        /*003c*/ 	.word	0x00000000
        /*0040*/ 	.short	0x0002
        /*0042*/ 	.short	0x0010
        /*0044*/ 	.byte	0x00, 0xf5, 0x21, 0x00


	//----- nvinfo : EIATTR_KPARAM_INFO
	.align		4
.L_9423:
        /*0048*/ 	.byte	0x04, 0x17
        /*004a*/ 	.short	(.L_9425 - .L_9424)
.L_9424:
        /*004c*/ 	.word	0x00000000
        /*0050*/ 	.short	0x0001
        /*0052*/ 	.short	0x0008
        /*0054*/ 	.byte	0x00, 0xf5, 0x21, 0x00


	//----- nvinfo : EIATTR_KPARAM_INFO
	.align		4
.L_9425:
        /*0058*/ 	.byte	0x04, 0x17
        /*005a*/ 	.short	(.L_9427 - .L_9426)
.L_9426:
        /*005c*/ 	.word	0x00000000
        /*0060*/ 	.short	0x0000
        /*0062*/ 	.short	0x0000
        /*0064*/ 	.byte	0x00, 0xf5, 0x21, 0x00


	//----- nvinfo : EIATTR_SPARSE_MMA_MASK
	.align		4
.L_9427:
        /*0068*/ 	.byte	0x03, 0x50
        /*006a*/ 	.short	0x0000


	//----- nvinfo : EIATTR_MAXREG_COUNT
	.align		4
        /*006c*/ 	.byte	0x03, 0x1b
        /*006e*/ 	.short	0x00ff


	//----- nvinfo : EIATTR_MERCURY_ISA_VERSION
	.align		4
        /*0070*/ 	.byte	0x03, 0x5f
        /*0072*/ 	.short	0x0101


	//----- nvinfo : EIATTR_VRC_CTA_INIT_COUNT
	.align		4
        /*0074*/ 	.byte	0x02, 0x4a
	.zero		1
	.zero		1


	//----- nvinfo : EIATTR_EXIT_INSTR_OFFSETS
	.align		4
        /*0078*/ 	.byte	0x04, 0x1c
        /*007a*/ 	.short	(.L_9429 - .L_9428)


	//   ....[0]....
.L_9428:
        /*007c*/ 	.word	0x00000050


	//   ....[1]....
        /*0080*/ 	.word	0x00000080


	//   ....[2]....
        /*0084*/ 	.word	0x000009b0


	//----- nvinfo : EIATTR_CRS_STACK_SIZE
	.align		4
.L_9429:
        /*0088*/ 	.byte	0x04, 0x1e
        /*008a*/ 	.short	(.L_9431 - .L_9430)
.L_9430:
        /*008c*/ 	.word	0x00000000


	//----- nvinfo : EIATTR_CBANK_PARAM_SIZE
	.align		4
.L_9431:
        /*0090*/ 	.byte	0x03, 0x19
        /*0092*/ 	.short	0x0024


	//----- nvinfo : EIATTR_PARAM_CBANK
	.align		4
        /*0094*/ 	.byte	0x04, 0x0a
        /*0096*/ 	.short	(.L_9433 - .L_9432)
	.align		4
.L_9432:
        /*0098*/ 	.word	index@(.nv.constant0._Z15gpukernelBMWNr3ILi16ELi8EEvPdS0_S0_iii)
        /*009c*/ 	.short	0x0380
        /*009e*/ 	.short	0x0024


	//----- nvinfo : EIATTR_SW_WAR
	.align		4
.L_9433:
        /*00a0*/ 	.byte	0x04, 0x36
        /*00a2*/ 	.short	(.L_9435 - .L_9434)
.L_9434:
        /*00a4*/ 	.word	0x00000008
.L_9435:


//--------------------- .nv.info._Z15gpukernelBMWNr3ILi16ELi7EEvPdS0_S0_iii --------------------------
	.section	.nv.info._Z15gpukernelBMWNr3ILi16ELi7EEvPdS0_S0_iii,"",@"SHT_CUDA_INFO"
	.sectionflags	@""
	.align	4


	//----- nvinfo : EIATTR_CUDA_API_VERSION
	.align		4
        /*0000*/ 	.byte	0x04, 0x37
        /*0002*/ 	.short	(.L_9437 - .L_9436)
.L_9436:
        /*0004*/ 	.word	0x00000082


	//----- nvinfo : EIATTR_KPARAM_INFO
	.align		4
.L_9437:
        /*0008*/ 	.byte	0x04, 0x17
        /*000a*/ 	.short	(.L_9439 - .L_9438)
.L_9438:
        /*000c*/ 	.word	0x00000000
        /*0010*/ 	.short	0x0005
        /*0012*/ 	.short	0x0020
        /*0014*/ 	.byte	0x00, 0xf0, 0x11, 0x00


	//----- nvinfo : EIATTR_KPARAM_INFO
	.align		4
.L_9439:
        /*0018*/ 	.byte	0x04, 0x17
        /*001a*/ 	.short	(.L_9441 - .L_9440)
.L_9440:
        /*001c*/ 	.word	0x00000000
        /*0020*/ 	.short	0x0004
        /*0022*/ 	.short	0x001c
        /*0024*/ 	.byte	0x00, 0xf0, 0x11, 0x00


	//----- nvinfo : EIATTR_KPARAM_INFO
	.align		4
.L_9441:
        /*0028*/ 	.byte	0x04, 0x17
        /*002a*/ 	.short	(.L_9443 - .L_9442)
.L_9442:
        /*002c*/ 	.word	0x00000000
        /*0030*/ 	.short	0x0003
        /*0032*/ 	.short	0x0018
        /*0034*/ 	.byte	0x00, 0xf0, 0x11, 0x00


	//----- nvinfo : EIATTR_KPARAM_INFO
	.align		4
.L_9443:
        /*0038*/ 	.byte	0x04, 0x17
        /*003a*/ 	.short	(.L_9445 - .L_9444)
.L_9444:
        /*003c*/ 	.word	0x00000000
        /*0040*/ 	.short	0x0002
        /*0042*/ 	.short	0x0010
        /*0044*/ 	.byte	0x00, 0xf5, 0x21, 0x00


	//----- nvinfo : EIATTR_KPARAM_INFO
	.align		4
.L_9445:
        /*0048*/ 	.byte	0x04, 0x17
        /*004a*/ 	.short	(.L_9447 - .L_9446)
.L_9446:
        /*004c*/ 	.word	0x00000000
        /*0050*/ 	.short	0x0001
        /*0052*/ 	.short	0x0008
        /*0054*/ 	.byte	0x00, 0xf5, 0x21, 0x00


	//----- nvinfo : EIATTR_KPARAM_INFO
	.align		4
.L_9447:
        /*0058*/ 	.byte	0x04, 0x17
        /*005a*/ 	.short	(.L_9449 - .L_9448)
.L_9448:
        /*005c*/ 	.word	0x00000000
        /*0060*/ 	.short	0x0000
        /*0062*/ 	.short	0x0000
        /*0064*/ 	.byte	0x00, 0xf5, 0x21, 0x00


	//----- nvinfo : EIATTR_SPARSE_MMA_MASK
	.align		4
.L_9449:
        /*0068*/ 	.byte	0x03, 0x50
        /*006a*/ 	.short	0x0000


	//----- nvinfo : EIATTR_MAXREG_COUNT
	.align		4
        /*006c*/ 	.byte	0x03, 0x1b
        /*006e*/ 	.short	0x00ff


	//----- nvinfo : EIATTR_MERCURY_ISA_VERSION
	.align		4
        /*0070*/ 	.byte	0x03, 0x5f
        /*0072*/ 	.short	0x0101


	//----- nvinfo : EIATTR_VRC_CTA_INIT_COUNT
	.align		4
        /*0074*/ 	.byte	0x02, 0x4a
	.zero		1
	.zero		1


	//----- nvinfo : EIATTR_EXIT_INSTR_OFFSETS
	.align		4
        /*0078*/ 	.byte	0x04, 0x1c
        /*007a*/ 	.short	(.L_9451 - .L_9450)


	//   ....[0]....
.L_9450:
        /*007c*/ 	.word	0x00000050


	//   ....[1]....
        /*0080*/ 	.word	0x00000080


	//   ....[2]....
        /*0084*/ 	.word	0x000009b0


	//----- nvinfo : EIATTR_CRS_STACK_SIZE
	.align		4
.L_9451:
        /*0088*/ 	.byte	0x04, 0x1e
        /*008a*/ 	.short	(.L_9453 - .L_9452)
.L_9452:
        /*008c*/ 	.word	0x00000000


	//----- nvinfo : EIATTR_CBANK_PARAM_SIZE
	.align		4
.L_9453:
        /*0090*/ 	.byte	0x03, 0x19
        /*0092*/ 	.short	0x0024


	//----- nvinfo : EIATTR_PARAM_CBANK
	.align		4
        /*0094*/ 	.byte	0x04, 0x0a
        /*0096*/ 	.short	(.L_9455 - .L_9454)
	.align		4
.L_9454:
        /*0098*/ 	.word	index@(.nv.constant0._Z15gpukernelBMWNr3ILi16ELi7EEvPdS0_S0_iii)
        /*009c*/ 	.short	0x0380
        /*009e*/ 	.short	0x0024


	//----- nvinfo : EIATTR_SW_WAR
	.align		4
.L_9455:
        /*00a0*/ 	.byte	0x04, 0x36
        /*00a2*/ 	.short	(.L_9457 - .L_9456)
.L_9456:
        /*00a4*/ 	.word	0x00000008
.L_9457:


//--------------------- .nv.info._Z15gpukernelBMWNr3ILi16ELi6EEvPdS0_S0_iii --------------------------
	.section	.nv.info._Z15gpukernelBMWNr3ILi16ELi6EEvPdS0_S0_iii,"",@"SHT_CUDA_INFO"
	.sectionflags	@""
	.align	4


	//----- nvinfo : EIATTR_CUDA_API_VERSION
	.align		4
        /*0000*/ 	.byte	0x04, 0x37
        /*0002*/ 	.short	(.L_9459 - .L_9458)
.L_9458:
        /*0004*/ 	.word	0x00000082


	//----- nvinfo : EIATTR_KPARAM_INFO
	.align		4
.L_9459:
        /*0008*/ 	.byte	0x04, 0x17
        /*000a*/ 	.short	(.L_9461 - .L_9460)
.L_9460:
        /*000c*/ 	.word	0x00000000
        /*0010*/ 	.short	0x0005
        /*0012*/ 	.short	0x0020
        /*0014*/ 	.byte	0x00, 0xf0, 0x11, 0x00


	//----- nvinfo : EIATTR_KPARAM_INFO
	.align		4
.L_9461:
        /*0018*/ 	.byte	0x04, 0x17
        /*001a*/ 	.short	(.L_9463 - .L_9462)
.L_9462:
        /*001c*/ 	.word	0x00000000
        /*0020*/ 	.short	0x0004
        /*0022*/ 	.short	0x001c
        /*0024*/ 	.byte	0x00, 0xf0, 0x11, 0x00


	//----- nvinfo : EIATTR_KPARAM_INFO
	.align		4
.L_9463:
        /*0028*/ 	.byte	0x04, 0x17
        /*002a*/ 	.short	(.L_9465 - .L_9464)
.L_9464:
        /*002c*/ 	.word	0x00000000
        /*0030*/ 	.short	0x0003
        /*0032*/ 	.short	0x0018
        /*0034*/ 	.byte	0x00, 0xf0, 0x11, 0x00


	//----- nvinfo : EIATTR_KPARAM_INFO
	.align		4
.L_9465:
        /*0038*/ 	.byte	0x04, 0x17
        /*003a*/ 	.short	(.L_9467 - .L_9466)
.L_9466:
        /*003c*/ 	.word	0x00000000
        /*0040*/ 	.short	0x0002
        /*0042*/ 	.short	0x0010
        /*0044*/ 	.byte	0x00, 0xf5, 0x21, 0x00


	//----- nvinfo : EIATTR_KPARAM_INFO
	.align		4
.L_9467:
        /*0048*/ 	.byte	0x04, 0x17
        /*004a*/ 	.short	(.L_9469 - .L_9468)
.L_9468:
        /*004c*/ 	.word	0x00000000
        /*0050*/ 	.short	0x0001
        /*0052*/ 	.short	0x0008
        /*0054*/ 	.byte	0x00, 0xf5, 0x21, 0x00


	//----- nvinfo : EIATTR_KPARAM_INFO
	.align		4
.L_9469:
        /*0058*/ 	.byte	0x04, 0x17
        /*005a*/ 	.short	(.L_9471 - .L_9470)
.L_9470:
        /*005c*/ 	.word	0x00000000
        /*0060*/ 	.short	0x0000
        /*0062*/ 	.short	0x0000
        /*0064*/ 	.byte	0x00, 0xf5, 0x21, 0x00


	//----- nvinfo : EIATTR_SPARSE_MMA_MASK
	.align		4
.L_9471:
        /*0068*/ 	.byte	0x03, 0x50
        /*006a*/ 	.short	0x0000


	//----- nvinfo : EIATTR_MAXREG_COUNT
	.align		4
        /*006c*/ 	.byte	0x03, 0x1b
        /*006e*/ 	.short	0x00ff


	//----- nvinfo : EIATTR_MERCURY_ISA_VERSION
	.align		4
        /*0070*/ 	.byte	0x03, 0x5f
        /*0072*/ 	.short	0x0101


	//----- nvinfo : EIATTR_VRC_CTA_INIT_COUNT
	.align		4
        /*0074*/ 	.byte	0x02, 0x4a
	.zero		1
	.zero		1


	//----- nvinfo : EIATTR_EXIT_INSTR_OFFSETS
	.align		4
        /*0078*/ 	.byte	0x04, 0x1c
        /*007a*/ 	.short	(.L_9473 - .L_9472)


	//   ....[0]....
.L_9472:
        /*007c*/ 	.word	0x00000050


	//   ....[1]....
        /*0080*/ 	.word	0x00000080


	//   ....[2]....
        /*0084*/ 	.word	0x000009b0


	//----- nvinfo : EIATTR_CRS_STACK_SIZE
	.align		4
.L_9473:
        /*0088*/ 	.byte	0x04, 0x1e
        /*008a*/ 	.short	(.L_9475 - .L_9474)
.L_9474:
        /*008c*/ 	.word	0x00000000


	//----- nvinfo : EIATTR_CBANK_PARAM_SIZE
	.align		4
.L_9475:
        /*0090*/ 	.byte	0x03, 0x19
        /*0092*/ 	.short	0x0024


	//----- nvinfo : EIATTR_PARAM_CBANK
	.align		4
        /*0094*/ 	.byte	0x04, 0x0a
        /*0096*/ 	.short	(.L_9477 - .L_9476)
	.align		4
.L_9476:
        /*0098*/ 	.word	index@(.nv.constant0._Z15gpukernelBMWNr3ILi16ELi6EEvPdS0_S0_iii)
        /*009c*/ 	.short	0x0380
        /*009e*/ 	.short	0x0024


	//----- nvinfo : EIATTR_SW_WAR
	.align		4
.L_9477:
        /*00a0*/ 	.byte	0x04, 0x36
        /*00a2*/ 	.short	(.L_9479 - .L_9478)
.L_9478:
        /*00a4*/ 	.word	0x00000008
.L_9479:


//--------------------- .nv.info._Z15gpukernelBMWNr3ILi16ELi5EEvPdS0_S0_iii --------------------------
	.section	.nv.info._Z15gpukernelBMWNr3ILi16ELi5EEvPdS0_S0_iii,"",@"SHT_CUDA_INFO"
	.sectionflags	@""
	.align	4


	//----- nvinfo : EIATTR_CUDA_API_VERSION
	.align		4
        /*0000*/ 	.byte	0x04, 0x37
        /*0002*/ 	.short	(.L_9481 - .L_9480)
.L_9480:
        /*0004*/ 	.word	0x00000082


	//----- nvinfo : EIATTR_KPARAM_INFO
	.align		4
.L_9481:
        /*0008*/ 	.byte	0x04, 0x17
        /*000a*/ 	.short	(.L_9483 - .L_9482)
.L_9482:
        /*000c*/ 	.word	0x00000000
        /*0010*/ 	.short	0x0005
        /*0012*/ 	.short	0x0020
        /*0014*/ 	.byte	0x00, 0xf0, 0x11, 0x00


	//----- nvinfo : EIATTR_KPARAM_INFO
	.align		4
.L_9483:
        /*0018*/ 	.byte	0x04, 0x17
        /*001a*/ 	.short	(.L_9485 - .L_9484)
.L_9484:
        /*001c*/ 	.word	0x00000000
        /*0020*/ 	.short	0x0004
        /*0022*/ 	.short	0x001c
        /*0024*/ 	.byte	0x00, 0xf0, 0x11, 0x00


	//----- nvinfo : EIATTR_KPARAM_INFO
	.align		4
.L_9485:
        /*0028*/ 	.byte	0x04, 0x17
        /*002a*/ 	.short	(.L_9487 - .L_9486)
.L_9486:
        /*002c*/ 	.word	0x00000000
        /*0030*/ 	.short	0x0003
        /*0032*/ 	.short	0x0018
        /*0034*/ 	.byte	0x00, 0xf0, 0x11, 0x00


	//----- nvinfo : EIATTR_KPARAM_INFO
	.align		4
.L_9487:
        /*0038*/ 	.byte	0x04, 0x17
        /*003a*/ 	.short	(.L_9489 - .L_9488)
.L_9488:
        /*003c*/ 	.word	0x00000000
        /*0040*/ 	.short	0x0002
        /*0042*/ 	.short	0x0010
        /*0044*/ 	.byte	0x00, 0xf5, 0x21, 0x00


	//----- nvinfo : EIATTR_KPARAM_INFO
	.align		4
.L_9489:
        /*0048*/ 	.byte	0x04, 0x17
        /*004a*/ 	.short	(.L_9491 - .L_9490)
.L_9490:
        /*004c*/ 	.word	0x00000000
        /*0050*/ 	.short	0x0001
        /*0052*/ 	.short	0x0008
        /*0054*/ 	.byte	0x00, 0xf5, 0x21, 0x00


	//----- nvinfo : EIATTR_KPARAM_INFO
	.align		4
.L_9491:
        /*0058*/ 	.byte	0x04, 0x17
        /*005a*/ 	.short	(.L_9493 - .L_9492)
.L_9492:
        /*005c*/ 	.word	0x00000000
        /*0060*/ 	.short	0x0000
        /*0062*/ 	.short	0x0000
        /*0064*/ 	.byte	0x00, 0xf5, 0x21, 0x00


	//----- nvinfo : EIATTR_SPARSE_MMA_MASK
	.align		4
.L_9493:
        /*0068*/ 	.byte	0x03, 0x50
        /*006a*/ 	.short	0x0000


	//----- nvinfo : EIATTR_MAXREG_COUNT
	.align		4
        /*006c*/ 	.byte	0x03, 0x1b
        /*006e*/ 	.short	0x00ff


	//----- nvinfo : EIATTR_MERCURY_ISA_VERSION
	.align		4
        /*0070*/ 	.byte	0x03, 0x5f
        /*0072*/ 	.short	0x0101


	//----- nvinfo : EIATTR_VRC_CTA_INIT_COUNT
	.align		4
        /*0074*/ 	.byte	0x02, 0x4a
	.zero		1
	.zero		1


	//----- nvinfo : EIATTR_EXIT_INSTR_OFFSETS
	.align		4
        /*0078*/ 	.byte	0x04, 0x1c
        /*007a*/ 	.short	(.L_9495 - .L_9494)


	//   ....[0]....
.L_9494:
        /*007c*/ 	.word	0x00000050


	//   ....[1]....
        /*0080*/ 	.word	0x00000080


	//   ....[2]....
        /*0084*/ 	.word	0x000009b0


	//----- nvinfo : EIATTR_CRS_STACK_SIZE
	.align		4
.L_9495:
        /*0088*/ 	.byte	0x04, 0x1e
        /*008a*/ 	.short	(.L_9497 - .L_9496)
.L_9496:
        /*008c*/ 	.word	0x00000000


	//----- nvinfo : EIATTR_CBANK_PARAM_SIZE
	.align		4
.L_9497:
        /*0090*/ 	.byte	0x03, 0x19
        /*0092*/ 	.short	0x0024


	//----- nvinfo : EIATTR_PARAM_CBANK
	.align		4
        /*0094*/ 	.byte	0x04, 0x0a
        /*0096*/ 	.short	(.L_9499 - .L_9498)
	.align		4
.L_9498:
        /*0098*/ 	.word	index@(.nv.constant0._Z15gpukernelBMWNr3ILi16ELi5EEvPdS0_S0_iii)
        /*009c*/ 	.short	0x0380
        /*009e*/ 	.short	0x0024


	//----- nvinfo : EIATTR_SW_WAR
	.align		4
.L_9499:
        /*00a0*/ 	.byte	0x04, 0x36
        /*00a2*/ 	.short	(.L_9501 - .L_9500)
.L_9500:
        /*00a4*/ 	.word	0x00000008
.L_9501:


//--------------------- .nv.info._Z15gpukernelBMWNr3ILi16ELi4EEvPdS0_S0_iii --------------------------
	.section	.nv.info._Z15gpukernelBMWNr3ILi16ELi4EEvPdS0_S0_iii,"",@"SHT_CUDA_INFO"
	.sectionflags	@""
	.align	4


	//----- nvinfo : EIATTR_CUDA_API_VERSION
	.align		4
        /*0000*/ 	.byte	0x04, 0x37
        /*0002*/ 	.short	(.L_9503 - .L_9502)
.L_9502:
        /*0004*/ 	.word	0x00000082


	//----- nvinfo : EIATTR_KPARAM_INFO
	.align		4
.L_9503:
        /*0008*/ 	.byte	0x04, 0x17
        /*000a*/ 	.short	(.L_9505 - .L_9504)
.L_9504:
        /*000c*/ 	.word	0x00000000
        /*0010*/ 	.short	0x0005
        /*0012*/ 	.short	0x0020
        /*0014*/ 	.byte	0x00, 0xf0, 0x11, 0x00


	//----- nvinfo : EIATTR_KPARAM_INFO
	.align		4
.L_9505:
        /*0018*/ 	.byte	0x04, 0x17
        /*001a*/ 	.short	(.L_9507 - .L_9506)
.L_9506:
        /*001c*/ 	.word	0x00000000
        /*0020*/ 	.short	0x0004
        /*0022*/ 	.short	0x001c
        /*0024*/ 	.byte	0x00, 0xf0, 0x11, 0x00


	//----- nvinfo : EIATTR_KPARAM_INFO
	.align		4
.L_9507:
        /*0028*/ 	.byte	0x04, 0x17
        /*002a*/ 	.short	(.L_9509 - .L_9508)
.L_9508:
        /*002c*/ 	.word	0x00000000
        /*0030*/ 	.short	0x0003
        /*0032*/ 	.short	0x0018
        /*0034*/ 	.byte	0x00, 0xf0, 0x11, 0x00


	//----- nvinfo : EIATTR_KPARAM_INFO
	.align		4
.L_9509:
        /*0038*/ 	.byte	0x04, 0x17
        /*003a*/ 	.short	(.L_9511 - .L_9510)
.L_9510:
        /*003c*/ 	.word	0x00000000
        /*0040*/ 	.short	0x0002
        /*0042*/ 	.short	0x0010
        /*0044*/ 	.byte	0x00, 0xf5, 0x21, 0x00


	//----- nvinfo : EIATTR_KPARAM_INFO
	.align		4
.L_9511:
        /*0048*/ 	.byte	0x04, 0x17
        /*004a*/ 	.short	(.L_9513 - .L_9512)
.L_9512:
        /*004c*/ 	.word	0x00000000
        /*0050*/ 	.short	0x0001
        /*0052*/ 	.short	0x0008
        /*0054*/ 	.byte	0x00, 0xf5, 0x21, 0x00


	//----- nvinfo : EIATTR_KPARAM_INFO
	.align		4
.L_9513:
        /*0058*/ 	.byte	0x04, 0x17
        /*005a*/ 	.short	(.L_9515 - .L_9514)
.L_9514:
        /*005c*/ 	.word	0x00000000
        /*0060*/ 	.short	0x0000
        /*0062*/ 	.short	0x0000
        /*0064*/ 	.byte	0x00, 0xf5, 0x21, 0x00


	//----- nvinfo : EIATTR_SPARSE_MMA_MASK
	.align		4
.L_9515:
        /*0068*/ 	.byte	0x03, 0x50
        /*006a*/ 	.short	0x0000


	//----- nvinfo : EIATTR_MAXREG_COUNT
	.align		4
        /*006c*/ 	.byte	0x03, 0x1b
        /*006e*/ 	.short	0x00ff


	//----- nvinfo : EIATTR_MERCURY_ISA_VERSION
	.align		4
        /*0070*/ 	.byte	0x03, 0x5f
        /*0072*/ 	.short	0x0101


	//----- nvinfo : EIATTR_VRC_CTA_INIT_COUNT
	.align		4
        /*0074*/ 	.byte	0x02, 0x4a
	.zero		1
	.zero		1


	//----- nvinfo : EIATTR_EXIT_INSTR_OFFSETS
	.align		4
        /*0078*/ 	.byte	0x04, 0x1c
        /*007a*/ 	.short	(.L_9517 - .L_9516)


	//   ....[0]....
.L_9516:
        /*007c*/ 	.word	0x00000050


	//   ....[1]....
        /*0080*/ 	.word	0x00000080


	//   ....[2]....
        /*0084*/ 	.word	0x000009b0


	//----- nvinfo : EIATTR_CRS_STACK_SIZE
	.align		4
.L_9517:
        /*0088*/ 	.byte	0x04, 0x1e
        /*008a*/ 	.short	(.L_9519 - .L_9518)
.L_9518:
        /*008c*/ 	.word	0x00000000


	//----- nvinfo : EIATTR_CBANK_PARAM_SIZE
	.align		4
.L_9519:
        /*0090*/ 	.byte	0x03, 0x19
        /*0092*/ 	.short	0x0024


	//----- nvinfo : EIATTR_PARAM_CBANK
	.align		4
        /*0094*/ 	.byte	0x04, 0x0a
        /*0096*/ 	.short	(.L_9521 - .L_9520)
	.align		4
.L_9520:
        /*0098*/ 	.word	index@(.nv.constant0._Z15gpukernelBMWNr3ILi16ELi4EEvPdS0_S0_iii)
        /*009c*/ 	.short	0x0380
        /*009e*/ 	.short	0x0024


	//----- nvinfo : EIATTR_SW_WAR
	.align		4
.L_9521:
        /*00a0*/ 	.byte	0x04, 0x36
        /*00a2*/ 	.short	(.L_9523 - .L_9522)
.L_9522:
        /*00a4*/ 	.word	0x00000008
.L_9523:


//--------------------- .nv.info._Z15gpukernelBMWNr3ILi16ELi3EEvPdS0_S0_iii --------------------------
	.section	.nv.info._Z15gpukernelBMWNr3ILi16ELi3EEvPdS0_S0_iii,"",@"SHT_CUDA_INFO"
	.sectionflags	@""
	.align	4


	//----- nvinfo : EIATTR_CUDA_API_VERSION
	.align		4
        /*0000*/ 	.byte	0x04, 0x37
        /*0002*/ 	.short	(.L_9525 - .L_9524)
.L_9524:
        /*0004*/ 	.word	0x00000082


	//----- nvinfo : EIATTR_KPARAM_INFO
	.align		4
.L_9525:
        /*0008*/ 	.byte	0x04, 0x17
        /*000a*/ 	.short	(.L_9527 - .L_9526)
.L_9526:
        /*000c*/ 	.word	0x00000000
        /*0010*/ 	.short	0x0005
        /*0012*/ 	.short	0x0020
        /*0014*/ 	.byte	0x00, 0xf0, 0x11, 0x00


	//----- nvinfo : EIATTR_KPARAM_INFO
	.align		4
.L_9527:
        /*0018*/ 	.byte	0x04, 0x17
        /*001a*/ 	.short	(.L_9529 - .L_9528)
.L_9528:
        /*001c*/ 	.word	0x00000000
        /*0020*/ 	.short	0x0004
        /*0022*/ 	.short	0x001c
        /*0024*/ 	.byte	0x00, 0xf0, 0x11, 0x00


	//----- nvinfo : EIATTR_KPARAM_INFO
	.align		4
.L_9529:
        /*0028*/ 	.byte	0x04, 0x17
        /*002a*/ 	.short	(.L_9531 - .L_9530)
.L_9530:
        /*002c*/ 	.word	0x00000000
        /*0030*/ 	.short	0x0003
        /*0032*/ 	.short	0x0018
        /*0034*/ 	.byte	0x00, 0xf0, 0x11, 0x00


	//----- nvinfo : EIATTR_KPARAM_INFO
	.align		4
.L_9531:
        /*0038*/ 	.byte	0x04, 0x17
        /*003a*/ 	.short	(.L_9533 - .L_9532)
.L_9532:
        /*003c*/ 	.word	0x00000000
        /*0040*/ 	.short	0x0002
        /*0042*/ 	.short	0x0010
        /*0044*/ 	.byte	0x00, 0xf5, 0x21, 0x00


	//----- nvinfo : EIATTR_KPARAM_INFO
	.align		4
.L_9533:
        /*0048*/ 	.byte	0x04, 0x17
        /*004a*/ 	.short	(.L_9535 - .L_9534)
.L_9534:
        /*004c*/ 	.word	0x00000000
        /*0050*/ 	.short	0x0001
        /*0052*/ 	.short	0x0008
        /*0054*/ 	.byte	0x00, 0xf5, 0x21, 0x00


	//----- nvinfo : EIATTR_KPARAM_INFO
	.align		4
.L_9535:
        /*0058*/ 	.byte	0x04, 0x17
        /*005a*/ 	.short	(.L_9537 - .L_9536)
.L_9536:
        /*005c*/ 	.word	0x00000000
        /*0060*/ 	.short	0x0000
        /*0062*/ 	.short	0x0000
        /*0064*/ 	.byte	0x00, 0xf5, 0x21, 0x00


	//----- nvinfo : EIATTR_SPARSE_MMA_MASK
	.align		4
.L_9537:
        /*0068*/ 	.byte	0x03, 0x50
        /*006a*/ 	.short	0x0000


	//----- nvinfo : EIATTR_MAXREG_COUNT
	.align		4
        /*006c*/ 	.byte	0x03, 0x1b
        /*006e*/ 	.short	0x00ff


	//----- nvinfo : EIATTR_MERCURY_ISA_VERSION
	.align		4
        /*0070*/ 	.byte	0x03, 0x5f
        /*0072*/ 	.short	0x0101


	//----- nvinfo : EIATTR_VRC_CTA_INIT_COUNT
	.align		4
        /*0074*/ 	.byte	0x02, 0x4a
	.zero		1
	.zero		1


	//----- nvinfo : EIATTR_EXIT_INSTR_OFFSETS
	.align		4
        /*0078*/ 	.byte	0x04, 0x1c
        /*007a*/ 	.short	(.L_9539 - .L_9538)


	//   ....[0]....
.L_9538:
        /*007c*/ 	.word	0x00000050


	//   ....[1]....
        /*0080*/ 	.word	0x00000080


	//   ....[2]....
        /*0084*/ 	.word	0x000009b0


	//----- nvinfo : EIATTR_CRS_STACK_SIZE
	.align		4
.L_9539:
        /*0088*/ 	.byte	0x04, 0x1e
        /*008a*/ 	.short	(.L_9541 - .L_9540)
.L_9540:
        /*008c*/ 	.word	0x00000000


	//----- nvinfo : EIATTR_CBANK_PARAM_SIZE
	.align		4
.L_9541:
        /*0090*/ 	.byte	0x03, 0x19
        /*0092*/ 	.short	0x0024


	//----- nvinfo : EIATTR_PARAM_CBANK
	.align		4
        /*0094*/ 	.byte	0x04, 0x0a
        /*0096*/ 	.short	(.L_9543 - .L_9542)
	.align		4
.L_9542:
        /*0098*/ 	.word	index@(.nv.constant0._Z15gpukernelBMWNr3ILi16ELi3EEvPdS0_S0_iii)
        /*009c*/ 	.short	0x0380
        /*009e*/ 	.short	0x0024


	//----- nvinfo : EIATTR_SW_WAR
	.align		4
.L_9543:
        /*00a0*/ 	.byte	0x04, 0x36
        /*00a2*/ 	.short	(.L_9545 - .L_9544)
.L_9544:
        /*00a4*/ 	.word	0x00000008
.L_9545:


//--------------------- .nv.info._Z15gpukernelBMWNr3ILi16ELi2EEvPdS0_S0_iii --------------------------
	.section	.nv.info._Z15gpukernelBMWNr3ILi16ELi2EEvPdS0_S0_iii,"",@"SHT_CUDA_INFO"
	.sectionflags	@""
	.align	4


	//----- nvinfo : EIATTR_CUDA_API_VERSION
	.align		4
        /*0000*/ 	.byte	0x04, 0x37
        /*0002*/ 	.short	(.L_9547 - .L_9546)
.L_9546:
        /*0004*/ 	.word	0x00000082


	//----- nvinfo : EIATTR_KPARAM_INFO
	.align		4
.L_9547:
        /*0008*/ 	.byte	0x04, 0x17
        /*000a*/ 	.short	(.L_9549 - .L_9548)
.L_9548:
        /*000c*/ 	.word	0x00000000
        /*0010*/ 	.short	0x0005
        /*0012*/ 	.short	0x0020
        /*0014*/ 	.byte	0x00, 0xf0, 0x11, 0x00


	//----- nvinfo : EIATTR_KPARAM_INFO
	.align		4
.L_9549:
        /*0018*/ 	.byte	0x04, 0x17
        /*001a*/ 	.short	(.L_9551 - .L_9550)
.L_9550:
        /*001c*/ 	.word	0x00000000
        /*0020*/ 	.short	0x0004
        /*0022*/ 	.short	0x001c
        /*0024*/ 	.byte	0x00, 0xf0, 0x11, 0x00


	//----- nvinfo : EIATTR_KPARAM_INFO
	.align		4
.L_9551:
        /*0028*/ 	.byte	0x04, 0x17
        /*002a*/ 	.short	(.L_9553 - .L_9552)
.L_9552:
        /*002c*/ 	.word	0x00000000
        /*0030*/ 	.short	0x0003
        /*0032*/ 	.short	0x0018
        /*0034*/ 	.byte	0x00, 0xf0, 0x11, 0x00


	//----- nvinfo : EIATTR_KPARAM_INFO
	.align		4
.L_9553:
        /*0038*/ 	.byte	0x04, 0x17
        /*003a*/ 	.short	(.L_9555 - .L_9554)
.L_9554:
        /*003c*/ 	.word	0x00000000
        /*0040*/ 	.short	0x0002
        /*0042*/ 	.short	0x0010
        /*0044*/ 	.byte	0x00, 0xf5, 0x21, 0x00


	//----- nvinfo : EIATTR_KPARAM_INFO
	.align		4
.L_9555:
        /*0048*/ 	.byte	0x04, 0x17
        /*004a*/ 	.short	(.L_9557 - .L_9556)
.L_9556:
        /*004c*/ 	.word	0x00000000
        /*0050*/ 	.short	0x0001
        /*0052*/ 	.short	0x0008
        /*0054*/ 	.byte	0x00, 0xf5, 0x21, 0x00


	//----- nvinfo : EIATTR_KPARAM_INFO
	.align		4
.L_9557:
        /*0058*/ 	.byte	0x04, 0x17
        /*005a*/ 	.short	(.L_9559 - .L_9558)
.L_9558:
        /*005c*/ 	.word	0x00000000
        /*0060*/ 	.short	0x0000
        /*0062*/ 	.short	0x0000
        /*0064*/ 	.byte	0x00, 0xf5, 0x21, 0x00


	//----- nvinfo : EIATTR_SPARSE_MMA_MASK
	.align		4
.L_9559:
        /*0068*/ 	.byte	0x03, 0x50
        /*006a*/ 	.short	0x0000


	//----- nvinfo : EIATTR_MAXREG_COUNT
	.align		4
        /*006c*/ 	.byte	0x03, 0x1b
        /*006e*/ 	.short	0x00ff


	//----- nvinfo : EIATTR_MERCURY_ISA_VERSION
	.align		4
        /*0070*/ 	.byte	0x03, 0x5f
        /*0072*/ 	.short	0x0101


	//----- nvinfo : EIATTR_VRC_CTA_INIT_COUNT
	.align		4
        /*0074*/ 	.byte	0x02, 0x4a
	.zero		1
	.zero		1


	//----- nvinfo : EIATTR_EXIT_INSTR_OFFSETS
	.align		4
        /*0078*/ 	.byte	0x04, 0x1c
        /*007a*/ 	.short	(.L_9561 - .L_9560)


	//   ....[0]....
.L_9560:
        /*007c*/ 	.word	0x00000050


	//   ....[1]....
        /*0080*/ 	.word	0x00000080


	//   ....[2]....
        /*0084*/ 	.word	0x000009b0


	//----- nvinfo : EIATTR_CRS_STACK_SIZE
	.align		4
.L_9561:
        /*0088*/ 	.byte	0x04, 0x1e
        /*008a*/ 	.short	(.L_9563 - .L_9562)
.L_9562:
        /*008c*/ 	.word	0x00000000


	//----- nvinfo : EIATTR_CBANK_PARAM_SIZE
	.align		4
.L_9563:
        /*0090*/ 	.byte	0x03, 0x19
        /*0092*/ 	.short	0x0024


	//----- nvinfo : EIATTR_PARAM_CBANK
	.align		4
        /*0094*/ 	.byte	0x04, 0x0a
        /*0096*/ 	.short	(.L_9565 - .L_9564)
	.align		4
.L_9564:
        /*0098*/ 	.word	index@(.nv.constant0._Z15gpukernelBMWNr3ILi16ELi2EEvPdS0_S0_iii)
        /*009c*/ 	.short	0x0380
        /*009e*/ 	.short	0x0024


	//----- nvinfo : EIATTR_SW_WAR
	.align		4
.L_9565:
        /*00a0*/ 	.byte	0x04, 0x36
        /*00a2*/ 	.short	(.L_9567 - .L_9566)
.L_9566:
        /*00a4*/ 	.word	0x00000008
.L_9567:


//--------------------- .nv.info._Z15gpukernelBMWNr3ILi16ELi1EEvPdS0_S0_iii --------------------------
	.section	.nv.info._Z15gpukernelBMWNr3ILi16ELi1EEvPdS0_S0_iii,"",@"SHT_CUDA_INFO"
	.sectionflags	@""
	.align	4


	//----- nvinfo : EIATTR_CUDA_API_VERSION
	.align		4
        /*0000*/ 	.byte	0x04, 0x37
        /*0002*/ 	.short	(.L_9569 - .L_9568)
.L_9568:
        /*0004*/ 	.word	0x00000082


	//----- nvinfo : EIATTR_KPARAM_INFO
	.align		4
.L_9569:
        /*0008*/ 	.byte	0x04, 0x17
        /*000a*/ 	.short	(.L_9571 - .L_9570)
.L_9570:
        /*000c*/ 	.word	0x00000000
        /*0010*/ 	.short	0x0005
        /*0012*/ 	.short	0x0020
        /*0014*/ 	.byte	0x00, 0xf0, 0x11, 0x00


	//----- nvinfo : EIATTR_KPARAM_INFO
	.align		4
.L_9571:
        /*0018*/ 	.byte	0x04, 0x17
        /*001a*/ 	.short	(.L_9573 - .L_9572)
.L_9572:
        /*001c*/ 	.word	0x00000000
        /*0020*/ 	.short	0x0004
        /*0022*/ 	.short	0x001c
        /*0024*/ 	.byte	0x00, 0xf0, 0x11, 0x00


	//----- nvinfo : EIATTR_KPARAM_INFO
	.align		4
.L_9573:
        /*0028*/ 	.byte	0x04, 0x17
        /*002a*/ 	.short	(.L_9575 - .L_9574)
.L_9574:
        /*002c*/ 	.word	0x00000000
        /*0030*/ 	.short	0x0003
        /*0032*/ 	.short	0x0018
        /*0034*/ 	.byte	0x00, 0xf0, 0x11, 0x00


	//----- nvinfo : EIATTR_KPARAM_INFO
	.align		4
.L_9575:
        /*0038*/ 	.byte	0x04, 0x17
        /*003a*/ 	.short	(.L_9577 - .L_9576)
.L_9576:
        /*003c*/ 	.word	0x00000000
        /*0040*/ 	.short	0x0002
        /*0042*/ 	.short	0x0010
        /*0044*/ 	.byte	0x00, 0xf5, 0x21, 0x00


	//----- nvinfo : EIATTR_KPARAM_INFO
	.align		4
.L_9577:
        /*0048*/ 	.byte	0x04, 0x17
        /*004a*/ 	.short	(.L_9579 - .L_9578)
.L_9578:
        /*004c*/ 	.word	0x00000000
        /*0050*/ 	.short	0x0001
        /*0052*/ 	.short	0x0008
        /*0054*/ 	.byte	0x00, 0xf5, 0x21, 0x00


	//----- nvinfo : EIATTR_KPARAM_INFO
	.align		4
.L_9579:
        /*0058*/ 	.byte	0x04, 0x17
        /*005a*/ 	.short	(.L_9581 - .L_9580)
.L_9580:
        /*005c*/ 	.word	0x00000000
        /*0060*/ 	.short	0x0000
        /*0062*/ 	.short	0x0000
        /*0064*/ 	.byte	0x00, 0xf5, 0x21, 0x00


	//----- nvinfo : EIATTR_SPARSE_MMA_MASK
	.align		4
.L_9581:
        /*0068*/ 	.byte	0x03, 0x50
        /*006a*/ 	.short	0x0000


	//----- nvinfo : EIATTR_MAXREG_COUNT
	.align		4
        /*006c*/ 	.byte	0x03, 0x1b
        /*006e*/ 	.short	0x00ff


	//----- nvinfo : EIATTR_MERCURY_ISA_VERSION
	.align		4
        /*0070*/ 	.byte	0x03, 0x5f
        /*0072*/ 	.short	0x0101


	//----- nvinfo : EIATTR_VRC_CTA_INIT_COUNT
	.align		4
        /*0074*/ 	.byte	0x02, 0x4a
	.zero		1
	.zero		1


	//----- nvinfo : EIATTR_EXIT_INSTR_OFFSETS
	.align		4
        /*0078*/ 	.byte	0x04, 0x1c
        /*007a*/ 	.short	(.L_9583 - .L_9582)


	//   ....[0]....
.L_9582:
        /*007c*/ 	.word	0x00000050


	//   ....[1]....
        /*0080*/ 	.word	0x00000080


	//   ....[2]....
        /*0084*/ 	.word	0x000009b0


	//----- nvinfo : EIATTR_CRS_STACK_SIZE
	.align		4
.L_9583:
        /*0088*/ 	.byte	0x04, 0x1e
        /*008a*/ 	.short	(.L_9585 - .L_9584)
.L_9584:
        /*008c*/ 	.word	0x00000000


	//----- nvinfo : EIATTR_CBANK_PARAM_SIZE
	.align		4
.L_9585:
        /*0090*/ 	.byte	0x03, 0x19
        /*0092*/ 	.short	0x0024


	//----- nvinfo : EIATTR_PARAM_CBANK
	.align		4
        /*0094*/ 	.byte	0x04, 0x0a
        /*0096*/ 	.short	(.L_9587 - .L_9586)
	.align		4
.L_9586:
        /*0098*/ 	.word	index@(.nv.constant0._Z15gpukernelBMWNr3ILi16ELi1EEvPdS0_S0_iii)
        /*009c*/ 	.short	0x0380
        /*009e*/ 	.short	0x0024


	//----- nvinfo : EIATTR_SW_WAR
	.align		4
.L_9587:
        /*00a0*/ 	.byte	0x04, 0x36
        /*00a2*/ 	.short	(.L_9589 - .L_9588)
.L_9588:
        /*00a4*/ 	.word	0x00000008
.L_9589:


//--------------------- .nv.info._Z15gpukernelBMWNr3ILi32ELi32EEvPdS0_S0_iii --------------------------
	.section	.nv.info._Z15gpukernelBMWNr3ILi32ELi32EEvPdS0_S0_iii,"",@"SHT_CUDA_INFO"
	.sectionflags	@""
	.align	4


	//----- nvinfo : EIATTR_CUDA_API_VERSION
	.align		4
        /*0000*/ 	.byte	0x04, 0x37
        /*0002*/ 	.short	(.L_9591 - .L_9590)
.L_9590:
        /*0004*/ 	.word	0x00000082


	//----- nvinfo : EIATTR_KPARAM_INFO
	.align		4
.L_9591:
        /*0008*/ 	.byte	0x04, 0x17
        /*000a*/ 	.short	(.L_9593 - .L_9592)
.L_9592:
        /*000c*/ 	.word	0x00000000
        /*0010*/ 	.short	0x0005
        /*0012*/ 	.short	0x0020
        /*0014*/ 	.byte	0x00, 0xf0, 0x11, 0x00


	//----- nvinfo : EIATTR_KPARAM_INFO
	.align		4
.L_9593:
        /*0018*/ 	.byte	0x04, 0x17
        /*001a*/ 	.short	(.L_9595 - .L_9594)
.L_9594:
        /*001c*/ 	.word	0x00000000
        /*0020*/ 	.short	0x0004
        /*0022*/ 	.short	0x001c
        /*0024*/ 	.byte	0x00, 0xf0, 0x11, 0x00


	//----- nvinfo : EIATTR_KPARAM_INFO
	.align		4
.L_9595:
        /*0028*/ 	.byte	0x04, 0x17
        /*002a*/ 	.short	(.L_9597 - .L_9596)
.L_9596:
        /*002c*/ 	.word	0x00000000
        /*0030*/ 	.short	0x0003
        /*0032*/ 	.short	0x0018
        /*0034*/ 	.byte	0x00, 0xf0, 0x11, 0x00


	//----- nvinfo : EIATTR_KPARAM_INFO
	.align		4
.L_9597:
        /*0038*/ 	.byte	0x04, 0x17
        /*003a*/ 	.short	(.L_9599 - .L_9598)
.L_9598:
        /*003c*/ 	.word	0x00000000
        /*0040*/ 	.short	0x0002
        /*0042*/ 	.short	0x0010
        /*0044*/ 	.byte	0x00, 0xf5, 0x21, 0x00


	//----- nvinfo : EIATTR_KPARAM_INFO
	.align		4
.L_9599:
        /*0048*/ 	.byte	0x04, 0x17
        /*004a*/ 	.short	(.L_9601 - .L_9600)
.L_9600:
        /*004c*/ 	.word	0x00000000
        /*0050*/ 	.short	0x0001
        /*0052*/ 	.short	0x0008
        /*0054*/ 	.byte	0x00, 0xf5, 0x21, 0x00


	//----- nvinfo : EIATTR_KPARAM_INFO
	.align		4
.L_9601:
        /*0058*/ 	.byte	0x04, 0x17
        /*005a*/ 	.short	(.L_9603 - .L_9602)
.L_9602:
        /*005c*/ 	.word	0x00000000
        /*0060*/ 	.short	0x0000
        /*0062*/ 	.short	0x0000
        /*0064*/ 	.byte	0x00, 0xf5, 0x21, 0x00


	//----- nvinfo : EIATTR_SPARSE_MMA_MASK
	.align		4
.L_9603:
        /*0068*/ 	.byte	0x03, 0x50
        /*006a*/ 	.short	0x0000


	//----- nvinfo : EIATTR_MAXREG_COUNT
	.align		4
        /*006c*/ 	.byte	0x03, 0x1b
        /*006e*/ 	.short	0x00ff


	//----- nvinfo : EIATTR_MERCURY_ISA_VERSION
	.align		4
        /*0070*/ 	.byte	0x03, 0x5f
        /*0072*/ 	.short	0x0101


	//----- nvinfo : EIATTR_VRC_CTA_INIT_COUNT
	.align		4
        /*0074*/ 	.byte	0x02, 0x4a
	.zero		1
	.zero		1


	//----- nvinfo : EIATTR_EXIT_INSTR_OFFSETS
	.align		4
        /*0078*/ 	.byte	0x04, 0x1c
        /*007a*/ 	.short	(.L_9605 - .L_9604)


	//   ....[0]....
.L_9604:
        /*007c*/ 	.word	0x00000050


	//   ....[1]....
        /*0080*/ 	.word	0x00000080


	//   ....[2]....
        /*0084*/ 	.word	0x000009b0


	//----- nvinfo : EIATTR_CRS_STACK_SIZE
	.align		4
.L_9605:
        /*0088*/ 	.byte	0x04, 0x1e
        /*008a*/ 	.short	(.L_9607 - .L_9606)
.L_9606:
        /*008c*/ 	.word	0x00000000


	//----- nvinfo : EIATTR_CBANK_PARAM_SIZE
	.align		4
.L_9607:
        /*0090*/ 	.byte	0x03, 0x19
        /*0092*/ 	.short	0x0024


	//----- nvinfo : EIATTR_PARAM_CBANK
	.align		4
        /*0094*/ 	.byte	0x04, 0x0a
        /*0096*/ 	.short	(.L_9609 - .L_9608)
	.align		4
.L_9608:
        /*0098*/ 	.word	index@(.nv.constant0._Z15gpukernelBMWNr3ILi32ELi32EEvPdS0_S0_iii)
        /*009c*/ 	.short	0x0380
        /*009e*/ 	.short	0x0024


	//----- nvinfo : EIATTR_SW_WAR
	.align		4
.L_9609:
        /*00a0*/ 	.byte	0x04, 0x36
        /*00a2*/ 	.short	(.L_9611 - .L_9610)
.L_9610:
        /*00a4*/ 	.word	0x00000008
.L_9611:


//--------------------- .nv.info._Z15gpukernelBMWNr3ILi32ELi31EEvPdS0_S0_iii --------------------------
	.section	.nv.info._Z15gpukernelBMWNr3ILi32ELi31EEvPdS0_S0_iii,"",@"SHT_CUDA_INFO"
	.sectionflags	@""
	.align	4


	//----- nvinfo : EIATTR_CUDA_API_VERSION
	.align		4
        /*0000*/ 	.byte	0x04, 0x37
        /*0002*/ 	.short	(.L_9613 - .L_9612)
.L_9612:
        /*0004*/ 	.word	0x00000082


	//----- nvinfo : EIATTR_KPARAM_INFO
	.align		4
.L_9613:
        /*0008*/ 	.byte	0x04, 0x17
        /*000a*/ 	.short	(.L_9615 - .L_9614)
.L_9614:
        /*000c*/ 	.word	0x00000000
        /*0010*/ 	.short	0x0005
        /*0012*/ 	.short	0x0020
        /*0014*/ 	.byte	0x00, 0xf0, 0x11, 0x00


	//----- nvinfo : EIATTR_KPARAM_INFO
	.align		4
.L_9615:
        /*0018*/ 	.byte	0x04, 0x17
        /*001a*/ 	.short	(.L_9617 - .L_9616)
.L_9616:
        /*001c*/ 	.word	0x00000000
        /*0020*/ 	.short	0x0004
        /*0022*/ 	.short	0x001c
        /*0024*/ 	.byte	0x00, 0xf0, 0x11, 0x00


	//----- nvinfo : EIATTR_KPARAM_INFO
	.align		4
.L_9617:
        /*0028*/ 	.byte	0x04, 0x17
        /*002a*/ 	.short	(.L_9619 - .L_9618)
.L_9618:
        /*002c*/ 	.word	0x00000000
        /*0030*/ 	.short	0x0003
        /*0032*/ 	.short	0x0018
        /*0034*/ 	.byte	0x00, 0xf0, 0x11, 0x00


	//----- nvinfo : EIATTR_KPARAM_INFO
	.align		4
.L_9619:
        /*0038*/ 	.byte	0x04, 0x17
        /*003a*/ 	.short	(.L_9621 - .L_9620)
.L_9620:
        /*003c*/ 	.word	0x00000000
        /*0040*/ 	.short	0x0002
        /*0042*/ 	.short	0x0010
        /*0044*/ 	.byte	0x00, 0xf5, 0x21, 0x00


	//----- nvinfo : EIATTR_KPARAM_INFO
	.align		4
.L_9621:
        /*0048*/ 	.byte	0x04, 0x17
        /*004a*/ 	.short	(.L_9623 - .L_9622)
.L_9622:
        /*004c*/ 	.word	0x00000000
        /*0050*/ 	.short	0x0001
        /*0052*/ 	.short	0x0008
        /*0054*/ 	.byte	0x00, 0xf5, 0x21, 0x00


	//----- nvinfo : EIATTR_KPARAM_INFO
	.align		4
.L_9623:
        /*0058*/ 	.byte	0x04, 0x17
        /*005a*/ 	.short	(.L_9625 - .L_9624)
.L_9624:
        /*005c*/ 	.word	0x00000000
        /*0060*/ 	.short	0x0000
        /*0062*/ 	.short	0x0000
        /*0064*/ 	.byte	0x00, 0xf5, 0x21, 0x00


	//----- nvinfo : EIATTR_SPARSE_MMA_MASK
	.align		4
.L_9625:
        /*0068*/ 	.byte	0x03, 0x50
        /*006a*/ 	.short	0x0000


	//----- nvinfo : EIATTR_MAXREG_COUNT
	.align		4
        /*006c*/ 	.byte	0x03, 0x1b
        /*006e*/ 	.short	0x00ff


	//----- nvinfo : EIATTR_MERCURY_ISA_VERSION
	.align		4
        /*0070*/ 	.byte	0x03, 0x5f
        /*0072*/ 	.short	0x0101


	//----- nvinfo : EIATTR_VRC_CTA_INIT_COUNT
	.align		4
        /*0074*/ 	.byte	0x02, 0x4a
	.zero		1
	.zero		1


	//----- nvinfo : EIATTR_EXIT_INSTR_OFFSETS
	.align		4
        /*0078*/ 	.byte	0x04, 0x1c
        /*007a*/ 	.short	(.L_9627 - .L_9626)


	//   ....[0]....
.L_9626:
        /*007c*/ 	.word	0x00000050


	//   ....[1]....
        /*0080*/ 	.word	0x00000080


	//   ....[2]....
        /*0084*/ 	.word	0x000009b0


	//----- nvinfo : EIATTR_CRS_STACK_SIZE
	.align		4
.L_9627:
        /*0088*/ 	.byte	0x04, 0x1e
        /*008a*/ 	.short	(.L_9629 - .L_9628)
.L_9628:
        /*008c*/ 	.word	0x00000000


	//----- nvinfo : EIATTR_CBANK_PARAM_SIZE
	.align		4
.L_9629:
        /*0090*/ 	.byte	0x03, 0x19
        /*0092*/ 	.short	0x0024


	//----- nvinfo : EIATTR_PARAM_CBANK
	.align		4
        /*0094*/ 	.byte	0x04, 0x0a
        /*0096*/ 	.short	(.L_9631 - .L_9630)
	.align		4
.L_9630:
        /*0098*/ 	.word	index@(.nv.constant0._Z15gpukernelBMWNr3ILi32ELi31EEvPdS0_S0_iii)
        /*009c*/ 	.short	0x0380
        /*009e*/ 	.short	0x0024


	//----- nvinfo : EIATTR_SW_WAR
	.align		4
.L_9631:
        /*00a0*/ 	.byte	0x04, 0x36
        /*00a2*/ 	.short	(.L_9633 - .L_9632)
.L_9632:
        /*00a4*/ 	.word	0x00000008
.L_9633:


//--------------------- .nv.info._Z15gpukernelBMWNr3ILi32ELi30EEvPdS0_S0_iii --------------------------
	.section	.nv.info._Z15gpukernelBMWNr3ILi32ELi30EEvPdS0_S0_iii,"",@"SHT_CUDA_INFO"
	.sectionflags	@""
	.align	4


	//----- nvinfo : EIATTR_CUDA_API_VERSION
	.align		4
        /*0000*/ 	.byte	0x04, 0x37
        /*0002*/ 	.short	(.L_9635 - .L_9634)
.L_9634:
        /*0004*/ 	.word	0x00000082


	//----- nvinfo : EIATTR_KPARAM_INFO
	.align		4
.L_9635:
        /*0008*/ 	.byte	0x04, 0x17
        /*000a*/ 	.short	(.L_9637 - .L_9636)
.L_9636:
        /*000c*/ 	.word	0x00000000
        /*0010*/ 	.short	0x0005
        /*0012*/ 	.short	0x0020
        /*0014*/ 	.byte	0x00, 0xf0, 0x11, 0x00


	//----- nvinfo : EIATTR_KPARAM_INFO
	.align		4
.L_9637:
        /*0018*/ 	.byte	0x04, 0x17
        /*001a*/ 	.short	(.L_9639 - .L_9638)
.L_9638:
        /*001c*/ 	.word	0x00000000
        /*0020*/ 	.short	0x0004
        /*0022*/ 	.short	0x001c
        /*0024*/ 	.byte	0x00, 0xf0, 0x11, 0x00


	//----- nvinfo : EIATTR_KPARAM_INFO
	.align		4
.L_9639:
        /*0028*/ 	.byte	0x04, 0x17
        /*002a*/ 	.short	(.L_9641 - .L_9640)
.L_9640:
        /*002c*/ 	.word	0x00000000
        /*0030*/ 	.short	0x0003
        /*0032*/ 	.short	0x0018
        /*0034*/ 	.byte	0x00, 0xf0, 0x11, 0x00


	//----- nvinfo : EIATTR_KPARAM_INFO
	.align		4
.L_9641:
        /*0038*/ 	.byte	0x04, 0x17
        /*003a*/ 	.short	(.L_9643 - .L_9642)
.L_9642:
        /*003c*/ 	.word	0x00000000
        /*0040*/ 	.short	0x0002
        /*0042*/ 	.short	0x0010
        /*0044*/ 	.byte	0x00, 0xf5, 0x21, 0x00


	//----- nvinfo : EIATTR_KPARAM_INFO
	.align		4
.L_9643:
        /*0048*/ 	.byte	0x04, 0x17
        /*004a*/ 	.short	(.L_9645 - .L_9644)
.L_9644:
        /*004c*/ 	.word	0x00000000
        /*0050*/ 	.short	0x0001
        /*0052*/ 	.short	0x0008
        /*0054*/ 	.byte	0x00, 0xf5, 0x21, 0x00


	//----- nvinfo : EIATTR_KPARAM_INFO
	.align		4
.L_9645:
        /*0058*/ 	.byte	0x04, 0x17
        /*005a*/ 	.short	(.L_9647 - .L_9646)
.L_9646:
        /*005c*/ 	.word	0x00000000
        /*0060*/ 	.short	0x0000
        /*0062*/ 	.short	0x0000
        /*0064*/ 	.byte	0x00, 0xf5, 0x21, 0x00


	//----- nvinfo : EIATTR_SPARSE_MMA_MASK
	.align		4
.L_9647:
        /*0068*/ 	.byte	0x03, 0x50
        /*006a*/ 	.short	0x0000


	//----- nvinfo : EIATTR_MAXREG_COUNT
	.align		4
        /*006c*/ 	.byte	0x03, 0x1b
        /*006e*/ 	.short	0x00ff


	//----- nvinfo : EIATTR_MERCURY_ISA_VERSION
	.align		4
        /*0070*/ 	.byte	0x03, 0x5f
        /*0072*/ 	.short	0x0101


	//----- nvinfo : EIATTR_VRC_CTA_INIT_COUNT
	.align		4
        /*0074*/ 	.byte	0x02, 0x4a
	.zero		1
	.zero		1


	//----- nvinfo : EIATTR_EXIT_INSTR_OFFSETS
	.align		4
        /*0078*/ 	.byte	0x04, 0x1c
        /*007a*/ 	.short	(.L_9649 - .L_9648)


	//   ....[0]....
.L_9648:
        /*007c*/ 	.word	0x00000050


	//   ....[1]....
        /*0080*/ 	.word	0x00000080


	//   ....[2]....
        /*0084*/ 	.word	0x000009b0


	//----- nvinfo : EIATTR_CRS_STACK_SIZE
	.align		4
.L_9649:
        /*0088*/ 	.byte	0x04, 0x1e
        /*008a*/ 	.short	(.L_9651 - .L_9650)
.L_9650:
        /*008c*/ 	.word	0x00000000


	//----- nvinfo : EIATTR_CBANK_PARAM_SIZE
	.align		4
.L_9651:
        /*0090*/ 	.byte	0x03, 0x19
        /*0092*/ 	.short	0x0024


	//----- nvinfo : EIATTR_PARAM_CBANK
	.align		4
        /*0094*/ 	.byte	0x04, 0x0a
        /*0096*/ 	.short	(.L_9653 - .L_9652)
	.align		4
.L_9652:
        /*0098*/ 	.word	index@(.nv.constant0._Z15gpukernelBMWNr3ILi32ELi30EEvPdS0_S0_iii)
        /*009c*/ 	.short	0x0380
        /*009e*/ 	.short	0x0024


	//----- nvinfo : EIATTR_SW_WAR
	.align		4
.L_9653:
        /*00a0*/ 	.byte	0x04, 0x36
        /*00a2*/ 	.short	(.L_9655 - .L_9654)
.L_9654:
        /*00a4*/ 	.word	0x00000008
.L_9655:


//--------------------- .nv.info._Z15gpukernelBMWNr3ILi32ELi29EEvPdS0_S0_iii --------------------------
	.section	.nv.info._Z15gpukernelBMWNr3ILi32ELi29EEvPdS0_S0_iii,"",@"SHT_CUDA_INFO"
	.sectionflags	@""
	.align	4


	//----- nvinfo : EIATTR_CUDA_API_VERSION
	.align		4
        /*0000*/ 	.byte	0x04, 0x37
        /*0002*/ 	.short	(.L_9657 - .L_9656)
.L_9656:
        /*0004*/ 	.word	0x00000082


	//----- nvinfo : EIATTR_KPARAM_INFO
	.align		4
.L_9657:
        /*0008*/ 	.byte	0x04, 0x17
        /*000a*/ 	.short	(.L_9659 - .L_9658)
.L_9658:
        /*000c*/ 	.word	0x00000000
        /*0010*/ 	.short	0x0005
        /*0012*/ 	.short	0x0020
        /*0014*/ 	.byte	0x00, 0xf0, 0x11, 0x00


	//----- nvinfo : EIATTR_KPARAM_INFO
	.align		4
.L_9659:
        /*0018*/ 	.byte	0x04, 0x17
        /*001a*/ 	.short	(.L_9661 - .L_9660)
.L_9660:
        /*001c*/ 	.word	0x00000000
        /*0020*/ 	.short	0x0004
        /*0022*/ 	.short	0x001c
        /*0024*/ 	.byte	0x00, 0xf0, 0x11, 0x00


	//----- nvinfo : EIATTR_KPARAM_INFO
	.align		4
.L_9661:
        /*0028*/ 	.byte	0x04, 0x17
        /*002a*/ 	.short	(.L_9663 - .L_9662)
.L_9662:
        /*002c*/ 	.word	0x00000000
        /*0030*/ 	.short	0x0003
        /*0032*/ 	.short	0x0018
        /*0034*/ 	.byte	0x00, 0xf0, 0x11, 0x00


	//----- nvinfo : EIATTR_KPARAM_INFO
	.align		4
.L_9663:
        /*0038*/ 	.byte	0x04, 0x17
        /*003a*/ 	.short	(.L_9665 - .L_9664)
.L_9664:
        /*003c*/ 	.word	0x00000000
        /*0040*/ 	.short	0x0002
        /*0042*/ 	.short	0x0010
        /*0044*/ 	.byte	0x00, 0xf5, 0x21, 0x00


	//----- nvinfo : EIATTR_KPARAM_INFO
	.align		4
.L_9665:
        /*0048*/ 	.byte	0x04, 0x17
        /*004a*/ 	.short	(.L_9667 - .L_9666)
.L_9666:
        /*004c*/ 	.word	0x00000000
        /*0050*/ 	.short	0x0001
        /*0052*/ 	.short	0x0008
        /*0054*/ 	.byte	0x00, 0xf5, 0x21, 0x00


	//----- nvinfo : EIATTR_KPARAM_INFO
	.align		4
.L_9667:
        /*0058*/ 	.byte	0x04, 0x17
        /*005a*/ 	.short	(.L_9669 - .L_9668)
.L_9668:
        /*005c*/ 	.word	0x00000000
        /*0060*/ 	.short	0x0000
        /*0062*/ 	.short	0x0000
        /*0064*/ 	.byte	0x00, 0xf5, 0x21, 0x00


	//----- nvinfo : EIATTR_SPARSE_MMA_MASK
	.align		4
.L_9669:
        /*0068*/ 	.byte	0x03, 0x50
        /*006a*/ 	.short	0x0000


	//----- nvinfo : EIATTR_MAXREG_COUNT
	.align		4
        /*006c*/ 	.byte	0x03, 0x1b
        /*006e*/ 	.short	0x00ff


	//----- nvinfo : EIATTR_MERCURY_ISA_VERSION
	.align		4
        /*0070*/ 	.byte	0x03, 0x5f
        /*0072*/ 	.short	0x0101


	//----- nvinfo : EIATTR_VRC_CTA_INIT_COUNT
	.align		4
        /*0074*/ 	.byte	0x02, 0x4a
	.zero		1
	.zero		1


	//----- nvinfo : EIATTR_EXIT_INSTR_OFFSETS
	.align		4
        /*0078*/ 	.byte	0x04, 0x1c
        /*007a*/ 	.short	(.L_9671 - .L_9670)


	//   ....[0]....
.L_9670:
        /*007c*/ 	.word	0x00000050


	//   ....[1]....
        /*0080*/ 	.word	0x00000080


	//   ....[2]....
        /*0084*/ 	.word	0x000009b0


	//----- nvinfo : EIATTR_CRS_STACK_SIZE
	.align		4
.L_9671:
        /*0088*/ 	.byte	0x04, 0x1e
        /*008a*/ 	.short	(.L_9673 - .L_9672)
.L_9672:
        /*008c*/ 	.word	0x00000000


	//----- nvinfo : EIATTR_CBANK_PARAM_SIZE
	.align		4
.L_9673:
        /*0090*/ 	.byte	0x03, 0x19
        /*0092*/ 	.short	0x0024


	//----- nvinfo : EIATTR_PARAM_CBANK
	.align		4
        /*0094*/ 	.byte	0x04, 0x0a
        /*0096*/ 	.short	(.L_9675 - .L_9674)
	.align		4
.L_9674:
        /*0098*/ 	.word	index@(.nv.constant0._Z15gpukernelBMWNr3ILi32ELi29EEvPdS0_S0_iii)
        /*009c*/ 	.short	0x0380
        /*009e*/ 	.short	0x0024


	//----- nvinfo : EIATTR_SW_WAR
	.align		4
.L_9675:
        /*00a0*/ 	.byte	0x04, 0x36
        /*00a2*/ 	.short	(.L_9677 - .L_9676)
.L_9676:
        /*00a4*/ 	.word	0x00000008
.L_9677:


//--------------------- .nv.info._Z15gpukernelBMWNr3ILi32ELi28EEvPdS0_S0_iii --------------------------
	.section	.nv.info._Z15gpukernelBMWNr3ILi32ELi28EEvPdS0_S0_iii,"",@"SHT_CUDA_INFO"
	.sectionflags	@""
	.align	4


	//----- nvinfo : EIATTR_CUDA_API_VERSION
	.align		4
        /*0000*/ 	.byte	0x04, 0x37
        /*0002*/ 	.short	(.L_9679 - .L_9678)
.L_9678:
        /*0004*/ 	.word	0x00000082


	//----- nvinfo : EIATTR_KPARAM_INFO
	.align		4
.L_9679:
        /*0008*/ 	.byte	0x04, 0x17
        /*000a*/ 	.short	(.L_9681 - .L_9680)
.L_9680:
        /*000c*/ 	.word	0x00000000
        /*0010*/ 	.short	0x0005
        /*0012*/ 	.short	0x0020
        /*0014*/ 	.byte	0x00, 0xf0, 0x11, 0x00


	//----- nvinfo : EIATTR_KPARAM_INFO
	.align		4
.L_9681:
        /*0018*/ 	.byte	0x04, 0x17
        /*001a*/ 	.short	(.L_9683 - .L_9682)
.L_9682:
        /*001c*/ 	.word	0x00000000
        /*0020*/ 	.short	0x0004
        /*0022*/ 	.short	0x001c
        /*0024*/ 	.byte	0x00, 0xf0, 0x11, 0x00


	//----- nvinfo : EIATTR_KPARAM_INFO
	.align		4
.L_9683:
        /*0028*/ 	.byte	0x04, 0x17
        /*002a*/ 	.short	(.L_9685 - .L_9684)
.L_9684:
        /*002c*/ 	.word	0x00000000
        /*0030*/ 	.short	0x0003
        /*0032*/ 	.short	0x0018
        /*0034*/ 	.byte	0x00, 0xf0, 0x11, 0x00


	//----- nvinfo : EIATTR_KPARAM_INFO
	.align		4
.L_9685:
        /*0038*/ 	.byte	0x04, 0x17
        /*003a*/ 	.short	(.L_9687 - .L_9686)
.L_9686:
        /*003c*/ 	.word	0x00000000
        /*0040*/ 	.short	0x0002
        /*0042*/ 	.short	0x0010
        /*0044*/ 	.byte	0x00, 0xf5, 0x21, 0x00


	//----- nvinfo : EIATTR_KPARAM_INFO
	.align		4
.L_9687:
        /*0048*/ 	.byte	0x04, 0x17
        /*004a*/ 	.short	(.L_9689 - .L_9688)
.L_9688:
        /*004c*/ 	.word	0x00000000
        /*0050*/ 	.short	0x0001
        /*0052*/ 	.short	0x0008
        /*0054*/ 	.byte	0x00, 0xf5, 0x21, 0x00


	//----- nvinfo : EIATTR_KPARAM_INFO
	.align		4
.L_9689:
        /*0058*/ 	.byte	0x04, 0x17
        /*005a*/ 	.short	(.L_9691 - .L_9690)
.L_9690:
        /*005c*/ 	.word	0x00000000
        /*0060*/ 	.short	0x0000
        /*0062*/ 	.short	0x0000
        /*0064*/ 	.byte	0x00, 0xf5, 0x21, 0x00


	//----- nvinfo : EIATTR_SPARSE_MMA_MASK
	.align		4
.L_9691:
        /*0068*/ 	.byte	0x03, 0x50
        /*006a*/ 	.short	0x0000


	//----- nvinfo : EIATTR_MAXREG_COUNT
	.align		4
        /*006c*/ 	.byte	0x03, 0x1b
        /*006e*/ 	.short	0x00ff


	//----- nvinfo : EIATTR_MERCURY_ISA_VERSION
	.align		4
        /*0070*/ 	.byte	0x03, 0x5f
        /*0072*/ 	.short	0x0101


	//----- nvinfo : EIATTR_VRC_CTA_INIT_COUNT
	.align		4
        /*0074*/ 	.byte	0x02, 0x4a
	.zero		1
	.zero		1


	//----- nvinfo : EIATTR_EXIT_INSTR_OFFSETS
	.align		4
        /*0078*/ 	.byte	0x04, 0x1c
        /*007a*/ 	.short	(.L_9693 - .L_9692)


	//   ....[0]....
.L_9692:
        /*007c*/ 	.word	0x00000050


	//   ....[1]....
        /*0080*/ 	.word	0x00000080


	//   ....[2]....
        /*0084*/ 	.word	0x000009b0


	//----- nvinfo : EIATTR_CRS_STACK_SIZE
	.align		4
.L_9693:
        /*0088*/ 	.byte	0x04, 0x1e
        /*008a*/ 	.short	(.L_9695 - .L_9694)
.L_9694:
        /*008c*/ 	.word	0x00000000


	//----- nvinfo : EIATTR_CBANK_PARAM_SIZE
	.align		4
.L_9695:
        /*0090*/ 	.byte	0x03, 0x19
        /*0092*/ 	.short	0x0024


	//----- nvinfo : EIATTR_PARAM_CBANK
	.align		4
        /*0094*/ 	.byte	0x04, 0x0a
        /*0096*/ 	.short	(.L_9697 - .L_9696)
	.align		4
.L_9696:
        /*0098*/ 	.word	index@(.nv.constant0._Z15gpukernelBMWNr3ILi32ELi28EEvPdS0_S0_iii)
        /*009c*/ 	.short	0x0380
        /*009e*/ 	.short	0x0024


	//----- nvinfo : EIATTR_SW_WAR
	.align		4
.L_9697:
        /*00a0*/ 	.byte	0x04, 0x36
        /*00a2*/ 	.short	(.L_9699 - .L_9698)
.L_9698:
        /*00a4*/ 	.word	0x00000008
.L_9699:


//--------------------- .nv.info._Z15gpukernelBMWNr3ILi32ELi27EEvPdS0_S0_iii --------------------------
	.section	.nv.info._Z15gpukernelBMWNr3ILi32ELi27EEvPdS0_S0_iii,"",@"SHT_CUDA_INFO"
	.sectionflags	@""
	.align	4


	//----- nvinfo : EIATTR_CUDA_API_VERSION
	.align		4
        /*0000*/ 	.byte	0x04, 0x37
        /*0002*/ 	.short	(.L_9701 - .L_9700)
.L_9700:
        /*0004*/ 	.word	0x00000082


	//----- nvinfo : EIATTR_KPARAM_INFO
	.align		4
.L_9701:
        /*0008*/ 	.byte	0x04, 0x17
        /*000a*/ 	.short	(.L_9703 - .L_9702)
.L_9702:
        /*000c*/ 	.word	0x00000000
        /*0010*/ 	.short	0x0005
        /*0012*/ 	.short	0x0020
        /*0014*/ 	.byte	0x00, 0xf0, 0x11, 0x00


	//----- nvinfo : EIATTR_KPARAM_INFO
	.align		4
.L_9703:
        /*0018*/ 	.byte	0x04, 0x17
        /*001a*/ 	.short	(.L_9705 - .L_9704)
.L_9704:
        /*001c*/ 	.word	0x00000000
        /*0020*/ 	.short	0x0004
        /*0022*/ 	.short	0x001c
        /*0024*/ 	.byte	0x00, 0xf0, 0x11, 0x00


	//----- nvinfo : EIATTR_KPARAM_INFO
	.align		4
.L_9705:
        /*0028*/ 	.byte	0x04, 0x17
        /*002a*/ 	.short	(.L_9707 - .L_9706)
.L_9706:
        /*002c*/ 	.word	0x00000000
        /*0030*/ 	.short	0x0003
        /*0032*/ 	.short	0x0018
        /*0034*/ 	.byte	0x00, 0xf0, 0x11, 0x00


	//----- nvinfo : EIATTR_KPARAM_INFO
	.align		4
.L_9707:
        /*0038*/ 	.byte	0x04, 0x17
        /*003a*/ 	.short	(.L_9709 - .L_9708)
.L_9708:
        /*003c*/ 	.word	0x00000000
        /*0040*/ 	.short	0x0002
        /*0042*/ 	.short	0x0010
        /*0044*/ 	.byte	0x00, 0xf5, 0x21, 0x00


	//----- nvinfo : EIATTR_KPARAM_INFO
	.align		4
.L_9709:
        /*0048*/ 	.byte	0x04, 0x17
        /*004a*/ 	.short	(.L_9711 - .L_9710)
.L_9710:
        /*004c*/ 	.word	0x00000000
        /*0050*/ 	.short	0x0001
        /*0052*/ 	.short	0x0008
        /*0054*/ 	.byte	0x00, 0xf5, 0x21, 0x00


	//----- nvinfo : EIATTR_KPARAM_INFO
	.align		4
.L_9711:
        /*0058*/ 	.byte	0x04, 0x17
        /*005a*/ 	.short	(.L_9713 - .L_9712)
.L_9712:
        /*005c*/ 	.word	0x00000000
        /*0060*/ 	.short	0x0000
        /*0062*/ 	.short	0x0000
        /*0064*/ 	.byte	0x00, 0xf5, 0x21, 0x00


	//----- nvinfo : EIATTR_SPARSE_MMA_MASK
	.align		4
.L_9713:
        /*0068*/ 	.byte	0x03, 0x50
        /*006a*/ 	.short	0x0000


	//----- nvinfo : EIATTR_MAXREG_COUNT
	.align		4
        /*006c*/ 	.byte	0x03, 0x1b
        /*006e*/ 	.short	0x00ff


	//----- nvinfo : EIATTR_MERCURY_ISA_VERSION
	.align		4
        /*0070*/ 	.byte	0x03, 0x5f
        /*0072*/ 	.short	0x0101


	//----- nvinfo : EIATTR_VRC_CTA_INIT_COUNT
	.align		4
        /*0074*/ 	.byte	0x02, 0x4a
	.zero		1
	.zero		1


	//----- nvinfo : EIATTR_EXIT_INSTR_OFFSETS
	.align		4
        /*0078*/ 	.byte	0x04, 0x1c
        /*007a*/ 	.short	(.L_9715 - .L_9714)


	//   ....[0]....
.L_9714:
        /*007c*/ 	.word	0x00000050


	//   ....[1]....
        /*0080*/ 	.word	0x00000080


	//   ....[2]....
        /*0084*/ 	.word	0x000009b0


	//----- nvinfo : EIATTR_CRS_STACK_SIZE
	.align		4
.L_9715:
        /*0088*/ 	.byte	0x04, 0x1e
        /*008a*/ 	.short	(.L_9717 - .L_9716)
.L_9716:
        /*008c*/ 	.word	0x00000000


	//----- nvinfo : EIATTR_CBANK_PARAM_SIZE
	.align		4
.L_9717:
        /*0090*/ 	.byte	0x03, 0x19
        /*0092*/ 	.short	0x0024


	//----- nvinfo : EIATTR_PARAM_CBANK
	.align		4
        /*0094*/ 	.byte	0x04, 0x0a
        /*0096*/ 	.short	(.L_9719 - .L_9718)
	.align		4
.L_9718:
        /*0098*/ 	.word	index@(.nv.constant0._Z15gpukernelBMWNr3ILi32ELi27EEvPdS0_S0_iii)
        /*009c*/ 	.short	0x0380
        /*009e*/ 	.short	0x0024


	//----- nvinfo : EIATTR_SW_WAR
	.align		4
.L_9719:
        /*00a0*/ 	.byte	0x04, 0x36
        /*00a2*/ 	.short	(.L_9721 - .L_9720)
.L_9720:
        /*00a4*/ 	.word	0x00000008
.L_9721:


//--------------------- .nv.info._Z15gpukernelBMWNr3ILi32ELi26EEvPdS0_S0_iii --------------------------
	.section	.nv.info._Z15gpukernelBMWNr3ILi32ELi26EEvPdS0_S0_iii,"",@"SHT_CUDA_INFO"
	.sectionflags	@""
	.align	4


	//----- nvinfo : EIATTR_CUDA_API_VERSION
	.align		4
        /*0000*/ 	.byte	0x04, 0x37
        /*0002*/ 	.short	(.L_9723 - .L_9722)
.L_9722:
        /*0004*/ 	.word	0x00000082


	//----- nvinfo : EIATTR_KPARAM_INFO
	.align		4
.L_9723:
        /*0008*/ 	.byte	0x04, 0x17
        /*000a*/ 	.short	(.L_9725 - .L_9724)
.L_9724:
        /*000c*/ 	.word	0x00000000
        /*0010*/ 	.short	0x0005
        /*0012*/ 	.short	0x0020
        /*0014*/ 	.byte	0x00, 0xf0, 0x11, 0x00


	//----- nvinfo : EIATTR_KPARAM_INFO
	.align		4
.L_9725:
        /*0018*/ 	.byte	0x04, 0x17
        /*001a*/ 	.short	(.L_9727 - .L_9726)
.L_9726:
        /*001c*/ 	.word	0x00000000
        /*0020*/ 	.short	0x0004
        /*0022*/ 	.short	0x001c
        /*0024*/ 	.byte	0x00, 0xf0, 0x11, 0x00


	//----- nvinfo : EIATTR_KPARAM_INFO
	.align		4
.L_9727:
        /*0028*/ 	.byte	0x04, 0x17
        /*002a*/ 	.short	(.L_9729 - .L_9728)
.L_9728:
        /*002c*/ 	.word	0x00000000
        /*0030*/ 	.short	0x0003
        /*0032*/ 	.short	0x0018
        /*0034*/ 	.byte	0x00, 0xf0, 0x11, 0x00


	//----- nvinfo : EIATTR_KPARAM_INFO
	.align		4
.L_9729:
        /*0038*/ 	.byte	0x04, 0x17
        /*003a*/ 	.short	(.L_9731 - .L_9730)
.L_9730:
        /*003c*/ 	.word	0x00000000
        /*0040*/ 	.short	0x0002
        /*0042*/ 	.short	0x0010
        /*0044*/ 	.byte	0x00, 0xf5, 0x21, 0x00


	//----- nvinfo : EIATTR_KPARAM_INFO
	.align		4
.L_9731:
        /*0048*/ 	.byte	0x04, 0x17
        /*004a*/ 	.short	(.L_9733 - .L_9732)
.L_9732:
        /*004c*/ 	.word	0x00000000
        /*0050*/ 	.short	0x0001
        /*0052*/ 	.short	0x0008
        /*0054*/ 	.byte	0x00, 0xf5, 0x21, 0x00


	//----- nvinfo : EIATTR_KPARAM_INFO
	.align		4
.L_9733:
        /*0058*/ 	.byte	0x04, 0x17
        /*005a*/ 	.short	(.L_9735 - .L_9734)
.L_9734:
        /*005c*/ 	.word	0x00000000
        /*0060*/ 	.short	0x0000
        /*0062*/ 	.short	0x0000
        /*0064*/ 	.byte	0x00, 0xf5, 0x21, 0x00


	//----- nvinfo : EIATTR_SPARSE_MMA_MASK
	.align		4
.L_9735:
        /*0068*/ 	.byte	0x03, 0x50
        /*006a*/ 	.short	0x0000


	//----- nvinfo : EIATTR_MAXREG_COUNT
	.align		4
        /*006c*/ 	.byte	0x03, 0x1b
        /*006e*/ 	.short	0x00ff


	//----- nvinfo : EIATTR_MERCURY_ISA_VERSION
	.align		4
        /*0070*/ 	.byte	0x03, 0x5f
        /*0072*/ 	.short	0x0101


	//----- nvinfo : EIATTR_VRC_CTA_INIT_COUNT
	.align		4
        /*0074*/ 	.byte	0x02, 0x4a
	.zero		1
	.zero		1


	//----- nvinfo : EIATTR_EXIT_INSTR_OFFSETS
	.align		4
        /*0078*/ 	.byte	0x04, 0x1c
        /*007a*/ 	.short	(.L_9737 - .L_9736)


	//   ....[0]....
.L_9736:
        /*007c*/ 	.word	0x00000050


	//   ....[1]....
        /*0080*/ 	.word	0x00000080


	//   ....[2]....
        /*0084*/ 	.word	0x000009b0


	//----- nvinfo : EIATTR_CRS_STACK_SIZE
	.align		4
.L_9737:
        /*0088*/ 	.byte	0x04, 0x1e
        /*008a*/ 	.short	(.L_9739 - .L_9738)
.L_9738:
        /*008c*/ 	.word	0x00000000


	//----- nvinfo : EIATTR_CBANK_PARAM_SIZE
	.align		4
.L_9739:
        /*0090*/ 	.byte	0x03, 0x19
        /*0092*/ 	.short	0x0024


	//----- nvinfo : EIATTR_PARAM_CBANK
	.align		4
        /*0094*/ 	.byte	0x04, 0x0a
        /*0096*/ 	.short	(.L_9741 - .L_9740)
	.align		4
.L_9740:
        /*0098*/ 	.word	index@(.nv.constant0._Z15gpukernelBMWNr3ILi32ELi26EEvPdS0_S0_iii)
        /*009c*/ 	.short	0x0380
        /*009e*/ 	.short	0x0024


	//----- nvinfo : EIATTR_SW_WAR
	.align		4
.L_9741:
        /*00a0*/ 	.byte	0x04, 0x36
        /*00a2*/ 	.short	(.L_9743 - .L_9742)
.L_9742:
        /*00a4*/ 	.word	0x00000008
.L_9743:


//--------------------- .nv.info._Z15gpukernelBMWNr3ILi32ELi25EEvPdS0_S0_iii --------------------------
	.section	.nv.info._Z15gpukernelBMWNr3ILi32ELi25EEvPdS0_S0_iii,"",@"SHT_CUDA_INFO"
	.sectionflags	@""
	.align	4


	//----- nvinfo : EIATTR_CUDA_API_VERSION
	.align		4
        /*0000*/ 	.byte	0x04, 0x37
        /*0002*/ 	.short	(.L_9745 - .L_9744)
.L_9744:
        /*0004*/ 	.word	0x00000082


	//----- nvinfo : EIATTR_KPARAM_INFO
	.align		4
.L_9745:
        /*0008*/ 	.byte	0x04, 0x17
        /*000a*/ 	.short	(.L_9747 - .L_9746)
.L_9746:
        /*000c*/ 	.word	0x00000000
        /*0010*/ 	.short	0x0005
        /*0012*/ 	.short	0x0020
        /*0014*/ 	.byte	0x00, 0xf0, 0x11, 0x00


	//----- nvinfo : EIATTR_KPARAM_INFO
	.align		4
.L_9747:
        /*0018*/ 	.byte	0x04, 0x17
        /*001a*/ 	.short	(.L_9749 - .L_9748)
.L_9748:
        /*001c*/ 	.word	0x00000000
        /*0020*/ 	.short	0x0004
        /*0022*/ 	.short	0x001c
        /*0024*/ 	.byte	0x00, 0xf0, 0x11, 0x00


	//----- nvinfo : EIATTR_KPARAM_INFO
	.align		4
.L_9749:
        /*0028*/ 	.byte	0x04, 0x17
        /*002a*/ 	.short	(.L_9751 - .L_9750)
.L_9750:
        /*002c*/ 	.word	0x00000000
        /*0030*/ 	.short	0x0003
        /*0032*/ 	.short	0x0018
        /*0034*/ 	.byte	0x00, 0xf0, 0x11, 0x00


	//----- nvinfo : EIATTR_KPARAM_INFO
	.align		4
.L_9751:
        /*0038*/ 	.byte	0x04, 0x17
        /*003a*/ 	.short	(.L_9753 - .L_9752)
.L_9752:
        /*003c*/ 	.word	0x00000000
        /*0040*/ 	.short	0x0002
        /*0042*/ 	.short	0x0010
        /*0044*/ 	.byte	0x00, 0xf5, 0x21, 0x00


	//----- nvinfo : EIATTR_KPARAM_INFO
	.align		4
.L_9753:
        /*0048*/ 	.byte	0x04, 0x17
        /*004a*/ 	.short	(.L_9755 - .L_9754)
.L_9754:
        /*004c*/ 	.word	0x00000000
        /*0050*/ 	.short	0x0001
        /*0052*/ 	.short	0x0008
        /*0054*/ 	.byte	0x00, 0xf5, 0x21, 0x00


	//----- nvinfo : EIATTR_KPARAM_INFO
	.align		4
.L_9755:
        /*0058*/ 	.byte	0x04, 0x17
        /*005a*/ 	.short	(.L_9757 - .L_9756)
.L_9756:
        /*005c*/ 	.word	0x00000000
        /*0060*/ 	.short	0x0000
        /*0062*/ 	.short	0x0000
        /*0064*/ 	.byte	0x00, 0xf5, 0x21, 0x00


	//----- nvinfo : EIATTR_SPARSE_MMA_MASK
	.align		4
.L_9757:
        /*0068*/ 	.byte	0x03, 0x50
        /*006a*/ 	.short	0x0000


	//----- nvinfo : EIATTR_MAXREG_COUNT
	.align		4
        /*006c*/ 	.byte	0x03, 0x1b
        /*006e*/ 	.short	0x00ff


	//----- nvinfo : EIATTR_MERCURY_ISA_VERSION
	.align		4
        /*0070*/ 	.byte	0x03, 0x5f
        /*0072*/ 	.short	0x0101


	//----- nvinfo : EIATTR_VRC_CTA_INIT_COUNT
	.align		4
        /*0074*/ 	.byte	0x02, 0x4a
	.zero		1
	.zero		1


	//----- nvinfo : EIATTR_EXIT_INSTR_OFFSETS
	.align		4
        /*0078*/ 	.byte	0x04, 0x1c
        /*007a*/ 	.short	(.L_9759 - .L_9758)


	//   ....[0]....
.L_9758:
        /*007c*/ 	.word	0x00000050


	//   ....[1]....
        /*0080*/ 	.word	0x00000080


	//   ....[2]....
        /*0084*/ 	.word	0x000009b0


	//----- nvinfo : EIATTR_CRS_STACK_SIZE
	.align		4
.L_9759:
        /*0088*/ 	.byte	0x04, 0x1e
        /*008a*/ 	.short	(.L_9761 - .L_9760)
.L_9760:
        /*008c*/ 	.word	0x00000000


	//----- nvinfo : EIATTR_CBANK_PARAM_SIZE
	.align		4
.L_9761:
        /*0090*/ 	.byte	0x03, 0x19
        /*0092*/ 	.short	0x0024


	//----- nvinfo : EIATTR_PARAM_CBANK
	.align		4
        /*0094*/ 	.byte	0x04, 0x0a
        /*0096*/ 	.short	(.L_9763 - .L_9762)
	.align		4
.L_9762:
        /*0098*/ 	.word	index@(.nv.constant0._Z15gpukernelBMWNr3ILi32ELi25EEvPdS0_S0_iii)
        /*009c*/ 	.short	0x0380
        /*009e*/ 	.short	0x0024


	//----- nvinfo : EIATTR_SW_WAR
	.align		4
.L_9763:
        /*00a0*/ 	.byte	0x04, 0x36
        /*00a2*/ 	.short	(.L_9765 - .L_9764)
.L_9764:
        /*00a4*/ 	.word	0x00000008
.L_9765:


//--------------------- .nv.info._Z15gpukernelBMWNr3ILi32ELi24EEvPdS0_S0_iii --------------------------
	.section	.nv.info._Z15gpukernelBMWNr3ILi32ELi24EEvPdS0_S0_iii,"",@"SHT_CUDA_INFO"
	.sectionflags	@""
	.align	4


	//----- nvinfo : EIATTR_CUDA_API_VERSION
	.align		4
        /*0000*/ 	.byte	0x04, 0x37
        /*0002*/ 	.short	(.L_9767 - .L_9766)
.L_9766:
        /*0004*/ 	.word	0x00000082


	//----- nvinfo : EIATTR_KPARAM_INFO
	.align		4
.L_9767:
        /*0008*/ 	.byte	0x04, 0x17
        /*000a*/ 	.short	(.L_9769 - .L_9768)
.L_9768:
        /*000c*/ 	.word	0x00000000
        /*0010*/ 	.short	0x0005
        /*0012*/ 	.short	0x0020
        /*0014*/ 	.byte	0x00, 0xf0, 0x11, 0x00


	//----- nvinfo : EIATTR_KPARAM_INFO
	.align		4
.L_9769:
        /*0018*/ 	.byte	0x04, 0x17
        /*001a*/ 	.short	(.L_9771 - .L_9770)
.L_9770:
        /*001c*/ 	.word	0x00000000
        /*0020*/ 	.short	0x0004
        /*0022*/ 	.short	0x001c
        /*0024*/ 	.byte	0x00, 0xf0, 0x11, 0x00


	//----- nvinfo : EIATTR_KPARAM_INFO
	.align		4
.L_9771:
        /*0028*/ 	.byte	0x04, 0x17
        /*002a*/ 	.short	(.L_9773 - .L_9772)
.L_9772:
        /*002c*/ 	.word	0x00000000
        /*0030*/ 	.short	0x0003
        /*0032*/ 	.short	0x0018
        /*0034*/ 	.byte	0x00, 0xf0, 0x11, 0x00


	//----- nvinfo : EIATTR_KPARAM_INFO
	.align		4
.L_9773:
        /*0038*/ 	.byte	0x04, 0x17
        /*003a*/ 	.short	(.L_9775 - .L_9774)
.L_9774:
        /*003c*/ 	.word	0x00000000
        /*0040*/ 	.short	0x0002
        /*0042*/ 	.short	0x0010
        /*0044*/ 	.byte	0x00, 0xf5, 0x21, 0x00


	//----- nvinfo : EIATTR_KPARAM_INFO
	.align		4
.L_9775:
        /*0048*/ 	.byte	0x04, 0x17
        /*004a*/ 	.short	(.L_9777 - .L_9776)
.L_9776:
        /*004c*/ 	.word	0x00000000
        /*0050*/ 	.short	0x0001
        /*0052*/ 	.short	0x0008
        /*0054*/ 	.byte	0x00, 0xf5, 0x21, 0x00


	//----- nvinfo : EIATTR_KPARAM_INFO
	.align		4
.L_9777:
        /*0058*/ 	.byte	0x04, 0x17
        /*005a*/ 	.short	(.L_9779 - .L_9778)
.L_9778:
        /*005c*/ 	.word	0x00000000
        /*0060*/ 	.short	0x0000
        /*0062*/ 	.short	0x0000
        /*0064*/ 	.byte	0x00, 0xf5, 0x21, 0x00


	//----- nvinfo : EIATTR_SPARSE_MMA_MASK
	.align		4
.L_9779:
        /*0068*/ 	.byte	0x03, 0x50
        /*006a*/ 	.short	0x0000


	//----- nvinfo : EIATTR_MAXREG_COUNT
	.align		4
        /*006c*/ 	.byte	0x03, 0x1b
        /*006e*/ 	.short	0x00ff


	//----- nvinfo : EIATTR_MERCURY_ISA_VERSION
	.align		4
        /*0070*/ 	.byte	0x03, 0x5f
        /*0072*/ 	.short	0x0101


	//----- nvinfo : EIATTR_VRC_CTA_INIT_COUNT
	.align		4
        /*0074*/ 	.byte	0x02, 0x4a
	.zero		1
	.zero		1


	//----- nvinfo : EIATTR_EXIT_INSTR_OFFSETS
	.align		4
        /*0078*/ 	.byte	0x04, 0x1c
        /*007a*/ 	.short	(.L_9781 - .L_9780)


	//   ....[0]....
.L_9780:
        /*007c*/ 	.word	0x00000050


	//   ....[1]....
        /*0080*/ 	.word	0x00000080


	//   ....[2]....
        /*0084*/ 	.word	0x000009b0


	//----- nvinfo : EIATTR_CRS_STACK_SIZE
	.align		4
.L_9781:
        /*0088*/ 	.byte	0x04, 0x1e
        /*008a*/ 	.short	(.L_9783 - .L_9782)
.L_9782:
        /*008c*/ 	.word	0x00000000


	//----- nvinfo : EIATTR_CBANK_PARAM_SIZE
	.align		4
.L_9783:
        /*0090*/ 	.byte	0x03, 0x19
        /*0092*/ 	.short	0x0024


	//----- nvinfo : EIATTR_PARAM_CBANK
	.align		4
        /*0094*/ 	.byte	0x04, 0x0a
        /*0096*/ 	.short	(.L_9785 - .L_9784)
	.align		4
.L_9784:
        /*0098*/ 	.word	index@(.nv.constant0._Z15gpukernelBMWNr3ILi32ELi24EEvPdS0_S0_iii)
        /*009c*/ 	.short	0x0380
        /*009e*/ 	.short	0x0024


	//----- nvinfo : EIATTR_SW_WAR
	.align		4
.L_9785:
        /*00a0*/ 	.byte	0x04, 0x36
        /*00a2*/ 	.short	(.L_9787 - .L_9786)
.L_9786:
        /*00a4*/ 	.word	0x00000008
.L_9787:


//--------------------- .nv.info._Z15gpukernelBMWNr3ILi32ELi23EEvPdS0_S0_iii --------------------------
	.section	.nv.info._Z15gpukernelBMWNr3ILi32ELi23EEvPdS0_S0_iii,"",@"SHT_CUDA_INFO"
	.sectionflags	@""
	.align	4


	//----- nvinfo : EIATTR_CUDA_API_VERSION
	.align		4
        /*0000*/ 	.byte	0x04, 0x37
        /*0002*/ 	.short	(.L_9789 - .L_9788)
.L_9788:
        /*0004*/ 	.word	0x00000082


	//----- nvinfo : EIATTR_KPARAM_INFO
	.align		4
.L_9789:
        /*0008*/ 	.byte	0x04, 0x17
        /*000a*/ 	.short	(.L_9791 - .L_9790)
.L_9790:
        /*000c*/ 	.word	0x00000000
        /*0010*/ 	.short	0x0005
        /*0012*/ 	.short	0x0020
        /*0014*/ 	.byte	0x00, 0xf0, 0x11, 0x00


	//----- nvinfo : EIATTR_KPARAM_INFO
	.align		4
.L_9791:
        /*0018*/ 	.byte	0x04, 0x17
        /*001a*/ 	.short	(.L_9793 - .L_9792)
.L_9792:
        /*001c*/ 	.word	0x00000000
        /*0020*/ 	.short	0x0004
        /*0022*/ 	.short	0x001c
        /*0024*/ 	.byte	0x00, 0xf0, 0x11, 0x00


	//----- nvinfo : EIATTR_KPARAM_INFO
	.align		4
.L_9793:
        /*0028*/ 	.byte	0x04, 0x17
        /*002a*/ 	.short	(.L_9795 - .L_9794)
.L_9794:
        /*002c*/ 	.word	0x00000000
        /*0030*/ 	.short	0x0003
        /*0032*/ 	.short	0x0018
        /*0034*/ 	.byte	0x00, 0xf0, 0x11, 0x00


	//----- nvinfo : EIATTR_KPARAM_INFO
	.align		4
.L_9795:
        /*0038*/ 	.byte	0x04, 0x17
        /*003a*/ 	.short	(.L_9797 - .L_9796)
.L_9796:
        /*003c*/ 	.word	0x00000000
        /*0040*/ 	.short	0x0002
        /*0042*/ 	.short	0x0010
        /*0044*/ 	.byte	0x00, 0xf5, 0x21, 0x00


	//----- nvinfo : EIATTR_KPARAM_INFO
	.align		4
.L_9797:
        /*0048*/ 	.byte	0x04, 0x17
        /*004a*/ 	.short	(.L_9799 - .L_9798)
.L_9798:
        /*004c*/ 	.word	0x00000000
        /*0050*/ 	.short	0x0001
        /*0052*/ 	.short	0x0008
        /*0054*/ 	.byte	0x00, 0xf5, 0x21, 0x00


	//----- nvinfo : EIATTR_KPARAM_INFO
	.align		4
.L_9799:
        /*0058*/ 	.byte	0x04, 0x17
        /*005a*/ 	.short	(.L_9801 - .L_9800)
.L_9800:
        /*005c*/ 	.word	0x00000000
        /*0060*/ 	.short	0x0000
        /*0062*/ 	.short	0x0000
        /*0064*/ 	.byte	0x00, 0xf5, 0x21, 0x00


	//----- nvinfo : EIATTR_SPARSE_MMA_MASK
	.align		4
.L_9801:
        /*0068*/ 	.byte	0x03, 0x50
        /*006a*/ 	.short	0x0000


	//----- nvinfo : EIATTR_MAXREG_COUNT
	.align		4
        /*006c*/ 	.byte	0x03, 0x1b
        /*006e*/ 	.short	0x00ff


	//----- nvinfo : EIATTR_MERCURY_ISA_VERSION
	.align		4
        /*0070*/ 	.byte	0x03, 0x5f
        /*0072*/ 	.short	0x0101


	//----- nvinfo : EIATTR_VRC_CTA_INIT_COUNT
	.align		4
        /*0074*/ 	.byte	0x02, 0x4a
	.zero		1
	.zero		1


	//----- nvinfo : EIATTR_EXIT_INSTR_OFFSETS
	.align		4
        /*0078*/ 	.byte	0x04, 0x1c
        /*007a*/ 	.short	(.L_9803 - .L_9802)


	//   ....[0]....
.L_9802:
        /*007c*/ 	.word	0x00000050


	//   ....[1]....
        /*0080*/ 	.word	0x00000080


	//   ....[2]....
        /*0084*/ 	.word	0x000009b0


	//----- nvinfo : EIATTR_CRS_STACK_SIZE
	.align		4
.L_9803:
        /*0088*/ 	.byte	0x04, 0x1e
        /*008a*/ 	.short	(.L_9805 - .L_9804)
.L_9804:
        /*008c*/ 	.word	0x00000000


	//----- nvinfo : EIATTR_CBANK_PARAM_SIZE
	.align		4
.L_9805:
        /*0090*/ 	.byte	0x03, 0x19
        /*0092*/ 	.short	0x0024


	//----- nvinfo : EIATTR_PARAM_CBANK
	.align		4
        /*0094*/ 	.byte	0x04, 0x0a
        /*0096*/ 	.short	(.L_9807 - .L_9806)
	.align		4
.L_9806:
        /*0098*/ 	.word	index@(.nv.constant0._Z15gpukernelBMWNr3ILi32ELi23EEvPdS0_S0_iii)
        /*009c*/ 	.short	0x0380
        /*009e*/ 	.short	0x0024


	//----- nvinfo : EIATTR_SW_WAR
	.align		4
.L_9807:
        /*00a0*/ 	.byte	0x04, 0x36
        /*00a2*/ 	.short	(.L_9809 - .L_9808)
.L_9808:
        /*00a4*/ 	.word	0x00000008
.L_9809:


//--------------------- .nv.info._Z15gpukernelBMWNr3ILi32ELi22EEvPdS0_S0_iii --------------------------
	.section	.nv.info._Z15gpukernelBMWNr3ILi32ELi22EEvPdS0_S0_iii,"",@"SHT_CUDA_INFO"
	.sectionflags	@""
	.align	4


	//----- nvinfo : EIATTR_CUDA_API_VERSION
	.align		4
        /*0000*/ 	.byte	0x04, 0x37
        /*0002*/ 	.short	(.L_9811 - .L_9810)
.L_9810:
        /*0004*/ 	.word	0x00000082


	//----- nvinfo : EIATTR_KPARAM_INFO
	.align		4
.L_9811:
        /*0008*/ 	.byte	0x04, 0x17
        /*000a*/ 	.short	(.L_9813 - .L_9812)
.L_9812:
        /*000c*/ 	.word	0x00000000
        /*0010*/ 	.short	0x0005
        /*0012*/ 	.short	0x0020
        /*0014*/ 	.byte	0x00, 0xf0, 0x11, 0x00


	//----- nvinfo : EIATTR_KPARAM_INFO
	.align		4
.L_9813:
        /*0018*/ 	.byte	0x04, 0x17
        /*001a*/ 	.short	(.L_9815 - .L_9814)
.L_9814:
        /*001c*/ 	.word	0x00000000
        /*0020*/ 	.short	0x0004
        /*0022*/ 	.short	0x001c
        /*0024*/ 	.byte	0x00, 0xf0, 0x11, 0x00


	//----- nvinfo : EIATTR_KPARAM_INFO
	.align		4
.L_9815:
        /*0028*/ 	.byte	0x04, 0x17
        /*002a*/ 	.short	(.L_9817 - .L_9816)
.L_9816:
        /*002c*/ 	.word	0x00000000
        /*0030*/ 	.short	0x0003
        /*0032*/ 	.short	0x0018
        /*0034*/ 	.byte	0x00, 0xf0, 0x11, 0x00


	//----- nvinfo : EIATTR_KPARAM_INFO
	.align		4
.L_9817:
        /*0038*/ 	.byte	0x04, 0x17
        /*003a*/ 	.short	(.L_9819 - .L_9818)
.L_9818:
        /*003c*/ 	.word	0x00000000
        /*0040*/ 	.short	0x0002
        /*0042*/ 	.short	0x0010
        /*0044*/ 	.byte	0x00, 0xf5, 0x21, 0x00


	//----- nvinfo : EIATTR_KPARAM_INFO
	.align		4
.L_9819:
        /*0048*/ 	.byte	0x04, 0x17
        /*004a*/ 	.short	(.L_9821 - .L_9820)
.L_9820:
        /*004c*/ 	.word	0x00000000
        /*0050*/ 	.short	0x0001
        /*0052*/ 	.short	0x0008
        /*0054*/ 	.byte	0x00, 0xf5, 0x21, 0x00


	//----- nvinfo : EIATTR_KPARAM_INFO
	.align		4
.L_9821:
        /*0058*/ 	.byte	0x04, 0x17
        /*005a*/ 	.short	(.L_9823 - .L_9822)
.L_9822:
        /*005c*/ 	.word	0x00000000
        /*0060*/ 	.short	0x0000
        /*0062*/ 	.short	0x0000
        /*0064*/ 	.byte	0x00, 0xf5, 0x21, 0x00


	//----- nvinfo : EIATTR_SPARSE_MMA_MASK
	.align		4
.L_9823:
        /*0068*/ 	.byte	0x03, 0x50
        /*006a*/ 	.short	0x0000


	//----- nvinfo : EIATTR_MAXREG_COUNT
	.align		4
        /*006c*/ 	.byte	0x03, 0x1b
        /*006e*/ 	.short	0x00ff


	//----- nvinfo : EIATTR_MERCURY_ISA_VERSION
	.align		4
        /*0070*/ 	.byte	0x03, 0x5f
        /*0072*/ 	.short	0x0101


	//----- nvinfo : EIATTR_VRC_CTA_INIT_COUNT
	.align		4
        /*0074*/ 	.byte	0x02, 0x4a
	.zero		1
	.zero		1


	//----- nvinfo : EIATTR_EXIT_INSTR_OFFSETS
	.align		4
        /*0078*/ 	.byte	0x04, 0x1c
        /*007a*/ 	.short	(.L_9825 - .L_9824)


	//   ....[0]....
.L_9824:
        /*007c*/ 	.word	0x00000050


	//   ....[1]....
        /*0080*/ 	.word	0x00000080


	//   ....[2]....
        /*0084*/ 	.word	0x000009b0


	//----- nvinfo : EIATTR_CRS_STACK_SIZE
	.align		4
.L_9825:
        /*0088*/ 	.byte	0x04, 0x1e
        /*008a*/ 	.short	(.L_9827 - .L_9826)
.L_9826:
        /*008c*/ 	.word	0x00000000


	//----- nvinfo : EIATTR_CBANK_PARAM_SIZE
	.align		4
.L_9827:
        /*0090*/ 	.byte	0x03, 0x19
        /*0092*/ 	.short	0x0024


	//----- nvinfo : EIATTR_PARAM_CBANK
	.align		4
        /*0094*/ 	.byte	0x04, 0x0a
        /*0096*/ 	.short	(.L_9829 - .L_9828)
	.align		4
.L_9828:
        /*0098*/ 	.word	index@(.nv.constant0._Z15gpukernelBMWNr3ILi32ELi22EEvPdS0_S0_iii)
        /*009c*/ 	.short	0x0380
        /*009e*/ 	.short	0x0024


	//----- nvinfo : EIATTR_SW_WAR
	.align		4
.L_9829:
        /*00a0*/ 	.byte	0x04, 0x36
        /*00a2*/ 	.short	(.L_9831 - .L_9830)
.L_9830:
        /*00a4*/ 	.word	0x00000008
.L_9831:


//--------------------- .nv.info._Z15gpukernelBMWNr3ILi32ELi21EEvPdS0_S0_iii --------------------------
	.section	.nv.info._Z15gpukernelBMWNr3ILi32ELi21EEvPdS0_S0_iii,"",@"SHT_CUDA_INFO"
	.sectionflags	@""
	.align	4


	//----- nvinfo : EIATTR_CUDA_API_VERSION
	.align		4
        /*0000*/ 	.byte	0x04, 0x37
        /*0002*/ 	.short	(.L_9833 - .L_9832)
.L_9832:
        /*0004*/ 	.word	0x00000082


	//----- nvinfo : EIATTR_KPARAM_INFO
	.align		4
.L_9833:
        /*0008*/ 	.byte	0x04, 0x17
        /*000a*/ 	.short	(.L_9835 - .L_9834)
.L_9834:
        /*000c*/ 	.word	0x00000000
        /*0010*/ 	.short	0x0005
        /*0012*/ 	.short	0x0020
        /*0014*/ 	.byte	0x00, 0xf0, 0x11, 0x00


	//----- nvinfo : EIATTR_KPARAM_INFO
	.align		4
.L_9835:
        /*0018*/ 	.byte	0x04, 0x17
        /*001a*/ 	.short	(.L_9837 - .L_9836)
.L_9836:
        /*001c*/ 	.word	0x00000000
        /*0020*/ 	.short	0x0004
        /*0022*/ 	.short	0x001c
        /*0024*/ 	.byte	0x00, 0xf0, 0x11, 0x00


	//----- nvinfo : EIATTR_KPARAM_INFO
	.align		4
.L_9837:
        /*0028*/ 	.byte	0x04, 0x17
        /*002a*/ 	.short	(.L_9839 - .L_9838)
.L_9838:
        /*002c*/ 	.word	0x00000000
        /*0030*/ 	.short	0x0003
        /*0032*/ 	.short	0x0018
        /*0034*/ 	.byte	0x00, 0xf0, 0x11, 0x00


	//----- nvinfo : EIATTR_KPARAM_INFO
	.align		4
.L_9839:
        /*0038*/ 	.byte	0x04, 0x17
        /*003a*/ 	.short	(.L_9841 - .L_9840)
.L_9840:
        /*003c*/ 	.word	0x00000000
        /*0040*/ 	.short	0x0002
        /*0042*/ 	.short	0x0010
        /*0044*/ 	.byte	0x00, 0xf5, 0x21, 0x00


	//----- nvinfo : EIATTR_KPARAM_INFO
	.align		4
.L_9841:
        /*0048*/ 	.byte	0x04, 0x17
        /*004a*/ 	.short	(.L_9843 - .L_9842)
.L_9842:
        /*004c*/ 	.word	0x00000000
        /*0050*/ 	.short	0x0001
        /*0052*/ 	.short	0x0008
        /*0054*/ 	.byte	0x00, 0xf5, 0x21, 0x00


	//----- nvinfo : EIATTR_KPARAM_INFO
	.align		4
.L_9843:
        /*0058*/ 	.byte	0x04, 0x17
        /*005a*/ 	.short	(.L_9845 - .L_9844)
.L_9844:
        /*005c*/ 	.word	0x00000000
        /*0060*/ 	.short	0x0000
        /*0062*/ 	.short	0x0000
        /*0064*/ 	.byte	0x00, 0xf5, 0x21, 0x00


	//----- nvinfo : EIATTR_SPARSE_MMA_MASK
	.align		4
.L_9845:
        /*0068*/ 	.byte	0x03, 0x50
        /*006a*/ 	.short	0x0000


	//----- nvinfo : EIATTR_MAXREG_COUNT
	.align		4
        /*006c*/ 	.byte	0x03, 0x1b
        /*006e*/ 	.short	0x00ff


	//----- nvinfo : EIATTR_MERCURY_ISA_VERSION
	.align		4
        /*0070*/ 	.byte	0x03, 0x5f
        /*0072*/ 	.short	0x0101


	//----- nvinfo : EIATTR_VRC_CTA_INIT_COUNT
	.align		4
        /*0074*/ 	.byte	0x02, 0x4a
	.zero		1
	.zero		1


	//----- nvinfo : EIATTR_EXIT_INSTR_OFFSETS
	.align		4
        /*0078*/ 	.byte	0x04, 0x1c
        /*007a*/ 	.short	(.L_9847 - .L_9846)


	//   ....[0]....
.L_9846:
        /*007c*/ 	.word	0x00000050


	//   ....[1]....
        /*0080*/ 	.word	0x00000080


	//   ....[2]....
        /*0084*/ 	.word	0x000009b0


	//----- nvinfo : EIATTR_CRS_STACK_SIZE
	.align		4
.L_9847:
        /*0088*/ 	.byte	0x04, 0x1e
        /*008a*/ 	.short	(.L_9849 - .L_9848)
.L_9848:
        /*008c*/ 	.word	0x00000000


	//----- nvinfo : EIATTR_CBANK_PARAM_SIZE
	.align		4
.L_9849:
        /*0090*/ 	.byte	0x03, 0x19
        /*0092*/ 	.short	0x0024


	//----- nvinfo : EIATTR_PARAM_CBANK
	.align		4
        /*0094*/ 	.byte	0x04, 0x0a
        /*0096*/ 	.short	(.L_9851 - .L_9850)
	.align		4
.L_9850:
        /*0098*/ 	.word	index@(.nv.constant0._Z15gpukernelBMWNr3ILi32ELi21EEvPdS0_S0_iii)
        /*009c*/ 	.short	0x0380
        /*009e*/ 	.short	0x0024


	//----- nvinfo : EIATTR_SW_WAR
	.align		4
.L_9851:
        /*00a0*/ 	.byte	0x04, 0x36
        /*00a2*/ 	.short	(.L_9853 - .L_9852)
.L_9852:
        /*00a4*/ 	.word	0x00000008
.L_9853:


//--------------------- .nv.info._Z15gpukernelBMWNr3ILi32ELi20EEvPdS0_S0_iii --------------------------
	.section	.nv.info._Z15gpukernelBMWNr3ILi32ELi20EEvPdS0_S0_iii,"",@"SHT_CUDA_INFO"
	.sectionflags	@""
	.align	4


	//----- nvinfo : EIATTR_CUDA_API_VERSION
	.align		4
        /*0000*/ 	.byte	0x04, 0x37
        /*0002*/ 	.short	(.L_9855 - .L_9854)
.L_9854:
        /*0004*/ 	.word	0x00000082


	//----- nvinfo : EIATTR_KPARAM_INFO
	.align		4
.L_9855:
        /*0008*/ 	.byte	0x04, 0x17
        /*000a*/ 	.short	(.L_9857 - .L_9856)
.L_9856:
        /*000c*/ 	.word	0x00000000
        /*0010*/ 	.short	0x0005
        /*0012*/ 	.short	0x0020
        /*0014*/ 	.byte	0x00, 0xf0, 0x11, 0x00


	//----- nvinfo : EIATTR_KPARAM_INFO
	.align		4
.L_9857:
        /*0018*/ 	.byte	0x04, 0x17
        /*001a*/ 	.short	(.L_9859 - .L_9858)
.L_9858:
        /*001c*/ 	.word	0x00000000
        /*0020*/ 	.short	0x0004
        /*0022*/ 	.short	0x001c
        /*0024*/ 	.byte	0x00, 0xf0, 0x11, 0x00


	//----- nvinfo : EIATTR_KPARAM_INFO
	.align		4
.L_9859:
        /*0028*/ 	.byte	0x04, 0x17
        /*002a*/ 	.short	(.L_9861 - .L_9860)
.L_9860:
        /*002c*/ 	.word	0x00000000
        /*0030*/ 	.short	0x0003
        /*0032*/ 	.short	0x0018
        /*0034*/ 	.byte	0x00, 0xf0, 0x11, 0x00


	//----- nvinfo : EIATTR_KPARAM_INFO
	.align		4
.L_9861:
        /*0038*/ 	.byte	0x04, 0x17
        /*003a*/ 	.short	(.L_9863 - .L_9862)
.L_9862:
        /*003c*/ 	.word	0x00000000
        /*0040*/ 	.short	0x0002
        /*0042*/ 	.short	0x0010
        /*0044*/ 	.byte	0x00, 0xf5, 0x21, 0x00


	//----- nvinfo : EIATTR_KPARAM_INFO
	.align		4
.L_9863:
        /*0048*/ 	.byte	0x04, 0x17
        /*004a*/ 	.short	(.L_9865 - .L_9864)
.L_9864:
        /*004c*/ 	.word	0x00000000
        /*0050*/ 	.short	0x0001
        /*0052*/ 	.short	0x0008
        /*0054*/ 	.byte	0x00, 0xf5, 0x21, 0x00


	//----- nvinfo : EIATTR_KPARAM_INFO
	.align		4
.L_9865:
        /*0058*/ 	.byte	0x04, 0x17
        /*005a*/ 	.short	(.L_9867 - .L_9866)
.L_9866:
        /*005c*/ 	.word	0x00000000
        /*0060*/ 	.short	0x0000
        /*0062*/ 	.short	0x0000
        /*0064*/ 	.byte	0x00, 0xf5, 0x21, 0x00


	//----- nvinfo : EIATTR_SPARSE_MMA_MASK
	.align		4
.L_9867:
        /*0068*/ 	.byte	0x03, 0x50
        /*006a*/ 	.short	0x0000


	//----- nvinfo : EIATTR_MAXREG_COUNT
	.align		4
        /*006c*/ 	.byte	0x03, 0x1b
        /*006e*/ 	.short	0x00ff


	//----- nvinfo : EIATTR_MERCURY_ISA_VERSION
	.align		4
        /*0070*/ 	.byte	0x03, 0x5f
        /*0072*/ 	.short	0x0101


	//----- nvinfo : EIATTR_VRC_CTA_INIT_COUNT
	.align		4
        /*0074*/ 	.byte	0x02, 0x4a
	.zero		1
	.zero		1


	//----- nvinfo : EIATTR_EXIT_INSTR_OFFSETS
	.align		4
        /*0078*/ 	.byte	0x04, 0x1c
        /*007a*/ 	.short	(.L_9869 - .L_9868)


	//   ....[0]....
.L_9868:
        /*007c*/ 	.word	0x00000050


	//   ....[1]....
        /*0080*/ 	.word	0x00000080


	//   ....[2]....
        /*0084*/ 	.word	0x000009b0


	//----- nvinfo : EIATTR_CRS_STACK_SIZE
	.align		4
.L_9869:
        /*0088*/ 	.byte	0x04, 0x1e
        /*008a*/ 	.short	(.L_9871 - .L_9870)
.L_9870:
        /*008c*/ 	.word	0x00000000


	//----- nvinfo : EIATTR_CBANK_PARAM_SIZE
	.align		4
.L_9871:
        /*0090*/ 	.byte	0x03, 0x19
        /*0092*/ 	.short	0x0024


	//----- nvinfo : EIATTR_PARAM_CBANK
	.align		4
        /*0094*/ 	.byte	0x04, 0x0a
        /*0096*/ 	.short	(.L_9873 - .L_9872)
	.align		4
.L_9872:
        /*0098*/ 	.word	index@(.nv.constant0._Z15gpukernelBMWNr3ILi32ELi20EEvPdS0_S0_iii)
        /*009c*/ 	.short	0x0380
        /*009e*/ 	.short	0x0024


	//----- nvinfo : EIATTR_SW_WAR
	.align		4
.L_9873:
        /*00a0*/ 	.byte	0x04, 0x36
        /*00a2*/ 	.short	(.L_9875 - .L_9874)
.L_9874:
        /*00a4*/ 	.word	0x00000008
.L_9875:


//--------------------- .nv.info._Z15gpukernelBMWNr3ILi32ELi19EEvPdS0_S0_iii --------------------------
	.section	.nv.info._Z15gpukernelBMWNr3ILi32ELi19EEvPdS0_S0_iii,"",@"SHT_CUDA_INFO"
	.sectionflags	@""
	.align	4


	//----- nvinfo : EIATTR_CUDA_API_VERSION
	.align		4
        /*0000*/ 	.byte	0x04, 0x37
        /*0002*/ 	.short	(.L_9877 - .L_9876)
.L_9876:
        /*0004*/ 	.word	0x00000082


	//----- nvinfo : EIATTR_KPARAM_INFO
	.align		4
.L_9877:
        /*0008*/ 	.byte	0x04, 0x17
        /*000a*/ 	.short	(.L_9879 - .L_9878)
.L_9878:
        /*000c*/ 	.word	0x00000000
        /*0010*/ 	.short	0x0005
        /*0012*/ 	.short	0x0020
        /*0014*/ 	.byte	0x00, 0xf0, 0x11, 0x00


	//----- nvinfo : EIATTR_KPARAM_INFO
	.align		4
.L_9879:
        /*0018*/ 	.byte	0x04, 0x17
        /*001a*/ 	.short	(.L_9881 - .L_9880)
.L_9880:
        /*001c*/ 	.word	0x00000000
        /*0020*/ 	.short	0x0004
        /*0022*/ 	.short	0x001c
        /*0024*/ 	.byte	0x00, 0xf0, 0x11, 0x00


	//----- nvinfo : EIATTR_KPARAM_INFO
	.align		4
.L_9881:
        /*0028*/ 	.byte	0x04, 0x17
        /*002a*/ 	.short	(.L_9883 - .L_9882)
.L_9882:
        /*002c*/ 	.word	0x00000000
        /*0030*/ 	.short	0x0003
        /*0032*/ 	.short	0x0018
        /*0034*/ 	.byte	0x00, 0xf0, 0x11, 0x00


	//----- nvinfo : EIATTR_KPARAM_INFO
	.align		4
.L_9883:
        /*0038*/ 	.byte	0x04, 0x17
        /*003a*/ 	.short	(.L_9885 - .L_9884)
.L_9884:
        /*003c*/ 	.word	0x00000000
        /*0040*/ 	.short	0x0002
        /*0042*/ 	.short	0x0010
        /*0044*/ 	.byte	0x00, 0xf5, 0x21, 0x00


	//----- nvinfo : EIATTR_KPARAM_INFO
	.align		4
.L_9885:
        /*0048*/ 	.byte	0x04, 0x17
        /*004a*/ 	.short	(.L_9887 - .L_9886)
.L_9886:
        /*004c*/ 	.word	0x00000000
        /*0050*/ 	.short	0x0001
        /*0052*/ 	.short	0x0008
        /*0054*/ 	.byte	0x00, 0xf5, 0x21, 0x00


	//----- nvinfo : EIATTR_KPARAM_INFO
	.align		4
.L_9887:
        /*0058*/ 	.byte	0x04, 0x17
        /*005a*/ 	.short	(.L_9889 - .L_9888)
.L_9888:
        /*005c*/ 	.word	0x00000000
        /*0060*/ 	.short	0x0000
        /*0062*/ 	.short	0x0000
        /*0064*/ 	.byte	0x00, 0xf5, 0x21, 0x00


	//----- nvinfo : EIATTR_SPARSE_MMA_MASK
	.align		4
.L_9889:
        /*0068*/ 	.byte	0x03, 0x50
        /*006a*/ 	.short	0x0000


	//----- nvinfo : EIATTR_MAXREG_COUNT
	.align		4
        /*006c*/ 	.byte	0x03, 0x1b
        /*006e*/ 	.short	0x00ff


	//----- nvinfo : EIATTR_MERCURY_ISA_VERSION
	.align		4
        /*0070*/ 	.byte	0x03, 0x5f
        /*0072*/ 	.short	0x0101


	//----- nvinfo : EIATTR_VRC_CTA_INIT_COUNT
	.align		4
        /*0074*/ 	.byte	0x02, 0x4a
	.zero		1
	.zero		1


	//----- nvinfo : EIATTR_EXIT_INSTR_OFFSETS
	.align		4
        /*0078*/ 	.byte	0x04, 0x1c
        /*007a*/ 	.short	(.L_9891 - .L_9890)


	//   ....[0]....
.L_9890:
        /*007c*/ 	.word	0x00000050


	//   ....[1]....
        /*0080*/ 	.word	0x00000080


	//   ....[2]....
        /*0084*/ 	.word	0x000009b0


	//----- nvinfo : EIATTR_CRS_STACK_SIZE
	.align		4
.L_9891:
        /*0088*/ 	.byte	0x04, 0x1e
        /*008a*/ 	.short	(.L_9893 - .L_9892)
.L_9892:
        /*008c*/ 	.word	0x00000000


	//----- nvinfo : EIATTR_CBANK_PARAM_SIZE
	.align		4
.L_9893:
        /*0090*/ 	.byte	0x03, 0x19
        /*0092*/ 	.short	0x0024


	//----- nvinfo : EIATTR_PARAM_CBANK
	.align		4
        /*0094*/ 	.byte	0x04, 0x0a
        /*0096*/ 	.short	(.L_9895 - .L_9894)
	.align		4
.L_9894:
        /*0098*/ 	.word	index@(.nv.constant0._Z15gpukernelBMWNr3ILi32ELi19EEvPdS0_S0_iii)
        /*009c*/ 	.short	0x0380
        /*009e*/ 	.short	0x0024


	//----- nvinfo : EIATTR_SW_WAR
	.align		4
.L_9895:
        /*00a0*/ 	.byte	0x04, 0x36
        /*00a2*/ 	.short	(.L_9897 - .L_9896)
.L_9896:
        /*00a4*/ 	.word	0x00000008
.L_9897:


//--------------------- .nv.info._Z15gpukernelBMWNr3ILi32ELi18EEvPdS0_S0_iii --------------------------
	.section	.nv.info._Z15gpukernelBMWNr3ILi32ELi18EEvPdS0_S0_iii,"",@"SHT_CUDA_INFO"
	.sectionflags	@""
	.align	4


	//----- nvinfo : EIATTR_CUDA_API_VERSION
	.align		4
        /*0000*/ 	.byte	0x04, 0x37
        /*0002*/ 	.short	(.L_9899 - .L_9898)
.L_9898:
        /*0004*/ 	.word	0x00000082


	//----- nvinfo : EIATTR_KPARAM_INFO
	.align		4
.L_9899:
        /*0008*/ 	.byte	0x04, 0x17
        /*000a*/ 	.short	(.L_9901 - .L_9900)
.L_9900:
        /*000c*/ 	.word	0x00000000
        /*0010*/ 	.short	0x0005
        /*0012*/ 	.short	0x0020
        /*0014*/ 	.byte	0x00, 0xf0, 0x11, 0x00


	//----- nvinfo : EIATTR_KPARAM_INFO
	.align		4
.L_9901:
        /*0018*/ 	.byte	0x04, 0x17
        /*001a*/ 	.short	(.L_9903 - .L_9902)
.L_9902:
        /*001c*/ 	.word	0x00000000
        /*0020*/ 	.short	0x0004
        /*0022*/ 	.short	0x001c
        /*0024*/ 	.byte	0x00, 0xf0, 0x11, 0x00


	//----- nvinfo : EIATTR_KPARAM_INFO
	.align		4
.L_9903:
        /*0028*/ 	.byte	0x04, 0x17
        /*002a*/ 	.short	(.L_9905 - .L_9904)
.L_9904:
        /*002c*/ 	.word	0x00000000
        /*0030*/ 	.short	0x0003
        /*0032*/ 	.short	0x0018
        /*0034*/ 	.byte	0x00, 0xf0, 0x11, 0x00


	//----- nvinfo : EIATTR_KPARAM_INFO
	.align		4
.L_9905:
        /*0038*/ 	.byte	0x04, 0x17
        /*003a*/ 	.short	(.L_9907 - .L_9906)
.L_9906:
        /*003c*/ 	.word	0x00000000
        /*0040*/ 	.short	0x0002
        /*0042*/ 	.short	0x0010
        /*0044*/ 	.byte	0x00, 0xf5, 0x21, 0x00


	//----- nvinfo : EIATTR_KPARAM_INFO
	.align		4
.L_9907:
        /*0048*/ 	.byte	0x04, 0x17
        /*004a*/ 	.short	(.L_9909 - .L_9908)
.L_9908:
        /*004c*/ 	.word	0x00000000
        /*0050*/ 	.short	0x0001
        /*0052*/ 	.short	0x0008
        /*0054*/ 	.byte	0x00, 0xf5, 0x21, 0x00


	//----- nvinfo : EIATTR_KPARAM_INFO
	.align		4
.L_9909:
        /*0058*/ 	.byte	0x04, 0x17
        /*005a*/ 	.short	(.L_9911 - .L_9910)
.L_9910:
        /*005c*/ 	.word	0x00000000
        /*0060*/ 	.short	0x0000
        /*0062*/ 	.short	0x0000
        /*0064*/ 	.byte	0x00, 0xf5, 0x21, 0x00


	//----- nvinfo : EIATTR_SPARSE_MMA_MASK
	.align		4
.L_9911:
        /*0068*/ 	.byte	0x03, 0x50
        /*006a*/ 	.short	0x0000


	//----- nvinfo : EIATTR_MAXREG_COUNT
	.align		4
        /*006c*/ 	.byte	0x03, 0x1b
        /*006e*/ 	.short	0x00ff


	//----- nvinfo : EIATTR_MERCURY_ISA_VERSION
	.align		4
        /*0070*/ 	.byte	0x03, 0x5f
        /*0072*/ 	.short	0x0101


	//----- nvinfo : EIATTR_VRC_CTA_INIT_COUNT
	.align		4
        /*0074*/ 	.byte	0x02, 0x4a
	.zero		1
	.zero		1


	//----- nvinfo : EIATTR_EXIT_INSTR_OFFSETS
	.align		4
        /*0078*/ 	.byte	0x04, 0x1c
        /*007a*/ 	.short	(.L_9913 - .L_9912)


	//   ....[0]....
.L_9912:
        /*007c*/ 	.word	0x00000050


	//   ....[1]....
        /*0080*/ 	.word	0x00000080


	//   ....[2]....
        /*0084*/ 	.word	0x000009b0


	//----- nvinfo : EIATTR_CRS_STACK_SIZE
	.align		4
.L_9913:
        /*0088*/ 	.byte	0x04, 0x1e
        /*008a*/ 	.short	(.L_9915 - .L_9914)
.L_9914:
        /*008c*/ 	.word	0x00000000


	//----- nvinfo : EIATTR_CBANK_PARAM_SIZE
	.align		4
.L_9915:
        /*0090*/ 	.byte	0x03, 0x19
        /*0092*/ 	.short	0x0024


	//----- nvinfo : EIATTR_PARAM_CBANK
	.align		4
        /*0094*/ 	.byte	0x04, 0x0a
        /*0096*/ 	.short	(.L_9917 - .L_9916)
	.align		4
.L_9916:
        /*0098*/ 	.word	index@(.nv.constant0._Z15gpukernelBMWNr3ILi32ELi18EEvPdS0_S0_iii)
        /*009c*/ 	.short	0x0380
        /*009e*/ 	.short	0x0024


	//----- nvinfo : EIATTR_SW_WAR
	.align		4
.L_9917:
        /*00a0*/ 	.byte	0x04, 0x36
        /*00a2*/ 	.short	(.L_9919 - .L_9918)
.L_9918:
        /*00a4*/ 	.word	0x00000008
.L_9919:


//--------------------- .nv.info._Z15gpukernelBMWNr3ILi32ELi17EEvPdS0_S0_iii --------------------------
	.section	.nv.info._Z15gpukernelBMWNr3ILi32ELi17EEvPdS0_S0_iii,"",@"SHT_CUDA_INFO"
	.sectionflags	@""
	.align	4


	//----- nvinfo : EIATTR_CUDA_API_VERSION
	.align		4
        /*0000*/ 	.byte	0x04, 0x37
        /*0002*/ 	.short	(.L_9921 - .L_9920)
.L_9920:
        /*0004*/ 	.word	0x00000082


	//----- nvinfo : EIATTR_KPARAM_INFO
	.align		4
.L_9921:
        /*0008*/ 	.byte	0x04, 0x17
        /*000a*/ 	.short	(.L_9923 - .L_9922)
.L_9922:
        /*000c*/ 	.word	0x00000000
        /*0010*/ 	.short	0x0005
        /*0012*/ 	.short	0x0020
        /*0014*/ 	.byte	0x00, 0xf0, 0x11, 0x00


	//----- nvinfo : EIATTR_KPARAM_INFO
	.align		4
.L_9923:
        /*0018*/ 	.byte	0x04, 0x17
        /*001a*/ 	.short	(.L_9925 - .L_9924)
.L_9924:
        /*001c*/ 	.word	0x00000000
        /*0020*/ 	.short	0x0004
        /*0022*/ 	.short	0x001c
        /*0024*/ 	.byte	0x00, 0xf0, 0x11, 0x00


	//----- nvinfo : EIATTR_KPARAM_INFO
	.align		4
.L_9925:
        /*0028*/ 	.byte	0x04, 0x17
        /*002a*/ 	.short	(.L_9927 - .L_9926)
.L_9926:
        /*002c*/ 	.word	0x00000000
        /*0030*/ 	.short	0x0003
        /*0032*/ 	.short	0x0018
        /*0034*/ 	.byte	0x00, 0xf0, 0x11, 0x00


	//----- nvinfo : EIATTR_KPARAM_INFO
	.align		4
.L_9927:
        /*0038*/ 	.byte	0x04, 0x17
        /*003a*/ 	.short	(.L_9929 - .L_9928)
.L_9928:
        /*003c*/ 	.word	0x00000000
        /*0040*/ 	.short	0x0002
        /*0042*/ 	.short	0x0010
        /*0044*/ 	.byte	0x00, 0xf5, 0x21, 0x00


	//----- nvinfo : EIATTR_KPARAM_INFO
	.align		4
.L_9929:
        /*0048*/ 	.byte	0x04, 0x17
        /*004a*/ 	.short	(.L_9931 - .L_9930)
.L_9930:
        /*004c*/ 	.word	0x00000000
        /*0050*/ 	.short	0x0001
        /*0052*/ 	.short	0x0008
        /*0054*/ 	.byte	0x00, 0xf5, 0x21, 0x00


	//----- nvinfo : EIATTR_KPARAM_INFO
	.align		4
.L_9931:
        /*0058*/ 	.byte	0x04, 0x17
        /*005a*/ 	.short	(.L_9933 - .L_9932)
.L_9932:
        /*005c*/ 	.word	0x00000000
        /*0060*/ 	.short	0x0000
        /*0062*/ 	.short	0x0000
        /*0064*/ 	.byte	0x00, 0xf5, 0x21, 0x00


	//----- nvinfo : EIATTR_SPARSE_MMA_MASK
	.align		4
.L_9933:
        /*0068*/ 	.byte	0x03, 0x50
        /*006a*/ 	.short	0x0000


	//----- nvinfo : EIATTR_MAXREG_COUNT
	.align		4
        /*006c*/ 	.byte	0x03, 0x1b
        /*006e*/ 	.short	0x00ff


	//----- nvinfo : EIATTR_MERCURY_ISA_VERSION
	.align		4
        /*0070*/ 	.byte	0x03, 0x5f
        /*0072*/ 	.short	0x0101


	//----- nvinfo : EIATTR_VRC_CTA_INIT_COUNT
	.align		4
        /*0074*/ 	.byte	0x02, 0x4a
	.zero		1
	.zero		1


	//----- nvinfo : EIATTR_EXIT_INSTR_OFFSETS
	.align		4
        /*0078*/ 	.byte	0x04, 0x1c
        /*007a*/ 	.short	(.L_9935 - .L_9934)


	//   ....[0]....
.L_9934:
        /*007c*/ 	.word	0x00000050


	//   ....[1]....
        /*0080*/ 	.word	0x00000080


	//   ....[2]....
        /*0084*/ 	.word	0x000009b0


	//----- nvinfo : EIATTR_CRS_STACK_SIZE
	.align		4
.L_9935:
        /*0088*/ 	.byte	0x04, 0x1e
        /*008a*/ 	.short	(.L_9937 - .L_9936)
.L_9936:
        /*008c*/ 	.word	0x00000000


	//----- nvinfo : EIATTR_CBANK_PARAM_SIZE
	.align		4
.L_9937:
        /*0090*/ 	.byte	0x03, 0x19
        /*0092*/ 	.short	0x0024


	//----- nvinfo : EIATTR_PARAM_CBANK
	.align		4
        /*0094*/ 	.byte	0x04, 0x0a
        /*0096*/ 	.short	(.L_9939 - .L_9938)
	.align		4
.L_9938:
        /*0098*/ 	.word	index@(.nv.constant0._Z15gpukernelBMWNr3ILi32ELi17EEvPdS0_S0_iii)
        /*009c*/ 	.short	0x0380
        /*009e*/ 	.short	0x0024


	//----- nvinfo : EIATTR_SW_WAR
	.align		4
.L_9939:
        /*00a0*/ 	.byte	0x04, 0x36
        /*00a2*/ 	.short	(.L_9941 - .L_9940)
.L_9940:
        /*00a4*/ 	.word	0x00000008
.L_9941:


//--------------------- .nv.info._Z15gpukernelBMWNr3ILi32ELi16EEvPdS0_S0_iii --------------------------
	.section	.nv.info._Z15gpukernelBMWNr3ILi32ELi16EEvPdS0_S0_iii,"",@"SHT_CUDA_INFO"
	.sectionflags	@""
	.align	4


	//----- nvinfo : EIATTR_CUDA_API_VERSION
	.align		4
        /*0000*/ 	.byte	0x04, 0x37
        /*0002*/ 	.short	(.L_9943 - .L_9942)
.L_9942:
        /*0004*/ 	.word	0x00000082


	//----- nvinfo : EIATTR_KPARAM_INFO
	.align		4
.L_9943:
        /*0008*/ 	.byte	0x04, 0x17
        /*000a*/ 	.short	(.L_9945 - .L_9944)
.L_9944:
        /*000c*/ 	.word	0x00000000
        /*0010*/ 	.short	0x0005
        /*0012*/ 	.short	0x0020
        /*0014*/ 	.byte	0x00, 0xf0, 0x11, 0x00


	//----- nvinfo : EIATTR_KPARAM_INFO
	.align		4
.L_9945:
        /*0018*/ 	.byte	0x04, 0x17
        /*001a*/ 	.short	(.L_9947 - .L_9946)
.L_9946:
        /*001c*/ 	.word	0x00000000
        /*0020*/ 	.short	0x0004
        /*0022*/ 	.short	0x001c
        /*0024*/ 	.byte	0x00, 0xf0, 0x11, 0x00


	//----- nvinfo : EIATTR_KPARAM_INFO
	.align		4
.L_9947:
        /*0028*/ 	.byte	0x04, 0x17
        /*002a*/ 	.short	(.L_9949 - .L_9948)
.L_9948:
        /*002c*/ 	.word	0x00000000
        /*0030*/ 	.short	0x0003
        /*0032*/ 	.short	0x0018
        /*0034*/ 	.byte	0x00, 0xf0, 0x11, 0x00


	//----- nvinfo : EIATTR_KPARAM_INFO
	.align		4
.L_9949:
        /*0038*/ 	.byte	0x04, 0x17
        /*003a*/ 	.short	(.L_9951 - .L_9950)
.L_9950:
        /*003c*/ 	.word	0x00000000
        /*0040*/ 	.short	0x0002
        /*0042*/ 	.short	0x0010
        /*0044*/ 	.byte	0x00, 0xf5, 0x21, 0x00


	//----- nvinfo : EIATTR_KPARAM_INFO
	.align		4
.L_9951:
        /*0048*/ 	.byte	0x04, 0x17
        /*004a*/ 	.short	(.L_9953 - .L_9952)
.L_9952:
        /*004c*/ 	.word	0x00000000
        /*0050*/ 	.short	0x0001
        /*0052*/ 	.short	0x0008
        /*0054*/ 	.byte	0x00, 0xf5, 0x21, 0x00


	//----- nvinfo : EIATTR_KPARAM_INFO
	.align		4
.L_9953:
        /*0058*/ 	.byte	0x04, 0x17
        /*005a*/ 	.short	(.L_9955 - .L_9954)
.L_9954:
        /*005c*/ 	.word	0x00000000
        /*0060*/ 	.short	0x0000
        /*0062*/ 	.short	0x0000
        /*0064*/ 	.byte	0x00, 0xf5, 0x21, 0x00


	//----- nvinfo : EIATTR_SPARSE_MMA_MASK
	.align		4
.L_9955:
        /*0068*/ 	.byte	0x03, 0x50
        /*006a*/ 	.short	0x0000


	//----- nvinfo : EIATTR_MAXREG_COUNT
	.align		4
        /*006c*/ 	.byte	0x03, 0x1b
        /*006e*/ 	.short	0x00ff


	//----- nvinfo : EIATTR_MERCURY_ISA_VERSION
	.align		4
        /*0070*/ 	.byte	0x03, 0x5f
        /*0072*/ 	.short	0x0101


	//----- nvinfo : EIATTR_VRC_CTA_INIT_COUNT
	.align		4
        /*0074*/ 	.byte	0x02, 0x4a
	.zero		1
	.zero		1


	//----- nvinfo : EIATTR_EXIT_INSTR_OFFSETS
	.align		4
        /*0078*/ 	.byte	0x04, 0x1c
        /*007a*/ 	.short	(.L_9957 - .L_9956)


	//   ....[0]....
.L_9956:
        /*007c*/ 	.word	0x00000050


	//   ....[1]....
        /*0080*/ 	.word	0x00000080


	//   ....[2]....
        /*0084*/ 	.word	0x000009b0


	//----- nvinfo : EIATTR_CRS_STACK_SIZE
	.align		4
.L_9957:
        /*0088*/ 	.byte	0x04, 0x1e
        /*008a*/ 	.short	(.L_9959 - .L_9958)
.L_9958:
        /*008c*/ 	.word	0x00000000


	//----- nvinfo : EIATTR_CBANK_PARAM_SIZE
	.align		4
.L_9959:
        /*0090*/ 	.byte	0x03, 0x19
        /*0092*/ 	.short	0x0024


	//----- nvinfo : EIATTR_PARAM_CBANK
	.align		4
        /*0094*/ 	.byte	0x04, 0x0a
        /*0096*/ 	.short	(.L_9961 - .L_9960)
	.align		4
.L_9960:
        /*0098*/ 	.word	index@(.nv.constant0._Z15gpukernelBMWNr3ILi32ELi16EEvPdS0_S0_iii)
        /*009c*/ 	.short	0x0380
        /*009e*/ 	.short	0x0024


	//----- nvinfo : EIATTR_SW_WAR
	.align		4
.L_9961:
        /*00a0*/ 	.byte	0x04, 0x36
        /*00a2*/ 	.short	(.L_9963 - .L_9962)
.L_9962:
        /*00a4*/ 	.word	0x00000008
.L_9963:


//--------------------- .nv.info._Z15gpukernelBMWNr3ILi32ELi15EEvPdS0_S0_iii --------------------------
	.section	.nv.info._Z15gpukernelBMWNr3ILi32ELi15EEvPdS0_S0_iii,"",@"SHT_CUDA_INFO"
	.sectionflags	@""
	.align	4


	//----- nvinfo : EIATTR_CUDA_API_VERSION
	.align		4
        /*0000*/ 	.byte	0x04, 0x37
        /*0002*/ 	.short	(.L_9965 - .L_9964)
.L_9964:
        /*0004*/ 	.word	0x00000082


	//----- nvinfo : EIATTR_KPARAM_INFO
	.align		4
.L_9965:
        /*0008*/ 	.byte	0x04, 0x17
        /*000a*/ 	.short	(.L_9967 - .L_9966)
.L_9966:
        /*000c*/ 	.word	0x00000000
        /*0010*/ 	.short	0x0005
        /*0012*/ 	.short	0x0020
        /*0014*/ 	.byte	0x00, 0xf0, 0x11, 0x00


	//----- nvinfo : EIATTR_KPARAM_INFO
	.align		4
.L_9967:
        /*0018*/ 	.byte	0x04, 0x17
        /*001a*/ 	.short	(.L_9969 - .L_9968)
.L_9968:
        /*001c*/ 	.word	0x00000000
        /*0020*/ 	.short	0x0004
        /*0022*/ 	.short	0x001c
        /*0024*/ 	.byte	0x00, 0xf0, 0x11, 0x00


	//----- nvinfo : EIATTR_KPARAM_INFO
	.align		4
.L_9969:
        /*0028*/ 	.byte	0x04, 0x17
        /*002a*/ 	.short	(.L_9971 - .L_9970)
.L_9970:
        /*002c*/ 	.word	0x00000000
        /*0030*/ 	.short	0x0003
        /*0032*/ 	.short	0x0018
        /*0034*/ 	.byte	0x00, 0xf0, 0x11, 0x00


	//----- nvinfo : EIATTR_KPARAM_INFO
	.align		4
.L_9971:
        /*0038*/ 	.byte	0x04, 0x17
        /*003a*/ 	.short	(.L_9973 - .L_9972)
.L_9972:
        /*003c*/ 	.word	0x00000000
        /*0040*/ 	.short	0x0002
        /*0042*/ 	.short	0x0010
        /*0044*/ 	.byte	0x00, 0xf5, 0x21, 0x00


	//----- nvinfo : EIATTR_KPARAM_INFO
	.align		4
.L_9973:
        /*0048*/ 	.byte	0x04, 0x17
        /*004a*/ 	.short	(.L_9975 - .L_9974)
.L_9974:
        /*004c*/ 	.word	0x00000000
        /*0050*/ 	.short	0x0001
        /*0052*/ 	.short	0x0008
        /*0054*/ 	.byte	0x00, 0xf5, 0x21, 0x00


	//----- nvinfo : EIATTR_KPARAM_INFO
	.align		4
.L_9975:
        /*0058*/ 	.byte	0x04, 0x17
        /*005a*/ 	.short	(.L_9977 - .L_9976)
.L_9976:
        /*005c*/ 	.word	0x00000000
        /*0060*/ 	.short	0x0000
        /*0062*/ 	.short	0x0000
        /*0064*/ 	.byte	0x00, 0xf5, 0x21, 0x00


	//----- nvinfo : EIATTR_SPARSE_MMA_MASK
	.align		4
.L_9977:
        /*0068*/ 	.byte	0x03, 0x50
        /*006a*/ 	.short	0x0000


	//----- nvinfo : EIATTR_MAXREG_COUNT
	.align		4
        /*006c*/ 	.byte	0x03, 0x1b
        /*006e*/ 	.short	0x00ff


	//----- nvinfo : EIATTR_MERCURY_ISA_VERSION
	.align		4
        /*0070*/ 	.byte	0x03, 0x5f
        /*0072*/ 	.short	0x0101


	//----- nvinfo : EIATTR_VRC_CTA_INIT_COUNT
	.align		4
        /*0074*/ 	.byte	0x02, 0x4a
	.zero		1
	.zero		1


	//----- nvinfo : EIATTR_EXIT_INSTR_OFFSETS
	.align		4
        /*0078*/ 	.byte	0x04, 0x1c
        /*007a*/ 	.short	(.L_9979 - .L_9978)


	//   ....[0]....
.L_9978:
        /*007c*/ 	.word	0x00000050


	//   ....[1]....
        /*0080*/ 	.word	0x00000080


	//   ....[2]....
        /*0084*/ 	.word	0x000009b0


	//----- nvinfo : EIATTR_CRS_STACK_SIZE
	.align		4
.L_9979:
        /*0088*/ 	.byte	0x04, 0x1e
        /*008a*/ 	.short	(.L_9981 - .L_9980)
.L_9980:
        /*008c*/ 	.word	0x00000000


	//----- nvinfo : EIATTR_CBANK_PARAM_SIZE
	.align		4
.L_9981:
        /*0090*/ 	.byte	0x03, 0x19
        /*0092*/ 	.short	0x0024


	//----- nvinfo : EIATTR_PARAM_CBANK
	.align		4
        /*0094*/ 	.byte	0x04, 0x0a
        /*0096*/ 	.short	(.L_9983 - .L_9982)
	.align		4
.L_9982:
        /*0098*/ 	.word	index@(.nv.constant0._Z15gpukernelBMWNr3ILi32ELi15EEvPdS0_S0_iii)
        /*009c*/ 	.short	0x0380
        /*009e*/ 	.short	0x0024


	//----- nvinfo : EIATTR_SW_WAR
	.align		4
.L_9983:
        /*00a0*/ 	.byte	0x04, 0x36
        /*00a2*/ 	.short	(.L_9985 - .L_9984)
.L_9984:
        /*00a4*/ 	.word	0x00000008
.L_9985:


//--------------------- .nv.info._Z15gpukernelBMWNr3ILi32ELi14EEvPdS0_S0_iii --------------------------
	.section	.nv.info._Z15gpukernelBMWNr3ILi32ELi14EEvPdS0_S0_iii,"",@"SHT_CUDA_INFO"
	.sectionflags	@""
	.align	4


	//----- nvinfo : EIATTR_CUDA_API_VERSION
	.align		4
        /*0000*/ 	.byte	0x04, 0x37
        /*0002*/ 	.short	(.L_9987 - .L_9986)
.L_9986:
        /*0004*/ 	.word	0x00000082


	//----- nvinfo : EIATTR_KPARAM_INFO
	.align		4
.L_9987:
        /*0008*/ 	.byte	0x04, 0x17
        /*000a*/ 	.short	(.L_9989 - .L_9988)
.L_9988:
        /*000c*/ 	.word	0x00000000
        /*0010*/ 	.short	0x0005
        /*0012*/ 	.short	0x0020
        /*0014*/ 	.byte	0x00, 0xf0, 0x11, 0x00


	//----- nvinfo : EIATTR_KPARAM_INFO
	.align		4
.L_9989:
        /*0018*/ 	.byte	0x04, 0x17
        /*001a*/ 	.short	(.L_9991 - .L_9990)
.L_9990:
        /*001c*/ 	.word	0x00000000
        /*0020*/ 	.short	0x0004
        /*0022*/ 	.short	0x001c
        /*0024*/ 	.byte	0x00, 0xf0, 0x11, 0x00


	//----- nvinfo : EIATTR_KPARAM_INFO
	.align		4
.L_9991:
        /*0028*/ 	.byte	0x04, 0x17
        /*002a*/ 	.short	(.L_9993 - .L_9992)
.L_9992:
        /*002c*/ 	.word	0x00000000
        /*0030*/ 	.short	0x0003
        /*0032*/ 	.short	0x0018
        /*0034*/ 	.byte	0x00, 0xf0, 0x11, 0x00


	//----- nvinfo : EIATTR_KPARAM_INFO
	.align		4
.L_9993:
        /*0038*/ 	.byte	0x04, 0x17
        /*003a*/ 	.short	(.L_9995 - .L_9994)
.L_9994:
        /*003c*/ 	.word	0x00000000
        /*0040*/ 	.short	0x0002
        /*0042*/ 	.short	0x0010
        /*0044*/ 	.byte	0x00, 0xf5, 0x21, 0x00


	//----- nvinfo : EIATTR_KPARAM_INFO
	.align		4
.L_9995:
        /*0048*/ 	.byte	0x04, 0x17
        /*004a*/ 	.short	(.L_9997 - .L_9996)
.L_9996:
        /*004c*/ 	.word	0x00000000
        /*0050*/ 	.short	0x0001
        /*0052*/ 	.short	0x0008
        /*0054*/ 	.byte	0x00, 0xf5, 0x21, 0x00


	//----- nvinfo : EIATTR_KPARAM_INFO
	.align		4
.L_9997:
        /*0058*/ 	.byte	0x04, 0x17
        /*005a*/ 	.short	(.L_9999 - .L_9998)
.L_9998:
        /*005c*/ 	.word	0x00000000
        /*0060*/ 	.short	0x0000
        /*0062*/ 	.short	0x0000
        /*0064*/ 	.byte	0x00, 0xf5, 0x21, 0x00


	//----- nvinfo : EIATTR_SPARSE_MMA_MASK
	.align		4
.L_9999:
        /*0068*/ 	.byte	0x03, 0x50
        /*006a*/ 	.short	0x0000


	//----- nvinfo : EIATTR_MAXREG_COUNT
	.align		4
        /*006c*/ 	.byte	0x03, 0x1b
        /*006e*/ 	.short	0x00ff


	//----- nvinfo : EIATTR_MERCURY_ISA_VERSION
	.align		4
        /*0070*/ 	.byte	0x03, 0x5f
        /*0072*/ 	.short	0x0101


	//----- nvinfo : EIATTR_VRC_CTA_INIT_COUNT
	.align		4
        /*0074*/ 	.byte	0x02, 0x4a
	.zero		1
	.zero		1


	//----- nvinfo : EIATTR_EXIT_INSTR_OFFSETS
	.align		4
        /*0078*/ 	.byte	0x04, 0x1c
        /*007a*/ 	.short	(.L_10001 - .L_10000)


	//   ....[0]....
.L_10000:
        /*007c*/ 	.word	0x00000050


	//   ....[1]....
        /*0080*/ 	.word	0x00000080


	//   ....[2]....
        /*0084*/ 	.word	0x000009b0


	//----- nvinfo : EIATTR_CRS_STACK_SIZE
	.align		4
.L_10001:
        /*0088*/ 	.byte	0x04, 0x1e
        /*008a*/ 	.short	(.L_10003 - .L_10002)
.L_10002:
        /*008c*/ 	.word	0x00000000


	//----- nvinfo : EIATTR_CBANK_PARAM_SIZE
	.align		4
.L_10003:
        /*0090*/ 	.byte	0x03, 0x19
        /*0092*/ 	.short	0x0024


	//----- nvinfo : EIATTR_PARAM_CBANK
	.align		4
        /*0094*/ 	.byte	0x04, 0x0a
        /*0096*/ 	.short	(.L_10005 - .L_10004)
	.align		4
.L_10004:
        /*0098*/ 	.word	index@(.nv.constant0._Z15gpukernelBMWNr3ILi32ELi14EEvPdS0_S0_iii)
        /*009c*/ 	.short	0x0380
        /*009e*/ 	.short	0x0024


	//----- nvinfo : EIATTR_SW_WAR
	.align		4
.L_10005:
        /*00a0*/ 	.byte	0x04, 0x36
        /*00a2*/ 	.short	(.L_10007 - .L_10006)
.L_10006:
        /*00a4*/ 	.word	0x00000008
.L_10007:


//--------------------- .nv.info._Z15gpukernelBMWNr3ILi32ELi13EEvPdS0_S0_iii --------------------------
	.section	.nv.info._Z15gpukernelBMWNr3ILi32ELi13EEvPdS0_S0_iii,"",@"SHT_CUDA_INFO"
	.sectionflags	@""
	.align	4


	//----- nvinfo : EIATTR_CUDA_API_VERSION
	.align		4
        /*0000*/ 	.byte	0x04, 0x37
        /*0002*/ 	.short	(.L_10009 - .L_10008)
.L_10008:
        /*0004*/ 	.word	0x00000082


	//----- nvinfo : EIATTR_KPARAM_INFO
	.align		4
.L_10009:
        /*0008*/ 	.byte	0x04, 0x17
        /*000a*/ 	.short	(.L_10011 - .L_10010)
.L_10010:
        /*000c*/ 	.word	0x00000000
        /*0010*/ 	.short	0x0005
        /*0012*/ 	.short	0x0020
        /*0014*/ 	.byte	0x00, 0xf0, 0x11, 0x00


	//----- nvinfo : EIATTR_KPARAM_INFO
	.align		4
.L_10011:
        /*0018*/ 	.byte	0x04, 0x17
        /*001a*/ 	.short	(.L_10013 - .L_10012)
.L_10012:
        /*001c*/ 	.word	0x00000000
        /*0020*/ 	.short	0x0004
        /*0022*/ 	.short	0x001c
        /*0024*/ 	.byte	0x00, 0xf0, 0x11, 0x00


	//----- nvinfo : EIATTR_KPARAM_INFO
	.align		4
.L_10013:
        /*0028*/ 	.byte	0x04, 0x17
        /*002a*/ 	.short	(.L_10015 - .L_10014)
.L_10014:
        /*002c*/ 	.word	0x00000000
        /*0030*/ 	.short	0x0003
        /*0032*/ 	.short	0x0018
        /*0034*/ 	.byte	0x00, 0xf0, 0x11, 0x00


	//----- nvinfo : EIATTR_KPARAM_INFO
	.align		4
.L_10015:
        /*0038*/ 	.byte	0x04, 0x17
        /*003a*/ 	.short	(.L_10017 - .L_10016)
.L_10016:
        /*003c*/ 	.word	0x00000000
        /*0040*/ 	.short	0x0002
        /*0042*/ 	.short	0x0010
        /*0044*/ 	.byte	0x00, 0xf5, 0x21, 0x00


	//----- nvinfo : EIATTR_KPARAM_INFO
	.align		4
.L_10017:
        /*0048*/ 	.byte	0x04, 0x17
        /*004a*/ 	.short	(.L_10019 - .L_10018)
.L_10018:
        /*004c*/ 	.word	0x00000000
        /*0050*/ 	.short	0x0001
        /*0052*/ 	.short	0x0008
        /*0054*/ 	.byte	0x00, 0xf5, 0x21, 0x00


	//----- nvinfo : EIATTR_KPARAM_INFO
	.align		4
.L_10019:
        /*0058*/ 	.byte	0x04, 0x17
        /*005a*/ 	.short	(.L_10021 - .L_10020)
.L_10020:
        /*005c*/ 	.word	0x00000000
        /*0060*/ 	.short	0x0000
        /*0062*/ 	.short	0x0000
        /*0064*/ 	.byte	0x00, 0xf5, 0x21, 0x00


	//----- nvinfo : EIATTR_SPARSE_MMA_MASK
	.align		4
.L_10021:
        /*0068*/ 	.byte	0x03, 0x50
        /*006a*/ 	.short	0x0000


	//----- nvinfo : EIATTR_MAXREG_COUNT
	.align		4
        /*006c*/ 	.byte	0x03, 0x1b
        /*006e*/ 	.short	0x00ff


	//----- nvinfo : EIATTR_MERCURY_ISA_VERSION
	.align		4
        /*0070*/ 	.byte	0x03, 0x5f
        /*0072*/ 	.short	0x0101


	//----- nvinfo : EIATTR_VRC_CTA_INIT_COUNT
	.align		4
        /*0074*/ 	.byte	0x02, 0x4a
	.zero		1
	.zero		1


	//----- nvinfo : EIATTR_EXIT_INSTR_OFFSETS
	.align		4
        /*0078*/ 	.byte	0x04, 0x1c
        /*007a*/ 	.short	(.L_10023 - .L_10022)


	//   ....[0]....
.L_10022:
        /*007c*/ 	.word	0x00000050


	//   ....[1]....
        /*0080*/ 	.word	0x00000080


	//   ....[2]....
        /*0084*/ 	.word	0x000009b0


	//----- nvinfo : EIATTR_CRS_STACK_SIZE
	.align		4
.L_10023:
        /*0088*/ 	.byte	0x04, 0x1e
        /*008a*/ 	.short	(.L_10025 - .L_10024)
.L_10024:
        /*008c*/ 	.word	0x00000000


	//----- nvinfo : EIATTR_CBANK_PARAM_SIZE
	.align		4
.L_10025:
        /*0090*/ 	.byte	0x03, 0x19
        /*0092*/ 	.short	0x0024


	//----- nvinfo : EIATTR_PARAM_CBANK
	.align		4
        /*0094*/ 	.byte	0x04, 0x0a
        /*0096*/ 	.short	(.L_10027 - .L_10026)
	.align		4
.L_10026:
        /*0098*/ 	.word	index@(.nv.constant0._Z15gpukernelBMWNr3ILi32ELi13EEvPdS0_S0_iii)
        /*009c*/ 	.short	0x0380
        /*009e*/ 	.short	0x0024


	//----- nvinfo : EIATTR_SW_WAR
	.align		4
.L_10027:
        /*00a0*/ 	.byte	0x04, 0x36
        /*00a2*/ 	.short	(.L_10029 - .L_10028)
.L_10028:
        /*00a4*/ 	.word	0x00000008
.L_10029:


//--------------------- .nv.info._Z15gpukernelBMWNr3ILi32ELi12EEvPdS0_S0_iii --------------------------
	.section	.nv.info._Z15gpukernelBMWNr3ILi32ELi12EEvPdS0_S0_iii,"",@"SHT_CUDA_INFO"
	.sectionflags	@""
	.align	4


	//----- nvinfo : EIATTR_CUDA_API_VERSION
	.align		4
        /*0000*/ 	.byte	0x04, 0x37
        /*0002*/ 	.short	(.L_10031 - .L_10030)
.L_10030:
        /*0004*/ 	.word	0x00000082


	//----- nvinfo : EIATTR_KPARAM_INFO
	.align		4
.L_10031:
        /*0008*/ 	.byte	0x04, 0x17
        /*000a*/ 	.short	(.L_10033 - .L_10032)
.L_10032:
        /*000c*/ 	.word	0x00000000
        /*0010*/ 	.short	0x0005
        /*0012*/ 	.short	0x0020
        /*0014*/ 	.byte	0x00, 0xf0, 0x11, 0x00


	//----- nvinfo : EIATTR_KPARAM_INFO
	.align		4
.L_10033:
        /*0018*/ 	.byte	0x04, 0x17
        /*001a*/ 	.short	(.L_10035 - .L_10034)
.L_10034:
        /*001c*/ 	.word	0x00000000
        /*0020*/ 	.short	0x0004
        /*0022*/ 	.short	0x001c
        /*0024*/ 	.byte	0x00, 0xf0, 0x11, 0x00


	//----- nvinfo : EIATTR_KPARAM_INFO
	.align		4
.L_10035:
        /*0028*/ 	.byte	0x04, 0x17
        /*002a*/ 	.short	(.L_10037 - .L_10036)
.L_10036:
        /*002c*/ 	.word	0x00000000
        /*0030*/ 	.short	0x0003
        /*0032*/ 	.short	0x0018
        /*0034*/ 	.byte	0x00, 0xf0, 0x11, 0x00


	//----- nvinfo : EIATTR_KPARAM_INFO
	.align		4
.L_10037:
        /*0038*/ 	.byte	0x04, 0x17
        /*003a*/ 	.short	(.L_10039 - .L_10038)
.L_10038:
        /*003c*/ 	.word	0x00000000
        /*0040*/ 	.short	0x0002
        /*0042*/ 	.short	0x0010
        /*0044*/ 	.byte	0x00, 0xf5, 0x21, 0x00


	//----- nvinfo : EIATTR_KPARAM_INFO
	.align		4
.L_10039:
        /*0048*/ 	.byte	0x04, 0x17
        /*004a*/ 	.short	(.L_10041 - .L_10040)
.L_10040:
        /*004c*/ 	.word	0x00000000
        /*0050*/ 	.short	0x0001
        /*0052*/ 	.short	0x0008
        /*0054*/ 	.byte	0x00, 0xf5, 0x21, 0x00


	//----- nvinfo : EIATTR_KPARAM_INFO
	.align		4
.L_10041:
        /*0058*/ 	.byte	0x04, 0x17
        /*005a*/ 	.short	(.L_10043 - .L_10042)
.L_10042:
        /*005c*/ 	.word	0x00000000
        /*0060*/ 	.short	0x0000
        /*0062*/ 	.short	0x0000
        /*0064*/ 	.byte	0x00, 0xf5, 0x21, 0x00


	//----- nvinfo : EIATTR_SPARSE_MMA_MASK
	.align		4
.L_10043:
        /*0068*/ 	.byte	0x03, 0x50
        /*006a*/ 	.short	0x0000


	//----- nvinfo : EIATTR_MAXREG_COUNT
	.align		4
        /*006c*/ 	.byte	0x03, 0x1b
        /*006e*/ 	.short	0x00ff


	//----- nvinfo : EIATTR_MERCURY_ISA_VERSION
	.align		4
        /*0070*/ 	.byte	0x03, 0x5f
        /*0072*/ 	.short	0x0101


	//----- nvinfo : EIATTR_VRC_CTA_INIT_COUNT
	.align		4
        /*0074*/ 	.byte	0x02, 0x4a
	.zero		1
	.zero		1


	//----- nvinfo : EIATTR_EXIT_INSTR_OFFSETS
	.align		4
        /*0078*/ 	.byte	0x04, 0x1c
        /*007a*/ 	.short	(.L_10045 - .L_10044)


	//   ....[0]....
.L_10044:
        /*007c*/ 	.word	0x00000050


	//   ....[1]....
        /*0080*/ 	.word	0x00000080


	//   ....[2]....
        /*0084*/ 	.word	0x000009b0


	//----- nvinfo : EIATTR_CRS_STACK_SIZE
	.align		4
.L_10045:
        /*0088*/ 	.byte	0x04, 0x1e
        /*008a*/ 	.short	(.L_10047 - .L_10046)
.L_10046:
        /*008c*/ 	.word	0x00000000


	//----- nvinfo : EIATTR_CBANK_PARAM_SIZE
	.align		4
.L_10047:
        /*0090*/ 	.byte	0x03, 0x19
        /*0092*/ 	.short	0x0024


	//----- nvinfo : EIATTR_PARAM_CBANK
	.align		4
        /*0094*/ 	.byte	0x04, 0x0a
        /*0096*/ 	.short	(.L_10049 - .L_10048)
	.align		4
.L_10048:
        /*0098*/ 	.word	index@(.nv.constant0._Z15gpukernelBMWNr3ILi32ELi12EEvPdS0_S0_iii)
        /*009c*/ 	.short	0x0380
        /*009e*/ 	.short	0x0024


	//----- nvinfo : EIATTR_SW_WAR
	.align		4
.L_10049:
        /*00a0*/ 	.byte	0x04, 0x36
        /*00a2*/ 	.short	(.L_10051 - .L_10050)
.L_10050:
        /*00a4*/ 	.word	0x00000008
.L_10051:


//--------------------- .nv.info._Z15gpukernelBMWNr3ILi32ELi11EEvPdS0_S0_iii --------------------------
	.section	.nv.info._Z15gpukernelBMWNr3ILi32ELi11EEvPdS0_S0_iii,"",@"SHT_CUDA_INFO"
	.sectionflags	@""
	.align	4


	//----- nvinfo : EIATTR_CUDA_API_VERSION
	.align		4
        /*0000*/ 	.byte	0x04, 0x37
        /*0002*/ 	.short	(.L_10053 - .L_10052)
.L_10052:
        /*0004*/ 	.word	0x00000082


	//----- nvinfo : EIATTR_KPARAM_INFO
	.align		4
.L_10053:
        /*0008*/ 	.byte	0x04, 0x17
        /*000a*/ 	.short	(.L_10055 - .L_10054)
.L_10054:
        /*000c*/ 	.word	0x00000000
        /*0010*/ 	.short	0x0005
        /*0012*/ 	.short	0x0020
        /*0014*/ 	.byte	0x00, 0xf0, 0x11, 0x00


	//----- nvinfo : EIATTR_KPARAM_INFO
	.align		4
.L_10055:
        /*0018*/ 	.byte	0x04, 0x17
        /*001a*/ 	.short	(.L_10057 - .L_10056)
.L_10056:
        /*001c*/ 	.word	0x00000000
        /*0020*/ 	.short	0x0004
        /*0022*/ 	.short	0x001c
        /*0024*/ 	.byte	0x00, 0xf0, 0x11, 0x00


	//----- nvinfo : EIATTR_KPARAM_INFO
	.align		4
.L_10057:
        /*0028*/ 	.byte	0x04, 0x17
        /*002a*/ 	.short	(.L_10059 - .L_10058)
.L_10058:
        /*002c*/ 	.word	0x00000000
        /*0030*/ 	.short	0x0003
        /*0032*/ 	.short	0x0018
        /*0034*/ 	.byte	0x00, 0xf0, 0x11, 0x00


	//----- nvinfo : EIATTR_KPARAM_INFO
	.align		4
.L_10059:
        /*0038*/ 	.byte	0x04, 0x17
        /*003a*/ 	.short	(.L_10061 - .L_10060)
.L_10060:
        /*003c*/ 	.word	0x00000000
        /*0040*/ 	.short	0x0002
        /*0042*/ 	.short	0x0010
        /*0044*/ 	.byte	0x00, 0xf5, 0x21, 0x00


	//----- nvinfo : EIATTR_KPARAM_INFO
	.align		4
.L_10061:
        /*0048*/ 	.byte	0x04, 0x17
        /*004a*/ 	.short	(.L_10063 - .L_10062)
.L_10062:
        /*004c*/ 	.word	0x00000000
        /*0050*/ 	.short	0x0001
        /*0052*/ 	.short	0x0008
        /*0054*/ 	.byte	0x00, 0xf5, 0x21, 0x00


	//----- nvinfo : EIATTR_KPARAM_INFO
	.align		4
.L_10063:
        /*0058*/ 	.byte	0x04, 0x17
        /*005a*/ 	.short	(.L_10065 - .L_10064)
.L_10064:
        /*005c*/ 	.word	0x00000000
        /*0060*/ 	.short	0x0000
        /*0062*/ 	.short	0x0000
        /*0064*/ 	.byte	0x00, 0xf5, 0x21, 0x00


	//----- nvinfo : EIATTR_SPARSE_MMA_MASK
	.align		4
.L_10065:
        /*0068*/ 	.byte	0x03, 0x50
        /*006a*/ 	.short	0x0000


	//----- nvinfo : EIATTR_MAXREG_COUNT
	.align		4
        /*006c*/ 	.byte	0x03, 0x1b
        /*006e*/ 	.short	0x00ff


	//----- nvinfo : EIATTR_MERCURY_ISA_VERSION
	.align		4
        /*0070*/ 	.byte	0x03, 0x5f
        /*0072*/ 	.short	0x0101


	//----- nvinfo : EIATTR_VRC_CTA_INIT_COUNT
	.align		4
        /*0074*/ 	.byte	0x02, 0x4a
	.zero		1
	.zero		1


	//----- nvinfo : EIATTR_EXIT_INSTR_OFFSETS
	.align		4
        /*0078*/ 	.byte	0x04, 0x1c
        /*007a*/ 	.short	(.L_10067 - .L_10066)


	//   ....[0]....
.L_10066:
        /*007c*/ 	.word	0x00000050


	//   ....[1]....
        /*0080*/ 	.word	0x00000080


	//   ....[2]....
        /*0084*/ 	.word	0x000009b0


	//----- nvinfo : EIATTR_CRS_STACK_SIZE
	.align		4
.L_10067:
        /*0088*/ 	.byte	0x04, 0x1e
        /*008a*/ 	.short	(.L_10069 - .L_10068)
.L_10068:
        /*008c*/ 	.word	0x00000000


	//----- nvinfo : EIATTR_CBANK_PARAM_SIZE
	.align		4
.L_10069:
        /*0090*/ 	.byte	0x03, 0x19
        /*0092*/ 	.short	0x0024


	//----- nvinfo : EIATTR_PARAM_CBANK
	.align		4
        /*0094*/ 	.byte	0x04, 0x0a
        /*0096*/ 	.short	(.L_10071 - .L_10070)
	.align		4
.L_10070:
        /*0098*/ 	.word	index@(.nv.constant0._Z15gpukernelBMWNr3ILi32ELi11EEvPdS0_S0_iii)
        /*009c*/ 	.short	0x0380
        /*009e*/ 	.short	0x0024


	//----- nvinfo : EIATTR_SW_WAR
	.align		4
.L_10071:
        /*00a0*/ 	.byte	0x04, 0x36
        /*00a2*/ 	.short	(.L_10073 - .L_10072)
.L_10072:
        /*00a4*/ 	.word	0x00000008
.L_10073:


//--------------------- .nv.info._Z15gpukernelBMWNr3ILi32ELi10EEvPdS0_S0_iii --------------------------
	.section	.nv.info._Z15gpukernelBMWNr3ILi32ELi10EEvPdS0_S0_iii,"",@"SHT_CUDA_INFO"
	.sectionflags	@""
	.align	4


	//----- nvinfo : EIATTR_CUDA_API_VERSION
	.align		4
        /*0000*/ 	.byte	0x04, 0x37
        /*0002*/ 	.short	(.L_10075 - .L_10074)
.L_10074:
        /*0004*/ 	.word	0x00000082


	//----- nvinfo : EIATTR_KPARAM_INFO
	.align		4
.L_10075:
        /*0008*/ 	.byte	0x04, 0x17
        /*000a*/ 	.short	(.L_10077 - .L_10076)
.L_10076:
        /*000c*/ 	.word	0x00000000
        /*0010*/ 	.short	0x0005
        /*0012*/ 	.short	0x0020
        /*0014*/ 	.byte	0x00, 0xf0, 0x11, 0x00


	//----- nvinfo : EIATTR_KPARAM_INFO
	.align		4
.L_10077:
        /*0018*/ 	.byte	0x04, 0x17
        /*001a*/ 	.short	(.L_10079 - .L_10078)
.L_10078:
        /*001c*/ 	.word	0x00000000
        /*0020*/ 	.short	0x0004
        /*0022*/ 	.short	0x001c
        /*0024*/ 	.byte	0x00, 0xf0, 0x11, 0x00


	//----- nvinfo : EIATTR_KPARAM_INFO
	.align		4
.L_10079:
        /*0028*/ 	.byte	0x04, 0x17
        /*002a*/ 	.short	(.L_10081 - .L_10080)
.L_10080:
        /*002c*/ 	.word	0x00000000
        /*0030*/ 	.short	0x0003
        /*0032*/ 	.short	0x0018
        /*0034*/ 	.byte	0x00, 0xf0, 0x11, 0x00


	//----- nvinfo : EIATTR_KPARAM_INFO
	.align		4
.L_10081:
        /*0038*/ 	.byte	0x04, 0x17
        /*003a*/ 	.short	(.L_10083 - .L_10082)
.L_10082:
        /*003c*/ 	.word	0x00000000
        /*0040*/ 	.short	0x0002
        /*0042*/ 	.short	0x0010
        /*0044*/ 	.byte	0x00, 0xf5, 0x21, 0x00


	//----- nvinfo : EIATTR_KPARAM_INFO
	.align		4
.L_10083:
        /*0048*/ 	.byte	0x04, 0x17
        /*004a*/ 	.short	(.L_10085 - .L_10084)
.L_10084:
        /*004c*/ 	.word	0x00000000
        /*0050*/ 	.short	0x0001
        /*0052*/ 	.short	0x0008
        /*0054*/ 	.byte	0x00, 0xf5, 0x21, 0x00


	//----- nvinfo : EIATTR_KPARAM_INFO
	.align		4
.L_10085:
        /*0058*/ 	.byte	0x04, 0x17
        /*005a*/ 	.short	(.L_10087 - .L_10086)
.L_10086:
        /*005c*/ 	.word	0x00000000
        /*0060*/ 	.short	0x0000
        /*0062*/ 	.short	0x0000
        /*0064*/ 	.byte	0x00, 0xf5, 0x21, 0x00


	//----- nvinfo : EIATTR_SPARSE_MMA_MASK
	.align		4
.L_10087:
        /*0068*/ 	.byte	0x03, 0x50
        /*006a*/ 	.short	0x0000


	//----- nvinfo : EIATTR_MAXREG_COUNT
	.align		4
        /*006c*/ 	.byte	0x03, 0x1b
        /*006e*/ 	.short	0x00ff


	//----- nvinfo : EIATTR_MERCURY_ISA_VERSION
	.align		4
        /*0070*/ 	.byte	0x03, 0x5f
        /*0072*/ 	.short	0x0101


	//----- nvinfo : EIATTR_VRC_CTA_INIT_COUNT
	.align		4
        /*0074*/ 	.byte	0x02, 0x4a
	.zero		1
	.zero		1


	//----- nvinfo : EIATTR_EXIT_INSTR_OFFSETS
	.align		4
        /*0078*/ 	.byte	0x04, 0x1c
        /*007a*/ 	.short	(.L_10089 - .L_10088)


	//   ....[0]....
.L_10088:
        /*007c*/ 	.word	0x00000050


	//   ....[1]....
        /*0080*/ 	.word	0x00000080


	//   ....[2]....
        /*0084*/ 	.word	0x000009b0


	//----- nvinfo : EIATTR_CRS_STACK_SIZE
	.align		4
.L_10089:
        /*0088*/ 	.byte	0x04, 0x1e
        /*008a*/ 	.short	(.L_10091 - .L_10090)
.L_10090:
        /*008c*/ 	.word	0x00000000


	//----- nvinfo : EIATTR_CBANK_PARAM_SIZE
	.align		4
.L_10091:
        /*0090*/ 	.byte	0x03, 0x19
        /*0092*/ 	.short	0x0024


	//----- nvinfo : EIATTR_PARAM_CBANK
	.align		4
        /*0094*/ 	.byte	0x04, 0x0a
        /*0096*/ 	.short	(.L_10093 - .L_10092)
	.align		4
.L_10092:
        /*0098*/ 	.word	index@(.nv.constant0._Z15gpukernelBMWNr3ILi32ELi10EEvPdS0_S0_iii)
        /*009c*/ 	.short	0x0380
        /*009e*/ 	.short	0x0024


	//----- nvinfo : EIATTR_SW_WAR
	.align		4
.L_10093:
        /*00a0*/ 	.byte	0x04, 0x36
        /*00a2*/ 	.short	(.L_10095 - .L_10094)
.L_10094:
        /*00a4*/ 	.word	0x00000008
.L_10095:


//--------------------- .nv.info._Z15gpukernelBMWNr3ILi32ELi9EEvPdS0_S0_iii --------------------------
	.section	.nv.info._Z15gpukernelBMWNr3ILi32ELi9EEvPdS0_S0_iii,"",@"SHT_CUDA_INFO"
	.sectionflags	@""
	.align	4


	//----- nvinfo : EIATTR_CUDA_API_VERSION
	.align		4
        /*0000*/ 	.byte	0x04, 0x37
        /*0002*/ 	.short	(.L_10097 - .L_10096)
.L_10096:
        /*0004*/ 	.word	0x00000082


	//----- nvinfo : EIATTR_KPARAM_INFO
	.align		4
.L_10097:
        /*0008*/ 	.byte	0x04, 0x17
        /*000a*/ 	.short	(.L_10099 - .L_10098)
.L_10098:
        /*000c*/ 	.word	0x00000000
        /*0010*/ 	.short	0x0005
        /*0012*/ 	.short	0x0020
        /*0014*/ 	.byte	0x00, 0xf0, 0x11, 0x00


	//----- nvinfo : EIATTR_KPARAM_INFO
	.align		4
.L_10099:
        /*0018*/ 	.byte	0x04, 0x17
        /*001a*/ 	.short	(.L_10101 - .L_10100)
.L_10100:
        /*001c*/ 	.word	0x00000000
        /*0020*/ 	.short	0x0004
        /*0022*/ 	.short	0x001c
        /*0024*/ 	.byte	0x00, 0xf0, 0x11, 0x00


	//----- nvinfo : EIATTR_KPARAM_INFO
	.align		4
.L_10101:
        /*0028*/ 	.byte	0x04, 0x17
        /*002a*/ 	.short	(.L_10103 - .L_10102)
.L_10102:
        /*002c*/ 	.word	0x00000000
        /*0030*/ 	.short	0x0003
        /*0032*/ 	.short	0x0018
        /*0034*/ 	.byte	0x00, 0xf0, 0x11, 0x00


	//----- nvinfo : EIATTR_KPARAM_INFO
	.align		4
.L_10103:
        /*0038*/ 	.byte	0x04, 0x17
        /*003a*/ 	.short	(.L_10105 - .L_10104)
.L_10104:
        /*003c*/ 	.word	0x00000000
        /*0040*/ 	.short	0x0002
        /*0042*/ 	.short	0x0010
        /*0044*/ 	.byte	0x00, 0xf5, 0x21, 0x00


	//----- nvinfo : EIATTR_KPARAM_INFO
	.align		4
.L_10105:
        /*0048*/ 	.byte	0x04, 0x17
        /*004a*/ 	.short	(.L_10107 - .L_10106)
.L_10106:
        /*004c*/ 	.word	0x00000000
        /*0050*/ 	.short	0x0001
        /*0052*/ 	.short	0x0008
        /*0054*/ 	.byte	0x00, 0xf5, 0x21, 0x00


	//----- nvinfo : EIATTR_KPARAM_INFO
	.align		4
.L_10107:
        /*0058*/ 	.byte	0x04, 0x17
        /*005a*/ 	.short	(.L_10109 - .L_10108)
.L_10108:
        /*005c*/ 	.word	0x00000000
        /*0060*/ 	.short	0x0000
        /*0062*/ 	.short	0x0000
        /*0064*/ 	.byte	0x00, 0xf5, 0x21, 0x00


	//----- nvinfo : EIATTR_SPARSE_MMA_MASK
	.align		4
.L_10109:
        /*0068*/ 	.byte	0x03, 0x50
        /*006a*/ 	.short	0x0000


	//----- nvinfo : EIATTR_MAXREG_COUNT
	.align		4
        /*006c*/ 	.byte	0x03, 0x1b
        /*006e*/ 	.short	0x00ff


	//----- nvinfo : EIATTR_MERCURY_ISA_VERSION
	.align		4
        /*0070*/ 	.byte	0x03, 0x5f
        /*0072*/ 	.short	0x0101


	//----- nvinfo : EIATTR_VRC_CTA_INIT_COUNT
	.align		4
        /*0074*/ 	.byte	0x02, 0x4a
	.zero		1
	.zero		1


	//----- nvinfo : EIATTR_EXIT_INSTR_OFFSETS
	.align		4
        /*0078*/ 	.byte	0x04, 0x1c
        /*007a*/ 	.short	(.L_10111 - .L_10110)


	//   ....[0]....
.L_10110:
        /*007c*/ 	.word	0x00000050


	//   ....[1]....
        /*0080*/ 	.word	0x00000080


	//   ....[2]....
        /*0084*/ 	.word	0x000009b0


	//----- nvinfo : EIATTR_CRS_STACK_SIZE
	.align		4
.L_10111:
        /*0088*/ 	.byte	0x04, 0x1e
        /*008a*/ 	.short	(.L_10113 - .L_10112)
.L_10112:
        /*008c*/ 	.word	0x00000000


	//----- nvinfo : EIATTR_CBANK_PARAM_SIZE
	.align		4
.L_10113:
        /*0090*/ 	.byte	0x03, 0x19
        /*0092*/ 	.short	0x0024


	//----- nvinfo : EIATTR_PARAM_CBANK
	.align		4
        /*0094*/ 	.byte	0x04, 0x0a
        /*0096*/ 	.short	(.L_10115 - .L_10114)
	.align		4
.L_10114:
        /*0098*/ 	.word	index@(.nv.constant0._Z15gpukernelBMWNr3ILi32ELi9EEvPdS0_S0_iii)
        /*009c*/ 	.short	0x0380
        /*009e*/ 	.short	0x0024


	//----- nvinfo : EIATTR_SW_WAR
	.align		4
.L_10115:
        /*00a0*/ 	.byte	0x04, 0x36
        /*00a2*/ 	.short	(.L_10117 - .L_10116)
.L_10116:
        /*00a4*/ 	.word	0x00000008
.L_10117:


//--------------------- .nv.info._Z15gpukernelBMWNr3ILi32ELi8EEvPdS0_S0_iii --------------------------
	.section	.nv.info._Z15gpukernelBMWNr3ILi32ELi8EEvPdS0_S0_iii,"",@"SHT_CUDA_INFO"
	.sectionflags	@""
	.align	4


	//----- nvinfo : EIATTR_CUDA_API_VERSION
	.align		4
        /*0000*/ 	.byte	0x04, 0x37
        /*0002*/ 	.short	(.L_10119 - .L_10118)
.L_10118:
        /*0004*/ 	.word	0x00000082


	//----- nvinfo : EIATTR_KPARAM_INFO
	.align		4
.L_10119:
        /*0008*/ 	.byte	0x04, 0x17
        /*000a*/ 	.short	(.L_10121 - .L_10120)
.L_10120:
        /*000c*/ 	.word	0x00000000
        /*0010*/ 	.short	0x0005
        /*0012*/ 	.short	0x0020
        /*0014*/ 	.byte	0x00, 0xf0, 0x11, 0x00


	//----- nvinfo : EIATTR_KPARAM_INFO
	.align		4
.L_10121:
        /*0018*/ 	.byte	0x04, 0x17
        /*001a*/ 	.short	(.L_10123 - .L_10122)
.L_10122:
        /*001c*/ 	.word	0x00000000
        /*0020*/ 	.short	0x0004
        /*0022*/ 	.short	0x001c
        /*0024*/ 	.byte	0x00, 0xf0, 0x11, 0x00


	//----- nvinfo : EIATTR_KPARAM_INFO
	.align		4
.L_10123:
        /*0028*/ 	.byte	0x04, 0x17
        /*002a*/ 	.short	(.L_10125 - .L_10124)
.L_10124:
        /*002c*/ 	.word	0x00000000
        /*0030*/ 	.short	0x0003
        /*0032*/ 	.short	0x0018
        /*0034*/ 	.byte	0x00, 0xf0, 0x11, 0x00


	//----- nvinfo : EIATTR_KPARAM_INFO
	.align		4
.L_10125:
        /*0038*/ 	.byte	0x04, 0x17
        /*003a*/ 	.short	(.L_10127 - .L_10126)
.L_10126:
        /*003c*/ 	.word	0x00000000
        /*0040*/ 	.short	0x0002
        /*0042*/ 	.short	0x0010
        /*0044*/ 	.byte	0x00, 0xf5, 0x21, 0x00


	//----- nvinfo : EIATTR_KPARAM_INFO
	.align		4
.L_10127:
        /*0048*/ 	.byte	0x04, 0x17
        /*004a*/ 	.short	(.L_10129 - .L_10128)
.L_10128:
        /*004c*/ 	.word	0x00000000
        /*0050*/ 	.short	0x0001
        /*0052*/ 	.short	0x0008
        /*0054*/ 	.byte	0x00, 0xf5, 0x21, 0x00


	//----- nvinfo : EIATTR_KPARAM_INFO
	.align		4
.L_10129:
        /*0058*/ 	.byte	0x04, 0x17
        /*005a*/ 	.short	(.L_10131 - .L_10130)
.L_10130:
        /*005c*/ 	.word	0x00000000
        /*0060*/ 	.short	0x0000
        /*0062*/ 	.short	0x0000
        /*0064*/ 	.byte	0x00, 0xf5, 0x21, 0x00


	//----- nvinfo : EIATTR_SPARSE_MMA_MASK
	.align		4
.L_10131:
        /*0068*/ 	.byte	0x03, 0x50
        /*006a*/ 	.short	0x0000


	//----- nvinfo : EIATTR_MAXREG_COUNT
	.align		4
        /*006c*/ 	.byte	0x03, 0x1b
        /*006e*/ 	.short	0x00ff


	//----- nvinfo : EIATTR_MERCURY_ISA_VERSION
	.align		4
        /*0070*/ 	.byte	0x03, 0x5f
        /*0072*/ 	.short	0x0101


	//----- nvinfo : EIATTR_VRC_CTA_INIT_COUNT
	.align		4
        /*0074*/ 	.byte	0x02, 0x4a
	.zero		1
	.zero		1


	//----- nvinfo : EIATTR_EXIT_INSTR_OFFSETS
	.align		4
        /*0078*/ 	.byte	0x04, 0x1c
        /*007a*/ 	.short	(.L_10133 - .L_10132)


	//   ....[0]....
.L_10132:
        /*007c*/ 	.word	0x00000050


	//   ....[1]....
        /*0080*/ 	.word	0x00000080


	//   ....[2]....
        /*0084*/ 	.word	0x000009b0


	//----- nvinfo : EIATTR_CRS_STACK_SIZE
	.align		4
.L_10133:
        /*0088*/ 	.byte	0x04, 0x1e
        /*008a*/ 	.short	(.L_10135 - .L_10134)
.L_10134:
        /*008c*/ 	.word	0x00000000


	//----- nvinfo : EIATTR_CBANK_PARAM_SIZE
	.align		4
.L_10135:
        /*0090*/ 	.byte	0x03, 0x19
        /*0092*/ 	.short	0x0024


	//----- nvinfo : EIATTR_PARAM_CBANK
	.align		4
        /*0094*/ 	.byte	0x04, 0x0a
        /*0096*/ 	.short	(.L_10137 - .L_10136)
	.align		4
.L_10136:
        /*0098*/ 	.word	index@(.nv.constant0._Z15gpukernelBMWNr3ILi32ELi8EEvPdS0_S0_iii)
        /*009c*/ 	.short	0x0380
        /*009e*/ 	.short	0x0024


	//----- nvinfo : EIATTR_SW_WAR
	.align		4
.L_10137:
        /*00a0*/ 	.byte	0x04, 0x36
        /*00a2*/ 	.short	(.L_10139 - .L_10138)
.L_10138:
        /*00a4*/ 	.word	0x00000008
.L_10139:


//--------------------- .nv.info._Z15gpukernelBMWNr3ILi32ELi7EEvPdS0_S0_iii --------------------------
	.section	.nv.info._Z15gpukernelBMWNr3ILi32ELi7EEvPdS0_S0_iii,"",@"SHT_CUDA_INFO"
	.sectionflags	@""
	.align	4


	//----- nvinfo : EIATTR_CUDA_API_VERSION
	.align		4
        /*0000*/ 	.byte	0x04, 0x37
        /*0002*/ 	.short	(.L_10141 - .L_10140)
.L_10140:
        /*0004*/ 	.word	0x00000082


	//----- nvinfo : EIATTR_KPARAM_INFO
	.align		4
.L_10141:
        /*0008*/ 	.byte	0x04, 0x17
        /*000a*/ 	.short	(.L_10143 - .L_10142)
.L_10142:
        /*000c*/ 	.word	0x00000000
        /*0010*/ 	.short	0x0005
        /*0012*/ 	.short	0x0020
        /*0014*/ 	.byte	0x00, 0xf0, 0x11, 0x00


	//----- nvinfo : EIATTR_KPARAM_INFO
	.align		4
.L_10143:
        /*0018*/ 	.byte	0x04, 0x17
        /*001a*/ 	.short	(.L_10145 - .L_10144)
.L_10144:
        /*001c*/ 	.word	0x00000000
        /*0020*/ 	.short	0x0004
        /*0022*/ 	.short	0x001c
        /*0024*/ 	.byte	0x00, 0xf0, 0x11, 0x00


	//----- nvinfo : EIATTR_KPARAM_INFO
	.align		4
.L_10145:
        /*0028*/ 	.byte	0x04, 0x17
        /*002a*/ 	.short	(.L_10147 - .L_10146)
.L_10146:
        /*002c*/ 	.word	0x00000000
        /*0030*/ 	.short	0x0003
        /*0032*/ 	.short	0x0018
        /*0034*/ 	.byte	0x00, 0xf0, 0x11, 0x00


	//----- nvinfo : EIATTR_KPARAM_INFO
	.align		4
.L_10147:
        /*0038*/ 	.byte	0x04, 0x17
        /*003a*/ 	.short	(.L_10149 - .L_10148)
.L_10148:
        /*003c*/ 	.word	0x00000000
        /*0040*/ 	.short	0x0002
        /*0042*/ 	.short	0x0010
        /*0044*/ 	.byte	0x00, 0xf5, 0x21, 0x00


	//----- nvinfo : EIATTR_KPARAM_INFO
	.align		4
.L_10149:
        /*0048*/ 	.byte	0x04, 0x17
        /*004a*/ 	.short	(.L_10151 - .L_10150)
.L_10150:
        /*004c*/ 	.word	0x00000000
        /*0050*/ 	.short	0x0001
        /*0052*/ 	.short	0x0008
        /*0054*/ 	.byte	0x00, 0xf5, 0x21, 0x00


	//----- nvinfo : EIATTR_KPARAM_INFO
	.align		4
.L_10151:
        /*0058*/ 	.byte	0x04, 0x17
        /*005a*/ 	.short	(.L_10153 - .L_10152)
.L_10152:
        /*005c*/ 	.word	0x00000000
        /*0060*/ 	.short	0x0000
        /*0062*/ 	.short	0x0000
        /*0064*/ 	.byte	0x00, 0xf5, 0x21, 0x00


	//----- nvinfo : EIATTR_SPARSE_MMA_MASK
	.align		4
.L_10153:
        /*0068*/ 	.byte	0x03, 0x50
        /*006a*/ 	.short	0x0000


	//----- nvinfo : EIATTR_MAXREG_COUNT
	.align		4
        /*006c*/ 	.byte	0x03, 0x1b
        /*006e*/ 	.short	0x00ff


	//----- nvinfo : EIATTR_MERCURY_ISA_VERSION
	.align		4
        /*0070*/ 	.byte	0x03, 0x5f
        /*0072*/ 	.short	0x0101


	//----- nvinfo : EIATTR_VRC_CTA_INIT_COUNT
	.align		4
        /*0074*/ 	.byte	0x02, 0x4a
	.zero		1
	.zero		1


	//----- nvinfo : EIATTR_EXIT_INSTR_OFFSETS
	.align		4
        /*0078*/ 	.byte	0x04, 0x1c
        /*007a*/ 	.short	(.L_10155 - .L_10154)


	//   ....[0]....
.L_10154:
        /*007c*/ 	.word	0x00000050


	//   ....[1]....
        /*0080*/ 	.word	0x00000080


	//   ....[2]....
        /*0084*/ 	.word	0x000009b0


	//----- nvinfo : EIATTR_CRS_STACK_SIZE
	.align		4
.L_10155:
        /*0088*/ 	.byte	0x04, 0x1e
        /*008a*/ 	.short	(.L_10157 - .L_10156)
.L_10156:
        /*008c*/ 	.word	0x00000000


	//----- nvinfo : EIATTR_CBANK_PARAM_SIZE
	.align		4
.L_10157:
        /*0090*/ 	.byte	0x03, 0x19
        /*0092*/ 	.short	0x0024


	//----- nvinfo : EIATTR_PARAM_CBANK
	.align		4
        /*0094*/ 	.byte	0x04, 0x0a
        /*0096*/ 	.short	(.L_10159 - .L_10158)
	.align		4
.L_10158:
        /*0098*/ 	.word	index@(.nv.constant0._Z15gpukernelBMWNr3ILi32ELi7EEvPdS0_S0_iii)
        /*009c*/ 	.short	0x0380
        /*009e*/ 	.short	0x0024


	//----- nvinfo : EIATTR_SW_WAR
	.align		4
.L_10159:
        /*00a0*/ 	.byte	0x04, 0x36
        /*00a2*/ 	.short	(.L_10161 - .L_10160)
.L_10160:
        /*00a4*/ 	.word	0x00000008
.L_10161:


//--------------------- .nv.info._Z15gpukernelBMWNr3ILi32ELi6EEvPdS0_S0_iii --------------------------
	.section	.nv.info._Z15gpukernelBMWNr3ILi32ELi6EEvPdS0_S0_iii,"",@"SHT_CUDA_INFO"
	.sectionflags	@""
	.align	4


	//----- nvinfo : EIATTR_CUDA_API_VERSION
	.align		4
        /*0000*/ 	.byte	0x04, 0x37
        /*0002*/ 	.short	(.L_10163 - .L_10162)
.L_10162:
        /*0004*/ 	.word	0x00000082


	//----- nvinfo : EIATTR_KPARAM_INFO
	.align		4
.L_10163:
        /*0008*/ 	.byte	0x04, 0x17
        /*000a*/ 	.short	(.L_10165 - .L_10164)
.L_10164:
        /*000c*/ 	.word	0x00000000
        /*0010*/ 	.short	0x0005
        /*0012*/ 	.short	0x0020
        /*0014*/ 	.byte	0x00, 0xf0, 0x11, 0x00


	//----- nvinfo : EIATTR_KPARAM_INFO
	.align		4
.L_10165:
        /*0018*/ 	.byte	0x04, 0x17
        /*001a*/ 	.short	(.L_10167 - .L_10166)
.L_10166:
        /*001c*/ 	.word	0x00000000
        /*0020*/ 	.short	0x0004
        /*0022*/ 	.short	0x001c
        /*0024*/ 	.byte	0x00, 0xf0, 0x11, 0x00


	//----- nvinfo : EIATTR_KPARAM_INFO
	.align		4
.L_10167:
        /*0028*/ 	.byte	0x04, 0x17
        /*002a*/ 	.short	(.L_10169 - .L_10168)
.L_10168:
        /*002c*/ 	.word	0x00000000
        /*0030*/ 	.short	0x0003
        /*0032*/ 	.short	0x0018
        /*0034*/ 	.byte	0x00, 0xf0, 0x11, 0x00


	//----- nvinfo : EIATTR_KPARAM_INFO
	.align		4
.L_10169:
        /*0038*/ 	.byte	0x04, 0x17
        /*003a*/ 	.short	(.L_10171 - .L_10170)
.L_10170:
        /*003c*/ 	.word	0x00000000
        /*0040*/ 	.short	0x0002
        /*0042*/ 	.short	0x0010
        /*0044*/ 	.byte	0x00, 0xf5, 0x21, 0x00


	//----- nvinfo : EIATTR_KPARAM_INFO
	.align		4
.L_10171:
        /*0048*/ 	.byte	0x04, 0x17
        /*004a*/ 	.short	(.L_10173 - .L_10172)
.L_10172:
        /*004c*/ 	.word	0x00000000
        /*0050*/ 	.short	0x0001
        /*0052*/ 	.short	0x0008
        /*0054*/ 	.byte	0x00, 0xf5, 0x21, 0x00


	//----- nvinfo : EIATTR_KPARAM_INFO
	.align		4
.L_10173:
        /*0058*/ 	.byte	0x04, 0x17
        /*005a*/ 	.short	(.L_10175 - .L_10174)
.L_10174:
        /*005c*/ 	.word	0x00000000
        /*0060*/ 	.short	0x0000
        /*0062*/ 	.short	0x0000
        /*0064*/ 	.byte	0x00, 0xf5, 0x21, 0x00


	//----- nvinfo : EIATTR_SPARSE_MMA_MASK
	.align		4
.L_10175:
        /*0068*/ 	.byte	0x03, 0x50
        /*006a*/ 	.short	0x0000


	//----- nvinfo : EIATTR_MAXREG_COUNT
	.align		4
        /*006c*/ 	.byte	0x03, 0x1b
        /*006e*/ 	.short	0x00ff


	//----- nvinfo : EIATTR_MERCURY_ISA_VERSION
	.align		4
        /*0070*/ 	.byte	0x03, 0x5f
        /*0072*/ 	.short	0x0101


	//----- nvinfo : EIATTR_VRC_CTA_INIT_COUNT
	.align		4
        /*0074*/ 	.byte	0x02, 0x4a
	.zero		1
	.zero		1


	//----- nvinfo : EIATTR_EXIT_INSTR_OFFSETS
	.align		4
        /*0078*/ 	.byte	0x04, 0x1c
        /*007a*/ 	.short	(.L_10177 - .L_10176)


	//   ....[0]....
.L_10176:
        /*007c*/ 	.word	0x00000050


	//   ....[1]....
        /*0080*/ 	.word	0x00000080


	//   ....[2]....
        /*0084*/ 	.word	0x000009b0


	//----- nvinfo : EIATTR_CRS_STACK_SIZE
	.align		4
.L_10177:
        /*0088*/ 	.byte	0x04, 0x1e
        /*008a*/ 	.short	(.L_10179 - .L_10178)
.L_10178:
        /*008c*/ 	.word	0x00000000


	//----- nvinfo : EIATTR_CBANK_PARAM_SIZE
	.align		4
.L_10179:
        /*0090*/ 	.byte	0x03, 0x19
        /*0092*/ 	.short	0x0024


	//----- nvinfo : EIATTR_PARAM_CBANK
	.align		4
        /*0094*/ 	.byte	0x04, 0x0a
        /*0096*/ 	.short	(.L_10181 - .L_10180)
	.align		4
.L_10180:
        /*0098*/ 	.word	index@(.nv.constant0._Z15gpukernelBMWNr3ILi32ELi6EEvPdS0_S0_iii)
        /*009c*/ 	.short	0x0380
        /*009e*/ 	.short	0x0024


	//----- nvinfo : EIATTR_SW_WAR
	.align		4
.L_10181:
        /*00a0*/ 	.byte	0x04, 0x36
        /*00a2*/ 	.short	(.L_10183 - .L_10182)
.L_10182:
        /*00a4*/ 	.word	0x00000008
.L_10183:


//--------------------- .nv.info._Z15gpukernelBMWNr3ILi32ELi5EEvPdS0_S0_iii --------------------------
	.section	.nv.info._Z15gpukernelBMWNr3ILi32ELi5EEvPdS0_S0_iii,"",@"SHT_CUDA_INFO"
	.sectionflags	@""
	.align	4


	//----- nvinfo : EIATTR_CUDA_API_VERSION
	.align		4
        /*0000*/ 	.byte	0x04, 0x37
        /*0002*/ 	.short	(.L_10185 - .L_10184)
.L_10184:
        /*0004*/ 	.word	0x00000082


	//----- nvinfo : EIATTR_KPARAM_INFO
	.align		4
.L_10185:
        /*0008*/ 	.byte	0x04, 0x17
        /*000a*/ 	.short	(.L_10187 - .L_10186)
.L_10186:
        /*000c*/ 	.word	0x00000000
        /*0010*/ 	.short	0x0005
        /*0012*/ 	.short	0x0020
        /*0014*/ 	.byte	0x00, 0xf0, 0x11, 0x00


	//----- nvinfo : EIATTR_KPARAM_INFO
	.align		4
.L_10187:
        /*0018*/ 	.byte	0x04, 0x17
        /*001a*/ 	.short	(.L_10189 - .L_10188)
.L_10188:
        /*001c*/ 	.word	0x00000000
        /*0020*/ 	.short	0x0004
        /*0022*/ 	.short	0x001c
        /*0024*/ 	.byte	0x00, 0xf0, 0x11, 0x00


	//----- nvinfo : EIATTR_KPARAM_INFO
	.align		4
.L_10189:
        /*0028*/ 	.byte	0x04, 0x17
        /*002a*/ 	.short	(.L_10191 - .L_10190)
.L_10190:
        /*002c*/ 	.word	0x00000000
        /*0030*/ 	.short	0x0003
        /*0032*/ 	.short	0x0018
        /*0034*/ 	.byte	0x00, 0xf0, 0x11, 0x00


	//----- nvinfo : EIATTR_KPARAM_INFO
	.align		4
.L_10191:
        /*0038*/ 	.byte	0x04, 0x17
        /*003a*/ 	.short	(.L_10193 - .L_10192)
.L_10192:
        /*003c*/ 	.word	0x00000000
        /*0040*/ 	.short	0x0002
        /*0042*/ 	.short	0x0010
        /*0044*/ 	.byte	0x00, 0xf5, 0x21, 0x00


	//----- nvinfo : EIATTR_KPARAM_INFO
	.align		4
.L_10193:
        /*0048*/ 	.byte	0x04, 0x17
        /*004a*/ 	.short	(.L_10195 - .L_10194)
.L_10194:
        /*004c*/ 	.word	0x00000000
        /*0050*/ 	.short	0x0001
        /*0052*/ 	.short	0x0008
        /*0054*/ 	.byte	0x00, 0xf5, 0x21, 0x00


	//----- nvinfo : EIATTR_KPARAM_INFO
	.align		4
.L_10195:
        /*0058*/ 	.byte	0x04, 0x17
        /*005a*/ 	.short	(.L_10197 - .L_10196)
.L_10196:
        /*005c*/ 	.word	0x00000000
        /*0060*/ 	.short	0x0000
        /*0062*/ 	.short	0x0000
        /*0064*/ 	.byte	0x00, 0xf5, 0x21, 0x00


	//----- nvinfo : EIATTR_SPARSE_MMA_MASK
	.align		4
.L_10197:
        /*0068*/ 	.byte	0x03, 0x50
        /*006a*/ 	.short	0x0000


	//----- nvinfo : EIATTR_MAXREG_COUNT
	.align		4
        /*006c*/ 	.byte	0x03, 0x1b
        /*006e*/ 	.short	0x00ff


	//----- nvinfo : EIATTR_MERCURY_ISA_VERSION
	.align		4
        /*0070*/ 	.byte	0x03, 0x5f
        /*0072*/ 	.short	0x0101


	//----- nvinfo : EIATTR_VRC_CTA_INIT_COUNT
	.align		4
        /*0074*/ 	.byte	0x02, 0x4a
	.zero		1
	.zero		1


	//----- nvinfo : EIATTR_EXIT_INSTR_OFFSETS
	.align		4
        /*0078*/ 	.byte	0x04, 0x1c
        /*007a*/ 	.short	(.L_10199 - .L_10198)


	//   ....[0]....
.L_10198:
        /*007c*/ 	.word	0x00000050


	//   ....[1]....
        /*0080*/ 	.word	0x00000080


	//   ....[2]....
        /*0084*/ 	.word	0x000009b0


	//----- nvinfo : EIATTR_CRS_STACK_SIZE
	.align		4
.L_10199:
        /*0088*/ 	.byte	0x04, 0x1e
        /*008a*/ 	.short	(.L_10201 - .L_10200)
.L_10200:
        /*008c*/ 	.word	0x00000000


	//----- nvinfo : EIATTR_CBANK_PARAM_SIZE
	.align		4
.L_10201:
        /*0090*/ 	.byte	0x03, 0x19
        /*0092*/ 	.short	0x0024


	//----- nvinfo : EIATTR_PARAM_CBANK
	.align		4
        /*0094*/ 	.byte	0x04, 0x0a
        /*0096*/ 	.short	(.L_10203 - .L_10202)
	.align		4
.L_10202:
        /*0098*/ 	.word	index@(.nv.constant0._Z15gpukernelBMWNr3ILi32ELi5EEvPdS0_S0_iii)
        /*009c*/ 	.short	0x0380
        /*009e*/ 	.short	0x0024


	//----- nvinfo : EIATTR_SW_WAR
	.align		4
.L_10203:
        /*00a0*/ 	.byte	0x04, 0x36
        /*00a2*/ 	.short	(.L_10205 - .L_10204)
.L_10204:
        /*00a4*/ 	.word	0x00000008
.L_10205:


//--------------------- .nv.info._Z15gpukernelBMWNr3ILi32ELi4EEvPdS0_S0_iii --------------------------
	.section	.nv.info._Z15gpukernelBMWNr3ILi32ELi4EEvPdS0_S0_iii,"",@"SHT_CUDA_INFO"
	.sectionflags	@""
	.align	4


	//----- nvinfo : EIATTR_CUDA_API_VERSION
	.align		4
        /*0000*/ 	.byte	0x04, 0x37
        /*0002*/ 	.short	(.L_10207 - .L_10206)
.L_10206:
        /*0004*/ 	.word	0x00000082


	//----- nvinfo : EIATTR_KPARAM_INFO
	.align		4
.L_10207:
        /*0008*/ 	.byte	0x04, 0x17
        /*000a*/ 	.short	(.L_10209 - .L_10208)
.L_10208:
        /*000c*/ 	.word	0x00000000
        /*0010*/ 	.short	0x0005
        /*0012*/ 	.short	0x0020
        /*0014*/ 	.byte	0x00, 0xf0, 0x11, 0x00


	//----- nvinfo : EIATTR_KPARAM_INFO
	.align		4
.L_10209:
        /*0018*/ 	.byte	0x04, 0x17
        /*001a*/ 	.short	(.L_10211 - .L_10210)
.L_10210:
        /*001c*/ 	.word	0x00000000
        /*0020*/ 	.short	0x0004
        /*0022*/ 	.short	0x001c
        /*0024*/ 	.byte	0x00, 0xf0, 0x11, 0x00


	//----- nvinfo : EIATTR_KPARAM_INFO
	.align		4
.L_10211:
        /*0028*/ 	.byte	0x04, 0x17
        /*002a*/ 	.short	(.L_10213 - .L_10212)
.L_10212:
        /*002c*/ 	.word	0x00000000
        /*0030*/ 	.short	0x0003
        /*0032*/ 	.short	0x0018
        /*0034*/ 	.byte	0x00, 0xf0, 0x11, 0x00


	//----- nvinfo : EIATTR_KPARAM_INFO
	.align		4
.L_10213:
        /*0038*/ 	.byte	0x04, 0x17
        /*003a*/ 	.short	(.L_10215 - .L_10214)
.L_10214:
        /*003c*/ 	.word	0x00000000
        /*0040*/ 	.short	0x0002
        /*0042*/ 	.short	0x0010
        /*0044*/ 	.byte	0x00, 0xf5, 0x21, 0x00


	//----- nvinfo : EIATTR_KPARAM_INFO
	.align		4
.L_10215:
        /*0048*/ 	.byte	0x04, 0x17
        /*004a*/ 	.short	(.L_10217 - .L_10216)
.L_10216:
        /*004c*/ 	.word	0x00000000
        /*0050*/ 	.short	0x0001
        /*0052*/ 	.short	0x0008
        /*0054*/ 	.byte	0x00, 0xf5, 0x21, 0x00


	//----- nvinfo : EIATTR_KPARAM_INFO
	.align		4
.L_10217:
        /*0058*/ 	.byte	0x04, 0x17
        /*005a*/ 	.short	(.L_10219 - .L_10218)
.L_10218:
        /*005c*/ 	.word	0x00000000
        /*0060*/ 	.short	0x0000
        /*0062*/ 	.short	0x0000
        /*0064*/ 	.byte	0x00, 0xf5, 0x21, 0x00


	//----- nvinfo : EIATTR_SPARSE_MMA_MASK
	.align		4
.L_10219:
        /*0068*/ 	.byte	0x03, 0x50
        /*006a*/ 	.short	0x0000


	//----- nvinfo : EIATTR_MAXREG_COUNT
	.align		4
        /*006c*/ 	.byte	0x03, 0x1b
        /*006e*/ 	.short	0x00ff


	//----- nvinfo : EIATTR_MERCURY_ISA_VERSION
	.align		4
        /*0070*/ 	.byte	0x03, 0x5f
        /*0072*/ 	.short	0x0101


	//----- nvinfo : EIATTR_VRC_CTA_INIT_COUNT
	.align		4
        /*0074*/ 	.byte	0x02, 0x4a
	.zero		1
	.zero		1


	//----- nvinfo : EIATTR_EXIT_INSTR_OFFSETS
	.align		4
        /*0078*/ 	.byte	0x04, 0x1c
        /*007a*/ 	.short	(.L_10221 - .L_10220)


	//   ....[0]....
.L_10220:
        /*007c*/ 	.word	0x00000050


	//   ....[1]....
        /*0080*/ 	.word	0x00000080


	//   ....[2]....
        /*0084*/ 	.word	0x000009b0


	//----- nvinfo : EIATTR_CRS_STACK_SIZE
	.align		4
.L_10221:
        /*0088*/ 	.byte	0x04, 0x1e
        /*008a*/ 	.short	(.L_10223 - .L_10222)
.L_10222:
        /*008c*/ 	.word	0x00000000


	//----- nvinfo : EIATTR_CBANK_PARAM_SIZE
	.align		4
.L_10223:
        /*0090*/ 	.byte	0x03, 0x19
        /*0092*/ 	.short	0x0024


	//----- nvinfo : EIATTR_PARAM_CBANK
	.align		4
        /*0094*/ 	.byte	0x04, 0x0a
        /*0096*/ 	.short	(.L_10225 - .L_10224)
	.align		4
.L_10224:
        /*0098*/ 	.word	index@(.nv.constant0._Z15gpukernelBMWNr3ILi32ELi4EEvPdS0_S0_iii)
        /*009c*/ 	.short	0x0380
        /*009e*/ 	.short	0x0024


	//----- nvinfo : EIATTR_SW_WAR
	.align		4
.L_10225:
        /*00a0*/ 	.byte	0x04, 0x36
        /*00a2*/ 	.short	(.L_10227 - .L_10226)
.L_10226:
        /*00a4*/ 	.word	0x00000008
.L_10227:


//--------------------- .nv.info._Z15gpukernelBMWNr3ILi32ELi3EEvPdS0_S0_iii --------------------------
	.section	.nv.info._Z15gpukernelBMWNr3ILi32ELi3EEvPdS0_S0_iii,"",@"SHT_CUDA_INFO"
	.sectionflags	@""
	.align	4


	//----- nvinfo : EIATTR_CUDA_API_VERSION
	.align		4
        /*0000*/ 	.byte	0x04, 0x37
        /*0002*/ 	.short	(.L_10229 - .L_10228)
.L_10228:
        /*0004*/ 	.word	0x00000082


	//----- nvinfo : EIATTR_KPARAM_INFO
	.align		4
.L_10229:
        /*0008*/ 	.byte	0x04, 0x17
        /*000a*/ 	.short	(.L_10231 - .L_10230)
.L_10230:
        /*000c*/ 	.word	0x00000000
        /*0010*/ 	.short	0x0005
        /*0012*/ 	.short	0x0020
        /*0014*/ 	.byte	0x00, 0xf0, 0x11, 0x00


	//----- nvinfo : EIATTR_KPARAM_INFO
	.align		4
.L_10231:
        /*0018*/ 	.byte	0x04, 0x17
        /*001a*/ 	.short	(.L_10233 - .L_10232)
.L_10232:
        /*001c*/ 	.word	0x00000000
        /*0020*/ 	.short	0x0004
        /*0022*/ 	.short	0x001c
        /*0024*/ 	.byte	0x00, 0xf0, 0x11, 0x00


	//----- nvinfo : EIATTR_KPARAM_INFO
	.align		4
.L_10233:
        /*0028*/ 	.byte	0x04, 0x17
        /*002a*/ 	.short	(.L_10235 - .L_10234)
.L_10234:
        /*002c*/ 	.word	0x00000000
        /*0030*/ 	.short	0x0003
        /*0032*/ 	.short	0x0018
        /*0034*/ 	.byte	0x00, 0xf0, 0x11, 0x00


	//----- nvinfo : EIATTR_KPARAM_INFO
	.align		4
.L_10235:
        /*0038*/ 	.byte	0x04, 0x17
        /*003a*/ 	.short	(.L_10237 - .L_10236)
.L_10236:
        /*003c*/ 	.word	0x00000000
        /*0040*/ 	.short	0x0002
        /*0042*/ 	.short	0x0010
        /*0044*/ 	.byte	0x00, 0xf5, 0x21, 0x00


	//----- nvinfo : EIATTR_KPARAM_INFO
	.align		4
.L_10237:
        /*0048*/ 	.byte	0x04, 0x17
        /*004a*/ 	.short	(.L_10239 - .L_10238)
.L_10238:
        /*004c*/ 	.word	0x00000000
        /*0050*/ 	.short	0x0001
        /*0052*/ 	.short	0x0008
        /*0054*/ 	.byte	0x00, 0xf5, 0x21, 0x00


	//----- nvinfo : EIATTR_KPARAM_INFO
	.align		4
.L_10239:
        /*0058*/ 	.byte	0x04, 0x17
        /*005a*/ 	.short	(.L_10241 - .L_10240)
.L_10240:
        /*005c*/ 	.word	0x00000000
        /*0060*/ 	.short	0x0000
        /*0062*/ 	.short	0x0000
        /*0064*/ 	.byte	0x00, 0xf5, 0x21, 0x00


	//----- nvinfo : EIATTR_SPARSE_MMA_MASK
	.align		4
.L_10241:
        /*0068*/ 	.byte	0x03, 0x50
        /*006a*/ 	.short	0x0000


	//----- nvinfo : EIATTR_MAXREG_COUNT
	.align		4
        /*006c*/ 	.byte	0x03, 0x1b
        /*006e*/ 	.short	0x00ff


	//----- nvinfo : EIATTR_MERCURY_ISA_VERSION
	.align		4
        /*0070*/ 	.byte	0x03, 0x5f
        /*0072*/ 	.short	0x0101


	//----- nvinfo : EIATTR_VRC_CTA_INIT_COUNT
	.align		4
        /*0074*/ 	.byte	0x02, 0x4a
	.zero		1
	.zero		1


	//----- nvinfo : EIATTR_EXIT_INSTR_OFFSETS
	.align		4
        /*0078*/ 	.byte	0x04, 0x1c
        /*007a*/ 	.short	(.L_10243 - .L_10242)


	//   ....[0]....
.L_10242:
        /*007c*/ 	.word	0x00000050


	//   ....[1]....
        /*0080*/ 	.word	0x00000080


	//   ....[2]....
        /*0084*/ 	.word	0x000009b0


	//----- nvinfo : EIATTR_CRS_STACK_SIZE
	.align		4
.L_10243:
        /*0088*/ 	.byte	0x04, 0x1e
        /*008a*/ 	.short	(.L_10245 - .L_10244)
.L_10244:
        /*008c*/ 	.word	0x00000000


	//----- nvinfo : EIATTR_CBANK_PARAM_SIZE
	.align		4
.L_10245:
        /*0090*/ 	.byte	0x03, 0x19
        /*0092*/ 	.short	0x0024


	//----- nvinfo : EIATTR_PARAM_CBANK
	.align		4
        /*0094*/ 	.byte	0x04, 0x0a
        /*0096*/ 	.short	(.L_10247 - .L_10246)
	.align		4
.L_10246:
        /*0098*/ 	.word	index@(.nv.constant0._Z15gpukernelBMWNr3ILi32ELi3EEvPdS0_S0_iii)
        /*009c*/ 	.short	0x0380
        /*009e*/ 	.short	0x0024


	//----- nvinfo : EIATTR_SW_WAR
	.align		4
.L_10247:
        /*00a0*/ 	.byte	0x04, 0x36
        /*00a2*/ 	.short	(.L_10249 - .L_10248)
.L_10248:
        /*00a4*/ 	.word	0x00000008
.L_10249:


//--------------------- .nv.info._Z15gpukernelBMWNr3ILi32ELi2EEvPdS0_S0_iii --------------------------
	.section	.nv.info._Z15gpukernelBMWNr3ILi32ELi2EEvPdS0_S0_iii,"",@"SHT_CUDA_INFO"
	.sectionflags	@""
	.align	4


	//----- nvinfo : EIATTR_CUDA_API_VERSION
	.align		4
        /*0000*/ 	.byte	0x04, 0x37
        /*0002*/ 	.short	(.L_10251 - .L_10250)
.L_10250:
        /*0004*/ 	.word	0x00000082


	//----- nvinfo : EIATTR_KPARAM_INFO
	.align		4
.L_10251:
        /*0008*/ 	.byte	0x04, 0x17
        /*000a*/ 	.short	(.L_10253 - .L_10252)
.L_10252:
        /*000c*/ 	.word	0x00000000
        /*0010*/ 	.short	0x0005
        /*0012*/ 	.short	0x0020
        /*0014*/ 	.byte	0x00, 0xf0, 0x11, 0x00


	//----- nvinfo : EIATTR_KPARAM_INFO
	.align		4
.L_10253:
        /*0018*/ 	.byte	0x04, 0x17
        /*001a*/ 	.short	(.L_10255 - .L_10254)
.L_10254:
        /*001c*/ 	.word	0x00000000
        /*0020*/ 	.short	0x0004
        /*0022*/ 	.short	0x001c
        /*0024*/ 	.byte	0x00, 0xf0, 0x11, 0x00


	//----- nvinfo : EIATTR_KPARAM_INFO
	.align		4
.L_10255:
        /*0028*/ 	.byte	0x04, 0x17
        /*002a*/ 	.short	(.L_10257 - .L_10256)
.L_10256:
        /*002c*/ 	.word	0x00000000
        /*0030*/ 	.short	0x0003
        /*0032*/ 	.short	0x0018
        /*0034*/ 	.byte	0x00, 0xf0, 0x11, 0x00


	//----- nvinfo : EIATTR_KPARAM_INFO
	.align		4
.L_10257:
        /*0038*/ 	.byte	0x04, 0x17
        /*003a*/ 	.short	(.L_10259 - .L_10258)
.L_10258:
        /*003c*/ 	.word	0x00000000
        /*0040*/ 	.short	0x0002
        /*0042*/ 	.short	0x0010
        /*0044*/ 	.byte	0x00, 0xf5, 0x21, 0x00


	//----- nvinfo : EIATTR_KPARAM_INFO
	.align		4
.L_10259:
        /*0048*/ 	.byte	0x04, 0x17
        /*004a*/ 	.short	(.L_10261 - .L_10260)
.L_10260:
        /*004c*/ 	.word	0x00000000
        /*0050*/ 	.short	0x0001
        /*0052*/ 	.short	0x0008
        /*0054*/ 	.byte	0x00, 0xf5, 0x21, 0x00


	//----- nvinfo : EIATTR_KPARAM_INFO
	.align		4
.L_10261:
        /*0058*/ 	.byte	0x04, 0x17
        /*005a*/ 	.short	(.L_10263 - .L_10262)
.L_10262:
        /*005c*/ 	.word	0x00000000
        /*0060*/ 	.short	0x0000
        /*0062*/ 	.short	0x0000
        /*0064*/ 	.byte	0x00, 0xf5, 0x21, 0x00


	//----- nvinfo : EIATTR_SPARSE_MMA_MASK
	.align		4
.L_10263:
        /*0068*/ 	.byte	0x03, 0x50
        /*006a*/ 	.short	0x0000


	//----- nvinfo : EIATTR_MAXREG_COUNT
	.align		4
        /*006c*/ 	.byte	0x03, 0x1b
        /*006e*/ 	.short	0x00ff


	//----- nvinfo : EIATTR_MERCURY_ISA_VERSION
	.align		4
        /*0070*/ 	.byte	0x03, 0x5f
        /*0072*/ 	.short	0x0101


	//----- nvinfo : EIATTR_VRC_CTA_INIT_COUNT
	.align		4
        /*0074*/ 	.byte	0x02, 0x4a
	.zero		1
	.zero		1


	//----- nvinfo : EIATTR_EXIT_INSTR_OFFSETS
	.align		4
        /*0078*/ 	.byte	0x04, 0x1c
        /*007a*/ 	.short	(.L_10265 - .L_10264)


	//   ....[0]....
.L_10264:
        /*007c*/ 	.word	0x00000050


	//   ....[1]....
        /*0080*/ 	.word	0x00000080


	//   ....[2]....
        /*0084*/ 	.word	0x000009b0


	//----- nvinfo : EIATTR_CRS_STACK_SIZE
	.align		4
.L_10265:
        /*0088*/ 	.byte	0x04, 0x1e
        /*008a*/ 	.short	(.L_10267 - .L_10266)
.L_10266:
        /*008c*/ 	.word	0x00000000


	//----- nvinfo : EIATTR_CBANK_PARAM_SIZE
	.align		4
.L_10267:
        /*0090*/ 	.byte	0x03, 0x19
        /*0092*/ 	.short	0x0024


	//----- nvinfo : EIATTR_PARAM_CBANK
	.align		4
        /*0094*/ 	.byte	0x04, 0x0a
        /*0096*/ 	.short	(.L_10269 - .L_10268)
	.align		4
.L_10268:
        /*0098*/ 	.word	index@(.nv.constant0._Z15gpukernelBMWNr3ILi32ELi2EEvPdS0_S0_iii)
        /*009c*/ 	.short	0x0380
        /*009e*/ 	.short	0x0024


	//----- nvinfo : EIATTR_SW_WAR
	.align		4
.L_10269:
        /*00a0*/ 	.byte	0x04, 0x36
        /*00a2*/ 	.short	(.L_10271 - .L_10270)
.L_10270:
        /*00a4*/ 	.word	0x00000008
.L_10271:


//--------------------- .nv.info._Z15gpukernelBMWNr3ILi32ELi1EEvPdS0_S0_iii --------------------------
	.section	.nv.info._Z15gpukernelBMWNr3ILi32ELi1EEvPdS0_S0_iii,"",@"SHT_CUDA_INFO"
	.sectionflags	@""
	.align	4


	//----- nvinfo : EIATTR_CUDA_API_VERSION
	.align		4
        /*0000*/ 	.byte	0x04, 0x37
        /*0002*/ 	.short	(.L_10273 - .L_10272)
.L_10272:
        /*0004*/ 	.word	0x00000082


	//----- nvinfo : EIATTR_KPARAM_INFO
	.align		4
.L_10273:
        /*0008*/ 	.byte	0x04, 0x17
        /*000a*/ 	.short	(.L_10275 - .L_10274)
.L_10274:
        /*000c*/ 	.word	0x00000000
        /*0010*/ 	.short	0x0005
        /*0012*/ 	.short	0x0020
        /*0014*/ 	.byte	0x00, 0xf0, 0x11, 0x00


	//----- nvinfo : EIATTR_KPARAM_INFO
	.align		4
.L_10275:
        /*0018*/ 	.byte	0x04, 0x17
        /*001a*/ 	.short	(.L_10277 - .L_10276)
.L_10276:
        /*001c*/ 	.word	0x00000000
        /*0020*/ 	.short	0x0004
        /*0022*/ 	.short	0x001c
        /*0024*/ 	.byte	0x00, 0xf0, 0x11, 0x00


	//----- nvinfo : EIATTR_KPARAM_INFO
	.align		4
.L_10277:
        /*0028*/ 	.byte	0x04, 0x17
        /*002a*/ 	.short	(.L_10279 - .L_10278)
.L_10278:
        /*002c*/ 	.word	0x00000000
        /*0030*/ 	.short	0x0003
        /*0032*/ 	.short	0x0018
        /*0034*/ 	.byte	0x00, 0xf0, 0x11, 0x00


	//----- nvinfo : EIATTR_KPARAM_INFO
	.align		4
.L_10279:
        /*0038*/ 	.byte	0x04, 0x17
        /*003a*/ 	.short	(.L_10281 - .L_10280)
.L_10280:
        /*003c*/ 	.word	0x00000000
        /*0040*/ 	.short	0x0002
        /*0042*/ 	.short	0x0010
        /*0044*/ 	.byte	0x00, 0xf5, 0x21, 0x00


	//----- nvinfo : EIATTR_KPARAM_INFO
	.align		4
.L_10281:
        /*0048*/ 	.byte	0x04, 0x17
        /*004a*/ 	.short	(.L_10283 - .L_10282)
.L_10282:
        /*004c*/ 	.word	0x00000000
        /*0050*/ 	.short	0x0001
        /*0052*/ 	.short	0x0008
        /*0054*/ 	.byte	0x00, 0xf5, 0x21, 0x00


	//----- nvinfo : EIATTR_KPARAM_INFO
	.align		4
.L_10283:
        /*0058*/ 	.byte	0x04, 0x17
        /*005a*/ 	.short	(.L_10285 - .L_10284)
.L_10284:
        /*005c*/ 	.word	0x00000000
        /*0060*/ 	.short	0x0000
        /*0062*/ 	.short	0x0000
        /*0064*/ 	.byte	0x00, 0xf5, 0x21, 0x00


	//----- nvinfo : EIATTR_SPARSE_MMA_MASK
	.align		4
.L_10285:
        /*0068*/ 	.byte	0x03, 0x50
        /*006a*/ 	.short	0x0000


	//----- nvinfo : EIATTR_MAXREG_COUNT
	.align		4
        /*006c*/ 	.byte	0x03, 0x1b
        /*006e*/ 	.short	0x00ff


	//----- nvinfo : EIATTR_MERCURY_ISA_VERSION
	.align		4
        /*0070*/ 	.byte	0x03, 0x5f
        /*0072*/ 	.short	0x0101


	//----- nvinfo : EIATTR_VRC_CTA_INIT_COUNT
	.align		4
        /*0074*/ 	.byte	0x02, 0x4a
	.zero		1
	.zero		1


	//----- nvinfo : EIATTR_EXIT_INSTR_OFFSETS
	.align		4
        /*0078*/ 	.byte	0x04, 0x1c
        /*007a*/ 	.short	(.L_10287 - .L_10286)


	//   ....[0]....
.L_10286:
        /*007c*/ 	.word	0x00000050


	//   ....[1]....
        /*0080*/ 	.word	0x00000080


	//   ....[2]....
        /*0084*/ 	.word	0x000009b0


	//----- nvinfo : EIATTR_CRS_STACK_SIZE
	.align		4
.L_10287:
        /*0088*/ 	.byte	0x04, 0x1e
        /*008a*/ 	.short	(.L_10289 - .L_10288)
.L_10288:
        /*008c*/ 	.word	0x00000000


	//----- nvinfo : EIATTR_CBANK_PARAM_SIZE
	.align		4
.L_10289:
        /*0090*/ 	.byte	0x03, 0x19
        /*0092*/ 	.short	0x0024


	//----- nvinfo : EIATTR_PARAM_CBANK
	.align		4
        /*0094*/ 	.byte	0x04, 0x0a
        /*0096*/ 	.short	(.L_10291 - .L_10290)
	.align		4
.L_10290:
        /*0098*/ 	.word	index@(.nv.constant0._Z15gpukernelBMWNr3ILi32ELi1EEvPdS0_S0_iii)
        /*009c*/ 	.short	0x0380
        /*009e*/ 	.short	0x0024


	//----- nvinfo : EIATTR_SW_WAR
	.align		4
.L_10291:
        /*00a0*/ 	.byte	0x04, 0x36
        /*00a2*/ 	.short	(.L_10293 - .L_10292)
.L_10292:
        /*00a4*/ 	.word	0x00000008
.L_10293:


//--------------------- .nv.info._Z15gpukernelAMWNr3ILi1ELi32EEvPdS0_S0_iii --------------------------
	.section	.nv.info._Z15gpukernelAMWNr3ILi1ELi32EEvPdS0_S0_iii,"",@"SHT_CUDA_INFO"
	.sectionflags	@""
	.align	4


	//----- nvinfo : EIATTR_CUDA_API_VERSION
	.align		4
        /*0000*/ 	.byte	0x04, 0x37
        /*0002*/ 	.short	(.L_10295 - .L_10294)
.L_10294:
        /*0004*/ 	.word	0x00000082


	//----- nvinfo : EIATTR_KPARAM_INFO
	.align		4
.L_10295:
        /*0008*/ 	.byte	0x04, 0x17
        /*000a*/ 	.short	(.L_10297 - .L_10296)
.L_10296:
        /*000c*/ 	.word	0x00000000
        /*0010*/ 	.short	0x0005
        /*0012*/ 	.short	0x0020
        /*0014*/ 	.byte	0x00, 0xf0, 0x11, 0x00


	//----- nvinfo : EIATTR_KPARAM_INFO
	.align		4
.L_10297:
        /*0018*/ 	.byte	0x04, 0x17
        /*001a*/ 	.short	(.L_10299 - .L_10298)
.L_10298:
        /*001c*/ 	.word	0x00000000
        /*0020*/ 	.short	0x0004
        /*0022*/ 	.short	0x001c
        /*0024*/ 	.byte	0x00, 0xf0, 0x11, 0x00


	//----- nvinfo : EIATTR_KPARAM_INFO
	.align		4
.L_10299:
        /*0028*/ 	.byte	0x04, 0x17
        /*002a*/ 	.short	(.L_10301 - .L_10300)
.L_10300:
        /*002c*/ 	.word	0x00000000
        /*0030*/ 	.short	0x0003
        /*0032*/ 	.short	0x0018
        /*0034*/ 	.byte	0x00, 0xf0, 0x11, 0x00


	//----- nvinfo : EIATTR_KPARAM_INFO
	.align		4
.L_10301:
        /*0038*/ 	.byte	0x04, 0x17
        /*003a*/ 	.short	(.L_10303 - .L_10302)
.L_10302:
        /*003c*/ 	.word	0x00000000
        /*0040*/ 	.short	0x0002
        /*0042*/ 	.short	0x0010
        /*0044*/ 	.byte	0x00, 0xf5, 0x21, 0x00


	//----- nvinfo : EIATTR_KPARAM_INFO
	.align		4
.L_10303:
        /*0048*/ 	.byte	0x04, 0x17
        /*004a*/ 	.short	(.L_10305 - .L_10304)
.L_10304:
        /*004c*/ 	.word	0x00000000
        /*0050*/ 	.short	0x0001
        /*0052*/ 	.short	0x0008
        /*0054*/ 	.byte	0x00, 0xf5, 0x21, 0x00


	//----- nvinfo : EIATTR_KPARAM_INFO
	.align		4
.L_10305:
        /*0058*/ 	.byte	0x04, 0x17
        /*005a*/ 	.short	(.L_10307 - .L_10306)
.L_10306:
        /*005c*/ 	.word	0x00000000
        /*0060*/ 	.short	0x0000
        /*0062*/ 	.short	0x0000
        /*0064*/ 	.byte	0x00, 0xf5, 0x21, 0x00


	//----- nvinfo : EIATTR_SPARSE_MMA_MASK
	.align		4
.L_10307:
        /*0068*/ 	.byte	0x03, 0x50
        /*006a*/ 	.short	0x0000


	//----- nvinfo : EIATTR_MAXREG_COUNT
	.align		4
        /*006c*/ 	.byte	0x03, 0x1b
        /*006e*/ 	.short	0x00ff


	//----- nvinfo : EIATTR_MERCURY_ISA_VERSION
	.align		4
        /*0070*/ 	.byte	0x03, 0x5f
        /*0072*/ 	.short	0x0101


	//----- nvinfo : EIATTR_VRC_CTA_INIT_COUNT
	.align		4
        /*0074*/ 	.byte	0x02, 0x4a
	.zero		1
	.zero		1


	//----- nvinfo : EIATTR_EXIT_INSTR_OFFSETS
	.align		4
        /*0078*/ 	.byte	0x04, 0x1c
        /*007a*/ 	.short	(.L_10309 - .L_10308)


	//   ....[0]....
.L_10308:
        /*007c*/ 	.word	0x00000050


	//   ....[1]....
        /*0080*/ 	.word	0x000008e0


	//   ....[2]....
        /*0084*/ 	.word	0x00000bd0


	//----- nvinfo : EIATTR_CRS_STACK_SIZE
	.align		4
.L_10309:
        /*0088*/ 	.byte	0x04, 0x1e
        /*008a*/ 	.short	(.L_10311 - .L_10310)
.L_10310:
        /*008c*/ 	.word	0x00000000


	//----- nvinfo : EIATTR_CBANK_PARAM_SIZE
	.align		4
.L_10311:
        /*0090*/ 	.byte	0x03, 0x19
        /*0092*/ 	.short	0x0024


	//----- nvinfo : EIATTR_PARAM_CBANK
	.align		4
        /*0094*/ 	.byte	0x04, 0x0a
        /*0096*/ 	.short	(.L_10313 - .L_10312)
	.align		4
.L_10312:
        /*0098*/ 	.word	index@(.nv.constant0._Z15gpukernelAMWNr3ILi1ELi32EEvPdS0_S0_iii)
        /*009c*/ 	.short	0x0380
        /*009e*/ 	.short	0x0024


	//----- nvinfo : EIATTR_SW_WAR
	.align		4
.L_10313:
        /*00a0*/ 	.byte	0x04, 0x36
        /*00a2*/ 	.short	(.L_10315 - .L_10314)
.L_10314:
        /*00a4*/ 	.word	0x00000008
.L_10315:


//--------------------- .nv.info._Z15gpukernelAMWNr3ILi1ELi31EEvPdS0_S0_iii --------------------------
	.section	.nv.info._Z15gpukernelAMWNr3ILi1ELi31EEvPdS0_S0_iii,"",@"SHT_CUDA_INFO"
	.sectionflags	@""
	.align	4


	//----- nvinfo : EIATTR_CUDA_API_VERSION
	.align		4
        /*0000*/ 	.byte	0x04, 0x37
        /*0002*/ 	.short	(.L_10317 - .L_10316)
.L_10316:
        /*0004*/ 	.word	0x00000082


	//----- nvinfo : EIATTR_KPARAM_INFO
	.align		4
.L_10317:
        /*0008*/ 	.byte	0x04, 0x17
        /*000a*/ 	.short	(.L_10319 - .L_10318)
.L_10318:
        /*000c*/ 	.word	0x00000000
        /*0010*/ 	.short	0x0005
        /*0012*/ 	.short	0x0020
        /*0014*/ 	.byte	0x00, 0xf0, 0x11, 0x00


	//----- nvinfo : EIATTR_KPARAM_INFO
	.align		4
.L_10319:
        /*0018*/ 	.byte	0x04, 0x17
        /*001a*/ 	.short	(.L_10321 - .L_10320)
.L_10320:
        /*001c*/ 	.word	0x00000000
        /*0020*/ 	.short	0x0004
        /*0022*/ 	.short	0x001c
        /*0024*/ 	.byte	0x00, 0xf0, 0x11, 0x00


	//----- nvinfo : EIATTR_KPARAM_INFO
	.align		4
.L_10321:
        /*0028*/ 	.byte	0x04, 0x17
        /*002a*/ 	.short	(.L_10323 - .L_10322)
.L_10322:
        /*002c*/ 	.word	0x00000000
        /*0030*/ 	.short	0x0003
        /*0032*/ 	.short	0x0018
        /*0034*/ 	.byte	0x00, 0xf0, 0x11, 0x00


	//----- nvinfo : EIATTR_KPARAM_INFO
	.align		4
.L_10323:
        /*0038*/ 	.byte	0x04, 0x17
        /*003a*/ 	.short	(.L_10325 - .L_10324)
.L_10324:
        /*003c*/ 	.word	0x00000000
        /*0040*/ 	.short	0x0002
        /*0042*/ 	.short	0x0010
        /*0044*/ 	.byte	0x00, 0xf5, 0x21, 0x00


	//----- nvinfo : EIATTR_KPARAM_INFO
	.align		4
.L_10325:
        /*0048*/ 	.byte	0x04, 0x17
        /*004a*/ 	.short	(.L_10327 - .L_10326)
.L_10326:
        /*004c*/ 	.word	0x00000000
        /*0050*/ 	.short	0x0001
        /*0052*/ 	.short	0x0008
        /*0054*/ 	.byte	0x00, 0xf5, 0x21, 0x00


	//----- nvinfo : EIATTR_KPARAM_INFO
	.align		4
.L_10327:
        /*0058*/ 	.byte	0x04, 0x17
        /*005a*/ 	.short	(.L_10329 - .L_10328)
.L_10328:
        /*005c*/ 	.word	0x00000000
        /*0060*/ 	.short	0x0000
        /*0062*/ 	.short	0x0000
        /*0064*/ 	.byte	0x00, 0xf5, 0x21, 0x00


	//----- nvinfo : EIATTR_SPARSE_MMA_MASK
	.align		4
.L_10329:
        /*0068*/ 	.byte	0x03, 0x50
        /*006a*/ 	.short	0x0000


	//----- nvinfo : EIATTR_MAXREG_COUNT
	.align		4
        /*006c*/ 	.byte	0x03, 0x1b
        /*006e*/ 	.short	0x00ff


	//----- nvinfo : EIATTR_MERCURY_ISA_VERSION
	.align		4
        /*0070*/ 	.byte	0x03, 0x5f
        /*0072*/ 	.short	0x0101


	//----- nvinfo : EIATTR_VRC_CTA_INIT_COUNT
	.align		4
        /*0074*/ 	.byte	0x02, 0x4a
	.zero		1
	.zero		1


	//----- nvinfo : EIATTR_EXIT_INSTR_OFFSETS
	.align		4
        /*0078*/ 	.byte	0x04, 0x1c
        /*007a*/ 	.short	(.L_10331 - .L_10330)


	//   ....[0]....
.L_10330:
        /*007c*/ 	.word	0x00000050


	//   ....[1]....
        /*0080*/ 	.word	0x000008e0


	//   ....[2]....
        /*0084*/ 	.word	0x00000bd0


	//----- nvinfo : EIATTR_CRS_STACK_SIZE
	.align		4
.L_10331:
        /*0088*/ 	.byte	0x04, 0x1e
        /*008a*/ 	.short	(.L_10333 - .L_10332)
.L_10332:
        /*008c*/ 	.word	0x00000000


	//----- nvinfo : EIATTR_CBANK_PARAM_SIZE
	.align		4
.L_10333:
        /*0090*/ 	.byte	0x03, 0x19
        /*0092*/ 	.short	0x0024


	//----- nvinfo : EIATTR_PARAM_CBANK
	.align		4
        /*0094*/ 	.byte	0x04, 0x0a
        /*0096*/ 	.short	(.L_10335 - .L_10334)
	.align		4
.L_10334:
        /*0098*/ 	.word	index@(.nv.constant0._Z15gpukernelAMWNr3ILi1ELi31EEvPdS0_S0_iii)
        /*009c*/ 	.short	0x0380
        /*009e*/ 	.short	0x0024


	//----- nvinfo : EIATTR_SW_WAR
	.align		4
.L_10335:
        /*00a0*/ 	.byte	0x04, 0x36
        /*00a2*/ 	.short	(.L_10337 - .L_10336)
.L_10336:
        /*00a4*/ 	.word	0x00000008
.L_10337:


//--------------------- .nv.info._Z15gpukernelAMWNr3ILi1ELi30EEvPdS0_S0_iii --------------------------
	.section	.nv.info._Z15gpukernelAMWNr3ILi1ELi30EEvPdS0_S0_iii,"",@"SHT_CUDA_INFO"
	.sectionflags	@""
	.align	4


	//----- nvinfo : EIATTR_CUDA_API_VERSION
	.align		4
        /*0000*/ 	.byte	0x04, 0x37
        /*0002*/ 	.short	(.L_10339 - .L_10338)
.L_10338:
        /*0004*/ 	.word	0x00000082


	//----- nvinfo : EIATTR_KPARAM_INFO
	.align		4
.L_10339:
        /*0008*/ 	.byte	0x04, 0x17
        /*000a*/ 	.short	(.L_10341 - .L_10340)
.L_10340:
        /*000c*/ 	.word	0x00000000
        /*0010*/ 	.short	0x0005
        /*0012*/ 	.short	0x0020
        /*0014*/ 	.byte	0x00, 0xf0, 0x11, 0x00


	//----- nvinfo : EIATTR_KPARAM_INFO
	.align		4
.L_10341:
        /*0018*/ 	.byte	0x04, 0x17
        /*001a*/ 	.short	(.L_10343 - .L_10342)
.L_10342:
        /*001c*/ 	.word	0x00000000
        /*0020*/ 	.short	0x0004
        /*0022*/ 	.short	0x001c
        /*0024*/ 	.byte	0x00, 0xf0, 0x11, 0x00


	//----- nvinfo : EIATTR_KPARAM_INFO
	.align		4
.L_10343:
        /*0028*/ 	.byte	0x04, 0x17
        /*002a*/ 	.short	(.L_10345 - .L_10344)
.L_10344:
        /*002c*/ 	.word	0x00000000
        /*0030*/ 	.short	0x0003
        /*0032*/ 	.short	0x0018
        /*0034*/ 	.byte	0x00, 0xf0, 0x11, 0x00


	//----- nvinfo : EIATTR_KPARAM_INFO
	.align		4
.L_10345:
        /*0038*/ 	.byte	0x04, 0x17
        /*003a*/ 	.short	(.L_10347 - .L_10346)
.L_10346:
        /*003c*/ 	.word	0x00000000
        /*0040*/ 	.short	0x0002
        /*0042*/ 	.short	0x0010
        /*0044*/ 	.byte	0x00, 0xf5, 0x21, 0x00


	//----- nvinfo : EIATTR_KPARAM_INFO
	.align		4
.L_10347:
        /*0048*/ 	.byte	0x04, 0x17
        /*004a*/ 	.short	(.L_10349 - .L_10348)
.L_10348:
        /*004c*/ 	.word	0x00000000
        /*0050*/ 	.short	0x0001
        /*0052*/ 	.short	0x0008
        /*0054*/ 	.byte	0x00, 0xf5, 0x21, 0x00


	//----- nvinfo : EIATTR_KPARAM_INFO
	.align		4
.L_10349:
        /*0058*/ 	.byte	0x04, 0x17
        /*005a*/ 	.short	(.L_10351 - .L_10350)
.L_10350:
        /*005c*/ 	.word	0x00000000
        /*0060*/ 	.short	0x0000
        /*0062*/ 	.short	0x0000
        /*0064*/ 	.byte	0x00, 0xf5, 0x21, 0x00


	//----- nvinfo : EIATTR_SPARSE_MMA_MASK
	.align		4
.L_10351:
        /*0068*/ 	.byte	0x03, 0x50
        /*006a*/ 	.short	0x0000


	//----- nvinfo : EIATTR_MAXREG_COUNT
	.align		4
        /*006c*/ 	.byte	0x03, 0x1b
        /*006e*/ 	.short	0x00ff


	//----- nvinfo : EIATTR_MERCURY_ISA_VERSION
	.align		4
        /*0070*/ 	.byte	0x03, 0x5f
        /*0072*/ 	.short	0x0101


	//----- nvinfo : EIATTR_VRC_CTA_INIT_COUNT
	.align		4
        /*0074*/ 	.byte	0x02, 0x4a
	.zero		1
	.zero		1


	//----- nvinfo : EIATTR_EXIT_INSTR_OFFSETS
	.align		4
        /*0078*/ 	.byte	0x04, 0x1c
        /*007a*/ 	.short	(.L_10353 - .L_10352)


	//   ....[0]....
.L_10352:
        /*007c*/ 	.word	0x00000050


	//   ....[1]....
        /*0080*/ 	.word	0x000008e0


	//   ....[2]....
        /*0084*/ 	.word	0x00000bd0


	//----- nvinfo : EIATTR_CRS_STACK_SIZE
	.align		4
.L_10353:
        /*0088*/ 	.byte	0x04, 0x1e
        /*008a*/ 	.short	(.L_10355 - .L_10354)
.L_10354:
        /*008c*/ 	.word	0x00000000


	//----- nvinfo : EIATTR_CBANK_PARAM_SIZE
	.align		4
.L_10355:
        /*0090*/ 	.byte	0x03, 0x19
        /*0092*/ 	.short	0x0024


	//----- nvinfo : EIATTR_PARAM_CBANK
	.align		4
        /*0094*/ 	.byte	0x04, 0x0a
        /*0096*/ 	.short	(.L_10357 - .L_10356)
	.align		4
.L_10356:
        /*0098*/ 	.word	index@(.nv.constant0._Z15gpukernelAMWNr3ILi1ELi30EEvPdS0_S0_iii)
        /*009c*/ 	.short	0x0380
        /*009e*/ 	.short	0x0024


	//----- nvinfo : EIATTR_SW_WAR
	.align		4
.L_10357:
        /*00a0*/ 	.byte	0x04, 0x36
        /*00a2*/ 	.short	(.L_10359 - .L_10358)
.L_10358:
        /*00a4*/ 	.word	0x00000008
.L_10359:


//--------------------- .nv.info._Z15gpukernelAMWNr3ILi1ELi29EEvPdS0_S0_iii --------------------------
	.section	.nv.info._Z15gpukernelAMWNr3ILi1ELi29EEvPdS0_S0_iii,"",@"SHT_CUDA_INFO"
	.sectionflags	@""
	.align	4


	//----- nvinfo : EIATTR_CUDA_API_VERSION
	.align		4
        /*0000*/ 	.byte	0x04, 0x37
        /*0002*/ 	.short	(.L_10361 - .L_10360)
.L_10360:
        /*0004*/ 	.word	0x00000082


	//----- nvinfo : EIATTR_KPARAM_INFO
	.align		4
.L_10361:
        /*0008*/ 	.byte	0x04, 0x17
        /*000a*/ 	.short	(.L_10363 - .L_10362)
.L_10362:
        /*000c*/ 	.word	0x00000000
        /*0010*/ 	.short	0x0005
        /*0012*/ 	.short	0x0020
        /*0014*/ 	.byte	0x00, 0xf0, 0x11, 0x00


	//----- nvinfo : EIATTR_KPARAM_INFO
	.align		4
.L_10363:
        /*0018*/ 	.byte	0x04, 0x17
        /*001a*/ 	.short	(.L_10365 - .L_10364)
.L_10364:
        /*001c*/ 	.word	0x00000000
        /*0020*/ 	.short	0x0004
        /*0022*/ 	.short	0x001c
        /*0024*/ 	.byte	0x00, 0xf0, 0x11, 0x00


	//----- nvinfo : EIATTR_KPARAM_INFO
	.align		4
.L_10365:
        /*0028*/ 	.byte	0x04, 0x17
        /*002a*/ 	.short	(.L_10367 - .L_10366)
.L_10366:
        /*002c*/ 	.word	0x00000000
        /*0030*/ 	.short	0x0003
        /*0032*/ 	.short	0x0018
        /*0034*/ 	.byte	0x00, 0xf0, 0x11, 0x00


	//----- nvinfo : EIATTR_KPARAM_INFO
	.align		4
.L_10367:
        /*0038*/ 	.byte	0x04, 0x17
        /*003a*/ 	.short	(.L_10369 - .L_10368)
.L_10368:
        /*003c*/ 	.word	0x00000000
        /*0040*/ 	.short	0x0002
        /*0042*/ 	.short	0x0010
        /*0044*/ 	.byte	0x00, 0xf5, 0x21, 0x00


	//----- nvinfo : EIATTR_KPARAM_INFO
	.align		4
.L_10369:
        /*0048*/ 	.byte	0x04, 0x17
        /*004a*/ 	.short	(.L_10371 - .L_10370)
.L_10370:
        /*004c*/ 	.word	0x00000000
        /*0050*/ 	.short	0x0001
        /*0052*/ 	.short	0x0008
        /*0054*/ 	.byte	0x00, 0xf5, 0x21, 0x00


	//----- nvinfo : EIATTR_KPARAM_INFO
	.align		4
.L_10371:
        /*0058*/ 	.byte	0x04, 0x17
        /*005a*/ 	.short	(.L_10373 - .L_10372)
.L_10372:
        /*005c*/ 	.word	0x00000000
        /*0060*/ 	.short	0x0000
        /*0062*/ 	.short	0x0000
        /*0064*/ 	.byte	0x00, 0xf5, 0x21, 0x00


	//----- nvinfo : EIATTR_SPARSE_MMA_MASK
	.align		4
.L_10373:
        /*0068*/ 	.byte	0x03, 0x50
        /*006a*/ 	.short	0x0000


	//----- nvinfo : EIATTR_MAXREG_COUNT
	.align		4
        /*006c*/ 	.byte	0x03, 0x1b
        /*006e*/ 	.short	0x00ff


	//----- nvinfo : EIATTR_MERCURY_ISA_VERSION
	.align		4
        /*0070*/ 	.byte	0x03, 0x5f
        /*0072*/ 	.short	0x0101


	//----- nvinfo : EIATTR_VRC_CTA_INIT_COUNT
	.align		4
        /*0074*/ 	.byte	0x02, 0x4a
	.zero		1
	.zero		1


	//----- nvinfo : EIATTR_EXIT_INSTR_OFFSETS
	.align		4
        /*0078*/ 	.byte	0x04, 0x1c
        /*007a*/ 	.short	(.L_10375 - .L_10374)


	//   ....[0]....
.L_10374:
        /*007c*/ 	.word	0x00000050


	//   ....[1]....
        /*0080*/ 	.word	0x000008e0


	//   ....[2]....
        /*0084*/ 	.word	0x00000bd0


	//----- nvinfo : EIATTR_CRS_STACK_SIZE
	.align		4
.L_10375:
        /*0088*/ 	.byte	0x04, 0x1e
        /*008a*/ 	.short	(.L_10377 - .L_10376)
.L_10376:
        /*008c*/ 	.word	0x00000000


	//----- nvinfo : EIATTR_CBANK_PARAM_SIZE
	.align		4
.L_10377:
        /*0090*/ 	.byte	0x03, 0x19
        /*0092*/ 	.short	0x0024


	//----- nvinfo : EIATTR_PARAM_CBANK
	.align		4
        /*0094*/ 	.byte	0x04, 0x0a
        /*0096*/ 	.short	(.L_10379 - .L_10378)
	.align		4
.L_10378:
        /*0098*/ 	.word	index@(.nv.constant0._Z15gpukernelAMWNr3ILi1ELi29EEvPdS0_S0_iii)
        /*009c*/ 	.short	0x0380
        /*009e*/ 	.short	0x0024


	//----- nvinfo : EIATTR_SW_WAR
	.align		4
.L_10379:
        /*00a0*/ 	.byte	0x04, 0x36
        /*00a2*/ 	.short	(.L_10381 - .L_10380)
.L_10380:
        /*00a4*/ 	.word	0x00000008
.L_10381:


//--------------------- .nv.info._Z15gpukernelAMWNr3ILi1ELi28EEvPdS0_S0_iii --------------------------
	.section	.nv.info._Z15gpukernelAMWNr3ILi1ELi28EEvPdS0_S0_iii,"",@"SHT_CUDA_INFO"
	.sectionflags	@""
	.align	4


	//----- nvinfo : EIATTR_CUDA_API_VERSION
	.align		4
        /*0000*/ 	.byte	0x04, 0x37
        /*0002*/ 	.short	(.L_10383 - .L_10382)
.L_10382:
        /*0004*/ 	.word	0x00000082


	//----- nvinfo : EIATTR_KPARAM_INFO
	.align		4
.L_10383:
        /*0008*/ 	.byte	0x04, 0x17
        /*000a*/ 	.short	(.L_10385 - .L_10384)
.L_10384:
        /*000c*/ 	.word	0x00000000
        /*0010*/ 	.short	0x0005
        /*0012*/ 	.short	0x0020
        /*0014*/ 	.byte	0x00, 0xf0, 0x11, 0x00


	//----- nvinfo : EIATTR_KPARAM_INFO
	.align		4
.L_10385:
        /*0018*/ 	.byte	0x04, 0x17
        /*001a*/ 	.short	(.L_10387 - .L_10386)
.L_10386:
        /*001c*/ 	.word	0x00000000
        /*0020*/ 	.short	0x0004
        /*0022*/ 	.short	0x001c
        /*0024*/ 	.byte	0x00, 0xf0, 0x11, 0x00


	//----- nvinfo : EIATTR_KPARAM_INFO
	.align		4
.L_10387:
        /*0028*/ 	.byte	0x04, 0x17
        /*002a*/ 	.short	(.L_10389 - .L_10388)
.L_10388:
        /*002c*/ 	.word	0x00000000
        /*0030*/ 	.short	0x0003
        /*0032*/ 	.short	0x0018
        /*0034*/ 	.byte	0x00, 0xf0, 0x11, 0x00


	//----- nvinfo : EIATTR_KPARAM_INFO
	.align		4
.L_10389:
        /*0038*/ 	.byte	0x04, 0x17
        /*003a*/ 	.short	(.L_10391 - .L_10390)
.L_10390:
        /*003c*/ 	.word	0x00000000
        /*0040*/ 	.short	0x0002
        /*0042*/ 	.short	0x0010
        /*0044*/ 	.byte	0x00, 0xf5, 0x21, 0x00


	//----- nvinfo : EIATTR_KPARAM_INFO
	.align		4
.L_10391:
        /*0048*/ 	.byte	0x04, 0x17
        /*004a*/ 	.short	(.L_10393 - .L_10392)
.L_10392:
        /*004c*/ 	.word	0x00000000
        /*0050*/ 	.short	0x0001
        /*0052*/ 	.short	0x0008
        /*0054*/ 	.byte	0x00, 0xf5, 0x21, 0x00


	//----- nvinfo : EIATTR_KPARAM_INFO
	.align		4
.L_10393:
        /*0058*/ 	.byte	0x04, 0x17
        /*005a*/ 	.short	(.L_10395 - .L_10394)
.L_10394:
        /*005c*/ 	.word	0x00000000
        /*0060*/ 	.short	0x0000
        /*0062*/ 	.short	0x0000
        /*0064*/ 	.byte	0x00, 0xf5, 0x21, 0x00


	//----- nvinfo : EIATTR_SPARSE_MMA_MASK
	.align		4
.L_10395:
        /*0068*/ 	.byte	0x03, 0x50
        /*006a*/ 	.short	0x0000


	//----- nvinfo : EIATTR_MAXREG_COUNT
	.align		4
        /*006c*/ 	.byte	0x03, 0x1b
        /*006e*/ 	.short	0x00ff


	//----- nvinfo : EIATTR_MERCURY_ISA_VERSION
	.align		4
        /*0070*/ 	.byte	0x03, 0x5f
        /*0072*/ 	.short	0x0101


	//----- nvinfo : EIATTR_VRC_CTA_INIT_COUNT
	.align		4
        /*0074*/ 	.byte	0x02, 0x4a
	.zero		1
	.zero		1


	//----- nvinfo : EIATTR_EXIT_INSTR_OFFSETS
	.align		4
        /*0078*/ 	.byte	0x04, 0x1c
        /*007a*/ 	.short	(.L_10397 - .L_10396)


	//   ....[0]....
.L_10396:
        /*007c*/ 	.word	0x00000050


	//   ....[1]....
        /*0080*/ 	.word	0x000008e0


	//   ....[2]....
        /*0084*/ 	.word	0x00000bd0


	//----- nvinfo : EIATTR_CRS_STACK_SIZE
	.align		4
.L_10397:
        /*0088*/ 	.byte	0x04, 0x1e
        /*008a*/ 	.short	(.L_10399 - .L_10398)
.L_10398:
        /*008c*/ 	.word	0x00000000


	//----- nvinfo : EIATTR_CBANK_PARAM_SIZE
	.align		4
.L_10399:
        /*0090*/ 	.byte	0x03, 0x19
        /*0092*/ 	.short	0x0024


	//----- nvinfo : EIATTR_PARAM_CBANK
	.align		4
        /*0094*/ 	.byte	0x04, 0x0a
        /*0096*/ 	.short	(.L_10401 - .L_10400)
	.align		4
.L_10400:
        /*0098*/ 	.word	index@(.nv.constant0._Z15gpukernelAMWNr3ILi1ELi28EEvPdS0_S0_iii)
        /*009c*/ 	.short	0x0380
        /*009e*/ 	.short	0x0024


	//----- nvinfo : EIATTR_SW_WAR
	.align		4
.L_10401:
        /*00a0*/ 	.byte	0x04, 0x36
        /*00a2*/ 	.short	(.L_10403 - .L_10402)
.L_10402:
        /*00a4*/ 	.word	0x00000008
.L_10403:


//--------------------- .nv.info._Z15gpukernelAMWNr3ILi1ELi27EEvPdS0_S0_iii --------------------------
	.section	.nv.info._Z15gpukernelAMWNr3ILi1ELi27EEvPdS0_S0_iii,"",@"SHT_CUDA_INFO"
	.sectionflags	@""
	.align	4


	//----- nvinfo : EIATTR_CUDA_API_VERSION
	.align		4
        /*0000*/ 	.byte	0x04, 0x37
        /*0002*/ 	.short	(.L_10405 - .L_10404)
.L_10404:
        /*0004*/ 	.word	0x00000082


	//----- nvinfo : EIATTR_KPARAM_INFO
	.align		4
.L_10405:
        /*0008*/ 	.byte	0x04, 0x17
        /*000a*/ 	.short	(.L_10407 - .L_10406)
.L_10406:
        /*000c*/ 	.word	0x00000000
        /*0010*/ 	.short	0x0005
        /*0012*/ 	.short	0x0020
        /*0014*/ 	.byte	0x00, 0xf0, 0x11, 0x00


	//----- nvinfo : EIATTR_KPARAM_INFO
	.align		4
.L_10407:
        /*0018*/ 	.byte	0x04, 0x17
        /*001a*/ 	.short	(.L_10409 - .L_10408)
.L_10408:
        /*001c*/ 	.word	0x00000000
        /*0020*/ 	.short	0x0004
        /*0022*/ 	.short	0x001c
        /*0024*/ 	.byte	0x00, 0xf0, 0x11, 0x00


	//----- nvinfo : EIATTR_KPARAM_INFO
	.align		4
.L_10409:
        /*0028*/ 	.byte	0x04, 0x17
        /*002a*/ 	.short	(.L_10411 - .L_10410)
.L_10410:
        /*002c*/ 	.word	0x00000000
        /*0030*/ 	.short	0x0003
        /*0032*/ 	.short	0x0018
        /*0034*/ 	.byte	0x00, 0xf0, 0x11, 0x00


	//----- nvinfo : EIATTR_KPARAM_INFO
	.align		4
.L_10411:
        /*0038*/ 	.byte	0x04, 0x17
        /*003a*/ 	.short	(.L_10413 - .L_10412)
.L_10412:
        /*003c*/ 	.word	0x00000000
        /*0040*/ 	.short	0x0002
        /*0042*/ 	.short	0x0010
        /*0044*/ 	.byte	0x00, 0xf5, 0x21, 0x00


	//----- nvinfo : EIATTR_KPARAM_INFO
	.align		4
.L_10413:
        /*0048*/ 	.byte	0x04, 0x17
        /*004a*/ 	.short	(.L_10415 - .L_10414)
.L_10414:
        /*004c*/ 	.word	0x00000000
        /*0050*/ 	.short	0x0001
        /*0052*/ 	.short	0x0008
        /*0054*/ 	.byte	0x00, 0xf5, 0x21, 0x00


	//----- nvinfo : EIATTR_KPARAM_INFO
	.align		4
.L_10415:
        /*0058*/ 	.byte	0x04, 0x17
        /*005a*/ 	.short	(.L_10417 - .L_10416)
.L_10416:
        /*005c*/ 	.word	0x00000000
        /*0060*/ 	.short	0x0000
        /*0062*/ 	.short	0x0000
        /*0064*/ 	.byte	0x00, 0xf5, 0x21, 0x00


	//----- nvinfo : EIATTR_SPARSE_MMA_MASK
	.align		4
.L_10417:
        /*0068*/ 	.byte	0x03, 0x50
        /*006a*/ 	.short	0x0000


	//----- nvinfo : EIATTR_MAXREG_COUNT
	.align		4
        /*006c*/ 	.byte	0x03, 0x1b
        /*006e*/ 	.short	0x00ff


	//----- nvinfo : EIATTR_MERCURY_ISA_VERSION
	.align		4
        /*0070*/ 	.byte	0x03, 0x5f
        /*0072*/ 	.short	0x0101


	//----- nvinfo : EIATTR_VRC_CTA_INIT_COUNT
	.align		4
        /*0074*/ 	.byte	0x02, 0x4a
	.zero		1
	.zero		1


	//----- nvinfo : EIATTR_EXIT_INSTR_OFFSETS
	.align		4
        /*0078*/ 	.byte	0x04, 0x1c
        /*007a*/ 	.short	(.L_10419 - .L_10418)


	//   ....[0]....
.L_10418:
        /*007c*/ 	.word	0x00000050


	//   ....[1]....
        /*0080*/ 	.word	0x000008e0


	//   ....[2]....
        /*0084*/ 	.word	0x00000bd0


	//----- nvinfo : EIATTR_CRS_STACK_SIZE
	.align		4
.L_10419:
        /*0088*/ 	.byte	0x04, 0x1e
        /*008a*/ 	.short	(.L_10421 - .L_10420)
.L_10420:
        /*008c*/ 	.word	0x00000000


	//----- nvinfo : EIATTR_CBANK_PARAM_SIZE
	.align		4
.L_10421:
        /*0090*/ 	.byte	0x03, 0x19
        /*0092*/ 	.short	0x0024


	//----- nvinfo : EIATTR_PARAM_CBANK
	.align		4
        /*0094*/ 	.byte	0x04, 0x0a
        /*0096*/ 	.short	(.L_10423 - .L_10422)
	.align		4
.L_10422:
        /*0098*/ 	.word	index@(.nv.constant0._Z15gpukernelAMWNr3ILi1ELi27EEvPdS0_S0_iii)
        /*009c*/ 	.short	0x0380
        /*009e*/ 	.short	0x0024


	//----- nvinfo : EIATTR_SW_WAR
	.align		4
.L_10423:
        /*00a0*/ 	.byte	0x04, 0x36
        /*00a2*/ 	.short	(.L_10425 - .L_10424)
.L_10424:
        /*00a4*/ 	.word	0x00000008
.L_10425:


//--------------------- .nv.info._Z15gpukernelAMWNr3ILi1ELi26EEvPdS0_S0_iii --------------------------
	.section	.nv.info._Z15gpukernelAMWNr3ILi1ELi26EEvPdS0_S0_iii,"",@"SHT_CUDA_INFO"
	.sectionflags	@""
	.align	4


	//----- nvinfo : EIATTR_CUDA_API_VERSION
	.align		4
        /*0000*/ 	.byte	0x04, 0x37
        /*0002*/ 	.short	(.L_10427 - .L_10426)
.L_10426:
        /*0004*/ 	.word	0x00000082


	//----- nvinfo : EIATTR_KPARAM_INFO
	.align		4
.L_10427:
        /*0008*/ 	.byte	0x04, 0x17
        /*000a*/ 	.short	(.L_10429 - .L_10428)
.L_10428:
        /*000c*/ 	.word	0x00000000
        /*0010*/ 	.short	0x0005
        /*0012*/ 	.short	0x0020
        /*0014*/ 	.byte	0x00, 0xf0, 0x11, 0x00


	//----- nvinfo : EIATTR_KPARAM_INFO
	.align		4
.L_10429:
        /*0018*/ 	.byte	0x04, 0x17
        /*001a*/ 	.short	(.L_10431 - .L_10430)
.L_10430:
        /*001c*/ 	.word	0x00000000
        /*0020*/ 	.short	0x0004
        /*0022*/ 	.short	0x001c
        /*0024*/ 	.byte	0x00, 0xf0, 0x11, 0x00


	//----- nvinfo : EIATTR_KPARAM_INFO
	.align		4
.L_10431:
        /*0028*/ 	.byte	0x04, 0x17
        /*002a*/ 	.short	(.L_10433 - .L_10432)
.L_10432:
        /*002c*/ 	.word	0x00000000
        /*0030*/ 	.short	0x0003
        /*0032*/ 	.short	0x0018
        /*0034*/ 	.byte	0x00, 0xf0, 0x11, 0x00


	//----- nvinfo : EIATTR_KPARAM_INFO
	.align		4
.L_10433:
        /*0038*/ 	.byte	0x04, 0x17
        /*003a*/ 	.short	(.L_10435 - .L_10434)
.L_10434:
        /*003c*/ 	.word	0x00000000
        /*0040*/ 	.short	0x0002
        /*0042*/ 	.short	0x0010
        /*0044*/ 	.byte	0x00, 0xf5, 0x21, 0x00


	//----- nvinfo : EIATTR_KPARAM_INFO
	.align		4
.L_10435:
        /*0048*/ 	.byte	0x04, 0x17
        /*004a*/ 	.short	(.L_10437 - .L_10436)
.L_10436:
        /*004c*/ 	.word	0x00000000
        /*0050*/ 	.short	0x0001
        /*0052*/ 	.short	0x0008
        /*0054*/ 	.byte	0x00, 0xf5, 0x21, 0x00


	//----- nvinfo : EIATTR_KPARAM_INFO
	.align		4
.L_10437:
        /*0058*/ 	.byte	0x04, 0x17
        /*005a*/ 	.short	(.L_10439 - .L_10438)
.L_10438:
        /*005c*/ 	.word	0x00000000
        /*0060*/ 	.short	0x0000
        /*0062*/ 	.short	0x0000
        /*0064*/ 	.byte	0x00, 0xf5, 0x21, 0x00


	//----- nvinfo : EIATTR_SPARSE_MMA_MASK
	.align		4
.L_10439:
        /*0068*/ 	.byte	0x03, 0x50
        /*006a*/ 	.short	0x0000


	//----- nvinfo : EIATTR_MAXREG_COUNT
	.align		4
        /*006c*/ 	.byte	0x03, 0x1b
        /*006e*/ 	.short	0x00ff


	//----- nvinfo : EIATTR_MERCURY_ISA_VERSION
	.align		4
        /*0070*/ 	.byte	0x03, 0x5f
        /*0072*/ 	.short	0x0101


	//----- nvinfo : EIATTR_VRC_CTA_INIT_COUNT
	.align		4
        /*0074*/ 	.byte	0x02, 0x4a
	.zero		1
	.zero		1


	//----- nvinfo : EIATTR_EXIT_INSTR_OFFSETS
	.align		4
        /*0078*/ 	.byte	0x04, 0x1c
        /*007a*/ 	.short	(.L_10441 - .L_10440)


	//   ....[0]....
.L_10440:
        /*007c*/ 	.word	0x00000050


	//   ....[1]....
        /*0080*/ 	.word	0x000008e0


	//   ....[2]....
        /*0084*/ 	.word	0x00000bd0


	//----- nvinfo : EIATTR_CRS_STACK_SIZE
	.align		4
.L_10441:
        /*0088*/ 	.byte	0x04, 0x1e
        /*008a*/ 	.short	(.L_10443 - .L_10442)
.L_10442:
        /*008c*/ 	.word	0x00000000


	//----- nvinfo : EIATTR_CBANK_PARAM_SIZE
	.align		4
.L_10443:
        /*0090*/ 	.byte	0x03, 0x19
        /*0092*/ 	.short	0x0024


	//----- nvinfo : EIATTR_PARAM_CBANK
	.align		4
        /*0094*/ 	.byte	0x04, 0x0a
        /*0096*/ 	.short	(.L_10445 - .L_10444)
	.align		4
.L_10444:
        /*0098*/ 	.word	index@(.nv.constant0._Z15gpukernelAMWNr3ILi1ELi26EEvPdS0_S0_iii)
        /*009c*/ 	.short	0x0380
        /*009e*/ 	.short	0x0024


	//----- nvinfo : EIATTR_SW_WAR
	.align		4
.L_10445:
        /*00a0*/ 	.byte	0x04, 0x36
        /*00a2*/ 	.short	(.L_10447 - .L_10446)
.L_10446:
        /*00a4*/ 	.word	0x00000008
.L_10447:


//--------------------- .nv.info._Z15gpukernelAMWNr3ILi1ELi25EEvPdS0_S0_iii --------------------------
	.section	.nv.info._Z15gpukernelAMWNr3ILi1ELi25EEvPdS0_S0_iii,"",@"SHT_CUDA_INFO"
	.sectionflags	@""
	.align	4


	//----- nvinfo : EIATTR_CUDA_API_VERSION
	.align		4
        /*0000*/ 	.byte	0x04, 0x37
        /*0002*/ 	.short	(.L_10449 - .L_10448)
.L_10448:
        /*0004*/ 	.word	0x00000082


	//----- nvinfo : EIATTR_KPARAM_INFO
	.align		4
.L_10449:
        /*0008*/ 	.byte	0x04, 0x17
        /*000a*/ 	.short	(.L_10451 - .L_10450)
.L_10450:
        /*000c*/ 	.word	0x00000000
        /*0010*/ 	.short	0x0005
        /*0012*/ 	.short	0x0020
        /*0014*/ 	.byte	0x00, 0xf0, 0x11, 0x00


	//----- nvinfo : EIATTR_KPARAM_INFO
	.align		4
.L_10451:
        /*0018*/ 	.byte	0x04, 0x17
        /*001a*/ 	.short	(.L_10453 - .L_10452)
.L_10452:
        /*001c*/ 	.word	0x00000000
        /*0020*/ 	.short	0x0004
        /*0022*/ 	.short	0x001c
        /*0024*/ 	.byte	0x00, 0xf0, 0x11, 0x00


	//----- nvinfo : EIATTR_KPARAM_INFO
	.align		4
.L_10453:
        /*0028*/ 	.byte	0x04, 0x17
        /*002a*/ 	.short	(.L_10455 - .L_10454)
.L_10454:
        /*002c*/ 	.word	0x00000000
        /*0030*/ 	.short	0x0003
        /*0032*/ 	.short	0x0018
        /*0034*/ 	.byte	0x00, 0xf0, 0x11, 0x00


	//----- nvinfo : EIATTR_KPARAM_INFO
	.align		4
.L_10455:
        /*0038*/ 	.byte	0x04, 0x17
        /*003a*/ 	.short	(.L_10457 - .L_10456)
.L_10456:
        /*003c*/ 	.word	0x00000000
        /*0040*/ 	.short	0x0002
        /*0042*/ 	.short	0x0010
        /*0044*/ 	.byte	0x00, 0xf5, 0x21, 0x00


	//----- nvinfo : EIATTR_KPARAM_INFO
	.align		4
.L_10457:
        /*0048*/ 	.byte	0x04, 0x17
        /*004a*/ 	.short	(.L_10459 - .L_10458)
.L_10458:
        /*004c*/ 	.word	0x00000000
        /*0050*/ 	.short	0x0001
        /*0052*/ 	.short	0x0008
        /*0054*/ 	.byte	0x00, 0xf5, 0x21, 0x00


	//----- nvinfo : EIATTR_KPARAM_INFO
	.align		4
.L_10459:
        /*0058*/ 	.byte	0x04, 0x17
        /*005a*/ 	.short	(.L_10461 - .L_10460)
.L_10460:
        /*005c*/ 	.word	0x00000000
        /*0060*/ 	.short	0x0000
        /*0062*/ 	.short	0x0000
        /*0064*/ 	.byte	0x00, 0xf5, 0x21, 0x00


	//----- nvinfo : EIATTR_SPARSE_MMA_MASK
	.align		4
.L_10461:
        /*0068*/ 	.byte	0x03, 0x50
        /*006a*/ 	.short	0x0000


	//----- nvinfo : EIATTR_MAXREG_COUNT
	.align		4
        /*006c*/ 	.byte	0x03, 0x1b
        /*006e*/ 	.short	0x00ff


	//----- nvinfo : EIATTR_MERCURY_ISA_VERSION
	.align		4
        /*0070*/ 	.byte	0x03, 0x5f
        /*0072*/ 	.short	0x0101


	//----- nvinfo : EIATTR_VRC_CTA_INIT_COUNT
	.align		4
        /*0074*/ 	.byte	0x02, 0x4a
	.zero		1
	.zero		1


	//----- nvinfo : EIATTR_EXIT_INSTR_OFFSETS
	.align		4
        /*0078*/ 	.byte	0x04, 0x1c
        /*007a*/ 	.short	(.L_10463 - .L_10462)


	//   ....[0]....
.L_10462:
        /*007c*/ 	.word	0x00000050


	//   ....[1]....
        /*0080*/ 	.word	0x000008e0


	//   ....[2]....
        /*0084*/ 	.word	0x00000bd0


	//----- nvinfo : EIATTR_CRS_STACK_SIZE
	.align		4
.L_10463:
        /*0088*/ 	.byte	0x04, 0x1e
        /*008a*/ 	.short	(.L_10465 - .L_10464)
.L_10464:
        /*008c*/ 	.word	0x00000000


	//----- nvinfo : EIATTR_CBANK_PARAM_SIZE
	.align		4
.L_10465:
        /*0090*/ 	.byte	0x03, 0x19
        /*0092*/ 	.short	0x0024


	//----- nvinfo : EIATTR_PARAM_CBANK
	.align		4
        /*0094*/ 	.byte	0x04, 0x0a
        /*0096*/ 	.short	(.L_10467 - .L_10466)
	.align		4
.L_10466:
        /*0098*/ 	.word	index@(.nv.constant0._Z15gpukernelAMWNr3ILi1ELi25EEvPdS0_S0_iii)
        /*009c*/ 	.short	0x0380
        /*009e*/ 	.short	0x0024


	//----- nvinfo : EIATTR_SW_WAR
	.align		4
.L_10467:
        /*00a0*/ 	.byte	0x04, 0x36
        /*00a2*/ 	.short	(.L_10469 - .L_10468)
.L_10468:
        /*00a4*/ 	.word	0x00000008
.L_10469:


//--------------------- .nv.info._Z15gpukernelAMWNr3ILi1ELi24EEvPdS0_S0_iii --------------------------
	.section	.nv.info._Z15gpukernelAMWNr3ILi1ELi24EEvPdS0_S0_iii,"",@"SHT_CUDA_INFO"
	.sectionflags	@""
	.align	4


	//----- nvinfo : EIATTR_CUDA_API_VERSION
	.align		4
        /*0000*/ 	.byte	0x04, 0x37
        /*0002*/ 	.short	(.L_10471 - .L_10470)
.L_10470:
        /*0004*/ 	.word	0x00000082


	//----- nvinfo : EIATTR_KPARAM_INFO
	.align		4
.L_10471:
        /*0008*/ 	.byte	0x04, 0x17
        /*000a*/ 	.short	(.L_10473 - .L_10472)
.L_10472:
        /*000c*/ 	.word	0x00000000
        /*0010*/ 	.short	0x0005
        /*0012*/ 	.short	0x0020
        /*0014*/ 	.byte	0x00, 0xf0, 0x11, 0x00


	//----- nvinfo : EIATTR_KPARAM_INFO
	.align		4
.L_10473:
        /*0018*/ 	.byte	0x04, 0x17
        /*001a*/ 	.short	(.L_10475 - .L_10474)
.L_10474:
        /*001c*/ 	.word	0x00000000
        /*0020*/ 	.short	0x0004
        /*0022*/ 	.short	0x001c
        /*0024*/ 	.byte	0x00, 0xf0, 0x11, 0x00


	//----- nvinfo : EIATTR_KPARAM_INFO
	.align		4
.L_10475:
        /*0028*/ 	.byte	0x04, 0x17
        /*002a*/ 	.short	(.L_10477 - .L_10476)
.L_10476:
        /*002c*/ 	.word	0x00000000
        /*0030*/ 	.short	0x0003
        /*0032*/ 	.short	0x0018
        /*0034*/ 	.byte	0x00, 0xf0, 0x11, 0x00


	//----- nvinfo : EIATTR_KPARAM_INFO
	.align		4
.L_10477:
        /*0038*/ 	.byte	0x04, 0x17
        /*003a*/ 	.short	(.L_10479 - .L_10478)
.L_10478:
        /*003c*/ 	.word	0x00000000
        /*0040*/ 	.short	0x0002
        /*0042*/ 	.short	0x0010
        /*0044*/ 	.byte	0x00, 0xf5, 0x21, 0x00


	//----- nvinfo : EIATTR_KPARAM_INFO
	.align		4
.L_10479:
        /*0048*/ 	.byte	0x04, 0x17
        /*004a*/ 	.short	(.L_10481 - .L_10480)
.L_10480:
        /*004c*/ 	.word	0x00000000
        /*0050*/ 	.short	0x0001
        /*0052*/ 	.short	0x0008
        /*0054*/ 	.byte	0x00, 0xf5, 0x21, 0x00


	//----- nvinfo : EIATTR_KPARAM_INFO
	.align		4
.L_10481:
        /*0058*/ 	.byte	0x04, 0x17
        /*005a*/ 	.short	(.L_10483 - .L_10482)
.L_10482:
        /*005c*/ 	.word	0x00000000
        /*0060*/ 	.short	0x0000
        /*0062*/ 	.short	0x0000
        /*0064*/ 	.byte	0x00, 0xf5, 0x21, 0x00


	//----- nvinfo : EIATTR_SPARSE_MMA_MASK
	.align		4
.L_10483:
        /*0068*/ 	.byte	0x03, 0x50
        /*006a*/ 	.short	0x0000


	//----- nvinfo : EIATTR_MAXREG_COUNT
	.align		4
        /*006c*/ 	.byte	0x03, 0x1b
        /*006e*/ 	.short	0x00ff


	//----- nvinfo : EIATTR_MERCURY_ISA_VERSION
	.align		4
        /*0070*/ 	.byte	0x03, 0x5f
        /*0072*/ 	.short	0x0101


	//----- nvinfo : EIATTR_VRC_CTA_INIT_COUNT
	.align		4
        /*0074*/ 	.byte	0x02, 0x4a
	.zero		1
	.zero		1


	//----- nvinfo : EIATTR_EXIT_INSTR_OFFSETS
	.align		4
        /*0078*/ 	.byte	0x04, 0x1c
        /*007a*/ 	.short	(.L_10485 - .L_10484)


	//   ....[0]....
.L_10484:
        /*007c*/ 	.word	0x00000050


	//   ....[1]....
        /*0080*/ 	.word	0x000008e0


	//   ....[2]....
        /*0084*/ 	.word	0x00000bd0


	//----- nvinfo : EIATTR_CRS_STACK_SIZE
	.align		4
.L_10485:
        /*0088*/ 	.byte	0x04, 0x1e
        /*008a*/ 	.short	(.L_10487 - .L_10486)
.L_10486:
        /*008c*/ 	.word	0x00000000


	//----- nvinfo : EIATTR_CBANK_PARAM_SIZE
	.align		4
.L_10487:
        /*0090*/ 	.byte	0x03, 0x19
        /*0092*/ 	.short	0x0024


	//----- nvinfo : EIATTR_PARAM_CBANK
	.align		4
        /*0094*/ 	.byte	0x04, 0x0a
        /*0096*/ 	.short	(.L_10489 - .L_10488)
	.align		4
.L_10488:
        /*0098*/ 	.word	index@(.nv.constant0._Z15gpukernelAMWNr3ILi1ELi24EEvPdS0_S0_iii)
        /*009c*/ 	.short	0x0380
        /*009e*/ 	.short	0x0024


	//----- nvinfo : EIATTR_SW_WAR
	.align		4
.L_10489:
        /*00a0*/ 	.byte	0x04, 0x36
        /*00a2*/ 	.short	(.L_10491 - .L_10490)
.L_10490:
        /*00a4*/ 	.word	0x00000008
.L_10491:


//--------------------- .nv.info._Z15gpukernelAMWNr3ILi1ELi23EEvPdS0_S0_iii --------------------------
	.section	.nv.info._Z15gpukernelAMWNr3ILi1ELi23EEvPdS0_S0_iii,"",@"SHT_CUDA_INFO"
	.sectionflags	@""
	.align	4


	//----- nvinfo : EIATTR_CUDA_API_VERSION
	.align		4
        /*0000*/ 	.byte	0x04, 0x37
        /*0002*/ 	.short	(.L_10493 - .L_10492)
.L_10492:
        /*0004*/ 	.word	0x00000082


	//----- nvinfo : EIATTR_KPARAM_INFO
	.align		4
.L_10493:
        /*0008*/ 	.byte	0x04, 0x17
        /*000a*/ 	.short	(.L_10495 - .L_10494)
.L_10494:
        /*000c*/ 	.word	0x00000000
        /*0010*/ 	.short	0x0005
        /*0012*/ 	.short	0x0020
        /*0014*/ 	.byte	0x00, 0xf0, 0x11, 0x00


	//----- nvinfo : EIATTR_KPARAM_INFO
	.align		4
.L_10495:
        /*0018*/ 	.byte	0x04, 0x17
        /*001a*/ 	.short	(.L_10497 - .L_10496)
.L_10496:
        /*001c*/ 	.word	0x00000000
        /*0020*/ 	.short	0x0004
        /*0022*/ 	.short	0x001c
        /*0024*/ 	.byte	0x00, 0xf0, 0x11, 0x00


	//----- nvinfo : EIATTR_KPARAM_INFO
	.align		4
.L_10497:
        /*0028*/ 	.byte	0x04, 0x17
        /*002a*/ 	.short	(.L_10499 - .L_10498)
.L_10498:
        /*002c*/ 	.word	0x00000000
        /*0030*/ 	.short	0x0003
        /*0032*/ 	.short	0x0018
        /*0034*/ 	.byte	0x00, 0xf0, 0x11, 0x00


	//----- nvinfo : EIATTR_KPARAM_INFO
	.align		4
.L_10499:
        /*0038*/ 	.byte	0x04, 0x17
        /*003a*/ 	.short	(.L_10501 - .L_10500)
.L_10500:
        /*003c*/ 	.word	0x00000000
        /*0040*/ 	.short	0x0002
        /*0042*/ 	.short	0x0010
        /*0044*/ 	.byte	0x00, 0xf5, 0x21, 0x00


	//----- nvinfo : EIATTR_KPARAM_INFO
	.align		4
.L_10501:
        /*0048*/ 	.byte	0x04, 0x17
        /*004a*/ 	.short	(.L_10503 - .L_10502)
.L_10502:
        /*004c*/ 	.word	0x00000000
        /*0050*/ 	.short	0x0001
        /*0052*/ 	.short	0x0008
        /*0054*/ 	.byte	0x00, 0xf5, 0x21, 0x00


	//----- nvinfo : EIATTR_KPARAM_INFO
	.align		4
.L_10503:
        /*0058*/ 	.byte	0x04, 0x17
        /*005a*/ 	.short	(.L_10505 - .L_10504)
.L_10504:
        /*005c*/ 	.word	0x00000000
        /*0060*/ 	.short	0x0000
        /*0062*/ 	.short	0x0000
        /*0064*/ 	.byte	0x00, 0xf5, 0x21, 0x00


	//----- nvinfo : EIATTR_SPARSE_MMA_MASK
	.align		4
.L_10505:
        /*0068*/ 	.byte	0x03, 0x50
        /*006a*/ 	.short	0x0000


	//----- nvinfo : EIATTR_MAXREG_COUNT
	.align		4
        /*006c*/ 	.byte	0x03, 0x1b
        /*006e*/ 	.short	0x00ff


	//----- nvinfo : EIATTR_MERCURY_ISA_VERSION
	.align		4
        /*0070*/ 	.byte	0x03, 0x5f
        /*0072*/ 	.short	0x0101


	//----- nvinfo : EIATTR_VRC_CTA_INIT_COUNT
	.align		4
        /*0074*/ 	.byte	0x02, 0x4a
	.zero		1
	.zero		1


	//----- nvinfo : EIATTR_EXIT_INSTR_OFFSETS
	.align		4
        /*0078*/ 	.byte	0x04, 0x1c
        /*007a*/ 	.short	(.L_10507 - .L_10506)


	//   ....[0]....
.L_10506:
        /*007c*/ 	.word	0x00000050


	//   ....[1]....
        /*0080*/ 	.word	0x000008e0


	//   ....[2]....
        /*0084*/ 	.word	0x00000bd0


	//----- nvinfo : EIATTR_CRS_STACK_SIZE
	.align		4
.L_10507:
        /*0088*/ 	.byte	0x04, 0x1e
        /*008a*/ 	.short	(.L_10509 - .L_10508)
.L_10508:
        /*008c*/ 	.word	0x00000000


	//----- nvinfo : EIATTR_CBANK_PARAM_SIZE
	.align		4
.L_10509:
        /*0090*/ 	.byte	0x03, 0x19
        /*0092*/ 	.short	0x0024


	//----- nvinfo : EIATTR_PARAM_CBANK
	.align		4
        /*0094*/ 	.byte	0x04, 0x0a
        /*0096*/ 	.short	(.L_10511 - .L_10510)
	.align		4
.L_10510:
        /*0098*/ 	.word	index@(.nv.constant0._Z15gpukernelAMWNr3ILi1ELi23EEvPdS0_S0_iii)
        /*009c*/ 	.short	0x0380
        /*009e*/ 	.short	0x0024


	//----- nvinfo : EIATTR_SW_WAR
	.align		4
.L_10511:
        /*00a0*/ 	.byte	0x04, 0x36
        /*00a2*/ 	.short	(.L_10513 - .L_10512)
.L_10512:
        /*00a4*/ 	.word	0x00000008
.L_10513:


//--------------------- .nv.info._Z15gpukernelAMWNr3ILi1ELi22EEvPdS0_S0_iii --------------------------
	.section	.nv.info._Z15gpukernelAMWNr3ILi1ELi22EEvPdS0_S0_iii,"",@"SHT_CUDA_INFO"
	.sectionflags	@""
	.align	4


	//----- nvinfo : EIATTR_CUDA_API_VERSION
	.align		4
        /*0000*/ 	.byte	0x04, 0x37
        /*0002*/ 	.short	(.L_10515 - .L_10514)
.L_10514:
        /*0004*/ 	.word	0x00000082


	//----- nvinfo : EIATTR_KPARAM_INFO
	.align		4
.L_10515:
        /*0008*/ 	.byte	0x04, 0x17
        /*000a*/ 	.short	(.L_10517 - .L_10516)
.L_10516:
        /*000c*/ 	.word	0x00000000
        /*0010*/ 	.short	0x0005
        /*0012*/ 	.short	0x0020
        /*0014*/ 	.byte	0x00, 0xf0, 0x11, 0x00


	//----- nvinfo : EIATTR_KPARAM_INFO
	.align		4
.L_10517:
        /*0018*/ 	.byte	0x04, 0x17
        /*001a*/ 	.short	(.L_10519 - .L_10518)
.L_10518:
        /*001c*/ 	.word	0x00000000
        /*0020*/ 	.short	0x0004
        /*0022*/ 	.short	0x001c
        /*0024*/ 	.byte	0x00, 0xf0, 0x11, 0x00


	//----- nvinfo : EIATTR_KPARAM_INFO
	.align		4
.L_10519:
        /*0028*/ 	.byte	0x04, 0x17
        /*002a*/ 	.short	(.L_10521 - .L_10520)
.L_10520:
        /*002c*/ 	.word	0x00000000
        /*0030*/ 	.short	0x0003
        /*0032*/ 	.short	0x0018
        /*0034*/ 	.byte	0x00, 0xf0, 0x11, 0x00


	//----- nvinfo : EIATTR_KPARAM_INFO
	.align		4
.L_10521:
        /*0038*/ 	.byte	0x04, 0x17
        /*003a*/ 	.short	(.L_10523 - .L_10522)
.L_10522:
        /*003c*/ 	.word	0x00000000
        /*0040*/ 	.short	0x0002
        /*0042*/ 	.short	0x0010
        /*0044*/ 	.byte	0x00, 0xf5, 0x21, 0x00


	//----- nvinfo : EIATTR_KPARAM_INFO
	.align		4
.L_10523:
        /*0048*/ 	.byte	0x04, 0x17
        /*004a*/ 	.short	(.L_10525 - .L_10524)
.L_10524:
        /*004c*/ 	.word	0x00000000
        /*0050*/ 	.short	0x0001
        /*0052*/ 	.short	0x0008
        /*0054*/ 	.byte	0x00, 0xf5, 0x21, 0x00


	//----- nvinfo : EIATTR_KPARAM_INFO
	.align		4
.L_10525:
        /*0058*/ 	.byte	0x04, 0x17
        /*005a*/ 	.short	(.L_10527 - .L_10526)
.L_10526:
        /*005c*/ 	.word	0x00000000
        /*0060*/ 	.short	0x0000
        /*0062*/ 	.short	0x0000
        /*0064*/ 	.byte	0x00, 0xf5, 0x21, 0x00


	//----- nvinfo : EIATTR_SPARSE_MMA_MASK
	.align		4
.L_10527:
        /*0068*/ 	.byte	0x03, 0x50
        /*006a*/ 	.short	0x0000


	//----- nvinfo : EIATTR_MAXREG_COUNT
	.align		4
        /*006c*/ 	.byte	0x03, 0x1b
        /*006e*/ 	.short	0x00ff


	//----- nvinfo : EIATTR_MERCURY_ISA_VERSION
	.align		4
        /*0070*/ 	.byte	0x03, 0x5f
        /*0072*/ 	.short	0x0101


	//----- nvinfo : EIATTR_VRC_CTA_INIT_COUNT
	.align		4
        /*0074*/ 	.byte	0x02, 0x4a
	.zero		1
	.zero		1


	//----- nvinfo : EIATTR_EXIT_INSTR_OFFSETS
	.align		4
        /*0078*/ 	.byte	0x04, 0x1c
        /*007a*/ 	.short	(.L_10529 - .L_10528)


	//   ....[0]....
.L_10528:
        /*007c*/ 	.word	0x00000050


	//   ....[1]....
        /*0080*/ 	.word	0x000008e0


	//   ....[2]....
        /*0084*/ 	.word	0x00000bd0


	//----- nvinfo : EIATTR_CRS_STACK_SIZE
	.align		4
.L_10529:
        /*0088*/ 	.byte	0x04, 0x1e
        /*008a*/ 	.short	(.L_10531 - .L_10530)
.L_10530:
        /*008c*/ 	.word	0x00000000


	//----- nvinfo : EIATTR_CBANK_PARAM_SIZE
	.align		4
.L_10531:
        /*0090*/ 	.byte	0x03, 0x19
        /*0092*/ 	.short	0x0024


	//----- nvinfo : EIATTR_PARAM_CBANK
	.align		4
        /*0094*/ 	.byte	0x04, 0x0a
        /*0096*/ 	.short	(.L_10533 - .L_10532)
	.align		4
.L_10532:
        /*0098*/ 	.word	index@(.nv.constant0._Z15gpukernelAMWNr3ILi1ELi22EEvPdS0_S0_iii)
        /*009c*/ 	.short	0x0380
        /*009e*/ 	.short	0x0024


	//----- nvinfo : EIATTR_SW_WAR
	.align		4
.L_10533:
        /*00a0*/ 	.byte	0x04, 0x36
        /*00a2*/ 	.short	(.L_10535 - .L_10534)
.L_10534:
        /*00a4*/ 	.word	0x00000008
.L_10535:


//--------------------- .nv.info._Z15gpukernelAMWNr3ILi1ELi21EEvPdS0_S0_iii --------------------------
	.section	.nv.info._Z15gpukernelAMWNr3ILi1ELi21EEvPdS0_S0_iii,"",@"SHT_CUDA_INFO"
	.sectionflags	@""
	.align	4


	//----- nvinfo : EIATTR_CUDA_API_VERSION
	.align		4
        /*0000*/ 	.byte	0x04, 0x37
        /*0002*/ 	.short	(.L_10537 - .L_10536)
.L_10536:
        /*0004*/ 	.word	0x00000082


	//----- nvinfo : EIATTR_KPARAM_INFO
	.align		4
.L_10537:
        /*0008*/ 	.byte	0x04, 0x17
        /*000a*/ 	.short	(.L_10539 - .L_10538)
.L_10538:
        /*000c*/ 	.word	0x00000000
        /*0010*/ 	.short	0x0005
        /*0012*/ 	.short	0x0020
        /*0014*/ 	.byte	0x00, 0xf0, 0x11, 0x00


	//----- nvinfo : EIATTR_KPARAM_INFO
	.align		4
.L_10539:
        /*0018*/ 	.byte	0x04, 0x17
        /*001a*/ 	.short	(.L_10541 - .L_10540)
.L_10540:
        /*001c*/ 	.word	0x00000000
        /*0020*/ 	.short	0x0004
        /*0022*/ 	.short	0x001c
        /*0024*/ 	.byte	0x00, 0xf0, 0x11, 0x00


	//----- nvinfo : EIATTR_KPARAM_INFO
	.align		4
.L_10541:
        /*0028*/ 	.byte	0x04, 0x17
        /*002a*/ 	.short	(.L_10543 - .L_10542)
.L_10542:
        /*002c*/ 	.word	0x00000000
        /*0030*/ 	.short	0x0003
        /*0032*/ 	.short	0x0018
        /*0034*/ 	.byte	0x00, 0xf0, 0x11, 0x00


	//----- nvinfo : EIATTR_KPARAM_INFO
	.align		4
.L_10543:
        /*0038*/ 	.byte	0x04, 0x17
        /*003a*/ 	.short	(.L_10545 - .L_10544)
.L_10544:
        /*003c*/ 	.word	0x00000000
        /*0040*/ 	.short	0x0002
        /*0042*/ 	.short	0x0010
        /*0044*/ 	.byte	0x00, 0xf5, 0x21, 0x00


	//----- nvinfo : EIATTR_KPARAM_INFO
	.align		4
.L_10545:
        /*0048*/ 	.byte	0x04, 0x17
        /*004a*/ 	.short	(.L_10547 - .L_10546)
.L_10546:
        /*004c*/ 	.word	0x00000000
        /*0050*/ 	.short	0x0001
        /*0052*/ 	.short	0x0008
        /*0054*/ 	.byte	0x00, 0xf5, 0x21, 0x00


	//----- nvinfo : EIATTR_KPARAM_INFO
	.align		4
.L_10547:
        /*0058*/ 	.byte	0x04, 0x17
        /*005a*/ 	.short	(.L_10549 - .L_10548)
.L_10548:
        /*005c*/ 	.word	0x00000000
        /*0060*/ 	.short	0x0000
        /*0062*/ 	.short	0x0000
        /*0064*/ 	.byte	0x00, 0xf5, 0x21, 0x00


	//----- nvinfo : EIATTR_SPARSE_MMA_MASK
	.align		4
.L_10549:
        /*0068*/ 	.byte	0x03, 0x50
        /*006a*/ 	.short	0x0000


	//----- nvinfo : EIATTR_MAXREG_COUNT
	.align		4
        /*006c*/ 	.byte	0x03, 0x1b
        /*006e*/ 	.short	0x00ff


	//----- nvinfo : EIATTR_MERCURY_ISA_VERSION
	.align		4
        /*0070*/ 	.byte	0x03, 0x5f
        /*0072*/ 	.short	0x0101


	//----- nvinfo : EIATTR_VRC_CTA_INIT_COUNT
	.align		4
        /*0074*/ 	.byte	0x02, 0x4a
	.zero		1
	.zero		1


	//----- nvinfo : EIATTR_EXIT_INSTR_OFFSETS
	.align		4
        /*0078*/ 	.byte	0x04, 0x1c
        /*007a*/ 	.short	(.L_10551 - .L_10550)


	//   ....[0]....
.L_10550:
        /*007c*/ 	.word	0x00000050


	//   ....[1]....
        /*0080*/ 	.word	0x000008e0


	//   ....[2]....
        /*0084*/ 	.word	0x00000bd0


	//----- nvinfo : EIATTR_CRS_STACK_SIZE
	.align		4
.L_10551:
        /*0088*/ 	.byte	0x04, 0x1e
        /*008a*/ 	.short	(.L_10553 - .L_10552)
.L_10552:
        /*008c*/ 	.word	0x00000000


	//----- nvinfo : EIATTR_CBANK_PARAM_SIZE
	.align		4
.L_10553:
        /*0090*/ 	.byte	0x03, 0x19
        /*0092*/ 	.short	0x0024


	//----- nvinfo : EIATTR_PARAM_CBANK
	.align		4
        /*0094*/ 	.byte	0x04, 0x0a
        /*0096*/ 	.short	(.L_10555 - .L_10554)
	.align		4
.L_10554:
        /*0098*/ 	.word	index@(.nv.constant0._Z15gpukernelAMWNr3ILi1ELi21EEvPdS0_S0_iii)
        /*009c*/ 	.short	0x0380
        /*009e*/ 	.short	0x0024


	//----- nvinfo : EIATTR_SW_WAR
	.align		4
.L_10555:
        /*00a0*/ 	.byte	0x04, 0x36
        /*00a2*/ 	.short	(.L_10557 - .L_10556)
.L_10556:
        /*00a4*/ 	.word	0x00000008
.L_10557:


//--------------------- .nv.info._Z15gpukernelAMWNr3ILi1ELi20EEvPdS0_S0_iii --------------------------
	.section	.nv.info._Z15gpukernelAMWNr3ILi1ELi20EEvPdS0_S0_iii,"",@"SHT_CUDA_INFO"
	.sectionflags	@""
	.align	4


	//----- nvinfo : EIATTR_CUDA_API_VERSION
	.align		4
        /*0000*/ 	.byte	0x04, 0x37
        /*0002*/ 	.short	(.L_10559 - .L_10558)
.L_10558:
        /*0004*/ 	.word	0x00000082


	//----- nvinfo : EIATTR_KPARAM_INFO
	.align		4
.L_10559:
        /*0008*/ 	.byte	0x04, 0x17
        /*000a*/ 	.short	(.L_10561 - .L_10560)
.L_10560:
        /*000c*/ 	.word	0x00000000
        /*0010*/ 	.short	0x0005
        /*0012*/ 	.short	0x0020
        /*0014*/ 	.byte	0x00, 0xf0, 0x11, 0x00


	//----- nvinfo : EIATTR_KPARAM_INFO
	.align		4
.L_10561:
        /*0018*/ 	.byte	0x04, 0x17
        /*001a*/ 	.short	(.L_10563 - .L_10562)
.L_10562:
        /*001c*/ 	.word	0x00000000
        /*0020*/ 	.short	0x0004
        /*0022*/ 	.short	0x001c
        /*0024*/ 	.byte	0x00, 0xf0, 0x11, 0x00


	//----- nvinfo : EIATTR_KPARAM_INFO
	.align		4
.L_10563:
        /*0028*/ 	.byte	0x04, 0x17
        /*002a*/ 	.short	(.L_10565 - .L_10564)
.L_10564:
        /*002c*/ 	.word	0x00000000
        /*0030*/ 	.short	0x0003
        /*0032*/ 	.short	0x0018
        /*0034*/ 	.byte	0x00, 0xf0, 0x11, 0x00


	//----- nvinfo : EIATTR_KPARAM_INFO
	.align		4
.L_10565:
        /*0038*/ 	.byte	0x04, 0x17
        /*003a*/ 	.short	(.L_10567 - .L_10566)
.L_10566:
        /*003c*/ 	.word	0x00000000
        /*0040*/ 	.short	0x0002
        /*0042*/ 	.short	0x0010
        /*0044*/ 	.byte	0x00, 0xf5, 0x21, 0x00


	//----- nvinfo : EIATTR_KPARAM_INFO
	.align		4
.L_10567:
        /*0048*/ 	.byte	0x04, 0x17
        /*004a*/ 	.short	(.L_10569 - .L_10568)
.L_10568:
        /*004c*/ 	.word	0x00000000
        /*0050*/ 	.short	0x0001
        /*0052*/ 	.short	0x0008
        /*0054*/ 	.byte	0x00, 0xf5, 0x21, 0x00


	//----- nvinfo : EIATTR_KPARAM_INFO
	.align		4
.L_10569:
        /*0058*/ 	.byte	0x04, 0x17
        /*005a*/ 	.short	(.L_10571 - .L_10570)
.L_10570:
        /*005c*/ 	.word	0x00000000
        /*0060*/ 	.short	0x0000
        /*0062*/ 	.short	0x0000
        /*0064*/ 	.byte	0x00, 0xf5, 0x21, 0x00


	//----- nvinfo : EIATTR_SPARSE_MMA_MASK
	.align		4
.L_10571:
        /*0068*/ 	.byte	0x03, 0x50
        /*006a*/ 	.short	0x0000


	//----- nvinfo : EIATTR_MAXREG_COUNT
	.align		4
        /*006c*/ 	.byte	0x03, 0x1b
        /*006e*/ 	.short	0x00ff


	//----- nvinfo : EIATTR_MERCURY_ISA_VERSION
	.align		4
        /*0070*/ 	.byte	0x03, 0x5f
        /*0072*/ 	.short	0x0101


	//----- nvinfo : EIATTR_VRC_CTA_INIT_COUNT
	.align		4
        /*0074*/ 	.byte	0x02, 0x4a
	.zero		1
	.zero		1


	//----- nvinfo : EIATTR_EXIT_INSTR_OFFSETS
	.align		4
        /*0078*/ 	.byte	0x04, 0x1c
        /*007a*/ 	.short	(.L_10573 - .L_10572)


	//   ....[0]....
.L_10572:
        /*007c*/ 	.word	0x00000050


	//   ....[1]....
        /*0080*/ 	.word	0x000008e0


	//   ....[2]....
        /*0084*/ 	.word	0x00000bd0


	//----- nvinfo : EIATTR_CRS_STACK_SIZE
	.align		4
.L_10573:
        /*0088*/ 	.byte	0x04, 0x1e
        /*008a*/ 	.short	(.L_10575 - .L_10574)
.L_10574:
        /*008c*/ 	.word	0x00000000


	//----- nvinfo : EIATTR_CBANK_PARAM_SIZE
	.align		4
.L_10575:
        /*0090*/ 	.byte	0x03, 0x19
        /*0092*/ 	.short	0x0024


	//----- nvinfo : EIATTR_PARAM_CBANK
	.align		4
        /*0094*/ 	.byte	0x04, 0x0a
        /*0096*/ 	.short	(.L_10577 - .L_10576)
	.align		4
.L_10576:
        /*0098*/ 	.word	index@(.nv.constant0._Z15gpukernelAMWNr3ILi1ELi20EEvPdS0_S0_iii)
        /*009c*/ 	.short	0x0380
        /*009e*/ 	.short	0x0024


	//----- nvinfo : EIATTR_SW_WAR
	.align		4
.L_10577:
        /*00a0*/ 	.byte	0x04, 0x36
        /*00a2*/ 	.short	(.L_10579 - .L_10578)
.L_10578:
        /*00a4*/ 	.word	0x00000008
.L_10579:


//--------------------- .nv.info._Z15gpukernelAMWNr3ILi1ELi19EEvPdS0_S0_iii --------------------------
	.section	.nv.info._Z15gpukernelAMWNr3ILi1ELi19EEvPdS0_S0_iii,"",@"SHT_CUDA_INFO"
	.sectionflags	@""
	.align	4


	//----- nvinfo : EIATTR_CUDA_API_VERSION
	.align		4
        /*0000*/ 	.byte	0x04, 0x37
        /*0002*/ 	.short	(.L_10581 - .L_10580)
.L_10580:
        /*0004*/ 	.word	0x00000082


	//----- nvinfo : EIATTR_KPARAM_INFO
	.align		4
.L_10581:
        /*0008*/ 	.byte	0x04, 0x17
        /*000a*/ 	.short	(.L_10583 - .L_10582)
.L_10582:
        /*000c*/ 	.word	0x00000000
        /*0010*/ 	.short	0x0005
        /*0012*/ 	.short	0x0020
        /*0014*/ 	.byte	0x00, 0xf0, 0x11, 0x00


	//----- nvinfo : EIATTR_KPARAM_INFO
	.align		4
.L_10583:
        /*0018*/ 	.byte	0x04, 0x17
        /*001a*/ 	.short	(.L_10585 - .L_10584)
.L_10584:
        /*001c*/ 	.word	0x00000000
        /*0020*/ 	.short	0x0004
        /*0022*/ 	.short	0x001c
        /*0024*/ 	.byte	0x00, 0xf0, 0x11, 0x00


	//----- nvinfo : EIATTR_KPARAM_INFO
	.align		4
.L_10585:
        /*0028*/ 	.byte	0x04, 0x17
        /*002a*/ 	.short	(.L_10587 - .L_10586)
.L_10586:
        /*002c*/ 	.word	0x00000000
        /*0030*/ 	.short	0x0003
        /*0032*/ 	.short	0x0018
        /*0034*/ 	.byte	0x00, 0xf0, 0x11, 0x00


	//----- nvinfo : EIATTR_KPARAM_INFO
	.align		4
.L_10587:
        /*0038*/ 	.byte	0x04, 0x17
        /*003a*/ 	.short	(.L_10589 - .L_10588)
.L_10588:
        /*003c*/ 	.word	0x00000000
        /*0040*/ 	.short	0x0002
        /*0042*/ 	.short	0x0010
        /*0044*/ 	.byte	0x00, 0xf5, 0x21, 0x00


	//----- nvinfo : EIATTR_KPARAM_INFO
	.align		4
.L_10589:
        /*0048*/ 	.byte	0x04, 0x17
        /*004a*/ 	.short	(.L_10591 - .L_10590)
.L_10590:
        /*004c*/ 	.word	0x00000000
        /*0050*/ 	.short	0x0001
        /*0052*/ 	.short	0x0008
        /*0054*/ 	.byte	0x00, 0xf5, 0x21, 0x00


	//----- nvinfo : EIATTR_KPARAM_INFO
	.align		4
.L_10591:
        /*0058*/ 	.byte	0x04, 0x17
        /*005a*/ 	.short	(.L_10593 - .L_10592)
.L_10592:
        /*005c*/ 	.word	0x00000000
        /*0060*/ 	.short	0x0000
        /*0062*/ 	.short	0x0000
        /*0064*/ 	.byte	0x00, 0xf5, 0x21, 0x00


	//----- nvinfo : EIATTR_SPARSE_MMA_MASK
	.align		4
.L_10593:
        /*0068*/ 	.byte	0x03, 0x50
        /*006a*/ 	.short	0x0000


	//----- nvinfo : EIATTR_MAXREG_COUNT
	.align		4
        /*006c*/ 	.byte	0x03, 0x1b
        /*006e*/ 	.short	0x00ff


	//----- nvinfo : EIATTR_MERCURY_ISA_VERSION
	.align		4
        /*0070*/ 	.byte	0x03, 0x5f
        /*0072*/ 	.short	0x0101


	//----- nvinfo : EIATTR_VRC_CTA_INIT_COUNT
	.align		4
        /*0074*/ 	.byte	0x02, 0x4a
	.zero		1
	.zero		1


	//----- nvinfo : EIATTR_EXIT_INSTR_OFFSETS
	.align		4
        /*0078*/ 	.byte	0x04, 0x1c
        /*007a*/ 	.short	(.L_10595 - .L_10594)


	//   ....[0]....
.L_10594:
        /*007c*/ 	.word	0x00000050


	//   ....[1]....
        /*0080*/ 	.word	0x000008e0


	//   ....[2]....
        /*0084*/ 	.word	0x00000bd0


	//----- nvinfo : EIATTR_CRS_STACK_SIZE
	.align		4
.L_10595:
        /*0088*/ 	.byte	0x04, 0x1e
        /*008a*/ 	.short	(.L_10597 - .L_10596)
.L_10596:
        /*008c*/ 	.word	0x00000000


	//----- nvinfo : EIATTR_CBANK_PARAM_SIZE
	.align		4
.L_10597:
        /*0090*/ 	.byte	0x03, 0x19
        /*0092*/ 	.short	0x0024


	//----- nvinfo : EIATTR_PARAM_CBANK
	.align		4
        /*0094*/ 	.byte	0x04, 0x0a
        /*0096*/ 	.short	(.L_10599 - .L_10598)
	.align		4
.L_10598:
        /*0098*/ 	.word	index@(.nv.constant0._Z15gpukernelAMWNr3ILi1ELi19EEvPdS0_S0_iii)
        /*009c*/ 	.short	0x0380
        /*009e*/ 	.short	0x0024


	//----- nvinfo : EIATTR_SW_WAR
	.align		4
.L_10599:
        /*00a0*/ 	.byte	0x04, 0x36
        /*00a2*/ 	.short	(.L_10601 - .L_10600)
.L_10600:
        /*00a4*/ 	.word	0x00000008
.L_10601:


//--------------------- .nv.info._Z15gpukernelAMWNr3ILi1ELi18EEvPdS0_S0_iii --------------------------
	.section	.nv.info._Z15gpukernelAMWNr3ILi1ELi18EEvPdS0_S0_iii,"",@"SHT_CUDA_INFO"
	.sectionflags	@""
	.align	4


	//----- nvinfo : EIATTR_CUDA_API_VERSION
	.align		4
        /*0000*/ 	.byte	0x04, 0x37
        /*0002*/ 	.short	(.L_10603 - .L_10602)
.L_10602:
        /*0004*/ 	.word	0x00000082


	//----- nvinfo : EIATTR_KPARAM_INFO
	.align		4
.L_10603:
        /*0008*/ 	.byte	0x04, 0x17
        /*000a*/ 	.short	(.L_10605 - .L_10604)
.L_10604:
        /*000c*/ 	.word	0x00000000
        /*0010*/ 	.short	0x0005
        /*0012*/ 	.short	0x0020
        /*0014*/ 	.byte	0x00, 0xf0, 0x11, 0x00


	//----- nvinfo : EIATTR_KPARAM_INFO
	.align		4
.L_10605:
        /*0018*/ 	.byte	0x04, 0x17
        /*001a*/ 	.short	(.L_10607 - .L_10606)
.L_10606:
        /*001c*/ 	.word	0x00000000
        /*0020*/ 	.short	0x0004
        /*0022*/ 	.short	0x001c
        /*0024*/ 	.byte	0x00, 0xf0, 0x11, 0x00


	//----- nvinfo : EIATTR_KPARAM_INFO
	.align		4
.L_10607:
        /*0028*/ 	.byte	0x04, 0x17
        /*002a*/ 	.short	(.L_10609 - .L_10608)
.L_10608:
        /*002c*/ 	.word	0x00000000
        /*0030*/ 	.short	0x0003
        /*0032*/ 	.short	0x0018
        /*0034*/ 	.byte	0x00, 0xf0, 0x11, 0x00


	//----- nvinfo : EIATTR_KPARAM_INFO
	.align		4
.L_10609:
        /*0038*/ 	.byte	0x04, 0x17
        /*003a*/ 	.short	(.L_10611 - .L_10610)
.L_10610:
        /*003c*/ 	.word	0x00000000
        /*0040*/ 	.short	0x0002
        /*0042*/ 	.short	0x0010
        /*0044*/ 	.byte	0x00, 0xf5, 0x21, 0x00


	//----- nvinfo : EIATTR_KPARAM_INFO
	.align		4
.L_10611:
        /*0048*/ 	.byte	0x04, 0x17
        /*004a*/ 	.short	(.L_10613 - .L_10612)
.L_10612:
        /*004c*/ 	.word	0x00000000
        /*0050*/ 	.short	0x0001
        /*0052*/ 	.short	0x0008
        /*0054*/ 	.byte	0x00, 0xf5, 0x21, 0x00


	//----- nvinfo : EIATTR_KPARAM_INFO
	.align		4
.L_10613:
        /*0058*/ 	.byte	0x04, 0x17
        /*005a*/ 	.short	(.L_10615 - .L_10614)
.L_10614:
        /*005c*/ 	.word	0x00000000
        /*0060*/ 	.short	0x0000
        /*0062*/ 	.short	0x0000
        /*0064*/ 	.byte	0x00, 0xf5, 0x21, 0x00


	//----- nvinfo : EIATTR_SPARSE_MMA_MASK
	.align		4
.L_10615:
        /*0068*/ 	.byte	0x03, 0x50
        /*006a*/ 	.short	0x0000


	//----- nvinfo : EIATTR_MAXREG_COUNT
	.align		4
        /*006c*/ 	.byte	0x03, 0x1b
        /*006e*/ 	.short	0x00ff


	//----- nvinfo : EIATTR_MERCURY_ISA_VERSION
	.align		4
        /*0070*/ 	.byte	0x03, 0x5f
        /*0072*/ 	.short	0x0101


	//----- nvinfo : EIATTR_VRC_CTA_INIT_COUNT
	.align		4
        /*0074*/ 	.byte	0x02, 0x4a
	.zero		1
	.zero		1


	//----- nvinfo : EIATTR_EXIT_INSTR_OFFSETS
	.align		4
        /*0078*/ 	.byte	0x04, 0x1c
        /*007a*/ 	.short	(.L_10617 - .L_10616)


	//   ....[0]....
.L_10616:
        /*007c*/ 	.word	0x00000050


	//   ....[1]....
        /*0080*/ 	.word	0x000008e0


	//   ....[2]....
        /*0084*/ 	.word	0x00000bd0


	//----- nvinfo : EIATTR_CRS_STACK_SIZE
	.align		4
.L_10617:
        /*0088*/ 	.byte	0x04, 0x1e
        /*008a*/ 	.short	(.L_10619 - .L_10618)
.L_10618:
        /*008c*/ 	.word	0x00000000


	//----- nvinfo : EIATTR_CBANK_PARAM_SIZE
	.align		4
.L_10619:
        /*0090*/ 	.byte	0x03, 0x19
        /*0092*/ 	.short	0x0024


	//----- nvinfo : EIATTR_PARAM_CBANK
	.align		4
        /*0094*/ 	.byte	0x04, 0x0a
        /*0096*/ 	.short	(.L_10621 - .L_10620)
	.align		4
.L_10620:
        /*0098*/ 	.word	index@(.nv.constant0._Z15gpukernelAMWNr3ILi1ELi18EEvPdS0_S0_iii)
        /*009c*/ 	.short	0x0380
        /*009e*/ 	.short	0x0024


	//----- nvinfo : EIATTR_SW_WAR
	.align		4
.L_10621:
        /*00a0*/ 	.byte	0x04, 0x36
        /*00a2*/ 	.short	(.L_10623 - .L_10622)
.L_10622:
        /*00a4*/ 	.word	0x00000008
.L_10623:


//--------------------- .nv.info._Z15gpukernelAMWNr3ILi1ELi17EEvPdS0_S0_iii --------------------------
	.section	.nv.info._Z15gpukernelAMWNr3ILi1ELi17EEvPdS0_S0_iii,"",@"SHT_CUDA_INFO"
	.sectionflags	@""
	.align	4


	//----- nvinfo : EIATTR_CUDA_API_VERSION
	.align		4
        /*0000*/ 	.byte	0x04, 0x37
        /*0002*/ 	.short	(.L_10625 - .L_10624)
.L_10624:
        /*0004*/ 	.word	0x00000082


	//----- nvinfo : EIATTR_KPARAM_INFO
	.align		4
.L_10625:
        /*0008*/ 	.byte	0x04, 0x17
        /*000a*/ 	.short	(.L_10627 - .L_10626)
.L_10626:
        /*000c*/ 	.word	0x00000000
        /*0010*/ 	.short	0x0005
        /*0012*/ 	.short	0x0020
        /*0014*/ 	.byte	0x00, 0xf0, 0x11, 0x00


	//----- nvinfo : EIATTR_KPARAM_INFO
	.align		4
.L_10627:
        /*0018*/ 	.byte	0x04, 0x17
        /*001a*/ 	.short	(.L_10629 - .L_10628)
.L_10628:
        /*001c*/ 	.word	0x00000000
        /*0020*/ 	.short	0x0004
        /*0022*/ 	.short	0x001c
        /*0024*/ 	.byte	0x00, 0xf0, 0x11, 0x00


	//----- nvinfo : EIATTR_KPARAM_INFO
	.align		4
.L_10629:
        /*0028*/ 	.byte	0x04, 0x17
        /*002a*/ 	.short	(.L_10631 - .L_10630)
.L_10630:
        /*002c*/ 	.word	0x00000000
        /*0030*/ 	.short	0x0003
        /*0032*/ 	.short	0x0018
        /*0034*/ 	.byte	0x00, 0xf0, 0x11, 0x00


	//----- nvinfo : EIATTR_KPARAM_INFO
	.align		4
.L_10631:
        /*0038*/ 	.byte	0x04, 0x17
        /*003a*/ 	.short	(.L_10633 - .L_10632)
.L_10632:
        /*003c*/ 	.word	0x00000000
        /*0040*/ 	.short	0x0002
        /*0042*/ 	.short	0x0010
        /*0044*/ 	.byte	0x00, 0xf5, 0x21, 0x00


	//----- nvinfo : EIATTR_KPARAM_INFO
	.align		4
.L_10633:
        /*0048*/ 	.byte	0x04, 0x17
        /*004a*/ 	.short	(.L_10635 - .L_10634)
.L_10634:
        /*004c*/ 	.word	0x00000000
        /*0050*/ 	.short	0x0001
        /*0052*/ 	.short	0x0008
        /*0054*/ 	.byte	0x00, 0xf5, 0x21, 0x00


	//----- nvinfo : EIATTR_KPARAM_INFO
	.align		4
.L_10635:
        /*0058*/ 	.byte	0x04, 0x17
        /*005a*/ 	.short	(.L_10637 - .L_10636)
.L_10636:
        /*005c*/ 	.word	0x00000000
        /*0060*/ 	.short	0x0000
        /*0062*/ 	.short	0x0000
        /*0064*/ 	.byte	0x00, 0xf5, 0x21, 0x00


	//----- nvinfo : EIATTR_SPARSE_MMA_MASK
	.align		4
.L_10637:
        /*0068*/ 	.byte	0x03, 0x50
        /*006a*/ 	.short	0x0000


	//----- nvinfo : EIATTR_MAXREG_COUNT
	.align		4
        /*006c*/ 	.byte	0x03, 0x1b
        /*006e*/ 	.short	0x00ff


	//----- nvinfo : EIATTR_MERCURY_ISA_VERSION
	.align		4
        /*0070*/ 	.byte	0x03, 0x5f
        /*0072*/ 	.short	0x0101


	//----- nvinfo : EIATTR_VRC_CTA_INIT_COUNT
	.align		4
        /*0074*/ 	.byte	0x02, 0x4a
	.zero		1
	.zero		1


	//----- nvinfo : EIATTR_EXIT_INSTR_OFFSETS
	.align		4
        /*0078*/ 	.byte	0x04, 0x1c
        /*007a*/ 	.short	(.L_10639 - .L_10638)


	//   ....[0]....
.L_10638:
        /*007c*/ 	.word	0x00000050


	//   ....[1]....
        /*0080*/ 	.word	0x000008e0


	//   ....[2]....
        /*0084*/ 	.word	0x00000bd0


	//----- nvinfo : EIATTR_CRS_STACK_SIZE
	.align		4
.L_10639:
        /*0088*/ 	.byte	0x04, 0x1e
        /*008a*/ 	.short	(.L_10641 - .L_10640)
.L_10640:
        /*008c*/ 	.word	0x00000000


	//----- nvinfo : EIATTR_CBANK_PARAM_SIZE
	.align		4
.L_10641:
        /*0090*/ 	.byte	0x03, 0x19
        /*0092*/ 	.short	0x0024


	//----- nvinfo : EIATTR_PARAM_CBANK
	.align		4
        /*0094*/ 	.byte	0x04, 0x0a
        /*0096*/ 	.short	(.L_10643 - .L_10642)
	.align		4
.L_10642:
        /*0098*/ 	.word	index@(.nv.constant0._Z15gpukernelAMWNr3ILi1ELi17EEvPdS0_S0_iii)
        /*009c*/ 	.short	0x0380
        /*009e*/ 	.short	0x0024


	//----- nvinfo : EIATTR_SW_WAR
	.align		4
.L_10643:
        /*00a0*/ 	.byte	0x04, 0x36
        /*00a2*/ 	.short	(.L_10645 - .L_10644)
.L_10644:
        /*00a4*/ 	.word	0x00000008
.L_10645:


//--------------------- .nv.info._Z15gpukernelAMWNr3ILi1ELi16EEvPdS0_S0_iii --------------------------
	.section	.nv.info._Z15gpukernelAMWNr3ILi1ELi16EEvPdS0_S0_iii,"",@"SHT_CUDA_INFO"
	.sectionflags	@""
	.align	4


	//----- nvinfo : EIATTR_CUDA_API_VERSION
	.align		4
        /*0000*/ 	.byte	0x04, 0x37
        /*0002*/ 	.short	(.L_10647 - .L_10646)
.L_10646:
        /*0004*/ 	.word	0x00000082


	//----- nvinfo : EIATTR_KPARAM_INFO
	.align		4
.L_10647:
        /*0008*/ 	.byte	0x04, 0x17
        /*000a*/ 	.short	(.L_10649 - .L_10648)
.L_10648:
        /*000c*/ 	.word	0x00000000
        /*0010*/ 	.short	0x0005
        /*0012*/ 	.short	0x0020
        /*0014*/ 	.byte	0x00, 0xf0, 0x11, 0x00


	//----- nvinfo : EIATTR_KPARAM_INFO
	.align		4
.L_10649:
        /*0018*/ 	.byte	0x04, 0x17
        /*001a*/ 	.short	(.L_10651 - .L_10650)
.L_10650:
        /*001c*/ 	.word	0x00000000
        /*0020*/ 	.short	0x0004
        /*0022*/ 	.short	0x001c
        /*0024*/ 	.byte	0x00, 0xf0, 0x11, 0x00


	//----- nvinfo : EIATTR_KPARAM_INFO
	.align		4
.L_10651:
        /*0028*/ 	.byte	0x04, 0x17
        /*002a*/ 	.short	(.L_10653 - .L_10652)
.L_10652:
        /*002c*/ 	.word	0x00000000
        /*0030*/ 	.short	0x0003
        /*0032*/ 	.short	0x0018
        /*0034*/ 	.byte	0x00, 0xf0, 0x11, 0x00


	//----- nvinfo : EIATTR_KPARAM_INFO
	.align		4
.L_10653:
        /*0038*/ 	.byte	0x04, 0x17
        /*003a*/ 	.short	(.L_10655 - .L_10654)
.L_10654:
        /*003c*/ 	.word	0x00000000
        /*0040*/ 	.short	0x0002
        /*0042*/ 	.short	0x0010
        /*0044*/ 	.byte	0x00, 0xf5, 0x21, 0x00


	//----- nvinfo : EIATTR_KPARAM_INFO
	.align		4
.L_10655:
        /*0048*/ 	.byte	0x04, 0x17
        /*004a*/ 	.short	(.L_10657 - .L_10656)
.L_10656:
        /*004c*/ 	.word	0x00000000
        /*0050*/ 	.short	0x0001
        /*0052*/ 	.short	0x0008
        /*0054*/ 	.byte	0x00, 0xf5, 0x21, 0x00


	//----- nvinfo : EIATTR_KPARAM_INFO
	.align		4
.L_10657:
        /*0058*/ 	.byte	0x04, 0x17
        /*005a*/ 	.short	(.L_10659 - .L_10658)
.L_10658:
        /*005c*/ 	.word	0x00000000
        /*0060*/ 	.short	0x0000
        /*0062*/ 	.short	0x0000
        /*0064*/ 	.byte	0x00, 0xf5, 0x21, 0x00


	//----- nvinfo : EIATTR_SPARSE_MMA_MASK
	.align		4
.L_10659:
        /*0068*/ 	.byte	0x03, 0x50
        /*006a*/ 	.short	0x0000


	//----- nvinfo : EIATTR_MAXREG_COUNT
	.align		4
        /*006c*/ 	.byte	0x03, 0x1b
        /*006e*/ 	.short	0x00ff


	//----- nvinfo : EIATTR_MERCURY_ISA_VERSION
	.align		4
        /*0070*/ 	.byte	0x03, 0x5f
        /*0072*/ 	.short	0x0101


	//----- nvinfo : EIATTR_VRC_CTA_INIT_COUNT
	.align		4
        /*0074*/ 	.byte	0x02, 0x4a
	.zero		1
	.zero		1


	//----- nvinfo : EIATTR_EXIT_INSTR_OFFSETS
	.align		4
        /*0078*/ 	.byte	0x04, 0x1c
        /*007a*/ 	.short	(.L_10661 - .L_10660)


	//   ....[0]....
.L_10660:
        /*007c*/ 	.word	0x00000050


	//   ....[1]....
        /*0080*/ 	.word	0x000008e0


	//   ....[2]....
        /*0084*/ 	.word	0x00000bd0


	//----- nvinfo : EIATTR_CRS_STACK_SIZE
	.align		4
.L_10661:
        /*0088*/ 	.byte	0x04, 0x1e
        /*008a*/ 	.short	(.L_10663 - .L_10662)
.L_10662:
        /*008c*/ 	.word	0x00000000


	//----- nvinfo : EIATTR_CBANK_PARAM_SIZE
	.align		4
.L_10663:
        /*0090*/ 	.byte	0x03, 0x19
        /*0092*/ 	.short	0x0024


	//----- nvinfo : EIATTR_PARAM_CBANK
	.align		4
        /*0094*/ 	.byte	0x04, 0x0a
        /*0096*/ 	.short	(.L_10665 - .L_10664)
	.align		4
.L_10664:
        /*0098*/ 	.word	index@(.nv.constant0._Z15gpukernelAMWNr3ILi1ELi16EEvPdS0_S0_iii)
        /*009c*/ 	.short	0x0380
        /*009e*/ 	.short	0x0024


	//----- nvinfo : EIATTR_SW_WAR
	.align		4
.L_10665:
        /*00a0*/ 	.byte	0x04, 0x36
        /*00a2*/ 	.short	(.L_10667 - .L_10666)
.L_10666:
        /*00a4*/ 	.word	0x00000008
.L_10667:


//--------------------- .nv.info._Z15gpukernelAMWNr3ILi1ELi15EEvPdS0_S0_iii --------------------------
	.section	.nv.info._Z15gpukernelAMWNr3ILi1ELi15EEvPdS0_S0_iii,"",@"SHT_CUDA_INFO"
	.sectionflags	@""
	.align	4


	//----- nvinfo : EIATTR_CUDA_API_VERSION
	.align		4
        /*0000*/ 	.byte	0x04, 0x37
        /*0002*/ 	.short	(.L_10669 - .L_10668)
.L_10668:
        /*0004*/ 	.word	0x00000082


	//----- nvinfo : EIATTR_KPARAM_INFO
	.align		4
.L_10669:
        /*0008*/ 	.byte	0x04, 0x17
        /*000a*/ 	.short	(.L_10671 - .L_10670)
.L_10670:
        /*000c*/ 	.word	0x00000000
        /*0010*/ 	.short	0x0005
        /*0012*/ 	.short	0x0020
        /*0014*/ 	.byte	0x00, 0xf0, 0x11, 0x00


	//----- nvinfo : EIATTR_KPARAM_INFO
	.align		4
.L_10671:
        /*0018*/ 	.byte	0x04, 0x17
        /*001a*/ 	.short	(.L_10673 - .L_10672)
.L_10672:
        /*001c*/ 	.word	0x00000000
        /*0020*/ 	.short	0x0004
        /*0022*/ 	.short	0x001c
        /*0024*/ 	.byte	0x00, 0xf0, 0x11, 0x00


	//----- nvinfo : EIATTR_KPARAM_INFO
	.align		4
.L_10673:
        /*0028*/ 	.byte	0x04, 0x17
        /*002a*/ 	.short	(.L_10675 - .L_10674)
.L_10674:
        /*002c*/ 	.word	0x00000000
        /*0030*/ 	.short	0x0003
        /*0032*/ 	.short	0x0018
        /*0034*/ 	.byte	0x00, 0xf0, 0x11, 0x00


	//----- nvinfo : EIATTR_KPARAM_INFO
	.align		4
.L_10675:
        /*0038*/ 	.byte	0x04, 0x17
        /*003a*/ 	.short	(.L_10677 - .L_10676)
.L_10676:
        /*003c*/ 	.word	0x00000000
        /*0040*/ 	.short	0x0002
        /*0042*/ 	.short	0x0010
        /*0044*/ 	.byte	0x00, 0xf5, 0x21, 0x00


	//----- nvinfo : EIATTR_KPARAM_INFO
	.align		4
.L_10677:
        /*0048*/ 	.byte	0x04, 0x17
        /*004a*/ 	.short	(.L_10679 - .L_10678)
.L_10678:
        /*004c*/ 	.word	0x00000000
        /*0050*/ 	.short	0x0001
        /*0052*/ 	.short	0x0008
        /*0054*/ 	.byte	0x00, 0xf5, 0x21, 0x00


	//----- nvinfo : EIATTR_KPARAM_INFO
	.align		4
.L_10679:
        /*0058*/ 	.byte	0x04, 0x17
        /*005a*/ 	.short	(.L_10681 - .L_10680)
.L_10680:
        /*005c*/ 	.word	0x00000000
        /*0060*/ 	.short	0x0000
        /*0062*/ 	.short	0x0000
        /*0064*/ 	.byte	0x00, 0xf5, 0x21, 0x00


	//----- nvinfo : EIATTR_SPARSE_MMA_MASK
	.align		4
.L_10681:
        /*0068*/ 	.byte	0x03, 0x50
        /*006a*/ 	.short	0x0000


	//----- nvinfo : EIATTR_MAXREG_COUNT
	.align		4
        /*006c*/ 	.byte	0x03, 0x1b
        /*006e*/ 	.short	0x00ff


	//----- nvinfo : EIATTR_MERCURY_ISA_VERSION
	.align		4
        /*0070*/ 	.byte	0x03, 0x5f
        /*0072*/ 	.short	0x0101


	//----- nvinfo : EIATTR_VRC_CTA_INIT_COUNT
	.align		4
        /*0074*/ 	.byte	0x02, 0x4a
	.zero		1
	.zero		1


	//----- nvinfo : EIATTR_EXIT_INSTR_OFFSETS
	.align		4
        /*0078*/ 	.byte	0x04, 0x1c
        /*007a*/ 	.short	(.L_10683 - .L_10682)


	//   ....[0]....
.L_10682:
        /*007c*/ 	.word	0x00000050


	//   ....[1]....
        /*0080*/ 	.word	0x000008e0


	//   ....[2]....
        /*0084*/ 	.word	0x00000bd0


	//----- nvinfo : EIATTR_CRS_STACK_SIZE
	.align		4
.L_10683:
        /*0088*/ 	.byte	0x04, 0x1e
        /*008a*/ 	.short	(.L_10685 - .L_10684)
.L_10684:
        /*008c*/ 	.word	0x00000000


	//----- nvinfo : EIATTR_CBANK_PARAM_SIZE
	.align		4
.L_10685:
        /*0090*/ 	.byte	0x03, 0x19
        /*0092*/ 	.short	0x0024


	//----- nvinfo : EIATTR_PARAM_CBANK
	.align		4
        /*0094*/ 	.byte	0x04, 0x0a
        /*0096*/ 	.short	(.L_10687 - .L_10686)
	.align		4
.L_10686:
        /*0098*/ 	.word	index@(.nv.constant0._Z15gpukernelAMWNr3ILi1ELi15EEvPdS0_S0_iii)
        /*009c*/ 	.short	0x0380
        /*009e*/ 	.short	0x0024


	//----- nvinfo : EIATTR_SW_WAR
	.align		4
.L_10687:
        /*00a0*/ 	.byte	0x04, 0x36
        /*00a2*/ 	.short	(.L_10689 - .L_10688)
.L_10688:
        /*00a4*/ 	.word	0x00000008
.L_10689:


//--------------------- .nv.info._Z15gpukernelAMWNr3ILi1ELi14EEvPdS0_S0_iii --------------------------
	.section	.nv.info._Z15gpukernelAMWNr3ILi1ELi14EEvPdS0_S0_iii,"",@"SHT_CUDA_INFO"
	.sectionflags	@""
	.align	4


	//----- nvinfo : EIATTR_CUDA_API_VERSION
	.align		4
        /*0000*/ 	.byte	0x04, 0x37
        /*0002*/ 	.short	(.L_10691 - .L_10690)
.L_10690:
        /*0004*/ 	.word	0x00000082


	//----- nvinfo : EIATTR_KPARAM_INFO
	.align		4
.L_10691:
        /*0008*/ 	.byte	0x04, 0x17
        /*000a*/ 	.short	(.L_10693 - .L_10692)
.L_10692:
        /*000c*/ 	.word	0x00000000
        /*0010*/ 	.short	0x0005
        /*0012*/ 	.short	0x0020
        /*0014*/ 	.byte	0x00, 0xf0, 0x11, 0x00


	//----- nvinfo : EIATTR_KPARAM_INFO
	.align		4
.L_10693:
        /*0018*/ 	.byte	0x04, 0x17
        /*001a*/ 	.short	(.L_10695 - .L_10694)
.L_10694:
        /*001c*/ 	.word	0x00000000
        /*0020*/ 	.short	0x0004
        /*0022*/ 	.short	0x001c
        /*0024*/ 	.byte	0x00, 0xf0, 0x11, 0x00


	//----- nvinfo : EIATTR_KPARAM_INFO
	.align		4
.L_10695:
        /*0028*/ 	.byte	0x04, 0x17
        /*002a*/ 	.short	(.L_10697 - .L_10696)
.L_10696:
        /*002c*/ 	.word	0x00000000
        /*0030*/ 	.short	0x0003
        /*0032*/ 	.short	0x0018
        /*0034*/ 	.byte	0x00, 0xf0, 0x11, 0x00


	//----- nvinfo : EIATTR_KPARAM_INFO
	.align		4
.L_10697:
        /*0038*/ 	.byte	0x04, 0x17
        /*003a*/ 	.short	(.L_10699 - .L_10698)
.L_10698:
        /*003c*/ 	.word	0x00000000
        /*0040*/ 	.short	0x0002
        /*0042*/ 	.short	0x0010
        /*0044*/ 	.byte	0x00, 0xf5, 0x21, 0x00


	//----- nvinfo : EIATTR_KPARAM_INFO
	.align		4
.L_10699:
        /*0048*/ 	.byte	0x04, 0x17
        /*004a*/ 	.short	(.L_10701 - .L_10700)
.L_10700:
        /*004c*/ 	.word	0x00000000
        /*0050*/ 	.short	0x0001
        /*0052*/ 	.short	0x0008
        /*0054*/ 	.byte	0x00, 0xf5, 0x21, 0x00


	//----- nvinfo : EIATTR_KPARAM_INFO
	.align		4
.L_10701:
        /*0058*/ 	.byte	0x04, 0x17
        /*005a*/ 	.short	(.L_10703 - .L_10702)
.L_10702:
        /*005c*/ 	.word	0x00000000
        /*0060*/ 	.short	0x0000
        /*0062*/ 	.short	0x0000
        /*0064*/ 	.byte	0x00, 0xf5, 0x21, 0x00


	//----- nvinfo : EIATTR_SPARSE_MMA_MASK
	.align		4
.L_10703:
        /*0068*/ 	.byte	0x03, 0x50
        /*006a*/ 	.short	0x0000


	//----- nvinfo : EIATTR_MAXREG_COUNT
	.align		4
        /*006c*/ 	.byte	0x03, 0x1b
        /*006e*/ 	.short	0x00ff


	//----- nvinfo : EIATTR_MERCURY_ISA_VERSION
	.align		4
        /*0070*/ 	.byte	0x03, 0x5f
        /*0072*/ 	.short	0x0101


	//----- nvinfo : EIATTR_VRC_CTA_INIT_COUNT
	.align		4
        /*0074*/ 	.byte	0x02, 0x4a
	.zero		1
	.zero		1


	//----- nvinfo : EIATTR_EXIT_INSTR_OFFSETS
	.align		4
        /*0078*/ 	.byte	0x04, 0x1c
        /*007a*/ 	.short	(.L_10705 - .L_10704)


	//   ....[0]....
.L_10704:
        /*007c*/ 	.word	0x00000050


	//   ....[1]....
        /*0080*/ 	.word	0x000008e0


	//   ....[2]....
        /*0084*/ 	.word	0x00000bd0


	//----- nvinfo : EIATTR_CRS_STACK_SIZE
	.align		4
.L_10705:
        /*0088*/ 	.byte	0x04, 0x1e
        /*008a*/ 	.short	(.L_10707 - .L_10706)
.L_10706:
        /*008c*/ 	.word	0x00000000


	//----- nvinfo : EIATTR_CBANK_PARAM_SIZE
	.align		4
.L_10707:
        /*0090*/ 	.byte	0x03, 0x19
        /*0092*/ 	.short	0x0024


	//----- nvinfo : EIATTR_PARAM_CBANK
	.align		4
        /*0094*/ 	.byte	0x04, 0x0a
        /*0096*/ 	.short	(.L_10709 - .L_10708)
	.align		4
.L_10708:
        /*0098*/ 	.word	index@(.nv.constant0._Z15gpukernelAMWNr3ILi1ELi14EEvPdS0_S0_iii)
        /*009c*/ 	.short	0x0380
        /*009e*/ 	.short	0x0024


	//----- nvinfo : EIATTR_SW_WAR
	.align		4
.L_10709:
        /*00a0*/ 	.byte	0x04, 0x36
        /*00a2*/ 	.short	(.L_10711 - .L_10710)
.L_10710:
        /*00a4*/ 	.word	0x00000008
.L_10711:


//--------------------- .nv.info._Z15gpukernelAMWNr3ILi1ELi13EEvPdS0_S0_iii --------------------------
	.section	.nv.info._Z15gpukernelAMWNr3ILi1ELi13EEvPdS0_S0_iii,"",@"SHT_CUDA_INFO"
	.sectionflags	@""
	.align	4


	//----- nvinfo : EIATTR_CUDA_API_VERSION
	.align		4
        /*0000*/ 	.byte	0x04, 0x37
        /*0002*/ 	.short	(.L_10713 - .L_10712)
.L_10712:
        /*0004*/ 	.word	0x00000082


	//----- nvinfo : EIATTR_KPARAM_INFO
	.align		4
.L_10713:
        /*0008*/ 	.byte	0x04, 0x17
        /*000a*/ 	.short	(.L_10715 - .L_10714)
.L_10714:
        /*000c*/ 	.word	0x00000000
        /*0010*/ 	.short	0x0005
        /*0012*/ 	.short	0x0020
        /*0014*/ 	.byte	0x00, 0xf0, 0x11, 0x00


	//----- nvinfo : EIATTR_KPARAM_INFO
	.align		4
.L_10715:
        /*0018*/ 	.byte	0x04, 0x17
        /*001a*/ 	.short	(.L_10717 - .L_10716)
.L_10716:
        /*001c*/ 	.word	0x00000000
        /*0020*/ 	.short	0x0004
        /*0022*/ 	.short	0x001c
        /*0024*/ 	.byte	0x00, 0xf0, 0x11, 0x00


	//----- nvinfo : EIATTR_KPARAM_INFO
	.align		4
.L_10717:
        /*0028*/ 	.byte	0x04, 0x17
        /*002a*/ 	.short	(.L_10719 - .L_10718)
.L_10718:
        /*002c*/ 	.word	0x00000000
        /*0030*/ 	.short	0x0003
        /*0032*/ 	.short	0x0018
        /*0034*/ 	.byte	0x00, 0xf0, 0x11, 0x00


	//----- nvinfo : EIATTR_KPARAM_INFO
	.align		4
.L_10719:
        /*0038*/ 	.byte	0x04, 0x17
        /*003a*/ 	.short	(.L_10721 - .L_10720)
.L_10720:
        /*003c*/ 	.word	0x00000000
        /*0040*/ 	.short	0x0002
        /*0042*/ 	.short	0x0010
        /*0044*/ 	.byte	0x00, 0xf5, 0x21, 0x00


	//----- nvinfo : EIATTR_KPARAM_INFO
	.align		4
.L_10721:
        /*0048*/ 	.byte	0x04, 0x17
        /*004a*/ 	.short	(.L_10723 - .L_10722)
.L_10722:
        /*004c*/ 	.word	0x00000000
        /*0050*/ 	.short	0x0001
        /*0052*/ 	.short	0x0008
        /*0054*/ 	.byte	0x00, 0xf5, 0x21, 0x00


	//----- nvinfo : EIATTR_KPARAM_INFO
	.align		4
.L_10723:
        /*0058*/ 	.byte	0x04, 0x17
        /*005a*/ 	.short	(.L_10725 - .L_10724)
.L_10724:
        /*005c*/ 	.word	0x00000000
        /*0060*/ 	.short	0x0000
        /*0062*/ 	.short	0x0000
        /*0064*/ 	.byte	0x00, 0xf5, 0x21, 0x00


	//----- nvinfo : EIATTR_SPARSE_MMA_MASK
	.align		4
.L_10725:
        /*0068*/ 	.byte	0x03, 0x50
        /*006a*/ 	.short	0x0000


	//----- nvinfo : EIATTR_MAXREG_COUNT
	.align		4
        /*006c*/ 	.byte	0x03, 0x1b
        /*006e*/ 	.short	0x00ff


	//----- nvinfo : EIATTR_MERCURY_ISA_VERSION
	.align		4
        /*0070*/ 	.byte	0x03, 0x5f
        /*0072*/ 	.short	0x0101


	//----- nvinfo : EIATTR_VRC_CTA_INIT_COUNT
	.align		4
        /*0074*/ 	.byte	0x02, 0x4a
	.zero		1
	.zero		1


	//----- nvinfo : EIATTR_EXIT_INSTR_OFFSETS
	.align		4
        /*0078*/ 	.byte	0x04, 0x1c
        /*007a*/ 	.short	(.L_10727 - .L_10726)


	//   ....[0]....
.L_10726:
        /*007c*/ 	.word	0x00000050


	//   ....[1]....
        /*0080*/ 	.word	0x000008e0


	//   ....[2]....
        /*0084*/ 	.word	0x00000bd0


	//----- nvinfo : EIATTR_CRS_STACK_SIZE
	.align		4
.L_10727:
        /*0088*/ 	.byte	0x04, 0x1e
        /*008a*/ 	.short	(.L_10729 - .L_10728)
.L_10728:
        /*008c*/ 	.word	0x00000000


	//----- nvinfo : EIATTR_CBANK_PARAM_SIZE
	.align		4
.L_10729:
        /*0090*/ 	.byte	0x03, 0x19
        /*0092*/ 	.short	0x0024


	//----- nvinfo : EIATTR_PARAM_CBANK
	.align		4
        /*0094*/ 	.byte	0x04, 0x0a
        /*0096*/ 	.short	(.L_10731 - .L_10730)
	.align		4
.L_10730:
        /*0098*/ 	.word	index@(.nv.constant0._Z15gpukernelAMWNr3ILi1ELi13EEvPdS0_S0_iii)
        /*009c*/ 	.short	0x0380
        /*009e*/ 	.short	0x0024


	//----- nvinfo : EIATTR_SW_WAR
	.align		4
.L_10731:
        /*00a0*/ 	.byte	0x04, 0x36
        /*00a2*/ 	.short	(.L_10733 - .L_10732)
.L_10732:
        /*00a4*/ 	.word	0x00000008
.L_10733:


//--------------------- .nv.info._Z15gpukernelAMWNr3ILi1ELi12EEvPdS0_S0_iii --------------------------
	.section	.nv.info._Z15gpukernelAMWNr3ILi1ELi12EEvPdS0_S0_iii,"",@"SHT_CUDA_INFO"
	.sectionflags	@""
	.align	4


	//----- nvinfo : EIATTR_CUDA_API_VERSION
	.align		4
        /*0000*/ 	.byte	0x04, 0x37
        /*0002*/ 	.short	(.L_10735 - .L_10734)
.L_10734:
        /*0004*/ 	.word	0x00000082


	//----- nvinfo : EIATTR_KPARAM_INFO
	.align		4
.L_10735:
        /*0008*/ 	.byte	0x04, 0x17
        /*000a*/ 	.short	(.L_10737 - .L_10736)
.L_10736:
        /*000c*/ 	.word	0x00000000
        /*0010*/ 	.short	0x0005
        /*0012*/ 	.short	0x0020
        /*0014*/ 	.byte	0x00, 0xf0, 0x11, 0x00


	//----- nvinfo : EIATTR_KPARAM_INFO
	.align		4
.L_10737:
        /*0018*/ 	.byte	0x04, 0x17
        /*001a*/ 	.short	(.L_10739 - .L_10738)
.L_10738:
        /*001c*/ 	.word	0x00000000
        /*0020*/ 	.short	0x0004
        /*0022*/ 	.short	0x001c
        /*0024*/ 	.byte	0x00, 0xf0, 0x11, 0x00


	//----- nvinfo : EIATTR_KPARAM_INFO
	.align		4
.L_10739:
        /*0028*/ 	.byte	0x04, 0x17
        /*002a*/ 	.short	(.L_10741 - .L_10740)
.L_10740:
        /*002c*/ 	.word	0x00000000
        /*0030*/ 	.short	0x0003
        /*0032*/ 	.short	0x0018
        /*0034*/ 	.byte	0x00, 0xf0, 0x11, 0x00


	//----- nvinfo : EIATTR_KPARAM_INFO
	.align		4
.L_10741:
        /*0038*/ 	.byte	0x04, 0x17
        /*003a*/ 	.short	(.L_10743 - .L_10742)
.L_10742:
        /*003c*/ 	.word	0x00000000
        /*0040*/ 	.short	0x0002
        /*0042*/ 	.short	0x0010
        /*0044*/ 	.byte	0x00, 0xf5, 0x21, 0x00


	//----- nvinfo : EIATTR_KPARAM_INFO
	.align		4
.L_10743:
        /*0048*/ 	.byte	0x04, 0x17
        /*004a*/ 	.short	(.L_10745 - .L_10744)
.L_10744:
        /*004c*/ 	.word	0x00000000
        /*0050*/ 	.short	0x0001
        /*0052*/ 	.short	0x0008
        /*0054*/ 	.byte	0x00, 0xf5, 0x21, 0x00


	//----- nvinfo : EIATTR_KPARAM_INFO
	.align		4
.L_10745:
        /*0058*/ 	.byte	0x04, 0x17
        /*005a*/ 	.short	(.L_10747 - .L_10746)
.L_10746:
        /*005c*/ 	.word	0x00000000
        /*0060*/ 	.short	0x0000
        /*0062*/ 	.short	0x0000
        /*0064*/ 	.byte	0x00, 0xf5, 0x21, 0x00


	//----- nvinfo : EIATTR_SPARSE_MMA_MASK
	.align		4
.L_10747:
        /*0068*/ 	.byte	0x03, 0x50
        /*006a*/ 	.short	0x0000


	//----- nvinfo : EIATTR_MAXREG_COUNT
	.align		4
        /*006c*/ 	.byte	0x03, 0x1b
        /*006e*/ 	.short	0x00ff


	//----- nvinfo : EIATTR_MERCURY_ISA_VERSION
	.align		4
        /*0070*/ 	.byte	0x03, 0x5f
        /*0072*/ 	.short	0x0101


	//----- nvinfo : EIATTR_VRC_CTA_INIT_COUNT
	.align		4
        /*0074*/ 	.byte	0x02, 0x4a
	.zero		1
	.zero		1


	//----- nvinfo : EIATTR_EXIT_INSTR_OFFSETS
	.align		4
        /*0078*/ 	.byte	0x04, 0x1c
        /*007a*/ 	.short	(.L_10749 - .L_10748)


	//   ....[0]....
.L_10748:
        /*007c*/ 	.word	0x00000050


	//   ....[1]....
        /*0080*/ 	.word	0x000008e0


	//   ....[2]....
        /*0084*/ 	.word	0x00000bd0


	//----- nvinfo : EIATTR_CRS_STACK_SIZE
	.align		4
.L_10749:
        /*0088*/ 	.byte	0x04, 0x1e
        /*008a*/ 	.short	(.L_10751 - .L_10750)
.L_10750:
        /*008c*/ 	.word	0x00000000


	//----- nvinfo : EIATTR_CBANK_PARAM_SIZE
	.align		4
.L_10751:
        /*0090*/ 	.byte	0x03, 0x19
        /*0092*/ 	.short	0x0024


	//----- nvinfo : EIATTR_PARAM_CBANK
	.align		4
        /*0094*/ 	.byte	0x04, 0x0a
        /*0096*/ 	.short	(.L_10753 - .L_10752)
	.align		4
.L_10752:
        /*0098*/ 	.word	index@(.nv.constant0._Z15gpukernelAMWNr3ILi1ELi12EEvPdS0_S0_iii)
        /*009c*/ 	.short	0x0380
        /*009e*/ 	.short	0x0024


	//----- nvinfo : EIATTR_SW_WAR
	.align		4
.L_10753:
        /*00a0*/ 	.byte	0x04, 0x36
        /*00a2*/ 	.short	(.L_10755 - .L_10754)
.L_10754:
        /*00a4*/ 	.word	0x00000008
.L_10755:


//--------------------- .nv.info._Z15gpukernelAMWNr3ILi1ELi11EEvPdS0_S0_iii --------------------------
	.section	.nv.info._Z15gpukernelAMWNr3ILi1ELi11EEvPdS0_S0_iii,"",@"SHT_CUDA_INFO"
	.sectionflags	@""
	.align	4


	//----- nvinfo : EIATTR_CUDA_API_VERSION
	.align		4
        /*0000*/ 	.byte	0x04, 0x37
        /*0002*/ 	.short	(.L_10757 - .L_10756)
.L_10756:
        /*0004*/ 	.word	0x00000082


	//----- nvinfo : EIATTR_KPARAM_INFO
	.align		4
.L_10757:
        /*0008*/ 	.byte	0x04, 0x17
        /*000a*/ 	.short	(.L_10759 - .L_10758)
.L_10758:
        /*000c*/ 	.word	0x00000000
        /*0010*/ 	.short	0x0005
        /*0012*/ 	.short	0x0020
        /*0014*/ 	.byte	0x00, 0xf0, 0x11, 0x00


	//----- nvinfo : EIATTR_KPARAM_INFO
	.align		4
.L_10759:
        /*0018*/ 	.byte	0x04, 0x17
        /*001a*/ 	.short	(.L_10761 - .L_10760)
.L_10760:
        /*001c*/ 	.word	0x00000000
        /*0020*/ 	.short	0x0004
        /*0022*/ 	.short	0x001c
        /*0024*/ 	.byte	0x00, 0xf0, 0x11, 0x00


	//----- nvinfo : EIATTR_KPARAM_INFO
	.align		4
.L_10761:
        /*0028*/ 	.byte	0x04, 0x17
        /*002a*/ 	.short	(.L_10763 - .L_10762)
.L_10762:
        /*002c*/ 	.word	0x00000000
        /*0030*/ 	.short	0x0003
        /*0032*/ 	.short	0x0018
        /*0034*/ 	.byte	0x00, 0xf0, 0x11, 0x00


	//----- nvinfo : EIATTR_KPARAM_INFO
	.align		4
.L_10763:
        /*0038*/ 	.byte	0x04, 0x17
        /*003a*/ 	.short	(.L_10765 - .L_10764)
.L_10764:
        /*003c*/ 	.word	0x00000000
        /*0040*/ 	.short	0x0002
        /*0042*/ 	.short	0x0010
        /*0044*/ 	.byte	0x00, 0xf5, 0x21, 0x00


	//----- nvinfo : EIATTR_KPARAM_INFO
	.align		4
.L_10765:
        /*0048*/ 	.byte	0x04, 0x17
        /*004a*/ 	.short	(.L_10767 - .L_10766)
.L_10766:
        /*004c*/ 	.word	0x00000000
        /*0050*/ 	.short	0x0001
        /*0052*/ 	.short	0x0008
        /*0054*/ 	.byte	0x00, 0xf5, 0x21, 0x00


	//----- nvinfo : EIATTR_KPARAM_INFO
	.align		4
.L_10767:
        /*0058*/ 	.byte	0x04, 0x17
        /*005a*/ 	.short	(.L_10769 - .L_10768)
.L_10768:
        /*005c*/ 	.word	0x00000000
        /*0060*/ 	.short	0x0000
        /*0062*/ 	.short	0x0000
        /*0064*/ 	.byte	0x00, 0xf5, 0x21, 0x00


	//----- nvinfo : EIATTR_SPARSE_MMA_MASK
	.align		4
.L_10769:
        /*0068*/ 	.byte	0x03, 0x50
        /*006a*/ 	.short	0x0000


	//----- nvinfo : EIATTR_MAXREG_COUNT
	.align		4
        /*006c*/ 	.byte	0x03, 0x1b
        /*006e*/ 	.short	0x00ff


	//----- nvinfo : EIATTR_MERCURY_ISA_VERSION
	.align		4
        /*0070*/ 	.byte	0x03, 0x5f
        /*0072*/ 	.short	0x0101


	//----- nvinfo : EIATTR_VRC_CTA_INIT_COUNT
	.align		4
        /*0074*/ 	.byte	0x02, 0x4a
	.zero		1
	.zero		1


	//----- nvinfo : EIATTR_EXIT_INSTR_OFFSETS
	.align		4
        /*0078*/ 	.byte	0x04, 0x1c
        /*007a*/ 	.short	(.L_10771 - .L_10770)


	//   ....[0]....
.L_10770:
        /*007c*/ 	.word	0x00000050


	//   ....[1]....
        /*0080*/ 	.word	0x000008e0


	//   ....[2]....
        /*0084*/ 	.word	0x00000bd0


	//----- nvinfo : EIATTR_CRS_STACK_SIZE
	.align		4
.L_10771:
        /*0088*/ 	.byte	0x04, 0x1e
        /*008a*/ 	.short	(.L_10773 - .L_10772)
.L_10772:
        /*008c*/ 	.word	0x00000000


	//----- nvinfo : EIATTR_CBANK_PARAM_SIZE
	.align		4
.L_10773:
        /*0090*/ 	.byte	0x03, 0x19
        /*0092*/ 	.short	0x0024


	//----- nvinfo : EIATTR_PARAM_CBANK
	.align		4
        /*0094*/ 	.byte	0x04, 0x0a
        /*0096*/ 	.short	(.L_10775 - .L_10774)
	.align		4
.L_10774:
        /*0098*/ 	.word	index@(.nv.constant0._Z15gpukernelAMWNr3ILi1ELi11EEvPdS0_S0_iii)
        /*009c*/ 	.short	0x0380
        /*009e*/ 	.short	0x0024


	//----- nvinfo : EIATTR_SW_WAR
	.align		4
.L_10775:
        /*00a0*/ 	.byte	0x04, 0x36
        /*00a2*/ 	.short	(.L_10777 - .L_10776)
.L_10776:
        /*00a4*/ 	.word	0x00000008
.L_10777:


//--------------------- .nv.info._Z15gpukernelAMWNr3ILi1ELi10EEvPdS0_S0_iii --------------------------
	.section	.nv.info._Z15gpukernelAMWNr3ILi1ELi10EEvPdS0_S0_iii,"",@"SHT_CUDA_INFO"
	.sectionflags	@""
	.align	4


	//----- nvinfo : EIATTR_CUDA_API_VERSION
	.align		4
        /*0000*/ 	.byte	0x04, 0x37
        /*0002*/ 	.short	(.L_10779 - .L_10778)
.L_10778:
        /*0004*/ 	.word	0x00000082


	//----- nvinfo : EIATTR_KPARAM_INFO
	.align		4
.L_10779:
        /*0008*/ 	.byte	0x04, 0x17
        /*000a*/ 	.short	(.L_10781 - .L_10780)
.L_10780:
        /*000c*/ 	.word	0x00000000
        /*0010*/ 	.short	0x0005
        /*0012*/ 	.short	0x0020
        /*0014*/ 	.byte	0x00, 0xf0, 0x11, 0x00


	//----- nvinfo : EIATTR_KPARAM_INFO
	.align		4
.L_10781:
        /*0018*/ 	.byte	0x04, 0x17
        /*001a*/ 	.short	(.L_10783 - .L_10782)
.L_10782:
        /*001c*/ 	.word	0x00000000
        /*0020*/ 	.short	0x0004
        /*0022*/ 	.short	0x001c
        /*0024*/ 	.byte	0x00, 0xf0, 0x11, 0x00


	//----- nvinfo : EIATTR_KPARAM_INFO
	.align		4
.L_10783:
        /*0028*/ 	.byte	0x04, 0x17
        /*002a*/ 	.short	(.L_10785 - .L_10784)
.L_10784:
        /*002c*/ 	.word	0x00000000
        /*0030*/ 	.short	0x0003
        /*0032*/ 	.short	0x0018
        /*0034*/ 	.byte	0x00, 0xf0, 0x11, 0x00


	//----- nvinfo : EIATTR_KPARAM_INFO
	.align		4
.L_10785:
        /*0038*/ 	.byte	0x04, 0x17
        /*003a*/ 	.short	(.L_10787 - .L_10786)
.L_10786:
        /*003c*/ 	.word	0x00000000
        /*0040*/ 	.short	0x0002
        /*0042*/ 	.short	0x0010
        /*0044*/ 	.byte	0x00, 0xf5, 0x21, 0x00


	//----- nvinfo : EIATTR_KPARAM_INFO
	.align		4
.L_10787:
        /*0048*/ 	.byte	0x04, 0x17
        /*004a*/ 	.short	(.L_10789 - .L_10788)
.L_10788:
        /*004c*/ 	.word	0x00000000
        /*0050*/ 	.short	0x0001
        /*0052*/ 	.short	0x0008
        /*0054*/ 	.byte	0x00, 0xf5, 0x21, 0x00


	//----- nvinfo : EIATTR_KPARAM_INFO
	.align		4
.L_10789:
        /*0058*/ 	.byte	0x04, 0x17
        /*005a*/ 	.short	(.L_10791 - .L_10790)
.L_10790:
        /*005c*/ 	.word	0x00000000
        /*0060*/ 	.short	0x0000
        /*0062*/ 	.short	0x0000
        /*0064*/ 	.byte	0x00, 0xf5, 0x21, 0x00


	//----- nvinfo : EIATTR_SPARSE_MMA_MASK
	.align		4
.L_10791:
        /*0068*/ 	.byte	0x03, 0x50
        /*006a*/ 	.short	0x0000


	//----- nvinfo : EIATTR_MAXREG_COUNT
	.align		4
        /*006c*/ 	.byte	0x03, 0x1b
        /*006e*/ 	.short	0x00ff


	//----- nvinfo : EIATTR_MERCURY_ISA_VERSION
	.align		4
        /*0070*/ 	.byte	0x03, 0x5f
        /*0072*/ 	.short	0x0101


	//----- nvinfo : EIATTR_VRC_CTA_INIT_COUNT
	.align		4
        /*0074*/ 	.byte	0x02, 0x4a
	.zero		1
	.zero		1


	//----- nvinfo : EIATTR_EXIT_INSTR_OFFSETS
	.align		4
        /*0078*/ 	.byte	0x04, 0x1c
        /*007a*/ 	.short	(.L_10793 - .L_10792)


	//   ....[0]....
.L_10792:
        /*007c*/ 	.word	0x00000050


	//   ....[1]....
        /*0080*/ 	.word	0x000008e0


	//   ....[2]....
        /*0084*/ 	.word	0x00000bd0


	//----- nvinfo : EIATTR_CRS_STACK_SIZE
	.align		4
.L_10793:
        /*0088*/ 	.byte	0x04, 0x1e
        /*008a*/ 	.short	(.L_10795 - .L_10794)
.L_10794:
        /*008c*/ 	.word	0x00000000


	//----- nvinfo : EIATTR_CBANK_PARAM_SIZE
	.align		4
.L_10795:
        /*0090*/ 	.byte	0x03, 0x19
        /*0092*/ 	.short	0x0024


	//----- nvinfo : EIATTR_PARAM_CBANK
	.align		4
        /*0094*/ 	.byte	0x04, 0x0a
        /*0096*/ 	.short	(.L_10797 - .L_10796)
	.align		4
.L_10796:
        /*0098*/ 	.word	index@(.nv.constant0._Z15gpukernelAMWNr3ILi1ELi10EEvPdS0_S0_iii)
        /*009c*/ 	.short	0x0380
        /*009e*/ 	.short	0x0024


	//----- nvinfo : EIATTR_SW_WAR
	.align		4
.L_10797:
        /*00a0*/ 	.byte	0x04, 0x36
        /*00a2*/ 	.short	(.L_10799 - .L_10798)
.L_10798:
        /*00a4*/ 	.word	0x00000008
.L_10799:


//--------------------- .nv.info._Z15gpukernelAMWNr3ILi1ELi9EEvPdS0_S0_iii --------------------------
	.section	.nv.info._Z15gpukernelAMWNr3ILi1ELi9EEvPdS0_S0_iii,"",@"SHT_CUDA_INFO"
	.sectionflags	@""
	.align	4


	//----- nvinfo : EIATTR_CUDA_API_VERSION
	.align		4
        /*0000*/ 	.byte	0x04, 0x37
        /*0002*/ 	.short	(.L_10801 - .L_10800)
.L_10800:
        /*0004*/ 	.word	0x00000082


	//----- nvinfo : EIATTR_KPARAM_INFO
	.align		4
.L_10801:
        /*0008*/ 	.byte	0x04, 0x17
        /*000a*/ 	.short	(.L_10803 - .L_10802)
.L_10802:
        /*000c*/ 	.word	0x00000000
        /*0010*/ 	.short	0x0005
        /*0012*/ 	.short	0x0020
        /*0014*/ 	.byte	0x00, 0xf0, 0x11, 0x00


	//----- nvinfo : EIATTR_KPARAM_INFO
	.align		4
.L_10803:
        /*0018*/ 	.byte	0x04, 0x17
        /*001a*/ 	.short	(.L_10805 - .L_10804)
.L_10804:
        /*001c*/ 	.word	0x00000000
        /*0020*/ 	.short	0x0004
        /*0022*/ 	.short	0x001c
        /*0024*/ 	.byte	0x00, 0xf0, 0x11, 0x00


	//----- nvinfo : EIATTR_KPARAM_INFO
	.align		4
.L_10805:
        /*0028*/ 	.byte	0x04, 0x17
        /*002a*/ 	.short	(.L_10807 - .L_10806)
.L_10806:
        /*002c*/ 	.word	0x00000000
        /*0030*/ 	.short	0x0003
        /*0032*/ 	.short	0x0018
        /*0034*/ 	.byte	0x00, 0xf0, 0x11, 0x00


	//----- nvinfo : EIATTR_KPARAM_INFO
	.align		4
.L_10807:
        /*0038*/ 	.byte	0x04, 0x17
        /*003a*/ 	.short	(.L_10809 - .L_10808)
.L_10808:
        /*003c*/ 	.word	0x00000000
        /*0040*/ 	.short	0x0002
        /*0042*/ 	.short	0x0010
        /*0044*/ 	.byte	0x00, 0xf5, 0x21, 0x00


	//----- nvinfo : EIATTR_KPARAM_INFO
	.align		4
.L_10809:
        /*0048*/ 	.byte	0x04, 0x17
        /*004a*/ 	.short	(.L_10811 - .L_10810)
.L_10810:
        /*004c*/ 	.word	0x00000000
        /*0050*/ 	.short	0x0001
        /*0052*/ 	.short	0x0008
        /*0054*/ 	.byte	0x00, 0xf5, 0x21, 0x00


	//----- nvinfo : EIATTR_KPARAM_INFO
	.align		4
.L_10811:
        /*0058*/ 	.byte	0x04, 0x17
        /*005a*/ 	.short	(.L_10813 - .L_10812)
.L_10812:
        /*005c*/ 	.word	0x00000000
        /*0060*/ 	.short	0x0000
        /*0062*/ 	.short	0x0000
        /*0064*/ 	.byte	0x00, 0xf5, 0x21, 0x00


	//----- nvinfo : EIATTR_SPARSE_MMA_MASK
	.align		4
.L_10813:
        /*0068*/ 	.byte	0x03, 0x50
        /*006a*/ 	.short	0x0000


	//----- nvinfo : EIATTR_MAXREG_COUNT
	.align		4
        /*006c*/ 	.byte	0x03, 0x1b
        /*006e*/ 	.short	0x00ff


	//----- nvinfo : EIATTR_MERCURY_ISA_VERSION
	.align		4
        /*0070*/ 	.byte	0x03, 0x5f
        /*0072*/ 	.short	0x0101


	//----- nvinfo : EIATTR_VRC_CTA_INIT_COUNT
	.align		4
        /*0074*/ 	.byte	0x02, 0x4a
	.zero		1
	.zero		1


	//----- nvinfo : EIATTR_EXIT_INSTR_OFFSETS
	.align		4
        /*0078*/ 	.byte	0x04, 0x1c
        /*007a*/ 	.short	(.L_10815 - .L_10814)


	//   ....[0]....
.L_10814:
        /*007c*/ 	.word	0x00000050


	//   ....[1]....
        /*0080*/ 	.word	0x000008e0


	//   ....[2]....
        /*0084*/ 	.word	0x00000bd0


	//----- nvinfo : EIATTR_CRS_STACK_SIZE
	.align		4
.L_10815:
        /*0088*/ 	.byte	0x04, 0x1e
        /*008a*/ 	.short	(.L_10817 - .L_10816)
.L_10816:
        /*008c*/ 	.word	0x00000000


	//----- nvinfo : EIATTR_CBANK_PARAM_SIZE
	.align		4
.L_10817:
        /*0090*/ 	.byte	0x03, 0x19
        /*0092*/ 	.short	0x0024


	//----- nvinfo : EIATTR_PARAM_CBANK
	.align		4
        /*0094*/ 	.byte	0x04, 0x0a
        /*0096*/ 	.short	(.L_10819 - .L_10818)
	.align		4
.L_10818:
        /*0098*/ 	.word	index@(.nv.constant0._Z15gpukernelAMWNr3ILi1ELi9EEvPdS0_S0_iii)
        /*009c*/ 	.short	0x0380
        /*009e*/ 	.short	0x0024


	//----- nvinfo : EIATTR_SW_WAR
	.align		4
.L_10819:
        /*00a0*/ 	.byte	0x04, 0x36
        /*00a2*/ 	.short	(.L_10821 - .L_10820)
.L_10820:
        /*00a4*/ 	.word	0x00000008
.L_10821:


//--------------------- .nv.info._Z15gpukernelAMWNr3ILi1ELi8EEvPdS0_S0_iii --------------------------
	.section	.nv.info._Z15gpukernelAMWNr3ILi1ELi8EEvPdS0_S0_iii,"",@"SHT_CUDA_INFO"
	.sectionflags	@""
	.align	4


	//----- nvinfo : EIATTR_CUDA_API_VERSION
	.align		4
        /*0000*/ 	.byte	0x04, 0x37
        /*0002*/ 	.short	(.L_10823 - .L_10822)
.L_10822:
        /*0004*/ 	.word	0x00000082


	//----- nvinfo : EIATTR_KPARAM_INFO
	.align		4
.L_10823:
        /*0008*/ 	.byte	0x04, 0x17
        /*000a*/ 	.short	(.L_10825 - .L_10824)
.L_10824:
        /*000c*/ 	.word	0x00000000
        /*0010*/ 	.short	0x0005
        /*0012*/ 	.short	0x0020
        /*0014*/ 	.byte	0x00, 0xf0, 0x11, 0x00


	//----- nvinfo : EIATTR_KPARAM_INFO
	.align		4
.L_10825:
        /*0018*/ 	.byte	0x04, 0x17
        /*001a*/ 	.short	(.L_10827 - .L_10826)
.L_10826:
        /*001c*/ 	.word	0x00000000
        /*0020*/ 	.short	0x0004
        /*0022*/ 	.short	0x001c
        /*0024*/ 	.byte	0x00, 0xf0, 0x11, 0x00


	//----- nvinfo : EIATTR_KPARAM_INFO
	.align		4
.L_10827:
        /*0028*/ 	.byte	0x04, 0x17
        /*002a*/ 	.short	(.L_10829 - .L_10828)
.L_10828:
        /*002c*/ 	.word	0x00000000
        /*0030*/ 	.short	0x0003
        /*0032*/ 	.short	0x0018
        /*0034*/ 	.byte	0x00, 0xf0, 0x11, 0x00


	//----- nvinfo : EIATTR_KPARAM_INFO
	.align		4
.L_10829:
        /*0038*/ 	.byte	0x04, 0x17
        /*003a*/ 	.short	(.L_10831 - .L_10830)
.L_10830:
        /*003c*/ 	.word	0x00000000
        /*0040*/ 	.short	0x0002
        /*0042*/ 	.short	0x0010
        /*0044*/ 	.byte	0x00, 0xf5, 0x21, 0x00


	//----- nvinfo : EIATTR_KPARAM_INFO
	.align		4
.L_10831:
        /*0048*/ 	.byte	0x04, 0x17
        /*004a*/ 	.short	(.L_10833 - .L_10832)
.L_10832:
        /*004c*/ 	.word	0x00000000
        /*0050*/ 	.short	0x0001
        /*0052*/ 	.short	0x0008
        /*0054*/ 	.byte	0x00, 0xf5, 0x21, 0x00


	//----- nvinfo : EIATTR_KPARAM_INFO
	.align		4
.L_10833:
        /*0058*/ 	.byte	0x04, 0x17
        /*005a*/ 	.short	(.L_10835 - .L_10834)
.L_10834:
        /*005c*/ 	.word	0x00000000
        /*0060*/ 	.short	0x0000
        /*0062*/ 	.short	0x0000
        /*0064*/ 	.byte	0x00, 0xf5, 0x21, 0x00


	//----- nvinfo : EIATTR_SPARSE_MMA_MASK
	.align		4
.L_10835:
        /*0068*/ 	.byte	0x03, 0x50
        /*006a*/ 	.short	0x0000


	//----- nvinfo : EIATTR_MAXREG_COUNT
	.align		4
        /*006c*/ 	.byte	0x03, 0x1b
        /*006e*/ 	.short	0x00ff


	//----- nvinfo : EIATTR_MERCURY_ISA_VERSION
	.align		4
        /*0070*/ 	.byte	0x03, 0x5f
        /*0072*/ 	.short	0x0101


	//----- nvinfo : EIATTR_VRC_CTA_INIT_COUNT
	.align		4
        /*0074*/ 	.byte	0x02, 0x4a
	.zero		1
	.zero		1


	//----- nvinfo : EIATTR_EXIT_INSTR_OFFSETS
	.align		4
        /*0078*/ 	.byte	0x04, 0x1c
        /*007a*/ 	.short	(.L_10837 - .L_10836)


	//   ....[0]....
.L_10836:
        /*007c*/ 	.word	0x00000050


	//   ....[1]....
        /*0080*/ 	.word	0x000008e0


	//   ....[2]....
        /*0084*/ 	.word	0x00000bd0


	//----- nvinfo : EIATTR_CRS_STACK_SIZE
	.align		4
.L_10837:
        /*0088*/ 	.byte	0x04, 0x1e
        /*008a*/ 	.short	(.L_10839 - .L_10838)
.L_10838:
        /*008c*/ 	.word	0x00000000


	//----- nvinfo : EIATTR_CBANK_PARAM_SIZE
	.align		4
.L_10839:
        /*0090*/ 	.byte	0x03, 0x19
        /*0092*/ 	.short	0x0024


	//----- nvinfo : EIATTR_PARAM_CBANK
	.align		4
        /*0094*/ 	.byte	0x04, 0x0a
        /*0096*/ 	.short	(.L_10841 - .L_10840)
	.align		4
.L_10840:
        /*0098*/ 	.word	index@(.nv.constant0._Z15gpukernelAMWNr3ILi1ELi8EEvPdS0_S0_iii)
        /*009c*/ 	.short	0x0380
        /*009e*/ 	.short	0x0024


	//----- nvinfo : EIATTR_SW_WAR
	.align		4
.L_10841:
        /*00a0*/ 	.byte	0x04, 0x36
        /*00a2*/ 	.short	(.L_10843 - .L_10842)
.L_10842:
        /*00a4*/ 	.word	0x00000008
.L_10843:


//--------------------- .nv.info._Z15gpukernelAMWNr3ILi1ELi7EEvPdS0_S0_iii --------------------------
	.section	.nv.info._Z15gpukernelAMWNr3ILi1ELi7EEvPdS0_S0_iii,"",@"SHT_CUDA_INFO"
	.sectionflags	@""
	.align	4


	//----- nvinfo : EIATTR_CUDA_API_VERSION
	.align		4
        /*0000*/ 	.byte	0x04, 0x37
        /*0002*/ 	.short	(.L_10845 - .L_10844)
.L_10844:
        /*0004*/ 	.word	0x00000082


	//----- nvinfo : EIATTR_KPARAM_INFO
	.align		4
.L_10845:
        /*0008*/ 	.byte	0x04, 0x17
        /*000a*/ 	.short	(.L_10847 - .L_10846)
.L_10846:
        /*000c*/ 	.word	0x00000000
        /*0010*/ 	.short	0x0005
        /*0012*/ 	.short	0x0020
        /*0014*/ 	.byte	0x00, 0xf0, 0x11, 0x00


	//----- nvinfo : EIATTR_KPARAM_INFO
	.align		4
.L_10847:
        /*0018*/ 	.byte	0x04, 0x17
        /*001a*/ 	.short	(.L_10849 - .L_10848)
.L_10848:
        /*001c*/ 	.word	0x00000000
        /*0020*/ 	.short	0x0004
        /*0022*/ 	.short	0x001c
        /*0024*/ 	.byte	0x00, 0xf0, 0x11, 0x00


	//----- nvinfo : EIATTR_KPARAM_INFO
	.align		4
.L_10849:
        /*0028*/ 	.byte	0x04, 0x17
        /*002a*/ 	.short	(.L_10851 - .L_10850)
.L_10850:
        /*002c*/ 	.word	0x00000000
        /*0030*/ 	.short	0x0003
        /*0032*/ 	.short	0x0018
        /*0034*/ 	.byte	0x00, 0xf0, 0x11, 0x00


	//----- nvinfo : EIATTR_KPARAM_INFO
	.align		4
.L_10851:
        /*0038*/ 	.byte	0x04, 0x17
        /*003a*/ 	.short	(.L_10853 - .L_10852)
.L_10852:
        /*003c*/ 	.word	0x00000000
        /*0040*/ 	.short	0x0002
        /*0042*/ 	.short	0x0010
        /*0044*/ 	.byte	0x00, 0xf5, 0x21, 0x00


	//----- nvinfo : EIATTR_KPARAM_INFO
	.align		4
.L_10853:
        /*0048*/ 	.byte	0x04, 0x17
        /*004a*/ 	.short	(.L_10855 - .L_10854)
.L_10854:
        /*004c*/ 	.word	0x00000000
        /*0050*/ 	.short	0x0001
        /*0052*/ 	.short	0x0008
        /*0054*/ 	.byte	0x00, 0xf5, 0x21, 0x00


	//----- nvinfo : EIATTR_KPARAM_INFO
	.align		4
.L_10855:
        /*0058*/ 	.byte	0x04, 0x17
        /*005a*/ 	.short	(.L_10857 - .L_10856)
.L_10856:
        /*005c*/ 	.word	0x00000000
        /*0060*/ 	.short	0x0000
        /*0062*/ 	.short	0x0000
        /*0064*/ 	.byte	0x00, 0xf5, 0x21, 0x00


	//----- nvinfo : EIATTR_SPARSE_MMA_MASK
	.align		4
.L_10857:
        /*0068*/ 	.byte	0x03, 0x50
        /*006a*/ 	.short	0x0000


	//----- nvinfo : EIATTR_MAXREG_COUNT
	.align		4
        /*006c*/ 	.byte	0x03, 0x1b
        /*006e*/ 	.short	0x00ff


	//----- nvinfo : EIATTR_MERCURY_ISA_VERSION
	.align		4
        /*0070*/ 	.byte	0x03, 0x5f
        /*0072*/ 	.short	0x0101


	//----- nvinfo : EIATTR_VRC_CTA_INIT_COUNT
	.align		4
        /*0074*/ 	.byte	0x02, 0x4a
	.zero		1
	.zero		1


	//----- nvinfo : EIATTR_EXIT_INSTR_OFFSETS
	.align		4
        /*0078*/ 	.byte	0x04, 0x1c
        /*007a*/ 	.short	(.L_10859 - .L_10858)


	//   ....[0]....
.L_10858:
        /*007c*/ 	.word	0x00000050


	//   ....[1]....
        /*0080*/ 	.word	0x000008e0


	//   ....[2]....
        /*0084*/ 	.word	0x00000bd0


	//----- nvinfo : EIATTR_CRS_STACK_SIZE
	.align		4
.L_10859:
        /*0088*/ 	.byte	0x04, 0x1e
        /*008a*/ 	.short	(.L_10861 - .L_10860)
.L_10860:
        /*008c*/ 	.word	0x00000000


	//----- nvinfo : EIATTR_CBANK_PARAM_SIZE
	.align		4
.L_10861:
        /*0090*/ 	.byte	0x03, 0x19
        /*0092*/ 	.short	0x0024


	//----- nvinfo : EIATTR_PARAM_CBANK
	.align		4
        /*0094*/ 	.byte	0x04, 0x0a
        /*0096*/ 	.short	(.L_10863 - .L_10862)
	.align		4
.L_10862:
        /*0098*/ 	.word	index@(.nv.constant0._Z15gpukernelAMWNr3ILi1ELi7EEvPdS0_S0_iii)
        /*009c*/ 	.short	0x0380
        /*009e*/ 	.short	0x0024


	//----- nvinfo : EIATTR_SW_WAR
	.align		4
.L_10863:
        /*00a0*/ 	.byte	0x04, 0x36
        /*00a2*/ 	.short	(.L_10865 - .L_10864)
.L_10864:
        /*00a4*/ 	.word	0x00000008
.L_10865:


//--------------------- .nv.info._Z15gpukernelAMWNr3ILi1ELi6EEvPdS0_S0_iii --------------------------
	.section	.nv.info._Z15gpukernelAMWNr3ILi1ELi6EEvPdS0_S0_iii,"",@"SHT_CUDA_INFO"
	.sectionflags	@""
	.align	4


	//----- nvinfo : EIATTR_CUDA_API_VERSION
	.align		4
        /*0000*/ 	.byte	0x04, 0x37
        /*0002*/ 	.short	(.L_10867 - .L_10866)
.L_10866:
        /*0004*/ 	.word	0x00000082


	//----- nvinfo : EIATTR_KPARAM_INFO
	.align		4
.L_10867:
        /*0008*/ 	.byte	0x04, 0x17
        /*000a*/ 	.short	(.L_10869 - .L_10868)
.L_10868:
        /*000c*/ 	.word	0x00000000
        /*0010*/ 	.short	0x0005
        /*0012*/ 	.short	0x0020
        /*0014*/ 	.byte	0x00, 0xf0, 0x11, 0x00


	//----- nvinfo : EIATTR_KPARAM_INFO
	.align		4
.L_10869:
        /*0018*/ 	.byte	0x04, 0x17
        /*001a*/ 	.short	(.L_10871 - .L_10870)
.L_10870:
        /*001c*/ 	.word	0x00000000
        /*0020*/ 	.short	0x0004
        /*0022*/ 	.short	0x001c
        /*0024*/ 	.byte	0x00, 0xf0, 0x11, 0x00


	//----- nvinfo : EIATTR_KPARAM_INFO
	.align		4
.L_10871:
        /*0028*/ 	.byte	0x04, 0x17
        /*002a*/ 	.short	(.L_10873 - .L_10872)
.L_10872:
        /*002c*/ 	.word	0x00000000
        /*0030*/ 	.short	0x0003
        /*0032*/ 	.short	0x0018
        /*0034*/ 	.byte	0x00, 0xf0, 0x11, 0x00


	//----- nvinfo : EIATTR_KPARAM_INFO
	.align		4
.L_10873:
        /*0038*/ 	.byte	0x04, 0x17
        /*003a*/ 	.short	(.L_10875 - .L_10874)
.L_10874:
        /*003c*/ 	.word	0x00000000
        /*0040*/ 	.short	0x0002
        /*0042*/ 	.short	0x0010
        /*0044*/ 	.byte	0x00, 0xf5, 0x21, 0x00


	//----- nvinfo : EIATTR_KPARAM_INFO
	.align		4
.L_10875:
        /*0048*/ 	.byte	0x04, 0x17
        /*004a*/ 	.short	(.L_10877 - .L_10876)
.L_10876:
        /*004c*/ 	.word	0x00000000
        /*0050*/ 	.short	0x0001
        /*0052*/ 	.short	0x0008
        /*0054*/ 	.byte	0x00, 0xf5, 0x21, 0x00


	//----- nvinfo : EIATTR_KPARAM_INFO
	.align		4
.L_10877:
        /*0058*/ 	.byte	0x04, 0x17
        /*005a*/ 	.short	(.L_10879 - .L_10878)
.L_10878:
        /*005c*/ 	.word	0x00000000
        /*0060*/ 	.short	0x0000
        /*0062*/ 	.short	0x0000
        /*0064*/ 	.byte	0x00, 0xf5, 0x21, 0x00


	//----- nvinfo : EIATTR_SPARSE_MMA_MASK
	.align		4
.L_10879:
        /*0068*/ 	.byte	0x03, 0x50
        /*006a*/ 	.short	0x0000


	//----- nvinfo : EIATTR_MAXREG_COUNT
	.align		4
        /*006c*/ 	.byte	0x03, 0x1b
        /*006e*/ 	.short	0x00ff


	//----- nvinfo : EIATTR_MERCURY_ISA_VERSION
	.align		4
        /*0070*/ 	.byte	0x03, 0x5f
        /*0072*/ 	.short	0x0101


	//----- nvinfo : EIATTR_VRC_CTA_INIT_COUNT
	.align		4
        /*0074*/ 	.byte	0x02, 0x4a
	.zero		1
	.zero		1


	//----- nvinfo : EIATTR_EXIT_INSTR_OFFSETS
	.align		4
        /*0078*/ 	.byte	0x04, 0x1c
        /*007a*/ 	.short	(.L_10881 - .L_10880)


	//   ....[0]....
.L_10880:
        /*007c*/ 	.word	0x00000050


	//   ....[1]....
        /*0080*/ 	.word	0x000008e0


	//   ....[2]....
        /*0084*/ 	.word	0x00000bd0


	//----- nvinfo : EIATTR_CRS_STACK_SIZE
	.align		4
.L_10881:
        /*0088*/ 	.byte	0x04, 0x1e
        /*008a*/ 	.short	(.L_10883 - .L_10882)
.L_10882:
        /*008c*/ 	.word	0x00000000


	//----- nvinfo : EIATTR_CBANK_PARAM_SIZE
	.align		4
.L_10883:
        /*0090*/ 	.byte	0x03, 0x19
        /*0092*/ 	.short	0x0024


	//----- nvinfo : EIATTR_PARAM_CBANK
	.align		4
        /*0094*/ 	.byte	0x04, 0x0a
        /*0096*/ 	.short	(.L_10885 - .L_10884)
	.align		4
.L_10884:
        /*0098*/ 	.word	index@(.nv.constant0._Z15gpukernelAMWNr3ILi1ELi6EEvPdS0_S0_iii)
        /*009c*/ 	.short	0x0380
        /*009e*/ 	.short	0x0024


	//----- nvinfo : EIATTR_SW_WAR
	.align		4
.L_10885:
        /*00a0*/ 	.byte	0x04, 0x36
        /*00a2*/ 	.short	(.L_10887 - .L_10886)
.L_10886:
        /*00a4*/ 	.word	0x00000008
.L_10887:


//--------------------- .nv.info._Z15gpukernelAMWNr3ILi1ELi5EEvPdS0_S0_iii --------------------------
	.section	.nv.info._Z15gpukernelAMWNr3ILi1ELi5EEvPdS0_S0_iii,"",@"SHT_CUDA_INFO"
	.sectionflags	@""
	.align	4


	//----- nvinfo : EIATTR_CUDA_API_VERSION
	.align		4
        /*0000*/ 	.byte	0x04, 0x37
        /*0002*/ 	.short	(.L_10889 - .L_10888)
.L_10888:
        /*0004*/ 	.word	0x00000082


	//----- nvinfo : EIATTR_KPARAM_INFO
	.align		4
.L_10889:
        /*0008*/ 	.byte	0x04, 0x17
        /*000a*/ 	.short	(.L_10891 - .L_10890)
.L_10890:
        /*000c*/ 	.word	0x00000000
        /*0010*/ 	.short	0x0005
        /*0012*/ 	.short	0x0020
        /*0014*/ 	.byte	0x00, 0xf0, 0x11, 0x00


	//----- nvinfo : EIATTR_KPARAM_INFO
	.align		4
.L_10891:
        /*0018*/ 	.byte	0x04, 0x17
        /*001a*/ 	.short	(.L_10893 - .L_10892)
.L_10892:
        /*001c*/ 	.word	0x00000000
        /*0020*/ 	.short	0x0004
        /*0022*/ 	.short	0x001c
        /*0024*/ 	.byte	0x00, 0xf0, 0x11, 0x00


	//----- nvinfo : EIATTR_KPARAM_INFO
	.align		4
.L_10893:
        /*0028*/ 	.byte	0x04, 0x17
        /*002a*/ 	.short	(.L_10895 - .L_10894)
.L_10894:
        /*002c*/ 	.word	0x00000000
        /*0030*/ 	.short	0x0003
        /*0032*/ 	.short	0x0018
        /*0034*/ 	.byte	0x00, 0xf0, 0x11, 0x00


	//----- nvinfo : EIATTR_KPARAM_INFO
	.align		4
.L_10895:
        /*0038*/ 	.byte	0x04, 0x17
        /*003a*/ 	.short	(.L_10897 - .L_10896)
.L_10896:
        /*003c*/ 	.word	0x00000000
        /*0040*/ 	.short	0x0002
        /*0042*/ 	.short	0x0010
        /*0044*/ 	.byte	0x00, 0xf5, 0x21, 0x00


	//----- nvinfo : EIATTR_KPARAM_INFO
	.align		4
.L_10897:
        /*0048*/ 	.byte	0x04, 0x17
        /*004a*/ 	.short	(.L_10899 - .L_10898)
.L_10898:
        /*004c*/ 	.word	0x00000000
        /*0050*/ 	.short	0x0001
        /*0052*/ 	.short	0x0008
        /*0054*/ 	.byte	0x00, 0xf5, 0x21, 0x00


	//----- nvinfo : EIATTR_KPARAM_INFO
	.align		4
.L_10899:
        /*0058*/ 	.byte	0x04, 0x17
        /*005a*/ 	.short	(.L_10901 - .L_10900)
.L_10900:
        /*005c*/ 	.word	0x00000000
        /*0060*/ 	.short	0x0000
        /*0062*/ 	.short	0x0000
        /*0064*/ 	.byte	0x00, 0xf5, 0x21, 0x00


	//----- nvinfo : EIATTR_SPARSE_MMA_MASK
	.align		4
.L_10901:
        /*0068*/ 	.byte	0x03, 0x50
        /*006a*/ 	.short	0x0000


	//----- nvinfo : EIATTR_MAXREG_COUNT
	.align		4
        /*006c*/ 	.byte	0x03, 0x1b
        /*006e*/ 	.short	0x00ff


	//----- nvinfo : EIATTR_MERCURY_ISA_VERSION
	.align		4
        /*0070*/ 	.byte	0x03, 0x5f
        /*0072*/ 	.short	0x0101


	//----- nvinfo : EIATTR_VRC_CTA_INIT_COUNT
	.align		4
        /*0074*/ 	.byte	0x02, 0x4a
	.zero		1
	.zero		1


	//----- nvinfo : EIATTR_EXIT_INSTR_OFFSETS
	.align		4
        /*0078*/ 	.byte	0x04, 0x1c
        /*007a*/ 	.short	(.L_10903 - .L_10902)


	//   ....[0]....
.L_10902:
        /*007c*/ 	.word	0x00000050


	//   ....[1]....
        /*0080*/ 	.word	0x000008e0


	//   ....[2]....
        /*0084*/ 	.word	0x00000bd0


	//----- nvinfo : EIATTR_CRS_STACK_SIZE
	.align		4
.L_10903:
        /*0088*/ 	.byte	0x04, 0x1e
        /*008a*/ 	.short	(.L_10905 - .L_10904)
.L_10904:
        /*008c*/ 	.word	0x00000000


	//----- nvinfo : EIATTR_CBANK_PARAM_SIZE
	.align		4
.L_10905:
        /*0090*/ 	.byte	0x03, 0x19
        /*0092*/ 	.short	0x0024


	//----- nvinfo : EIATTR_PARAM_CBANK
	.align		4
        /*0094*/ 	.byte	0x04, 0x0a
        /*0096*/ 	.short	(.L_10907 - .L_10906)
	.align		4
.L_10906:
        /*0098*/ 	.word	index@(.nv.constant0._Z15gpukernelAMWNr3ILi1ELi5EEvPdS0_S0_iii)
        /*009c*/ 	.short	0x0380
        /*009e*/ 	.short	0x0024


	//----- nvinfo : EIATTR_SW_WAR
	.align		4
.L_10907:
        /*00a0*/ 	.byte	0x04, 0x36
        /*00a2*/ 	.short	(.L_10909 - .L_10908)
.L_10908:
        /*00a4*/ 	.word	0x00000008
.L_10909:


//--------------------- .nv.info._Z15gpukernelAMWNr3ILi1ELi4EEvPdS0_S0_iii --------------------------
	.section	.nv.info._Z15gpukernelAMWNr3ILi1ELi4EEvPdS0_S0_iii,"",@"SHT_CUDA_INFO"
	.sectionflags	@""
	.align	4


	//----- nvinfo : EIATTR_CUDA_API_VERSION
	.align		4
        /*0000*/ 	.byte	0x04, 0x37
        /*0002*/ 	.short	(.L_10911 - .L_10910)
.L_10910:
        /*0004*/ 	.word	0x00000082


	//----- nvinfo : EIATTR_KPARAM_INFO
	.align		4
.L_10911:
        /*0008*/ 	.byte	0x04, 0x17
        /*000a*/ 	.short	(.L_10913 - .L_10912)
.L_10912:
        /*000c*/ 	.word	0x00000000
        /*0010*/ 	.short	0x0005
        /*0012*/ 	.short	0x0020
        /*0014*/ 	.byte	0x00, 0xf0, 0x11, 0x00


	//----- nvinfo : EIATTR_KPARAM_INFO
	.align		4
.L_10913:
        /*0018*/ 	.byte	0x04, 0x17
        /*001a*/ 	.short	(.L_10915 - .L_10914)
.L_10914:
        /*001c*/ 	.word	0x00000000
        /*0020*/ 	.short	0x0004
        /*0022*/ 	.short	0x001c
        /*0024*/ 	.byte	0x00, 0xf0, 0x11, 0x00


	//----- nvinfo : EIATTR_KPARAM_INFO
	.align		4
.L_10915:
        /*0028*/ 	.byte	0x04, 0x17
        /*002a*/ 	.short	(.L_10917 - .L_10916)
.L_10916:
        /*002c*/ 	.word	0x00000000
        /*0030*/ 	.short	0x0003
        /*0032*/ 	.short	0x0018
        /*0034*/ 	.byte	0x00, 0xf0, 0x11, 0x00


	//----- nvinfo : EIATTR_KPARAM_INFO
	.align		4
.L_10917:
        /*0038*/ 	.byte	0x04, 0x17
        /*003a*/ 	.short	(.L_10919 - .L_10918)
.L_10918:
        /*003c*/ 	.word	0x00000000
        /*0040*/ 	.short	0x0002
        /*0042*/ 	.short	0x0010
        /*0044*/ 	.byte	0x00, 0xf5, 0x21, 0x00


	//----- nvinfo : EIATTR_KPARAM_INFO
	.align		4
.L_10919:
        /*0048*/ 	.byte	0x04, 0x17
        /*004a*/ 	.short	(.L_10921 - .L_10920)
.L_10920:
        /*004c*/ 	.word	0x00000000
        /*0050*/ 	.short	0x0001
        /*0052*/ 	.short	0x0008
        /*0054*/ 	.byte	0x00, 0xf5, 0x21, 0x00


	//----- nvinfo : EIATTR_KPARAM_INFO
	.align		4
.L_10921:
        /*0058*/ 	.byte	0x04, 0x17
        /*005a*/ 	.short	(.L_10923 - .L_10922)
.L_10922:
        /*005c*/ 	.word	0x00000000
        /*0060*/ 	.short	0x0000
        /*0062*/ 	.short	0x0000
        /*0064*/ 	.byte	0x00, 0xf5, 0x21, 0x00


	//----- nvinfo : EIATTR_SPARSE_MMA_MASK
	.align		4
.L_10923:
        /*0068*/ 	.byte	0x03, 0x50
        /*006a*/ 	.short	0x0000


	//----- nvinfo : EIATTR_MAXREG_COUNT
	.align		4
        /*006c*/ 	.byte	0x03, 0x1b
        /*006e*/ 	.short	0x00ff


	//----- nvinfo : EIATTR_MERCURY_ISA_VERSION
	.align		4
        /*0070*/ 	.byte	0x03, 0x5f
        /*0072*/ 	.short	0x0101


	//----- nvinfo : EIATTR_VRC_CTA_INIT_COUNT
	.align		4
        /*0074*/ 	.byte	0x02, 0x4a
	.zero		1
	.zero		1


	//----- nvinfo : EIATTR_EXIT_INSTR_OFFSETS
	.align		4
        /*0078*/ 	.byte	0x04, 0x1c
        /*007a*/ 	.short	(.L_10925 - .L_10924)


	//   ....[0]....
.L_10924:
        /*007c*/ 	.word	0x00000050


	//   ....[1]....
        /*0080*/ 	.word	0x000008e0


	//   ....[2]....
        /*0084*/ 	.word	0x00000bd0


	//----- nvinfo : EIATTR_CRS_STACK_SIZE
	.align		4
.L_10925:
        /*0088*/ 	.byte	0x04, 0x1e
        /*008a*/ 	.short	(.L_10927 - .L_10926)
.L_10926:
        /*008c*/ 	.word	0x00000000


	//----- nvinfo : EIATTR_CBANK_PARAM_SIZE
	.align		4
.L_10927:
        /*0090*/ 	.byte	0x03, 0x19
        /*0092*/ 	.short	0x0024


	//----- nvinfo : EIATTR_PARAM_CBANK
	.align		4
        /*0094*/ 	.byte	0x04, 0x0a
        /*0096*/ 	.short	(.L_10929 - .L_10928)
	.align		4
.L_10928:
        /*0098*/ 	.word	index@(.nv.constant0._Z15gpukernelAMWNr3ILi1ELi4EEvPdS0_S0_iii)
        /*009c*/ 	.short	0x0380
        /*009e*/ 	.short	0x0024


	//----- nvinfo : EIATTR_SW_WAR
	.align		4
.L_10929:
        /*00a0*/ 	.byte	0x04, 0x36
        /*00a2*/ 	.short	(.L_10931 - .L_10930)
.L_10930:
        /*00a4*/ 	.word	0x00000008
.L_10931:


//--------------------- .nv.info._Z15gpukernelAMWNr3ILi1ELi3EEvPdS0_S0_iii --------------------------
	.section	.nv.info._Z15gpukernelAMWNr3ILi1ELi3EEvPdS0_S0_iii,"",@"SHT_CUDA_INFO"
	.sectionflags	@""
	.align	4


	//----- nvinfo : EIATTR_CUDA_API_VERSION
	.align		4
        /*0000*/ 	.byte	0x04, 0x37
        /*0002*/ 	.short	(.L_10933 - .L_10932)
.L_10932:
        /*0004*/ 	.word	0x00000082


	//----- nvinfo : EIATTR_KPARAM_INFO
	.align		4
.L_10933:
        /*0008*/ 	.byte	0x04, 0x17
        /*000a*/ 	.short	(.L_10935 - .L_10934)
.L_10934:
        /*000c*/ 	.word	0x00000000
        /*0010*/ 	.short	0x0005
        /*0012*/ 	.short	0x0020
        /*0014*/ 	.byte	0x00, 0xf0, 0x11, 0x00


	//----- nvinfo : EIATTR_KPARAM_INFO
	.align		4
.L_10935:
        /*0018*/ 	.byte	0x04, 0x17
        /*001a*/ 	.short	(.L_10937 - .L_10936)
.L_10936:
        /*001c*/ 	.word	0x00000000
        /*0020*/ 	.short	0x0004
        /*0022*/ 	.short	0x001c
        /*0024*/ 	.byte	0x00, 0xf0, 0x11, 0x00


	//----- nvinfo : EIATTR_KPARAM_INFO
	.align		4
.L_10937:
        /*0028*/ 	.byte	0x04, 0x17
        /*002a*/ 	.short	(.L_10939 - .L_10938)
.L_10938:
        /*002c*/ 	.word	0x00000000
        /*0030*/ 	.short	0x0003
        /*0032*/ 	.short	0x0018
        /*0034*/ 	.byte	0x00, 0xf0, 0x11, 0x00


	//----- nvinfo : EIATTR_KPARAM_INFO
	.align		4
.L_10939:
        /*0038*/ 	.byte	0x04, 0x17
        /*003a*/ 	.short	(.L_10941 - .L_10940)
.L_10940:
        /*003c*/ 	.word	0x00000000
        /*0040*/ 	.short	0x0002
        /*0042*/ 	.short	0x0010
        /*0044*/ 	.byte	0x00, 0xf5, 0x21, 0x00


	//----- nvinfo : EIATTR_KPARAM_INFO
	.align		4
.L_10941:
        /*0048*/ 	.byte	0x04, 0x17
        /*004a*/ 	.short	(.L_10943 - .L_10942)
.L_10942:
        /*004c*/ 	.word	0x00000000
        /*0050*/ 	.short	0x0001
        /*0052*/ 	.short	0x0008
        /*0054*/ 	.byte	0x00, 0xf5, 0x21, 0x00


	//----- nvinfo : EIATTR_KPARAM_INFO
	.align		4
.L_10943:
        /*0058*/ 	.byte	0x04, 0x17
        /*005a*/ 	.short	(.L_10945 - .L_10944)
.L_10944:
        /*005c*/ 	.word	0x00000000
        /*0060*/ 	.short	0x0000
        /*0062*/ 	.short	0x0000
        /*0064*/ 	.byte	0x00, 0xf5, 0x21, 0x00


	//----- nvinfo : EIATTR_SPARSE_MMA_MASK
	.align		4
.L_10945:
        /*0068*/ 	.byte	0x03, 0x50
        /*006a*/ 	.short	0x0000


	//----- nvinfo : EIATTR_MAXREG_COUNT
	.align		4
        /*006c*/ 	.byte	0x03, 0x1b
        /*006e*/ 	.short	0x00ff


	//----- nvinfo : EIATTR_MERCURY_ISA_VERSION
	.align		4
        /*0070*/ 	.byte	0x03, 0x5f
        /*0072*/ 	.short	0x0101


	//----- nvinfo : EIATTR_VRC_CTA_INIT_COUNT
	.align		4
        /*0074*/ 	.byte	0x02, 0x4a
	.zero		1
	.zero		1


	//----- nvinfo : EIATTR_EXIT_INSTR_OFFSETS
	.align		4
        /*0078*/ 	.byte	0x04, 0x1c
        /*007a*/ 	.short	(.L_10947 - .L_10946)


	//   ....[0]....
.L_10946:
        /*007c*/ 	.word	0x00000050


	//   ....[1]....
        /*0080*/ 	.word	0x000008e0


	//   ....[2]....
        /*0084*/ 	.word	0x00000bd0


	//----- nvinfo : EIATTR_CRS_STACK_SIZE
	.align		4
.L_10947:
        /*0088*/ 	.byte	0x04, 0x1e
        /*008a*/ 	.short	(.L_10949 - .L_10948)
.L_10948:
        /*008c*/ 	.word	0x00000000


	//----- nvinfo : EIATTR_CBANK_PARAM_SIZE
	.align		4
.L_10949:
        /*0090*/ 	.byte	0x03, 0x19
        /*0092*/ 	.short	0x0024


	//----- nvinfo : EIATTR_PARAM_CBANK
	.align		4
        /*0094*/ 	.byte	0x04, 0x0a
        /*0096*/ 	.short	(.L_10951 - .L_10950)
	.align		4
.L_10950:
        /*0098*/ 	.word	index@(.nv.constant0._Z15gpukernelAMWNr3ILi1ELi3EEvPdS0_S0_iii)
        /*009c*/ 	.short	0x0380
        /*009e*/ 	.short	0x0024


	//----- nvinfo : EIATTR_SW_WAR
	.align		4
.L_10951:
        /*00a0*/ 	.byte	0x04, 0x36
        /*00a2*/ 	.short	(.L_10953 - .L_10952)
.L_10952:
        /*00a4*/ 	.word	0x00000008
.L_10953:


//--------------------- .nv.info._Z15gpukernelAMWNr3ILi1ELi2EEvPdS0_S0_iii --------------------------
	.section	.nv.info._Z15gpukernelAMWNr3ILi1ELi2EEvPdS0_S0_iii,"",@"SHT_CUDA_INFO"
	.sectionflags	@""
	.align	4


	//----- nvinfo : EIATTR_CUDA_API_VERSION
	.align		4
        /*0000*/ 	.byte	0x04, 0x37
        /*0002*/ 	.short	(.L_10955 - .L_10954)
.L_10954:
        /*0004*/ 	.word	0x00000082


	//----- nvinfo : EIATTR_KPARAM_INFO
	.align		4
.L_10955:
        /*0008*/ 	.byte	0x04, 0x17
        /*000a*/ 	.short	(.L_10957 - .L_10956)
.L_10956:
        /*000c*/ 	.word	0x00000000
        /*0010*/ 	.short	0x0005
        /*0012*/ 	.short	0x0020
        /*0014*/ 	.byte	0x00, 0xf0, 0x11, 0x00


	//----- nvinfo : EIATTR_KPARAM_INFO
	.align		4
.L_10957:
        /*0018*/ 	.byte	0x04, 0x17
        /*001a*/ 	.short	(.L_10959 - .L_10958)
.L_10958:
        /*001c*/ 	.word	0x00000000
        /*0020*/ 	.short	0x0004
        /*0022*/ 	.short	0x001c
        /*0024*/ 	.byte	0x00, 0xf0, 0x11, 0x00


	//----- nvinfo : EIATTR_KPARAM_INFO
	.align		4
.L_10959:
        /*0028*/ 	.byte	0x04, 0x17
        /*002a*/ 	.short	(.L_10961 - .L_10960)
.L_10960:
        /*002c*/ 	.word	0x00000000
        /*0030*/ 	.short	0x0003
        /*0032*/ 	.short	0x0018
        /*0034*/ 	.byte	0x00, 0xf0, 0x11, 0x00


	//----- nvinfo : EIATTR_KPARAM_INFO
	.align		4
.L_10961:
        /*0038*/ 	.byte	0x04, 0x17
        /*003a*/ 	.short	(.L_10963 - .L_10962)
.L_10962:
        /*003c*/ 	.word	0x00000000
        /*0040*/ 	.short	0x0002
        /*0042*/ 	.short	0x0010
        /*0044*/ 	.byte	0x00, 0xf5, 0x21, 0x00


	//----- nvinfo : EIATTR_KPARAM_INFO
	.align		4
.L_10963:
        /*0048*/ 	.byte	0x04, 0x17
        /*004a*/ 	.short	(.L_10965 - .L_10964)
.L_10964:
        /*004c*/ 	.word	0x00000000
        /*0050*/ 	.short	0x0001
        /*0052*/ 	.short	0x0008
        /*0054*/ 	.byte	0x00, 0xf5, 0x21, 0x00


	//----- nvinfo : EIATTR_KPARAM_INFO
	.align		4
.L_10965:
        /*0058*/ 	.byte	0x04, 0x17
        /*005a*/ 	.short	(.L_10967 - .L_10966)
.L_10966:
        /*005c*/ 	.word	0x00000000
        /*0060*/ 	.short	0x0000
        /*0062*/ 	.short	0x0000
        /*0064*/ 	.byte	0x00, 0xf5, 0x21, 0x00


	//----- nvinfo : EIATTR_SPARSE_MMA_MASK
	.align		4
.L_10967:
        /*0068*/ 	.byte	0x03, 0x50
        /*006a*/ 	.short	0x0000


	//----- nvinfo : EIATTR_MAXREG_COUNT
	.align		4
        /*006c*/ 	.byte	0x03, 0x1b
        /*006e*/ 	.short	0x00ff


	//----- nvinfo : EIATTR_MERCURY_ISA_VERSION
	.align		4
        /*0070*/ 	.byte	0x03, 0x5f
        /*0072*/ 	.short	0x0101


	//----- nvinfo : EIATTR_VRC_CTA_INIT_COUNT
	.align		4
        /*0074*/ 	.byte	0x02, 0x4a
	.zero		1
	.zero		1


	//----- nvinfo : EIATTR_EXIT_INSTR_OFFSETS
	.align		4
        /*0078*/ 	.byte	0x04, 0x1c
        /*007a*/ 	.short	(.L_10969 - .L_10968)


	//   ....[0]....
.L_10968:
        /*007c*/ 	.word	0x00000050


	//   ....[1]....
        /*0080*/ 	.word	0x000008e0


	//   ....[2]....
        /*0084*/ 	.word	0x00000bd0


	//----- nvinfo : EIATTR_CRS_STACK_SIZE
	.align		4
.L_10969:
        /*0088*/ 	.byte	0x04, 0x1e
        /*008a*/ 	.short	(.L_10971 - .L_10970)
.L_10970:
        /*008c*/ 	.word	0x00000000


	//----- nvinfo : EIATTR_CBANK_PARAM_SIZE
	.align		4
.L_10971:
        /*0090*/ 	.byte	0x03, 0x19
        /*0092*/ 	.short	0x0024


	//----- nvinfo : EIATTR_PARAM_CBANK
	.align		4
        /*0094*/ 	.byte	0x04, 0x0a
        /*0096*/ 	.short	(.L_10973 - .L_10972)
	.align		4
.L_10972:
        /*0098*/ 	.word	index@(.nv.constant0._Z15gpukernelAMWNr3ILi1ELi2EEvPdS0_S0_iii)
        /*009c*/ 	.short	0x0380
        /*009e*/ 	.short	0x0024


	//----- nvinfo : EIATTR_SW_WAR
	.align		4
.L_10973:
        /*00a0*/ 	.byte	0x04, 0x36
        /*00a2*/ 	.short	(.L_10975 - .L_10974)
.L_10974:
        /*00a4*/ 	.word	0x00000008
.L_10975:


//--------------------- .nv.info._Z15gpukernelAMWNr3ILi1ELi1EEvPdS0_S0_iii --------------------------
	.section	.nv.info._Z15gpukernelAMWNr3ILi1ELi1EEvPdS0_S0_iii,"",@"SHT_CUDA_INFO"
	.sectionflags	@""
	.align	4


	//----- nvinfo : EIATTR_CUDA_API_VERSION
	.align		4
        /*0000*/ 	.byte	0x04, 0x37
        /*0002*/ 	.short	(.L_10977 - .L_10976)
.L_10976:
        /*0004*/ 	.word	0x00000082


	//----- nvinfo : EIATTR_KPARAM_INFO
	.align		4
.L_10977:
        /*0008*/ 	.byte	0x04, 0x17
        /*000a*/ 	.short	(.L_10979 - .L_10978)
.L_10978:
        /*000c*/ 	.word	0x00000000
        /*0010*/ 	.short	0x0005
        /*0012*/ 	.short	0x0020
        /*0014*/ 	.byte	0x00, 0xf0, 0x11, 0x00


	//----- nvinfo : EIATTR_KPARAM_INFO
	.align		4
.L_10979:
        /*0018*/ 	.byte	0x04, 0x17
        /*001a*/ 	.short	(.L_10981 - .L_10980)
.L_10980:
        /*001c*/ 	.word	0x00000000
        /*0020*/ 	.short	0x0004
        /*0022*/ 	.short	0x001c
        /*0024*/ 	.byte	0x00, 0xf0, 0x11, 0x00


	//----- nvinfo : EIATTR_KPARAM_INFO
	.align		4
.L_10981:
        /*0028*/ 	.byte	0x04, 0x17
        /*002a*/ 	.short	(.L_10983 - .L_10982)
.L_10982:
        /*002c*/ 	.word	0x00000000
        /*0030*/ 	.short	0x0003
        /*0032*/ 	.short	0x0018
        /*0034*/ 	.byte	0x00, 0xf0, 0x11, 0x00


	//----- nvinfo : EIATTR_KPARAM_INFO
	.align		4
.L_10983:
        /*0038*/ 	.byte	0x04, 0x17
        /*003a*/ 	.short	(.L_10985 - .L_10984)
.L_10984:
        /*003c*/ 	.word	0x00000000
        /*0040*/ 	.short	0x0002
        /*0042*/ 	.short	0x0010
        /*0044*/ 	.byte	0x00, 0xf5, 0x21, 0x00


	//----- nvinfo : EIATTR_KPARAM_INFO
	.align		4
.L_10985:
        /*0048*/ 	.byte	0x04, 0x17
        /*004a*/ 	.short	(.L_10987 - .L_10986)
.L_10986:
        /*004c*/ 	.word	0x00000000
        /*0050*/ 	.short	0x0001
        /*0052*/ 	.short	0x0008
        /*0054*/ 	.byte	0x00, 0xf5, 0x21, 0x00


	//----- nvinfo : EIATTR_KPARAM_INFO
	.align		4
.L_10987:
        /*0058*/ 	.byte	0x04, 0x17
        /*005a*/ 	.short	(.L_10989 - .L_10988)
.L_10988:
        /*005c*/ 	.word	0x00000000
        /*0060*/ 	.short	0x0000
        /*0062*/ 	.short	0x0000
        /*0064*/ 	.byte	0x00, 0xf5, 0x21, 0x00


	//----- nvinfo : EIATTR_SPARSE_MMA_MASK
	.align		4
.L_10989:
        /*0068*/ 	.byte	0x03, 0x50
        /*006a*/ 	.short	0x0000


	//----- nvinfo : EIATTR_MAXREG_COUNT
	.align		4
        /*006c*/ 	.byte	0x03, 0x1b
        /*006e*/ 	.short	0x00ff


	//----- nvinfo : EIATTR_MERCURY_ISA_VERSION
	.align		4
        /*0070*/ 	.byte	0x03, 0x5f
        /*0072*/ 	.short	0x0101


	//----- nvinfo : EIATTR_VRC_CTA_INIT_COUNT
	.align		4
        /*0074*/ 	.byte	0x02, 0x4a
	.zero		1
	.zero		1


	//----- nvinfo : EIATTR_EXIT_INSTR_OFFSETS
	.align		4
        /*0078*/ 	.byte	0x04, 0x1c
        /*007a*/ 	.short	(.L_10991 - .L_10990)


	//   ....[0]....
.L_10990:
        /*007c*/ 	.word	0x00000050


	//   ....[1]....
        /*0080*/ 	.word	0x000008d0


	//   ....[2]....
        /*0084*/ 	.word	0x00000bd0


	//----- nvinfo : EIATTR_CRS_STACK_SIZE
	.align		4
.L_10991:
        /*0088*/ 	.byte	0x04, 0x1e
        /*008a*/ 	.short	(.L_10993 - .L_10992)
.L_10992:
        /*008c*/ 	.word	0x00000000


	//----- nvinfo : EIATTR_CBANK_PARAM_SIZE
	.align		4
.L_10993:
        /*0090*/ 	.byte	0x03, 0x19
        /*0092*/ 	.short	0x0024


	//----- nvinfo : EIATTR_PARAM_CBANK
	.align		4
        /*0094*/ 	.byte	0x04, 0x0a
        /*0096*/ 	.short	(.L_10995 - .L_10994)
	.align		4
.L_10994:
        /*0098*/ 	.word	index@(.nv.constant0._Z15gpukernelAMWNr3ILi1ELi1EEvPdS0_S0_iii)
        /*009c*/ 	.short	0x0380
        /*009e*/ 	.short	0x0024


	//----- nvinfo : EIATTR_SW_WAR
	.align		4
.L_10995:
        /*00a0*/ 	.byte	0x04, 0x36
        /*00a2*/ 	.short	(.L_10997 - .L_10996)
.L_10996:
        /*00a4*/ 	.word	0x00000008
.L_10997:


//--------------------- .nv.info._Z15gpukernelAMWNr3ILi2ELi32EEvPdS0_S0_iii --------------------------
	.section	.nv.info._Z15gpukernelAMWNr3ILi2ELi32EEvPdS0_S0_iii,"",@"SHT_CUDA_INFO"
	.sectionflags	@""
	.align	4


	//----- nvinfo : EIATTR_CUDA_API_VERSION
	.align		4
        /*0000*/ 	.byte	0x04, 0x37
        /*0002*/ 	.short	(.L_10999 - .L_10998)
.L_10998:
        /*0004*/ 	.word	0x00000082


	//----- nvinfo : EIATTR_KPARAM_INFO
	.align		4
.L_10999:
        /*0008*/ 	.byte	0x04, 0x17
        /*000a*/ 	.short	(.L_11001 - .L_11000)
.L_11000:
        /*000c*/ 	.word	0x00000000
        /*0010*/ 	.short	0x0005
        /*0012*/ 	.short	0x0020
        /*0014*/ 	.byte	0x00, 0xf0, 0x11, 0x00


	//----- nvinfo : EIATTR_KPARAM_INFO
	.align		4
.L_11001:
        /*0018*/ 	.byte	0x04, 0x17
        /*001a*/ 	.short	(.L_11003 - .L_11002)
.L_11002:
        /*001c*/ 	.word	0x00000000
        /*0020*/ 	.short	0x0004
        /*0022*/ 	.short	0x001c
        /*0024*/ 	.byte	0x00, 0xf0, 0x11, 0x00


	//----- nvinfo : EIATTR_KPARAM_INFO
	.align		4
.L_11003:
        /*0028*/ 	.byte	0x04, 0x17
        /*002a*/ 	.short	(.L_11005 - .L_11004)
.L_11004:
        /*002c*/ 	.word	0x00000000
        /*0030*/ 	.short	0x0003
        /*0032*/ 	.short	0x0018
        /*0034*/ 	.byte	0x00, 0xf0, 0x11, 0x00


	//----- nvinfo : EIATTR_KPARAM_INFO
	.align		4
.L_11005:
        /*0038*/ 	.byte	0x04, 0x17
        /*003a*/ 	.short	(.L_11007 - .L_11006)
.L_11006:
        /*003c*/ 	.word	0x00000000
        /*0040*/ 	.short	0x0002
        /*0042*/ 	.short	0x0010
        /*0044*/ 	.byte	0x00, 0xf5, 0x21, 0x00


	//----- nvinfo : EIATTR_KPARAM_INFO
	.align		4
.L_11007:
        /*0048*/ 	.byte	0x04, 0x17
        /*004a*/ 	.short	(.L_11009 - .L_11008)
.L_11008:
        /*004c*/ 	.word	0x00000000
        /*0050*/ 	.short	0x0001
        /*0052*/ 	.short	0x0008
        /*0054*/ 	.byte	0x00, 0xf5, 0x21, 0x00


	//----- nvinfo : EIATTR_KPARAM_INFO
	.align		4
.L_11009:
        /*0058*/ 	.byte	0x04, 0x17
        /*005a*/ 	.short	(.L_11011 - .L_11010)
.L_11010:
        /*005c*/ 	.word	0x00000000
        /*0060*/ 	.short	0x0000
        /*0062*/ 	.short	0x0000
        /*0064*/ 	.byte	0x00, 0xf5, 0x21, 0x00


	//----- nvinfo : EIATTR_SPARSE_MMA_MASK
	.align		4
.L_11011:
        /*0068*/ 	.byte	0x03, 0x50
        /*006a*/ 	.short	0x0000


	//----- nvinfo : EIATTR_MAXREG_COUNT
	.align		4
        /*006c*/ 	.byte	0x03, 0x1b
        /*006e*/ 	.short	0x00ff


	//----- nvinfo : EIATTR_MERCURY_ISA_VERSION
	.align		4
        /*0070*/ 	.byte	0x03, 0x5f
        /*0072*/ 	.short	0x0101


	//----- nvinfo : EIATTR_VRC_CTA_INIT_COUNT
	.align		4
        /*0074*/ 	.byte	0x02, 0x4a
	.zero		1
	.zero		1


	//----- nvinfo : EIATTR_EXIT_INSTR_OFFSETS
	.align		4
        /*0078*/ 	.byte	0x04, 0x1c
        /*007a*/ 	.short	(.L_11013 - .L_11012)


	//   ....[0]....
.L_11012:
        /*007c*/ 	.word	0x00000050


	//   ....[1]....
        /*0080*/ 	.word	0x000009e0


	//----- nvinfo : EIATTR_CRS_STACK_SIZE
	.align		4
.L_11013:
        /*0084*/ 	.byte	0x04, 0x1e
        /*0086*/ 	.short	(.L_11015 - .L_11014)
.L_11014:
        /*0088*/ 	.word	0x00000000


	//----- nvinfo : EIATTR_CBANK_PARAM_SIZE
	.align		4
.L_11015:
        /*008c*/ 	.byte	0x03, 0x19
        /*008e*/ 	.short	0x0024


	//----- nvinfo : EIATTR_PARAM_CBANK
	.align		4
        /*0090*/ 	.byte	0x04, 0x0a
        /*0092*/ 	.short	(.L_11017 - .L_11016)
	.align		4
.L_11016:
        /*0094*/ 	.word	index@(.nv.constant0._Z15gpukernelAMWNr3ILi2ELi32EEvPdS0_S0_iii)
        /*0098*/ 	.short	0x0380
        /*009a*/ 	.short	0x0024


	//----- nvinfo : EIATTR_SW_WAR
	.align		4
.L_11017:
        /*009c*/ 	.byte	0x04, 0x36
        /*009e*/ 	.short	(.L_11019 - .L_11018)
.L_11018:
        /*00a0*/ 	.word	0x00000008
.L_11019:


//--------------------- .nv.info._Z15gpukernelAMWNr3ILi2ELi31EEvPdS0_S0_iii --------------------------
	.section	.nv.info._Z15gpukernelAMWNr3ILi2ELi31EEvPdS0_S0_iii,"",@"SHT_CUDA_INFO"
	.sectionflags	@""
	.align	4


	//----- nvinfo : EIATTR_CUDA_API_VERSION
	.align		4
        /*0000*/ 	.byte	0x04, 0x37
        /*0002*/ 	.short	(.L_11021 - .L_11020)
.L_11020:
        /*0004*/ 	.word	0x00000082


	//----- nvinfo : EIATTR_KPARAM_INFO
	.align		4
.L_11021:
        /*0008*/ 	.byte	0x04, 0x17
        /*000a*/ 	.short	(.L_11023 - .L_11022)
.L_11022:
        /*000c*/ 	.word	0x00000000
        /*0010*/ 	.short	0x0005
        /*0012*/ 	.short	0x0020
        /*0014*/ 	.byte	0x00, 0xf0, 0x11, 0x00


	//----- nvinfo : EIATTR_KPARAM_INFO
	.align		4
.L_11023:
        /*0018*/ 	.byte	0x04, 0x17
        /*001a*/ 	.short	(.L_11025 - .L_11024)
.L_11024:
        /*001c*/ 	.word	0x00000000
        /*0020*/ 	.short	0x0004
        /*0022*/ 	.short	0x001c
        /*0024*/ 	.byte	0x00, 0xf0, 0x11, 0x00


	//----- nvinfo : EIATTR_KPARAM_INFO
	.align		4
.L_11025:
        /*0028*/ 	.byte	0x04, 0x17
        /*002a*/ 	.short	(.L_11027 - .L_11026)
.L_11026:
        /*002c*/ 	.word	0x00000000
        /*0030*/ 	.short	0x0003
        /*0032*/ 	.short	0x0018
        /*0034*/ 	.byte	0x00, 0xf0, 0x11, 0x00


	//----- nvinfo : EIATTR_KPARAM_INFO
	.align		4
.L_11027:
        /*0038*/ 	.byte	0x04, 0x17
        /*003a*/ 	.short	(.L_11029 - .L_11028)
.L_11028:
        /*003c*/ 	.word	0x00000000
        /*0040*/ 	.short	0x0002
        /*0042*/ 	.short	0x0010
        /*0044*/ 	.byte	0x00, 0xf5, 0x21, 0x00


	//----- nvinfo : EIATTR_KPARAM_INFO
	.align		4
.L_11029:
        /*0048*/ 	.byte	0x04, 0x17
        /*004a*/ 	.short	(.L_11031 - .L_11030)
.L_11030:
        /*004c*/ 	.word	0x00000000
        /*0050*/ 	.short	0x0001
        /*0052*/ 	.short	0x0008
        /*0054*/ 	.byte	0x00, 0xf5, 0x21, 0x00


	//----- nvinfo : EIATTR_KPARAM_INFO
	.align		4
.L_11031:
        /*0058*/ 	.byte	0x04, 0x17
        /*005a*/ 	.short	(.L_11033 - .L_11032)
.L_11032:
        /*005c*/ 	.word	0x00000000
        /*0060*/ 	.short	0x0000
        /*0062*/ 	.short	0x0000
        /*0064*/ 	.byte	0x00, 0xf5, 0x21, 0x00


	//----- nvinfo : EIATTR_SPARSE_MMA_MASK
	.align		4
.L_11033:
        /*0068*/ 	.byte	0x03, 0x50
        /*006a*/ 	.short	0x0000


	//----- nvinfo : EIATTR_MAXREG_COUNT
	.align		4
        /*006c*/ 	.byte	0x03, 0x1b
        /*006e*/ 	.short	0x00ff


	//----- nvinfo : EIATTR_MERCURY_ISA_VERSION
	.align		4
        /*0070*/ 	.byte	0x03, 0x5f
        /*0072*/ 	.short	0x0101


	//----- nvinfo : EIATTR_VRC_CTA_INIT_COUNT
	.align		4
        /*0074*/ 	.byte	0x02, 0x4a
	.zero		1
	.zero		1


	//----- nvinfo : EIATTR_EXIT_INSTR_OFFSETS
	.align		4
        /*0078*/ 	.byte	0x04, 0x1c
        /*007a*/ 	.short	(.L_11035 - .L_11034)


	//   ....[0]....
.L_11034:
        /*007c*/ 	.word	0x00000050


	//   ....[1]....
        /*0080*/ 	.word	0x000009e0


	//----- nvinfo : EIATTR_CRS_STACK_SIZE
	.align		4
.L_11035:
        /*0084*/ 	.byte	0x04, 0x1e
        /*0086*/ 	.short	(.L_11037 - .L_11036)
.L_11036:
        /*0088*/ 	.word	0x00000000


	//----- nvinfo : EIATTR_CBANK_PARAM_SIZE
	.align		4
.L_11037:
        /*008c*/ 	.byte	0x03, 0x19
        /*008e*/ 	.short	0x0024


	//----- nvinfo : EIATTR_PARAM_CBANK
	.align		4
        /*0090*/ 	.byte	0x04, 0x0a
        /*0092*/ 	.short	(.L_11039 - .L_11038)
	.align		4
.L_11038:
        /*0094*/ 	.word	index@(.nv.constant0._Z15gpukernelAMWNr3ILi2ELi31EEvPdS0_S0_iii)
        /*0098*/ 	.short	0x0380
        /*009a*/ 	.short	0x0024


	//----- nvinfo : EIATTR_SW_WAR
	.align		4
.L_11039:
        /*009c*/ 	.byte	0x04, 0x36
        /*009e*/ 	.short	(.L_11041 - .L_11040)
.L_11040:
        /*00a0*/ 	.word	0x00000008
.L_11041:


//--------------------- .nv.info._Z15gpukernelAMWNr3ILi2ELi30EEvPdS0_S0_iii --------------------------
	.section	.nv.info._Z15gpukernelAMWNr3ILi2ELi30EEvPdS0_S0_iii,"",@"SHT_CUDA_INFO"
	.sectionflags	@""
	.align	4


	//----- nvinfo : EIATTR_CUDA_API_VERSION
	.align		4
        /*0000*/ 	.byte	0x04, 0x37
        /*0002*/ 	.short	(.L_11043 - .L_11042)
.L_11042:
        /*0004*/ 	.word	0x00000082


	//----- nvinfo : EIATTR_KPARAM_INFO
	.align		4
.L_11043:
        /*0008*/ 	.byte	0x04, 0x17
        /*000a*/ 	.short	(.L_11045 - .L_11044)
.L_11044:
        /*000c*/ 	.word	0x00000000
        /*0010*/ 	.short	0x0005
        /*0012*/ 	.short	0x0020
        /*0014*/ 	.byte	0x00, 0xf0, 0x11, 0x00


	//----- nvinfo : EIATTR_KPARAM_INFO
	.align		4
.L_11045:
        /*0018*/ 	.byte	0x04, 0x17
        /*001a*/ 	.short	(.L_11047 - .L_11046)
.L_11046:
        /*001c*/ 	.word	0x00000000
        /*0020*/ 	.short	0x0004
        /*0022*/ 	.short	0x001c
        /*0024*/ 	.byte	0x00, 0xf0, 0x11, 0x00


	//----- nvinfo : EIATTR_KPARAM_INFO
	.align		4
.L_11047:
        /*0028*/ 	.byte	0x04, 0x17
        /*002a*/ 	.short	(.L_11049 - .L_11048)
.L_11048:
        /*002c*/ 	.word	0x00000000
        /*0030*/ 	.short	0x0003
        /*0032*/ 	.short	0x0018
        /*0034*/ 	.byte	0x00, 0xf0, 0x11, 0x00


	//----- nvinfo : EIATTR_KPARAM_INFO
	.align		4
.L_11049:
        /*0038*/ 	.byte	0x04, 0x17
        /*003a*/ 	.short	(.L_11051 - .L_11050)
.L_11050:
        /*003c*/ 	.word	0x00000000
        /*0040*/ 	.short	0x0002
        /*0042*/ 	.short	0x0010
        /*0044*/ 	.byte	0x00, 0xf5, 0x21, 0x00


	//----- nvinfo : EIATTR_KPARAM_INFO
	.align		4
.L_11051:
        /*0048*/ 	.byte	0x04, 0x17
        /*004a*/ 	.short	(.L_11053 - .L_11052)
.L_11052:
        /*004c*/ 	.word	0x00000000
        /*0050*/ 	.short	0x0001
        /*0052*/ 	.short	0x0008
        /*0054*/ 	.byte	0x00, 0xf5, 0x21, 0x00


	//----- nvinfo : EIATTR_KPARAM_INFO
	.align		4
.L_11053:
        /*0058*/ 	.byte	0x04, 0x17
        /*005a*/ 	.short	(.L_11055 - .L_11054)
.L_11054:
        /*005c*/ 	.word	0x00000000
        /*0060*/ 	.short	0x0000
        /*0062*/ 	.short	0x0000
        /*0064*/ 	.byte	0x00, 0xf5, 0x21, 0x00


	//----- nvinfo : EIATTR_SPARSE_MMA_MASK
	.align		4
.L_11055:
        /*0068*/ 	.byte	0x03, 0x50
        /*006a*/ 	.short	0x0000


	//----- nvinfo : EIATTR_MAXREG_COUNT
	.align		4
        /*006c*/ 	.byte	0x03, 0x1b
        /*006e*/ 	.short	0x00ff


	//----- nvinfo : EIATTR_MERCURY_ISA_VERSION
	.align		4
        /*0070*/ 	.byte	0x03, 0x5f
        /*0072*/ 	.short	0x0101


	//----- nvinfo : EIATTR_VRC_CTA_INIT_COUNT
	.align		4
        /*0074*/ 	.byte	0x02, 0x4a
	.zero		1
	.zero		1


	//----- nvinfo : EIATTR_EXIT_INSTR_OFFSETS
	.align		4
        /*0078*/ 	.byte	0x04, 0x1c
        /*007a*/ 	.short	(.L_11057 - .L_11056)


	//   ....[0]....
.L_11056:
        /*007c*/ 	.word	0x00000050


	//   ....[1]....
        /*0080*/ 	.word	0x000009e0


	//----- nvinfo : EIATTR_CRS_STACK_SIZE
	.align		4
.L_11057:
        /*0084*/ 	.byte	0x04, 0x1e
        /*0086*/ 	.short	(.L_11059 - .L_11058)
.L_11058:
        /*0088*/ 	.word	0x00000000


	//----- nvinfo : EIATTR_CBANK_PARAM_SIZE
	.align		4
.L_11059:
        /*008c*/ 	.byte	0x03, 0x19
        /*008e*/ 	.short	0x0024


	//----- nvinfo : EIATTR_PARAM_CBANK
	.align		4
        /*0090*/ 	.byte	0x04, 0x0a
        /*0092*/ 	.short	(.L_11061 - .L_11060)
	.align		4
.L_11060:
        /*0094*/ 	.word	index@(.nv.constant0._Z15gpukernelAMWNr3ILi2ELi30EEvPdS0_S0_iii)
        /*0098*/ 	.short	0x0380
        /*009a*/ 	.short	0x0024


	//----- nvinfo : EIATTR_SW_WAR
	.align		4
.L_11061:
        /*009c*/ 	.byte	0x04, 0x36
        /*009e*/ 	.short	(.L_11063 - .L_11062)
.L_11062:
        /*00a0*/ 	.word	0x00000008
.L_11063:


//--------------------- .nv.info._Z15gpukernelAMWNr3ILi2ELi29EEvPdS0_S0_iii --------------------------
	.section	.nv.info._Z15gpukernelAMWNr3ILi2ELi29EEvPdS0_S0_iii,"",@"SHT_CUDA_INFO"
	.sectionflags	@""
	.align	4


	//----- nvinfo : EIATTR_CUDA_API_VERSION
	.align		4
        /*0000*/ 	.byte	0x04, 0x37
        /*0002*/ 	.short	(.L_11065 - .L_11064)
.L_11064:
        /*0004*/ 	.word	0x00000082


	//----- nvinfo : EIATTR_KPARAM_INFO
	.align		4
.L_11065:
        /*0008*/ 	.byte	0x04, 0x17
        /*000a*/ 	.short	(.L_11067 - .L_11066)
.L_11066:
        /*000c*/ 	.word	0x00000000
        /*0010*/ 	.short	0x0005
        /*0012*/ 	.short	0x0020
        /*0014*/ 	.byte	0x00, 0xf0, 0x11, 0x00


	//----- nvinfo : EIATTR_KPARAM_INFO
	.align		4
.L_11067:
        /*0018*/ 	.byte	0x04, 0x17
        /*001a*/ 	.short	(.L_11069 - .L_11068)
.L_11068:
        /*001c*/ 	.word	0x00000000
        /*0020*/ 	.short	0x0004
        /*0022*/ 	.short	0x001c
        /*0024*/ 	.byte	0x00, 0xf0, 0x11, 0x00


	//----- nvinfo : EIATTR_KPARAM_INFO
	.align		4
.L_11069:
        /*0028*/ 	.byte	0x04, 0x17
        /*002a*/ 	.short	(.L_11071 - .L_11070)
.L_11070:
        /*002c*/ 	.word	0x00000000
        /*0030*/ 	.short	0x0003
        /*0032*/ 	.short	0x0018
        /*0034*/ 	.byte	0x00, 0xf0, 0x11, 0x00


	//----- nvinfo : EIATTR_KPARAM_INFO
	.align		4
.L_11071:
        /*0038*/ 	.byte	0x04, 0x17
        /*003a*/ 	.short	(.L_11073 - .L_11072)
.L_11072:
        /*003c*/ 	.word	0x00000000
        /*0040*/ 	.short	0x0002
        /*0042*/ 	.short	0x0010
        /*0044*/ 	.byte	0x00, 0xf5, 0x21, 0x00


	//----- nvinfo : EIATTR_KPARAM_INFO
	.align		4
.L_11073:
        /*0048*/ 	.byte	0x04, 0x17
        /*004a*/ 	.short	(.L_11075 - .L_11074)
.L_11074:
        /*004c*/ 	.word	0x00000000
        /*0050*/ 	.short	0x0001
        /*0052*/ 	.short	0x0008
        /*0054*/ 	.byte	0x00, 0xf5, 0x21, 0x00


	//----- nvinfo : EIATTR_KPARAM_INFO
	.align		4
.L_11075:
        /*0058*/ 	.byte	0x04, 0x17
        /*005a*/ 	.short	(.L_11077 - .L_11076)
.L_11076:
        /*005c*/ 	.word	0x00000000
        /*0060*/ 	.short	0x0000
        /*0062*/ 	.short	0x0000
        /*0064*/ 	.byte	0x00, 0xf5, 0x21, 0x00


	//----- nvinfo : EIATTR_SPARSE_MMA_MASK
	.align		4
.L_11077:
        /*0068*/ 	.byte	0x03, 0x50
        /*006a*/ 	.short	0x0000


	//----- nvinfo : EIATTR_MAXREG_COUNT
	.align		4
        /*006c*/ 	.byte	0x03, 0x1b
        /*006e*/ 	.short	0x00ff


	//----- nvinfo : EIATTR_MERCURY_ISA_VERSION
	.align		4
        /*0070*/ 	.byte	0x03, 0x5f
        /*0072*/ 	.short	0x0101


	//----- nvinfo : EIATTR_VRC_CTA_INIT_COUNT
	.align		4
        /*0074*/ 	.byte	0x02, 0x4a
	.zero		1
	.zero		1


	//----- nvinfo : EIATTR_EXIT_INSTR_OFFSETS
	.align		4
        /*0078*/ 	.byte	0x04, 0x1c
        /*007a*/ 	.short	(.L_11079 - .L_11078)


	//   ....[0]....
.L_11078:
        /*007c*/ 	.word	0x00000050


	//   ....[1]....
        /*0080*/ 	.word	0x000009e0


	//----- nvinfo : EIATTR_CRS_STACK_SIZE
	.align		4
.L_11079:
        /*0084*/ 	.byte	0x04, 0x1e
        /*0086*/ 	.short	(.L_11081 - .L_11080)
.L_11080:
        /*0088*/ 	.word	0x00000000


	//----- nvinfo : EIATTR_CBANK_PARAM_SIZE
	.align		4
.L_11081:
        /*008c*/ 	.byte	0x03, 0x19
        /*008e*/ 	.short	0x0024


	//----- nvinfo : EIATTR_PARAM_CBANK
	.align		4
        /*0090*/ 	.byte	0x04, 0x0a
        /*0092*/ 	.short	(.L_11083 - .L_11082)
	.align		4
.L_11082:
        /*0094*/ 	.word	index@(.nv.constant0._Z15gpukernelAMWNr3ILi2ELi29EEvPdS0_S0_iii)
        /*0098*/ 	.short	0x0380
        /*009a*/ 	.short	0x0024


	//----- nvinfo : EIATTR_SW_WAR
	.align		4
.L_11083:
        /*009c*/ 	.byte	0x04, 0x36
        /*009e*/ 	.short	(.L_11085 - .L_11084)
.L_11084:
        /*00a0*/ 	.word	0x00000008
.L_11085:


//--------------------- .nv.info._Z15gpukernelAMWNr3ILi2ELi28EEvPdS0_S0_iii --------------------------
	.section	.nv.info._Z15gpukernelAMWNr3ILi2ELi28EEvPdS0_S0_iii,"",@"SHT_CUDA_INFO"
	.sectionflags	@""
	.align	4


	//----- nvinfo : EIATTR_CUDA_API_VERSION
	.align		4
        /*0000*/ 	.byte	0x04, 0x37
        /*0002*/ 	.short	(.L_11087 - .L_11086)
.L_11086:
        /*0004*/ 	.word	0x00000082


	//----- nvinfo : EIATTR_KPARAM_INFO
	.align		4
.L_11087:
        /*0008*/ 	.byte	0x04, 0x17
        /*000a*/ 	.short	(.L_11089 - .L_11088)
.L_11088:
        /*000c*/ 	.word	0x00000000
        /*0010*/ 	.short	0x0005
        /*0012*/ 	.short	0x0020
        /*0014*/ 	.byte	0x00, 0xf0, 0x11, 0x00


	//----- nvinfo : EIATTR_KPARAM_INFO
	.align		4
.L_11089:
        /*0018*/ 	.byte	0x04, 0x17
        /*001a*/ 	.short	(.L_11091 - .L_11090)
.L_11090:
        /*001c*/ 	.word	0x00000000
        /*0020*/ 	.short	0x0004
        /*0022*/ 	.short	0x001c
        /*0024*/ 	.byte	0x00, 0xf0, 0x11, 0x00


	//----- nvinfo : EIATTR_KPARAM_INFO
	.align		4
.L_11091:
        /*0028*/ 	.byte	0x04, 0x17
        /*002a*/ 	.short	(.L_11093 - .L_11092)
.L_11092:
        /*002c*/ 	.word	0x00000000
        /*0030*/ 	.short	0x0003
        /*0032*/ 	.short	0x0018
        /*0034*/ 	.byte	0x00, 0xf0, 0x11, 0x00


	//----- nvinfo : EIATTR_KPARAM_INFO
	.align		4
.L_11093:
        /*0038*/ 	.byte	0x04, 0x17
        /*003a*/ 	.short	(.L_11095 - .L_11094)
.L_11094:
        /*003c*/ 	.word	0x00000000
        /*0040*/ 	.short	0x0002
        /*0042*/ 	.short	0x0010
        /*0044*/ 	.byte	0x00, 0xf5, 0x21, 0x00


	//----- nvinfo : EIATTR_KPARAM_INFO
	.align		4
.L_11095:
        /*0048*/ 	.byte	0x04, 0x17
        /*004a*/ 	.short	(.L_11097 - .L_11096)
.L_11096:
        /*004c*/ 	.word	0x00000000
        /*0050*/ 	.short	0x0001
        /*0052*/ 	.short	0x0008
        /*0054*/ 	.byte	0x00, 0xf5, 0x21, 0x00


	//----- nvinfo : EIATTR_KPARAM_INFO
	.align		4
.L_11097:
        /*0058*/ 	.byte	0x04, 0x17
        /*005a*/ 	.short	(.L_11099 - .L_11098)
.L_11098:
        /*005c*/ 	.word	0x00000000
        /*0060*/ 	.short	0x0000
        /*0062*/ 	.short	0x0000
        /*0064*/ 	.byte	0x00, 0xf5, 0x21, 0x00


	//----- nvinfo : EIATTR_SPARSE_MMA_MASK
	.align		4
.L_11099:
        /*0068*/ 	.byte	0x03, 0x50
        /*006a*/ 	.short	0x0000


	//----- nvinfo : EIATTR_MAXREG_COUNT
	.align		4
        /*006c*/ 	.byte	0x03, 0x1b
        /*006e*/ 	.short	0x00ff


	//----- nvinfo : EIATTR_MERCURY_ISA_VERSION
	.align		4
        /*0070*/ 	.byte	0x03, 0x5f
        /*0072*/ 	.short	0x0101


	//----- nvinfo : EIATTR_VRC_CTA_INIT_COUNT
	.align		4
        /*0074*/ 	.byte	0x02, 0x4a
	.zero		1
	.zero		1


	//----- nvinfo : EIATTR_EXIT_INSTR_OFFSETS
	.align		4
        /*0078*/ 	.byte	0x04, 0x1c
        /*007a*/ 	.short	(.L_11101 - .L_11100)


	//   ....[0]....
.L_11100:
        /*007c*/ 	.word	0x00000050


	//   ....[1]....
        /*0080*/ 	.word	0x000009e0


	//----- nvinfo : EIATTR_CRS_STACK_SIZE
	.align		4
.L_11101:
        /*0084*/ 	.byte	0x04, 0x1e
        /*0086*/ 	.short	(.L_11103 - .L_11102)
.L_11102:
        /*0088*/ 	.word	0x00000000


	//----- nvinfo : EIATTR_CBANK_PARAM_SIZE
	.align		4
.L_11103:
        /*008c*/ 	.byte	0x03, 0x19
        /*008e*/ 	.short	0x0024


	//----- nvinfo : EIATTR_PARAM_CBANK
	.align		4
        /*0090*/ 	.byte	0x04, 0x0a
        /*0092*/ 	.short	(.L_11105 - .L_11104)
	.align		4
.L_11104:
        /*0094*/ 	.word	index@(.nv.constant0._Z15gpukernelAMWNr3ILi2ELi28EEvPdS0_S0_iii)
        /*0098*/ 	.short	0x0380
        /*009a*/ 	.short	0x0024


	//----- nvinfo : EIATTR_SW_WAR
	.align		4
.L_11105:
        /*009c*/ 	.byte	0x04, 0x36
        /*009e*/ 	.short	(.L_11107 - .L_11106)
.L_11106:
        /*00a0*/ 	.word	0x00000008
.L_11107:


//--------------------- .nv.info._Z15gpukernelAMWNr3ILi2ELi27EEvPdS0_S0_iii --------------------------
	.section	.nv.info._Z15gpukernelAMWNr3ILi2ELi27EEvPdS0_S0_iii,"",@"SHT_CUDA_INFO"
	.sectionflags	@""
	.align	4


	//----- nvinfo : EIATTR_CUDA_API_VERSION
	.align		4
        /*0000*/ 	.byte	0x04, 0x37
        /*0002*/ 	.short	(.L_11109 - .L_11108)
.L_11108:
        /*0004*/ 	.word	0x00000082


	//----- nvinfo : EIATTR_KPARAM_INFO
	.align		4
.L_11109:
        /*0008*/ 	.byte	0x04, 0x17
        /*000a*/ 	.short	(.L_11111 - .L_11110)
.L_11110:
        /*000c*/ 	.word	0x00000000
        /*0010*/ 	.short	0x0005
        /*0012*/ 	.short	0x0020
        /*0014*/ 	.byte	0x00, 0xf0, 0x11, 0x00


	//----- nvinfo : EIATTR_KPARAM_INFO
	.align		4
.L_11111:
        /*0018*/ 	.byte	0x04, 0x17
        /*001a*/ 	.short	(.L_11113 - .L_11112)
.L_11112:
        /*001c*/ 	.word	0x00000000
        /*0020*/ 	.short	0x0004
        /*0022*/ 	.short	0x001c
        /*0024*/ 	.byte	0x00, 0xf0, 0x11, 0x00


	//----- nvinfo : EIATTR_KPARAM_INFO
	.align		4
.L_11113:
        /*0028*/ 	.byte	0x04, 0x17
        /*002a*/ 	.short	(.L_11115 - .L_11114)
.L_11114:
        /*002c*/ 	.word	0x00000000
        /*0030*/ 	.short	0x0003
        /*0032*/ 	.short	0x0018
        /*0034*/ 	.byte	0x00, 0xf0, 0x11, 0x00


	//----- nvinfo : EIATTR_KPARAM_INFO
	.align		4
.L_11115:
        /*0038*/ 	.byte	0x04, 0x17
        /*003a*/ 	.short	(.L_11117 - .L_11116)
.L_11116:
        /*003c*/ 	.word	0x00000000
        /*0040*/ 	.short	0x0002
        /*0042*/ 	.short	0x0010
        /*0044*/ 	.byte	0x00, 0xf5, 0x21, 0x00


	//----- nvinfo : EIATTR_KPARAM_INFO
	.align		4
.L_11117:
        /*0048*/ 	.byte	0x04, 0x17
        /*004a*/ 	.short	(.L_11119 - .L_11118)
.L_11118:
        /*004c*/ 	.word	0x00000000
        /*0050*/ 	.short	0x0001
        /*0052*/ 	.short	0x0008
        /*0054*/ 	.byte	0x00, 0xf5, 0x21, 0x00


	//----- nvinfo : EIATTR_KPARAM_INFO
	.align		4
.L_11119:
        /*0058*/ 	.byte	0x04, 0x17
        /*005a*/ 	.short	(.L_11121 - .L_11120)
.L_11120:
        /*005c*/ 	.word	0x00000000
        /*0060*/ 	.short	0x0000
        /*0062*/ 	.short	0x0000
        /*0064*/ 	.byte	0x00, 0xf5, 0x21, 0x00


	//----- nvinfo : EIATTR_SPARSE_MMA_MASK
	.align		4
.L_11121:
        /*0068*/ 	.byte	0x03, 0x50
        /*006a*/ 	.short	0x0000


	//----- nvinfo : EIATTR_MAXREG_COUNT
	.align		4
        /*006c*/ 	.byte	0x03, 0x1b
        /*006e*/ 	.short	0x00ff


	//----- nvinfo : EIATTR_MERCURY_ISA_VERSION
	.align		4
        /*0070*/ 	.byte	0x03, 0x5f
        /*0072*/ 	.short	0x0101


	//----- nvinfo : EIATTR_VRC_CTA_INIT_COUNT
	.align		4
        /*0074*/ 	.byte	0x02, 0x4a
	.zero		1
	.zero		1


	//----- nvinfo : EIATTR_EXIT_INSTR_OFFSETS
	.align		4
        /*0078*/ 	.byte	0x04, 0x1c
        /*007a*/ 	.short	(.L_11123 - .L_11122)


	//   ....[0]....
.L_11122:
        /*007c*/ 	.word	0x00000050


	//   ....[1]....
        /*0080*/ 	.word	0x000009e0


	//----- nvinfo : EIATTR_CRS_STACK_SIZE
	.align		4
.L_11123:
        /*0084*/ 	.byte	0x04, 0x1e
        /*0086*/ 	.short	(.L_11125 - .L_11124)
.L_11124:
        /*0088*/ 	.word	0x00000000


	//----- nvinfo : EIATTR_CBANK_PARAM_SIZE
	.align		4
.L_11125:
        /*008c*/ 	.byte	0x03, 0x19
        /*008e*/ 	.short	0x0024


	//----- nvinfo : EIATTR_PARAM_CBANK
	.align		4
        /*0090*/ 	.byte	0x04, 0x0a
        /*0092*/ 	.short	(.L_11127 - .L_11126)
	.align		4
.L_11126:
        /*0094*/ 	.word	index@(.nv.constant0._Z15gpukernelAMWNr3ILi2ELi27EEvPdS0_S0_iii)
        /*0098*/ 	.short	0x0380
        /*009a*/ 	.short	0x0024


	//----- nvinfo : EIATTR_SW_WAR
	.align		4
.L_11127:
        /*009c*/ 	.byte	0x04, 0x36
        /*009e*/ 	.short	(.L_11129 - .L_11128)
.L_11128:
        /*00a0*/ 	.word	0x00000008
.L_11129:


//--------------------- .nv.info._Z15gpukernelAMWNr3ILi2ELi26EEvPdS0_S0_iii --------------------------
	.section	.nv.info._Z15gpukernelAMWNr3ILi2ELi26EEvPdS0_S0_iii,"",@"SHT_CUDA_INFO"
	.sectionflags	@""
	.align	4


	//----- nvinfo : EIATTR_CUDA_API_VERSION
	.align		4
        /*0000*/ 	.byte	0x04, 0x37
        /*0002*/ 	.short	(.L_11131 - .L_11130)
.L_11130:
        /*0004*/ 	.word	0x00000082


	//----- nvinfo : EIATTR_KPARAM_INFO
	.align		4
.L_11131:
        /*0008*/ 	.byte	0x04, 0x17
        /*000a*/ 	.short	(.L_11133 - .L_11132)
.L_11132:
        /*000c*/ 	.word	0x00000000
        /*0010*/ 	.short	0x0005
        /*0012*/ 	.short	0x0020
        /*0014*/ 	.byte	0x00, 0xf0, 0x11, 0x00


	//----- nvinfo : EIATTR_KPARAM_INFO
	.align		4
.L_11133:
        /*0018*/ 	.byte	0x04, 0x17
        /*001a*/ 	.short	(.L_11135 - .L_11134)
.L_11134:
        /*001c*/ 	.word	0x00000000
        /*0020*/ 	.short	0x0004
        /*0022*/ 	.short	0x001c
        /*0024*/ 	.byte	0x00, 0xf0, 0x11, 0x00


	//----- nvinfo : EIATTR_KPARAM_INFO
	.align		4
.L_11135:
        /*0028*/ 	.byte	0x04, 0x17
        /*002a*/ 	.short	(.L_11137 - .L_11136)
.L_11136:
        /*002c*/ 	.word	0x00000000
        /*0030*/ 	.short	0x0003
        /*0032*/ 	.short	0x0018
        /*0034*/ 	.byte	0x00, 0xf0, 0x11, 0x00


	//----- nvinfo : EIATTR_KPARAM_INFO
	.align		4
.L_11137:
        /*0038*/ 	.byte	0x04, 0x17
        /*003a*/ 	.short	(.L_11139 - .L_11138)
.L_11138:
        /*003c*/ 	.word	0x00000000
        /*0040*/ 	.short	0x0002
        /*0042*/ 	.short	0x0010
        /*0044*/ 	.byte	0x00, 0xf5, 0x21, 0x00


	//----- nvinfo : EIATTR_KPARAM_INFO
	.align		4
.L_11139:
        /*0048*/ 	.byte	0x04, 0x17
        /*004a*/ 	.short	(.L_11141 - .L_11140)
.L_11140:
        /*004c*/ 	.word	0x00000000
        /*0050*/ 	.short	0x0001
        /*0052*/ 	.short	0x0008
        /*0054*/ 	.byte	0x00, 0xf5, 0x21, 0x00


	//----- nvinfo : EIATTR_KPARAM_INFO
	.align		4
.L_11141:
        /*0058*/ 	.byte	0x04, 0x17
        /*005a*/ 	.short	(.L_11143 - .L_11142)
.L_11142:
        /*005c*/ 	.word	0x00000000
        /*0060*/ 	.short	0x0000
        /*0062*/ 	.short	0x0000
        /*0064*/ 	.byte	0x00, 0xf5, 0x21, 0x00


	//----- nvinfo : EIATTR_SPARSE_MMA_MASK
	.align		4
.L_11143:
        /*0068*/ 	.byte	0x03, 0x50
        /*006a*/ 	.short	0x0000


	//----- nvinfo : EIATTR_MAXREG_COUNT
	.align		4
        /*006c*/ 	.byte	0x03, 0x1b
        /*006e*/ 	.short	0x00ff


	//----- nvinfo : EIATTR_MERCURY_ISA_VERSION
	.align		4
        /*0070*/ 	.byte	0x03, 0x5f
        /*0072*/ 	.short	0x0101


	//----- nvinfo : EIATTR_VRC_CTA_INIT_COUNT
	.align		4
        /*0074*/ 	.byte	0x02, 0x4a
	.zero		1
	.zero		1


	//----- nvinfo : EIATTR_EXIT_INSTR_OFFSETS
	.align		4
        /*0078*/ 	.byte	0x04, 0x1c
        /*007a*/ 	.short	(.L_11145 - .L_11144)


	//   ....[0]....
.L_11144:
        /*007c*/ 	.word	0x00000050


	//   ....[1]....
        /*0080*/ 	.word	0x000009e0


	//----- nvinfo : EIATTR_CRS_STACK_SIZE
	.align		4
.L_11145:
        /*0084*/ 	.byte	0x04, 0x1e
        /*0086*/ 	.short	(.L_11147 - .L_11146)
.L_11146:
        /*0088*/ 	.word	0x00000000


	//----- nvinfo : EIATTR_CBANK_PARAM_SIZE
	.align		4
.L_11147:
        /*008c*/ 	.byte	0x03, 0x19
        /*008e*/ 	.short	0x0024


	//----- nvinfo : EIATTR_PARAM_CBANK
	.align		4
        /*0090*/ 	.byte	0x04, 0x0a
        /*0092*/ 	.short	(.L_11149 - .L_11148)
	.align		4
.L_11148:
        /*0094*/ 	.word	index@(.nv.constant0._Z15gpukernelAMWNr3ILi2ELi26EEvPdS0_S0_iii)
        /*0098*/ 	.short	0x0380
        /*009a*/ 	.short	0x0024


	//----- nvinfo : EIATTR_SW_WAR
	.align		4
.L_11149:
        /*009c*/ 	.byte	0x04, 0x36
        /*009e*/ 	.short	(.L_11151 - .L_11150)
.L_11150:
        /*00a0*/ 	.word	0x00000008
.L_11151:


//--------------------- .nv.info._Z15gpukernelAMWNr3ILi2ELi25EEvPdS0_S0_iii --------------------------
	.section	.nv.info._Z15gpukernelAMWNr3ILi2ELi25EEvPdS0_S0_iii,"",@"SHT_CUDA_INFO"
	.sectionflags	@""
	.align	4


	//----- nvinfo : EIATTR_CUDA_API_VERSION
	.align		4
        /*0000*/ 	.byte	0x04, 0x37
        /*0002*/ 	.short	(.L_11153 - .L_11152)
.L_11152:
        /*0004*/ 	.word	0x00000082


	//----- nvinfo : EIATTR_KPARAM_INFO
	.align		4
.L_11153:
        /*0008*/ 	.byte	0x04, 0x17
        /*000a*/ 	.short	(.L_11155 - .L_11154)
.L_11154:
        /*000c*/ 	.word	0x00000000
        /*0010*/ 	.short	0x0005
        /*0012*/ 	.short	0x0020
        /*0014*/ 	.byte	0x00, 0xf0, 0x11, 0x00


	//----- nvinfo : EIATTR_KPARAM_INFO
	.align		4
.L_11155:
        /*0018*/ 	.byte	0x04, 0x17
        /*001a*/ 	.short	(.L_11157 - .L_11156)
.L_11156:
        /*001c*/ 	.word	0x00000000
        /*0020*/ 	.short	0x0004
        /*0022*/ 	.short	0x001c
        /*0024*/ 	.byte	0x00, 0xf0, 0x11, 0x00


	//----- nvinfo : EIATTR_KPARAM_INFO
	.align		4
.L_11157:
        /*0028*/ 	.byte	0x04, 0x17
        /*002a*/ 	.short	(.L_11159 - .L_11158)
.L_11158:
        /*002c*/ 	.word	0x00000000
        /*0030*/ 	.short	0x0003
        /*0032*/ 	.short	0x0018
        /*0034*/ 	.byte	0x00, 0xf0, 0x11, 0x00


	//----- nvinfo : EIATTR_KPARAM_INFO
	.align		4
.L_11159:
        /*0038*/ 	.byte	0x04, 0x17
        /*003a*/ 	.short	(.L_11161 - .L_11160)
.L_11160:
        /*003c*/ 	.word	0x00000000
        /*0040*/ 	.short	0x0002
        /*0042*/ 	.short	0x0010
        /*0044*/ 	.byte	0x00, 0xf5, 0x21, 0x00


	//----- nvinfo : EIATTR_KPARAM_INFO
	.align		4
.L_11161:
        /*0048*/ 	.byte	0x04, 0x17
        /*004a*/ 	.short	(.L_11163 - .L_11162)
.L_11162:
        /*004c*/ 	.word	0x00000000
        /*0050*/ 	.short	0x0001
        /*0052*/ 	.short	0x0008
        /*0054*/ 	.byte	0x00, 0xf5, 0x21, 0x00


	//----- nvinfo : EIATTR_KPARAM_INFO
	.align		4
.L_11163:
        /*0058*/ 	.byte	0x04, 0x17
        /*005a*/ 	.short	(.L_11165 - .L_11164)
.L_11164:
        /*005c*/ 	.word	0x00000000
        /*0060*/ 	.short	0x0000
        /*0062*/ 	.short	0x0000
        /*0064*/ 	.byte	0x00, 0xf5, 0x21, 0x00


	//----- nvinfo : EIATTR_SPARSE_MMA_MASK
	.align		4
.L_11165:
        /*0068*/ 	.byte	0x03, 0x50
        /*006a*/ 	.short	0x0000


	//----- nvinfo : EIATTR_MAXREG_COUNT
	.align		4
        /*006c*/ 	.byte	0x03, 0x1b
        /*006e*/ 	.short	0x00ff


	//----- nvinfo : EIATTR_MERCURY_ISA_VERSION
	.align		4
        /*0070*/ 	.byte	0x03, 0x5f
        /*0072*/ 	.short	0x0101


	//----- nvinfo : EIATTR_VRC_CTA_INIT_COUNT
	.align		4
        /*0074*/ 	.byte	0x02, 0x4a
	.zero		1
	.zero		1


	//----- nvinfo : EIATTR_EXIT_INSTR_OFFSETS
	.align		4
        /*0078*/ 	.byte	0x04, 0x1c
        /*007a*/ 	.short	(.L_11167 - .L_11166)


	//   ....[0]....
.L_11166:
        /*007c*/ 	.word	0x00000050


	//   ....[1]....
        /*0080*/ 	.word	0x000009e0


	//----- nvinfo : EIATTR_CRS_STACK_SIZE
	.align		4
.L_11167:
        /*0084*/ 	.byte	0x04, 0x1e
        /*0086*/ 	.short	(.L_11169 - .L_11168)
.L_11168:
        /*0088*/ 	.word	0x00000000


	//----- nvinfo : EIATTR_CBANK_PARAM_SIZE
	.align		4
.L_11169:
        /*008c*/ 	.byte	0x03, 0x19
        /*008e*/ 	.short	0x0024


	//----- nvinfo : EIATTR_PARAM_CBANK
	.align		4
        /*0090*/ 	.byte	0x04, 0x0a
        /*0092*/ 	.short	(.L_11171 - .L_11170)
	.align		4
.L_11170:
        /*0094*/ 	.word	index@(.nv.constant0._Z15gpukernelAMWNr3ILi2ELi25EEvPdS0_S0_iii)
        /*0098*/ 	.short	0x0380
        /*009a*/ 	.short	0x0024


	//----- nvinfo : EIATTR_SW_WAR
	.align		4
.L_11171:
        /*009c*/ 	.byte	0x04, 0x36
        /*009e*/ 	.short	(.L_11173 - .L_11172)
.L_11172:
        /*00a0*/ 	.word	0x00000008
.L_11173:


//--------------------- .nv.info._Z15gpukernelAMWNr3ILi2ELi24EEvPdS0_S0_iii --------------------------
	.section	.nv.info._Z15gpukernelAMWNr3ILi2ELi24EEvPdS0_S0_iii,"",@"SHT_CUDA_INFO"
	.sectionflags	@""
	.align	4


	//----- nvinfo : EIATTR_CUDA_API_VERSION
	.align		4
        /*0000*/ 	.byte	0x04, 0x37
        /*0002*/ 	.short	(.L_11175 - .L_11174)
.L_11174:
        /*0004*/ 	.word	0x00000082


	//----- nvinfo : EIATTR_KPARAM_INFO
	.align		4
.L_11175:
        /*0008*/ 	.byte	0x04, 0x17
        /*000a*/ 	.short	(.L_11177 - .L_11176)
.L_11176:
        /*000c*/ 	.word	0x00000000
        /*0010*/ 	.short	0x0005
        /*0012*/ 	.short	0x0020
        /*0014*/ 	.byte	0x00, 0xf0, 0x11, 0x00


	//----- nvinfo : EIATTR_KPARAM_INFO
	.align		4
.L_11177:
        /*0018*/ 	.byte	0x04, 0x17
        /*001a*/ 	.short	(.L_11179 - .L_11178)
.L_11178:
        /*001c*/ 	.word	0x00000000
        /*0020*/ 	.short	0x0004
        /*0022*/ 	.short	0x001c
        /*0024*/ 	.byte	0x00, 0xf0, 0x11, 0x00


	//----- nvinfo : EIATTR_KPARAM_INFO
	.align		4
.L_11179:
        /*0028*/ 	.byte	0x04, 0x17
        /*002a*/ 	.short	(.L_11181 - .L_11180)
.L_11180:
        /*002c*/ 	.word	0x00000000
        /*0030*/ 	.short	0x0003
        /*0032*/ 	.short	0x0018
        /*0034*/ 	.byte	0x00, 0xf0, 0x11, 0x00


	//----- nvinfo : EIATTR_KPARAM_INFO
	.align		4
.L_11181:
        /*0038*/ 	.byte	0x04, 0x17
        /*003a*/ 	.short	(.L_11183 - .L_11182)
.L_11182:
        /*003c*/ 	.word	0x00000000
        /*0040*/ 	.short	0x0002
        /*0042*/ 	.short	0x0010
        /*0044*/ 	.byte	0x00, 0xf5, 0x21, 0x00


	//----- nvinfo : EIATTR_KPARAM_INFO
	.align		4
.L_11183:
        /*0048*/ 	.byte	0x04, 0x17
        /*004a*/ 	.short	(.L_11185 - .L_11184)
.L_11184:
        /*004c*/ 	.word	0x00000000
        /*0050*/ 	.short	0x0001
        /*0052*/ 	.short	0x0008
        /*0054*/ 	.byte	0x00, 0xf5, 0x21, 0x00


	//----- nvinfo : EIATTR_KPARAM_INFO
	.align		4
.L_11185:
        /*0058*/ 	.byte	0x04, 0x17
        /*005a*/ 	.short	(.L_11187 - .L_11186)
.L_11186:
        /*005c*/ 	.word	0x00000000
        /*0060*/ 	.short	0x0000
        /*0062*/ 	.short	0x0000
        /*0064*/ 	.byte	0x00, 0xf5, 0x21, 0x00


	//----- nvinfo : EIATTR_SPARSE_MMA_MASK
	.align		4
.L_11187:
        /*0068*/ 	.byte	0x03, 0x50
        /*006a*/ 	.short	0x0000


	//----- nvinfo : EIATTR_MAXREG_COUNT
	.align		4
        /*006c*/ 	.byte	0x03, 0x1b
        /*006e*/ 	.short	0x00ff


	//----- nvinfo : EIATTR_MERCURY_ISA_VERSION
	.align		4
        /*0070*/ 	.byte	0x03, 0x5f
        /*0072*/ 	.short	0x0101


	//----- nvinfo : EIATTR_VRC_CTA_INIT_COUNT
	.align		4
        /*0074*/ 	.byte	0x02, 0x4a
	.zero		1
	.zero		1


	//----- nvinfo : EIATTR_EXIT_INSTR_OFFSETS
	.align		4
        /*0078*/ 	.byte	0x04, 0x1c
        /*007a*/ 	.short	(.L_11189 - .L_11188)


	//   ....[0]....
.L_11188:
        /*007c*/ 	.word	0x00000050


	//   ....[1]....
        /*0080*/ 	.word	0x000009e0


	//----- nvinfo : EIATTR_CRS_STACK_SIZE
	.align		4
.L_11189:
        /*0084*/ 	.byte	0x04, 0x1e
        /*0086*/ 	.short	(.L_11191 - .L_11190)
.L_11190:
        /*0088*/ 	.word	0x00000000


	//----- nvinfo : EIATTR_CBANK_PARAM_SIZE
	.align		4
.L_11191:
        /*008c*/ 	.byte	0x03, 0x19
        /*008e*/ 	.short	0x0024


	//----- nvinfo : EIATTR_PARAM_CBANK
	.align		4
        /*0090*/ 	.byte	0x04, 0x0a
        /*0092*/ 	.short	(.L_11193 - .L_11192)
	.align		4
.L_11192:
        /*0094*/ 	.word	index@(.nv.constant0._Z15gpukernelAMWNr3ILi2ELi24EEvPdS0_S0_iii)
        /*0098*/ 	.short	0x0380
        /*009a*/ 	.short	0x0024


	//----- nvinfo : EIATTR_SW_WAR
	.align		4
.L_11193:
        /*009c*/ 	.byte	0x04, 0x36
        /*009e*/ 	.short	(.L_11195 - .L_11194)
.L_11194:
        /*00a0*/ 	.word	0x00000008
.L_11195:


//--------------------- .nv.info._Z15gpukernelAMWNr3ILi2ELi23EEvPdS0_S0_iii --------------------------
	.section	.nv.info._Z15gpukernelAMWNr3ILi2ELi23EEvPdS0_S0_iii,"",@"SHT_CUDA_INFO"
	.sectionflags	@""
	.align	4


	//----- nvinfo : EIATTR_CUDA_API_VERSION
	.align		4
        /*0000*/ 	.byte	0x04, 0x37
        /*0002*/ 	.short	(.L_11197 - .L_11196)
.L_11196:
        /*0004*/ 	.word	0x00000082


	//----- nvinfo : EIATTR_KPARAM_INFO
	.align		4
.L_11197:
        /*0008*/ 	.byte	0x04, 0x17
        /*000a*/ 	.short	(.L_11199 - .L_11198)
.L_11198:
        /*000c*/ 	.word	0x00000000
        /*0010*/ 	.short	0x0005
        /*0012*/ 	.short	0x0020
        /*0014*/ 	.byte	0x00, 0xf0, 0x11, 0x00


	//----- nvinfo : EIATTR_KPARAM_INFO
	.align		4
.L_11199:
        /*0018*/ 	.byte	0x04, 0x17
        /*001a*/ 	.short	(.L_11201 - .L_11200)
.L_11200:
        /*001c*/ 	.word	0x00000000
        /*0020*/ 	.short	0x0004
        /*0022*/ 	.short	0x001c
        /*0024*/ 	.byte	0x00, 0xf0, 0x11, 0x00


	//----- nvinfo : EIATTR_KPARAM_INFO
	.align		4
.L_11201:
        /*0028*/ 	.byte	0x04, 0x17
        /*002a*/ 	.short	(.L_11203 - .L_11202)
.L_11202:
        /*002c*/ 	.word	0x00000000
        /*0030*/ 	.short	0x0003
        /*0032*/ 	.short	0x0018
        /*0034*/ 	.byte	0x00, 0xf0, 0x11, 0x00


	//----- nvinfo : EIATTR_KPARAM_INFO
	.align		4
.L_11203:
        /*0038*/ 	.byte	0x04, 0x17
        /*003a*/ 	.short	(.L_11205 - .L_11204)
.L_11204:
        /*003c*/ 	.word	0x00000000
        /*0040*/ 	.short	0x0002
        /*0042*/ 	.short	0x0010
        /*0044*/ 	.byte	0x00, 0xf5, 0x21, 0x00


	//----- nvinfo : EIATTR_KPARAM_INFO
	.align		4
.L_11205:
        /*0048*/ 	.byte	0x04, 0x17
        /*004a*/ 	.short	(.L_11207 - .L_11206)
.L_11206:
        /*004c*/ 	.word	0x00000000
        /*0050*/ 	.short	0x0001
        /*0052*/ 	.short	0x0008
        /*0054*/ 	.byte	0x00, 0xf5, 0x21, 0x00


	//----- nvinfo : EIATTR_KPARAM_INFO
	.align		4
.L_11207:
        /*0058*/ 	.byte	0x04, 0x17
        /*005a*/ 	.short	(.L_11209 - .L_11208)
.L_11208:
        /*005c*/ 	.word	0x00000000
        /*0060*/ 	.short	0x0000
        /*0062*/ 	.short	0x0000
        /*0064*/ 	.byte	0x00, 0xf5, 0x21, 0x00


	//----- nvinfo : EIATTR_SPARSE_MMA_MASK
	.align		4
.L_11209:
        /*0068*/ 	.byte	0x03, 0x50
        /*006a*/ 	.short	0x0000


	//----- nvinfo : EIATTR_MAXREG_COUNT
	.align		4
        /*006c*/ 	.byte	0x03, 0x1b
        /*006e*/ 	.short	0x00ff


	//----- nvinfo : EIATTR_MERCURY_ISA_VERSION
	.align		4
        /*0070*/ 	.byte	0x03, 0x5f
        /*0072*/ 	.short	0x0101


	//----- nvinfo : EIATTR_VRC_CTA_INIT_COUNT
	.align		4
        /*0074*/ 	.byte	0x02, 0x4a
	.zero		1
	.zero		1


	//----- nvinfo : EIATTR_EXIT_INSTR_OFFSETS
	.align		4
        /*0078*/ 	.byte	0x04, 0x1c
        /*007a*/ 	.short	(.L_11211 - .L_11210)


	//   ....[0]....
.L_11210:
        /*007c*/ 	.word	0x00000050


	//   ....[1]....
        /*0080*/ 	.word	0x000009e0


	//----- nvinfo : EIATTR_CRS_STACK_SIZE
	.align		4
.L_11211:
        /*0084*/ 	.byte	0x04, 0x1e
        /*0086*/ 	.short	(.L_11213 - .L_11212)
.L_11212:
        /*0088*/ 	.word	0x00000000


	//----- nvinfo : EIATTR_CBANK_PARAM_SIZE
	.align		4
.L_11213:
        /*008c*/ 	.byte	0x03, 0x19
        /*008e*/ 	.short	0x0024


	//----- nvinfo : EIATTR_PARAM_CBANK
	.align		4
        /*0090*/ 	.byte	0x04, 0x0a
        /*0092*/ 	.short	(.L_11215 - .L_11214)
	.align		4
.L_11214:
        /*0094*/ 	.word	index@(.nv.constant0._Z15gpukernelAMWNr3ILi2ELi23EEvPdS0_S0_iii)
        /*0098*/ 	.short	0x0380
        /*009a*/ 	.short	0x0024


	//----- nvinfo : EIATTR_SW_WAR
	.align		4
.L_11215:
        /*009c*/ 	.byte	0x04, 0x36
        /*009e*/ 	.short	(.L_11217 - .L_11216)
.L_11216:
        /*00a0*/ 	.word	0x00000008
.L_11217:


//--------------------- .nv.info._Z15gpukernelAMWNr3ILi2ELi22EEvPdS0_S0_iii --------------------------
	.section	.nv.info._Z15gpukernelAMWNr3ILi2ELi22EEvPdS0_S0_iii,"",@"SHT_CUDA_INFO"
	.sectionflags	@""
	.align	4


	//----- nvinfo : EIATTR_CUDA_API_VERSION
	.align		4
        /*0000*/ 	.byte	0x04, 0x37
        /*0002*/ 	.short	(.L_11219 - .L_11218)
.L_11218:
        /*0004*/ 	.word	0x00000082


	//----- nvinfo : EIATTR_KPARAM_INFO
	.align		4
.L_11219:
        /*0008*/ 	.byte	0x04, 0x17
        /*000a*/ 	.short	(.L_11221 - .L_11220)
.L_11220:
        /*000c*/ 	.word	0x00000000
        /*0010*/ 	.short	0x0005
        /*0012*/ 	.short	0x0020
        /*0014*/ 	.byte	0x00, 0xf0, 0x11, 0x00


	//----- nvinfo : EIATTR_KPARAM_INFO
	.align		4
.L_11221:
        /*0018*/ 	.byte	0x04, 0x17
        /*001a*/ 	.short	(.L_11223 - .L_11222)
.L_11222:
        /*001c*/ 	.word	0x00000000
        /*0020*/ 	.short	0x0004
        /*0022*/ 	.short	0x001c
        /*0024*/ 	.byte	0x00, 0xf0, 0x11, 0x00


	//----- nvinfo : EIATTR_KPARAM_INFO
	.align		4
.L_11223:
        /*0028*/ 	.byte	0x04, 0x17
        /*002a*/ 	.short	(.L_11225 - .L_11224)
.L_11224:
        /*002c*/ 	.word	0x00000000
        /*0030*/ 	.short	0x0003
        /*0032*/ 	.short	0x0018
        /*0034*/ 	.byte	0x00, 0xf0, 0x11, 0x00


	//----- nvinfo : EIATTR_KPARAM_INFO
	.align		4
.L_11225:
        /*0038*/ 	.byte	0x04, 0x17
        /*003a*/ 	.short	(.L_11227 - .L_11226)
.L_11226:
        /*003c*/ 	.word	0x00000000
        /*0040*/ 	.short	0x0002
        /*0042*/ 	.short	0x0010
        /*0044*/ 	.byte	0x00, 0xf5, 0x21, 0x00


	//----- nvinfo : EIATTR_KPARAM_INFO
	.align		4
.L_11227:
        /*0048*/ 	.byte	0x04, 0x17
        /*004a*/ 	.short	(.L_11229 - .L_11228)
.L_11228:
        /*004c*/ 	.word	0x00000000
        /*0050*/ 	.short	0x0001
        /*0052*/ 	.short	0x0008
        /*0054*/ 	.byte	0x00, 0xf5, 0x21, 0x00


	//----- nvinfo : EIATTR_KPARAM_INFO
	.align		4
.L_11229:
        /*0058*/ 	.byte	0x04, 0x17
        /*005a*/ 	.short	(.L_11231 - .L_11230)
.L_11230:
        /*005c*/ 	.word	0x00000000
        /*0060*/ 	.short	0x0000
        /*0062*/ 	.short	0x0000
        /*0064*/ 	.byte	0x00, 0xf5, 0x21, 0x00


	//----- nvinfo : EIATTR_SPARSE_MMA_MASK
	.align		4
.L_11231:
        /*0068*/ 	.byte	0x03, 0x50
        /*006a*/ 	.short	0x0000


	//----- nvinfo : EIATTR_MAXREG_COUNT
	.align		4
        /*006c*/ 	.byte	0x03, 0x1b
        /*006e*/ 	.short	0x00ff


	//----- nvinfo : EIATTR_MERCURY_ISA_VERSION
	.align		4
        /*0070*/ 	.byte	0x03, 0x5f
        /*0072*/ 	.short	0x0101


	//----- nvinfo : EIATTR_VRC_CTA_INIT_COUNT
	.align		4
        /*0074*/ 	.byte	0x02, 0x4a
	.zero		1
	.zero		1


	//----- nvinfo : EIATTR_EXIT_INSTR_OFFSETS
	.align		4
        /*0078*/ 	.byte	0x04, 0x1c
        /*007a*/ 	.short	(.L_11233 - .L_11232)


	//   ....[0]....
.L_11232:
        /*007c*/ 	.word	0x00000050


	//   ....[1]....
        /*0080*/ 	.word	0x000009e0


	//----- nvinfo : EIATTR_CRS_STACK_SIZE
	.align		4
.L_11233:
        /*0084*/ 	.byte	0x04, 0x1e
        /*0086*/ 	.short	(.L_11235 - .L_11234)
.L_11234:
        /*0088*/ 	.word	0x00000000


	//----- nvinfo : EIATTR_CBANK_PARAM_SIZE
	.align		4
.L_11235:
        /*008c*/ 	.byte	0x03, 0x19
        /*008e*/ 	.short	0x0024


	//----- nvinfo : EIATTR_PARAM_CBANK
	.align		4
        /*0090*/ 	.byte	0x04, 0x0a
        /*0092*/ 	.short	(.L_11237 - .L_11236)
	.align		4
.L_11236:
        /*0094*/ 	.word	index@(.nv.constant0._Z15gpukernelAMWNr3ILi2ELi22EEvPdS0_S0_iii)
        /*0098*/ 	.short	0x0380
        /*009a*/ 	.short	0x0024


	//----- nvinfo : EIATTR_SW_WAR
	.align		4
.L_11237:
        /*009c*/ 	.byte	0x04, 0x36
        /*009e*/ 	.short	(.L_11239 - .L_11238)
.L_11238:
        /*00a0*/ 	.word	0x00000008
.L_11239:


//--------------------- .nv.info._Z15gpukernelAMWNr3ILi2ELi21EEvPdS0_S0_iii --------------------------
	.section	.nv.info._Z15gpukernelAMWNr3ILi2ELi21EEvPdS0_S0_iii,"",@"SHT_CUDA_INFO"
	.sectionflags	@""
	.align	4


	//----- nvinfo : EIATTR_CUDA_API_VERSION
	.align		4
        /*0000*/ 	.byte	0x04, 0x37
        /*0002*/ 	.short	(.L_11241 - .L_11240)
.L_11240:
        /*0004*/ 	.word	0x00000082


	//----- nvinfo : EIATTR_KPARAM_INFO
	.align		4
.L_11241:
        /*0008*/ 	.byte	0x04, 0x17
        /*000a*/ 	.short	(.L_11243 - .L_11242)
.L_11242:
        /*000c*/ 	.word	0x00000000
        /*0010*/ 	.short	0x0005
        /*0012*/ 	.short	0x0020
        /*0014*/ 	.byte	0x00, 0xf0, 0x11, 0x00


	//----- nvinfo : EIATTR_KPARAM_INFO
	.align		4
.L_11243:
        /*0018*/ 	.byte	0x04, 0x17
        /*001a*/ 	.short	(.L_11245 - .L_11244)
.L_11244:
        /*001c*/ 	.word	0x00000000
        /*0020*/ 	.short	0x0004
        /*0022*/ 	.short	0x001c
        /*0024*/ 	.byte	0x00, 0xf0, 0x11, 0x00


	//----- nvinfo : EIATTR_KPARAM_INFO
	.align		4
.L_11245:
        /*0028*/ 	.byte	0x04, 0x17
        /*002a*/ 	.short	(.L_11247 - .L_11246)
.L_11246:
        /*002c*/ 	.word	0x00000000
        /*0030*/ 	.short	0x0003
        /*0032*/ 	.short	0x0018
        /*0034*/ 	.byte	0x00, 0xf0, 0x11, 0x00


	//----- nvinfo : EIATTR_KPARAM_INFO
	.align		4
.L_11247:
        /*0038*/ 	.byte	0x04, 0x17
        /*003a*/ 	.short	(.L_11249 - .L_11248)
.L_11248:
        /*003c*/ 	.word	0x00000000
        /*0040*/ 	.short	0x0002
        /*0042*/ 	.short	0x0010
        /*0044*/ 	.byte	0x00, 0xf5, 0x21, 0x00


	//----- nvinfo : EIATTR_KPARAM_INFO
	.align		4
.L_11249:
        /*0048*/ 	.byte	0x04, 0x17
        /*004a*/ 	.short	(.L_11251 - .L_11250)
.L_11250:
        /*004c*/ 	.word	0x00000000
        /*0050*/ 	.short	0x0001
        /*0052*/ 	.short	0x0008
        /*0054*/ 	.byte	0x00, 0xf5, 0x21, 0x00


	//----- nvinfo : EIATTR_KPARAM_INFO
	.align		4
.L_11251:
        /*0058*/ 	.byte	0x04, 0x17
        /*005a*/ 	.short	(.L_11253 - .L_11252)
.L_11252:
        /*005c*/ 	.word	0x00000000
        /*0060*/ 	.short	0x0000
        /*0062*/ 	.short	0x0000
        /*0064*/ 	.byte	0x00, 0xf5, 0x21, 0x00


	//----- nvinfo : EIATTR_SPARSE_MMA_MASK
	.align		4
.L_11253:
        /*0068*/ 	.byte	0x03, 0x50
        /*006a*/ 	.short	0x0000


	//----- nvinfo : EIATTR_MAXREG_COUNT
	.align		4
        /*006c*/ 	.byte	0x03, 0x1b
        /*006e*/ 	.short	0x00ff


	//----- nvinfo : EIATTR_MERCURY_ISA_VERSION
	.align		4
        /*0070*/ 	.byte	0x03, 0x5f
        /*0072*/ 	.short	0x0101


	//----- nvinfo : EIATTR_VRC_CTA_INIT_COUNT
	.align		4
        /*0074*/ 	.byte	0x02, 0x4a
	.zero		1
	.zero		1


	//----- nvinfo : EIATTR_EXIT_INSTR_OFFSETS
	.align		4
        /*0078*/ 	.byte	0x04, 0x1c
        /*007a*/ 	.short	(.L_11255 - .L_11254)


	//   ....[0]....
.L_11254:
        /*007c*/ 	.word	0x00000050


	//   ....[1]....
        /*0080*/ 	.word	0x000009e0


	//----- nvinfo : EIATTR_CRS_STACK_SIZE
	.align		4
.L_11255:
        /*0084*/ 	.byte	0x04, 0x1e
        /*0086*/ 	.short	(.L_11257 - .L_11256)
.L_11256:
        /*0088*/ 	.word	0x00000000


	//----- nvinfo : EIATTR_CBANK_PARAM_SIZE
	.align		4
.L_11257:
        /*008c*/ 	.byte	0x03, 0x19
        /*008e*/ 	.short	0x0024


	//----- nvinfo : EIATTR_PARAM_CBANK
	.align		4
        /*0090*/ 	.byte	0x04, 0x0a
        /*0092*/ 	.short	(.L_11259 - .L_11258)
	.align		4
.L_11258:
        /*0094*/ 	.word	index@(.nv.constant0._Z15gpukernelAMWNr3ILi2ELi21EEvPdS0_S0_iii)
        /*0098*/ 	.short	0x0380
        /*009a*/ 	.short	0x0024


	//----- nvinfo : EIATTR_SW_WAR
	.align		4
.L_11259:
        /*009c*/ 	.byte	0x04, 0x36
        /*009e*/ 	.short	(.L_11261 - .L_11260)
.L_11260:
        /*00a0*/ 	.word	0x00000008
.L_11261:


//--------------------- .nv.info._Z15gpukernelAMWNr3ILi2ELi20EEvPdS0_S0_iii --------------------------
	.section	.nv.info._Z15gpukernelAMWNr3ILi2ELi20EEvPdS0_S0_iii,"",@"SHT_CUDA_INFO"
	.sectionflags	@""
	.align	4


	//----- nvinfo : EIATTR_CUDA_API_VERSION
	.align		4
        /*0000*/ 	.byte	0x04, 0x37
        /*0002*/ 	.short	(.L_11263 - .L_11262)
.L_11262:
        /*0004*/ 	.word	0x00000082


	//----- nvinfo : EIATTR_KPARAM_INFO
	.align		4
.L_11263:
        /*0008*/ 	.byte	0x04, 0x17
        /*000a*/ 	.short	(.L_11265 - .L_11264)
.L_11264:
        /*000c*/ 	.word	0x00000000
        /*0010*/ 	.short	0x0005
        /*0012*/ 	.short	0x0020
        /*0014*/ 	.byte	0x00, 0xf0, 0x11, 0x00


	//----- nvinfo : EIATTR_KPARAM_INFO
	.align		4
.L_11265:
        /*0018*/ 	.byte	0x04, 0x17
        /*001a*/ 	.short	(.L_11267 - .L_11266)
.L_11266:
        /*001c*/ 	.word	0x00000000
        /*0020*/ 	.short	0x0004
        /*0022*/ 	.short	0x001c
        /*0024*/ 	.byte	0x00, 0xf0, 0x11, 0x00


	//----- nvinfo : EIATTR_KPARAM_INFO
	.align		4
.L_11267:
        /*0028*/ 	.byte	0x04, 0x17
        /*002a*/ 	.short	(.L_11269 - .L_11268)
.L_11268:
        /*002c*/ 	.word	0x00000000
        /*0030*/ 	.short	0x0003
        /*0032*/ 	.short	0x0018
        /*0034*/ 	.byte	0x00, 0xf0, 0x11, 0x00


	//----- nvinfo : EIATTR_KPARAM_INFO
	.align		4
.L_11269:
        /*0038*/ 	.byte	0x04, 0x17
        /*003a*/ 	.short	(.L_11271 - .L_11270)
.L_11270:
        /*003c*/ 	.word	0x00000000
        /*0040*/ 	.short	0x0002
        /*0042*/ 	.short	0x0010
        /*0044*/ 	.byte	0x00, 0xf5, 0x21, 0x00


	//----- nvinfo : EIATTR_KPARAM_INFO
	.align		4
.L_11271:
        /*0048*/ 	.byte	0x04, 0x17
        /*004a*/ 	.short	(.L_11273 - .L_11272)
.L_11272:
        /*004c*/ 	.word	0x00000000
        /*0050*/ 	.short	0x0001
        /*0052*/ 	.short	0x0008
        /*0054*/ 	.byte	0x00, 0xf5, 0x21, 0x00


	//----- nvinfo : EIATTR_KPARAM_INFO
	.align		4
.L_11273:
        /*0058*/ 	.byte	0x04, 0x17
        /*005a*/ 	.short	(.L_11275 - .L_11274)
.L_11274:
        /*005c*/ 	.word	0x00000000
        /*0060*/ 	.short	0x0000
        /*0062*/ 	.short	0x0000
        /*0064*/ 	.byte	0x00, 0xf5, 0x21, 0x00


	//----- nvinfo : EIATTR_SPARSE_MMA_MASK
	.align		4
.L_11275:
        /*0068*/ 	.byte	0x03, 0x50
        /*006a*/ 	.short	0x0000


	//----- nvinfo : EIATTR_MAXREG_COUNT
	.align		4
        /*006c*/ 	.byte	0x03, 0x1b
        /*006e*/ 	.short	0x00ff


	//----- nvinfo : EIATTR_MERCURY_ISA_VERSION
	.align		4
        /*0070*/ 	.byte	0x03, 0x5f
        /*0072*/ 	.short	0x0101


	//----- nvinfo : EIATTR_VRC_CTA_INIT_COUNT
	.align		4
        /*0074*/ 	.byte	0x02, 0x4a
	.zero		1
	.zero		1


	//----- nvinfo : EIATTR_EXIT_INSTR_OFFSETS
	.align		4
        /*0078*/ 	.byte	0x04, 0x1c
        /*007a*/ 	.short	(.L_11277 - .L_11276)


	//   ....[0]....
.L_11276:
        /*007c*/ 	.word	0x00000050


	//   ....[1]....
        /*0080*/ 	.word	0x000009e0


	//----- nvinfo : EIATTR_CRS_STACK_SIZE
	.align		4
.L_11277:
        /*0084*/ 	.byte	0x04, 0x1e
        /*0086*/ 	.short	(.L_11279 - .L_11278)
.L_11278:
        /*0088*/ 	.word	0x00000000


	//----- nvinfo : EIATTR_CBANK_PARAM_SIZE
	.align		4
.L_11279:
        /*008c*/ 	.byte	0x03, 0x19
        /*008e*/ 	.short	0x0024


	//----- nvinfo : EIATTR_PARAM_CBANK
	.align		4
        /*0090*/ 	.byte	0x04, 0x0a
        /*0092*/ 	.short	(.L_11281 - .L_11280)
	.align		4
.L_11280:
        /*0094*/ 	.word	index@(.nv.constant0._Z15gpukernelAMWNr3ILi2ELi20EEvPdS0_S0_iii)
        /*0098*/ 	.short	0x0380
        /*009a*/ 	.short	0x0024


	//----- nvinfo : EIATTR_SW_WAR
	.align		4
.L_11281:
        /*009c*/ 	.byte	0x04, 0x36
        /*009e*/ 	.short	(.L_11283 - .L_11282)
.L_11282:
        /*00a0*/ 	.word	0x00000008
.L_11283:


//--------------------- .nv.info._Z15gpukernelAMWNr3ILi2ELi19EEvPdS0_S0_iii --------------------------
	.section	.nv.info._Z15gpukernelAMWNr3ILi2ELi19EEvPdS0_S0_iii,"",@"SHT_CUDA_INFO"
	.sectionflags	@""
	.align	4


	//----- nvinfo : EIATTR_CUDA_API_VERSION
	.align		4
        /*0000*/ 	.byte	0x04, 0x37
        /*0002*/ 	.short	(.L_11285 - .L_11284)
.L_11284:
        /*0004*/ 	.word	0x00000082


	//----- nvinfo : EIATTR_KPARAM_INFO
	.align		4
.L_11285:
        /*0008*/ 	.byte	0x04, 0x17
        /*000a*/ 	.short	(.L_11287 - .L_11286)
.L_11286:
        /*000c*/ 	.word	0x00000000
        /*0010*/ 	.short	0x0005
        /*0012*/ 	.short	0x0020
        /*0014*/ 	.byte	0x00, 0xf0, 0x11, 0x00


	//----- nvinfo : EIATTR_KPARAM_INFO
	.align		4
.L_11287:
        /*0018*/ 	.byte	0x04, 0x17
        /*001a*/ 	.short	(.L_11289 - .L_11288)
.L_11288:
        /*001c*/ 	.word	0x00000000
        /*0020*/ 	.short	0x0004
        /*0022*/ 	.short	0x001c
        /*0024*/ 	.byte	0x00, 0xf0, 0x11, 0x00


	//----- nvinfo : EIATTR_KPARAM_INFO
	.align		4
.L_11289:
        /*0028*/ 	.byte	0x04, 0x17
        /*002a*/ 	.short	(.L_11291 - .L_11290)
.L_11290:
        /*002c*/ 	.word	0x00000000
        /*0030*/ 	.short	0x0003
        /*0032*/ 	.short	0x0018
        /*0034*/ 	.byte	0x00, 0xf0, 0x11, 0x00


	//----- nvinfo : EIATTR_KPARAM_INFO
	.align		4
.L_11291:
        /*0038*/ 	.byte	0x04, 0x17
        /*003a*/ 	.short	(.L_11293 - .L_11292)
.L_11292:
        /*003c*/ 	.word	0x00000000
        /*0040*/ 	.short	0x0002
        /*0042*/ 	.short	0x0010
        /*0044*/ 	.byte	0x00, 0xf5, 0x21, 0x00


	//----- nvinfo : EIATTR_KPARAM_INFO
	.align		4
.L_11293:
        /*0048*/ 	.byte	0x04, 0x17
        /*004a*/ 	.short	(.L_11295 - .L_11294)
.L_11294:
        /*004c*/ 	.word	0x00000000
        /*0050*/ 	.short	0x0001
        /*0052*/ 	.short	0x0008
        /*0054*/ 	.byte	0x00, 0xf5, 0x21, 0x00


	//----- nvinfo : EIATTR_KPARAM_INFO
	.align		4
.L_11295:
        /*0058*/ 	.byte	0x04, 0x17
        /*005a*/ 	.short	(.L_11297 - .L_11296)
.L_11296:
        /*005c*/ 	.word	0x00000000
        /*0060*/ 	.short	0x0000
        /*0062*/ 	.short	0x0000
        /*0064*/ 	.byte	0x00, 0xf5, 0x21, 0x00


	//----- nvinfo : EIATTR_SPARSE_MMA_MASK
	.align		4
.L_11297:
        /*0068*/ 	.byte	0x03, 0x50
        /*006a*/ 	.short	0x0000


	//----- nvinfo : EIATTR_MAXREG_COUNT
	.align		4
        /*006c*/ 	.byte	0x03, 0x1b
        /*006e*/ 	.short	0x00ff


	//----- nvinfo : EIATTR_MERCURY_ISA_VERSION
	.align		4
        /*0070*/ 	.byte	0x03, 0x5f
        /*0072*/ 	.short	0x0101


	//----- nvinfo : EIATTR_VRC_CTA_INIT_COUNT
	.align		4
        /*0074*/ 	.byte	0x02, 0x4a
	.zero		1
	.zero		1


	//----- nvinfo : EIATTR_EXIT_INSTR_OFFSETS
	.align		4
        /*0078*/ 	.byte	0x04, 0x1c
        /*007a*/ 	.short	(.L_11299 - .L_11298)


	//   ....[0]....
.L_11298:
        /*007c*/ 	.word	0x00000050


	//   ....[1]....
        /*0080*/ 	.word	0x000009e0


	//----- nvinfo : EIATTR_CRS_STACK_SIZE
	.align		4
.L_11299:
        /*0084*/ 	.byte	0x04, 0x1e
        /*0086*/ 	.short	(.L_11301 - .L_11300)
.L_11300:
        /*0088*/ 	.word	0x00000000


	//----- nvinfo : EIATTR_CBANK_PARAM_SIZE
	.align		4
.L_11301:
        /*008c*/ 	.byte	0x03, 0x19
        /*008e*/ 	.short	0x0024


	//----- nvinfo : EIATTR_PARAM_CBANK
	.align		4
        /*0090*/ 	.byte	0x04, 0x0a
        /*0092*/ 	.short	(.L_11303 - .L_11302)
	.align		4
.L_11302:
        /*0094*/ 	.word	index@(.nv.constant0._Z15gpukernelAMWNr3ILi2ELi19EEvPdS0_S0_iii)
        /*0098*/ 	.short	0x0380
        /*009a*/ 	.short	0x0024


	//----- nvinfo : EIATTR_SW_WAR
	.align		4
.L_11303:
        /*009c*/ 	.byte	0x04, 0x36
        /*009e*/ 	.short	(.L_11305 - .L_11304)
.L_11304:
        /*00a0*/ 	.word	0x00000008
.L_11305:


//--------------------- .nv.info._Z15gpukernelAMWNr3ILi2ELi18EEvPdS0_S0_iii --------------------------
	.section	.nv.info._Z15gpukernelAMWNr3ILi2ELi18EEvPdS0_S0_iii,"",@"SHT_CUDA_INFO"
	.sectionflags	@""
	.align	4


	//----- nvinfo : EIATTR_CUDA_API_VERSION
	.align		4
        /*0000*/ 	.byte	0x04, 0x37
        /*0002*/ 	.short	(.L_11307 - .L_11306)
.L_11306:
        /*0004*/ 	.word	0x00000082


	//----- nvinfo : EIATTR_KPARAM_INFO
	.align		4
.L_11307:
        /*0008*/ 	.byte	0x04, 0x17
        /*000a*/ 	.short	(.L_11309 - .L_11308)
.L_11308:
        /*000c*/ 	.word	0x00000000
        /*0010*/ 	.short	0x0005
        /*0012*/ 	.short	0x0020
        /*0014*/ 	.byte	0x00, 0xf0, 0x11, 0x00


	//----- nvinfo : EIATTR_KPARAM_INFO
	.align		4
.L_11309:
        /*0018*/ 	.byte	0x04, 0x17
        /*001a*/ 	.short	(.L_11311 - .L_11310)
.L_11310:
        /*001c*/ 	.word	0x00000000
        /*0020*/ 	.short	0x0004
        /*0022*/ 	.short	0x001c
        /*0024*/ 	.byte	0x00, 0xf0, 0x11, 0x00


	//----- nvinfo : EIATTR_KPARAM_INFO
	.align		4
.L_11311:
        /*0028*/ 	.byte	0x04, 0x17
        /*002a*/ 	.short	(.L_11313 - .L_11312)
.L_11312:
        /*002c*/ 	.word	0x00000000
        /*0030*/ 	.short	0x0003
        /*0032*/ 	.short	0x0018
        /*0034*/ 	.byte	0x00, 0xf0, 0x11, 0x00


	//----- nvinfo : EIATTR_KPARAM_INFO
	.align		4
.L_11313:
        /*0038*/ 	.byte	0x04, 0x17
        /*003a*/ 	.short	(.L_11315 - .L_11314)
.L_11314:
        /*003c*/ 	.word	0x00000000
        /*0040*/ 	.short	0x0002
        /*0042*/ 	.short	0x0010
        /*0044*/ 	.byte	0x00, 0xf5, 0x21, 0x00


	//----- nvinfo : EIATTR_KPARAM_INFO
	.align		4
.L_11315:
        /*0048*/ 	.byte	0x04, 0x17
        /*004a*/ 	.short	(.L_11317 - .L_11316)
.L_11316:
        /*004c*/ 	.word	0x00000000
        /*0050*/ 	.short	0x0001
        /*0052*/ 	.short	0x0008
        /*0054*/ 	.byte	0x00, 0xf5, 0x21, 0x00


	//----- nvinfo : EIATTR_KPARAM_INFO
	.align		4
.L_11317:
        /*0058*/ 	.byte	0x04, 0x17
        /*005a*/ 	.short	(.L_11319 - .L_11318)
.L_11318:
        /*005c*/ 	.word	0x00000000
        /*0060*/ 	.short	0x0000
        /*0062*/ 	.short	0x0000
        /*0064*/ 	.byte	0x00, 0xf5, 0x21, 0x00


	//----- nvinfo : EIATTR_SPARSE_MMA_MASK
	.align		4
.L_11319:
        /*0068*/ 	.byte	0x03, 0x50
        /*006a*/ 	.short	0x0000


	//----- nvinfo : EIATTR_MAXREG_COUNT
	.align		4
        /*006c*/ 	.byte	0x03, 0x1b
        /*006e*/ 	.short	0x00ff


	//----- nvinfo : EIATTR_MERCURY_ISA_VERSION
	.align		4
        /*0070*/ 	.byte	0x03, 0x5f
        /*0072*/ 	.short	0x0101


	//----- nvinfo : EIATTR_VRC_CTA_INIT_COUNT
	.align		4
        /*0074*/ 	.byte	0x02, 0x4a
	.zero		1
	.zero		1


	//----- nvinfo : EIATTR_EXIT_INSTR_OFFSETS
	.align		4
        /*0078*/ 	.byte	0x04, 0x1c
        /*007a*/ 	.short	(.L_11321 - .L_11320)


	//   ....[0]....
.L_11320:
        /*007c*/ 	.word	0x00000050


	//   ....[1]....
        /*0080*/ 	.word	0x000009e0


	//----- nvinfo : EIATTR_CRS_STACK_SIZE
	.align		4
.L_11321:
        /*0084*/ 	.byte	0x04, 0x1e
        /*0086*/ 	.short	(.L_11323 - .L_11322)
.L_11322:
        /*0088*/ 	.word	0x00000000


	//----- nvinfo : EIATTR_CBANK_PARAM_SIZE
	.align		4
.L_11323:
        /*008c*/ 	.byte	0x03, 0x19
        /*008e*/ 	.short	0x0024


	//----- nvinfo : EIATTR_PARAM_CBANK
	.align		4
        /*0090*/ 	.byte	0x04, 0x0a
        /*0092*/ 	.short	(.L_11325 - .L_11324)
	.align		4
.L_11324:
        /*0094*/ 	.word	index@(.nv.constant0._Z15gpukernelAMWNr3ILi2ELi18EEvPdS0_S0_iii)
        /*0098*/ 	.short	0x0380
        /*009a*/ 	.short	0x0024


	//----- nvinfo : EIATTR_SW_WAR
	.align		4
.L_11325:
        /*009c*/ 	.byte	0x04, 0x36
        /*009e*/ 	.short	(.L_11327 - .L_11326)
.L_11326:
        /*00a0*/ 	.word	0x00000008
.L_11327:


//--------------------- .nv.info._Z15gpukernelAMWNr3ILi2ELi17EEvPdS0_S0_iii --------------------------
	.section	.nv.info._Z15gpukernelAMWNr3ILi2ELi17EEvPdS0_S0_iii,"",@"SHT_CUDA_INFO"
	.sectionflags	@""
	.align	4


	//----- nvinfo : EIATTR_CUDA_API_VERSION
	.align		4
        /*0000*/ 	.byte	0x04, 0x37
        /*0002*/ 	.short	(.L_11329 - .L_11328)
.L_11328:
        /*0004*/ 	.word	0x00000082


	//----- nvinfo : EIATTR_KPARAM_INFO
	.align		4
.L_11329:
        /*0008*/ 	.byte	0x04, 0x17
        /*000a*/ 	.short	(.L_11331 - .L_11330)
.L_11330:
        /*000c*/ 	.word	0x00000000
        /*0010*/ 	.short	0x0005
        /*0012*/ 	.short	0x0020
        /*0014*/ 	.byte	0x00, 0xf0, 0x11, 0x00


	//----- nvinfo : EIATTR_KPARAM_INFO
	.align		4
.L_11331:
        /*0018*/ 	.byte	0x04, 0x17
        /*001a*/ 	.short	(.L_11333 - .L_11332)
.L_11332:
        /*001c*/ 	.word	0x00000000
        /*0020*/ 	.short	0x0004
        /*0022*/ 	.short	0x001c
        /*0024*/ 	.byte	0x00, 0xf0, 0x11, 0x00


	//----- nvinfo : EIATTR_KPARAM_INFO
	.align		4
.L_11333:
        /*0028*/ 	.byte	0x04, 0x17
        /*002a*/ 	.short	(.L_11335 - .L_11334)
.L_11334:
        /*002c*/ 	.word	0x00000000
        /*0030*/ 	.short	0x0003
        /*0032*/ 	.short	0x0018
        /*0034*/ 	.byte	0x00, 0xf0, 0x11, 0x00


	//----- nvinfo : EIATTR_KPARAM_INFO
	.align		4
.L_11335:
        /*0038*/ 	.byte	0x04, 0x17
        /*003a*/ 	.short	(.L_11337 - .L_11336)
.L_11336:
        /*003c*/ 	.word	0x00000000
        /*0040*/ 	.short	0x0002
        /*0042*/ 	.short	0x0010
        /*0044*/ 	.byte	0x00, 0xf5, 0x21, 0x00


	//----- nvinfo : EIATTR_KPARAM_INFO
	.align		4
.L_11337:
        /*0048*/ 	.byte	0x04, 0x17
        /*004a*/ 	.short	(.L_11339 - .L_11338)
.L_11338:
        /*004c*/ 	.word	0x00000000
        /*0050*/ 	.short	0x0001
        /*0052*/ 	.short	0x0008
        /*0054*/ 	.byte	0x00, 0xf5, 0x21, 0x00


	//----- nvinfo : EIATTR_KPARAM_INFO
	.align		4
.L_11339:
        /*0058*/ 	.byte	0x04, 0x17
        /*005a*/ 	.short	(.L_11341 - .L_11340)
.L_11340:
        /*005c*/ 	.word	0x00000000
        /*0060*/ 	.short	0x0000
        /*0062*/ 	.short	0x0000
        /*0064*/ 	.byte	0x00, 0xf5, 0x21, 0x00


	//----- nvinfo : EIATTR_SPARSE_MMA_MASK
	.align		4
.L_11341:
        /*0068*/ 	.byte	0x03, 0x50
        /*006a*/ 	.short	0x0000


	//----- nvinfo : EIATTR_MAXREG_COUNT
	.align		4
        /*006c*/ 	.byte	0x03, 0x1b
        /*006e*/ 	.short	0x00ff


	//----- nvinfo : EIATTR_MERCURY_ISA_VERSION
	.align		4
        /*0070*/ 	.byte	0x03, 0x5f
        /*0072*/ 	.short	0x0101


	//----- nvinfo : EIATTR_VRC_CTA_INIT_COUNT
	.align		4
        /*0074*/ 	.byte	0x02, 0x4a
	.zero		1
	.zero		1


	//----- nvinfo : EIATTR_EXIT_INSTR_OFFSETS
	.align		4
        /*0078*/ 	.byte	0x04, 0x1c
        /*007a*/ 	.short	(.L_11343 - .L_11342)


	//   ....[0]....
.L_11342:
        /*007c*/ 	.word	0x00000050


	//   ....[1]....
        /*0080*/ 	.word	0x000009e0


	//----- nvinfo : EIATTR_CRS_STACK_SIZE
	.align		4
.L_11343:
        /*0084*/ 	.byte	0x04, 0x1e
        /*0086*/ 	.short	(.L_11345 - .L_11344)
.L_11344:
        /*0088*/ 	.word	0x00000000


	//----- nvinfo : EIATTR_CBANK_PARAM_SIZE
	.align		4
.L_11345:
        /*008c*/ 	.byte	0x03, 0x19
        /*008e*/ 	.short	0x0024


	//----- nvinfo : EIATTR_PARAM_CBANK
	.align		4
        /*0090*/ 	.byte	0x04, 0x0a
        /*0092*/ 	.short	(.L_11347 - .L_11346)
	.align		4
.L_11346:
        /*0094*/ 	.word	index@(.nv.constant0._Z15gpukernelAMWNr3ILi2ELi17EEvPdS0_S0_iii)
        /*0098*/ 	.short	0x0380
        /*009a*/ 	.short	0x0024


	//----- nvinfo : EIATTR_SW_WAR
	.align		4
.L_11347:
        /*009c*/ 	.byte	0x04, 0x36
        /*009e*/ 	.short	(.L_11349 - .L_11348)
.L_11348:
        /*00a0*/ 	.word	0x00000008
.L_11349:


//--------------------- .nv.info._Z15gpukernelAMWNr3ILi2ELi16EEvPdS0_S0_iii --------------------------
	.section	.nv.info._Z15gpukernelAMWNr3ILi2ELi16EEvPdS0_S0_iii,"",@"SHT_CUDA_INFO"
	.sectionflags	@""
	.align	4


	//----- nvinfo : EIATTR_CUDA_API_VERSION
	.align		4
        /*0000*/ 	.byte	0x04, 0x37
        /*0002*/ 	.short	(.L_11351 - .L_11350)
.L_11350:
        /*0004*/ 	.word	0x00000082


	//----- nvinfo : EIATTR_KPARAM_INFO
	.align		4
.L_11351:
        /*0008*/ 	.byte	0x04, 0x17
        /*000a*/ 	.short	(.L_11353 - .L_11352)
.L_11352:
        /*000c*/ 	.word	0x00000000
        /*0010*/ 	.short	0x0005
        /*0012*/ 	.short	0x0020
        /*0014*/ 	.byte	0x00, 0xf0, 0x11, 0x00


	//----- nvinfo : EIATTR_KPARAM_INFO
	.align		4
.L_11353:
        /*0018*/ 	.byte	0x04, 0x17
        /*001a*/ 	.short	(.L_11355 - .L_11354)
.L_11354:
        /*001c*/ 	.word	0x00000000
        /*0020*/ 	.short	0x0004
        /*0022*/ 	.short	0x001c
        /*0024*/ 	.byte	0x00, 0xf0, 0x11, 0x00


	//----- nvinfo : EIATTR_KPARAM_INFO
	.align		4
.L_11355:
        /*0028*/ 	.byte	0x04, 0x17
        /*002a*/ 	.short	(.L_11357 - .L_11356)
.L_11356:
        /*002c*/ 	.word	0x00000000
        /*0030*/ 	.short	0x0003
        /*0032*/ 	.short	0x0018
        /*0034*/ 	.byte	0x00, 0xf0, 0x11, 0x00


	//----- nvinfo : EIATTR_KPARAM_INFO
	.align		4
.L_11357:
        /*0038*/ 	.byte	0x04, 0x17
        /*003a*/ 	.short	(.L_11359 - .L_11358)
.L_11358:
        /*003c*/ 	.word	0x00000000
        /*0040*/ 	.short	0x0002
        /*0042*/ 	.short	0x0010
        /*0044*/ 	.byte	0x00, 0xf5, 0x21, 0x00


	//----- nvinfo : EIATTR_KPARAM_INFO
	.align		4
.L_11359:
        /*0048*/ 	.byte	0x04, 0x17
        /*004a*/ 	.short	(.L_11361 - .L_11360)
.L_11360:
        /*004c*/ 	.word	0x00000000
        /*0050*/ 	.short	0x0001
        /*0052*/ 	.short	0x0008
        /*0054*/ 	.byte	0x00, 0xf5, 0x21, 0x00


	//----- nvinfo : EIATTR_KPARAM_INFO
	.align		4
.L_11361:
        /*0058*/ 	.byte	0x04, 0x17
        /*005a*/ 	.short	(.L_11363 - .L_11362)
.L_11362:
        /*005c*/ 	.word	0x00000000
        /*0060*/ 	.short	0x0000
        /*0062*/ 	.short	0x0000
        /*0064*/ 	.byte	0x00, 0xf5, 0x21, 0x00


	//----- nvinfo : EIATTR_SPARSE_MMA_MASK
	.align		4
.L_11363:
        /*0068*/ 	.byte	0x03, 0x50
        /*006a*/ 	.short	0x0000


	//----- nvinfo : EIATTR_MAXREG_COUNT
	.align		4
        /*006c*/ 	.byte	0x03, 0x1b
        /*006e*/ 	.short	0x00ff


	//----- nvinfo : EIATTR_MERCURY_ISA_VERSION
	.align		4
        /*0070*/ 	.byte	0x03, 0x5f
        /*0072*/ 	.short	0x0101


	//----- nvinfo : EIATTR_VRC_CTA_INIT_COUNT
	.align		4
        /*0074*/ 	.byte	0x02, 0x4a
	.zero		1
	.zero		1


	//----- nvinfo : EIATTR_EXIT_INSTR_OFFSETS
	.align		4
        /*0078*/ 	.byte	0x04, 0x1c
        /*007a*/ 	.short	(.L_11365 - .L_11364)


	//   ....[0]....
.L_11364:
        /*007c*/ 	.word	0x00000050


	//   ....[1]....
        /*0080*/ 	.word	0x000009e0


	//----- nvinfo : EIATTR_CRS_STACK_SIZE
	.align		4
.L_11365:
        /*0084*/ 	.byte	0x04, 0x1e
        /*0086*/ 	.short	(.L_11367 - .L_11366)
.L_11366:
        /*0088*/ 	.word	0x00000000


	//----- nvinfo : EIATTR_CBANK_PARAM_SIZE
	.align		4
.L_11367:
        /*008c*/ 	.byte	0x03, 0x19
        /*008e*/ 	.short	0x0024


	//----- nvinfo : EIATTR_PARAM_CBANK
	.align		4
        /*0090*/ 	.byte	0x04, 0x0a
        /*0092*/ 	.short	(.L_11369 - .L_11368)
	.align		4
.L_11368:
        /*0094*/ 	.word	index@(.nv.constant0._Z15gpukernelAMWNr3ILi2ELi16EEvPdS0_S0_iii)
        /*0098*/ 	.short	0x0380
        /*009a*/ 	.short	0x0024


	//----- nvinfo : EIATTR_SW_WAR
	.align		4
.L_11369:
        /*009c*/ 	.byte	0x04, 0x36
        /*009e*/ 	.short	(.L_11371 - .L_11370)
.L_11370:
        /*00a0*/ 	.word	0x00000008
.L_11371:


//--------------------- .nv.info._Z15gpukernelAMWNr3ILi2ELi15EEvPdS0_S0_iii --------------------------
	.section	.nv.info._Z15gpukernelAMWNr3ILi2ELi15EEvPdS0_S0_iii,"",@"SHT_CUDA_INFO"
	.sectionflags	@""
	.align	4


	//----- nvinfo : EIATTR_CUDA_API_VERSION
	.align		4
        /*0000*/ 	.byte	0x04, 0x37
        /*0002*/ 	.short	(.L_11373 - .L_11372)
.L_11372:
        /*0004*/ 	.word	0x00000082


	//----- nvinfo : EIATTR_KPARAM_INFO
	.align		4
.L_11373:
        /*0008*/ 	.byte	0x04, 0x17
        /*000a*/ 	.short	(.L_11375 - .L_11374)
.L_11374:
        /*000c*/ 	.word	0x00000000
        /*0010*/ 	.short	0x0005
        /*0012*/ 	.short	0x0020
        /*0014*/ 	.byte	0x00, 0xf0, 0x11, 0x00


	//----- nvinfo : EIATTR_KPARAM_INFO
	.align		4
.L_11375:
        /*0018*/ 	.byte	0x04, 0x17
        /*001a*/ 	.short	(.L_11377 - .L_11376)
.L_11376:
        /*001c*/ 	.word	0x00000000
        /*0020*/ 	.short	0x0004
        /*0022*/ 	.short	0x001c
        /*0024*/ 	.byte	0x00, 0xf0, 0x11, 0x00


	//----- nvinfo : EIATTR_KPARAM_INFO
	.align		4
.L_11377:
        /*0028*/ 	.byte	0x04, 0x17
        /*002a*/ 	.short	(.L_11379 - .L_11378)
.L_11378:
        /*002c*/ 	.word	0x00000000
        /*0030*/ 	.short	0x0003
        /*0032*/ 	.short	0x0018
        /*0034*/ 	.byte	0x00, 0xf0, 0x11, 0x00


	//----- nvinfo : EIATTR_KPARAM_INFO
	.align		4
.L_11379:
        /*0038*/ 	.byte	0x04, 0x17
        /*003a*/ 	.short	(.L_11381 - .L_11380)
.L_11380:
        /*003c*/ 	.word	0x00000000
        /*0040*/ 	.short	0x0002
        /*0042*/ 	.short	0x0010
        /*0044*/ 	.byte	0x00, 0xf5, 0x21, 0x00


	//----- nvinfo : EIATTR_KPARAM_INFO
	.align		4
.L_11381:
        /*0048*/ 	.byte	0x04, 0x17
        /*004a*/ 	.short	(.L_11383 - .L_11382)
.L_11382:
        /*004c*/ 	.word	0x00000000
        /*0050*/ 	.short	0x0001
        /*0052*/ 	.short	0x0008
        /*0054*/ 	.byte	0x00, 0xf5, 0x21, 0x00


	//----- nvinfo : EIATTR_KPARAM_INFO
	.align		4
.L_11383:
        /*0058*/ 	.byte	0x04, 0x17
        /*005a*/ 	.short	(.L_11385 - .L_11384)
.L_11384:
        /*005c*/ 	.word	0x00000000
        /*0060*/ 	.short	0x0000
        /*0062*/ 	.short	0x0000
        /*0064*/ 	.byte	0x00, 0xf5, 0x21, 0x00


	//----- nvinfo : EIATTR_SPARSE_MMA_MASK
	.align		4
.L_11385:
        /*0068*/ 	.byte	0x03, 0x50
        /*006a*/ 	.short	0x0000


	//----- nvinfo : EIATTR_MAXREG_COUNT
	.align		4
        /*006c*/ 	.byte	0x03, 0x1b
        /*006e*/ 	.short	0x00ff


	//----- nvinfo : EIATTR_MERCURY_ISA_VERSION
	.align		4
        /*0070*/ 	.byte	0x03, 0x5f
        /*0072*/ 	.short	0x0101


	//----- nvinfo : EIATTR_VRC_CTA_INIT_COUNT
	.align		4
        /*0074*/ 	.byte	0x02, 0x4a
	.zero		1
	.zero		1


	//----- nvinfo : EIATTR_EXIT_INSTR_OFFSETS
	.align		4
        /*0078*/ 	.byte	0x04, 0x1c
        /*007a*/ 	.short	(.L_11387 - .L_11386)


	//   ....[0]....
.L_11386:
        /*007c*/ 	.word	0x00000050


	//   ....[1]....
        /*0080*/ 	.word	0x000009e0


	//----- nvinfo : EIATTR_CRS_STACK_SIZE
	.align		4
.L_11387:
        /*0084*/ 	.byte	0x04, 0x1e
        /*0086*/ 	.short	(.L_11389 - .L_11388)
.L_11388:
        /*0088*/ 	.word	0x00000000


	//----- nvinfo : EIATTR_CBANK_PARAM_SIZE
	.align		4
.L_11389:
        /*008c*/ 	.byte	0x03, 0x19
        /*008e*/ 	.short	0x0024


	//----- nvinfo : EIATTR_PARAM_CBANK
	.align		4
        /*0090*/ 	.byte	0x04, 0x0a
        /*0092*/ 	.short	(.L_11391 - .L_11390)
	.align		4
.L_11390:
        /*0094*/ 	.word	index@(.nv.constant0._Z15gpukernelAMWNr3ILi2ELi15EEvPdS0_S0_iii)
        /*0098*/ 	.short	0x0380
        /*009a*/ 	.short	0x0024


	//----- nvinfo : EIATTR_SW_WAR
	.align		4
.L_11391:
        /*009c*/ 	.byte	0x04, 0x36
        /*009e*/ 	.short	(.L_11393 - .L_11392)
.L_11392:
        /*00a0*/ 	.word	0x00000008
.L_11393:


//--------------------- .nv.info._Z15gpukernelAMWNr3ILi2ELi14EEvPdS0_S0_iii --------------------------
	.section	.nv.info._Z15gpukernelAMWNr3ILi2ELi14EEvPdS0_S0_iii,"",@"SHT_CUDA_INFO"
	.sectionflags	@""
	.align	4


	//----- nvinfo : EIATTR_CUDA_API_VERSION
	.align		4
        /*0000*/ 	.byte	0x04, 0x37
        /*0002*/ 	.short	(.L_11395 - .L_11394)
.L_11394:
        /*0004*/ 	.word	0x00000082


	//----- nvinfo : EIATTR_KPARAM_INFO
	.align		4
.L_11395:
        /*0008*/ 	.byte	0x04, 0x17
        /*000a*/ 	.short	(.L_11397 - .L_11396)
.L_11396:
        /*000c*/ 	.word	0x00000000
        /*0010*/ 	.short	0x0005
        /*0012*/ 	.short	0x0020
        /*0014*/ 	.byte	0x00, 0xf0, 0x11, 0x00


	//----- nvinfo : EIATTR_KPARAM_INFO
	.align		4
.L_11397:
        /*0018*/ 	.byte	0x04, 0x17
        /*001a*/ 	.short	(.L_11399 - .L_11398)
.L_11398:
        /*001c*/ 	.word	0x00000000
        /*0020*/ 	.short	0x0004
        /*0022*/ 	.short	0x001c
        /*0024*/ 	.byte	0x00, 0xf0, 0x11, 0x00


	//----- nvinfo : EIATTR_KPARAM_INFO
	.align		4
.L_11399:
        /*0028*/ 	.byte	0x04, 0x17
        /*002a*/ 	.short	(.L_11401 - .L_11400)
.L_11400:
        /*002c*/ 	.word	0x00000000
        /*0030*/ 	.short	0x0003
        /*0032*/ 	.short	0x0018
        /*0034*/ 	.byte	0x00, 0xf0, 0x11, 0x00


	//----- nvinfo : EIATTR_KPARAM_INFO
	.align		4
.L_11401:
        /*0038*/ 	.byte	0x04, 0x17
        /*003a*/ 	.short	(.L_11403 - .L_11402)
.L_11402:
        /*003c*/ 	.word	0x00000000
        /*0040*/ 	.short	0x0002
        /*0042*/ 	.short	0x0010
        /*0044*/ 	.byte	0x00, 0xf5, 0x21, 0x00


	//----- nvinfo : EIATTR_KPARAM_INFO
	.align		4
.L_11403:
        /*0048*/ 	.byte	0x04, 0x17
        /*004a*/ 	.short	(.L_11405 - .L_11404)
.L_11404:
        /*004c*/ 	.word	0x00000000
        /*0050*/ 	.short	0x0001
        /*0052*/ 	.short	0x0008
        /*0054*/ 	.byte	0x00, 0xf5, 0x21, 0x00


	//----- nvinfo : EIATTR_KPARAM_INFO
	.align		4
.L_11405:
        /*0058*/ 	.byte	0x04, 0x17
        /*005a*/ 	.short	(.L_11407 - .L_11406)
.L_11406:
        /*005c*/ 	.word	0x00000000
        /*0060*/ 	.short	0x0000
        /*0062*/ 	.short	0x0000
        /*0064*/ 	.byte	0x00, 0xf5, 0x21, 0x00


	//----- nvinfo : EIATTR_SPARSE_MMA_MASK
	.align		4
.L_11407:
        /*0068*/ 	.byte	0x03, 0x50
        /*006a*/ 	.short	0x0000


	//----- nvinfo : EIATTR_MAXREG_COUNT
	.align		4
        /*006c*/ 	.byte	0x03, 0x1b
        /*006e*/ 	.short	0x00ff


	//----- nvinfo : EIATTR_MERCURY_ISA_VERSION
	.align		4
        /*0070*/ 	.byte	0x03, 0x5f
        /*0072*/ 	.short	0x0101


	//----- nvinfo : EIATTR_VRC_CTA_INIT_COUNT
	.align		4
        /*0074*/ 	.byte	0x02, 0x4a
	.zero		1
	.zero		1


	//----- nvinfo : EIATTR_EXIT_INSTR_OFFSETS
	.align		4
        /*0078*/ 	.byte	0x04, 0x1c
        /*007a*/ 	.short	(.L_11409 - .L_11408)


	//   ....[0]....
.L_11408:
        /*007c*/ 	.word	0x00000050


	//   ....[1]....
        /*0080*/ 	.word	0x000009e0


	//----- nvinfo : EIATTR_CRS_STACK_SIZE
	.align		4
.L_11409:
        /*0084*/ 	.byte	0x04, 0x1e
        /*0086*/ 	.short	(.L_11411 - .L_11410)
.L_11410:
        /*0088*/ 	.word	0x00000000


	//----- nvinfo : EIATTR_CBANK_PARAM_SIZE
	.align		4
.L_11411:
        /*008c*/ 	.byte	0x03, 0x19
        /*008e*/ 	.short	0x0024


	//----- nvinfo : EIATTR_PARAM_CBANK
	.align		4
        /*0090*/ 	.byte	0x04, 0x0a
        /*0092*/ 	.short	(.L_11413 - .L_11412)
	.align		4
.L_11412:
        /*0094*/ 	.word	index@(.nv.constant0._Z15gpukernelAMWNr3ILi2ELi14EEvPdS0_S0_iii)
        /*0098*/ 	.short	0x0380
        /*009a*/ 	.short	0x0024


	//----- nvinfo : EIATTR_SW_WAR
	.align		4
.L_11413:
        /*009c*/ 	.byte	0x04, 0x36
        /*009e*/ 	.short	(.L_11415 - .L_11414)
.L_11414:
        /*00a0*/ 	.word	0x00000008
.L_11415:


//--------------------- .nv.info._Z15gpukernelAMWNr3ILi2ELi13EEvPdS0_S0_iii --------------------------
	.section	.nv.info._Z15gpukernelAMWNr3ILi2ELi13EEvPdS0_S0_iii,"",@"SHT_CUDA_INFO"
	.sectionflags	@""
	.align	4


	//----- nvinfo : EIATTR_CUDA_API_VERSION
	.align		4
        /*0000*/ 	.byte	0x04, 0x37
        /*0002*/ 	.short	(.L_11417 - .L_11416)
.L_11416:
        /*0004*/ 	.word	0x00000082


	//----- nvinfo : EIATTR_KPARAM_INFO
	.align		4
.L_11417:
        /*0008*/ 	.byte	0x04, 0x17
        /*000a*/ 	.short	(.L_11419 - .L_11418)
.L_11418:
        /*000c*/ 	.word	0x00000000
        /*0010*/ 	.short	0x0005
        /*0012*/ 	.short	0x0020
        /*0014*/ 	.byte	0x00, 0xf0, 0x11, 0x00


	//----- nvinfo : EIATTR_KPARAM_INFO
	.align		4
.L_11419:
        /*0018*/ 	.byte	0x04, 0x17
        /*001a*/ 	.short	(.L_11421 - .L_11420)
.L_11420:
        /*001c*/ 	.word	0x00000000
        /*0020*/ 	.short	0x0004
        /*0022*/ 	.short	0x001c
        /*0024*/ 	.byte	0x00, 0xf0, 0x11, 0x00


	//----- nvinfo : EIATTR_KPARAM_INFO
	.align		4
.L_11421:
        /*0028*/ 	.byte	0x04, 0x17
        /*002a*/ 	.short	(.L_11423 - .L_11422)
.L_11422:
        /*002c*/ 	.word	0x00000000
        /*0030*/ 	.short	0x0003
        /*0032*/ 	.short	0x0018
        /*0034*/ 	.byte	0x00, 0xf0, 0x11, 0x00


	//----- nvinfo : EIATTR_KPARAM_INFO
	.align		4
.L_11423:
        /*0038*/ 	.byte	0x04, 0x17
        /*003a*/ 	.short	(.L_11425 - .L_11424)
.L_11424:
        /*003c*/ 	.word	0x00000000
        /*0040*/ 	.short	0x0002
        /*0042*/ 	.short	0x0010
        /*0044*/ 	.byte	0x00, 0xf5, 0x21, 0x00


	//----- nvinfo : EIATTR_KPARAM_INFO
	.align		4
.L_11425:
        /*0048*/ 	.byte	0x04, 0x17
        /*004a*/ 	.short	(.L_11427 - .L_11426)
.L_11426:
        /*004c*/ 	.word	0x00000000
        /*0050*/ 	.short	0x0001
        /*0052*/ 	.short	0x0008
        /*0054*/ 	.byte	0x00, 0xf5, 0x21, 0x00


	//----- nvinfo : EIATTR_KPARAM_INFO
	.align		4
.L_11427:
        /*0058*/ 	.byte	0x04, 0x17
        /*005a*/ 	.short	(.L_11429 - .L_11428)
.L_11428:
        /*005c*/ 	.word	0x00000000
        /*0060*/ 	.short	0x0000
        /*0062*/ 	.short	0x0000
        /*0064*/ 	.byte	0x00, 0xf5, 0x21, 0x00


	//----- nvinfo : EIATTR_SPARSE_MMA_MASK
	.align		4
.L_11429:
        /*0068*/ 	.byte	0x03, 0x50
        /*006a*/ 	.short	0x0000


	//----- nvinfo : EIATTR_MAXREG_COUNT
	.align		4
        /*006c*/ 	.byte	0x03, 0x1b
        /*006e*/ 	.short	0x00ff


	//----- nvinfo : EIATTR_MERCURY_ISA_VERSION
	.align		4
        /*0070*/ 	.byte	0x03, 0x5f
        /*0072*/ 	.short	0x0101


	//----- nvinfo : EIATTR_VRC_CTA_INIT_COUNT
	.align		4
        /*0074*/ 	.byte	0x02, 0x4a
	.zero		1
	.zero		1


	//----- nvinfo : EIATTR_EXIT_INSTR_OFFSETS
	.align		4
        /*0078*/ 	.byte	0x04, 0x1c
        /*007a*/ 	.short	(.L_11431 - .L_11430)


	//   ....[0]....
.L_11430:
        /*007c*/ 	.word	0x00000050


	//   ....[1]....
        /*0080*/ 	.word	0x000009e0


	//----- nvinfo : EIATTR_CRS_STACK_SIZE
	.align		4
.L_11431:
        /*0084*/ 	.byte	0x04, 0x1e
        /*0086*/ 	.short	(.L_11433 - .L_11432)
.L_11432:
        /*0088*/ 	.word	0x00000000


	//----- nvinfo : EIATTR_CBANK_PARAM_SIZE
	.align		4
.L_11433:
        /*008c*/ 	.byte	0x03, 0x19
        /*008e*/ 	.short	0x0024


	//----- nvinfo : EIATTR_PARAM_CBANK
	.align		4
        /*0090*/ 	.byte	0x04, 0x0a
        /*0092*/ 	.short	(.L_11435 - .L_11434)
	.align		4
.L_11434:
        /*0094*/ 	.word	index@(.nv.constant0._Z15gpukernelAMWNr3ILi2ELi13EEvPdS0_S0_iii)
        /*0098*/ 	.short	0x0380
        /*009a*/ 	.short	0x0024


	//----- nvinfo : EIATTR_SW_WAR
	.align		4
.L_11435:
        /*009c*/ 	.byte	0x04, 0x36
        /*009e*/ 	.short	(.L_11437 - .L_11436)
.L_11436:
        /*00a0*/ 	.word	0x00000008
.L_11437:


//--------------------- .nv.info._Z15gpukernelAMWNr3ILi2ELi12EEvPdS0_S0_iii --------------------------
	.section	.nv.info._Z15gpukernelAMWNr3ILi2ELi12EEvPdS0_S0_iii,"",@"SHT_CUDA_INFO"
	.sectionflags	@""
	.align	4


	//----- nvinfo : EIATTR_CUDA_API_VERSION
	.align		4
        /*0000*/ 	.byte	0x04, 0x37
        /*0002*/ 	.short	(.L_11439 - .L_11438)
.L_11438:
        /*0004*/ 	.word	0x00000082


	//----- nvinfo : EIATTR_KPARAM_INFO
	.align		4
.L_11439:
        /*0008*/ 	.byte	0x04, 0x17
        /*000a*/ 	.short	(.L_11441 - .L_11440)
.L_11440:
        /*000c*/ 	.word	0x00000000
        /*0010*/ 	.short	0x0005
        /*0012*/ 	.short	0x0020
        /*0014*/ 	.byte	0x00, 0xf0, 0x11, 0x00


	//----- nvinfo : EIATTR_KPARAM_INFO
	.align		4
.L_11441:
        /*0018*/ 	.byte	0x04, 0x17
        /*001a*/ 	.short	(.L_11443 - .L_11442)
.L_11442:
        /*001c*/ 	.word	0x00000000
        /*0020*/ 	.short	0x0004
        /*0022*/ 	.short	0x001c
        /*0024*/ 	.byte	0x00, 0xf0, 0x11, 0x00


	//----- nvinfo : EIATTR_KPARAM_INFO
	.align		4
.L_11443:
        /*0028*/ 	.byte	0x04, 0x17
        /*002a*/ 	.short	(.L_11445 - .L_11444)
.L_11444:
        /*002c*/ 	.word	0x00000000
        /*0030*/ 	.short	0x0003
        /*0032*/ 	.short	0x0018
        /*0034*/ 	.byte	0x00, 0xf0, 0x11, 0x00


	//----- nvinfo : EIATTR_KPARAM_INFO
	.align		4
.L_11445:
        /*0038*/ 	.byte	0x04, 0x17
        /*003a*/ 	.short	(.L_11447 - .L_11446)
.L_11446:
        /*003c*/ 	.word	0x00000000
        /*0040*/ 	.short	0x0002
        /*0042*/ 	.short	0x0010
        /*0044*/ 	.byte	0x00, 0xf5, 0x21, 0x00


	//----- nvinfo : EIATTR_KPARAM_INFO
	.align		4
.L_11447:
        /*0048*/ 	.byte	0x04, 0x17
        /*004a*/ 	.short	(.L_11449 - .L_11448)
.L_11448:
        /*004c*/ 	.word	0x00000000
        /*0050*/ 	.short	0x0001
        /*0052*/ 	.short	0x0008
        /*0054*/ 	.byte	0x00, 0xf5, 0x21, 0x00


	//----- nvinfo : EIATTR_KPARAM_INFO
	.align		4
.L_11449:
        /*0058*/ 	.byte	0x04, 0x17
        /*005a*/ 	.short	(.L_11451 - .L_11450)
.L_11450:
        /*005c*/ 	.word	0x00000000
        /*0060*/ 	.short	0x0000
        /*0062*/ 	.short	0x0000
        /*0064*/ 	.byte	0x00, 0xf5, 0x21, 0x00


	//----- nvinfo : EIATTR_SPARSE_MMA_MASK
	.align		4
.L_11451:
        /*0068*/ 	.byte	0x03, 0x50
        /*006a*/ 	.short	0x0000


	//----- nvinfo : EIATTR_MAXREG_COUNT
	.align		4
        /*006c*/ 	.byte	0x03, 0x1b
        /*006e*/ 	.short	0x00ff


	//----- nvinfo : EIATTR_MERCURY_ISA_VERSION
	.align		4
        /*0070*/ 	.byte	0x03, 0x5f
        /*0072*/ 	.short	0x0101


	//----- nvinfo : EIATTR_VRC_CTA_INIT_COUNT
	.align		4
        /*0074*/ 	.byte	0x02, 0x4a
	.zero		1
	.zero		1


	//----- nvinfo : EIATTR_EXIT_INSTR_OFFSETS
	.align		4
        /*0078*/ 	.byte	0x04, 0x1c
        /*007a*/ 	.short	(.L_11453 - .L_11452)


	//   ....[0]....
.L_11452:
        /*007c*/ 	.word	0x00000050


	//   ....[1]....
        /*0080*/ 	.word	0x000009e0


	//----- nvinfo : EIATTR_CRS_STACK_SIZE
	.align		4
.L_11453:
        /*0084*/ 	.byte	0x04, 0x1e
        /*0086*/ 	.short	(.L_11455 - .L_11454)
.L_11454:
        /*0088*/ 	.word	0x00000000


	//----- nvinfo : EIATTR_CBANK_PARAM_SIZE
	.align		4
.L_11455:
        /*008c*/ 	.byte	0x03, 0x19
        /*008e*/ 	.short	0x0024


	//----- nvinfo : EIATTR_PARAM_CBANK
	.align		4
        /*0090*/ 	.byte	0x04, 0x0a
        /*0092*/ 	.short	(.L_11457 - .L_11456)
	.align		4
.L_11456:
        /*0094*/ 	.word	index@(.nv.constant0._Z15gpukernelAMWNr3ILi2ELi12EEvPdS0_S0_iii)
        /*0098*/ 	.short	0x0380
        /*009a*/ 	.short	0x0024


	//----- nvinfo : EIATTR_SW_WAR
	.align		4
.L_11457:
        /*009c*/ 	.byte	0x04, 0x36
        /*009e*/ 	.short	(.L_11459 - .L_11458)
.L_11458:
        /*00a0*/ 	.word	0x00000008
.L_11459:


//--------------------- .nv.info._Z15gpukernelAMWNr3ILi2ELi11EEvPdS0_S0_iii --------------------------
	.section	.nv.info._Z15gpukernelAMWNr3ILi2ELi11EEvPdS0_S0_iii,"",@"SHT_CUDA_INFO"
	.sectionflags	@""
	.align	4


	//----- nvinfo : EIATTR_CUDA_API_VERSION
	.align		4
        /*0000*/ 	.byte	0x04, 0x37
        /*0002*/ 	.short	(.L_11461 - .L_11460)
.L_11460:
        /*0004*/ 	.word	0x00000082


	//----- nvinfo : EIATTR_KPARAM_INFO
	.align		4
.L_11461:
        /*0008*/ 	.byte	0x04, 0x17
        /*000a*/ 	.short	(.L_11463 - .L_11462)
.L_11462:
        /*000c*/ 	.word	0x00000000
        /*0010*/ 	.short	0x0005
        /*0012*/ 	.short	0x0020
        /*0014*/ 	.byte	0x00, 0xf0, 0x11, 0x00


	//----- nvinfo : EIATTR_KPARAM_INFO
	.align		4
.L_11463:
        /*0018*/ 	.byte	0x04, 0x17
        /*001a*/ 	.short	(.L_11465 - .L_11464)
.L_11464:
        /*001c*/ 	.word	0x00000000
        /*0020*/ 	.short	0x0004
        /*0022*/ 	.short	0x001c
        /*0024*/ 	.byte	0x00, 0xf0, 0x11, 0x00


	//----- nvinfo : EIATTR_KPARAM_INFO
	.align		4
.L_11465:
        /*0028*/ 	.byte	0x04, 0x17
        /*002a*/ 	.short	(.L_11467 - .L_11466)
.L_11466:
        /*002c*/ 	.word	0x00000000
        /*0030*/ 	.short	0x0003
        /*0032*/ 	.short	0x0018
        /*0034*/ 	.byte	0x00, 0xf0, 0x11, 0x00


	//----- nvinfo : EIATTR_KPARAM_INFO
	.align		4
.L_11467:
        /*0038*/ 	.byte	0x04, 0x17
        /*003a*/ 	.short	(.L_11469 - .L_11468)
.L_11468:
        /*003c*/ 	.word	0x00000000
        /*0040*/ 	.short	0x0002
        /*0042*/ 	.short	0x0010
        /*0044*/ 	.byte	0x00, 0xf5, 0x21, 0x00


	//----- nvinfo : EIATTR_KPARAM_INFO
	.align		4
.L_11469:
        /*0048*/ 	.byte	0x04, 0x17
        /*004a*/ 	.short	(.L_11471 - .L_11470)
.L_11470:
        /*004c*/ 	.word	0x00000000
        /*0050*/ 	.short	0x0001
        /*0052*/ 	.short	0x0008
        /*0054*/ 	.byte	0x00, 0xf5, 0x21, 0x00


	//----- nvinfo : EIATTR_KPARAM_INFO
	.align		4
.L_11471:
        /*0058*/ 	.byte	0x04, 0x17
        /*005a*/ 	.short	(.L_11473 - .L_11472)
.L_11472:
        /*005c*/ 	.word	0x00000000
        /*0060*/ 	.short	0x0000
        /*0062*/ 	.short	0x0000
        /*0064*/ 	.byte	0x00, 0xf5, 0x21, 0x00


	//----- nvinfo : EIATTR_SPARSE_MMA_MASK
	.align		4
.L_11473:
        /*0068*/ 	.byte	0x03, 0x50
        /*006a*/ 	.short	0x0000


	//----- nvinfo : EIATTR_MAXREG_COUNT
	.align		4
        /*006c*/ 	.byte	0x03, 0x1b
        /*006e*/ 	.short	0x00ff


	//----- nvinfo : EIATTR_MERCURY_ISA_VERSION
	.align		4
        /*0070*/ 	.byte	0x03, 0x5f
        /*0072*/ 	.short	0x0101


	//----- nvinfo : EIATTR_VRC_CTA_INIT_COUNT
	.align		4
        /*0074*/ 	.byte	0x02, 0x4a
	.zero		1
	.zero		1


	//----- nvinfo : EIATTR_EXIT_INSTR_OFFSETS
	.align		4
        /*0078*/ 	.byte	0x04, 0x1c
        /*007a*/ 	.short	(.L_11475 - .L_11474)


	//   ....[0]....
.L_11474:
        /*007c*/ 	.word	0x00000050


	//   ....[1]....
        /*0080*/ 	.word	0x000009e0


	//----- nvinfo : EIATTR_CRS_STACK_SIZE
	.align		4
.L_11475:
        /*0084*/ 	.byte	0x04, 0x1e
        /*0086*/ 	.short	(.L_11477 - .L_11476)
.L_11476:
        /*0088*/ 	.word	0x00000000


	//----- nvinfo : EIATTR_CBANK_PARAM_SIZE
	.align		4
.L_11477:
        /*008c*/ 	.byte	0x03, 0x19
        /*008e*/ 	.short	0x0024


	//----- nvinfo : EIATTR_PARAM_CBANK
	.align		4
        /*0090*/ 	.byte	0x04, 0x0a
        /*0092*/ 	.short	(.L_11479 - .L_11478)
	.align		4
.L_11478:
        /*0094*/ 	.word	index@(.nv.constant0._Z15gpukernelAMWNr3ILi2ELi11EEvPdS0_S0_iii)
        /*0098*/ 	.short	0x0380
        /*009a*/ 	.short	0x0024


	//----- nvinfo : EIATTR_SW_WAR
	.align		4
.L_11479:
        /*009c*/ 	.byte	0x04, 0x36
        /*009e*/ 	.short	(.L_11481 - .L_11480)
.L_11480:
        /*00a0*/ 	.word	0x00000008
.L_11481:


//--------------------- .nv.info._Z15gpukernelAMWNr3ILi2ELi10EEvPdS0_S0_iii --------------------------
	.section	.nv.info._Z15gpukernelAMWNr3ILi2ELi10EEvPdS0_S0_iii,"",@"SHT_CUDA_INFO"
	.sectionflags	@""
	.align	4


	//----- nvinfo : EIATTR_CUDA_API_VERSION
	.align		4
        /*0000*/ 	.byte	0x04, 0x37
        /*0002*/ 	.short	(.L_11483 - .L_11482)
.L_11482:
        /*0004*/ 	.word	0x00000082


	//----- nvinfo : EIATTR_KPARAM_INFO
	.align		4
.L_11483:
        /*0008*/ 	.byte	0x04, 0x17
        /*000a*/ 	.short	(.L_11485 - .L_11484)
.L_11484:
        /*000c*/ 	.word	0x00000000
        /*0010*/ 	.short	0x0005
        /*0012*/ 	.short	0x0020
        /*0014*/ 	.byte	0x00, 0xf0, 0x11, 0x00


	//----- nvinfo : EIATTR_KPARAM_INFO
	.align		4
.L_11485:
        /*0018*/ 	.byte	0x04, 0x17
        /*001a*/ 	.short	(.L_11487 - .L_11486)
.L_11486:
        /*001c*/ 	.word	0x00000000
        /*0020*/ 	.short	0x0004
        /*0022*/ 	.short	0x001c
        /*0024*/ 	.byte	0x00, 0xf0, 0x11, 0x00


	//----- nvinfo : EIATTR_KPARAM_INFO
	.align		4
.L_11487:
        /*0028*/ 	.byte	0x04, 0x17
        /*002a*/ 	.short	(.L_11489 - .L_11488)
.L_11488:
        /*002c*/ 	.word	0x00000000
        /*0030*/ 	.short	0x0003
        /*0032*/ 	.short	0x0018
        /*0034*/ 	.byte	0x00, 0xf0, 0x11, 0x00


	//----- nvinfo : EIATTR_KPARAM_INFO
	.align		4
.L_11489:
        /*0038*/ 	.byte	0x04, 0x17
        /*003a*/ 	.short	(.L_11491 - .L_11490)
.L_11490:
        /*003c*/ 	.word	0x00000000
        /*0040*/ 	.short	0x0002
        /*0042*/ 	.short	0x0010
        /*0044*/ 	.byte	0x00, 0xf5, 0x21, 0x00


	//----- nvinfo : EIATTR_KPARAM_INFO
	.align		4
.L_11491:
        /*0048*/ 	.byte	0x04, 0x17
        /*004a*/ 	.short	(.L_11493 - .L_11492)
.L_11492:
        /*004c*/ 	.word	0x00000000
        /*0050*/ 	.short	0x0001
        /*0052*/ 	.short	0x0008
        /*0054*/ 	.byte	0x00, 0xf5, 0x21, 0x00


	//----- nvinfo : EIATTR_KPARAM_INFO
	.align		4
.L_11493:
        /*0058*/ 	.byte	0x04, 0x17
        /*005a*/ 	.short	(.L_11495 - .L_11494)
.L_11494:
        /*005c*/ 	.word	0x00000000
        /*0060*/ 	.short	0x0000
        /*0062*/ 	.short	0x0000
        /*0064*/ 	.byte	0x00, 0xf5, 0x21, 0x00


	//----- nvinfo : EIATTR_SPARSE_MMA_MASK
	.align		4
.L_11495:
        /*0068*/ 	.byte	0x03, 0x50
        /*006a*/ 	.short	0x0000


	//----- nvinfo : EIATTR_MAXREG_COUNT
	.align		4
        /*006c*/ 	.byte	0x03, 0x1b
        /*006e*/ 	.short	0x00ff


	//----- nvinfo : EIATTR_MERCURY_ISA_VERSION
	.align		4
        /*0070*/ 	.byte	0x03, 0x5f
        /*0072*/ 	.short	0x0101


	//----- nvinfo : EIATTR_VRC_CTA_INIT_COUNT
	.align		4
        /*0074*/ 	.byte	0x02, 0x4a
	.zero		1
	.zero		1


	//----- nvinfo : EIATTR_EXIT_INSTR_OFFSETS
	.align		4
        /*0078*/ 	.byte	0x04, 0x1c
        /*007a*/ 	.short	(.L_11497 - .L_11496)


	//   ....[0]....
.L_11496:
        /*007c*/ 	.word	0x00000050


	//   ....[1]....
        /*0080*/ 	.word	0x000009e0


	//----- nvinfo : EIATTR_CRS_STACK_SIZE
	.align		4
.L_11497:
        /*0084*/ 	.byte	0x04, 0x1e
        /*0086*/ 	.short	(.L_11499 - .L_11498)
.L_11498:
        /*0088*/ 	.word	0x00000000


	//----- nvinfo : EIATTR_CBANK_PARAM_SIZE
	.align		4
.L_11499:
        /*008c*/ 	.byte	0x03, 0x19
        /*008e*/ 	.short	0x0024


	//----- nvinfo : EIATTR_PARAM_CBANK
	.align		4
        /*0090*/ 	.byte	0x04, 0x0a
        /*0092*/ 	.short	(.L_11501 - .L_11500)
	.align		4
.L_11500:
        /*0094*/ 	.word	index@(.nv.constant0._Z15gpukernelAMWNr3ILi2ELi10EEvPdS0_S0_iii)
        /*0098*/ 	.short	0x0380
        /*009a*/ 	.short	0x0024


	//----- nvinfo : EIATTR_SW_WAR
	.align		4
.L_11501:
        /*009c*/ 	.byte	0x04, 0x36
        /*009e*/ 	.short	(.L_11503 - .L_11502)
.L_11502:
        /*00a0*/ 	.word	0x00000008
.L_11503:


//--------------------- .nv.info._Z15gpukernelAMWNr3ILi2ELi9EEvPdS0_S0_iii --------------------------
	.section	.nv.info._Z15gpukernelAMWNr3ILi2ELi9EEvPdS0_S0_iii,"",@"SHT_CUDA_INFO"
	.sectionflags	@""
	.align	4


	//----- nvinfo : EIATTR_CUDA_API_VERSION
	.align		4
        /*0000*/ 	.byte	0x04, 0x37
        /*0002*/ 	.short	(.L_11505 - .L_11504)
.L_11504:
        /*0004*/ 	.word	0x00000082


	//----- nvinfo : EIATTR_KPARAM_INFO
	.align		4
.L_11505:
        /*0008*/ 	.byte	0x04, 0x17
        /*000a*/ 	.short	(.L_11507 - .L_11506)
.L_11506:
        /*000c*/ 	.word	0x00000000
        /*0010*/ 	.short	0x0005
        /*0012*/ 	.short	0x0020
        /*0014*/ 	.byte	0x00, 0xf0, 0x11, 0x00


	//----- nvinfo : EIATTR_KPARAM_INFO
	.align		4
.L_11507:
        /*0018*/ 	.byte	0x04, 0x17
        /*001a*/ 	.short	(.L_11509 - .L_11508)
.L_11508:
        /*001c*/ 	.word	0x00000000
        /*0020*/ 	.short	0x0004
        /*0022*/ 	.short	0x001c
        /*0024*/ 	.byte	0x00, 0xf0, 0x11, 0x00


	//----- nvinfo : EIATTR_KPARAM_INFO
	.align		4
.L_11509:
        /*0028*/ 	.byte	0x04, 0x17
        /*002a*/ 	.short	(.L_11511 - .L_11510)
.L_11510:
        /*002c*/ 	.word	0x00000000
        /*0030*/ 	.short	0x0003
        /*0032*/ 	.short	0x0018
        /*0034*/ 	.byte	0x00, 0xf0, 0x11, 0x00


	//----- nvinfo : EIATTR_KPARAM_INFO
	.align		4
.L_11511:
        /*0038*/ 	.byte	0x04, 0x17
        /*003a*/ 	.short	(.L_11513 - .L_11512)
.L_11512:
        /*003c*/ 	.word	0x00000000
        /*0040*/ 	.short	0x0002
        /*0042*/ 	.short	0x0010
        /*0044*/ 	.byte	0x00, 0xf5, 0x21, 0x00


	//----- nvinfo : EIATTR_KPARAM_INFO
	.align		4
.L_11513:
        /*0048*/ 	.byte	0x04, 0x17
        /*004a*/ 	.short	(.L_11515 - .L_11514)
.L_11514:
        /*004c*/ 	.word	0x00000000
        /*0050*/ 	.short	0x0001
        /*0052*/ 	.short	0x0008
        /*0054*/ 	.byte	0x00, 0xf5, 0x21, 0x00


	//----- nvinfo : EIATTR_KPARAM_INFO
	.align		4
.L_11515:
        /*0058*/ 	.byte	0x04, 0x17
        /*005a*/ 	.short	(.L_11517 - .L_11516)
.L_11516:
        /*005c*/ 	.word	0x00000000
        /*0060*/ 	.short	0x0000
        /*0062*/ 	.short	0x0000
        /*0064*/ 	.byte	0x00, 0xf5, 0x21, 0x00


	//----- nvinfo : EIATTR_SPARSE_MMA_MASK
	.align		4
.L_11517:
        /*0068*/ 	.byte	0x03, 0x50
        /*006a*/ 	.short	0x0000


	//----- nvinfo : EIATTR_MAXREG_COUNT
	.align		4
        /*006c*/ 	.byte	0x03, 0x1b
        /*006e*/ 	.short	0x00ff


	//----- nvinfo : EIATTR_MERCURY_ISA_VERSION
	.align		4
        /*0070*/ 	.byte	0x03, 0x5f
        /*0072*/ 	.short	0x0101


	//----- nvinfo : EIATTR_VRC_CTA_INIT_COUNT
	.align		4
        /*0074*/ 	.byte	0x02, 0x4a
	.zero		1
	.zero		1


	//----- nvinfo : EIATTR_EXIT_INSTR_OFFSETS
	.align		4
        /*0078*/ 	.byte	0x04, 0x1c
        /*007a*/ 	.short	(.L_11519 - .L_11518)


	//   ....[0]....
.L_11518:
        /*007c*/ 	.word	0x00000050


	//   ....[1]....
        /*0080*/ 	.word	0x000009e0


	//----- nvinfo : EIATTR_CRS_STACK_SIZE
	.align		4
.L_11519:
        /*0084*/ 	.byte	0x04, 0x1e
        /*0086*/ 	.short	(.L_11521 - .L_11520)
.L_11520:
        /*0088*/ 	.word	0x00000000


	//----- nvinfo : EIATTR_CBANK_PARAM_SIZE
	.align		4
.L_11521:
        /*008c*/ 	.byte	0x03, 0x19
        /*008e*/ 	.short	0x0024


	//----- nvinfo : EIATTR_PARAM_CBANK
	.align		4
        /*0090*/ 	.byte	0x04, 0x0a
        /*0092*/ 	.short	(.L_11523 - .L_11522)
	.align		4
.L_11522:
        /*0094*/ 	.word	index@(.nv.constant0._Z15gpukernelAMWNr3ILi2ELi9EEvPdS0_S0_iii)
        /*0098*/ 	.short	0x0380
        /*009a*/ 	.short	0x0024


	//----- nvinfo : EIATTR_SW_WAR
	.align		4
.L_11523:
        /*009c*/ 	.byte	0x04, 0x36
        /*009e*/ 	.short	(.L_11525 - .L_11524)
.L_11524:
        /*00a0*/ 	.word	0x00000008
.L_11525:


//--------------------- .nv.info._Z15gpukernelAMWNr3ILi2ELi8EEvPdS0_S0_iii --------------------------
	.section	.nv.info._Z15gpukernelAMWNr3ILi2ELi8EEvPdS0_S0_iii,"",@"SHT_CUDA_INFO"
	.sectionflags	@""
	.align	4


	//----- nvinfo : EIATTR_CUDA_API_VERSION
	.align		4
        /*0000*/ 	.byte	0x04, 0x37
        /*0002*/ 	.short	(.L_11527 - .L_11526)
.L_11526:
        /*0004*/ 	.word	0x00000082


	//----- nvinfo : EIATTR_KPARAM_INFO
	.align		4
.L_11527:
        /*0008*/ 	.byte	0x04, 0x17
        /*000a*/ 	.short	(.L_11529 - .L_11528)
.L_11528:
        /*000c*/ 	.word	0x00000000
        /*0010*/ 	.short	0x0005
        /*0012*/ 	.short	0x0020
        /*0014*/ 	.byte	0x00, 0xf0, 0x11, 0x00


	//----- nvinfo : EIATTR_KPARAM_INFO
	.align		4
.L_11529:
        /*0018*/ 	.byte	0x04, 0x17
        /*001a*/ 	.short	(.L_11531 - .L_11530)
.L_11530:
        /*001c*/ 	.word	0x00000000
        /*0020*/ 	.short	0x0004
        /*0022*/ 	.short	0x001c
        /*0024*/ 	.byte	0x00, 0xf0, 0x11, 0x00


	//----- nvinfo : EIATTR_KPARAM_INFO
	.align		4
.L_11531:
        /*0028*/ 	.byte	0x04, 0x17
        /*002a*/ 	.short	(.L_11533 - .L_11532)
.L_11532:
        /*002c*/ 	.word	0x00000000
        /*0030*/ 	.short	0x0003
        /*0032*/ 	.short	0x0018
        /*0034*/ 	.byte	0x00, 0xf0, 0x11, 0x00


	//----- nvinfo : EIATTR_KPARAM_INFO
	.align		4
.L_11533:
        /*0038*/ 	.byte	0x04, 0x17
        /*003a*/ 	.short	(.L_11535 - .L_11534)
.L_11534:
        /*003c*/ 	.word	0x00000000
        /*0040*/ 	.short	0x0002
        /*0042*/ 	.short	0x0010
        /*0044*/ 	.byte	0x00, 0xf5, 0x21, 0x00


	//----- nvinfo : EIATTR_KPARAM_INFO
	.align		4
.L_11535:
        /*0048*/ 	.byte	0x04, 0x17
        /*004a*/ 	.short	(.L_11537 - .L_11536)
.L_11536:
        /*004c*/ 	.word	0x00000000
        /*0050*/ 	.short	0x0001
        /*0052*/ 	.short	0x0008
        /*0054*/ 	.byte	0x00, 0xf5, 0x21, 0x00


	//----- nvinfo : EIATTR_KPARAM_INFO
	.align		4
.L_11537:
        /*0058*/ 	.byte	0x04, 0x17
        /*005a*/ 	.short	(.L_11539 - .L_11538)
.L_11538:
        /*005c*/ 	.word	0x00000000
        /*0060*/ 	.short	0x0000
        /*0062*/ 	.short	0x0000
        /*0064*/ 	.byte	0x00, 0xf5, 0x21, 0x00


	//----- nvinfo : EIATTR_SPARSE_MMA_MASK
	.align		4
.L_11539:
        /*0068*/ 	.byte	0x03, 0x50
        /*006a*/ 	.short	0x0000


	//----- nvinfo : EIATTR_MAXREG_COUNT
	.align		4
        /*006c*/ 	.byte	0x03, 0x1b
        /*006e*/ 	.short	0x00ff


	//----- nvinfo : EIATTR_MERCURY_ISA_VERSION
	.align		4
        /*0070*/ 	.byte	0x03, 0x5f
        /*0072*/ 	.short	0x0101


	//----- nvinfo : EIATTR_VRC_CTA_INIT_COUNT
	.align		4
        /*0074*/ 	.byte	0x02, 0x4a
	.zero		1
	.zero		1


	//----- nvinfo : EIATTR_EXIT_INSTR_OFFSETS
	.align		4
        /*0078*/ 	.byte	0x04, 0x1c
        /*007a*/ 	.short	(.L_11541 - .L_11540)


	//   ....[0]....
.L_11540:
        /*007c*/ 	.word	0x00000050


	//   ....[1]....
        /*0080*/ 	.word	0x000009e0


	//----- nvinfo : EIATTR_CRS_STACK_SIZE
	.align		4
.L_11541:
        /*0084*/ 	.byte	0x04, 0x1e
        /*0086*/ 	.short	(.L_11543 - .L_11542)
.L_11542:
        /*0088*/ 	.word	0x00000000


	//----- nvinfo : EIATTR_CBANK_PARAM_SIZE
	.align		4
.L_11543:
        /*008c*/ 	.byte	0x03, 0x19
        /*008e*/ 	.short	0x0024


	//----- nvinfo : EIATTR_PARAM_CBANK
	.align		4
        /*0090*/ 	.byte	0x04, 0x0a
        /*0092*/ 	.short	(.L_11545 - .L_11544)
	.align		4
.L_11544:
        /*0094*/ 	.word	index@(.nv.constant0._Z15gpukernelAMWNr3ILi2ELi8EEvPdS0_S0_iii)
        /*0098*/ 	.short	0x0380
        /*009a*/ 	.short	0x0024


	//----- nvinfo : EIATTR_SW_WAR
	.align		4
.L_11545:
        /*009c*/ 	.byte	0x04, 0x36
        /*009e*/ 	.short	(.L_11547 - .L_11546)
.L_11546:
        /*00a0*/ 	.word	0x00000008
.L_11547:


//--------------------- .nv.info._Z15gpukernelAMWNr3ILi2ELi7EEvPdS0_S0_iii --------------------------
	.section	.nv.info._Z15gpukernelAMWNr3ILi2ELi7EEvPdS0_S0_iii,"",@"SHT_CUDA_INFO"
	.sectionflags	@""
	.align	4


	//----- nvinfo : EIATTR_CUDA_API_VERSION
	.align		4
        /*0000*/ 	.byte	0x04, 0x37
        /*0002*/ 	.short	(.L_11549 - .L_11548)
.L_11548:
        /*0004*/ 	.word	0x00000082


	//----- nvinfo : EIATTR_KPARAM_INFO
	.align		4
.L_11549:
        /*0008*/ 	.byte	0x04, 0x17
        /*000a*/ 	.short	(.L_11551 - .L_11550)
.L_11550:
        /*000c*/ 	.word	0x00000000
        /*0010*/ 	.short	0x0005
        /*0012*/ 	.short	0x0020
        /*0014*/ 	.byte	0x00, 0xf0, 0x11, 0x00


	//----- nvinfo : EIATTR_KPARAM_INFO
	.align		4
.L_11551:
        /*0018*/ 	.byte	0x04, 0x17
        /*001a*/ 	.short	(.L_11553 - .L_11552)
.L_11552:
        /*001c*/ 	.word	0x00000000
        /*0020*/ 	.short	0x0004
        /*0022*/ 	.short	0x001c
        /*0024*/ 	.byte	0x00, 0xf0, 0x11, 0x00


	//----- nvinfo : EIATTR_KPARAM_INFO
	.align		4
.L_11553:
        /*0028*/ 	.byte	0x04, 0x17
        /*002a*/ 	.short	(.L_11555 - .L_11554)
.L_11554:
        /*002c*/ 	.word	0x00000000
        /*0030*/ 	.short	0x0003
        /*0032*/ 	.short	0x0018
        /*0034*/ 	.byte	0x00, 0xf0, 0x11, 0x00


	//----- nvinfo : EIATTR_KPARAM_INFO
	.align		4
.L_11555:
        /*0038*/ 	.byte	0x04, 0x17
        /*003a*/ 	.short	(.L_11557 - .L_11556)
.L_11556:
        /*003c*/ 	.word	0x00000000
        /*0040*/ 	.short	0x0002
        /*0042*/ 	.short	0x0010
        /*0044*/ 	.byte	0x00, 0xf5, 0x21, 0x00


	//----- nvinfo : EIATTR_KPARAM_INFO
	.align		4
.L_11557:
        /*0048*/ 	.byte	0x04, 0x17
        /*004a*/ 	.short	(.L_11559 - .L_11558)
.L_11558:
        /*004c*/ 	.word	0x00000000
        /*0050*/ 	.short	0x0001
        /*0052*/ 	.short	0x0008
        /*0054*/ 	.byte	0x00, 0xf5, 0x21, 0x00


	//----- nvinfo : EIATTR_KPARAM_INFO
	.align		4
.L_11559:
        /*0058*/ 	.byte	0x04, 0x17
        /*005a*/ 	.short	(.L_11561 - .L_11560)
.L_11560:
        /*005c*/ 	.word	0x00000000
        /*0060*/ 	.short	0x0000
        /*0062*/ 	.short	0x0000
        /*0064*/ 	.byte	0x00, 0xf5, 0x21, 0x00


	//----- nvinfo : EIATTR_SPARSE_MMA_MASK
	.align		4
.L_11561:
        /*0068*/ 	.byte	0x03, 0x50
        /*006a*/ 	.short	0x0000


	//----- nvinfo : EIATTR_MAXREG_COUNT
	.align		4
        /*006c*/ 	.byte	0x03, 0x1b
        /*006e*/ 	.short	0x00ff


	//----- nvinfo : EIATTR_MERCURY_ISA_VERSION
	.align		4
        /*0070*/ 	.byte	0x03, 0x5f
        /*0072*/ 	.short	0x0101


	//----- nvinfo : EIATTR_VRC_CTA_INIT_COUNT
	.align		4
        /*0074*/ 	.byte	0x02, 0x4a
	.zero		1
	.zero		1


	//----- nvinfo : EIATTR_EXIT_INSTR_OFFSETS
	.align		4
        /*0078*/ 	.byte	0x04, 0x1c
        /*007a*/ 	.short	(.L_11563 - .L_11562)


	//   ....[0]....
.L_11562:
        /*007c*/ 	.word	0x00000050


	//   ....[1]....
        /*0080*/ 	.word	0x000009e0


	//----- nvinfo : EIATTR_CRS_STACK_SIZE
	.align		4
.L_11563:
        /*0084*/ 	.byte	0x04, 0x1e
        /*0086*/ 	.short	(.L_11565 - .L_11564)
.L_11564:
        /*0088*/ 	.word	0x00000000


	//----- nvinfo : EIATTR_CBANK_PARAM_SIZE
	.align		4
.L_11565:
        /*008c*/ 	.byte	0x03, 0x19
        /*008e*/ 	.short	0x0024


	//----- nvinfo : EIATTR_PARAM_CBANK
	.align		4
        /*0090*/ 	.byte	0x04, 0x0a
        /*0092*/ 	.short	(.L_11567 - .L_11566)
	.align		4
.L_11566:
        /*0094*/ 	.word	index@(.nv.constant0._Z15gpukernelAMWNr3ILi2ELi7EEvPdS0_S0_iii)
        /*0098*/ 	.short	0x0380
        /*009a*/ 	.short	0x0024


	//----- nvinfo : EIATTR_SW_WAR
	.align		4
.L_11567:
        /*009c*/ 	.byte	0x04, 0x36
        /*009e*/ 	.short	(.L_11569 - .L_11568)
.L_11568:
        /*00a0*/ 	.word	0x00000008
.L_11569:


//--------------------- .nv.info._Z15gpukernelAMWNr3ILi2ELi6EEvPdS0_S0_iii --------------------------
	.section	.nv.info._Z15gpukernelAMWNr3ILi2ELi6EEvPdS0_S0_iii,"",@"SHT_CUDA_INFO"
	.sectionflags	@""
	.align	4


	//----- nvinfo : EIATTR_CUDA_API_VERSION
	.align		4
        /*0000*/ 	.byte	0x04, 0x37
        /*0002*/ 	.short	(.L_11571 - .L_11570)
.L_11570:
        /*0004*/ 	.word	0x00000082


	//----- nvinfo : EIATTR_KPARAM_INFO
	.align		4
.L_11571:
        /*0008*/ 	.byte	0x04, 0x17
        /*000a*/ 	.short	(.L_11573 - .L_11572)
.L_11572:
        /*000c*/ 	.word	0x00000000
        /*0010*/ 	.short	0x0005
        /*0012*/ 	.short	0x0020
        /*0014*/ 	.byte	0x00, 0xf0, 0x11, 0x00


	//----- nvinfo : EIATTR_KPARAM_INFO
	.align		4
.L_11573:
        /*0018*/ 	.byte	0x04, 0x17
        /*001a*/ 	.short	(.L_11575 - .L_11574)
.L_11574:
        /*001c*/ 	.word	0x00000000
        /*0020*/ 	.short	0x0004
        /*0022*/ 	.short	0x001c
        /*0024*/ 	.byte	0x00, 0xf0, 0x11, 0x00


	//----- nvinfo : EIATTR_KPARAM_INFO
	.align		4
.L_11575:
        /*0028*/ 	.byte	0x04, 0x17
        /*002a*/ 	.short	(.L_11577 - .L_11576)
.L_11576:
        /*002c*/ 	.word	0x00000000
        /*0030*/ 	.short	0x0003
        /*0032*/ 	.short	0x0018
        /*0034*/ 	.byte	0x00, 0xf0, 0x11, 0x00


	//----- nvinfo : EIATTR_KPARAM_INFO
	.align		4
.L_11577:
        /*0038*/ 	.byte	0x04, 0x17
        /*003a*/ 	.short	(.L_11579 - .L_11578)
.L_11578:
        /*003c*/ 	.word	0x00000000
        /*0040*/ 	.short	0x0002
        /*0042*/ 	.short	0x0010
        /*0044*/ 	.byte	0x00, 0xf5, 0x21, 0x00


	//----- nvinfo : EIATTR_KPARAM_INFO
	.align		4
.L_11579:
        /*0048*/ 	.byte	0x04, 0x17
        /*004a*/ 	.short	(.L_11581 - .L_11580)
.L_11580:
        /*004c*/ 	.word	0x00000000
        /*0050*/ 	.short	0x0001
        /*0052*/ 	.short	0x0008
        /*0054*/ 	.byte	0x00, 0xf5, 0x21, 0x00


	//----- nvinfo : EIATTR_KPARAM_INFO
	.align		4
.L_11581:
        /*0058*/ 	.byte	0x04, 0x17
        /*005a*/ 	.short	(.L_11583 - .L_11582)
.L_11582:
        /*005c*/ 	.word	0x00000000
        /*0060*/ 	.short	0x0000
        /*0062*/ 	.short	0x0000
        /*0064*/ 	.byte	0x00, 0xf5, 0x21, 0x00


	//----- nvinfo : EIATTR_SPARSE_MMA_MASK
	.align		4
.L_11583:
        /*0068*/ 	.byte	0x03, 0x50
        /*006a*/ 	.short	0x0000


	//----- nvinfo : EIATTR_MAXREG_COUNT
	.align		4
        /*006c*/ 	.byte	0x03, 0x1b
        /*006e*/ 	.short	0x00ff


	//----- nvinfo : EIATTR_MERCURY_ISA_VERSION
	.align		4
        /*0070*/ 	.byte	0x03, 0x5f
        /*0072*/ 	.short	0x0101


	//----- nvinfo : EIATTR_VRC_CTA_INIT_COUNT
	.align		4
        /*0074*/ 	.byte	0x02, 0x4a
	.zero		1
	.zero		1


	//----- nvinfo : EIATTR_EXIT_INSTR_OFFSETS
	.align		4
        /*0078*/ 	.byte	0x04, 0x1c
        /*007a*/ 	.short	(.L_11585 - .L_11584)


	//   ....[0]....
.L_11584:
        /*007c*/ 	.word	0x00000050


	//   ....[1]....
        /*0080*/ 	.word	0x000009e0


	//----- nvinfo : EIATTR_CRS_STACK_SIZE
	.align		4
.L_11585:
        /*0084*/ 	.byte	0x04, 0x1e
        /*0086*/ 	.short	(.L_11587 - .L_11586)
.L_11586:
        /*0088*/ 	.word	0x00000000


	//----- nvinfo : EIATTR_CBANK_PARAM_SIZE
	.align		4
.L_11587:
        /*008c*/ 	.byte	0x03, 0x19
        /*008e*/ 	.short	0x0024


	//----- nvinfo : EIATTR_PARAM_CBANK
	.align		4
        /*0090*/ 	.byte	0x04, 0x0a
        /*0092*/ 	.short	(.L_11589 - .L_11588)
	.align		4
.L_11588:
        /*0094*/ 	.word	index@(.nv.constant0._Z15gpukernelAMWNr3ILi2ELi6EEvPdS0_S0_iii)
        /*0098*/ 	.short	0x0380
        /*009a*/ 	.short	0x0024


	//----- nvinfo : EIATTR_SW_WAR
	.align		4
.L_11589:
        /*009c*/ 	.byte	0x04, 0x36
        /*009e*/ 	.short	(.L_11591 - .L_11590)
.L_11590:
        /*00a0*/ 	.word	0x00000008
.L_11591:


//--------------------- .nv.info._Z15gpukernelAMWNr3ILi2ELi5EEvPdS0_S0_iii --------------------------
	.section	.nv.info._Z15gpukernelAMWNr3ILi2ELi5EEvPdS0_S0_iii,"",@"SHT_CUDA_INFO"
	.sectionflags	@""
	.align	4


	//----- nvinfo : EIATTR_CUDA_API_VERSION
	.align		4
        /*0000*/ 	.byte	0x04, 0x37
        /*0002*/ 	.short	(.L_11593 - .L_11592)
.L_11592:
        /*0004*/ 	.word	0x00000082


	//----- nvinfo : EIATTR_KPARAM_INFO
	.align		4
.L_11593:
        /*0008*/ 	.byte	0x04, 0x17
        /*000a*/ 	.short	(.L_11595 - .L_11594)
.L_11594:
        /*000c*/ 	.word	0x00000000
        /*0010*/ 	.short	0x0005
        /*0012*/ 	.short	0x0020
        /*0014*/ 	.byte	0x00, 0xf0, 0x11, 0x00


	//----- nvinfo : EIATTR_KPARAM_INFO
	.align		4
.L_11595:
        /*0018*/ 	.byte	0x04, 0x17
        /*001a*/ 	.short	(.L_11597 - .L_11596)
.L_11596:
        /*001c*/ 	.word	0x00000000
        /*0020*/ 	.short	0x0004
        /*0022*/ 	.short	0x001c
        /*0024*/ 	.byte	0x00, 0xf0, 0x11, 0x00


	//----- nvinfo : EIATTR_KPARAM_INFO
	.align		4
.L_11597:
        /*0028*/ 	.byte	0x04, 0x17
        /*002a*/ 	.short	(.L_11599 - .L_11598)
.L_11598:
        /*002c*/ 	.word	0x00000000
        /*0030*/ 	.short	0x0003
        /*0032*/ 	.short	0x0018
        /*0034*/ 	.byte	0x00, 0xf0, 0x11, 0x00


	//----- nvinfo : EIATTR_KPARAM_INFO
	.align		4
.L_11599:
        /*0038*/ 	.byte	0x04, 0x17
        /*003a*/ 	.short	(.L_11601 - .L_11600)
.L_11600:
        /*003c*/ 	.word	0x00000000
        /*0040*/ 	.short	0x0002
        /*0042*/ 	.short	0x0010
        /*0044*/ 	.byte	0x00, 0xf5, 0x21, 0x00


	//----- nvinfo : EIATTR_KPARAM_INFO
	.align		4
.L_11601:
        /*0048*/ 	.byte	0x04, 0x17
        /*004a*/ 	.short	(.L_11603 - .L_11602)
.L_11602:
        /*004c*/ 	.word	0x00000000
        /*0050*/ 	.short	0x0001
        /*0052*/ 	.short	0x0008
        /*0054*/ 	.byte	0x00, 0xf5, 0x21, 0x00


	//----- nvinfo : EIATTR_KPARAM_INFO
	.align		4
.L_11603:
        /*0058*/ 	.byte	0x04, 0x17
        /*005a*/ 	.short	(.L_11605 - .L_11604)
.L_11604:
        /*005c*/ 	.word	0x00000000
        /*0060*/ 	.short	0x0000
        /*0062*/ 	.short	0x0000
        /*0064*/ 	.byte	0x00, 0xf5, 0x21, 0x00


	//----- nvinfo : EIATTR_SPARSE_MMA_MASK
	.align		4
.L_11605:
        /*0068*/ 	.byte	0x03, 0x50
        /*006a*/ 	.short	0x0000


	//----- nvinfo : EIATTR_MAXREG_COUNT
	.align		4
        /*006c*/ 	.byte	0x03, 0x1b
        /*006e*/ 	.short	0x00ff


	//----- nvinfo : EIATTR_MERCURY_ISA_VERSION
	.align		4
        /*0070*/ 	.byte	0x03, 0x5f
        /*0072*/ 	.short	0x0101


	//----- nvinfo : EIATTR_VRC_CTA_INIT_COUNT
	.align		4
        /*0074*/ 	.byte	0x02, 0x4a
	.zero		1
	.zero		1


	//----- nvinfo : EIATTR_EXIT_INSTR_OFFSETS
	.align		4
        /*0078*/ 	.byte	0x04, 0x1c
        /*007a*/ 	.short	(.L_11607 - .L_11606)


	//   ....[0]....
.L_11606:
        /*007c*/ 	.word	0x00000050


	//   ....[1]....
        /*0080*/ 	.word	0x000009e0


	//----- nvinfo : EIATTR_CRS_STACK_SIZE
	.align		4
.L_11607:
        /*0084*/ 	.byte	0x04, 0x1e
        /*0086*/ 	.short	(.L_11609 - .L_11608)
.L_11608:
        /*0088*/ 	.word	0x00000000


	//----- nvinfo : EIATTR_CBANK_PARAM_SIZE
	.align		4
.L_11609:
        /*008c*/ 	.byte	0x03, 0x19
        /*008e*/ 	.short	0x0024


	//----- nvinfo : EIATTR_PARAM_CBANK
	.align		4
        /*0090*/ 	.byte	0x04, 0x0a
        /*0092*/ 	.short	(.L_11611 - .L_11610)
	.align		4
.L_11610:
        /*0094*/ 	.word	index@(.nv.constant0._Z15gpukernelAMWNr3ILi2ELi5EEvPdS0_S0_iii)
        /*0098*/ 	.short	0x0380
        /*009a*/ 	.short	0x0024


	//----- nvinfo : EIATTR_SW_WAR
	.align		4
.L_11611:
        /*009c*/ 	.byte	0x04, 0x36
        /*009e*/ 	.short	(.L_11613 - .L_11612)
.L_11612:
        /*00a0*/ 	.word	0x00000008
.L_11613:


//--------------------- .nv.info._Z15gpukernelAMWNr3ILi2ELi4EEvPdS0_S0_iii --------------------------
	.section	.nv.info._Z15gpukernelAMWNr3ILi2ELi4EEvPdS0_S0_iii,"",@"SHT_CUDA_INFO"
	.sectionflags	@""
	.align	4


	//----- nvinfo : EIATTR_CUDA_API_VERSION
	.align		4
        /*0000*/ 	.byte	0x04, 0x37
        /*0002*/ 	.short	(.L_11615 - .L_11614)
.L_11614:
        /*0004*/ 	.word	0x00000082


	//----- nvinfo : EIATTR_KPARAM_INFO
	.align		4
.L_11615:
        /*0008*/ 	.byte	0x04, 0x17
        /*000a*/ 	.short	(.L_11617 - .L_11616)
.L_11616:
        /*000c*/ 	.word	0x00000000
        /*0010*/ 	.short	0x0005
        /*0012*/ 	.short	0x0020
        /*0014*/ 	.byte	0x00, 0xf0, 0x11, 0x00


	//----- nvinfo : EIATTR_KPARAM_INFO
	.align		4
.L_11617:
        /*0018*/ 	.byte	0x04, 0x17
        /*001a*/ 	.short	(.L_11619 - .L_11618)
.L_11618:
        /*001c*/ 	.word	0x00000000
        /*0020*/ 	.short	0x0004
        /*0022*/ 	.short	0x001c
        /*0024*/ 	.byte	0x00, 0xf0, 0x11, 0x00


	//----- nvinfo : EIATTR_KPARAM_INFO
	.align		4
.L_11619:
        /*0028*/ 	.byte	0x04, 0x17
        /*002a*/ 	.short	(.L_11621 - .L_11620)
.L_11620:
        /*002c*/ 	.word	0x00000000
        /*0030*/ 	.short	0x0003
        /*0032*/ 	.short	0x0018
        /*0034*/ 	.byte	0x00, 0xf0, 0x11, 0x00


	//----- nvinfo : EIATTR_KPARAM_INFO
	.align		4
.L_11621:
        /*0038*/ 	.byte	0x04, 0x17
        /*003a*/ 	.short	(.L_11623 - .L_11622)
.L_11622:
        /*003c*/ 	.word	0x00000000
        /*0040*/ 	.short	0x0002
        /*0042*/ 	.short	0x0010
        /*0044*/ 	.byte	0x00, 0xf5, 0x21, 0x00


	//----- nvinfo : EIATTR_KPARAM_INFO
	.align		4
.L_11623:
        /*0048*/ 	.byte	0x04, 0x17
        /*004a*/ 	.short	(.L_11625 - .L_11624)
.L_11624:
        /*004c*/ 	.word	0x00000000
        /*0050*/ 	.short	0x0001
        /*0052*/ 	.short	0x0008
        /*0054*/ 	.byte	0x00, 0xf5, 0x21, 0x00


	//----- nvinfo : EIATTR_KPARAM_INFO
	.align		4
.L_11625:
        /*0058*/ 	.byte	0x04, 0x17
        /*005a*/ 	.short	(.L_11627 - .L_11626)
.L_11626:
        /*005c*/ 	.word	0x00000000
        /*0060*/ 	.short	0x0000
        /*0062*/ 	.short	0x0000
        /*0064*/ 	.byte	0x00, 0xf5, 0x21, 0x00


	//----- nvinfo : EIATTR_SPARSE_MMA_MASK
	.align		4
.L_11627:
        /*0068*/ 	.byte	0x03, 0x50
        /*006a*/ 	.short	0x0000


	//----- nvinfo : EIATTR_MAXREG_COUNT
	.align		4
        /*006c*/ 	.byte	0x03, 0x1b
        /*006e*/ 	.short	0x00ff


	//----- nvinfo : EIATTR_MERCURY_ISA_VERSION
	.align		4
        /*0070*/ 	.byte	0x03, 0x5f
        /*0072*/ 	.short	0x0101


	//----- nvinfo : EIATTR_VRC_CTA_INIT_COUNT
	.align		4
        /*0074*/ 	.byte	0x02, 0x4a
	.zero		1
	.zero		1


	//----- nvinfo : EIATTR_EXIT_INSTR_OFFSETS
	.align		4
        /*0078*/ 	.byte	0x04, 0x1c
        /*007a*/ 	.short	(.L_11629 - .L_11628)


	//   ....[0]....
.L_11628:
        /*007c*/ 	.word	0x00000050


	//   ....[1]....
        /*0080*/ 	.word	0x000009e0


	//----- nvinfo : EIATTR_CRS_STACK_SIZE
	.align		4
.L_11629:
        /*0084*/ 	.byte	0x04, 0x1e
        /*0086*/ 	.short	(.L_11631 - .L_11630)
.L_11630:
        /*0088*/ 	.word	0x00000000


	//----- nvinfo : EIATTR_CBANK_PARAM_SIZE
	.align		4
.L_11631:
        /*008c*/ 	.byte	0x03, 0x19
        /*008e*/ 	.short	0x0024


	//----- nvinfo : EIATTR_PARAM_CBANK
	.align		4
        /*0090*/ 	.byte	0x04, 0x0a
        /*0092*/ 	.short	(.L_11633 - .L_11632)
	.align		4
.L_11632:
        /*0094*/ 	.word	index@(.nv.constant0._Z15gpukernelAMWNr3ILi2ELi4EEvPdS0_S0_iii)
        /*0098*/ 	.short	0x0380
        /*009a*/ 	.short	0x0024


	//----- nvinfo : EIATTR_SW_WAR
	.align		4
.L_11633:
        /*009c*/ 	.byte	0x04, 0x36
        /*009e*/ 	.short	(.L_11635 - .L_11634)
.L_11634:
        /*00a0*/ 	.word	0x00000008
.L_11635:


//--------------------- .nv.info._Z15gpukernelAMWNr3ILi2ELi3EEvPdS0_S0_iii --------------------------
	.section	.nv.info._Z15gpukernelAMWNr3ILi2ELi3EEvPdS0_S0_iii,"",@"SHT_CUDA_INFO"
	.sectionflags	@""
	.align	4


	//----- nvinfo : EIATTR_CUDA_API_VERSION
	.align		4
        /*0000*/ 	.byte	0x04, 0x37
        /*0002*/ 	.short	(.L_11637 - .L_11636)
.L_11636:
        /*0004*/ 	.word	0x00000082


	//----- nvinfo : EIATTR_KPARAM_INFO
	.align		4
.L_11637:
        /*0008*/ 	.byte	0x04, 0x17
        /*000a*/ 	.short	(.L_11639 - .L_11638)
.L_11638:
        /*000c*/ 	.word	0x00000000
        /*0010*/ 	.short	0x0005
        /*0012*/ 	.short	0x0020
        /*0014*/ 	.byte	0x00, 0xf0, 0x11, 0x00


	//----- nvinfo : EIATTR_KPARAM_INFO
	.align		4
.L_11639:
        /*0018*/ 	.byte	0x04, 0x17
        /*001a*/ 	.short	(.L_11641 - .L_11640)
.L_11640:
        /*001c*/ 	.word	0x00000000
        /*0020*/ 	.short	0x0004
        /*0022*/ 	.short	0x001c
        /*0024*/ 	.byte	0x00, 0xf0, 0x11, 0x00


	//----- nvinfo : EIATTR_KPARAM_INFO
	.align		4
.L_11641:
        /*0028*/ 	.byte	0x04, 0x17
        /*002a*/ 	.short	(.L_11643 - .L_11642)
.L_11642:
        /*002c*/ 	.word	0x00000000
        /*0030*/ 	.short	0x0003
        /*0032*/ 	.short	0x0018
        /*0034*/ 	.byte	0x00, 0xf0, 0x11, 0x00


	//----- nvinfo : EIATTR_KPARAM_INFO
	.align		4
.L_11643:
        /*0038*/ 	.byte	0x04, 0x17
        /*003a*/ 	.short	(.L_11645 - .L_11644)
.L_11644:
        /*003c*/ 	.word	0x00000000
        /*0040*/ 	.short	0x0002
        /*0042*/ 	.short	0x0010
        /*0044*/ 	.byte	0x00, 0xf5, 0x21, 0x00


	//----- nvinfo : EIATTR_KPARAM_INFO
	.align		4
.L_11645:
        /*0048*/ 	.byte	0x04, 0x17
        /*004a*/ 	.short	(.L_11647 - .L_11646)
.L_11646:
        /*004c*/ 	.word	0x00000000
        /*0050*/ 	.short	0x0001
        /*0052*/ 	.short	0x0008
        /*0054*/ 	.byte	0x00, 0xf5, 0x21, 0x00


	//----- nvinfo : EIATTR_KPARAM_INFO
	.align		4
.L_11647:
        /*0058*/ 	.byte	0x04, 0x17
        /*005a*/ 	.short	(.L_11649 - .L_11648)
.L_11648:
        /*005c*/ 	.word	0x00000000
        /*0060*/ 	.short	0x0000
        /*0062*/ 	.short	0x0000
        /*0064*/ 	.byte	0x00, 0xf5, 0x21, 0x00


	//----- nvinfo : EIATTR_SPARSE_MMA_MASK
	.align		4
.L_11649:
        /*0068*/ 	.byte	0x03, 0x50
        /*006a*/ 	.short	0x0000


	//----- nvinfo : EIATTR_MAXREG_COUNT
	.align		4
        /*006c*/ 	.byte	0x03, 0x1b
        /*006e*/ 	.short	0x00ff


	//----- nvinfo : EIATTR_MERCURY_ISA_VERSION
	.align		4
        /*0070*/ 	.byte	0x03, 0x5f
        /*0072*/ 	.short	0x0101


	//----- nvinfo : EIATTR_VRC_CTA_INIT_COUNT
	.align		4
        /*0074*/ 	.byte	0x02, 0x4a
	.zero		1
	.zero		1


	//----- nvinfo : EIATTR_EXIT_INSTR_OFFSETS
	.align		4
        /*0078*/ 	.byte	0x04, 0x1c
        /*007a*/ 	.short	(.L_11651 - .L_11650)


	//   ....[0]....
.L_11650:
        /*007c*/ 	.word	0x00000050


	//   ....[1]....
        /*0080*/ 	.word	0x000009e0


	//----- nvinfo : EIATTR_CRS_STACK_SIZE
	.align		4
.L_11651:
        /*0084*/ 	.byte	0x04, 0x1e
        /*0086*/ 	.short	(.L_11653 - .L_11652)
.L_11652:
        /*0088*/ 	.word	0x00000000


	//----- nvinfo : EIATTR_CBANK_PARAM_SIZE
	.align		4
.L_11653:
        /*008c*/ 	.byte	0x03, 0x19
        /*008e*/ 	.short	0x0024


	//----- nvinfo : EIATTR_PARAM_CBANK
	.align		4
        /*0090*/ 	.byte	0x04, 0x0a
        /*0092*/ 	.short	(.L_11655 - .L_11654)
	.align		4
.L_11654:
        /*0094*/ 	.word	index@(.nv.constant0._Z15gpukernelAMWNr3ILi2ELi3EEvPdS0_S0_iii)
        /*0098*/ 	.short	0x0380
        /*009a*/ 	.short	0x0024


	//----- nvinfo : EIATTR_SW_WAR
	.align		4
.L_11655:
        /*009c*/ 	.byte	0x04, 0x36
        /*009e*/ 	.short	(.L_11657 - .L_11656)
.L_11656:
        /*00a0*/ 	.word	0x00000008
.L_11657:


//--------------------- .nv.info._Z15gpukernelAMWNr3ILi2ELi2EEvPdS0_S0_iii --------------------------
	.section	.nv.info._Z15gpukernelAMWNr3ILi2ELi2EEvPdS0_S0_iii,"",@"SHT_CUDA_INFO"
	.sectionflags	@""
	.align	4


	//----- nvinfo : EIATTR_CUDA_API_VERSION
	.align		4
        /*0000*/ 	.byte	0x04, 0x37
        /*0002*/ 	.short	(.L_11659 - .L_11658)
.L_11658:
        /*0004*/ 	.word	0x00000082


	//----- nvinfo : EIATTR_KPARAM_INFO
	.align		4
.L_11659:
        /*0008*/ 	.byte	0x04, 0x17
        /*000a*/ 	.short	(.L_11661 - .L_11660)
.L_11660:
        /*000c*/ 	.word	0x00000000
        /*0010*/ 	.short	0x0005
        /*0012*/ 	.short	0x0020
        /*0014*/ 	.byte	0x00, 0xf0, 0x11, 0x00


	//----- nvinfo : EIATTR_KPARAM_INFO
	.align		4
.L_11661:
        /*0018*/ 	.byte	0x04, 0x17
        /*001a*/ 	.short	(.L_11663 - .L_11662)
.L_11662:
        /*001c*/ 	.word	0x00000000
        /*0020*/ 	.short	0x0004
        /*0022*/ 	.short	0x001c
        /*0024*/ 	.byte	0x00, 0xf0, 0x11, 0x00


	//----- nvinfo : EIATTR_KPARAM_INFO
	.align		4
.L_11663:
        /*0028*/ 	.byte	0x04, 0x17
        /*002a*/ 	.short	(.L_11665 - .L_11664)
.L_11664:
        /*002c*/ 	.word	0x00000000
        /*0030*/ 	.short	0x0003
        /*0032*/ 	.short	0x0018
        /*0034*/ 	.byte	0x00, 0xf0, 0x11, 0x00


	//----- nvinfo : EIATTR_KPARAM_INFO
	.align		4
.L_11665:
        /*0038*/ 	.byte	0x04, 0x17
        /*003a*/ 	.short	(.L_11667 - .L_11666)
.L_11666:
        /*003c*/ 	.word	0x00000000
        /*0040*/ 	.short	0x0002
        /*0042*/ 	.short	0x0010
        /*0044*/ 	.byte	0x00, 0xf5, 0x21, 0x00


	//----- nvinfo : EIATTR_KPARAM_INFO
	.align		4
.L_11667:
        /*0048*/ 	.byte	0x04, 0x17
        /*004a*/ 	.short	(.L_11669 - .L_11668)
.L_11668:
        /*004c*/ 	.word	0x00000000
        /*0050*/ 	.short	0x0001
        /*0052*/ 	.short	0x0008
        /*0054*/ 	.byte	0x00, 0xf5, 0x21, 0x00


	//----- nvinfo : EIATTR_KPARAM_INFO
	.align		4
.L_11669:
        /*0058*/ 	.byte	0x04, 0x17
        /*005a*/ 	.short	(.L_11671 - .L_11670)
.L_11670:
        /*005c*/ 	.word	0x00000000
        /*0060*/ 	.short	0x0000
        /*0062*/ 	.short	0x0000
        /*0064*/ 	.byte	0x00, 0xf5, 0x21, 0x00


	//----- nvinfo : EIATTR_SPARSE_MMA_MASK
	.align		4
.L_11671:
        /*0068*/ 	.byte	0x03, 0x50
        /*006a*/ 	.short	0x0000


	//----- nvinfo : EIATTR_MAXREG_COUNT
	.align		4
        /*006c*/ 	.byte	0x03, 0x1b
        /*006e*/ 	.short	0x00ff


	//----- nvinfo : EIATTR_MERCURY_ISA_VERSION
	.align		4
        /*0070*/ 	.byte	0x03, 0x5f
        /*0072*/ 	.short	0x0101


	//----- nvinfo : EIATTR_VRC_CTA_INIT_COUNT
	.align		4
        /*0074*/ 	.byte	0x02, 0x4a
	.zero		1
	.zero		1


	//----- nvinfo : EIATTR_EXIT_INSTR_OFFSETS
	.align		4
        /*0078*/ 	.byte	0x04, 0x1c
        /*007a*/ 	.short	(.L_11673 - .L_11672)


	//   ....[0]....
.L_11672:
        /*007c*/ 	.word	0x00000050


	//   ....[1]....
        /*0080*/ 	.word	0x000009e0


	//----- nvinfo : EIATTR_CRS_STACK_SIZE
	.align		4
.L_11673:
        /*0084*/ 	.byte	0x04, 0x1e
        /*0086*/ 	.short	(.L_11675 - .L_11674)
.L_11674:
        /*0088*/ 	.word	0x00000000


	//----- nvinfo : EIATTR_CBANK_PARAM_SIZE
	.align		4
.L_11675:
        /*008c*/ 	.byte	0x03, 0x19
        /*008e*/ 	.short	0x0024


	//----- nvinfo : EIATTR_PARAM_CBANK
	.align		4
        /*0090*/ 	.byte	0x04, 0x0a
        /*0092*/ 	.short	(.L_11677 - .L_11676)
	.align		4
.L_11676:
        /*0094*/ 	.word	index@(.nv.constant0._Z15gpukernelAMWNr3ILi2ELi2EEvPdS0_S0_iii)
        /*0098*/ 	.short	0x0380
        /*009a*/ 	.short	0x0024


	//----- nvinfo : EIATTR_SW_WAR
	.align		4
.L_11677:
        /*009c*/ 	.byte	0x04, 0x36
        /*009e*/ 	.short	(.L_11679 - .L_11678)
.L_11678:
        /*00a0*/ 	.word	0x00000008
.L_11679:


//--------------------- .nv.info._Z15gpukernelAMWNr3ILi2ELi1EEvPdS0_S0_iii --------------------------
	.section	.nv.info._Z15gpukernelAMWNr3ILi2ELi1EEvPdS0_S0_iii,"",@"SHT_CUDA_INFO"
	.sectionflags	@""
	.align	4


	//----- nvinfo : EIATTR_CUDA_API_VERSION
	.align		4
        /*0000*/ 	.byte	0x04, 0x37
        /*0002*/ 	.short	(.L_11681 - .L_11680)
.L_11680:
        /*0004*/ 	.word	0x00000082


	//----- nvinfo : EIATTR_KPARAM_INFO
	.align		4
.L_11681:
        /*0008*/ 	.byte	0x04, 0x17
        /*000a*/ 	.short	(.L_11683 - .L_11682)
.L_11682:
        /*000c*/ 	.word	0x00000000
        /*0010*/ 	.short	0x0005
        /*0012*/ 	.short	0x0020
        /*0014*/ 	.byte	0x00, 0xf0, 0x11, 0x00


	//----- nvinfo : EIATTR_KPARAM_INFO
	.align		4
.L_11683:
        /*0018*/ 	.byte	0x04, 0x17
        /*001a*/ 	.short	(.L_11685 - .L_11684)
.L_11684:
        /*001c*/ 	.word	0x00000000
        /*0020*/ 	.short	0x0004
        /*0022*/ 	.short	0x001c
        /*0024*/ 	.byte	0x00, 0xf0, 0x11, 0x00


	//----- nvinfo : EIATTR_KPARAM_INFO
	.align		4
.L_11685:
        /*0028*/ 	.byte	0x04, 0x17
        /*002a*/ 	.short	(.L_11687 - .L_11686)
.L_11686:
        /*002c*/ 	.word	0x00000000
        /*0030*/ 	.short	0x0003
        /*0032*/ 	.short	0x0018
        /*0034*/ 	.byte	0x00, 0xf0, 0x11, 0x00


	//----- nvinfo : EIATTR_KPARAM_INFO
	.align		4
.L_11687:
        /*0038*/ 	.byte	0x04, 0x17
        /*003a*/ 	.short	(.L_11689 - .L_11688)
.L_11688:
        /*003c*/ 	.word	0x00000000
        /*0040*/ 	.short	0x0002
        /*0042*/ 	.short	0x0010
        /*0044*/ 	.byte	0x00, 0xf5, 0x21, 0x00


	//----- nvinfo : EIATTR_KPARAM_INFO
	.align		4
.L_11689:
        /*0048*/ 	.byte	0x04, 0x17
        /*004a*/ 	.short	(.L_11691 - .L_11690)
.L_11690:
        /*004c*/ 	.word	0x00000000
        /*0050*/ 	.short	0x0001
        /*0052*/ 	.short	0x0008
        /*0054*/ 	.byte	0x00, 0xf5, 0x21, 0x00


	//----- nvinfo : EIATTR_KPARAM_INFO
	.align		4
.L_11691:
        /*0058*/ 	.byte	0x04, 0x17
        /*005a*/ 	.short	(.L_11693 - .L_11692)
.L_11692:
        /*005c*/ 	.word	0x00000000
        /*0060*/ 	.short	0x0000
        /*0062*/ 	.short	0x0000
        /*0064*/ 	.byte	0x00, 0xf5, 0x21, 0x00


	//----- nvinfo : EIATTR_SPARSE_MMA_MASK
	.align		4
.L_11693:
        /*0068*/ 	.byte	0x03, 0x50
        /*006a*/ 	.short	0x0000


	//----- nvinfo : EIATTR_MAXREG_COUNT
	.align		4
        /*006c*/ 	.byte	0x03, 0x1b
        /*006e*/ 	.short	0x00ff


	//----- nvinfo : EIATTR_MERCURY_ISA_VERSION
	.align		4
        /*0070*/ 	.byte	0x03, 0x5f
        /*0072*/ 	.short	0x0101


	//----- nvinfo : EIATTR_VRC_CTA_INIT_COUNT
	.align		4
        /*0074*/ 	.byte	0x02, 0x4a
	.zero		1
	.zero		1


	//----- nvinfo : EIATTR_EXIT_INSTR_OFFSETS
	.align		4
        /*0078*/ 	.byte	0x04, 0x1c
        /*007a*/ 	.short	(.L_11695 - .L_11694)


	//   ....[0]....
.L_11694:
        /*007c*/ 	.word	0x00000050


	//   ....[1]....
        /*0080*/ 	.word	0x000009e0


	//----- nvinfo : EIATTR_CRS_STACK_SIZE
	.align		4
.L_11695:
        /*0084*/ 	.byte	0x04, 0x1e
        /*0086*/ 	.short	(.L_11697 - .L_11696)
.L_11696:
        /*0088*/ 	.word	0x00000000


	//----- nvinfo : EIATTR_CBANK_PARAM_SIZE
	.align		4
.L_11697:
        /*008c*/ 	.byte	0x03, 0x19
        /*008e*/ 	.short	0x0024


	//----- nvinfo : EIATTR_PARAM_CBANK
	.align		4
        /*0090*/ 	.byte	0x04, 0x0a
        /*0092*/ 	.short	(.L_11699 - .L_11698)
	.align		4
.L_11698:
        /*0094*/ 	.word	index@(.nv.constant0._Z15gpukernelAMWNr3ILi2ELi1EEvPdS0_S0_iii)
        /*0098*/ 	.short	0x0380
        /*009a*/ 	.short	0x0024


	//----- nvinfo : EIATTR_SW_WAR
	.align		4
.L_11699:
        /*009c*/ 	.byte	0x04, 0x36
        /*009e*/ 	.short	(.L_11701 - .L_11700)
.L_11700:
        /*00a0*/ 	.word	0x00000008
.L_11701:


//--------------------- .nv.info._Z15gpukernelAMWNr3ILi4ELi32EEvPdS0_S0_iii --------------------------
	.section	.nv.info._Z15gpukernelAMWNr3ILi4ELi32EEvPdS0_S0_iii,"",@"SHT_CUDA_INFO"
	.sectionflags	@""
	.align	4


	//----- nvinfo : EIATTR_CUDA_API_VERSION
	.align		4
        /*0000*/ 	.byte	0x04, 0x37
        /*0002*/ 	.short	(.L_11703 - .L_11702)
.L_11702:
        /*0004*/ 	.word	0x00000082


	//----- nvinfo : EIATTR_KPARAM_INFO
	.align		4
.L_11703:
        /*0008*/ 	.byte	0x04, 0x17
        /*000a*/ 	.short	(.L_11705 - .L_11704)
.L_11704:
        /*000c*/ 	.word	0x00000000
        /*0010*/ 	.short	0x0005
        /*0012*/ 	.short	0x0020
        /*0014*/ 	.byte	0x00, 0xf0, 0x11, 0x00


	//----- nvinfo : EIATTR_KPARAM_INFO
	.align		4
.L_11705:
        /*0018*/ 	.byte	0x04, 0x17
        /*001a*/ 	.short	(.L_11707 - .L_11706)
.L_11706:
        /*001c*/ 	.word	0x00000000
        /*0020*/ 	.short	0x0004
        /*0022*/ 	.short	0x001c
        /*0024*/ 	.byte	0x00, 0xf0, 0x11, 0x00


	//----- nvinfo : EIATTR_KPARAM_INFO
	.align		4
.L_11707:
        /*0028*/ 	.byte	0x04, 0x17
        /*002a*/ 	.short	(.L_11709 - .L_11708)
.L_11708:
        /*002c*/ 	.word	0x00000000
        /*0030*/ 	.short	0x0003
        /*0032*/ 	.short	0x0018
        /*0034*/ 	.byte	0x00, 0xf0, 0x11, 0x00


	//----- nvinfo : EIATTR_KPARAM_INFO
	.align		4
.L_11709:
        /*0038*/ 	.byte	0x04, 0x17
        /*003a*/ 	.short	(.L_11711 - .L_11710)
.L_11710:
        /*003c*/ 	.word	0x00000000
        /*0040*/ 	.short	0x0002
        /*0042*/ 	.short	0x0010
        /*0044*/ 	.byte	0x00, 0xf5, 0x21, 0x00


	//----- nvinfo : EIATTR_KPARAM_INFO
	.align		4
.L_11711:
        /*0048*/ 	.byte	0x04, 0x17
        /*004a*/ 	.short	(.L_11713 - .L_11712)
.L_11712:
        /*004c*/ 	.word	0x00000000
        /*0050*/ 	.short	0x0001
        /*0052*/ 	.short	0x0008
        /*0054*/ 	.byte	0x00, 0xf5, 0x21, 0x00


	//----- nvinfo : EIATTR_KPARAM_INFO
	.align		4
.L_11713:
        /*0058*/ 	.byte	0x04, 0x17
        /*005a*/ 	.short	(.L_11715 - .L_11714)
.L_11714:
        /*005c*/ 	.word	0x00000000
        /*0060*/ 	.short	0x0000
        /*0062*/ 	.short	0x0000
        /*0064*/ 	.byte	0x00, 0xf5, 0x21, 0x00


	//----- nvinfo : EIATTR_SPARSE_MMA_MASK
	.align		4
.L_11715:
        /*0068*/ 	.byte	0x03, 0x50
        /*006a*/ 	.short	0x0000


	//----- nvinfo : EIATTR_MAXREG_COUNT
	.align		4
        /*006c*/ 	.byte	0x03, 0x1b
        /*006e*/ 	.short	0x00ff


	//----- nvinfo : EIATTR_MERCURY_ISA_VERSION
	.align		4
        /*0070*/ 	.byte	0x03, 0x5f
        /*0072*/ 	.short	0x0101


	//----- nvinfo : EIATTR_VRC_CTA_INIT_COUNT
	.align		4
        /*0074*/ 	.byte	0x02, 0x4a
	.zero		1
	.zero		1


	//----- nvinfo : EIATTR_EXIT_INSTR_OFFSETS
	.align		4
        /*0078*/ 	.byte	0x04, 0x1c
        /*007a*/ 	.short	(.L_11717 - .L_11716)


	//   ....[0]....
.L_11716:
        /*007c*/ 	.word	0x00000050


	//   ....[1]....
        /*0080*/ 	.word	0x000009e0


	//----- nvinfo : EIATTR_CRS_STACK_SIZE
	.align		4
.L_11717:
        /*0084*/ 	.byte	0x04, 0x1e
        /*0086*/ 	.short	(.L_11719 - .L_11718)
.L_11718:
        /*0088*/ 	.word	0x00000000


	//----- nvinfo : EIATTR_CBANK_PARAM_SIZE
	.align		4
.L_11719:
        /*008c*/ 	.byte	0x03, 0x19
        /*008e*/ 	.short	0x0024


	//----- nvinfo : EIATTR_PARAM_CBANK
	.align		4
        /*0090*/ 	.byte	0x04, 0x0a
        /*0092*/ 	.short	(.L_11721 - .L_11720)
	.align		4
.L_11720:
        /*0094*/ 	.word	index@(.nv.constant0._Z15gpukernelAMWNr3ILi4ELi32EEvPdS0_S0_iii)
        /*0098*/ 	.short	0x0380
        /*009a*/ 	.short	0x0024


	//----- nvinfo : EIATTR_SW_WAR
	.align		4
.L_11721:
        /*009c*/ 	.byte	0x04, 0x36
        /*009e*/ 	.short	(.L_11723 - .L_11722)
.L_11722:
        /*00a0*/ 	.word	0x00000008
.L_11723:


//--------------------- .nv.info._Z15gpukernelAMWNr3ILi4ELi31EEvPdS0_S0_iii --------------------------
	.section	.nv.info._Z15gpukernelAMWNr3ILi4ELi31EEvPdS0_S0_iii,"",@"SHT_CUDA_INFO"
	.sectionflags	@""
	.align	4


	//----- nvinfo : EIATTR_CUDA_API_VERSION
	.align		4
        /*0000*/ 	.byte	0x04, 0x37
        /*0002*/ 	.short	(.L_11725 - .L_11724)
.L_11724:
        /*0004*/ 	.word	0x00000082


	//----- nvinfo : EIATTR_KPARAM_INFO
	.align		4
.L_11725:
        /*0008*/ 	.byte	0x04, 0x17
        /*000a*/ 	.short	(.L_11727 - .L_11726)
.L_11726:
        /*000c*/ 	.word	0x00000000
        /*0010*/ 	.short	0x0005
        /*0012*/ 	.short	0x0020
        /*0014*/ 	.byte	0x00, 0xf0, 0x11, 0x00


	//----- nvinfo : EIATTR_KPARAM_INFO
	.align		4
.L_11727:
        /*0018*/ 	.byte	0x04, 0x17
        /*001a*/ 	.short	(.L_11729 - .L_11728)
.L_11728:
        /*001c*/ 	.word	0x00000000
        /*0020*/ 	.short	0x0004
        /*0022*/ 	.short	0x001c
        /*0024*/ 	.byte	0x00, 0xf0, 0x11, 0x00


	//----- nvinfo : EIATTR_KPARAM_INFO
	.align		4
.L_11729:
        /*0028*/ 	.byte	0x04, 0x17
        /*002a*/ 	.short	(.L_11731 - .L_11730)
.L_11730:
        /*002c*/ 	.word	0x00000000
        /*0030*/ 	.short	0x0003
        /*0032*/ 	.short	0x0018
        /*0034*/ 	.byte	0x00, 0xf0, 0x11, 0x00


	//----- nvinfo : EIATTR_KPARAM_INFO
	.align		4
.L_11731:
        /*0038*/ 	.byte	0x04, 0x17
        /*003a*/ 	.short	(.L_11733 - .L_11732)
.L_11732:
        /*003c*/ 	.word	0x00000000
        /*0040*/ 	.short	0x0002
        /*0042*/ 	.short	0x0010
        /*0044*/ 	.byte	0x00, 0xf5, 0x21, 0x00


	//----- nvinfo : EIATTR_KPARAM_INFO
	.align		4
.L_11733:
        /*0048*/ 	.byte	0x04, 0x17
        /*004a*/ 	.short	(.L_11735 - .L_11734)
.L_11734:
        /*004c*/ 	.word	0x00000000
        /*0050*/ 	.short	0x0001
        /*0052*/ 	.short	0x0008
        /*0054*/ 	.byte	0x00, 0xf5, 0x21, 0x00


	//----- nvinfo : EIATTR_KPARAM_INFO
	.align		4
.L_11735:
        /*0058*/ 	.byte	0x04, 0x17
        /*005a*/ 	.short	(.L_11737 - .L_11736)
.L_11736:
        /*005c*/ 	.word	0x00000000
        /*0060*/ 	.short	0x0000
        /*0062*/ 	.short	0x0000
        /*0064*/ 	.byte	0x00, 0xf5, 0x21, 0x00


	//----- nvinfo : EIATTR_SPARSE_MMA_MASK
	.align		4
.L_11737:
        /*0068*/ 	.byte	0x03, 0x50
        /*006a*/ 	.short	0x0000


	//----- nvinfo : EIATTR_MAXREG_COUNT
	.align		4
        /*006c*/ 	.byte	0x03, 0x1b
        /*006e*/ 	.short	0x00ff


	//----- nvinfo : EIATTR_MERCURY_ISA_VERSION
	.align		4
        /*0070*/ 	.byte	0x03, 0x5f
        /*0072*/ 	.short	0x0101


	//----- nvinfo : EIATTR_VRC_CTA_INIT_COUNT
	.align		4
        /*0074*/ 	.byte	0x02, 0x4a
	.zero		1
	.zero		1


	//----- nvinfo : EIATTR_EXIT_INSTR_OFFSETS
	.align		4
        /*0078*/ 	.byte	0x04, 0x1c
        /*007a*/ 	.short	(.L_11739 - .L_11738)


	//   ....[0]....
.L_11738:
        /*007c*/ 	.word	0x00000050


	//   ....[1]....
        /*0080*/ 	.word	0x000009e0


	//----- nvinfo : EIATTR_CRS_STACK_SIZE
	.align		4
.L_11739:
        /*0084*/ 	.byte	0x04, 0x1e
        /*0086*/ 	.short	(.L_11741 - .L_11740)
.L_11740:
        /*0088*/ 	.word	0x00000000


	//----- nvinfo : EIATTR_CBANK_PARAM_SIZE
	.align		4
.L_11741:
        /*008c*/ 	.byte	0x03, 0x19
        /*008e*/ 	.short	0x0024


	//----- nvinfo : EIATTR_PARAM_CBANK
	.align		4
        /*0090*/ 	.byte	0x04, 0x0a
        /*0092*/ 	.short	(.L_11743 - .L_11742)
	.align		4
.L_11742:
        /*0094*/ 	.word	index@(.nv.constant0._Z15gpukernelAMWNr3ILi4ELi31EEvPdS0_S0_iii)
        /*0098*/ 	.short	0x0380
        /*009a*/ 	.short	0x0024


	//----- nvinfo : EIATTR_SW_WAR
	.align		4
.L_11743:
        /*009c*/ 	.byte	0x04, 0x36
        /*009e*/ 	.short	(.L_11745 - .L_11744)
.L_11744:
        /*00a0*/ 	.word	0x00000008
.L_11745:


//--------------------- .nv.info._Z15gpukernelAMWNr3ILi4ELi30EEvPdS0_S0_iii --------------------------
	.section	.nv.info._Z15gpukernelAMWNr3ILi4ELi30EEvPdS0_S0_iii,"",@"SHT_CUDA_INFO"
	.sectionflags	@""
	.align	4


	//----- nvinfo : EIATTR_CUDA_API_VERSION
	.align		4
        /*0000*/ 	.byte	0x04, 0x37
        /*0002*/ 	.short	(.L_11747 - .L_11746)
.L_11746:
        /*0004*/ 	.word	0x00000082


	//----- nvinfo : EIATTR_KPARAM_INFO
	.align		4
.L_11747:
        /*0008*/ 	.byte	0x04, 0x17
        /*000a*/ 	.short	(.L_11749 - .L_11748)
.L_11748:
        /*000c*/ 	.word	0x00000000
        /*0010*/ 	.short	0x0005
        /*0012*/ 	.short	0x0020
        /*0014*/ 	.byte	0x00, 0xf0, 0x11, 0x00


	//----- nvinfo : EIATTR_KPARAM_INFO
	.align		4
.L_11749:
        /*0018*/ 	.byte	0x04, 0x17
        /*001a*/ 	.short	(.L_11751 - .L_11750)
.L_11750:
        /*001c*/ 	.word	0x00000000
        /*0020*/ 	.short	0x0004
        /*0022*/ 	.short	0x001c
        /*0024*/ 	.byte	0x00, 0xf0, 0x11, 0x00


	//----- nvinfo : EIATTR_KPARAM_INFO
	.align		4
.L_11751:
        /*0028*/ 	.byte	0x04, 0x17
        /*002a*/ 	.short	(.L_11753 - .L_11752)
.L_11752:
        /*002c*/ 	.word	0x00000000
        /*0030*/ 	.short	0x0003
        /*0032*/ 	.short	0x0018
        /*0034*/ 	.byte	0x00, 0xf0, 0x11, 0x00


	//----- nvinfo : EIATTR_KPARAM_INFO
	.align		4
.L_11753:
        /*0038*/ 	.byte	0x04, 0x17
        /*003a*/ 	.short	(.L_11755 - .L_11754)
.L_11754:
        /*003c*/ 	.word	0x00000000
        /*0040*/ 	.short	0x0002
        /*0042*/ 	.short	0x0010
        /*0044*/ 	.byte	0x00, 0xf5, 0x21, 0x00


	//----- nvinfo : EIATTR_KPARAM_INFO
	.align		4
.L_11755:
        /*0048*/ 	.byte	0x04, 0x17
        /*004a*/ 	.short	(.L_11757 - .L_11756)
.L_11756:
        /*004c*/ 	.word	0x00000000
        /*0050*/ 	.short	0x0001
        /*0052*/ 	.short	0x0008
        /*0054*/ 	.byte	0x00, 0xf5, 0x21, 0x00


	//----- nvinfo : EIATTR_KPARAM_INFO
	.align		4
.L_11757:
        /*0058*/ 	.byte	0x04, 0x17
        /*005a*/ 	.short	(.L_11759 - .L_11758)
.L_11758:
        /*005c*/ 	.word	0x00000000
        /*0060*/ 	.short	0x0000
        /*0062*/ 	.short	0x0000
        /*0064*/ 	.byte	0x00, 0xf5, 0x21, 0x00


	//----- nvinfo : EIATTR_SPARSE_MMA_MASK
	.align		4
.L_11759:
        /*0068*/ 	.byte	0x03, 0x50
        /*006a*/ 	.short	0x0000


	//----- nvinfo : EIATTR_MAXREG_COUNT
	.align		4
        /*006c*/ 	.byte	0x03, 0x1b
        /*006e*/ 	.short	0x00ff


	//----- nvinfo : EIATTR_MERCURY_ISA_VERSION
	.align		4
        /*0070*/ 	.byte	0x03, 0x5f
        /*0072*/ 	.short	0x0101


	//----- nvinfo : EIATTR_VRC_CTA_INIT_COUNT
	.align		4
        /*0074*/ 	.byte	0x02, 0x4a
	.zero		1
	.zero		1


	//----- nvinfo : EIATTR_EXIT_INSTR_OFFSETS
	.align		4
        /*0078*/ 	.byte	0x04, 0x1c
        /*007a*/ 	.short	(.L_11761 - .L_11760)


	//   ....[0]....
.L_11760:
        /*007c*/ 	.word	0x00000050


	//   ....[1]....
        /*0080*/ 	.word	0x000009e0


	//----- nvinfo : EIATTR_CRS_STACK_SIZE
	.align		4
.L_11761:
        /*0084*/ 	.byte	0x04, 0x1e
        /*0086*/ 	.short	(.L_11763 - .L_11762)
.L_11762:
        /*0088*/ 	.word	0x00000000


	//----- nvinfo : EIATTR_CBANK_PARAM_SIZE
	.align		4
.L_11763:
        /*008c*/ 	.byte	0x03, 0x19
        /*008e*/ 	.short	0x0024


	//----- nvinfo : EIATTR_PARAM_CBANK
	.align		4
        /*0090*/ 	.byte	0x04, 0x0a
        /*0092*/ 	.short	(.L_11765 - .L_11764)
	.align		4
.L_11764:
        /*0094*/ 	.word	index@(.nv.constant0._Z15gpukernelAMWNr3ILi4ELi30EEvPdS0_S0_iii)
        /*0098*/ 	.short	0x0380
        /*009a*/ 	.short	0x0024


	//----- nvinfo : EIATTR_SW_WAR
	.align		4
.L_11765:
        /*009c*/ 	.byte	0x04, 0x36
        /*009e*/ 	.short	(.L_11767 - .L_11766)
.L_11766:
        /*00a0*/ 	.word	0x00000008
.L_11767:


//--------------------- .nv.info._Z15gpukernelAMWNr3ILi4ELi29EEvPdS0_S0_iii --------------------------
	.section	.nv.info._Z15gpukernelAMWNr3ILi4ELi29EEvPdS0_S0_iii,"",@"SHT_CUDA_INFO"
	.sectionflags	@""
	.align	4


	//----- nvinfo : EIATTR_CUDA_API_VERSION
	.align		4
        /*0000*/ 	.byte	0x04, 0x37
        /*0002*/ 	.short	(.L_11769 - .L_11768)
.L_11768:
        /*0004*/ 	.word	0x00000082


	//----- nvinfo : EIATTR_KPARAM_INFO
	.align		4
.L_11769:
        /*0008*/ 	.byte	0x04, 0x17
        /*000a*/ 	.short	(.L_11771 - .L_11770)
.L_11770:
        /*000c*/ 	.word	0x00000000
        /*0010*/ 	.short	0x0005
        /*0012*/ 	.short	0x0020
        /*0014*/ 	.byte	0x00, 0xf0, 0x11, 0x00


	//----- nvinfo : EIATTR_KPARAM_INFO
	.align		4
.L_11771:
        /*0018*/ 	.byte	0x04, 0x17
        /*001a*/ 	.short	(.L_11773 - .L_11772)
.L_11772:
        /*001c*/ 	.word	0x00000000
        /*0020*/ 	.short	0x0004
        /*0022*/ 	.short	0x001c
        /*0024*/ 	.byte	0x00, 0xf0, 0x11, 0x00


	//----- nvinfo : EIATTR_KPARAM_INFO
	.align		4
.L_11773:
        /*0028*/ 	.byte	0x04, 0x17
        /*002a*/ 	.short	(.L_11775 - .L_11774)
.L_11774:
        /*002c*/ 	.word	0x00000000
        /*0030*/ 	.short	0x0003
        /*0032*/ 	.short	0x0018
        /*0034*/ 	.byte	0x00, 0xf0, 0x11, 0x00


	//----- nvinfo : EIATTR_KPARAM_INFO
	.align		4
.L_11775:
        /*0038*/ 	.byte	0x04, 0x17
        /*003a*/ 	.short	(.L_11777 - .L_11776)
.L_11776:
        /*003c*/ 	.word	0x00000000
        /*0040*/ 	.short	0x0002
        /*0042*/ 	.short	0x0010
        /*0044*/ 	.byte	0x00, 0xf5, 0x21, 0x00


	//----- nvinfo : EIATTR_KPARAM_INFO
	.align		4
.L_11777:
        /*0048*/ 	.byte	0x04, 0x17
        /*004a*/ 	.short	(.L_11779 - .L_11778)
.L_11778:
        /*004c*/ 	.word	0x00000000
        /*0050*/ 	.short	0x0001
        /*0052*/ 	.short	0x0008
        /*0054*/ 	.byte	0x00, 0xf5, 0x21, 0x00


	//----- nvinfo : EIATTR_KPARAM_INFO
	.align		4
.L_11779:
        /*0058*/ 	.byte	0x04, 0x17
        /*005a*/ 	.short	(.L_11781 - .L_11780)
.L_11780:
        /*005c*/ 	.word	0x00000000
        /*0060*/ 	.short	0x0000
        /*0062*/ 	.short	0x0000
        /*0064*/ 	.byte	0x00, 0xf5, 0x21, 0x00


	//----- nvinfo : EIATTR_SPARSE_MMA_MASK
	.align		4
.L_11781:
        /*0068*/ 	.byte	0x03, 0x50
        /*006a*/ 	.short	0x0000


	//----- nvinfo : EIATTR_MAXREG_COUNT
	.align		4
        /*006c*/ 	.byte	0x03, 0x1b
        /*006e*/ 	.short	0x00ff


	//----- nvinfo : EIATTR_MERCURY_ISA_VERSION
	.align		4
        /*0070*/ 	.byte	0x03, 0x5f
        /*0072*/ 	.short	0x0101


	//----- nvinfo : EIATTR_VRC_CTA_INIT_COUNT
	.align		4
        /*0074*/ 	.byte	0x02, 0x4a
	.zero		1
	.zero		1


	//----- nvinfo : EIATTR_EXIT_INSTR_OFFSETS
	.align		4
        /*0078*/ 	.byte	0x04, 0x1c
        /*007a*/ 	.short	(.L_11783 - .L_11782)


	//   ....[0]....
.L_11782:
        /*007c*/ 	.word	0x00000050


	//   ....[1]....
        /*0080*/ 	.word	0x000009e0


	//----- nvinfo : EIATTR_CRS_STACK_SIZE
	.align		4
.L_11783:
        /*0084*/ 	.byte	0x04, 0x1e
        /*0086*/ 	.short	(.L_11785 - .L_11784)
.L_11784:
        /*0088*/ 	.word	0x00000000


	//----- nvinfo : EIATTR_CBANK_PARAM_SIZE
	.align		4
.L_11785:
        /*008c*/ 	.byte	0x03, 0x19
        /*008e*/ 	.short	0x0024


	//----- nvinfo : EIATTR_PARAM_CBANK
	.align		4
        /*0090*/ 	.byte	0x04, 0x0a
        /*0092*/ 	.short	(.L_11787 - .L_11786)
	.align		4
.L_11786:
        /*0094*/ 	.word	index@(.nv.constant0._Z15gpukernelAMWNr3ILi4ELi29EEvPdS0_S0_iii)
        /*0098*/ 	.short	0x0380
        /*009a*/ 	.short	0x0024


	//----- nvinfo : EIATTR_SW_WAR
	.align		4
.L_11787:
        /*009c*/ 	.byte	0x04, 0x36
        /*009e*/ 	.short	(.L_11789 - .L_11788)
.L_11788:
        /*00a0*/ 	.word	0x00000008
.L_11789:


//--------------------- .nv.info._Z15gpukernelAMWNr3ILi4ELi28EEvPdS0_S0_iii --------------------------
	.section	.nv.info._Z15gpukernelAMWNr3ILi4ELi28EEvPdS0_S0_iii,"",@"SHT_CUDA_INFO"
	.sectionflags	@""
	.align	4


	//----- nvinfo : EIATTR_CUDA_API_VERSION
	.align		4
        /*0000*/ 	.byte	0x04, 0x37
        /*0002*/ 	.short	(.L_11791 - .L_11790)
.L_11790:
        /*0004*/ 	.word	0x00000082


	//----- nvinfo : EIATTR_KPARAM_INFO
	.align		4
.L_11791:
        /*0008*/ 	.byte	0x04, 0x17
        /*000a*/ 	.short	(.L_11793 - .L_11792)
.L_11792:
        /*000c*/ 	.word	0x00000000
        /*0010*/ 	.short	0x0005
        /*0012*/ 	.short	0x0020
        /*0014*/ 	.byte	0x00, 0xf0, 0x11, 0x00


	//----- nvinfo : EIATTR_KPARAM_INFO
	.align		4
.L_11793:
        /*0018*/ 	.byte	0x04, 0x17
        /*001a*/ 	.short	(.L_11795 - .L_11794)
.L_11794:
        /*001c*/ 	.word	0x00000000
        /*0020*/ 	.short	0x0004
        /*0022*/ 	.short	0x001c
        /*0024*/ 	.byte	0x00, 0xf0, 0x11, 0x00


	//----- nvinfo : EIATTR_KPARAM_INFO
	.align		4
.L_11795:
        /*0028*/ 	.byte	0x04, 0x17
        /*002a*/ 	.short	(.L_11797 - .L_11796)
.L_11796:
        /*002c*/ 	.word	0x00000000
        /*0030*/ 	.short	0x0003
        /*0032*/ 	.short	0x0018
        /*0034*/ 	.byte	0x00, 0xf0, 0x11, 0x00


	//----- nvinfo : EIATTR_KPARAM_INFO
	.align		4
.L_11797:
        /*0038*/ 	.byte	0x04, 0x17
        /*003a*/ 	.short	(.L_11799 - .L_11798)
.L_11798:
        /*003c*/ 	.word	0x00000000
        /*0040*/ 	.short	0x0002
        /*0042*/ 	.short	0x0010
        /*0044*/ 	.byte	0x00, 0xf5, 0x21, 0x00


	//----- nvinfo : EIATTR_KPARAM_INFO
	.align		4
.L_11799:
        /*0048*/ 	.byte	0x04, 0x17
        /*004a*/ 	.short	(.L_11801 - .L_11800)
.L_11800:
        /*004c*/ 	.word	0x00000000
        /*0050*/ 	.short	0x0001
        /*0052*/ 	.short	0x0008
        /*0054*/ 	.byte	0x00, 0xf5, 0x21, 0x00


	//----- nvinfo : EIATTR_KPARAM_INFO
	.align		4
.L_11801:
        /*0058*/ 	.byte	0x04, 0x17
        /*005a*/ 	.short	(.L_11803 - .L_11802)
.L_11802:
        /*005c*/ 	.word	0x00000000
        /*0060*/ 	.short	0x0000
        /*0062*/ 	.short	0x0000
        /*0064*/ 	.byte	0x00, 0xf5, 0x21, 0x00


	//----- nvinfo : EIATTR_SPARSE_MMA_MASK
	.align		4
.L_11803:
        /*0068*/ 	.byte	0x03, 0x50
        /*006a*/ 	.short	0x0000


	//----- nvinfo : EIATTR_MAXREG_COUNT
	.align		4
        /*006c*/ 	.byte	0x03, 0x1b
        /*006e*/ 	.short	0x00ff


	//----- nvinfo : EIATTR_MERCURY_ISA_VERSION
	.align		4
        /*0070*/ 	.byte	0x03, 0x5f
        /*0072*/ 	.short	0x0101


	//----- nvinfo : EIATTR_VRC_CTA_INIT_COUNT
	.align		4
        /*0074*/ 	.byte	0x02, 0x4a
	.zero		1
	.zero		1


	//----- nvinfo : EIATTR_EXIT_INSTR_OFFSETS
	.align		4
        /*0078*/ 	.byte	0x04, 0x1c
        /*007a*/ 	.short	(.L_11805 - .L_11804)


	//   ....[0]....
.L_11804:
        /*007c*/ 	.word	0x00000050


	//   ....[1]....
        /*0080*/ 	.word	0x000009e0


	//----- nvinfo : EIATTR_CRS_STACK_SIZE
	.align		4
.L_11805:
        /*0084*/ 	.byte	0x04, 0x1e
        /*0086*/ 	.short	(.L_11807 - .L_11806)
.L_11806:
        /*0088*/ 	.word	0x00000000


	//----- nvinfo : EIATTR_CBANK_PARAM_SIZE
	.align		4
.L_11807:
        /*008c*/ 	.byte	0x03, 0x19
        /*008e*/ 	.short	0x0024


	//----- nvinfo : EIATTR_PARAM_CBANK
	.align		4
        /*0090*/ 	.byte	0x04, 0x0a
        /*0092*/ 	.short	(.L_11809 - .L_11808)
	.align		4
.L_11808:
        /*0094*/ 	.word	index@(.nv.constant0._Z15gpukernelAMWNr3ILi4ELi28EEvPdS0_S0_iii)
        /*0098*/ 	.short	0x0380
        /*009a*/ 	.short	0x0024


	//----- nvinfo : EIATTR_SW_WAR
	.align		4
.L_11809:
        /*009c*/ 	.byte	0x04, 0x36
        /*009e*/ 	.short	(.L_11811 - .L_11810)
.L_11810:
        /*00a0*/ 	.word	0x00000008
.L_11811:


//--------------------- .nv.info._Z15gpukernelAMWNr3ILi4ELi27EEvPdS0_S0_iii --------------------------
	.section	.nv.info._Z15gpukernelAMWNr3ILi4ELi27EEvPdS0_S0_iii,"",@"SHT_CUDA_INFO"
	.sectionflags	@""
	.align	4


	//----- nvinfo : EIATTR_CUDA_API_VERSION
	.align		4
        /*0000*/ 	.byte	0x04, 0x37
        /*0002*/ 	.short	(.L_11813 - .L_11812)
.L_11812:
        /*0004*/ 	.word	0x00000082


	//----- nvinfo : EIATTR_KPARAM_INFO
	.align		4
.L_11813:
        /*0008*/ 	.byte	0x04, 0x17
        /*000a*/ 	.short	(.L_11815 - .L_11814)
.L_11814:
        /*000c*/ 	.word	0x00000000
        /*0010*/ 	.short	0x0005
        /*0012*/ 	.short	0x0020
        /*0014*/ 	.byte	0x00, 0xf0, 0x11, 0x00


	//----- nvinfo : EIATTR_KPARAM_INFO
	.align		4
.L_11815:
        /*0018*/ 	.byte	0x04, 0x17
        /*001a*/ 	.short	(.L_11817 - .L_11816)
.L_11816:
        /*001c*/ 	.word	0x00000000
        /*0020*/ 	.short	0x0004
        /*0022*/ 	.short	0x001c
        /*0024*/ 	.byte	0x00, 0xf0, 0x11, 0x00


	//----- nvinfo : EIATTR_KPARAM_INFO
	.align		4
.L_11817:
        /*0028*/ 	.byte	0x04, 0x17
        /*002a*/ 	.short	(.L_11819 - .L_11818)
.L_11818:
        /*002c*/ 	.word	0x00000000
        /*0030*/ 	.short	0x0003
        /*0032*/ 	.short	0x0018
        /*0034*/ 	.byte	0x00, 0xf0, 0x11, 0x00


	//----- nvinfo : EIATTR_KPARAM_INFO
	.align		4
.L_11819:
        /*0038*/ 	.byte	0x04, 0x17
        /*003a*/ 	.short	(.L_11821 - .L_11820)
.L_11820:
        /*003c*/ 	.word	0x00000000
        /*0040*/ 	.short	0x0002
        /*0042*/ 	.short	0x0010
        /*0044*/ 	.byte	0x00, 0xf5, 0x21, 0x00


	//----- nvinfo : EIATTR_KPARAM_INFO
	.align		4
.L_11821:
        /*0048*/ 	.byte	0x04, 0x17
        /*004a*/ 	.short	(.L_11823 - .L_11822)
.L_11822:
        /*004c*/ 	.word	0x00000000
        /*0050*/ 	.short	0x0001
        /*0052*/ 	.short	0x0008
        /*0054*/ 	.byte	0x00, 0xf5, 0x21, 0x00


	//----- nvinfo : EIATTR_KPARAM_INFO
	.align		4
.L_11823:
        /*0058*/ 	.byte	0x04, 0x17
        /*005a*/ 	.short	(.L_11825 - .L_11824)
.L_11824:
        /*005c*/ 	.word	0x00000000
        /*0060*/ 	.short	0x0000
        /*0062*/ 	.short	0x0000
        /*0064*/ 	.byte	0x00, 0xf5, 0x21, 0x00


	//----- nvinfo : EIATTR_SPARSE_MMA_MASK
	.align		4
.L_11825:
        /*0068*/ 	.byte	0x03, 0x50
        /*006a*/ 	.short	0x0000


	//----- nvinfo : EIATTR_MAXREG_COUNT
	.align		4
        /*006c*/ 	.byte	0x03, 0x1b
        /*006e*/ 	.short	0x00ff


	//----- nvinfo : EIATTR_MERCURY_ISA_VERSION
	.align		4
        /*0070*/ 	.byte	0x03, 0x5f
        /*0072*/ 	.short	0x0101


	//----- nvinfo : EIATTR_VRC_CTA_INIT_COUNT
	.align		4
        /*0074*/ 	.byte	0x02, 0x4a
	.zero		1
	.zero		1


	//----- nvinfo : EIATTR_EXIT_INSTR_OFFSETS
	.align		4
        /*0078*/ 	.byte	0x04, 0x1c
        /*007a*/ 	.short	(.L_11827 - .L_11826)


	//   ....[0]....
.L_11826:
        /*007c*/ 	.word	0x00000050


	//   ....[1]....
        /*0080*/ 	.word	0x000009e0


	//----- nvinfo : EIATTR_CRS_STACK_SIZE
	.align		4
.L_11827:
        /*0084*/ 	.byte	0x04, 0x1e
        /*0086*/ 	.short	(.L_11829 - .L_11828)
.L_11828:
        /*0088*/ 	.word	0x00000000


	//----- nvinfo : EIATTR_CBANK_PARAM_SIZE
	.align		4
.L_11829:
        /*008c*/ 	.byte	0x03, 0x19
        /*008e*/ 	.short	0x0024


	//----- nvinfo : EIATTR_PARAM_CBANK
	.align		4
        /*0090*/ 	.byte	0x04, 0x0a
        /*0092*/ 	.short	(.L_11831 - .L_11830)
	.align		4
.L_11830:
        /*0094*/ 	.word	index@(.nv.constant0._Z15gpukernelAMWNr3ILi4ELi27EEvPdS0_S0_iii)
        /*0098*/ 	.short	0x0380
        /*009a*/ 	.short	0x0024


	//----- nvinfo : EIATTR_SW_WAR
	.align		4
.L_11831:
        /*009c*/ 	.byte	0x04, 0x36
        /*009e*/ 	.short	(.L_11833 - .L_11832)
.L_11832:
        /*00a0*/ 	.word	0x00000008
.L_11833:


//--------------------- .nv.info._Z15gpukernelAMWNr3ILi4ELi26EEvPdS0_S0_iii --------------------------
	.section	.nv.info._Z15gpukernelAMWNr3ILi4ELi26EEvPdS0_S0_iii,"",@"SHT_CUDA_INFO"
	.sectionflags	@""
	.align	4


	//----- nvinfo : EIATTR_CUDA_API_VERSION
	.align		4
        /*0000*/ 	.byte	0x04, 0x37
        /*0002*/ 	.short	(.L_11835 - .L_11834)
.L_11834:
        /*0004*/ 	.word	0x00000082


	//----- nvinfo : EIATTR_KPARAM_INFO
	.align		4
.L_11835:
        /*0008*/ 	.byte	0x04, 0x17
        /*000a*/ 	.short	(.L_11837 - .L_11836)
.L_11836:
        /*000c*/ 	.word	0x00000000
        /*0010*/ 	.short	0x0005
        /*0012*/ 	.short	0x0020
        /*0014*/ 	.byte	0x00, 0xf0, 0x11, 0x00


	//----- nvinfo : EIATTR_KPARAM_INFO
	.align		4
.L_11837:
        /*0018*/ 	.byte	0x04, 0x17
        /*001a*/ 	.short	(.L_11839 - .L_11838)
.L_11838:
        /*001c*/ 	.word	0x00000000
        /*0020*/ 	.short	0x0004
        /*0022*/ 	.short	0x001c
        /*0024*/ 	.byte	0x00, 0xf0, 0x11, 0x00


	//----- nvinfo : EIATTR_KPARAM_INFO
	.align		4
.L_11839:
        /*0028*/ 	.byte	0x04, 0x17
        /*002a*/ 	.short	(.L_11841 - .L_11840)
.L_11840:
        /*002c*/ 	.word	0x00000000
        /*0030*/ 	.short	0x0003
        /*0032*/ 	.short	0x0018
        /*0034*/ 	.byte	0x00, 0xf0, 0x11, 0x00


	//----- nvinfo : EIATTR_KPARAM_INFO
	.align		4
.L_11841:
        /*0038*/ 	.byte	0x04, 0x17
        /*003a*/ 	.short	(.L_11843 - .L_11842)
.L_11842:
        /*003c*/ 	.word	0x00000000
        /*0040*/ 	.short	0x0002
        /*0042*/ 	.short	0x0010
        /*0044*/ 	.byte	0x00, 0xf5, 0x21, 0x00


	//----- nvinfo : EIATTR_KPARAM_INFO
	.align		4
.L_11843:
        /*0048*/ 	.byte	0x04, 0x17
        /*004a*/ 	.short	(.L_11845 - .L_11844)
.L_11844:
        /*004c*/ 	.word	0x00000000
        /*0050*/ 	.short	0x0001
        /*0052*/ 	.short	0x0008
        /*0054*/ 	.byte	0x00, 0xf5, 0x21, 0x00


	//----- nvinfo : EIATTR_KPARAM_INFO
	.align		4
.L_11845:
        /*0058*/ 	.byte	0x04, 0x17
        /*005a*/ 	.short	(.L_11847 - .L_11846)
.L_11846:
        /*005c*/ 	.word	0x00000000
        /*0060*/ 	.short	0x0000
        /*0062*/ 	.short	0x0000
        /*0064*/ 	.byte	0x00, 0xf5, 0x21, 0x00


	//----- nvinfo : EIATTR_SPARSE_MMA_MASK
	.align		4
.L_11847:
        /*0068*/ 	.byte	0x03, 0x50
        /*006a*/ 	.short	0x0000


	//----- nvinfo : EIATTR_MAXREG_COUNT
	.align		4
        /*006c*/ 	.byte	0x03, 0x1b
        /*006e*/ 	.short	0x00ff


	//----- nvinfo : EIATTR_MERCURY_ISA_VERSION
	.align		4
        /*0070*/ 	.byte	0x03, 0x5f
        /*0072*/ 	.short	0x0101


	//----- nvinfo : EIATTR_VRC_CTA_INIT_COUNT
	.align		4
        /*0074*/ 	.byte	0x02, 0x4a
	.zero		1
	.zero		1


	//----- nvinfo : EIATTR_EXIT_INSTR_OFFSETS
	.align		4
        /*0078*/ 	.byte	0x04, 0x1c
        /*007a*/ 	.short	(.L_11849 - .L_11848)


	//   ....[0]....
.L_11848:
        /*007c*/ 	.word	0x00000050


	//   ....[1]....
        /*0080*/ 	.word	0x000009e0


	//----- nvinfo : EIATTR_CRS_STACK_SIZE
	.align		4
.L_11849:
        /*0084*/ 	.byte	0x04, 0x1e
        /*0086*/ 	.short	(.L_11851 - .L_11850)
.L_11850:
        /*0088*/ 	.word	0x00000000


	//----- nvinfo : EIATTR_CBANK_PARAM_SIZE
	.align		4
.L_11851:
        /*008c*/ 	.byte	0x03, 0x19
        /*008e*/ 	.short	0x0024


	//----- nvinfo : EIATTR_PARAM_CBANK
	.align		4
        /*0090*/ 	.byte	0x04, 0x0a
        /*0092*/ 	.short	(.L_11853 - .L_11852)
	.align		4
.L_11852:
        /*0094*/ 	.word	index@(.nv.constant0._Z15gpukernelAMWNr3ILi4ELi26EEvPdS0_S0_iii)
        /*0098*/ 	.short	0x0380
        /*009a*/ 	.short	0x0024


	//----- nvinfo : EIATTR_SW_WAR
	.align		4
.L_11853:
        /*009c*/ 	.byte	0x04, 0x36
        /*009e*/ 	.short	(.L_11855 - .L_11854)
.L_11854:
        /*00a0*/ 	.word	0x00000008
.L_11855:


//--------------------- .nv.info._Z15gpukernelAMWNr3ILi4ELi25EEvPdS0_S0_iii --------------------------
	.section	.nv.info._Z15gpukernelAMWNr3ILi4ELi25EEvPdS0_S0_iii,"",@"SHT_CUDA_INFO"
	.sectionflags	@""
	.align	4


	//----- nvinfo : EIATTR_CUDA_API_VERSION
	.align		4
        /*0000*/ 	.byte	0x04, 0x37
        /*0002*/ 	.short	(.L_11857 - .L_11856)
.L_11856:
        /*0004*/ 	.word	0x00000082


	//----- nvinfo : EIATTR_KPARAM_INFO
	.align		4
.L_11857:
        /*0008*/ 	.byte	0x04, 0x17
        /*000a*/ 	.short	(.L_11859 - .L_11858)
.L_11858:
        /*000c*/ 	.word	0x00000000
        /*0010*/ 	.short	0x0005
        /*0012*/ 	.short	0x0020
        /*0014*/ 	.byte	0x00, 0xf0, 0x11, 0x00


	//----- nvinfo : EIATTR_KPARAM_INFO
	.align		4
.L_11859:
        /*0018*/ 	.byte	0x04, 0x17
        /*001a*/ 	.short	(.L_11861 - .L_11860)
.L_11860:
        /*001c*/ 	.word	0x00000000
        /*0020*/ 	.short	0x0004
        /*0022*/ 	.short	0x001c
        /*0024*/ 	.byte	0x00, 0xf0, 0x11, 0x00


	//----- nvinfo : EIATTR_KPARAM_INFO
	.align		4
.L_11861:
        /*0028*/ 	.byte	0x04, 0x17
        /*002a*/ 	.short	(.L_11863 - .L_11862)
.L_11862:
        /*002c*/ 	.word	0x00000000
        /*0030*/ 	.short	0x0003
        /*0032*/ 	.short	0x0018
        /*0034*/ 	.byte	0x00, 0xf0, 0x11, 0x00


	//----- nvinfo : EIATTR_KPARAM_INFO
	.align		4
.L_11863:
        /*0038*/ 	.byte	0x04, 0x17
        /*003a*/ 	.short	(.L_11865 - .L_11864)
.L_11864:
        /*003c*/ 	.word	0x00000000
        /*0040*/ 	.short	0x0002
        /*0042*/ 	.short	0x0010
        /*0044*/ 	.byte	0x00, 0xf5, 0x21, 0x00


	//----- nvinfo : EIATTR_KPARAM_INFO
	.align		4
.L_11865:
        /*0048*/ 	.byte	0x04, 0x17
        /*004a*/ 	.short	(.L_11867 - .L_11866)
.L_11866:
        /*004c*/ 	.word	0x00000000
        /*0050*/ 	.short	0x0001
        /*0052*/ 	.short	0x0008
        /*0054*/ 	.byte	0x00, 0xf5, 0x21, 0x00


	//----- nvinfo : EIATTR_KPARAM_INFO
	.align		4
.L_11867:
        /*0058*/ 	.byte	0x04, 0x17
        /*005a*/ 	.short	(.L_11869 - .L_11868)
.L_11868:
        /*005c*/ 	.word	0x00000000
        /*0060*/ 	.short	0x0000
        /*0062*/ 	.short	0x0000
        /*0064*/ 	.byte	0x00, 0xf5, 0x21, 0x00


	//----- nvinfo : EIATTR_SPARSE_MMA_MASK
	.align		4
.L_11869:
        /*0068*/ 	.byte	0x03, 0x50
        /*006a*/ 	.short	0x0000


	//----- nvinfo : EIATTR_MAXREG_COUNT
	.align		4
        /*006c*/ 	.byte	0x03, 0x1b
        /*006e*/ 	.short	0x00ff


	//----- nvinfo : EIATTR_MERCURY_ISA_VERSION
	.align		4
        /*0070*/ 	.byte	0x03, 0x5f
        /*0072*/ 	.short	0x0101


	//----- nvinfo : EIATTR_VRC_CTA_INIT_COUNT
	.align		4
        /*0074*/ 	.byte	0x02, 0x4a
	.zero		1
	.zero		1


	//----- nvinfo : EIATTR_EXIT_INSTR_OFFSETS
	.align		4
        /*0078*/ 	.byte	0x04, 0x1c
        /*007a*/ 	.short	(.L_11871 - .L_11870)


	//   ....[0]....
.L_11870:
        /*007c*/ 	.word	0x00000050


	//   ....[1]....
        /*0080*/ 	.word	0x000009e0


	//----- nvinfo : EIATTR_CRS_STACK_SIZE
	.align		4
.L_11871:
        /*0084*/ 	.byte	0x04, 0x1e
        /*0086*/ 	.short	(.L_11873 - .L_11872)
.L_11872:
        /*0088*/ 	.word	0x00000000


	//----- nvinfo : EIATTR_CBANK_PARAM_SIZE
	.align		4
.L_11873:
        /*008c*/ 	.byte	0x03, 0x19
        /*008e*/ 	.short	0x0024


	//----- nvinfo : EIATTR_PARAM_CBANK
	.align		4
        /*0090*/ 	.byte	0x04, 0x0a
        /*0092*/ 	.short	(.L_11875 - .L_11874)
	.align		4
.L_11874:
        /*0094*/ 	.word	index@(.nv.constant0._Z15gpukernelAMWNr3ILi4ELi25EEvPdS0_S0_iii)
        /*0098*/ 	.short	0x0380
        /*009a*/ 	.short	0x0024


	//----- nvinfo : EIATTR_SW_WAR
	.align		4
.L_11875:
        /*009c*/ 	.byte	0x04, 0x36
        /*009e*/ 	.short	(.L_11877 - .L_11876)
.L_11876:
        /*00a0*/ 	.word	0x00000008
.L_11877:


//--------------------- .nv.info._Z15gpukernelAMWNr3ILi4ELi24EEvPdS0_S0_iii --------------------------
	.section	.nv.info._Z15gpukernelAMWNr3ILi4ELi24EEvPdS0_S0_iii,"",@"SHT_CUDA_INFO"
	.sectionflags	@""
	.align	4


	//----- nvinfo : EIATTR_CUDA_API_VERSION
	.align		4
        /*0000*/ 	.byte	0x04, 0x37
        /*0002*/ 	.short	(.L_11879 - .L_11878)
.L_11878:
        /*0004*/ 	.word	0x00000082


	//----- nvinfo : EIATTR_KPARAM_INFO
	.align		4
.L_11879:
        /*0008*/ 	.byte	0x04, 0x17
        /*000a*/ 	.short	(.L_11881 - .L_11880)
.L_11880:
        /*000c*/ 	.word	0x00000000
        /*0010*/ 	.short	0x0005
        /*0012*/ 	.short	0x0020
        /*0014*/ 	.byte	0x00, 0xf0, 0x11, 0x00


	//----- nvinfo : EIATTR_KPARAM_INFO
	.align		4
.L_11881:
        /*0018*/ 	.byte	0x04, 0x17
        /*001a*/ 	.short	(.L_11883 - .L_11882)
.L_11882:
        /*001c*/ 	.word	0x00000000
        /*0020*/ 	.short	0x0004
        /*0022*/ 	.short	0x001c
        /*0024*/ 	.byte	0x00, 0xf0, 0x11, 0x00


	//----- nvinfo : EIATTR_KPARAM_INFO
	.align		4
.L_11883:
        /*0028*/ 	.byte	0x04, 0x17
        /*002a*/ 	.short	(.L_11885 - .L_11884)
.L_11884:
        /*002c*/ 	.word	0x00000000
        /*0030*/ 	.short	0x0003
        /*0032*/ 	.short	0x0018
        /*0034*/ 	.byte	0x00, 0xf0, 0x11, 0x00


	//----- nvinfo : EIATTR_KPARAM_INFO
	.align		4
.L_11885:
        /*0038*/ 	.byte	0x04, 0x17
        /*003a*/ 	.short	(.L_11887 - .L_11886)
.L_11886:
        /*003c*/ 	.word	0x00000000
        /*0040*/ 	.short	0x0002
        /*0042*/ 	.short	0x0010
        /*0044*/ 	.byte	0x00, 0xf5, 0x21, 0x00


	//----- nvinfo : EIATTR_KPARAM_INFO
	.align		4
.L_11887:
        /*0048*/ 	.byte	0x04, 0x17
        /*004a*/ 	.short	(.L_11889 - .L_11888)
.L_11888:
        /*004c*/ 	.word	0x00000000
        /*0050*/ 	.short	0x0001
        /*0052*/ 	.short	0x0008
        /*0054*/ 	.byte	0x00, 0xf5, 0x21, 0x00


	//----- nvinfo : EIATTR_KPARAM_INFO
	.align		4
.L_11889:
        /*0058*/ 	.byte	0x04, 0x17
        /*005a*/ 	.short	(.L_11891 - .L_11890)
.L_11890:
        /*005c*/ 	.word	0x00000000
        /*0060*/ 	.short	0x0000
        /*0062*/ 	.short	0x0000
        /*0064*/ 	.byte	0x00, 0xf5, 0x21, 0x00


	//----- nvinfo : EIATTR_SPARSE_MMA_MASK
	.align		4
.L_11891:
        /*0068*/ 	.byte	0x03, 0x50
        /*006a*/ 	.short	0x0000


	//----- nvinfo : EIATTR_MAXREG_COUNT
	.align		4
        /*006c*/ 	.byte	0x03, 0x1b
        /*006e*/ 	.short	0x00ff


	//----- nvinfo : EIATTR_MERCURY_ISA_VERSION
	.align		4
        /*0070*/ 	.byte	0x03, 0x5f
        /*0072*/ 	.short	0x0101


	//----- nvinfo : EIATTR_VRC_CTA_INIT_COUNT
	.align		4
        /*0074*/ 	.byte	0x02, 0x4a
	.zero		1
	.zero		1


	//----- nvinfo : EIATTR_EXIT_INSTR_OFFSETS
	.align		4
        /*0078*/ 	.byte	0x04, 0x1c
        /*007a*/ 	.short	(.L_11893 - .L_11892)


	//   ....[0]....
.L_11892:
        /*007c*/ 	.word	0x00000050


	//   ....[1]....
        /*0080*/ 	.word	0x000009e0


	//----- nvinfo : EIATTR_CRS_STACK_SIZE
	.align		4
.L_11893:
        /*0084*/ 	.byte	0x04, 0x1e
        /*0086*/ 	.short	(.L_11895 - .L_11894)
.L_11894:
        /*0088*/ 	.word	0x00000000


	//----- nvinfo : EIATTR_CBANK_PARAM_SIZE
	.align		4
.L_11895:
        /*008c*/ 	.byte	0x03, 0x19
        /*008e*/ 	.short	0x0024


	//----- nvinfo : EIATTR_PARAM_CBANK
	.align		4
        /*0090*/ 	.byte	0x04, 0x0a
        /*0092*/ 	.short	(.L_11897 - .L_11896)
	.align		4
.L_11896:
        /*0094*/ 	.word	index@(.nv.constant0._Z15gpukernelAMWNr3ILi4ELi24EEvPdS0_S0_iii)
        /*0098*/ 	.short	0x0380
        /*009a*/ 	.short	0x0024


	//----- nvinfo : EIATTR_SW_WAR
	.align		4
.L_11897:
        /*009c*/ 	.byte	0x04, 0x36
        /*009e*/ 	.short	(.L_11899 - .L_11898)
.L_11898:
        /*00a0*/ 	.word	0x00000008
.L_11899:


//--------------------- .nv.info._Z15gpukernelAMWNr3ILi4ELi23EEvPdS0_S0_iii --------------------------
	.section	.nv.info._Z15gpukernelAMWNr3ILi4ELi23EEvPdS0_S0_iii,"",@"SHT_CUDA_INFO"
	.sectionflags	@""
	.align	4


	//----- nvinfo : EIATTR_CUDA_API_VERSION
	.align		4
        /*0000*/ 	.byte	0x04, 0x37
        /*0002*/ 	.short	(.L_11901 - .L_11900)
.L_11900:
        /*0004*/ 	.word	0x00000082


	//----- nvinfo : EIATTR_KPARAM_INFO
	.align		4
.L_11901:
        /*0008*/ 	.byte	0x04, 0x17
        /*000a*/ 	.short	(.L_11903 - .L_11902)
.L_11902:
        /*000c*/ 	.word	0x00000000
        /*0010*/ 	.short	0x0005
        /*0012*/ 	.short	0x0020
        /*0014*/ 	.byte	0x00, 0xf0, 0x11, 0x00


	//----- nvinfo : EIATTR_KPARAM_INFO
	.align		4
.L_11903:
        /*0018*/ 	.byte	0x04, 0x17
        /*001a*/ 	.short	(.L_11905 - .L_11904)
.L_11904:
        /*001c*/ 	.word	0x00000000
        /*0020*/ 	.short	0x0004
        /*0022*/ 	.short	0x001c
        /*0024*/ 	.byte	0x00, 0xf0, 0x11, 0x00


	//----- nvinfo : EIATTR_KPARAM_INFO
	.align		4
.L_11905:
        /*0028*/ 	.byte	0x04, 0x17
        /*002a*/ 	.short	(.L_11907 - .L_11906)
.L_11906:
        /*002c*/ 	.word	0x00000000
        /*0030*/ 	.short	0x0003
        /*0032*/ 	.short	0x0018
        /*0034*/ 	.byte	0x00, 0xf0, 0x11, 0x00


	//----- nvinfo : EIATTR_KPARAM_INFO
	.align		4
.L_11907:
        /*0038*/ 	.byte	0x04, 0x17
        /*003a*/ 	.short	(.L_11909 - .L_11908)
.L_11908:
        /*003c*/ 	.word	0x00000000
        /*0040*/ 	.short	0x0002
        /*0042*/ 	.short	0x0010
        /*0044*/ 	.byte	0x00, 0xf5, 0x21, 0x00


	//----- nvinfo : EIATTR_KPARAM_INFO
	.align		4
.L_11909:
        /*0048*/ 	.byte	0x04, 0x17
        /*004a*/ 	.short	(.L_11911 - .L_11910)
.L_11910:
        /*004c*/ 	.word	0x00000000
        /*0050*/ 	.short	0x0001
        /*0052*/ 	.short	0x0008
        /*0054*/ 	.byte	0x00, 0xf5, 0x21, 0x00


	//----- nvinfo : EIATTR_KPARAM_INFO
	.align		4
.L_11911:
        /*0058*/ 	.byte	0x04, 0x17
        /*005a*/ 	.short	(.L_11913 - .L_11912)
.L_11912:
        /*005c*/ 	.word	0x00000000
        /*0060*/ 	.short	0x0000
        /*0062*/ 	.short	0x0000
        /*0064*/ 	.byte	0x00, 0xf5, 0x21, 0x00


	//----- nvinfo : EIATTR_SPARSE_MMA_MASK
	.align		4
.L_11913:
        /*0068*/ 	.byte	0x03, 0x50
        /*006a*/ 	.short	0x0000


	//----- nvinfo : EIATTR_MAXREG_COUNT
	.align		4
        /*006c*/ 	.byte	0x03, 0x1b
        /*006e*/ 	.short	0x00ff


	//----- nvinfo : EIATTR_MERCURY_ISA_VERSION
	.align		4
        /*0070*/ 	.byte	0x03, 0x5f
        /*0072*/ 	.short	0x0101


	//----- nvinfo : EIATTR_VRC_CTA_INIT_COUNT
	.align		4
        /*0074*/ 	.byte	0x02, 0x4a
	.zero		1
	.zero		1


	//----- nvinfo : EIATTR_EXIT_INSTR_OFFSETS
	.align		4
        /*0078*/ 	.byte	0x04, 0x1c
        /*007a*/ 	.short	(.L_11915 - .L_11914)


	//   ....[0]....
.L_11914:
        /*007c*/ 	.word	0x00000050


	//   ....[1]....
        /*0080*/ 	.word	0x000009e0


	//----- nvinfo : EIATTR_CRS_STACK_SIZE
	.align		4
.L_11915:
        /*0084*/ 	.byte	0x04, 0x1e
        /*0086*/ 	.short	(.L_11917 - .L_11916)
.L_11916:
        /*0088*/ 	.word	0x00000000


	//----- nvinfo : EIATTR_CBANK_PARAM_SIZE
	.align		4
.L_11917:
        /*008c*/ 	.byte	0x03, 0x19
        /*008e*/ 	.short	0x0024


	//----- nvinfo : EIATTR_PARAM_CBANK
	.align		4
        /*0090*/ 	.byte	0x04, 0x0a
        /*0092*/ 	.short	(.L_11919 - .L_11918)
	.align		4
.L_11918:
        /*0094*/ 	.word	index@(.nv.constant0._Z15gpukernelAMWNr3ILi4ELi23EEvPdS0_S0_iii)
        /*0098*/ 	.short	0x0380
        /*009a*/ 	.short	0x0024


	//----- nvinfo : EIATTR_SW_WAR
	.align		4
.L_11919:
        /*009c*/ 	.byte	0x04, 0x36
        /*009e*/ 	.short	(.L_11921 - .L_11920)
.L_11920:
        /*00a0*/ 	.word	0x00000008
.L_11921:


//--------------------- .nv.info._Z15gpukernelAMWNr3ILi4ELi22EEvPdS0_S0_iii --------------------------
	.section	.nv.info._Z15gpukernelAMWNr3ILi4ELi22EEvPdS0_S0_iii,"",@"SHT_CUDA_INFO"
	.sectionflags	@""
	.align	4


	//----- nvinfo : EIATTR_CUDA_API_VERSION
	.align		4
        /*0000*/ 	.byte	0x04, 0x37
        /*0002*/ 	.short	(.L_11923 - .L_11922)
.L_11922:
        /*0004*/ 	.word	0x00000082


	//----- nvinfo : EIATTR_KPARAM_INFO
	.align		4
.L_11923:
        /*0008*/ 	.byte	0x04, 0x17
        /*000a*/ 	.short	(.L_11925 - .L_11924)
.L_11924:
        /*000c*/ 	.word	0x00000000
        /*0010*/ 	.short	0x0005
        /*0012*/ 	.short	0x0020
        /*0014*/ 	.byte	0x00, 0xf0, 0x11, 0x00


	//----- nvinfo : EIATTR_KPARAM_INFO
	.align		4
.L_11925:
        /*0018*/ 	.byte	0x04, 0x17
        /*001a*/ 	.short	(.L_11927 - .L_11926)
.L_11926:
        /*001c*/ 	.word	0x00000000
        /*0020*/ 	.short	0x0004
        /*0022*/ 	.short	0x001c
        /*0024*/ 	.byte	0x00, 0xf0, 0x11, 0x00


	//----- nvinfo : EIATTR_KPARAM_INFO
	.align		4
.L_11927:
        /*0028*/ 	.byte	0x04, 0x17
        /*002a*/ 	.short	(.L_11929 - .L_11928)
.L_11928:
        /*002c*/ 	.word	0x00000000
        /*0030*/ 	.short	0x0003
        /*0032*/ 	.short	0x0018
        /*0034*/ 	.byte	0x00, 0xf0, 0x11, 0x00


	//----- nvinfo : EIATTR_KPARAM_INFO
	.align		4
.L_11929:
        /*0038*/ 	.byte	0x04, 0x17
        /*003a*/ 	.short	(.L_11931 - .L_11930)
.L_11930:
        /*003c*/ 	.word	0x00000000
        /*0040*/ 	.short	0x0002
        /*0042*/ 	.short	0x0010
        /*0044*/ 	.byte	0x00, 0xf5, 0x21, 0x00


	//----- nvinfo : EIATTR_KPARAM_INFO
	.align		4
.L_11931:
        /*0048*/ 	.byte	0x04, 0x17
        /*004a*/ 	.short	(.L_11933 - .L_11932)
.L_11932:
        /*004c*/ 	.word	0x00000000
        /*0050*/ 	.short	0x0001
        /*0052*/ 	.short	0x0008
        /*0054*/ 	.byte	0x00, 0xf5, 0x21, 0x00


	//----- nvinfo : EIATTR_KPARAM_INFO
	.align		4
.L_11933:
        /*0058*/ 	.byte	0x04, 0x17
        /*005a*/ 	.short	(.L_11935 - .L_11934)
.L_11934:
        /*005c*/ 	.word	0x00000000
        /*0060*/ 	.short	0x0000
        /*0062*/ 	.short	0x0000
        /*0064*/ 	.byte	0x00, 0xf5, 0x21, 0x00


	//----- nvinfo : EIATTR_SPARSE_MMA_MASK
	.align		4
.L_11935:
        /*0068*/ 	.byte	0x03, 0x50
        /*006a*/ 	.short	0x0000


	//----- nvinfo : EIATTR_MAXREG_COUNT
	.align		4
        /*006c*/ 	.byte	0x03, 0x1b
        /*006e*/ 	.short	0x00ff


	//----- nvinfo : EIATTR_MERCURY_ISA_VERSION
	.align		4
        /*0070*/ 	.byte	0x03, 0x5f
        /*0072*/ 	.short	0x0101


	//----- nvinfo : EIATTR_VRC_CTA_INIT_COUNT
	.align		4
        /*0074*/ 	.byte	0x02, 0x4a
	.zero		1
	.zero		1


	//----- nvinfo : EIATTR_EXIT_INSTR_OFFSETS
	.align		4
        /*0078*/ 	.byte	0x04, 0x1c
        /*007a*/ 	.short	(.L_11937 - .L_11936)


	//   ....[0]....
.L_11936:
        /*007c*/ 	.word	0x00000050


	//   ....[1]....
        /*0080*/ 	.word	0x000009e0


	//----- nvinfo : EIATTR_CRS_STACK_SIZE
	.align		4
.L_11937:
        /*0084*/ 	.byte	0x04, 0x1e
        /*0086*/ 	.short	(.L_11939 - .L_11938)
.L_11938:
        /*0088*/ 	.word	0x00000000


	//----- nvinfo : EIATTR_CBANK_PARAM_SIZE
	.align		4
.L_11939:
        /*008c*/ 	.byte	0x03, 0x19
        /*008e*/ 	.short	0x0024


	//----- nvinfo : EIATTR_PARAM_CBANK
	.align		4
        /*0090*/ 	.byte	0x04, 0x0a
        /*0092*/ 	.short	(.L_11941 - .L_11940)
	.align		4
.L_11940:
        /*0094*/ 	.word	index@(.nv.constant0._Z15gpukernelAMWNr3ILi4ELi22EEvPdS0_S0_iii)
        /*0098*/ 	.short	0x0380
        /*009a*/ 	.short	0x0024


	//----- nvinfo : EIATTR_SW_WAR
	.align		4
.L_11941:
        /*009c*/ 	.byte	0x04, 0x36
        /*009e*/ 	.short	(.L_11943 - .L_11942)
.L_11942:
        /*00a0*/ 	.word	0x00000008
.L_11943:


//--------------------- .nv.info._Z15gpukernelAMWNr3ILi4ELi21EEvPdS0_S0_iii --------------------------
	.section	.nv.info._Z15gpukernelAMWNr3ILi4ELi21EEvPdS0_S0_iii,"",@"SHT_CUDA_INFO"
	.sectionflags	@""
	.align	4


	//----- nvinfo : EIATTR_CUDA_API_VERSION
	.align		4
        /*0000*/ 	.byte	0x04, 0x37
        /*0002*/ 	.short	(.L_11945 - .L_11944)
.L_11944:
        /*0004*/ 	.word	0x00000082


	//----- nvinfo : EIATTR_KPARAM_INFO
	.align		4
.L_11945:
        /*0008*/ 	.byte	0x04, 0x17
        /*000a*/ 	.short	(.L_11947 - .L_11946)
.L_11946:
        /*000c*/ 	.word	0x00000000
        /*0010*/ 	.short	0x0005
        /*0012*/ 	.short	0x0020
        /*0014*/ 	.byte	0x00, 0xf0, 0x11, 0x00


	//----- nvinfo : EIATTR_KPARAM_INFO
	.align		4
.L_11947:
        /*0018*/ 	.byte	0x04, 0x17
        /*001a*/ 	.short	(.L_11949 - .L_11948)
.L_11948:
        /*001c*/ 	.word	0x00000000
        /*0020*/ 	.short	0x0004
        /*0022*/ 	.short	0x001c
        /*0024*/ 	.byte	0x00, 0xf0, 0x11, 0x00


	//----- nvinfo : EIATTR_KPARAM_INFO
	.align		4
.L_11949:
        /*0028*/ 	.byte	0x04, 0x17
        /*002a*/ 	.short	(.L_11951 - .L_11950)
.L_11950:
        /*002c*/ 	.word	0x00000000
        /*0030*/ 	.short	0x0003
        /*0032*/ 	.short	0x0018
        /*0034*/ 	.byte	0x00, 0xf0, 0x11, 0x00


	//----- nvinfo : EIATTR_KPARAM_INFO
	.align		4
.L_11951:
        /*0038*/ 	.byte	0x04, 0x17
        /*003a*/ 	.short	(.L_11953 - .L_11952)
.L_11952:
        /*003c*/ 	.word	0x00000000
        /*0040*/ 	.short	0x0002
        /*0042*/ 	.short	0x0010
        /*0044*/ 	.byte	0x00, 0xf5, 0x21, 0x00


	//----- nvinfo : EIATTR_KPARAM_INFO
	.align		4
.L_11953:
        /*0048*/ 	.byte	0x04, 0x17
        /*004a*/ 	.short	(.L_11955 - .L_11954)
.L_11954:
        /*004c*/ 	.word	0x00000000
        /*0050*/ 	.short	0x0001
        /*0052*/ 	.short	0x0008
        /*0054*/ 	.byte	0x00, 0xf5, 0x21, 0x00


	//----- nvinfo : EIATTR_KPARAM_INFO
	.align		4
.L_11955:
        /*0058*/ 	.byte	0x04, 0x17
        /*005a*/ 	.short	(.L_11957 - .L_11956)
.L_11956:
        /*005c*/ 	.word	0x00000000
        /*0060*/ 	.short	0x0000
        /*0062*/ 	.short	0x0000
        /*0064*/ 	.byte	0x00, 0xf5, 0x21, 0x00


	//----- nvinfo : EIATTR_SPARSE_MMA_MASK
	.align		4
.L_11957:
        /*0068*/ 	.byte	0x03, 0x50
        /*006a*/ 	.short	0x0000


	//----- nvinfo : EIATTR_MAXREG_COUNT
	.align		4
        /*006c*/ 	.byte	0x03, 0x1b
        /*006e*/ 	.short	0x00ff


	//----- nvinfo : EIATTR_MERCURY_ISA_VERSION
	.align		4
        /*0070*/ 	.byte	0x03, 0x5f
        /*0072*/ 	.short	0x0101


	//----- nvinfo : EIATTR_VRC_CTA_INIT_COUNT
	.align		4
        /*0074*/ 	.byte	0x02, 0x4a
	.zero		1
	.zero		1


	//----- nvinfo : EIATTR_EXIT_INSTR_OFFSETS
	.align		4
        /*0078*/ 	.byte	0x04, 0x1c
        /*007a*/ 	.short	(.L_11959 - .L_11958)


	//   ....[0]....
.L_11958:
        /*007c*/ 	.word	0x00000050


	//   ....[1]....
        /*0080*/ 	.word	0x000009e0


	//----- nvinfo : EIATTR_CRS_STACK_SIZE
	.align		4
.L_11959:
        /*0084*/ 	.byte	0x04, 0x1e
        /*0086*/ 	.short	(.L_11961 - .L_11960)
.L_11960:
        /*0088*/ 	.word	0x00000000


	//----- nvinfo : EIATTR_CBANK_PARAM_SIZE
	.align		4
.L_11961:
        /*008c*/ 	.byte	0x03, 0x19
        /*008e*/ 	.short	0x0024


	//----- nvinfo : EIATTR_PARAM_CBANK
	.align		4
        /*0090*/ 	.byte	0x04, 0x0a
        /*0092*/ 	.short	(.L_11963 - .L_11962)
	.align		4
.L_11962:
        /*0094*/ 	.word	index@(.nv.constant0._Z15gpukernelAMWNr3ILi4ELi21EEvPdS0_S0_iii)
        /*0098*/ 	.short	0x0380
        /*009a*/ 	.short	0x0024


	//----- nvinfo : EIATTR_SW_WAR
	.align		4
.L_11963:
        /*009c*/ 	.byte	0x04, 0x36
        /*009e*/ 	.short	(.L_11965 - .L_11964)
.L_11964:
        /*00a0*/ 	.word	0x00000008
.L_11965:


//--------------------- .nv.info._Z15gpukernelAMWNr3ILi4ELi20EEvPdS0_S0_iii --------------------------
	.section	.nv.info._Z15gpukernelAMWNr3ILi4ELi20EEvPdS0_S0_iii,"",@"SHT_CUDA_INFO"
	.sectionflags	@""
	.align	4


	//----- nvinfo : EIATTR_CUDA_API_VERSION
	.align		4
        /*0000*/ 	.byte	0x04, 0x37
        /*0002*/ 	.short	(.L_11967 - .L_11966)
.L_11966:
        /*0004*/ 	.word	0x00000082


	//----- nvinfo : EIATTR_KPARAM_INFO
	.align		4
.L_11967:
        /*0008*/ 	.byte	0x04, 0x17
        /*000a*/ 	.short	(.L_11969 - .L_11968)
.L_11968:
        /*000c*/ 	.word	0x00000000
        /*0010*/ 	.short	0x0005
        /*0012*/ 	.short	0x0020
        /*0014*/ 	.byte	0x00, 0xf0, 0x11, 0x00


	//----- nvinfo : EIATTR_KPARAM_INFO
	.align		4
.L_11969:
        /*0018*/ 	.byte	0x04, 0x17
        /*001a*/ 	.short	(.L_11971 - .L_11970)
.L_11970:
        /*001c*/ 	.word	0x00000000
        /*0020*/ 	.short	0x0004
        /*0022*/ 	.short	0x001c
        /*0024*/ 	.byte	0x00, 0xf0, 0x11, 0x00


	//----- nvinfo : EIATTR_KPARAM_INFO
	.align		4
.L_11971:
        /*0028*/ 	.byte	0x04, 0x17
        /*002a*/ 	.short	(.L_11973 - .L_11972)
.L_11972:
        /*002c*/ 	.word	0x00000000
        /*0030*/ 	.short	0x0003
        /*0032*/ 	.short	0x0018
        /*0034*/ 	.byte	0x00, 0xf0, 0x11, 0x00


	//----- nvinfo : EIATTR_KPARAM_INFO
	.align		4
.L_11973:
        /*0038*/ 	.byte	0x04, 0x17
        /*003a*/ 	.short	(.L_11975 - .L_11974)
.L_11974:
        /*003c*/ 	.word	0x00000000
        /*0040*/ 	.short	0x0002
        /*0042*/ 	.short	0x0010
        /*0044*/ 	.byte	0x00, 0xf5, 0x21, 0x00


	//----- nvinfo : EIATTR_KPARAM_INFO
	.align		4
.L_11975:
        /*0048*/ 	.byte	0x04, 0x17
        /*004a*/ 	.short	(.L_11977 - .L_11976)
.L_11976:
        /*004c*/ 	.word	0x00000000
        /*0050*/ 	.short	0x0001
        /*0052*/ 	.short	0x0008
        /*0054*/ 	.byte	0x00, 0xf5, 0x21, 0x00


	//----- nvinfo : EIATTR_KPARAM_INFO
	.align		4
.L_11977:
        /*0058*/ 	.byte	0x04, 0x17
        /*005a*/ 	.short	(.L_11979 - .L_11978)
.L_11978:
        /*005c*/ 	.word	0x00000000
        /*0060*/ 	.short	0x0000
        /*0062*/ 	.short	0x0000
        /*0064*/ 	.byte	0x00, 0xf5, 0x21, 0x00


	//----- nvinfo : EIATTR_SPARSE_MMA_MASK
	.align		4
.L_11979:
        /*0068*/ 	.byte	0x03, 0x50
        /*006a*/ 	.short	0x0000


	//----- nvinfo : EIATTR_MAXREG_COUNT
	.align		4
        /*006c*/ 	.byte	0x03, 0x1b
        /*006e*/ 	.short	0x00ff


	//----- nvinfo : EIATTR_MERCURY_ISA_VERSION
	.align		4
        /*0070*/ 	.byte	0x03, 0x5f
        /*0072*/ 	.short	0x0101


	//----- nvinfo : EIATTR_VRC_CTA_INIT_COUNT
	.align		4
        /*0074*/ 	.byte	0x02, 0x4a
	.zero		1
	.zero		1


	//----- nvinfo : EIATTR_EXIT_INSTR_OFFSETS
	.align		4
        /*0078*/ 	.byte	0x04, 0x1c
        /*007a*/ 	.short	(.L_11981 - .L_11980)


	//   ....[0]....
.L_11980:
        /*007c*/ 	.word	0x00000050


	//   ....[1]....
        /*0080*/ 	.word	0x000009e0


	//----- nvinfo : EIATTR_CRS_STACK_SIZE
	.align		4
.L_11981:
        /*0084*/ 	.byte	0x04, 0x1e
        /*0086*/ 	.short	(.L_11983 - .L_11982)
.L_11982:
        /*0088*/ 	.word	0x00000000


	//----- nvinfo : EIATTR_CBANK_PARAM_SIZE
	.align		4
.L_11983:
        /*008c*/ 	.byte	0x03, 0x19
        /*008e*/ 	.short	0x0024


	//----- nvinfo : EIATTR_PARAM_CBANK
	.align		4
        /*0090*/ 	.byte	0x04, 0x0a
        /*0092*/ 	.short	(.L_11985 - .L_11984)
	.align		4
.L_11984:
        /*0094*/ 	.word	index@(.nv.constant0._Z15gpukernelAMWNr3ILi4ELi20EEvPdS0_S0_iii)
        /*0098*/ 	.short	0x0380
        /*009a*/ 	.short	0x0024


	//----- nvinfo : EIATTR_SW_WAR
	.align		4
.L_11985:
        /*009c*/ 	.byte	0x04, 0x36
        /*009e*/ 	.short	(.L_11987 - .L_11986)
.L_11986:
        /*00a0*/ 	.word	0x00000008
.L_11987:


//--------------------- .nv.info._Z15gpukernelAMWNr3ILi4ELi19EEvPdS0_S0_iii --------------------------
	.section	.nv.info._Z15gpukernelAMWNr3ILi4ELi19EEvPdS0_S0_iii,"",@"SHT_CUDA_INFO"
	.sectionflags	@""
	.align	4


	//----- nvinfo : EIATTR_CUDA_API_VERSION
	.align		4
        /*0000*/ 	.byte	0x04, 0x37
        /*0002*/ 	.short	(.L_11989 - .L_11988)
.L_11988:
        /*0004*/ 	.word	0x00000082


	//----- nvinfo : EIATTR_KPARAM_INFO
	.align		4
.L_11989:
        /*0008*/ 	.byte	0x04, 0x17
        /*000a*/ 	.short	(.L_11991 - .L_11990)
.L_11990:
        /*000c*/ 	.word	0x00000000
        /*0010*/ 	.short	0x0005
        /*0012*/ 	.short	0x0020
        /*0014*/ 	.byte	0x00, 0xf0, 0x11, 0x00


	//----- nvinfo : EIATTR_KPARAM_INFO
	.align		4
.L_11991:
        /*0018*/ 	.byte	0x04, 0x17
        /*001a*/ 	.short	(.L_11993 - .L_11992)
.L_11992:
        /*001c*/ 	.word	0x00000000
        /*0020*/ 	.short	0x0004
        /*0022*/ 	.short	0x001c
        /*0024*/ 	.byte	0x00, 0xf0, 0x11, 0x00


	//----- nvinfo : EIATTR_KPARAM_INFO
	.align		4
.L_11993:
        /*0028*/ 	.byte	0x04, 0x17
        /*002a*/ 	.short	(.L_11995 - .L_11994)
.L_11994:
        /*002c*/ 	.word	0x00000000
        /*0030*/ 	.short	0x0003
        /*0032*/ 	.short	0x0018
        /*0034*/ 	.byte	0x00, 0xf0, 0x11, 0x00


	//----- nvinfo : EIATTR_KPARAM_INFO
	.align		4
.L_11995:
        /*0038*/ 	.byte	0x04, 0x17
        /*003a*/ 	.short	(.L_11997 - .L_11996)
.L_11996:
        /*003c*/ 	.word	0x00000000
        /*0040*/ 	.short	0x0002
        /*0042*/ 	.short	0x0010
        /*0044*/ 	.byte	0x00, 0xf5, 0x21, 0x00


	//----- nvinfo : EIATTR_KPARAM_INFO
	.align		4
.L_11997:
        /*0048*/ 	.byte	0x04, 0x17
        /*004a*/ 	.short	(.L_11999 - .L_11998)
.L_11998:
        /*004c*/ 	.word	0x00000000
        /*0050*/ 	.short	0x0001
        /*0052*/ 	.short	0x0008
        /*0054*/ 	.byte	0x00, 0xf5, 0x21, 0x00


	//----- nvinfo : EIATTR_KPARAM_INFO
	.align		4
.L_11999:
        /*0058*/ 	.byte	0x04, 0x17
        /*005a*/ 	.short	(.L_12001 - .L_12000)
.L_12000:
        /*005c*/ 	.word	0x00000000
        /*0060*/ 	.short	0x0000
        /*0062*/ 	.short	0x0000
        /*0064*/ 	.byte	0x00, 0xf5, 0x21, 0x00


	//----- nvinfo : EIATTR_SPARSE_MMA_MASK
	.align		4
.L_12001:
        /*0068*/ 	.byte	0x03, 0x50
        /*006a*/ 	.short	0x0000


	//----- nvinfo : EIATTR_MAXREG_COUNT
	.align		4
        /*006c*/ 	.byte	0x03, 0x1b
        /*006e*/ 	.short	0x00ff


	//----- nvinfo : EIATTR_MERCURY_ISA_VERSION
	.align		4
        /*0070*/ 	.byte	0x03, 0x5f
        /*0072*/ 	.short	0x0101


	//----- nvinfo : EIATTR_VRC_CTA_INIT_COUNT
	.align		4
        /*0074*/ 	.byte	0x02, 0x4a
	.zero		1
	.zero		1


	//----- nvinfo : EIATTR_EXIT_INSTR_OFFSETS
	.align		4
        /*0078*/ 	.byte	0x04, 0x1c
        /*007a*/ 	.short	(.L_12003 - .L_12002)


	//   ....[0]....
.L_12002:
        /*007c*/ 	.word	0x00000050


	//   ....[1]....
        /*0080*/ 	.word	0x000009e0


	//----- nvinfo : EIATTR_CRS_STACK_SIZE
	.align		4
.L_12003:
        /*0084*/ 	.byte	0x04, 0x1e
        /*0086*/ 	.short	(.L_12005 - .L_12004)
.L_12004:
        /*0088*/ 	.word	0x00000000


	//----- nvinfo : EIATTR_CBANK_PARAM_SIZE
	.align		4
.L_12005:
        /*008c*/ 	.byte	0x03, 0x19
        /*008e*/ 	.short	0x0024


	//----- nvinfo : EIATTR_PARAM_CBANK
	.align		4
        /*0090*/ 	.byte	0x04, 0x0a
        /*0092*/ 	.short	(.L_12007 - .L_12006)
	.align		4
.L_12006:
        /*0094*/ 	.word	index@(.nv.constant0._Z15gpukernelAMWNr3ILi4ELi19EEvPdS0_S0_iii)
        /*0098*/ 	.short	0x0380
        /*009a*/ 	.short	0x0024


	//----- nvinfo : EIATTR_SW_WAR
	.align		4
.L_12007:
        /*009c*/ 	.byte	0x04, 0x36
        /*009e*/ 	.short	(.L_12009 - .L_12008)
.L_12008:
        /*00a0*/ 	.word	0x00000008
.L_12009:


//--------------------- .nv.info._Z15gpukernelAMWNr3ILi4ELi18EEvPdS0_S0_iii --------------------------
	.section	.nv.info._Z15gpukernelAMWNr3ILi4ELi18EEvPdS0_S0_iii,"",@"SHT_CUDA_INFO"
	.sectionflags	@""
	.align	4


	//----- nvinfo : EIATTR_CUDA_API_VERSION
	.align		4
        /*0000*/ 	.byte	0x04, 0x37
        /*0002*/ 	.short	(.L_12011 - .L_12010)
.L_12010:
        /*0004*/ 	.word	0x00000082


	//----- nvinfo : EIATTR_KPARAM_INFO
	.align		4
.L_12011:
        /*0008*/ 	.byte	0x04, 0x17
        /*000a*/ 	.short	(.L_12013 - .L_12012)
.L_12012:
        /*000c*/ 	.word	0x00000000
        /*0010*/ 	.short	0x0005
        /*0012*/ 	.short	0x0020
        /*0014*/ 	.byte	0x00, 0xf0, 0x11, 0x00


	//----- nvinfo : EIATTR_KPARAM_INFO
	.align		4
.L_12013:
        /*0018*/ 	.byte	0x04, 0x17
        /*001a*/ 	.short	(.L_12015 - .L_12014)
.L_12014:
        /*001c*/ 	.word	0x00000000
        /*0020*/ 	.short	0x0004
        /*0022*/ 	.short	0x001c
        /*0024*/ 	.byte	0x00, 0xf0, 0x11, 0x00


	//----- nvinfo : EIATTR_KPARAM_INFO
	.align		4
.L_12015:
        /*0028*/ 	.byte	0x04, 0x17
        /*002a*/ 	.short	(.L_12017 - .L_12016)
.L_12016:
        /*002c*/ 	.word	0x00000000
        /*0030*/ 	.short	0x0003
        /*0032*/ 	.short	0x0018
        /*0034*/ 	.byte	0x00, 0xf0, 0x11, 0x00


	//----- nvinfo : EIATTR_KPARAM_INFO
	.align		4
.L_12017:
        /*0038*/ 	.byte	0x04, 0x17
        /*003a*/ 	.short	(.L_12019 - .L_12018)
.L_12018:
        /*003c*/ 	.word	0x00000000
        /*0040*/ 	.short	0x0002
        /*0042*/ 	.short	0x0010
        /*0044*/ 	.byte	0x00, 0xf5, 0x21, 0x00


	//----- nvinfo : EIATTR_KPARAM_INFO
	.align		4
.L_12019:
        /*0048*/ 	.byte	0x04, 0x17
        /*004a*/ 	.short	(.L_12021 - .L_12020)
.L_12020:
        /*004c*/ 	.word	0x00000000
        /*0050*/ 	.short	0x0001
        /*0052*/ 	.short	0x0008
        /*0054*/ 	.byte	0x00, 0xf5, 0x21, 0x00


	//----- nvinfo : EIATTR_KPARAM_INFO
	.align		4
.L_12021:
        /*0058*/ 	.byte	0x04, 0x17
        /*005a*/ 	.short	(.L_12023 - .L_12022)
.L_12022:
        /*005c*/ 	.word	0x00000000
        /*0060*/ 	.short	0x0000
        /*0062*/ 	.short	0x0000
        /*0064*/ 	.byte	0x00, 0xf5, 0x21, 0x00


	//----- nvinfo : EIATTR_SPARSE_MMA_MASK
	.align		4
.L_12023:
        /*0068*/ 	.byte	0x03, 0x50
        /*006a*/ 	.short	0x0000


	//----- nvinfo : EIATTR_MAXREG_COUNT
	.align		4
        /*006c*/ 	.byte	0x03, 0x1b
        /*006e*/ 	.short	0x00ff


	//----- nvinfo : EIATTR_MERCURY_ISA_VERSION
	.align		4
        /*0070*/ 	.byte	0x03, 0x5f
        /*0072*/ 	.short	0x0101


	//----- nvinfo : EIATTR_VRC_CTA_INIT_COUNT
	.align		4
        /*0074*/ 	.byte	0x02, 0x4a
	.zero		1
	.zero		1


	//----- nvinfo : EIATTR_EXIT_INSTR_OFFSETS
	.align		4
        /*0078*/ 	.byte	0x04, 0x1c
        /*007a*/ 	.short	(.L_12025 - .L_12024)


	//   ....[0]....
.L_12024:
        /*007c*/ 	.word	0x00000050


	//   ....[1]....
        /*0080*/ 	.word	0x000009e0


	//----- nvinfo : EIATTR_CRS_STACK_SIZE
	.align		4
.L_12025:
        /*0084*/ 	.byte	0x04, 0x1e
        /*0086*/ 	.short	(.L_12027 - .L_12026)
.L_12026:
        /*0088*/ 	.word	0x00000000


	//----- nvinfo : EIATTR_CBANK_PARAM_SIZE
	.align		4
.L_12027:
        /*008c*/ 	.byte	0x03, 0x19
        /*008e*/ 	.short	0x0024


	//----- nvinfo : EIATTR_PARAM_CBANK
	.align		4
        /*0090*/ 	.byte	0x04, 0x0a
        /*0092*/ 	.short	(.L_12029 - .L_12028)
	.align		4
.L_12028:
        /*0094*/ 	.word	index@(.nv.constant0._Z15gpukernelAMWNr3ILi4ELi18EEvPdS0_S0_iii)
        /*0098*/ 	.short	0x0380
        /*009a*/ 	.short	0x0024


	//----- nvinfo : EIATTR_SW_WAR
	.align		4
.L_12029:
        /*009c*/ 	.byte	0x04, 0x36
        /*009e*/ 	.short	(.L_12031 - .L_12030)
.L_12030:
        /*00a0*/ 	.word	0x00000008
.L_12031:


//--------------------- .nv.info._Z15gpukernelAMWNr3ILi4ELi17EEvPdS0_S0_iii --------------------------
	.section	.nv.info._Z15gpukernelAMWNr3ILi4ELi17EEvPdS0_S0_iii,"",@"SHT_CUDA_INFO"
	.sectionflags	@""
	.align	4


	//----- nvinfo : EIATTR_CUDA_API_VERSION
	.align		4
        /*0000*/ 	.byte	0x04, 0x37
        /*0002*/ 	.short	(.L_12033 - .L_12032)
.L_12032:
        /*0004*/ 	.word	0x00000082


	//----- nvinfo : EIATTR_KPARAM_INFO
	.align		4
.L_12033:
        /*0008*/ 	.byte	0x04, 0x17
        /*000a*/ 	.short	(.L_12035 - .L_12034)
.L_12034:
        /*000c*/ 	.word	0x00000000
        /*0010*/ 	.short	0x0005
        /*0012*/ 	.short	0x0020
        /*0014*/ 	.byte	0x00, 0xf0, 0x11, 0x00


	//----- nvinfo : EIATTR_KPARAM_INFO
	.align		4
.L_12035:
        /*0018*/ 	.byte	0x04, 0x17
        /*001a*/ 	.short	(.L_12037 - .L_12036)
.L_12036:
        /*001c*/ 	.word	0x00000000
        /*0020*/ 	.short	0x0004
        /*0022*/ 	.short	0x001c
        /*0024*/ 	.byte	0x00, 0xf0, 0x11, 0x00


	//----- nvinfo : EIATTR_KPARAM_INFO
	.align		4
.L_12037:
        /*0028*/ 	.byte	0x04, 0x17
        /*002a*/ 	.short	(.L_12039 - .L_12038)
.L_12038:
        /*002c*/ 	.word	0x00000000
        /*0030*/ 	.short	0x0003
        /*0032*/ 	.short	0x0018
        /*0034*/ 	.byte	0x00, 0xf0, 0x11, 0x00


	//----- nvinfo : EIATTR_KPARAM_INFO
	.align		4
.L_12039:
        /*0038*/ 	.byte	0x04, 0x17
        /*003a*/ 	.short	(.L_12041 - .L_12040)
.L_12040:
        /*003c*/ 	.word	0x00000000
        /*0040*/ 	.short	0x0002
        /*0042*/ 	.short	0x0010
        /*0044*/ 	.byte	0x00, 0xf5, 0x21, 0x00


	//----- nvinfo : EIATTR_KPARAM_INFO
	.align		4
.L_12041:
        /*0048*/ 	.byte	0x04, 0x17
        /*004a*/ 	.short	(.L_12043 - .L_12042)
.L_12042:
        /*004c*/ 	.word	0x00000000
        /*0050*/ 	.short	0x0001
        /*0052*/ 	.short	0x0008
        /*0054*/ 	.byte	0x00, 0xf5, 0x21, 0x00


	//----- nvinfo : EIATTR_KPARAM_INFO
	.align		4
.L_12043:
        /*0058*/ 	.byte	0x04, 0x17
        /*005a*/ 	.short	(.L_12045 - .L_12044)
.L_12044:
        /*005c*/ 	.word	0x00000000
        /*0060*/ 	.short	0x0000
        /*0062*/ 	.short	0x0000
        /*0064*/ 	.byte	0x00, 0xf5, 0x21, 0x00


	//----- nvinfo : EIATTR_SPARSE_MMA_MASK
	.align		4
.L_12045:
        /*0068*/ 	.byte	0x03, 0x50
        /*006a*/ 	.short	0x0000


	//----- nvinfo : EIATTR_MAXREG_COUNT
	.align		4
        /*006c*/ 	.byte	0x03, 0x1b
        /*006e*/ 	.short	0x00ff


	//----- nvinfo : EIATTR_MERCURY_ISA_VERSION
	.align		4
        /*0070*/ 	.byte	0x03, 0x5f
        /*0072*/ 	.short	0x0101


	//----- nvinfo : EIATTR_VRC_CTA_INIT_COUNT
	.align		4
        /*0074*/ 	.byte	0x02, 0x4a
	.zero		1
	.zero		1


	//----- nvinfo : EIATTR_EXIT_INSTR_OFFSETS
	.align		4
        /*0078*/ 	.byte	0x04, 0x1c
        /*007a*/ 	.short	(.L_12047 - .L_12046)


	//   ....[0]....
.L_12046:
        /*007c*/ 	.word	0x00000050


	//   ....[1]....
        /*0080*/ 	.word	0x000009e0


	//----- nvinfo : EIATTR_CRS_STACK_SIZE
	.align		4
.L_12047:
        /*0084*/ 	.byte	0x04, 0x1e
        /*0086*/ 	.short	(.L_12049 - .L_12048)
.L_12048:
        /*0088*/ 	.word	0x00000000


	//----- nvinfo : EIATTR_CBANK_PARAM_SIZE
	.align		4
.L_12049:
        /*008c*/ 	.byte	0x03, 0x19
        /*008e*/ 	.short	0x0024


	//----- nvinfo : EIATTR_PARAM_CBANK
	.align		4
        /*0090*/ 	.byte	0x04, 0x0a
        /*0092*/ 	.short	(.L_12051 - .L_12050)
	.align		4
.L_12050:
        /*0094*/ 	.word	index@(.nv.constant0._Z15gpukernelAMWNr3ILi4ELi17EEvPdS0_S0_iii)
        /*0098*/ 	.short	0x0380
        /*009a*/ 	.short	0x0024


	//----- nvinfo : EIATTR_SW_WAR
	.align		4
.L_12051:
        /*009c*/ 	.byte	0x04, 0x36
        /*009e*/ 	.short	(.L_12053 - .L_12052)
.L_12052:
        /*00a0*/ 	.word	0x00000008
.L_12053:


//--------------------- .nv.info._Z15gpukernelAMWNr3ILi4ELi16EEvPdS0_S0_iii --------------------------
	.section	.nv.info._Z15gpukernelAMWNr3ILi4ELi16EEvPdS0_S0_iii,"",@"SHT_CUDA_INFO"
	.sectionflags	@""
	.align	4


	//----- nvinfo : EIATTR_CUDA_API_VERSION
	.align		4
        /*0000*/ 	.byte	0x04, 0x37
        /*0002*/ 	.short	(.L_12055 - .L_12054)
.L_12054:
        /*0004*/ 	.word	0x00000082


	//----- nvinfo : EIATTR_KPARAM_INFO
	.align		4
.L_12055:
        /*0008*/ 	.byte	0x04, 0x17
        /*000a*/ 	.short	(.L_12057 - .L_12056)
.L_12056:
        /*000c*/ 	.word	0x00000000
        /*0010*/ 	.short	0x0005
        /*0012*/ 	.short	0x0020
        /*0014*/ 	.byte	0x00, 0xf0, 0x11, 0x00


	//----- nvinfo : EIATTR_KPARAM_INFO
	.align		4
.L_12057:
        /*0018*/ 	.byte	0x04, 0x17
        /*001a*/ 	.short	(.L_12059 - .L_12058)
.L_12058:
        /*001c*/ 	.word	0x00000000
        /*0020*/ 	.short	0x0004
        /*0022*/ 	.short	0x001c
        /*0024*/ 	.byte	0x00, 0xf0, 0x11, 0x00


	//----- nvinfo : EIATTR_KPARAM_INFO
	.align		4
.L_12059:
        /*0028*/ 	.byte	0x04, 0x17
        /*002a*/ 	.short	(.L_12061 - .L_12060)
.L_12060:
        /*002c*/ 	.word	0x00000000
        /*0030*/ 	.short	0x0003
        /*0032*/ 	.short	0x0018
        /*0034*/ 	.byte	0x00, 0xf0, 0x11, 0x00


	//----- nvinfo : EIATTR_KPARAM_INFO
	.align		4
.L_12061:
        /*0038*/ 	.byte	0x04, 0x17
        /*003a*/ 	.short	(.L_12063 - .L_12062)
.L_12062:
        /*003c*/ 	.word	0x00000000
        /*0040*/ 	.short	0x0002
        /*0042*/ 	.short	0x0010
        /*0044*/ 	.byte	0x00, 0xf5, 0x21, 0x00


	//----- nvinfo : EIATTR_KPARAM_INFO
	.align		4
.L_12063:
        /*0048*/ 	.byte	0x04, 0x17
        /*004a*/ 	.short	(.L_12065 - .L_12064)
.L_12064:
        /*004c*/ 	.word	0x00000000
        /*0050*/ 	.short	0x0001
        /*0052*/ 	.short	0x0008
        /*0054*/ 	.byte	0x00, 0xf5, 0x21, 0x00


	//----- nvinfo : EIATTR_KPARAM_INFO
	.align		4
.L_12065:
        /*0058*/ 	.byte	0x04, 0x17
        /*005a*/ 	.short	(.L_12067 - .L_12066)
.L_12066:
        /*005c*/ 	.word	0x00000000
        /*0060*/ 	.short	0x0000
        /*0062*/ 	.short	0x0000
        /*0064*/ 	.byte	0x00, 0xf5, 0x21, 0x00


	//----- nvinfo : EIATTR_SPARSE_MMA_MASK
	.align		4
.L_12067:
        /*0068*/ 	.byte	0x03, 0x50
        /*006a*/ 	.short	0x0000


	//----- nvinfo : EIATTR_MAXREG_COUNT
	.align		4
        /*006c*/ 	.byte	0x03, 0x1b
        /*006e*/ 	.short	0x00ff


	//----- nvinfo : EIATTR_MERCURY_ISA_VERSION
	.align		4
        /*0070*/ 	.byte	0x03, 0x5f
        /*0072*/ 	.short	0x0101


	//----- nvinfo : EIATTR_VRC_CTA_INIT_COUNT
	.align		4
        /*0074*/ 	.byte	0x02, 0x4a
	.zero		1
	.zero		1


	//----- nvinfo : EIATTR_EXIT_INSTR_OFFSETS
	.align		4
        /*0078*/ 	.byte	0x04, 0x1c
        /*007a*/ 	.short	(.L_12069 - .L_12068)


	//   ....[0]....
.L_12068:
        /*007c*/ 	.word	0x00000050


	//   ....[1]....
        /*0080*/ 	.word	0x000009e0


	//----- nvinfo : EIATTR_CRS_STACK_SIZE
	.align		4
.L_12069:
        /*0084*/ 	.byte	0x04, 0x1e
        /*0086*/ 	.short	(.L_12071 - .L_12070)
.L_12070:
        /*0088*/ 	.word	0x00000000


	//----- nvinfo : EIATTR_CBANK_PARAM_SIZE
	.align		4
.L_12071:
        /*008c*/ 	.byte	0x03, 0x19
        /*008e*/ 	.short	0x0024


	//----- nvinfo : EIATTR_PARAM_CBANK
	.align		4
        /*0090*/ 	.byte	0x04, 0x0a
        /*0092*/ 	.short	(.L_12073 - .L_12072)
	.align		4
.L_12072:
        /*0094*/ 	.word	index@(.nv.constant0._Z15gpukernelAMWNr3ILi4ELi16EEvPdS0_S0_iii)
        /*0098*/ 	.short	0x0380
        /*009a*/ 	.short	0x0024


	//----- nvinfo : EIATTR_SW_WAR
	.align		4
.L_12073:
        /*009c*/ 	.byte	0x04, 0x36
        /*009e*/ 	.short	(.L_12075 - .L_12074)
.L_12074:
        /*00a0*/ 	.word	0x00000008
.L_12075:


//--------------------- .nv.info._Z15gpukernelAMWNr3ILi4ELi15EEvPdS0_S0_iii --------------------------
	.section	.nv.info._Z15gpukernelAMWNr3ILi4ELi15EEvPdS0_S0_iii,"",@"SHT_CUDA_INFO"
	.sectionflags	@""
	.align	4


	//----- nvinfo : EIATTR_CUDA_API_VERSION
	.align		4
        /*0000*/ 	.byte	0x04, 0x37
        /*0002*/ 	.short	(.L_12077 - .L_12076)
.L_12076:
        /*0004*/ 	.word	0x00000082


	//----- nvinfo : EIATTR_KPARAM_INFO
	.align		4
.L_12077:
        /*0008*/ 	.byte	0x04, 0x17
        /*000a*/ 	.short	(.L_12079 - .L_12078)
.L_12078:
        /*000c*/ 	.word	0x00000000
        /*0010*/ 	.short	0x0005
        /*0012*/ 	.short	0x0020
        /*0014*/ 	.byte	0x00, 0xf0, 0x11, 0x00


	//----- nvinfo : EIATTR_KPARAM_INFO
	.align		4
.L_12079:
        /*0018*/ 	.byte	0x04, 0x17
        /*001a*/ 	.short	(.L_12081 - .L_12080)
.L_12080:
        /*001c*/ 	.word	0x00000000
        /*0020*/ 	.short	0x0004
        /*0022*/ 	.short	0x001c
        /*0024*/ 	.byte	0x00, 0xf0, 0x11, 0x00


	//----- nvinfo : EIATTR_KPARAM_INFO
	.align		4
.L_12081:
        /*0028*/ 	.byte	0x04, 0x17
        /*002a*/ 	.short	(.L_12083 - .L_12082)
.L_12082:
        /*002c*/ 	.word	0x00000000
        /*0030*/ 	.short	0x0003
        /*0032*/ 	.short	0x0018
        /*0034*/ 	.byte	0x00, 0xf0, 0x11, 0x00


	//----- nvinfo : EIATTR_KPARAM_INFO
	.align		4
.L_12083:
        /*0038*/ 	.byte	0x04, 0x17
        /*003a*/ 	.short	(.L_12085 - .L_12084)
.L_12084:
        /*003c*/ 	.word	0x00000000
        /*0040*/ 	.short	0x0002
        /*0042*/ 	.short	0x0010
        /*0044*/ 	.byte	0x00, 0xf5, 0x21, 0x00


	//----- nvinfo : EIATTR_KPARAM_INFO
	.align		4
.L_12085:
        /*0048*/ 	.byte	0x04, 0x17
        /*004a*/ 	.short	(.L_12087 - .L_12086)
.L_12086:
        /*004c*/ 	.word	0x00000000
        /*0050*/ 	.short	0x0001
        /*0052*/ 	.short	0x0008
        /*0054*/ 	.byte	0x00, 0xf5, 0x21, 0x00


	//----- nvinfo : EIATTR_KPARAM_INFO
	.align		4
.L_12087:
        /*0058*/ 	.byte	0x04, 0x17
        /*005a*/ 	.short	(.L_12089 - .L_12088)
.L_12088:
        /*005c*/ 	.word	0x00000000
        /*0060*/ 	.short	0x0000
        /*0062*/ 	.short	0x0000
        /*0064*/ 	.byte	0x00, 0xf5, 0x21, 0x00


	//----- nvinfo : EIATTR_SPARSE_MMA_MASK
	.align		4
.L_12089:
        /*0068*/ 	.byte	0x03, 0x50
        /*006a*/ 	.short	0x0000


	//----- nvinfo : EIATTR_MAXREG_COUNT
	.align		4
        /*006c*/ 	.byte	0x03, 0x1b
        /*006e*/ 	.short	0x00ff


	//----- nvinfo : EIATTR_MERCURY_ISA_VERSION
	.align		4
        /*0070*/ 	.byte	0x03, 0x5f
        /*0072*/ 	.short	0x0101


	//----- nvinfo : EIATTR_VRC_CTA_INIT_COUNT
	.align		4
        /*0074*/ 	.byte	0x02, 0x4a
	.zero		1
	.zero		1


	//----- nvinfo : EIATTR_EXIT_INSTR_OFFSETS
	.align		4
        /*0078*/ 	.byte	0x04, 0x1c
        /*007a*/ 	.short	(.L_12091 - .L_12090)


	//   ....[0]....
.L_12090:
        /*007c*/ 	.word	0x00000050


	//   ....[1]....
        /*0080*/ 	.word	0x000009e0


	//----- nvinfo : EIATTR_CRS_STACK_SIZE
	.align		4
.L_12091:
        /*0084*/ 	.byte	0x04, 0x1e
        /*0086*/ 	.short	(.L_12093 - .L_12092)
.L_12092:
        /*0088*/ 	.word	0x00000000


	//----- nvinfo : EIATTR_CBANK_PARAM_SIZE
	.align		4
.L_12093:
        /*008c*/ 	.byte	0x03, 0x19
        /*008e*/ 	.short	0x0024


	//----- nvinfo : EIATTR_PARAM_CBANK
	.align		4
        /*0090*/ 	.byte	0x04, 0x0a
        /*0092*/ 	.short	(.L_12095 - .L_12094)
	.align		4
.L_12094:
        /*0094*/ 	.word	index@(.nv.constant0._Z15gpukernelAMWNr3ILi4ELi15EEvPdS0_S0_iii)
        /*0098*/ 	.short	0x0380
        /*009a*/ 	.short	0x0024


	//----- nvinfo : EIATTR_SW_WAR
	.align		4
.L_12095:
        /*009c*/ 	.byte	0x04, 0x36
        /*009e*/ 	.short	(.L_12097 - .L_12096)
.L_12096:
        /*00a0*/ 	.word	0x00000008
.L_12097:


//--------------------- .nv.info._Z15gpukernelAMWNr3ILi4ELi14EEvPdS0_S0_iii --------------------------
	.section	.nv.info._Z15gpukernelAMWNr3ILi4ELi14EEvPdS0_S0_iii,"",@"SHT_CUDA_INFO"
	.sectionflags	@""
	.align	4


	//----- nvinfo : EIATTR_CUDA_API_VERSION
	.align		4
        /*0000*/ 	.byte	0x04, 0x37
        /*0002*/ 	.short	(.L_12099 - .L_12098)
.L_12098:
        /*0004*/ 	.word	0x00000082


	//----- nvinfo : EIATTR_KPARAM_INFO
	.align		4
.L_12099:
        /*0008*/ 	.byte	0x04, 0x17
        /*000a*/ 	.short	(.L_12101 - .L_12100)
.L_12100:
        /*000c*/ 	.word	0x00000000
        /*0010*/ 	.short	0x0005
        /*0012*/ 	.short	0x0020
        /*0014*/ 	.byte	0x00, 0xf0, 0x11, 0x00


	//----- nvinfo : EIATTR_KPARAM_INFO
	.align		4
.L_12101:
        /*0018*/ 	.byte	0x04, 0x17
        /*001a*/ 	.short	(.L_12103 - .L_12102)
.L_12102:
        /*001c*/ 	.word	0x00000000
        /*0020*/ 	.short	0x0004
        /*0022*/ 	.short	0x001c
        /*0024*/ 	.byte	0x00, 0xf0, 0x11, 0x00


	//----- nvinfo : EIATTR_KPARAM_INFO
	.align		4
.L_12103:
        /*0028*/ 	.byte	0x04, 0x17
        /*002a*/ 	.short	(.L_12105 - .L_12104)
.L_12104:
        /*002c*/ 	.word	0x00000000
        /*0030*/ 	.short	0x0003
        /*0032*/ 	.short	0x0018
        /*0034*/ 	.byte	0x00, 0xf0, 0x11, 0x00


	//----- nvinfo : EIATTR_KPARAM_INFO
	.align		4
.L_12105:
        /*0038*/ 	.byte	0x04, 0x17
        /*003a*/ 	.short	(.L_12107 - .L_12106)
.L_12106:
        /*003c*/ 	.word	0x00000000
        /*0040*/ 	.short	0x0002
        /*0042*/ 	.short	0x0010
        /*0044*/ 	.byte	0x00, 0xf5, 0x21, 0x00


	//----- nvinfo : EIATTR_KPARAM_INFO
	.align		4
.L_12107:
        /*0048*/ 	.byte	0x04, 0x17
        /*004a*/ 	.short	(.L_12109 - .L_12108)
.L_12108:
        /*004c*/ 	.word	0x00000000
        /*0050*/ 	.short	0x0001
        /*0052*/ 	.short	0x0008
        /*0054*/ 	.byte	0x00, 0xf5, 0x21, 0x00


	//----- nvinfo : EIATTR_KPARAM_INFO
	.align		4
.L_12109:
        /*0058*/ 	.byte	0x04, 0x17
        /*005a*/ 	.short	(.L_12111 - .L_12110)
.L_12110:
        /*005c*/ 	.word	0x00000000
        /*0060*/ 	.short	0x0000
        /*0062*/ 	.short	0x0000
        /*0064*/ 	.byte	0x00, 0xf5, 0x21, 0x00


	//----- nvinfo : EIATTR_SPARSE_MMA_MASK
	.align		4
.L_12111:
        /*0068*/ 	.byte	0x03, 0x50
        /*006a*/ 	.short	0x0000


	//----- nvinfo : EIATTR_MAXREG_COUNT
	.align		4
        /*006c*/ 	.byte	0x03, 0x1b
        /*006e*/ 	.short	0x00ff


	//----- nvinfo : EIATTR_MERCURY_ISA_VERSION
	.align		4
        /*0070*/ 	.byte	0x03, 0x5f
        /*0072*/ 	.short	0x0101


	//----- nvinfo : EIATTR_VRC_CTA_INIT_COUNT
	.align		4
        /*0074*/ 	.byte	0x02, 0x4a
	.zero		1
	.zero		1


	//----- nvinfo : EIATTR_EXIT_INSTR_OFFSETS
	.align		4
        /*0078*/ 	.byte	0x04, 0x1c
        /*007a*/ 	.short	(.L_12113 - .L_12112)


	//   ....[0]....
.L_12112:
        /*007c*/ 	.word	0x00000050


	//   ....[1]....
        /*0080*/ 	.word	0x000009e0


	//----- nvinfo : EIATTR_CRS_STACK_SIZE
	.align		4
.L_12113:
        /*0084*/ 	.byte	0x04, 0x1e
        /*0086*/ 	.short	(.L_12115 - .L_12114)
.L_12114:
        /*0088*/ 	.word	0x00000000


	//----- nvinfo : EIATTR_CBANK_PARAM_SIZE
	.align		4
.L_12115:
        /*008c*/ 	.byte	0x03, 0x19
        /*008e*/ 	.short	0x0024


	//----- nvinfo : EIATTR_PARAM_CBANK
	.align		4
        /*0090*/ 	.byte	0x04, 0x0a
        /*0092*/ 	.short	(.L_12117 - .L_12116)
	.align		4
.L_12116:
        /*0094*/ 	.word	index@(.nv.constant0._Z15gpukernelAMWNr3ILi4ELi14EEvPdS0_S0_iii)
        /*0098*/ 	.short	0x0380
        /*009a*/ 	.short	0x0024


	//----- nvinfo : EIATTR_SW_WAR
	.align		4
.L_12117:
        /*009c*/ 	.byte	0x04, 0x36
        /*009e*/ 	.short	(.L_12119 - .L_12118)
.L_12118:
        /*00a0*/ 	.word	0x00000008
.L_12119:


//--------------------- .nv.info._Z15gpukernelAMWNr3ILi4ELi13EEvPdS0_S0_iii --------------------------
	.section	.nv.info._Z15gpukernelAMWNr3ILi4ELi13EEvPdS0_S0_iii,"",@"SHT_CUDA_INFO"
	.sectionflags	@""
	.align	4


	//----- nvinfo : EIATTR_CUDA_API_VERSION
	.align		4
        /*0000*/ 	.byte	0x04, 0x37
        /*0002*/ 	.short	(.L_12121 - .L_12120)
.L_12120:
        /*0004*/ 	.word	0x00000082


	//----- nvinfo : EIATTR_KPARAM_INFO
	.align		4
.L_12121:
        /*0008*/ 	.byte	0x04, 0x17
        /*000a*/ 	.short	(.L_12123 - .L_12122)
.L_12122:
        /*000c*/ 	.word	0x00000000
        /*0010*/ 	.short	0x0005
        /*0012*/ 	.short	0x0020
        /*0014*/ 	.byte	0x00, 0xf0, 0x11, 0x00


	//----- nvinfo : EIATTR_KPARAM_INFO
	.align		4
.L_12123:
        /*0018*/ 	.byte	0x04, 0x17
        /*001a*/ 	.short	(.L_12125 - .L_12124)
.L_12124:
        /*001c*/ 	.word	0x00000000
        /*0020*/ 	.short	0x0004
        /*0022*/ 	.short	0x001c
        /*0024*/ 	.byte	0x00, 0xf0, 0x11, 0x00


	//----- nvinfo : EIATTR_KPARAM_INFO
	.align		4
.L_12125:
        /*0028*/ 	.byte	0x04, 0x17
        /*002a*/ 	.short	(.L_12127 - .L_12126)
.L_12126:
        /*002c*/ 	.word	0x00000000
        /*0030*/ 	.short	0x0003
        /*0032*/ 	.short	0x0018
        /*0034*/ 	.byte	0x00, 0xf0, 0x11, 0x00


	//----- nvinfo : EIATTR_KPARAM_INFO
	.align		4
.L_12127:
        /*0038*/ 	.byte	0x04, 0x17
        /*003a*/ 	.short	(.L_12129 - .L_12128)
.L_12128:
        /*003c*/ 	.word	0x00000000
        /*0040*/ 	.short	0x0002
        /*0042*/ 	.short	0x0010
        /*0044*/ 	.byte	0x00, 0xf5, 0x21, 0x00


	//----- nvinfo : EIATTR_KPARAM_INFO
	.align		4
.L_12129:
        /*0048*/ 	.byte	0x04, 0x17
        /*004a*/ 	.short	(.L_12131 - .L_12130)
.L_12130:
        /*004c*/ 	.word	0x00000000
        /*0050*/ 	.short	0x0001
        /*0052*/ 	.short	0x0008
        /*0054*/ 	.byte	0x00, 0xf5, 0x21, 0x00


	//----- nvinfo : EIATTR_KPARAM_INFO
	.align		4
.L_12131:
        /*0058*/ 	.byte	0x04, 0x17
        /*005a*/ 	.short	(.L_12133 - .L_12132)
.L_12132:
        /*005c*/ 	.word	0x00000000
        /*0060*/ 	.short	0x0000
        /*0062*/ 	.short	0x0000
        /*0064*/ 	.byte	0x00, 0xf5, 0x21, 0x00


	//----- nvinfo : EIATTR_SPARSE_MMA_MASK
	.align		4
.L_12133:
        /*0068*/ 	.byte	0x03, 0x50
        /*006a*/ 	.short	0x0000


	//----- nvinfo : EIATTR_MAXREG_COUNT
	.align		4
        /*006c*/ 	.byte	0x03, 0x1b
        /*006e*/ 	.short	0x00ff


	//----- nvinfo : EIATTR_MERCURY_ISA_VERSION
	.align		4
        /*0070*/ 	.byte	0x03, 0x5f
        /*0072*/ 	.short	0x0101


	//----- nvinfo : EIATTR_VRC_CTA_INIT_COUNT
	.align		4
        /*0074*/ 	.byte	0x02, 0x4a
	.zero		1
	.zero		1


	//----- nvinfo : EIATTR_EXIT_INSTR_OFFSETS
	.align		4
        /*0078*/ 	.byte	0x04, 0x1c
        /*007a*/ 	.short	(.L_12135 - .L_12134)


	//   ....[0]....
.L_12134:
        /*007c*/ 	.word	0x00000050


	//   ....[1]....
        /*0080*/ 	.word	0x000009e0


	//----- nvinfo : EIATTR_CRS_STACK_SIZE
	.align		4
.L_12135:
        /*0084*/ 	.byte	0x04, 0x1e
        /*0086*/ 	.short	(.L_12137 - .L_12136)
.L_12136:
        /*0088*/ 	.word	0x00000000


	//----- nvinfo : EIATTR_CBANK_PARAM_SIZE
	.align		4
.L_12137:
        /*008c*/ 	.byte	0x03, 0x19
        /*008e*/ 	.short	0x0024


	//----- nvinfo : EIATTR_PARAM_CBANK
	.align		4
        /*0090*/ 	.byte	0x04, 0x0a
        /*0092*/ 	.short	(.L_12139 - .L_12138)
	.align		4
.L_12138:
        /*0094*/ 	.word	index@(.nv.constant0._Z15gpukernelAMWNr3ILi4ELi13EEvPdS0_S0_iii)
        /*0098*/ 	.short	0x0380
        /*009a*/ 	.short	0x0024


	//----- nvinfo : EIATTR_SW_WAR
	.align		4
.L_12139:
        /*009c*/ 	.byte	0x04, 0x36
        /*009e*/ 	.short	(.L_12141 - .L_12140)
.L_12140:
        /*00a0*/ 	.word	0x00000008
.L_12141:


//--------------------- .nv.info._Z15gpukernelAMWNr3ILi4ELi12EEvPdS0_S0_iii --------------------------
	.section	.nv.info._Z15gpukernelAMWNr3ILi4ELi12EEvPdS0_S0_iii,"",@"SHT_CUDA_INFO"
	.sectionflags	@""
	.align	4


	//----- nvinfo : EIATTR_CUDA_API_VERSION
	.align		4
        /*0000*/ 	.byte	0x04, 0x37
        /*0002*/ 	.short	(.L_12143 - .L_12142)
.L_12142:
        /*0004*/ 	.word	0x00000082


	//----- nvinfo : EIATTR_KPARAM_INFO
	.align		4
.L_12143:
        /*0008*/ 	.byte	0x04, 0x17
        /*000a*/ 	.short	(.L_12145 - .L_12144)
.L_12144:
        /*000c*/ 	.word	0x00000000
        /*0010*/ 	.short	0x0005
        /*0012*/ 	.short	0x0020
        /*0014*/ 	.byte	0x00, 0xf0, 0x11, 0x00


	//----- nvinfo : EIATTR_KPARAM_INFO
	.align		4
.L_12145:
        /*0018*/ 	.byte	0x04, 0x17
        /*001a*/ 	.short	(.L_12147 - .L_12146)
.L_12146:
        /*001c*/ 	.word	0x00000000
        /*0020*/ 	.short	0x0004
        /*0022*/ 	.short	0x001c
        /*0024*/ 	.byte	0x00, 0xf0, 0x11, 0x00


	//----- nvinfo : EIATTR_KPARAM_INFO
	.align		4
.L_12147:
        /*0028*/ 	.byte	0x04, 0x17
        /*002a*/ 	.short	(.L_12149 - .L_12148)
.L_12148:
        /*002c*/ 	.word	0x00000000
        /*0030*/ 	.short	0x0003
        /*0032*/ 	.short	0x0018
        /*0034*/ 	.byte	0x00, 0xf0, 0x11, 0x00


	//----- nvinfo : EIATTR_KPARAM_INFO
	.align		4
.L_12149:
        /*0038*/ 	.byte	0x04, 0x17
        /*003a*/ 	.short	(.L_12151 - .L_12150)
.L_12150:
        /*003c*/ 	.word	0x00000000
        /*0040*/ 	.short	0x0002
        /*0042*/ 	.short	0x0010
        /*0044*/ 	.byte	0x00, 0xf5, 0x21, 0x00


	//----- nvinfo : EIATTR_KPARAM_INFO
	.align		4
.L_12151:
        /*0048*/ 	.byte	0x04, 0x17
        /*004a*/ 	.short	(.L_12153 - .L_12152)
.L_12152:
        /*004c*/ 	.word	0x00000000
        /*0050*/ 	.short	0x0001
        /*0052*/ 	.short	0x0008
        /*0054*/ 	.byte	0x00, 0xf5, 0x21, 0x00


	//----- nvinfo : EIATTR_KPARAM_INFO
	.align		4
.L_12153:
        /*0058*/ 	.byte	0x04, 0x17
        /*005a*/ 	.short	(.L_12155 - .L_12154)
.L_12154:
        /*005c*/ 	.word	0x00000000
        /*0060*/ 	.short	0x0000
        /*0062*/ 	.short	0x0000
        /*0064*/ 	.byte	0x00, 0xf5, 0x21, 0x00


	//----- nvinfo : EIATTR_SPARSE_MMA_MASK
	.align		4
.L_12155:
        /*0068*/ 	.byte	0x03, 0x50
        /*006a*/ 	.short	0x0000


	//----- nvinfo : EIATTR_MAXREG_COUNT
	.align		4
        /*006c*/ 	.byte	0x03, 0x1b
        /*006e*/ 	.short	0x00ff


	//----- nvinfo : EIATTR_MERCURY_ISA_VERSION
	.align		4
        /*0070*/ 	.byte	0x03, 0x5f
        /*0072*/ 	.short	0x0101


	//----- nvinfo : EIATTR_VRC_CTA_INIT_COUNT
	.align		4
        /*0074*/ 	.byte	0x02, 0x4a
	.zero		1
	.zero		1


	//----- nvinfo : EIATTR_EXIT_INSTR_OFFSETS
	.align		4
        /*0078*/ 	.byte	0x04, 0x1c
        /*007a*/ 	.short	(.L_12157 - .L_12156)


	//   ....[0]....
.L_12156:
        /*007c*/ 	.word	0x00000050


	//   ....[1]....
        /*0080*/ 	.word	0x000009e0


	//----- nvinfo : EIATTR_CRS_STACK_SIZE
	.align		4
.L_12157:
        /*0084*/ 	.byte	0x04, 0x1e
        /*0086*/ 	.short	(.L_12159 - .L_12158)
.L_12158:
        /*0088*/ 	.word	0x00000000


	//----- nvinfo : EIATTR_CBANK_PARAM_SIZE
	.align		4
.L_12159:
        /*008c*/ 	.byte	0x03, 0x19
        /*008e*/ 	.short	0x0024


	//----- nvinfo : EIATTR_PARAM_CBANK
	.align		4
        /*0090*/ 	.byte	0x04, 0x0a
        /*0092*/ 	.short	(.L_12161 - .L_12160)
	.align		4
.L_12160:
        /*0094*/ 	.word	index@(.nv.constant0._Z15gpukernelAMWNr3ILi4ELi12EEvPdS0_S0_iii)
        /*0098*/ 	.short	0x0380
        /*009a*/ 	.short	0x0024


	//----- nvinfo : EIATTR_SW_WAR
	.align		4
.L_12161:
        /*009c*/ 	.byte	0x04, 0x36
        /*009e*/ 	.short	(.L_12163 - .L_12162)
.L_12162:
        /*00a0*/ 	.word	0x00000008
.L_12163:


//--------------------- .nv.info._Z15gpukernelAMWNr3ILi4ELi11EEvPdS0_S0_iii --------------------------
	.section	.nv.info._Z15gpukernelAMWNr3ILi4ELi11EEvPdS0_S0_iii,"",@"SHT_CUDA_INFO"
	.sectionflags	@""
	.align	4


	//----- nvinfo : EIATTR_CUDA_API_VERSION
	.align		4
        /*0000*/ 	.byte	0x04, 0x37
        /*0002*/ 	.short	(.L_12165 - .L_12164)
.L_12164:
        /*0004*/ 	.word	0x00000082


	//----- nvinfo : EIATTR_KPARAM_INFO
	.align		4
.L_12165:
        /*0008*/ 	.byte	0x04, 0x17
        /*000a*/ 	.short	(.L_12167 - .L_12166)
.L_12166:
        /*000c*/ 	.word	0x00000000
        /*0010*/ 	.short	0x0005
        /*0012*/ 	.short	0x0020
        /*0014*/ 	.byte	0x00, 0xf0, 0x11, 0x00


	//----- nvinfo : EIATTR_KPARAM_INFO
	.align		4
.L_12167:
        /*0018*/ 	.byte	0x04, 0x17
        /*001a*/ 	.short	(.L_12169 - .L_12168)
.L_12168:
        /*001c*/ 	.word	0x00000000
        /*0020*/ 	.short	0x0004
        /*0022*/ 	.short	0x001c
        /*0024*/ 	.byte	0x00, 0xf0, 0x11, 0x00


	//----- nvinfo : EIATTR_KPARAM_INFO
	.align		4
.L_12169:
        /*0028*/ 	.byte	0x04, 0x17
        /*002a*/ 	.short	(.L_12171 - .L_12170)
.L_12170:
        /*002c*/ 	.word	0x00000000
        /*0030*/ 	.short	0x0003
        /*0032*/ 	.short	0x0018
        /*0034*/ 	.byte	0x00, 0xf0, 0x11, 0x00


	//----- nvinfo : EIATTR_KPARAM_INFO
	.align		4
.L_12171:
        /*0038*/ 	.byte	0x04, 0x17
        /*003a*/ 	.short	(.L_12173 - .L_12172)
.L_12172:
        /*003c*/ 	.word	0x00000000
        /*0040*/ 	.short	0x0002
        /*0042*/ 	.short	0x0010
        /*0044*/ 	.byte	0x00, 0xf5, 0x21, 0x00


	//----- nvinfo : EIATTR_KPARAM_INFO
	.align		4
.L_12173:
        /*0048*/ 	.byte	0x04, 0x17
        /*004a*/ 	.short	(.L_12175 - .L_12174)
.L_12174:
        /*004c*/ 	.word	0x00000000
        /*0050*/ 	.short	0x0001
        /*0052*/ 	.short	0x0008
        /*0054*/ 	.byte	0x00, 0xf5, 0x21, 0x00


	//----- nvinfo : EIATTR_KPARAM_INFO
	.align		4
.L_12175:
        /*0058*/ 	.byte	0x04, 0x17
        /*005a*/ 	.short	(.L_12177 - .L_12176)
.L_12176:
        /*005c*/ 	.word	0x00000000
        /*0060*/ 	.short	0x0000
        /*0062*/ 	.short	0x0000
        /*0064*/ 	.byte	0x00, 0xf5, 0x21, 0x00


	//----- nvinfo : EIATTR_SPARSE_MMA_MASK
	.align		4
.L_12177:
        /*0068*/ 	.byte	0x03, 0x50
        /*006a*/ 	.short	0x0000


	//----- nvinfo : EIATTR_MAXREG_COUNT
	.align		4
        /*006c*/ 	.byte	0x03, 0x1b
        /*006e*/ 	.short	0x00ff


	//----- nvinfo : EIATTR_MERCURY_ISA_VERSION
	.align		4
        /*0070*/ 	.byte	0x03, 0x5f
        /*0072*/ 	.short	0x0101


	//----- nvinfo : EIATTR_VRC_CTA_INIT_COUNT
	.align		4
        /*0074*/ 	.byte	0x02, 0x4a
	.zero		1
	.zero		1


	//----- nvinfo : EIATTR_EXIT_INSTR_OFFSETS
	.align		4
        /*0078*/ 	.byte	0x04, 0x1c
        /*007a*/ 	.short	(.L_12179 - .L_12178)


	//   ....[0]....
.L_12178:
        /*007c*/ 	.word	0x00000050


	//   ....[1]....
        /*0080*/ 	.word	0x000009e0


	//----- nvinfo : EIATTR_CRS_STACK_SIZE
	.align		4
.L_12179:
        /*0084*/ 	.byte	0x04, 0x1e
        /*0086*/ 	.short	(.L_12181 - .L_12180)
.L_12180:
        /*0088*/ 	.word	0x00000000


	//----- nvinfo : EIATTR_CBANK_PARAM_SIZE
	.align		4
.L_12181:
        /*008c*/ 	.byte	0x03, 0x19
        /*008e*/ 	.short	0x0024


	//----- nvinfo : EIATTR_PARAM_CBANK
	.align		4
        /*0090*/ 	.byte	0x04, 0x0a
        /*0092*/ 	.short	(.L_12183 - .L_12182)
	.align		4
.L_12182:
        /*0094*/ 	.word	index@(.nv.constant0._Z15gpukernelAMWNr3ILi4ELi11EEvPdS0_S0_iii)
        /*0098*/ 	.short	0x0380
        /*009a*/ 	.short	0x0024


	//----- nvinfo : EIATTR_SW_WAR
	.align		4
.L_12183:
        /*009c*/ 	.byte	0x04, 0x36
        /*009e*/ 	.short	(.L_12185 - .L_12184)
.L_12184:
        /*00a0*/ 	.word	0x00000008
.L_12185:


//--------------------- .nv.info._Z15gpukernelAMWNr3ILi4ELi10EEvPdS0_S0_iii --------------------------
	.section	.nv.info._Z15gpukernelAMWNr3ILi4ELi10EEvPdS0_S0_iii,"",@"SHT_CUDA_INFO"
	.sectionflags	@""
	.align	4


	//----- nvinfo : EIATTR_CUDA_API_VERSION
	.align		4
        /*0000*/ 	.byte	0x04, 0x37
        /*0002*/ 	.short	(.L_12187 - .L_12186)
.L_12186:
        /*0004*/ 	.word	0x00000082


	//----- nvinfo : EIATTR_KPARAM_INFO
	.align		4
.L_12187:
        /*0008*/ 	.byte	0x04, 0x17
        /*000a*/ 	.short	(.L_12189 - .L_12188)
.L_12188:
        /*000c*/ 	.word	0x00000000
        /*0010*/ 	.short	0x0005
        /*0012*/ 	.short	0x0020
        /*0014*/ 	.byte	0x00, 0xf0, 0x11, 0x00


	//----- nvinfo : EIATTR_KPARAM_INFO
	.align		4
.L_12189:
        /*0018*/ 	.byte	0x04, 0x17
        /*001a*/ 	.short	(.L_12191 - .L_12190)
.L_12190:
        /*001c*/ 	.word	0x00000000
        /*0020*/ 	.short	0x0004
        /*0022*/ 	.short	0x001c
        /*0024*/ 	.byte	0x00, 0xf0, 0x11, 0x00


	//----- nvinfo : EIATTR_KPARAM_INFO
	.align		4
.L_12191:
        /*0028*/ 	.byte	0x04, 0x17
        /*002a*/ 	.short	(.L_12193 - .L_12192)
.L_12192:
        /*002c*/ 	.word	0x00000000
        /*0030*/ 	.short	0x0003
        /*0032*/ 	.short	0x0018
        /*0034*/ 	.byte	0x00, 0xf0, 0x11, 0x00


	//----- nvinfo : EIATTR_KPARAM_INFO
	.align		4
.L_12193:
        /*0038*/ 	.byte	0x04, 0x17
        /*003a*/ 	.short	(.L_12195 - .L_12194)
.L_12194:
        /*003c*/ 	.word	0x00000000
        /*0040*/ 	.short	0x0002
        /*0042*/ 	.short	0x0010
        /*0044*/ 	.byte	0x00, 0xf5, 0x21, 0x00


	//----- nvinfo : EIATTR_KPARAM_INFO
	.align		4
.L_12195:
        /*0048*/ 	.byte	0x04, 0x17
        /*004a*/ 	.short	(.L_12197 - .L_12196)
.L_12196:
        /*004c*/ 	.word	0x00000000
        /*0050*/ 	.short	0x0001
        /*0052*/ 	.short	0x0008
        /*0054*/ 	.byte	0x00, 0xf5, 0x21, 0x00


	//----- nvinfo : EIATTR_KPARAM_INFO
	.align		4
.L_12197:
        /*0058*/ 	.byte	0x04, 0x17
        /*005a*/ 	.short	(.L_12199 - .L_12198)
.L_12198:
        /*005c*/ 	.word	0x00000000
        /*0060*/ 	.short	0x0000
        /*0062*/ 	.short	0x0000
        /*0064*/ 	.byte	0x00, 0xf5, 0x21, 0x00


	//----- nvinfo : EIATTR_SPARSE_MMA_MASK
	.align		4
.L_12199:
        /*0068*/ 	.byte	0x03, 0x50
        /*006a*/ 	.short	0x0000


	//----- nvinfo : EIATTR_MAXREG_COUNT
	.align		4
        /*006c*/ 	.byte	0x03, 0x1b
        /*006e*/ 	.short	0x00ff


	//----- nvinfo : EIATTR_MERCURY_ISA_VERSION
	.align		4
        /*0070*/ 	.byte	0x03, 0x5f
        /*0072*/ 	.short	0x0101


	//----- nvinfo : EIATTR_VRC_CTA_INIT_COUNT
	.align		4
        /*0074*/ 	.byte	0x02, 0x4a
	.zero		1
	.zero		1


	//----- nvinfo : EIATTR_EXIT_INSTR_OFFSETS
	.align		4
        /*0078*/ 	.byte	0x04, 0x1c
        /*007a*/ 	.short	(.L_12201 - .L_12200)


	//   ....[0]....
.L_12200:
        /*007c*/ 	.word	0x00000050


	//   ....[1]....
        /*0080*/ 	.word	0x000009e0


	//----- nvinfo : EIATTR_CRS_STACK_SIZE
	.align		4
.L_12201:
        /*0084*/ 	.byte	0x04, 0x1e
        /*0086*/ 	.short	(.L_12203 - .L_12202)
.L_12202:
        /*0088*/ 	.word	0x00000000


	//----- nvinfo : EIATTR_CBANK_PARAM_SIZE
	.align		4
.L_12203:
        /*008c*/ 	.byte	0x03, 0x19
        /*008e*/ 	.short	0x0024


	//----- nvinfo : EIATTR_PARAM_CBANK
	.align		4
        /*0090*/ 	.byte	0x04, 0x0a
        /*0092*/ 	.short	(.L_12205 - .L_12204)
	.align		4
.L_12204:
        /*0094*/ 	.word	index@(.nv.constant0._Z15gpukernelAMWNr3ILi4ELi10EEvPdS0_S0_iii)
        /*0098*/ 	.short	0x0380
        /*009a*/ 	.short	0x0024


	//----- nvinfo : EIATTR_SW_WAR
	.align		4
.L_12205:
        /*009c*/ 	.byte	0x04, 0x36
        /*009e*/ 	.short	(.L_12207 - .L_12206)
.L_12206:
        /*00a0*/ 	.word	0x00000008
.L_12207:


//--------------------- .nv.info._Z15gpukernelAMWNr3ILi4ELi9EEvPdS0_S0_iii --------------------------
	.section	.nv.info._Z15gpukernelAMWNr3ILi4ELi9EEvPdS0_S0_iii,"",@"SHT_CUDA_INFO"
	.sectionflags	@""
	.align	4


	//----- nvinfo : EIATTR_CUDA_API_VERSION
	.align		4
        /*0000*/ 	.byte	0x04, 0x37
        /*0002*/ 	.short	(.L_12209 - .L_12208)
.L_12208:
        /*0004*/ 	.word	0x00000082


	//----- nvinfo : EIATTR_KPARAM_INFO
	.align		4
.L_12209:
        /*0008*/ 	.byte	0x04, 0x17
        /*000a*/ 	.short	(.L_12211 - .L_12210)
.L_12210:
        /*000c*/ 	.word	0x00000000
        /*0010*/ 	.short	0x0005
        /*0012*/ 	.short	0x0020
        /*0014*/ 	.byte	0x00, 0xf0, 0x11, 0x00


	//----- nvinfo : EIATTR_KPARAM_INFO
	.align		4
.L_12211:
        /*0018*/ 	.byte	0x04, 0x17
        /*001a*/ 	.short	(.L_12213 - .L_12212)
.L_12212:
        /*001c*/ 	.word	0x00000000
        /*0020*/ 	.short	0x0004
        /*0022*/ 	.short	0x001c
        /*0024*/ 	.byte	0x00, 0xf0, 0x11, 0x00


	//----- nvinfo : EIATTR_KPARAM_INFO
	.align		4
.L_12213:
        /*0028*/ 	.byte	0x04, 0x17
        /*002a*/ 	.short	(.L_12215 - .L_12214)
.L_12214:
        /*002c*/ 	.word	0x00000000
        /*0030*/ 	.short	0x0003
        /*0032*/ 	.short	0x0018
        /*0034*/ 	.byte	0x00, 0xf0, 0x11, 0x00


	//----- nvinfo : EIATTR_KPARAM_INFO
	.align		4
.L_12215:
        /*0038*/ 	.byte	0x04, 0x17
        /*003a*/ 	.short	(.L_12217 - .L_12216)
.L_12216:
        /*003c*/ 	.word	0x00000000
        /*0040*/ 	.short	0x0002
        /*0042*/ 	.short	0x0010
        /*0044*/ 	.byte	0x00, 0xf5, 0x21, 0x00


	//----- nvinfo : EIATTR_KPARAM_INFO
	.align		4
.L_12217:
        /*0048*/ 	.byte	0x04, 0x17
        /*004a*/ 	.short	(.L_12219 - .L_12218)
.L_12218:
        /*004c*/ 	.word	0x00000000
        /*0050*/ 	.short	0x0001
        /*0052*/ 	.short	0x0008
        /*0054*/ 	.byte	0x00, 0xf5, 0x21, 0x00


	//----- nvinfo : EIATTR_KPARAM_INFO
	.align		4
.L_12219:
        /*0058*/ 	.byte	0x04, 0x17
        /*005a*/ 	.short	(.L_12221 - .L_12220)
.L_12220:
        /*005c*/ 	.word	0x00000000
        /*0060*/ 	.short	0x0000
        /*0062*/ 	.short	0x0000
        /*0064*/ 	.byte	0x00, 0xf5, 0x21, 0x00


	//----- nvinfo : EIATTR_SPARSE_MMA_MASK
	.align		4
.L_12221:
        /*0068*/ 	.byte	0x03, 0x50
        /*006a*/ 	.short	0x0000


	//----- nvinfo : EIATTR_MAXREG_COUNT
	.align		4
        /*006c*/ 	.byte	0x03, 0x1b
        /*006e*/ 	.short	0x00ff


	//----- nvinfo : EIATTR_MERCURY_ISA_VERSION
	.align		4
        /*0070*/ 	.byte	0x03, 0x5f
        /*0072*/ 	.short	0x0101


	//----- nvinfo : EIATTR_VRC_CTA_INIT_COUNT
	.align		4
        /*0074*/ 	.byte	0x02, 0x4a
	.zero		1
	.zero		1


	//----- nvinfo : EIATTR_EXIT_INSTR_OFFSETS
	.align		4
        /*0078*/ 	.byte	0x04, 0x1c
        /*007a*/ 	.short	(.L_12223 - .L_12222)


	//   ....[0]....
.L_12222:
        /*007c*/ 	.word	0x00000050


	//   ....[1]....
        /*0080*/ 	.word	0x000009e0


	//----- nvinfo : EIATTR_CRS_STACK_SIZE
	.align		4
.L_12223:
        /*0084*/ 	.byte	0x04, 0x1e
        /*0086*/ 	.short	(.L_12225 - .L_12224)
.L_12224:
        /*0088*/ 	.word	0x00000000


	//----- nvinfo : EIATTR_CBANK_PARAM_SIZE
	.align		4
.L_12225:
        /*008c*/ 	.byte	0x03, 0x19
        /*008e*/ 	.short	0x0024


	//----- nvinfo : EIATTR_PARAM_CBANK
	.align		4
        /*0090*/ 	.byte	0x04, 0x0a
        /*0092*/ 	.short	(.L_12227 - .L_12226)
	.align		4
.L_12226:
        /*0094*/ 	.word	index@(.nv.constant0._Z15gpukernelAMWNr3ILi4ELi9EEvPdS0_S0_iii)
        /*0098*/ 	.short	0x0380
        /*009a*/ 	.short	0x0024


	//----- nvinfo : EIATTR_SW_WAR
	.align		4
.L_12227:
        /*009c*/ 	.byte	0x04, 0x36
        /*009e*/ 	.short	(.L_12229 - .L_12228)
.L_12228:
        /*00a0*/ 	.word	0x00000008
.L_12229:


//--------------------- .nv.info._Z15gpukernelAMWNr3ILi4ELi8EEvPdS0_S0_iii --------------------------
	.section	.nv.info._Z15gpukernelAMWNr3ILi4ELi8EEvPdS0_S0_iii,"",@"SHT_CUDA_INFO"
	.sectionflags	@""
	.align	4


	//----- nvinfo : EIATTR_CUDA_API_VERSION
	.align		4
        /*0000*/ 	.byte	0x04, 0x37
        /*0002*/ 	.short	(.L_12231 - .L_12230)
.L_12230:
        /*0004*/ 	.word	0x00000082


	//----- nvinfo : EIATTR_KPARAM_INFO
	.align		4
.L_12231:
        /*0008*/ 	.byte	0x04, 0x17
        /*000a*/ 	.short	(.L_12233 - .L_12232)
.L_12232:
        /*000c*/ 	.word	0x00000000
        /*0010*/ 	.short	0x0005
        /*0012*/ 	.short	0x0020
        /*0014*/ 	.byte	0x00, 0xf0, 0x11, 0x00


	//----- nvinfo : EIATTR_KPARAM_INFO
	.align		4
.L_12233:
        /*0018*/ 	.byte	0x04, 0x17
        /*001a*/ 	.short	(.L_12235 - .L_12234)
.L_12234:
        /*001c*/ 	.word	0x00000000
        /*0020*/ 	.short	0x0004
        /*0022*/ 	.short	0x001c
        /*0024*/ 	.byte	0x00, 0xf0, 0x11, 0x00


	//----- nvinfo : EIATTR_KPARAM_INFO
	.align		4
.L_12235:
        /*0028*/ 	.byte	0x04, 0x17
        /*002a*/ 	.short	(.L_12237 - .L_12236)
.L_12236:
        /*002c*/ 	.word	0x00000000
        /*0030*/ 	.short	0x0003
        /*0032*/ 	.short	0x0018
        /*0034*/ 	.byte	0x00, 0xf0, 0x11, 0x00


	//----- nvinfo : EIATTR_KPARAM_INFO
	.align		4
.L_12237:
        /*0038*/ 	.byte	0x04, 0x17
        /*003a*/ 	.short	(.L_12239 - .L_12238)
.L_12238:
        /*003c*/ 	.word	0x00000000
        /*0040*/ 	.short	0x0002
        /*0042*/ 	.short	0x0010
        /*0044*/ 	.byte	0x00, 0xf5, 0x21, 0x00


	//----- nvinfo : EIATTR_KPARAM_INFO
	.align		4
.L_12239:
        /*0048*/ 	.byte	0x04, 0x17
        /*004a*/ 	.short	(.L_12241 - .L_12240)
.L_12240:
        /*004c*/ 	.word	0x00000000
        /*0050*/ 	.short	0x0001
        /*0052*/ 	.short	0x0008
        /*0054*/ 	.byte	0x00, 0xf5, 0x21, 0x00


	//----- nvinfo : EIATTR_KPARAM_INFO
	.align		4
.L_12241:
        /*0058*/ 	.byte	0x04, 0x17
        /*005a*/ 	.short	(.L_12243 - .L_12242)
.L_12242:
        /*005c*/ 	.word	0x00000000
        /*0060*/ 	.short	0x0000
        /*0062*/ 	.short	0x0000
        /*0064*/ 	.byte	0x00, 0xf5, 0x21, 0x00


	//----- nvinfo : EIATTR_SPARSE_MMA_MASK
	.align		4
.L_12243:
        /*0068*/ 	.byte	0x03, 0x50
        /*006a*/ 	.short	0x0000


	//----- nvinfo : EIATTR_MAXREG_COUNT
	.align		4
        /*006c*/ 	.byte	0x03, 0x1b
        /*006e*/ 	.short	0x00ff


	//----- nvinfo : EIATTR_MERCURY_ISA_VERSION
	.align		4
        /*0070*/ 	.byte	0x03, 0x5f
        /*0072*/ 	.short	0x0101


	//----- nvinfo : EIATTR_VRC_CTA_INIT_COUNT
	.align		4
        /*0074*/ 	.byte	0x02, 0x4a
	.zero		1
	.zero		1


	//----- nvinfo : EIATTR_EXIT_INSTR_OFFSETS
	.align		4
        /*0078*/ 	.byte	0x04, 0x1c
        /*007a*/ 	.short	(.L_12245 - .L_12244)


	//   ....[0]....
.L_12244:
        /*007c*/ 	.word	0x00000050


	//   ....[1]....
        /*0080*/ 	.word	0x000009e0


	//----- nvinfo : EIATTR_CRS_STACK_SIZE
	.align		4
.L_12245:
        /*0084*/ 	.byte	0x04, 0x1e
        /*0086*/ 	.short	(.L_12247 - .L_12246)
.L_12246:
        /*0088*/ 	.word	0x00000000


	//----- nvinfo : EIATTR_CBANK_PARAM_SIZE
	.align		4
.L_12247:
        /*008c*/ 	.byte	0x03, 0x19
        /*008e*/ 	.short	0x0024


	//----- nvinfo : EIATTR_PARAM_CBANK
	.align		4
        /*0090*/ 	.byte	0x04, 0x0a
        /*0092*/ 	.short	(.L_12249 - .L_12248)
	.align		4
.L_12248:
        /*0094*/ 	.word	index@(.nv.constant0._Z15gpukernelAMWNr3ILi4ELi8EEvPdS0_S0_iii)
        /*0098*/ 	.short	0x0380
        /*009a*/ 	.short	0x0024


	//----- nvinfo : EIATTR_SW_WAR
	.align		4
.L_12249:
        /*009c*/ 	.byte	0x04, 0x36
        /*009e*/ 	.short	(.L_12251 - .L_12250)
.L_12250:
        /*00a0*/ 	.word	0x00000008
.L_12251:


//--------------------- .nv.info._Z15gpukernelAMWNr3ILi4ELi7EEvPdS0_S0_iii --------------------------
	.section	.nv.info._Z15gpukernelAMWNr3ILi4ELi7EEvPdS0_S0_iii,"",@"SHT_CUDA_INFO"
	.sectionflags	@""
	.align	4


	//----- nvinfo : EIATTR_CUDA_API_VERSION
	.align		4
        /*0000*/ 	.byte	0x04, 0x37
        /*0002*/ 	.short	(.L_12253 - .L_12252)
.L_12252:
        /*0004*/ 	.word	0x00000082


	//----- nvinfo : EIATTR_KPARAM_INFO
	.align		4
.L_12253:
        /*0008*/ 	.byte	0x04, 0x17
        /*000a*/ 	.short	(.L_12255 - .L_12254)
.L_12254:
        /*000c*/ 	.word	0x00000000
        /*0010*/ 	.short	0x0005
        /*0012*/ 	.short	0x0020
        /*0014*/ 	.byte	0x00, 0xf0, 0x11, 0x00


	//----- nvinfo : EIATTR_KPARAM_INFO
	.align		4
.L_12255:
        /*0018*/ 	.byte	0x04, 0x17
        /*001a*/ 	.short	(.L_12257 - .L_12256)
.L_12256:
        /*001c*/ 	.word	0x00000000
        /*0020*/ 	.short	0x0004
        /*0022*/ 	.short	0x001c
        /*0024*/ 	.byte	0x00, 0xf0, 0x11, 0x00


	//----- nvinfo : EIATTR_KPARAM_INFO
	.align		4
.L_12257:
        /*0028*/ 	.byte	0x04, 0x17
        /*002a*/ 	.short	(.L_12259 - .L_12258)
.L_12258:
        /*002c*/ 	.word	0x00000000
        /*0030*/ 	.short	0x0003
        /*0032*/ 	.short	0x0018
        /*0034*/ 	.byte	0x00, 0xf0, 0x11, 0x00


	//----- nvinfo : EIATTR_KPARAM_INFO
	.align		4
.L_12259:
        /*0038*/ 	.byte	0x04, 0x17
        /*003a*/ 	.short	(.L_12261 - .L_12260)
.L_12260:
        /*003c*/ 	.word	0x00000000
        /*0040*/ 	.short	0x0002
        /*0042*/ 	.short	0x0010
        /*0044*/ 	.byte	0x00, 0xf5, 0x21, 0x00


	//----- nvinfo : EIATTR_KPARAM_INFO
	.align		4
.L_12261:
        /*0048*/ 	.byte	0x04, 0x17
        /*004a*/ 	.short	(.L_12263 - .L_12262)
.L_12262:
        /*004c*/ 	.word	0x00000000
        /*0050*/ 	.short	0x0001
        /*0052*/ 	.short	0x0008
        /*0054*/ 	.byte	0x00, 0xf5, 0x21, 0x00


	//----- nvinfo : EIATTR_KPARAM_INFO
	.align		4
.L_12263:
        /*0058*/ 	.byte	0x04, 0x17
        /*005a*/ 	.short	(.L_12265 - .L_12264)
.L_12264:
        /*005c*/ 	.word	0x00000000
        /*0060*/ 	.short	0x0000
        /*0062*/ 	.short	0x0000
        /*0064*/ 	.byte	0x00, 0xf5, 0x21, 0x00


	//----- nvinfo : EIATTR_SPARSE_MMA_MASK
	.align		4
.L_12265:
        /*0068*/ 	.byte	0x03, 0x50
        /*006a*/ 	.short	0x0000


	//----- nvinfo : EIATTR_MAXREG_COUNT
	.align		4
        /*006c*/ 	.byte	0x03, 0x1b
        /*006e*/ 	.short	0x00ff


	//----- nvinfo : EIATTR_MERCURY_ISA_VERSION
	.align		4
        /*0070*/ 	.byte	0x03, 0x5f
        /*0072*/ 	.short	0x0101


	//----- nvinfo : EIATTR_VRC_CTA_INIT_COUNT
	.align		4
        /*0074*/ 	.byte	0x02, 0x4a
	.zero		1
	.zero		1


	//----- nvinfo : EIATTR_EXIT_INSTR_OFFSETS
	.align		4
        /*0078*/ 	.byte	0x04, 0x1c
        /*007a*/ 	.short	(.L_12267 - .L_12266)


	//   ....[0]....
.L_12266:
        /*007c*/ 	.word	0x00000050


	//   ....[1]....
        /*0080*/ 	.word	0x000009e0


	//----- nvinfo : EIATTR_CRS_STACK_SIZE
	.align		4
.L_12267:
        /*0084*/ 	.byte	0x04, 0x1e
        /*0086*/ 	.short	(.L_12269 - .L_12268)
.L_12268:
        /*0088*/ 	.word	0x00000000


	//----- nvinfo : EIATTR_CBANK_PARAM_SIZE
	.align		4
.L_12269:
        /*008c*/ 	.byte	0x03, 0x19
        /*008e*/ 	.short	0x0024


	//----- nvinfo : EIATTR_PARAM_CBANK
	.align		4
        /*0090*/ 	.byte	0x04, 0x0a
        /*0092*/ 	.short	(.L_12271 - .L_12270)
	.align		4
.L_12270:
        /*0094*/ 	.word	index@(.nv.constant0._Z15gpukernelAMWNr3ILi4ELi7EEvPdS0_S0_iii)
        /*0098*/ 	.short	0x0380
        /*009a*/ 	.short	0x0024


	//----- nvinfo : EIATTR_SW_WAR
	.align		4
.L_12271:
        /*009c*/ 	.byte	0x04, 0x36
        /*009e*/ 	.short	(.L_12273 - .L_12272)
.L_12272:
        /*00a0*/ 	.word	0x00000008
.L_12273:


//--------------------- .nv.info._Z15gpukernelAMWNr3ILi4ELi6EEvPdS0_S0_iii --------------------------
	.section	.nv.info._Z15gpukernelAMWNr3ILi4ELi6EEvPdS0_S0_iii,"",@"SHT_CUDA_INFO"
	.sectionflags	@""
	.align	4


	//----- nvinfo : EIATTR_CUDA_API_VERSION
	.align		4
        /*0000*/ 	.byte	0x04, 0x37
        /*0002*/ 	.short	(.L_12275 - .L_12274)
.L_12274:
        /*0004*/ 	.word	0x00000082


	//----- nvinfo : EIATTR_KPARAM_INFO
	.align		4
.L_12275:
        /*0008*/ 	.byte	0x04, 0x17
        /*000a*/ 	.short	(.L_12277 - .L_12276)
.L_12276:
        /*000c*/ 	.word	0x00000000
        /*0010*/ 	.short	0x0005
        /*0012*/ 	.short	0x0020
        /*0014*/ 	.byte	0x00, 0xf0, 0x11, 0x00


	//----- nvinfo : EIATTR_KPARAM_INFO
	.align		4
.L_12277:
        /*0018*/ 	.byte	0x04, 0x17
        /*001a*/ 	.short	(.L_12279 - .L_12278)
.L_12278:
        /*001c*/ 	.word	0x00000000
        /*0020*/ 	.short	0x0004
        /*0022*/ 	.short	0x001c
        /*0024*/ 	.byte	0x00, 0xf0, 0x11, 0x00


	//----- nvinfo : EIATTR_KPARAM_INFO
	.align		4
.L_12279:
        /*0028*/ 	.byte	0x04, 0x17
        /*002a*/ 	.short	(.L_12281 - .L_12280)
.L_12280:
        /*002c*/ 	.word	0x00000000
        /*0030*/ 	.short	0x0003
        /*0032*/ 	.short	0x0018
        /*0034*/ 	.byte	0x00, 0xf0, 0x11, 0x00


	//----- nvinfo : EIATTR_KPARAM_INFO
	.align		4
.L_12281:
        /*0038*/ 	.byte	0x04, 0x17
        /*003a*/ 	.short	(.L_12283 - .L_12282)
.L_12282:
        /*003c*/ 	.word	0x00000000
        /*0040*/ 	.short	0x0002
        /*0042*/ 	.short	0x0010
        /*0044*/ 	.byte	0x00, 0xf5, 0x21, 0x00


	//----- nvinfo : EIATTR_KPARAM_INFO
	.align		4
.L_12283:
        /*0048*/ 	.byte	0x04, 0x17
        /*004a*/ 	.short	(.L_12285 - .L_12284)
.L_12284:
        /*004c*/ 	.word	0x00000000
        /*0050*/ 	.short	0x0001
        /*0052*/ 	.short	0x0008
        /*0054*/ 	.byte	0x00, 0xf5, 0x21, 0x00


	//----- nvinfo : EIATTR_KPARAM_INFO
	.align		4
.L_12285:
        /*0058*/ 	.byte	0x04, 0x17
        /*005a*/ 	.short	(.L_12287 - .L_12286)
.L_12286:
        /*005c*/ 	.word	0x00000000
        /*0060*/ 	.short	0x0000
        /*0062*/ 	.short	0x0000
        /*0064*/ 	.byte	0x00, 0xf5, 0x21, 0x00


	//----- nvinfo : EIATTR_SPARSE_MMA_MASK
	.align		4
.L_12287:
        /*0068*/ 	.byte	0x03, 0x50
        /*006a*/ 	.short	0x0000


	//----- nvinfo : EIATTR_MAXREG_COUNT
	.align		4
        /*006c*/ 	.byte	0x03, 0x1b
        /*006e*/ 	.short	0x00ff


	//----- nvinfo : EIATTR_MERCURY_ISA_VERSION
	.align		4
        /*0070*/ 	.byte	0x03, 0x5f
        /*0072*/ 	.short	0x0101


	//----- nvinfo : EIATTR_VRC_CTA_INIT_COUNT
	.align		4
        /*0074*/ 	.byte	0x02, 0x4a
	.zero		1
	.zero		1


	//----- nvinfo : EIATTR_EXIT_INSTR_OFFSETS
	.align		4
        /*0078*/ 	.byte	0x04, 0x1c
        /*007a*/ 	.short	(.L_12289 - .L_12288)


	//   ....[0]....
.L_12288:
        /*007c*/ 	.word	0x00000050


	//   ....[1]....
        /*0080*/ 	.word	0x000009e0


	//----- nvinfo : EIATTR_CRS_STACK_SIZE
	.align		4
.L_12289:
        /*0084*/ 	.byte	0x04, 0x1e
        /*0086*/ 	.short	(.L_12291 - .L_12290)
.L_12290:
        /*0088*/ 	.word	0x00000000


	//----- nvinfo : EIATTR_CBANK_PARAM_SIZE
	.align		4
.L_12291:
        /*008c*/ 	.byte	0x03, 0x19
        /*008e*/ 	.short	0x0024


	//----- nvinfo : EIATTR_PARAM_CBANK
	.align		4
        /*0090*/ 	.byte	0x04, 0x0a
        /*0092*/ 	.short	(.L_12293 - .L_12292)
	.align		4
.L_12292:
        /*0094*/ 	.word	index@(.nv.constant0._Z15gpukernelAMWNr3ILi4ELi6EEvPdS0_S0_iii)
        /*0098*/ 	.short	0x0380
        /*009a*/ 	.short	0x0024


	//----- nvinfo : EIATTR_SW_WAR
	.align		4
.L_12293:
        /*009c*/ 	.byte	0x04, 0x36
        /*009e*/ 	.short	(.L_12295 - .L_12294)
.L_12294:
        /*00a0*/ 	.word	0x00000008
.L_12295:


//--------------------- .nv.info._Z15gpukernelAMWNr3ILi4ELi5EEvPdS0_S0_iii --------------------------
	.section	.nv.info._Z15gpukernelAMWNr3ILi4ELi5EEvPdS0_S0_iii,"",@"SHT_CUDA_INFO"
	.sectionflags	@""
	.align	4


	//----- nvinfo : EIATTR_CUDA_API_VERSION
	.align		4
        /*0000*/ 	.byte	0x04, 0x37
        /*0002*/ 	.short	(.L_12297 - .L_12296)
.L_12296:
        /*0004*/ 	.word	0x00000082


	//----- nvinfo : EIATTR_KPARAM_INFO
	.align		4
.L_12297:
        /*0008*/ 	.byte	0x04, 0x17
        /*000a*/ 	.short	(.L_12299 - .L_12298)
.L_12298:
        /*000c*/ 	.word	0x00000000
        /*0010*/ 	.short	0x0005
        /*0012*/ 	.short	0x0020
        /*0014*/ 	.byte	0x00, 0xf0, 0x11, 0x00


	//----- nvinfo : EIATTR_KPARAM_INFO
	.align		4
.L_12299:
        /*0018*/ 	.byte	0x04, 0x17
        /*001a*/ 	.short	(.L_12301 - .L_12300)
.L_12300:
        /*001c*/ 	.word	0x00000000
        /*0020*/ 	.short	0x0004
        /*0022*/ 	.short	0x001c
        /*0024*/ 	.byte	0x00, 0xf0, 0x11, 0x00


	//----- nvinfo : EIATTR_KPARAM_INFO
	.align		4
.L_12301:
        /*0028*/ 	.byte	0x04, 0x17
        /*002a*/ 	.short	(.L_12303 - .L_12302)
.L_12302:
        /*002c*/ 	.word	0x00000000
        /*0030*/ 	.short	0x0003
        /*0032*/ 	.short	0x0018
        /*0034*/ 	.byte	0x00, 0xf0, 0x11, 0x00


	//----- nvinfo : EIATTR_KPARAM_INFO
	.align		4
.L_12303:
        /*0038*/ 	.byte	0x04, 0x17
        /*003a*/ 	.short	(.L_12305 - .L_12304)
.L_12304:
        /*003c*/ 	.word	0x00000000
        /*0040*/ 	.short	0x0002
        /*0042*/ 	.short	0x0010
        /*0044*/ 	.byte	0x00, 0xf5, 0x21, 0x00


	//----- nvinfo : EIATTR_KPARAM_INFO
	.align		4
.L_12305:
        /*0048*/ 	.byte	0x04, 0x17
        /*004a*/ 	.short	(.L_12307 - .L_12306)
.L_12306:
        /*004c*/ 	.word	0x00000000
        /*0050*/ 	.short	0x0001
        /*0052*/ 	.short	0x0008
        /*0054*/ 	.byte	0x00, 0xf5, 0x21, 0x00


	//----- nvinfo : EIATTR_KPARAM_INFO
	.align		4
.L_12307:
        /*0058*/ 	.byte	0x04, 0x17
        /*005a*/ 	.short	(.L_12309 - .L_12308)
.L_12308:
        /*005c*/ 	.word	0x00000000
        /*0060*/ 	.short	0x0000
        /*0062*/ 	.short	0x0000
        /*0064*/ 	.byte	0x00, 0xf5, 0x21, 0x00


	//----- nvinfo : EIATTR_SPARSE_MMA_MASK
	.align		4
.L_12309:
        /*0068*/ 	.byte	0x03, 0x50
        /*006a*/ 	.short	0x0000


	//----- nvinfo : EIATTR_MAXREG_COUNT
	.align		4
        /*006c*/ 	.byte	0x03, 0x1b
        /*006e*/ 	.short	0x00ff


	//----- nvinfo : EIATTR_MERCURY_ISA_VERSION
	.align		4
        /*0070*/ 	.byte	0x03, 0x5f
        /*0072*/ 	.short	0x0101


	//----- nvinfo : EIATTR_VRC_CTA_INIT_COUNT
	.align		4
        /*0074*/ 	.byte	0x02, 0x4a
	.zero		1
	.zero		1


	//----- nvinfo : EIATTR_EXIT_INSTR_OFFSETS
	.align		4
        /*0078*/ 	.byte	0x04, 0x1c
        /*007a*/ 	.short	(.L_12311 - .L_12310)


	//   ....[0]....
.L_12310:
        /*007c*/ 	.word	0x00000050


	//   ....[1]....
        /*0080*/ 	.word	0x000009e0


	//----- nvinfo : EIATTR_CRS_STACK_SIZE
	.align		4
.L_12311:
        /*0084*/ 	.byte	0x04, 0x1e
        /*0086*/ 	.short	(.L_12313 - .L_12312)
.L_12312:
        /*0088*/ 	.word	0x00000000


	//----- nvinfo : EIATTR_CBANK_PARAM_SIZE
	.align		4
.L_12313:
        /*008c*/ 	.byte	0x03, 0x19
        /*008e*/ 	.short	0x0024


	//----- nvinfo : EIATTR_PARAM_CBANK
	.align		4
        /*0090*/ 	.byte	0x04, 0x0a
        /*0092*/ 	.short	(.L_12315 - .L_12314)
	.align		4
.L_12314:
        /*0094*/ 	.word	index@(.nv.constant0._Z15gpukernelAMWNr3ILi4ELi5EEvPdS0_S0_iii)
        /*0098*/ 	.short	0x0380
        /*009a*/ 	.short	0x0024


	//----- nvinfo : EIATTR_SW_WAR
	.align		4
.L_12315:
        /*009c*/ 	.byte	0x04, 0x36
        /*009e*/ 	.short	(.L_12317 - .L_12316)
.L_12316:
        /*00a0*/ 	.word	0x00000008
.L_12317:


//--------------------- .nv.info._Z15gpukernelAMWNr3ILi4ELi4EEvPdS0_S0_iii --------------------------
	.section	.nv.info._Z15gpukernelAMWNr3ILi4ELi4EEvPdS0_S0_iii,"",@"SHT_CUDA_INFO"
	.sectionflags	@""
	.align	4


	//----- nvinfo : EIATTR_CUDA_API_VERSION
	.align		4
        /*0000*/ 	.byte	0x04, 0x37
        /*0002*/ 	.short	(.L_12319 - .L_12318)
.L_12318:
        /*0004*/ 	.word	0x00000082


	//----- nvinfo : EIATTR_KPARAM_INFO
	.align		4
.L_12319:
        /*0008*/ 	.byte	0x04, 0x17
        /*000a*/ 	.short	(.L_12321 - .L_12320)
.L_12320:
        /*000c*/ 	.word	0x00000000
        /*0010*/ 	.short	0x0005
        /*0012*/ 	.short	0x0020
        /*0014*/ 	.byte	0x00, 0xf0, 0x11, 0x00


	//----- nvinfo : EIATTR_KPARAM_INFO
	.align		4
.L_12321:
        /*0018*/ 	.byte	0x04, 0x17
        /*001a*/ 	.short	(.L_12323 - .L_12322)
.L_12322:
        /*001c*/ 	.word	0x00000000
        /*0020*/ 	.short	0x0004
        /*0022*/ 	.short	0x001c
        /*0024*/ 	.byte	0x00, 0xf0, 0x11, 0x00


	//----- nvinfo : EIATTR_KPARAM_INFO
	.align		4
.L_12323:
        /*0028*/ 	.byte	0x04, 0x17
        /*002a*/ 	.short	(.L_12325 - .L_12324)
.L_12324:
        /*002c*/ 	.word	0x00000000
        /*0030*/ 	.short	0x0003
        /*0032*/ 	.short	0x0018
        /*0034*/ 	.byte	0x00, 0xf0, 0x11, 0x00


	//----- nvinfo : EIATTR_KPARAM_INFO
	.align		4
.L_12325:
        /*0038*/ 	.byte	0x04, 0x17
        /*003a*/ 	.short	(.L_12327 - .L_12326)
.L_12326:
        /*003c*/ 	.word	0x00000000
        /*0040*/ 	.short	0x0002
        /*0042*/ 	.short	0x0010
        /*0044*/ 	.byte	0x00, 0xf5, 0x21, 0x00


	//----- nvinfo : EIATTR_KPARAM_INFO
	.align		4
.L_12327:
        /*0048*/ 	.byte	0x04, 0x17
        /*004a*/ 	.short	(.L_12329 - .L_12328)
.L_12328:
        /*004c*/ 	.word	0x00000000
        /*0050*/ 	.short	0x0001
        /*0052*/ 	.short	0x0008
        /*0054*/ 	.byte	0x00, 0xf5, 0x21, 0x00


	//----- nvinfo : EIATTR_KPARAM_INFO
	.align		4
.L_12329:
        /*0058*/ 	.byte	0x04, 0x17
        /*005a*/ 	.short	(.L_12331 - .L_12330)
.L_12330:
        /*005c*/ 	.word	0x00000000
        /*0060*/ 	.short	0x0000
        /*0062*/ 	.short	0x0000
        /*0064*/ 	.byte	0x00, 0xf5, 0x21, 0x00


	//----- nvinfo : EIATTR_SPARSE_MMA_MASK
	.align		4
.L_12331:
        /*0068*/ 	.byte	0x03, 0x50
        /*006a*/ 	.short	0x0000


	//----- nvinfo : EIATTR_MAXREG_COUNT
	.align		4
        /*006c*/ 	.byte	0x03, 0x1b
        /*006e*/ 	.short	0x00ff


	//----- nvinfo : EIATTR_MERCURY_ISA_VERSION
	.align		4
        /*0070*/ 	.byte	0x03, 0x5f
        /*0072*/ 	.short	0x0101


	//----- nvinfo : EIATTR_VRC_CTA_INIT_COUNT
	.align		4
        /*0074*/ 	.byte	0x02, 0x4a
	.zero		1
	.zero		1


	//----- nvinfo : EIATTR_EXIT_INSTR_OFFSETS
	.align		4
        /*0078*/ 	.byte	0x04, 0x1c
        /*007a*/ 	.short	(.L_12333 - .L_12332)


	//   ....[0]....
.L_12332:
        /*007c*/ 	.word	0x00000050


	//   ....[1]....
        /*0080*/ 	.word	0x000009e0


	//----- nvinfo : EIATTR_CRS_STACK_SIZE
	.align		4
.L_12333:
        /*0084*/ 	.byte	0x04, 0x1e
        /*0086*/ 	.short	(.L_12335 - .L_12334)
.L_12334:
        /*0088*/ 	.word	0x00000000


	//----- nvinfo : EIATTR_CBANK_PARAM_SIZE
	.align		4
.L_12335:
        /*008c*/ 	.byte	0x03, 0x19
        /*008e*/ 	.short	0x0024


	//----- nvinfo : EIATTR_PARAM_CBANK
	.align		4
        /*0090*/ 	.byte	0x04, 0x0a
        /*0092*/ 	.short	(.L_12337 - .L_12336)
	.align		4
.L_12336:
        /*0094*/ 	.word	index@(.nv.constant0._Z15gpukernelAMWNr3ILi4ELi4EEvPdS0_S0_iii)
        /*0098*/ 	.short	0x0380
        /*009a*/ 	.short	0x0024


	//----- nvinfo : EIATTR_SW_WAR
	.align		4
.L_12337:
        /*009c*/ 	.byte	0x04, 0x36
        /*009e*/ 	.short	(.L_12339 - .L_12338)
.L_12338:
        /*00a0*/ 	.word	0x00000008
.L_12339:


//--------------------- .nv.info._Z15gpukernelAMWNr3ILi4ELi3EEvPdS0_S0_iii --------------------------
	.section	.nv.info._Z15gpukernelAMWNr3ILi4ELi3EEvPdS0_S0_iii,"",@"SHT_CUDA_INFO"
	.sectionflags	@""
	.align	4


	//----- nvinfo : EIATTR_CUDA_API_VERSION
	.align		4
        /*0000*/ 	.byte	0x04, 0x37
        /*0002*/ 	.short	(.L_12341 - .L_12340)
.L_12340:
        /*0004*/ 	.word	0x00000082


	//----- nvinfo : EIATTR_KPARAM_INFO
	.align		4
.L_12341:
        /*0008*/ 	.byte	0x04, 0x17
        /*000a*/ 	.short	(.L_12343 - .L_12342)
.L_12342:
        /*000c*/ 	.word	0x00000000
        /*0010*/ 	.short	0x0005
        /*0012*/ 	.short	0x0020
        /*0014*/ 	.byte	0x00, 0xf0, 0x11, 0x00


	//----- nvinfo : EIATTR_KPARAM_INFO
	.align		4
.L_12343:
        /*0018*/ 	.byte	0x04, 0x17
        /*001a*/ 	.short	(.L_12345 - .L_12344)
.L_12344:
        /*001c*/ 	.word	0x00000000
        /*0020*/ 	.short	0x0004
        /*0022*/ 	.short	0x001c
        /*0024*/ 	.byte	0x00, 0xf0, 0x11, 0x00


	//----- nvinfo : EIATTR_KPARAM_INFO
	.align		4
.L_12345:
        /*0028*/ 	.byte	0x04, 0x17
        /*002a*/ 	.short	(.L_12347 - .L_12346)
.L_12346:
        /*002c*/ 	.word	0x00000000
        /*0030*/ 	.short	0x0003
        /*0032*/ 	.short	0x0018
        /*0034*/ 	.byte	0x00, 0xf0, 0x11, 0x00


	//----- nvinfo : EIATTR_KPARAM_INFO
	.align		4
.L_12347:
        /*0038*/ 	.byte	0x04, 0x17
        /*003a*/ 	.short	(.L_12349 - .L_12348)
.L_12348:
        /*003c*/ 	.word	0x00000000
        /*0040*/ 	.short	0x0002
        /*0042*/ 	.short	0x0010
        /*0044*/ 	.byte	0x00, 0xf5, 0x21, 0x00


	//----- nvinfo : EIATTR_KPARAM_INFO
	.align		4
.L_12349:
        /*0048*/ 	.byte	0x04, 0x17
        /*004a*/ 	.short	(.L_12351 - .L_12350)
.L_12350:
        /*004c*/ 	.word	0x00000000
        /*0050*/ 	.short	0x0001
        /*0052*/ 	.short	0x0008
        /*0054*/ 	.byte	0x00, 0xf5, 0x21, 0x00


	//----- nvinfo : EIATTR_KPARAM_INFO
	.align		4
.L_12351:
        /*0058*/ 	.byte	0x04, 0x17
        /*005a*/ 	.short	(.L_12353 - .L_12352)
.L_12352:
        /*005c*/ 	.word	0x00000000
        /*0060*/ 	.short	0x0000
        /*0062*/ 	.short	0x0000
        /*0064*/ 	.byte	0x00, 0xf5, 0x21, 0x00


	//----- nvinfo : EIATTR_SPARSE_MMA_MASK
	.align		4
.L_12353:
        /*0068*/ 	.byte	0x03, 0x50
        /*006a*/ 	.short	0x0000


	//----- nvinfo : EIATTR_MAXREG_COUNT
	.align		4
        /*006c*/ 	.byte	0x03, 0x1b
        /*006e*/ 	.short	0x00ff


	//----- nvinfo : EIATTR_MERCURY_ISA_VERSION
	.align		4
        /*0070*/ 	.byte	0x03, 0x5f
        /*0072*/ 	.short	0x0101


	//----- nvinfo : EIATTR_VRC_CTA_INIT_COUNT
	.align		4
        /*0074*/ 	.byte	0x02, 0x4a
	.zero		1
	.zero		1


	//----- nvinfo : EIATTR_EXIT_INSTR_OFFSETS
	.align		4
        /*0078*/ 	.byte	0x04, 0x1c
        /*007a*/ 	.short	(.L_12355 - .L_12354)


	//   ....[0]....
.L_12354:
        /*007c*/ 	.word	0x00000050


	//   ....[1]....
        /*0080*/ 	.word	0x000009e0


	//----- nvinfo : EIATTR_CRS_STACK_SIZE
	.align		4
.L_12355:
        /*0084*/ 	.byte	0x04, 0x1e
        /*0086*/ 	.short	(.L_12357 - .L_12356)
.L_12356:
        /*0088*/ 	.word	0x00000000


	//----- nvinfo : EIATTR_CBANK_PARAM_SIZE
	.align		4
.L_12357:
        /*008c*/ 	.byte	0x03, 0x19
        /*008e*/ 	.short	0x0024


	//----- nvinfo : EIATTR_PARAM_CBANK
	.align		4
        /*0090*/ 	.byte	0x04, 0x0a
        /*0092*/ 	.short	(.L_12359 - .L_12358)
	.align		4
.L_12358:
        /*0094*/ 	.word	index@(.nv.constant0._Z15gpukernelAMWNr3ILi4ELi3EEvPdS0_S0_iii)
        /*0098*/ 	.short	0x0380
        /*009a*/ 	.short	0x0024


	//----- nvinfo : EIATTR_SW_WAR
	.align		4
.L_12359:
        /*009c*/ 	.byte	0x04, 0x36
        /*009e*/ 	.short	(.L_12361 - .L_12360)
.L_12360:
        /*00a0*/ 	.word	0x00000008
.L_12361:


//--------------------- .nv.info._Z15gpukernelAMWNr3ILi4ELi2EEvPdS0_S0_iii --------------------------
	.section	.nv.info._Z15gpukernelAMWNr3ILi4ELi2EEvPdS0_S0_iii,"",@"SHT_CUDA_INFO"
	.sectionflags	@""
	.align	4


	//----- nvinfo : EIATTR_CUDA_API_VERSION
	.align		4
        /*0000*/ 	.byte	0x04, 0x37
        /*0002*/ 	.short	(.L_12363 - .L_12362)
.L_12362:
        /*0004*/ 	.word	0x00000082


	//----- nvinfo : EIATTR_KPARAM_INFO
	.align		4
.L_12363:
        /*0008*/ 	.byte	0x04, 0x17
        /*000a*/ 	.short	(.L_12365 - .L_12364)
.L_12364:
        /*000c*/ 	.word	0x00000000
        /*0010*/ 	.short	0x0005
        /*0012*/ 	.short	0x0020
        /*0014*/ 	.byte	0x00, 0xf0, 0x11, 0x00


	//----- nvinfo : EIATTR_KPARAM_INFO
	.align		4
.L_12365:
        /*0018*/ 	.byte	0x04, 0x17
        /*001a*/ 	.short	(.L_12367 - .L_12366)
.L_12366:
        /*001c*/ 	.word	0x00000000
        /*0020*/ 	.short	0x0004
        /*0022*/ 	.short	0x001c
        /*0024*/ 	.byte	0x00, 0xf0, 0x11, 0x00


	//----- nvinfo : EIATTR_KPARAM_INFO
	.align		4
.L_12367:
        /*0028*/ 	.byte	0x04, 0x17
        /*002a*/ 	.short	(.L_12369 - .L_12368)
.L_12368:
        /*002c*/ 	.word	0x00000000
        /*0030*/ 	.short	0x0003
        /*0032*/ 	.short	0x0018
        /*0034*/ 	.byte	0x00, 0xf0, 0x11, 0x00


	//----- nvinfo : EIATTR_KPARAM_INFO
	.align		4
.L_12369:
        /*0038*/ 	.byte	0x04, 0x17
        /*003a*/ 	.short	(.L_12371 - .L_12370)
.L_12370:
        /*003c*/ 	.word	0x00000000
        /*0040*/ 	.short	0x0002
        /*0042*/ 	.short	0x0010
        /*0044*/ 	.byte	0x00, 0xf5, 0x21, 0x00


	//----- nvinfo : EIATTR_KPARAM_INFO
	.align		4
.L_12371:
        /*0048*/ 	.byte	0x04, 0x17
        /*004a*/ 	.short	(.L_12373 - .L_12372)
.L_12372:
        /*004c*/ 	.word	0x00000000
        /*0050*/ 	.short	0x0001
        /*0052*/ 	.short	0x0008
        /*0054*/ 	.byte	0x00, 0xf5, 0x21, 0x00


	//----- nvinfo : EIATTR_KPARAM_INFO
	.align		4
.L_12373:
        /*0058*/ 	.byte	0x04, 0x17
        /*005a*/ 	.short	(.L_12375 - .L_12374)
.L_12374:
        /*005c*/ 	.word	0x00000000
        /*0060*/ 	.short	0x0000
        /*0062*/ 	.short	0x0000
        /*0064*/ 	.byte	0x00, 0xf5, 0x21, 0x00


	//----- nvinfo : EIATTR_SPARSE_MMA_MASK
	.align		4
.L_12375:
        /*0068*/ 	.byte	0x03, 0x50
        /*006a*/ 	.short	0x0000


	//----- nvinfo : EIATTR_MAXREG_COUNT
	.align		4
        /*006c*/ 	.byte	0x03, 0x1b
        /*006e*/ 	.short	0x00ff


	//----- nvinfo : EIATTR_MERCURY_ISA_VERSION
	.align		4
        /*0070*/ 	.byte	0x03, 0x5f
        /*0072*/ 	.short	0x0101


	//----- nvinfo : EIATTR_VRC_CTA_INIT_COUNT
	.align		4
        /*0074*/ 	.byte	0x02, 0x4a
	.zero		1
	.zero		1


	//----- nvinfo : EIATTR_EXIT_INSTR_OFFSETS
	.align		4
        /*0078*/ 	.byte	0x04, 0x1c
        /*007a*/ 	.short	(.L_12377 - .L_12376)


	//   ....[0]....
.L_12376:
        /*007c*/ 	.word	0x00000050


	//   ....[1]....
        /*0080*/ 	.word	0x000009e0


	//----- nvinfo : EIATTR_CRS_STACK_SIZE
	.align		4
.L_12377:
        /*0084*/ 	.byte	0x04, 0x1e
        /*0086*/ 	.short	(.L_12379 - .L_12378)
.L_12378:
        /*0088*/ 	.word	0x00000000


	//----- nvinfo : EIATTR_CBANK_PARAM_SIZE
	.align		4
.L_12379:
        /*008c*/ 	.byte	0x03, 0x19
        /*008e*/ 	.short	0x0024


	//----- nvinfo : EIATTR_PARAM_CBANK
	.align		4
        /*0090*/ 	.byte	0x04, 0x0a
        /*0092*/ 	.short	(.L_12381 - .L_12380)
	.align		4
.L_12380:
        /*0094*/ 	.word	index@(.nv.constant0._Z15gpukernelAMWNr3ILi4ELi2EEvPdS0_S0_iii)
        /*0098*/ 	.short	0x0380
        /*009a*/ 	.short	0x0024


	//----- nvinfo : EIATTR_SW_WAR
	.align		4
.L_12381:
        /*009c*/ 	.byte	0x04, 0x36
        /*009e*/ 	.short	(.L_12383 - .L_12382)
.L_12382:
        /*00a0*/ 	.word	0x00000008
.L_12383:


//--------------------- .nv.info._Z15gpukernelAMWNr3ILi4ELi1EEvPdS0_S0_iii --------------------------
	.section	.nv.info._Z15gpukernelAMWNr3ILi4ELi1EEvPdS0_S0_iii,"",@"SHT_CUDA_INFO"
	.sectionflags	@""
	.align	4


	//----- nvinfo : EIATTR_CUDA_API_VERSION
	.align		4
        /*0000*/ 	.byte	0x04, 0x37
        /*0002*/ 	.short	(.L_12385 - .L_12384)
.L_12384:
        /*0004*/ 	.word	0x00000082


	//----- nvinfo : EIATTR_KPARAM_INFO
	.align		4
.L_12385:
        /*0008*/ 	.byte	0x04, 0x17
        /*000a*/ 	.short	(.L_12387 - .L_12386)
.L_12386:
        /*000c*/ 	.word	0x00000000
        /*0010*/ 	.short	0x0005
        /*0012*/ 	.short	0x0020
        /*0014*/ 	.byte	0x00, 0xf0, 0x11, 0x00


	//----- nvinfo : EIATTR_KPARAM_INFO
	.align		4
.L_12387:
        /*0018*/ 	.byte	0x04, 0x17
        /*001a*/ 	.short	(.L_12389 - .L_12388)
.L_12388:
        /*001c*/ 	.word	0x00000000
        /*0020*/ 	.short	0x0004
        /*0022*/ 	.short	0x001c
        /*0024*/ 	.byte	0x00, 0xf0, 0x11, 0x00


	//----- nvinfo : EIATTR_KPARAM_INFO
	.align		4
.L_12389:
        /*0028*/ 	.byte	0x04, 0x17
        /*002a*/ 	.short	(.L_12391 - .L_12390)
.L_12390:
        /*002c*/ 	.word	0x00000000
        /*0030*/ 	.short	0x0003
        /*0032*/ 	.short	0x0018
        /*0034*/ 	.byte	0x00, 0xf0, 0x11, 0x00


	//----- nvinfo : EIATTR_KPARAM_INFO
	.align		4
.L_12391:
        /*0038*/ 	.byte	0x04, 0x17
        /*003a*/ 	.short	(.L_12393 - .L_12392)
.L_12392:
        /*003c*/ 	.word	0x00000000
        /*0040*/ 	.short	0x0002
        /*0042*/ 	.short	0x0010
        /*0044*/ 	.byte	0x00, 0xf5, 0x21, 0x00


	//----- nvinfo : EIATTR_KPARAM_INFO
	.align		4
.L_12393:
        /*0048*/ 	.byte	0x04, 0x17
        /*004a*/ 	.short	(.L_12395 - .L_12394)
.L_12394:
        /*004c*/ 	.word	0x00000000
        /*0050*/ 	.short	0x0001
        /*0052*/ 	.short	0x0008
        /*0054*/ 	.byte	0x00, 0xf5, 0x21, 0x00


	//----- nvinfo : EIATTR_KPARAM_INFO
	.align		4
.L_12395:
        /*0058*/ 	.byte	0x04, 0x17
        /*005a*/ 	.short	(.L_12397 - .L_12396)
.L_12396:
        /*005c*/ 	.word	0x00000000
        /*0060*/ 	.short	0x0000
        /*0062*/ 	.short	0x0000
        /*0064*/ 	.byte	0x00, 0xf5, 0x21, 0x00


	//----- nvinfo : EIATTR_SPARSE_MMA_MASK
	.align		4
.L_12397:
        /*0068*/ 	.byte	0x03, 0x50
        /*006a*/ 	.short	0x0000


	//----- nvinfo : EIATTR_MAXREG_COUNT
	.align		4
        /*006c*/ 	.byte	0x03, 0x1b
        /*006e*/ 	.short	0x00ff


	//----- nvinfo : EIATTR_MERCURY_ISA_VERSION
	.align		4
        /*0070*/ 	.byte	0x03, 0x5f
        /*0072*/ 	.short	0x0101


	//----- nvinfo : EIATTR_VRC_CTA_INIT_COUNT
	.align		4
        /*0074*/ 	.byte	0x02, 0x4a
	.zero		1
	.zero		1


	//----- nvinfo : EIATTR_EXIT_INSTR_OFFSETS
	.align		4
        /*0078*/ 	.byte	0x04, 0x1c
        /*007a*/ 	.short	(.L_12399 - .L_12398)


	//   ....[0]....
.L_12398:
        /*007c*/ 	.word	0x00000050


	//   ....[1]....
        /*0080*/ 	.word	0x000009e0


	//----- nvinfo : EIATTR_CRS_STACK_SIZE
	.align		4
.L_12399:
        /*0084*/ 	.byte	0x04, 0x1e
        /*0086*/ 	.short	(.L_12401 - .L_12400)
.L_12400:
        /*0088*/ 	.word	0x00000000


	//----- nvinfo : EIATTR_CBANK_PARAM_SIZE
	.align		4
.L_12401:
        /*008c*/ 	.byte	0x03, 0x19
        /*008e*/ 	.short	0x0024


	//----- nvinfo : EIATTR_PARAM_CBANK
	.align		4
        /*0090*/ 	.byte	0x04, 0x0a
        /*0092*/ 	.short	(.L_12403 - .L_12402)
	.align		4
.L_12402:
        /*0094*/ 	.word	index@(.nv.constant0._Z15gpukernelAMWNr3ILi4ELi1EEvPdS0_S0_iii)
        /*0098*/ 	.short	0x0380
        /*009a*/ 	.short	0x0024


	//----- nvinfo : EIATTR_SW_WAR
	.align		4
.L_12403:
        /*009c*/ 	.byte	0x04, 0x36
        /*009e*/ 	.short	(.L_12405 - .L_12404)
.L_12404:
        /*00a0*/ 	.word	0x00000008
.L_12405:


//--------------------- .nv.info._Z15gpukernelAMWNr3ILi8ELi32EEvPdS0_S0_iii --------------------------
	.section	.nv.info._Z15gpukernelAMWNr3ILi8ELi32EEvPdS0_S0_iii,"",@"SHT_CUDA_INFO"
	.sectionflags	@""
	.align	4


	//----- nvinfo : EIATTR_CUDA_API_VERSION
	.align		4
        /*0000*/ 	.byte	0x04, 0x37
        /*0002*/ 	.short	(.L_12407 - .L_12406)
.L_12406:
        /*0004*/ 	.word	0x00000082


	//----- nvinfo : EIATTR_KPARAM_INFO
	.align		4
.L_12407:
        /*0008*/ 	.byte	0x04, 0x17
        /*000a*/ 	.short	(.L_12409 - .L_12408)
.L_12408:
        /*000c*/ 	.word	0x00000000
        /*0010*/ 	.short	0x0005
        /*0012*/ 	.short	0x0020
        /*0014*/ 	.byte	0x00, 0xf0, 0x11, 0x00


	//----- nvinfo : EIATTR_KPARAM_INFO
	.align		4
.L_12409:
        /*0018*/ 	.byte	0x04, 0x17
        /*001a*/ 	.short	(.L_12411 - .L_12410)
.L_12410:
        /*001c*/ 	.word	0x00000000
        /*0020*/ 	.short	0x0004
        /*0022*/ 	.short	0x001c
        /*0024*/ 	.byte	0x00, 0xf0, 0x11, 0x00


	//----- nvinfo : EIATTR_KPARAM_INFO
	.align		4
.L_12411:
        /*0028*/ 	.byte	0x04, 0x17
        /*002a*/ 	.short	(.L_12413 - .L_12412)
.L_12412:
        /*002c*/ 	.word	0x00000000
        /*0030*/ 	.short	0x0003
        /*0032*/ 	.short	0x0018
        /*0034*/ 	.byte	0x00, 0xf0, 0x11, 0x00


	//----- nvinfo : EIATTR_KPARAM_INFO
	.align		4
.L_12413:
        /*0038*/ 	.byte	0x04, 0x17
        /*003a*/ 	.short	(.L_12415 - .L_12414)
.L_12414:
        /*003c*/ 	.word	0x00000000
        /*0040*/ 	.short	0x0002
        /*0042*/ 	.short	0x0010
        /*0044*/ 	.byte	0x00, 0xf5, 0x21, 0x00


	//----- nvinfo : EIATTR_KPARAM_INFO
	.align		4
.L_12415:
        /*0048*/ 	.byte	0x04, 0x17
        /*004a*/ 	.short	(.L_12417 - .L_12416)
.L_12416:
        /*004c*/ 	.word	0x00000000
        /*0050*/ 	.short	0x0001
        /*0052*/ 	.short	0x0008
        /*0054*/ 	.byte	0x00, 0xf5, 0x21, 0x00


	//----- nvinfo : EIATTR_KPARAM_INFO
	.align		4
.L_12417:
        /*0058*/ 	.byte	0x04, 0x17
        /*005a*/ 	.short	(.L_12419 - .L_12418)
.L_12418:
        /*005c*/ 	.word	0x00000000
        /*0060*/ 	.short	0x0000
        /*0062*/ 	.short	0x0000
        /*0064*/ 	.byte	0x00, 0xf5, 0x21, 0x00


	//----- nvinfo : EIATTR_SPARSE_MMA_MASK
	.align		4
.L_12419:
        /*0068*/ 	.byte	0x03, 0x50
        /*006a*/ 	.short	0x0000


	//----- nvinfo : EIATTR_MAXREG_COUNT
	.align		4
        /*006c*/ 	.byte	0x03, 0x1b
        /*006e*/ 	.short	0x00ff


	//----- nvinfo : EIATTR_MERCURY_ISA_VERSION
	.align		4
        /*0070*/ 	.byte	0x03, 0x5f
        /*0072*/ 	.short	0x0101


	//----- nvinfo : EIATTR_VRC_CTA_INIT_COUNT
	.align		4
        /*0074*/ 	.byte	0x02, 0x4a
	.zero		1
	.zero		1


	//----- nvinfo : EIATTR_EXIT_INSTR_OFFSETS
	.align		4
        /*0078*/ 	.byte	0x04, 0x1c
        /*007a*/ 	.short	(.L_12421 - .L_12420)


	//   ....[0]....
.L_12420:
        /*007c*/ 	.word	0x00000050


	//   ....[1]....
        /*0080*/ 	.word	0x000009e0


	//----- nvinfo : EIATTR_CRS_STACK_SIZE
	.align		4
.L_12421:
        /*0084*/ 	.byte	0x04, 0x1e
        /*0086*/ 	.short	(.L_12423 - .L_12422)
.L_12422:
        /*0088*/ 	.word	0x00000000


	//----- nvinfo : EIATTR_CBANK_PARAM_SIZE
	.align		4
.L_12423:
        /*008c*/ 	.byte	0x03, 0x19
        /*008e*/ 	.short	0x0024


	//----- nvinfo : EIATTR_PARAM_CBANK
	.align		4
        /*0090*/ 	.byte	0x04, 0x0a
        /*0092*/ 	.short	(.L_12425 - .L_12424)
	.align		4
.L_12424:
        /*0094*/ 	.word	index@(.nv.constant0._Z15gpukernelAMWNr3ILi8ELi32EEvPdS0_S0_iii)
        /*0098*/ 	.short	0x0380
        /*009a*/ 	.short	0x0024


	//----- nvinfo : EIATTR_SW_WAR
	.align		4
.L_12425:
        /*009c*/ 	.byte	0x04, 0x36
        /*009e*/ 	.short	(.L_12427 - .L_12426)
.L_12426:
        /*00a0*/ 	.word	0x00000008
.L_12427:


//--------------------- .nv.info._Z15gpukernelAMWNr3ILi8ELi31EEvPdS0_S0_iii --------------------------
	.section	.nv.info._Z15gpukernelAMWNr3ILi8ELi31EEvPdS0_S0_iii,"",@"SHT_CUDA_INFO"
	.sectionflags	@""
	.align	4


	//----- nvinfo : EIATTR_CUDA_API_VERSION
	.align		4
        /*0000*/ 	.byte	0x04, 0x37
        /*0002*/ 	.short	(.L_12429 - .L_12428)
.L_12428:
        /*0004*/ 	.word	0x00000082


	//----- nvinfo : EIATTR_KPARAM_INFO
	.align		4
.L_12429:
        /*0008*/ 	.byte	0x04, 0x17
        /*000a*/ 	.short	(.L_12431 - .L_12430)
.L_12430:
        /*000c*/ 	.word	0x00000000
        /*0010*/ 	.short	0x0005
        /*0012*/ 	.short	0x0020
        /*0014*/ 	.byte	0x00, 0xf0, 0x11, 0x00


	//----- nvinfo : EIATTR_KPARAM_INFO
	.align		4
.L_12431:
        /*0018*/ 	.byte	0x04, 0x17
        /*001a*/ 	.short	(.L_12433 - .L_12432)
.L_12432:
        /*001c*/ 	.word	0x00000000
        /*0020*/ 	.short	0x0004
        /*0022*/ 	.short	0x001c
        /*0024*/ 	.byte	0x00, 0xf0, 0x11, 0x00


	//----- nvinfo : EIATTR_KPARAM_INFO
	.align		4
.L_12433:
        /*0028*/ 	.byte	0x04, 0x17
        /*002a*/ 	.short	(.L_12435 - .L_12434)
.L_12434:
        /*002c*/ 	.word	0x00000000
        /*0030*/ 	.short	0x0003
        /*0032*/ 	.short	0x0018
        /*0034*/ 	.byte	0x00, 0xf0, 0x11, 0x00


	//----- nvinfo : EIATTR_KPARAM_INFO
	.align		4
.L_12435:
        /*0038*/ 	.byte	0x04, 0x17
        /*003a*/ 	.short	(.L_12437 - .L_12436)
.L_12436:
        /*003c*/ 	.word	0x00000000
        /*0040*/ 	.short	0x0002
        /*0042*/ 	.short	0x0010
        /*0044*/ 	.byte	0x00, 0xf5, 0x21, 0x00


	//----- nvinfo : EIATTR_KPARAM_INFO
	.align		4
.L_12437:
        /*0048*/ 	.byte	0x04, 0x17
        /*004a*/ 	.short	(.L_12439 - .L_12438)
.L_12438:
        /*004c*/ 	.word	0x00000000
        /*0050*/ 	.short	0x0001
        /*0052*/ 	.short	0x0008
        /*0054*/ 	.byte	0x00, 0xf5, 0x21, 0x00


	//----- nvinfo : EIATTR_KPARAM_INFO
	.align		4
.L_12439:
        /*0058*/ 	.byte	0x04, 0x17
        /*005a*/ 	.short	(.L_12441 - .L_12440)
.L_12440:
        /*005c*/ 	.word	0x00000000
        /*0060*/ 	.short	0x0000
        /*0062*/ 	.short	0x0000
        /*0064*/ 	.byte	0x00, 0xf5, 0x21, 0x00


	//----- nvinfo : EIATTR_SPARSE_MMA_MASK
	.align		4
.L_12441:
        /*0068*/ 	.byte	0x03, 0x50
        /*006a*/ 	.short	0x0000


	//----- nvinfo : EIATTR_MAXREG_COUNT
	.align		4
        /*006c*/ 	.byte	0x03, 0x1b
        /*006e*/ 	.short	0x00ff


	//----- nvinfo : EIATTR_MERCURY_ISA_VERSION
	.align		4
        /*0070*/ 	.byte	0x03, 0x5f
        /*0072*/ 	.short	0x0101


	//----- nvinfo : EIATTR_VRC_CTA_INIT_COUNT
	.align		4
        /*0074*/ 	.byte	0x02, 0x4a
	.zero		1
	.zero		1


	//----- nvinfo : EIATTR_EXIT_INSTR_OFFSETS
	.align		4
        /*0078*/ 	.byte	0x04, 0x1c
        /*007a*/ 	.short	(.L_12443 - .L_12442)


	//   ....[0]....
.L_12442:
        /*007c*/ 	.word	0x00000050


	//   ....[1]....
        /*0080*/ 	.word	0x000009e0


	//----- nvinfo : EIATTR_CRS_STACK_SIZE
	.align		4
.L_12443:
        /*0084*/ 	.byte	0x04, 0x1e
        /*0086*/ 	.short	(.L_12445 - .L_12444)
.L_12444:
        /*0088*/ 	.word	0x00000000


	//----- nvinfo : EIATTR_CBANK_PARAM_SIZE
	.align		4
.L_12445:
        /*008c*/ 	.byte	0x03, 0x19
        /*008e*/ 	.short	0x0024


	//----- nvinfo : EIATTR_PARAM_CBANK
	.align		4
        /*0090*/ 	.byte	0x04, 0x0a
        /*0092*/ 	.short	(.L_12447 - .L_12446)
	.align		4
.L_12446:
        /*0094*/ 	.word	index@(.nv.constant0._Z15gpukernelAMWNr3ILi8ELi31EEvPdS0_S0_iii)
        /*0098*/ 	.short	0x0380
        /*009a*/ 	.short	0x0024


	//----- nvinfo : EIATTR_SW_WAR
	.align		4
.L_12447:
        /*009c*/ 	.byte	0x04, 0x36
        /*009e*/ 	.short	(.L_12449 - .L_12448)
.L_12448:
        /*00a0*/ 	.word	0x00000008
.L_12449:


//--------------------- .nv.info._Z15gpukernelAMWNr3ILi8ELi30EEvPdS0_S0_iii --------------------------
	.section	.nv.info._Z15gpukernelAMWNr3ILi8ELi30EEvPdS0_S0_iii,"",@"SHT_CUDA_INFO"
	.sectionflags	@""
	.align	4


	//----- nvinfo : EIATTR_CUDA_API_VERSION
	.align		4
        /*0000*/ 	.byte	0x04, 0x37
        /*0002*/ 	.short	(.L_12451 - .L_12450)
.L_12450:
        /*0004*/ 	.word	0x00000082


	//----- nvinfo : EIATTR_KPARAM_INFO
	.align		4
.L_12451:
        /*0008*/ 	.byte	0x04, 0x17
        /*000a*/ 	.short	(.L_12453 - .L_12452)
.L_12452:
        /*000c*/ 	.word	0x00000000
        /*0010*/ 	.short	0x0005
        /*0012*/ 	.short	0x0020
        /*0014*/ 	.byte	0x00, 0xf0, 0x11, 0x00


	//----- nvinfo : EIATTR_KPARAM_INFO
	.align		4
.L_12453:
        /*0018*/ 	.byte	0x04, 0x17
        /*001a*/ 	.short	(.L_12455 - .L_12454)
.L_12454:
        /*001c*/ 	.word	0x00000000
        /*0020*/ 	.short	0x0004
        /*0022*/ 	.short	0x001c
        /*0024*/ 	.byte	0x00, 0xf0, 0x11, 0x00


	//----- nvinfo : EIATTR_KPARAM_INFO
	.align		4
.L_12455:
        /*0028*/ 	.byte	0x04, 0x17
        /*002a*/ 	.short	(.L_12457 - .L_12456)
.L_12456:
        /*002c*/ 	.word	0x00000000
        /*0030*/ 	.short	0x0003
        /*0032*/ 	.short	0x0018
        /*0034*/ 	.byte	0x00, 0xf0, 0x11, 0x00


	//----- nvinfo : EIATTR_KPARAM_INFO
	.align		4
.L_12457:
        /*0038*/ 	.byte	0x04, 0x17
        /*003a*/ 	.short	(.L_12459 - .L_12458)
.L_12458:
        /*003c*/ 	.word	0x00000000
        /*0040*/ 	.short	0x0002
        /*0042*/ 	.short	0x0010
        /*0044*/ 	.byte	0x00, 0xf5, 0x21, 0x00


	//----- nvinfo : EIATTR_KPARAM_INFO
	.align		4
.L_12459:
        /*0048*/ 	.byte	0x04, 0x17
        /*004a*/ 	.short	(.L_12461 - .L_12460)
.L_12460:
        /*004c*/ 	.word	0x00000000
        /*0050*/ 	.short	0x0001
        /*0052*/ 	.short	0x0008
        /*0054*/ 	.byte	0x00, 0xf5, 0x21, 0x00


	//----- nvinfo : EIATTR_KPARAM_INFO
	.align		4
.L_12461:
        /*0058*/ 	.byte	0x04, 0x17
        /*005a*/ 	.short	(.L_12463 - .L_12462)
.L_12462:
        /*005c*/ 	.word	0x00000000
        /*0060*/ 	.short	0x0000
        /*0062*/ 	.short	0x0000
        /*0064*/ 	.byte	0x00, 0xf5, 0x21, 0x00


	//----- nvinfo : EIATTR_SPARSE_MMA_MASK
	.align		4
.L_12463:
        /*0068*/ 	.byte	0x03, 0x50
        /*006a*/ 	.short	0x0000


	//----- nvinfo : EIATTR_MAXREG_COUNT
	.align		4
        /*006c*/ 	.byte	0x03, 0x1b
        /*006e*/ 	.short	0x00ff


	//----- nvinfo : EIATTR_MERCURY_ISA_VERSION
	.align		4
        /*0070*/ 	.byte	0x03, 0x5f
        /*0072*/ 	.short	0x0101


	//----- nvinfo : EIATTR_VRC_CTA_INIT_COUNT
	.align		4
        /*0074*/ 	.byte	0x02, 0x4a
	.zero		1
	.zero		1


	//----- nvinfo : EIATTR_EXIT_INSTR_OFFSETS
	.align		4
        /*0078*/ 	.byte	0x04, 0x1c
        /*007a*/ 	.short	(.L_12465 - .L_12464)


	//   ....[0]....
.L_12464:
        /*007c*/ 	.word	0x00000050


	//   ....[1]....
        /*0080*/ 	.word	0x000009e0


	//----- nvinfo : EIATTR_CRS_STACK_SIZE
	.align		4
.L_12465:
        /*0084*/ 	.byte	0x04, 0x1e
        /*0086*/ 	.short	(.L_12467 - .L_12466)
.L_12466:
        /*0088*/ 	.word	0x00000000


	//----- nvinfo : EIATTR_CBANK_PARAM_SIZE
	.align		4
.L_12467:
        /*008c*/ 	.byte	0x03, 0x19
        /*008e*/ 	.short	0x0024


	//----- nvinfo : EIATTR_PARAM_CBANK
	.align		4
        /*0090*/ 	.byte	0x04, 0x0a
        /*0092*/ 	.short	(.L_12469 - .L_12468)
	.align		4
.L_12468:
        /*0094*/ 	.word	index@(.nv.constant0._Z15gpukernelAMWNr3ILi8ELi30EEvPdS0_S0_iii)
        /*0098*/ 	.short	0x0380
        /*009a*/ 	.short	0x0024


	//----- nvinfo : EIATTR_SW_WAR
	.align		4
.L_12469:
        /*009c*/ 	.byte	0x04, 0x36
        /*009e*/ 	.short	(.L_12471 - .L_12470)
.L_12470:
        /*00a0*/ 	.word	0x00000008
.L_12471:


//--------------------- .nv.info._Z15gpukernelAMWNr3ILi8ELi29EEvPdS0_S0_iii --------------------------
	.section	.nv.info._Z15gpukernelAMWNr3ILi8ELi29EEvPdS0_S0_iii,"",@"SHT_CUDA_INFO"
	.sectionflags	@""
	.align	4


	//----- nvinfo : EIATTR_CUDA_API_VERSION
	.align		4
        /*0000*/ 	.byte	0x04, 0x37
        /*0002*/ 	.short	(.L_12473 - .L_12472)
.L_12472:
        /*0004*/ 	.word	0x00000082


	//----- nvinfo : EIATTR_KPARAM_INFO
	.align		4
.L_12473:
        /*0008*/ 	.byte	0x04, 0x17
        /*000a*/ 	.short	(.L_12475 - .L_12474)
.L_12474:
        /*000c*/ 	.word	0x00000000
        /*0010*/ 	.short	0x0005
        /*0012*/ 	.short	0x0020
        /*0014*/ 	.byte	0x00, 0xf0, 0x11, 0x00


	//----- nvinfo : EIATTR_KPARAM_INFO
	.align		4
.L_12475:
        /*0018*/ 	.byte	0x04, 0x17
        /*001a*/ 	.short	(.L_12477 - .L_12476)
.L_12476:
        /*001c*/ 	.word	0x00000000
        /*0020*/ 	.short	0x0004
        /*0022*/ 	.short	0x001c
        /*0024*/ 	.byte	0x00, 0xf0, 0x11, 0x00


	//----- nvinfo : EIATTR_KPARAM_INFO
	.align		4
.L_12477:
        /*0028*/ 	.byte	0x04, 0x17
        /*002a*/ 	.short	(.L_12479 - .L_12478)
.L_12478:
        /*002c*/ 	.word	0x00000000
        /*0030*/ 	.short	0x0003
        /*0032*/ 	.short	0x0018
        /*0034*/ 	.byte	0x00, 0xf0, 0x11, 0x00


	//----- nvinfo : EIATTR_KPARAM_INFO
	.align		4
.L_12479:
        /*0038*/ 	.byte	0x04, 0x17
        /*003a*/ 	.short	(.L_12481 - .L_12480)
.L_12480:
        /*003c*/ 	.word	0x00000000
        /*0040*/ 	.short	0x0002
        /*0042*/ 	.short	0x0010
        /*0044*/ 	.byte	0x00, 0xf5, 0x21, 0x00


	//----- nvinfo : EIATTR_KPARAM_INFO
	.align		4
.L_12481:
        /*0048*/ 	.byte	0x04, 0x17
        /*004a*/ 	.short	(.L_12483 - .L_12482)
.L_12482:
        /*004c*/ 	.word	0x00000000
        /*0050*/ 	.short	0x0001
        /*0052*/ 	.short	0x0008
        /*0054*/ 	.byte	0x00, 0xf5, 0x21, 0x00


	//----- nvinfo : EIATTR_KPARAM_INFO
	.align		4
.L_12483:
        /*0058*/ 	.byte	0x04, 0x17
        /*005a*/ 	.short	(.L_12485 - .L_12484)
.L_12484:
        /*005c*/ 	.word	0x00000000
        /*0060*/ 	.short	0x0000
        /*0062*/ 	.short	0x0000
        /*0064*/ 	.byte	0x00, 0xf5, 0x21, 0x00


	//----- nvinfo : EIATTR_SPARSE_MMA_MASK
	.align		4
.L_12485:
        /*0068*/ 	.byte	0x03, 0x50
        /*006a*/ 	.short	0x0000


	//----- nvinfo : EIATTR_MAXREG_COUNT
	.align		4
        /*006c*/ 	.byte	0x03, 0x1b
        /*006e*/ 	.short	0x00ff


	//----- nvinfo : EIATTR_MERCURY_ISA_VERSION
	.align		4
        /*0070*/ 	.byte	0x03, 0x5f
        /*0072*/ 	.short	0x0101


	//----- nvinfo : EIATTR_VRC_CTA_INIT_COUNT
	.align		4
        /*0074*/ 	.byte	0x02, 0x4a
	.zero		1
	.zero		1


	//----- nvinfo : EIATTR_EXIT_INSTR_OFFSETS
	.align		4
        /*0078*/ 	.byte	0x04, 0x1c
        /*007a*/ 	.short	(.L_12487 - .L_12486)


	//   ....[0]....
.L_12486:
        /*007c*/ 	.word	0x00000050


	//   ....[1]....
        /*0080*/ 	.word	0x000009e0


	//----- nvinfo : EIATTR_CRS_STACK_SIZE
	.align		4
.L_12487:
        /*0084*/ 	.byte	0x04, 0x1e
        /*0086*/ 	.short	(.L_12489 - .L_12488)
.L_12488:
        /*0088*/ 	.word	0x00000000


	//----- nvinfo : EIATTR_CBANK_PARAM_SIZE
	.align		4
.L_12489:
        /*008c*/ 	.byte	0x03, 0x19
        /*008e*/ 	.short	0x0024


	//----- nvinfo : EIATTR_PARAM_CBANK
	.align		4
        /*0090*/ 	.byte	0x04, 0x0a
        /*0092*/ 	.short	(.L_12491 - .L_12490)
	.align		4
.L_12490:
        /*0094*/ 	.word	index@(.nv.constant0._Z15gpukernelAMWNr3ILi8ELi29EEvPdS0_S0_iii)
        /*0098*/ 	.short	0x0380
        /*009a*/ 	.short	0x0024


	//----- nvinfo : EIATTR_SW_WAR
	.align		4
.L_12491:
        /*009c*/ 	.byte	0x04, 0x36
        /*009e*/ 	.short	(.L_12493 - .L_12492)
.L_12492:
        /*00a0*/ 	.word	0x00000008
.L_12493:


//--------------------- .nv.info._Z15gpukernelAMWNr3ILi8ELi28EEvPdS0_S0_iii --------------------------
	.section	.nv.info._Z15gpukernelAMWNr3ILi8ELi28EEvPdS0_S0_iii,"",@"SHT_CUDA_INFO"
	.sectionflags	@""
	.align	4


	//----- nvinfo : EIATTR_CUDA_API_VERSION
	.align		4
        /*0000*/ 	.byte	0x04, 0x37
        /*0002*/ 	.short	(.L_12495 - .L_12494)
.L_12494:
        /*0004*/ 	.word	0x00000082


	//----- nvinfo : EIATTR_KPARAM_INFO
	.align		4
.L_12495:
        /*0008*/ 	.byte	0x04, 0x17
        /*000a*/ 	.short	(.L_12497 - .L_12496)
.L_12496:
        /*000c*/ 	.word	0x00000000
        /*0010*/ 	.short	0x0005
        /*0012*/ 	.short	0x0020
        /*0014*/ 	.byte	0x00, 0xf0, 0x11, 0x00


	//----- nvinfo : EIATTR_KPARAM_INFO
	.align		4
.L_12497:
        /*0018*/ 	.byte	0x04, 0x17
        /*001a*/ 	.short	(.L_12499 - .L_12498)
.L_12498:
        /*001c*/ 	.word	0x00000000
        /*0020*/ 	.short	0x0004
        /*0022*/ 	.short	0x001c
        /*0024*/ 	.byte	0x00, 0xf0, 0x11, 0x00


	//----- nvinfo : EIATTR_KPARAM_INFO
	.align		4
.L_12499:
        /*0028*/ 	.byte	0x04, 0x17
        /*002a*/ 	.short	(.L_12501 - .L_12500)
.L_12500:
        /*002c*/ 	.word	0x00000000
        /*0030*/ 	.short	0x0003
        /*0032*/ 	.short	0x0018
        /*0034*/ 	.byte	0x00, 0xf0, 0x11, 0x00


	//----- nvinfo : EIATTR_KPARAM_INFO
	.align		4
.L_12501:
        /*0038*/ 	.byte	0x04, 0x17
        /*003a*/ 	.short	(.L_12503 - .L_12502)
.L_12502:
        /*003c*/ 	.word	0x00000000
        /*0040*/ 	.short	0x0002
        /*0042*/ 	.short	0x0010
        /*0044*/ 	.byte	0x00, 0xf5, 0x21, 0x00


	//----- nvinfo : EIATTR_KPARAM_INFO
	.align		4
.L_12503:
        /*0048*/ 	.byte	0x04, 0x17
        /*004a*/ 	.short	(.L_12505 - .L_12504)
.L_12504:
        /*004c*/ 	.word	0x00000000
        /*0050*/ 	.short	0x0001
        /*0052*/ 	.short	0x0008
        /*0054*/ 	.byte	0x00, 0xf5, 0x21, 0x00


	//----- nvinfo : EIATTR_KPARAM_INFO
	.align		4
.L_12505:
        /*0058*/ 	.byte	0x04, 0x17
        /*005a*/ 	.short	(.L_12507 - .L_12506)
.L_12506:
        /*005c*/ 	.word	0x00000000
        /*0060*/ 	.short	0x0000
        /*0062*/ 	.short	0x0000
        /*0064*/ 	.byte	0x00, 0xf5, 0x21, 0x00


	//----- nvinfo : EIATTR_SPARSE_MMA_MASK
	.align		4
.L_12507:
        /*0068*/ 	.byte	0x03, 0x50
        /*006a*/ 	.short	0x0000


	//----- nvinfo : EIATTR_MAXREG_COUNT
	.align		4
        /*006c*/ 	.byte	0x03, 0x1b
        /*006e*/ 	.short	0x00ff


	//----- nvinfo : EIATTR_MERCURY_ISA_VERSION
	.align		4
        /*0070*/ 	.byte	0x03, 0x5f
        /*0072*/ 	.short	0x0101


	//----- nvinfo : EIATTR_VRC_CTA_INIT_COUNT
	.align		4
        /*0074*/ 	.byte	0x02, 0x4a
	.zero		1
	.zero		1


	//----- nvinfo : EIATTR_EXIT_INSTR_OFFSETS
	.align		4
        /*0078*/ 	.byte	0x04, 0x1c
        /*007a*/ 	.short	(.L_12509 - .L_12508)


	//   ....[0]....
.L_12508:
        /*007c*/ 	.word	0x00000050


	//   ....[1]....
        /*0080*/ 	.word	0x000009e0


	//----- nvinfo : EIATTR_CRS_STACK_SIZE
	.align		4
.L_12509:
        /*0084*/ 	.byte	0x04, 0x1e
        /*0086*/ 	.short	(.L_12511 - .L_12510)
.L_12510:
        /*0088*/ 	.word	0x00000000


	//----- nvinfo : EIATTR_CBANK_PARAM_SIZE
	.align		4
.L_12511:
        /*008c*/ 	.byte	0x03, 0x19
        /*008e*/ 	.short	0x0024


	//----- nvinfo : EIATTR_PARAM_CBANK
	.align		4
        /*0090*/ 	.byte	0x04, 0x0a
        /*0092*/ 	.short	(.L_12513 - .L_12512)
	.align		4
.L_12512:
        /*0094*/ 	.word	index@(.nv.constant0._Z15gpukernelAMWNr3ILi8ELi28EEvPdS0_S0_iii)
        /*0098*/ 	.short	0x0380
        /*009a*/ 	.short	0x0024


	//----- nvinfo : EIATTR_SW_WAR
	.align		4
.L_12513:
        /*009c*/ 	.byte	0x04, 0x36
        /*009e*/ 	.short	(.L_12515 - .L_12514)
.L_12514:
        /*00a0*/ 	.word	0x00000008
.L_12515:


//--------------------- .nv.info._Z15gpukernelAMWNr3ILi8ELi27EEvPdS0_S0_iii --------------------------
	.section	.nv.info._Z15gpukernelAMWNr3ILi8ELi27EEvPdS0_S0_iii,"",@"SHT_CUDA_INFO"
	.sectionflags	@""
	.align	4


	//----- nvinfo : EIATTR_CUDA_API_VERSION
	.align		4
        /*0000*/ 	.byte	0x04, 0x37
        /*0002*/ 	.short	(.L_12517 - .L_12516)
.L_12516:
        /*0004*/ 	.word	0x00000082


	//----- nvinfo : EIATTR_KPARAM_INFO
	.align		4
.L_12517:
        /*0008*/ 	.byte	0x04, 0x17
        /*000a*/ 	.short	(.L_12519 - .L_12518)
.L_12518:
        /*000c*/ 	.word	0x00000000
        /*0010*/ 	.short	0x0005
        /*0012*/ 	.short	0x0020
        /*0014*/ 	.byte	0x00, 0xf0, 0x11, 0x00


	//----- nvinfo : EIATTR_KPARAM_INFO
	.align		4
.L_12519:
        /*0018*/ 	.byte	0x04, 0x17
        /*001a*/ 	.short	(.L_12521 - .L_12520)
.L_12520:
        /*001c*/ 	.word	0x00000000
        /*0020*/ 	.short	0x0004
        /*0022*/ 	.short	0x001c
        /*0024*/ 	.byte	0x00, 0xf0, 0x11, 0x00


	//----- nvinfo : EIATTR_KPARAM_INFO
	.align		4
.L_12521:
        /*0028*/ 	.byte	0x04, 0x17
        /*002a*/ 	.short	(.L_12523 - .L_12522)
.L_12522:
        /*002c*/ 	.word	0x00000000
        /*0030*/ 	.short	0x0003
        /*0032*/ 	.short	0x0018
        /*0034*/ 	.byte	0x00, 0xf0, 0x11, 0x00


	//----- nvinfo : EIATTR_KPARAM_INFO
	.align		4
.L_12523:
        /*0038*/ 	.byte	0x04, 0x17
        /*003a*/ 	.short	(.L_12525 - .L_12524)
.L_12524:
        /*003c*/ 	.word	0x00000000
        /*0040*/ 	.short	0x0002
        /*0042*/ 	.short	0x0010
        /*0044*/ 	.byte	0x00, 0xf5, 0x21, 0x00


	//----- nvinfo : EIATTR_KPARAM_INFO
	.align		4
.L_12525:
        /*0048*/ 	.byte	0x04, 0x17
        /*004a*/ 	.short	(.L_12527 - .L_12526)
.L_12526:
        /*004c*/ 	.word	0x00000000
        /*0050*/ 	.short	0x0001
        /*0052*/ 	.short	0x0008
        /*0054*/ 	.byte	0x00, 0xf5, 0x21, 0x00


	//----- nvinfo : EIATTR_KPARAM_INFO
	.align		4
.L_12527:
        /*0058*/ 	.byte	0x04, 0x17
        /*005a*/ 	.short	(.L_12529 - .L_12528)
.L_12528:
        /*005c*/ 	.word	0x00000000
        /*0060*/ 	.short	0x0000
        /*0062*/ 	.short	0x0000
        /*0064*/ 	.byte	0x00, 0xf5, 0x21, 0x00


	//----- nvinfo : EIATTR_SPARSE_MMA_MASK
	.align		4
.L_12529:
        /*0068*/ 	.byte	0x03, 0x50
        /*006a*/ 	.short	0x0000


	//----- nvinfo : EIATTR_MAXREG_COUNT
	.align		4
        /*006c*/ 	.byte	0x03, 0x1b
        /*006e*/ 	.short	0x00ff


	//----- nvinfo : EIATTR_MERCURY_ISA_VERSION
	.align		4
        /*0070*/ 	.byte	0x03, 0x5f
        /*0072*/ 	.short	0x0101


	//----- nvinfo : EIATTR_VRC_CTA_INIT_COUNT
	.align		4
        /*0074*/ 	.byte	0x02, 0x4a
	.zero		1
	.zero		1


	//----- nvinfo : EIATTR_EXIT_INSTR_OFFSETS
	.align		4
        /*0078*/ 	.byte	0x04, 0x1c
        /*007a*/ 	.short	(.L_12531 - .L_12530)


	//   ....[0]....
.L_12530:
        /*007c*/ 	.word	0x00000050


	//   ....[1]....
        /*0080*/ 	.word	0x000009e0


	//----- nvinfo : EIATTR_CRS_STACK_SIZE
	.align		4
.L_12531:
        /*0084*/ 	.byte	0x04, 0x1e
        /*0086*/ 	.short	(.L_12533 - .L_12532)
.L_12532:
        /*0088*/ 	.word	0x00000000


	//----- nvinfo : EIATTR_CBANK_PARAM_SIZE
	.align		4
.L_12533:
        /*008c*/ 	.byte	0x03, 0x19
        /*008e*/ 	.short	0x0024


	//----- nvinfo : EIATTR_PARAM_CBANK
	.align		4
        /*0090*/ 	.byte	0x04, 0x0a
        /*0092*/ 	.short	(.L_12535 - .L_12534)
	.align		4
.L_12534:
        /*0094*/ 	.word	index@(.nv.constant0._Z15gpukernelAMWNr3ILi8ELi27EEvPdS0_S0_iii)
        /*0098*/ 	.short	0x0380
        /*009a*/ 	.short	0x0024


	//----- nvinfo : EIATTR_SW_WAR
	.align		4
.L_12535:
        /*009c*/ 	.byte	0x04, 0x36
        /*009e*/ 	.short	(.L_12537 - .L_12536)
.L_12536:
        /*00a0*/ 	.word	0x00000008
.L_12537:


//--------------------- .nv.info._Z15gpukernelAMWNr3ILi8ELi26EEvPdS0_S0_iii --------------------------
	.section	.nv.info._Z15gpukernelAMWNr3ILi8ELi26EEvPdS0_S0_iii,"",@"SHT_CUDA_INFO"
	.sectionflags	@""
	.align	4


	//----- nvinfo : EIATTR_CUDA_API_VERSION
	.align		4
        /*0000*/ 	.byte	0x04, 0x37
        /*0002*/ 	.short	(.L_12539 - .L_12538)
.L_12538:
        /*0004*/ 	.word	0x00000082


	//----- nvinfo : EIATTR_KPARAM_INFO
	.align		4
.L_12539:
        /*0008*/ 	.byte	0x04, 0x17
        /*000a*/ 	.short	(.L_12541 - .L_12540)
.L_12540:
        /*000c*/ 	.word	0x00000000
        /*0010*/ 	.short	0x0005
        /*0012*/ 	.short	0x0020
        /*0014*/ 	.byte	0x00, 0xf0, 0x11, 0x00


	//----- nvinfo : EIATTR_KPARAM_INFO
	.align		4
.L_12541:
        /*0018*/ 	.byte	0x04, 0x17
        /*001a*/ 	.short	(.L_12543 - .L_12542)
.L_12542:
        /*001c*/ 	.word	0x00000000
        /*0020*/ 	.short	0x0004
        /*0022*/ 	.short	0x001c
        /*0024*/ 	.byte	0x00, 0xf0, 0x11, 0x00


	//----- nvinfo : EIATTR_KPARAM_INFO
	.align		4
.L_12543:
        /*0028*/ 	.byte	0x04, 0x17
        /*002a*/ 	.short	(.L_12545 - .L_12544)
.L_12544:
        /*002c*/ 	.word	0x00000000
        /*0030*/ 	.short	0x0003
        /*0032*/ 	.short	0x0018
        /*0034*/ 	.byte	0x00, 0xf0, 0x11, 0x00


	//----- nvinfo : EIATTR_KPARAM_INFO
	.align		4
.L_12545:
        /*0038*/ 	.byte	0x04, 0x17
        /*003a*/ 	.short	(.L_12547 - .L_12546)
.L_12546:
        /*003c*/ 	.word	0x00000000
        /*0040*/ 	.short	0x0002
        /*0042*/ 	.short	0x0010
        /*0044*/ 	.byte	0x00, 0xf5, 0x21, 0x00


	//----- nvinfo : EIATTR_KPARAM_INFO
	.align		4
.L_12547:
        /*0048*/ 	.byte	0x04, 0x17
        /*004a*/ 	.short	(.L_12549 - .L_12548)
.L_12548:
        /*004c*/ 	.word	0x00000000
        /*0050*/ 	.short	0x0001
        /*0052*/ 	.short	0x0008
        /*0054*/ 	.byte	0x00, 0xf5, 0x21, 0x00


	//----- nvinfo : EIATTR_KPARAM_INFO
	.align		4
.L_12549:
        /*0058*/ 	.byte	0x04, 0x17
        /*005a*/ 	.short	(.L_12551 - .L_12550)
.L_12550:
        /*005c*/ 	.word	0x00000000
        /*0060*/ 	.short	0x0000
        /*0062*/ 	.short	0x0000
        /*0064*/ 	.byte	0x00, 0xf5, 0x21, 0x00


	//----- nvinfo : EIATTR_SPARSE_MMA_MASK
	.align		4
.L_12551:
        /*0068*/ 	.byte	0x03, 0x50
        /*006a*/ 	.short	0x0000


	//----- nvinfo : EIATTR_MAXREG_COUNT
	.align		4
        /*006c*/ 	.byte	0x03, 0x1b
        /*006e*/ 	.short	0x00ff


	//----- nvinfo : EIATTR_MERCURY_ISA_VERSION
	.align		4
        /*0070*/ 	.byte	0x03, 0x5f
        /*0072*/ 	.short	0x0101


	//----- nvinfo : EIATTR_VRC_CTA_INIT_COUNT
	.align		4
        /*0074*/ 	.byte	0x02, 0x4a
	.zero		1
	.zero		1


	//----- nvinfo : EIATTR_EXIT_INSTR_OFFSETS
	.align		4
        /*0078*/ 	.byte	0x04, 0x1c
        /*007a*/ 	.short	(.L_12553 - .L_12552)


	//   ....[0]....
.L_12552:
        /*007c*/ 	.word	0x00000050


	//   ....[1]....
        /*0080*/ 	.word	0x000009e0


	//----- nvinfo : EIATTR_CRS_STACK_SIZE
	.align		4
.L_12553:
        /*0084*/ 	.byte	0x04, 0x1e
        /*0086*/ 	.short	(.L_12555 - .L_12554)
.L_12554:
        /*0088*/ 	.word	0x00000000


	//----- nvinfo : EIATTR_CBANK_PARAM_SIZE
	.align		4
.L_12555:
        /*008c*/ 	.byte	0x03, 0x19
        /*008e*/ 	.short	0x0024


	//----- nvinfo : EIATTR_PARAM_CBANK
	.align		4
        /*0090*/ 	.byte	0x04, 0x0a
        /*0092*/ 	.short	(.L_12557 - .L_12556)
	.align		4
.L_12556:
        /*0094*/ 	.word	index@(.nv.constant0._Z15gpukernelAMWNr3ILi8ELi26EEvPdS0_S0_iii)
        /*0098*/ 	.short	0x0380
        /*009a*/ 	.short	0x0024


	//----- nvinfo : EIATTR_SW_WAR
	.align		4
.L_12557:
        /*009c*/ 	.byte	0x04, 0x36
        /*009e*/ 	.short	(.L_12559 - .L_12558)
.L_12558:
        /*00a0*/ 	.word	0x00000008
.L_12559:


//--------------------- .nv.info._Z15gpukernelAMWNr3ILi8ELi25EEvPdS0_S0_iii --------------------------
	.section	.nv.info._Z15gpukernelAMWNr3ILi8ELi25EEvPdS0_S0_iii,"",@"SHT_CUDA_INFO"
	.sectionflags	@""
	.align	4


	//----- nvinfo : EIATTR_CUDA_API_VERSION
	.align		4
        /*0000*/ 	.byte	0x04, 0x37
        /*0002*/ 	.short	(.L_12561 - .L_12560)
.L_12560:
        /*0004*/ 	.word	0x00000082


	//----- nvinfo : EIATTR_KPARAM_INFO
	.align		4
.L_12561:
        /*0008*/ 	.byte	0x04, 0x17
        /*000a*/ 	.short	(.L_12563 - .L_12562)
.L_12562:
        /*000c*/ 	.word	0x00000000
        /*0010*/ 	.short	0x0005
        /*0012*/ 	.short	0x0020
        /*0014*/ 	.byte	0x00, 0xf0, 0x11, 0x00


	//----- nvinfo : EIATTR_KPARAM_INFO
	.align		4
.L_12563:
        /*0018*/ 	.byte	0x04, 0x17
        /*001a*/ 	.short	(.L_12565 - .L_12564)
.L_12564:
        /*001c*/ 	.word	0x00000000
        /*0020*/ 	.short	0x0004
        /*0022*/ 	.short	0x001c
        /*0024*/ 	.byte	0x00, 0xf0, 0x11, 0x00


	//----- nvinfo : EIATTR_KPARAM_INFO
	.align		4
.L_12565:
        /*0028*/ 	.byte	0x04, 0x17
        /*002a*/ 	.short	(.L_12567 - .L_12566)
.L_12566:
        /*002c*/ 	.word	0x00000000
        /*0030*/ 	.short	0x0003
        /*0032*/ 	.short	0x0018
        /*0034*/ 	.byte	0x00, 0xf0, 0x11, 0x00


	//----- nvinfo : EIATTR_KPARAM_INFO
	.align		4
.L_12567:
        /*0038*/ 	.byte	0x04, 0x17
        /*003a*/ 	.short	(.L_12569 - .L_12568)
.L_12568:
        /*003c*/ 	.word	0x00000000
        /*0040*/ 	.short	0x0002
        /*0042*/ 	.short	0x0010
        /*0044*/ 	.byte	0x00, 0xf5, 0x21, 0x00


	//----- nvinfo : EIATTR_KPARAM_INFO
	.align		4
.L_12569:
        /*0048*/ 	.byte	0x04, 0x17
        /*004a*/ 	.short	(.L_12571 - .L_12570)
.L_12570:
        /*004c*/ 	.word	0x00000000
        /*0050*/ 	.short	0x0001
        /*0052*/ 	.short	0x0008
        /*0054*/ 	.byte	0x00, 0xf5, 0x21, 0x00


	//----- nvinfo : EIATTR_KPARAM_INFO
	.align		4
.L_12571:
        /*0058*/ 	.byte	0x04, 0x17
        /*005a*/ 	.short	(.L_12573 - .L_12572)
.L_12572:
        /*005c*/ 	.word	0x00000000
        /*0060*/ 	.short	0x0000
        /*0062*/ 	.short	0x0000
        /*0064*/ 	.byte	0x00, 0xf5, 0x21, 0x00


	//----- nvinfo : EIATTR_SPARSE_MMA_MASK
	.align		4
.L_12573:
        /*0068*/ 	.byte	0x03, 0x50
        /*006a*/ 	.short	0x0000


	//----- nvinfo : EIATTR_MAXREG_COUNT
	.align		4
        /*006c*/ 	.byte	0x03, 0x1b
        /*006e*/ 	.short	0x00ff


	//----- nvinfo : EIATTR_MERCURY_ISA_VERSION
	.align		4
        /*0070*/ 	.byte	0x03, 0x5f
        /*0072*/ 	.short	0x0101


	//----- nvinfo : EIATTR_VRC_CTA_INIT_COUNT
	.align		4
        /*0074*/ 	.byte	0x02, 0x4a
	.zero		1
	.zero		1


	//----- nvinfo : EIATTR_EXIT_INSTR_OFFSETS
	.align		4
        /*0078*/ 	.byte	0x04, 0x1c
        /*007a*/ 	.short	(.L_12575 - .L_12574)


	//   ....[0]....
.L_12574:
        /*007c*/ 	.word	0x00000050


	//   ....[1]....
        /*0080*/ 	.word	0x000009e0


	//----- nvinfo : EIATTR_CRS_STACK_SIZE
	.align		4
.L_12575:
        /*0084*/ 	.byte	0x04, 0x1e
        /*0086*/ 	.short	(.L_12577 - .L_12576)
.L_12576:
        /*0088*/ 	.word	0x00000000


	//----- nvinfo : EIATTR_CBANK_PARAM_SIZE
	.align		4
.L_12577:
        /*008c*/ 	.byte	0x03, 0x19
        /*008e*/ 	.short	0x0024


	//----- nvinfo : EIATTR_PARAM_CBANK
	.align		4
        /*0090*/ 	.byte	0x04, 0x0a
        /*0092*/ 	.short	(.L_12579 - .L_12578)
	.align		4
.L_12578:
        /*0094*/ 	.word	index@(.nv.constant0._Z15gpukernelAMWNr3ILi8ELi25EEvPdS0_S0_iii)
        /*0098*/ 	.short	0x0380
        /*009a*/ 	.short	0x0024


	//----- nvinfo : EIATTR_SW_WAR
	.align		4
.L_12579:
        /*009c*/ 	.byte	0x04, 0x36
        /*009e*/ 	.short	(.L_12581 - .L_12580)
.L_12580:
        /*00a0*/ 	.word	0x00000008
.L_12581:


//--------------------- .nv.info._Z15gpukernelAMWNr3ILi8ELi24EEvPdS0_S0_iii --------------------------
	.section	.nv.info._Z15gpukernelAMWNr3ILi8ELi24EEvPdS0_S0_iii,"",@"SHT_CUDA_INFO"
	.sectionflags	@""
	.align	4


	//----- nvinfo : EIATTR_CUDA_API_VERSION
	.align		4
        /*0000*/ 	.byte	0x04, 0x37
        /*0002*/ 	.short	(.L_12583 - .L_12582)
.L_12582:
        /*0004*/ 	.word	0x00000082


	//----- nvinfo : EIATTR_KPARAM_INFO
	.align		4
.L_12583:
        /*0008*/ 	.byte	0x04, 0x17
        /*000a*/ 	.short	(.L_12585 - .L_12584)
.L_12584:
        /*000c*/ 	.word	0x00000000
        /*0010*/ 	.short	0x0005
        /*0012*/ 	.short	0x0020
        /*0014*/ 	.byte	0x00, 0xf0, 0x11, 0x00


	//----- nvinfo : EIATTR_KPARAM_INFO
	.align		4
.L_12585:
        /*0018*/ 	.byte	0x04, 0x17
        /*001a*/ 	.short	(.L_12587 - .L_12586)
.L_12586:
        /*001c*/ 	.word	0x00000000
        /*0020*/ 	.short	0x0004
        /*0022*/ 	.short	0x001c
        /*0024*/ 	.byte	0x00, 0xf0, 0x11, 0x00


	//----- nvinfo : EIATTR_KPARAM_INFO
	.align		4
.L_12587:
        /*0028*/ 	.byte	0x04, 0x17
        /*002a*/ 	.short	(.L_12589 - .L_12588)
.L_12588:
        /*002c*/ 	.word	0x00000000
        /*0030*/ 	.short	0x0003
        /*0032*/ 	.short	0x0018
        /*0034*/ 	.byte	0x00, 0xf0, 0x11, 0x00


	//----- nvinfo : EIATTR_KPARAM_INFO
	.align		4
.L_12589:
        /*0038*/ 	.byte	0x04, 0x17
        /*003a*/ 	.short	(.L_12591 - .L_12590)
.L_12590:
        /*003c*/ 	.word	0x00000000
        /*0040*/ 	.short	0x0002
        /*0042*/ 	.short	0x0010
        /*0044*/ 	.byte	0x00, 0xf5, 0x21, 0x00


	//----- nvinfo : EIATTR_KPARAM_INFO
	.align		4
.L_12591:
        /*0048*/ 	.byte	0x04, 0x17
        /*004a*/ 	.short	(.L_12593 - .L_12592)
.L_12592:
        /*004c*/ 	.word	0x00000000
        /*0050*/ 	.short	0x0001
        /*0052*/ 	.short	0x0008
        /*0054*/ 	.byte	0x00, 0xf5, 0x21, 0x00


	//----- nvinfo : EIATTR_KPARAM_INFO
	.align		4
.L_12593:
        /*0058*/ 	.byte	0x04, 0x17
        /*005a*/ 	.short	(.L_12595 - .L_12594)
.L_12594:
        /*005c*/ 	.word	0x00000000
        /*0060*/ 	.short	0x0000
        /*0062*/ 	.short	0x0000
        /*0064*/ 	.byte	0x00, 0xf5, 0x21, 0x00


	//----- nvinfo : EIATTR_SPARSE_MMA_MASK
	.align		4
.L_12595:
        /*0068*/ 	.byte	0x03, 0x50
        /*006a*/ 	.short	0x0000


	//----- nvinfo : EIATTR_MAXREG_COUNT
	.align		4
        /*006c*/ 	.byte	0x03, 0x1b
        /*006e*/ 	.short	0x00ff


	//----- nvinfo : EIATTR_MERCURY_ISA_VERSION
	.align		4
        /*0070*/ 	.byte	0x03, 0x5f
        /*0072*/ 	.short	0x0101


	//----- nvinfo : EIATTR_VRC_CTA_INIT_COUNT
	.align		4
        /*0074*/ 	.byte	0x02, 0x4a
	.zero		1
	.zero		1


	//----- nvinfo : EIATTR_EXIT_INSTR_OFFSETS
	.align		4
        /*0078*/ 	.byte	0x04, 0x1c
        /*007a*/ 	.short	(.L_12597 - .L_12596)


	//   ....[0]....
.L_12596:
        /*007c*/ 	.word	0x00000050


	//   ....[1]....
        /*0080*/ 	.word	0x000009e0


	//----- nvinfo : EIATTR_CRS_STACK_SIZE
	.align		4
.L_12597:
        /*0084*/ 	.byte	0x04, 0x1e
        /*0086*/ 	.short	(.L_12599 - .L_12598)
.L_12598:
        /*0088*/ 	.word	0x00000000


	//----- nvinfo : EIATTR_CBANK_PARAM_SIZE
	.align		4
.L_12599:
        /*008c*/ 	.byte	0x03, 0x19
        /*008e*/ 	.short	0x0024


	//----- nvinfo : EIATTR_PARAM_CBANK
	.align		4
        /*0090*/ 	.byte	0x04, 0x0a
        /*0092*/ 	.short	(.L_12601 - .L_12600)
	.align		4
.L_12600:
        /*0094*/ 	.word	index@(.nv.constant0._Z15gpukernelAMWNr3ILi8ELi24EEvPdS0_S0_iii)
        /*0098*/ 	.short	0x0380
        /*009a*/ 	.short	0x0024


	//----- nvinfo : EIATTR_SW_WAR
	.align		4
.L_12601:
        /*009c*/ 	.byte	0x04, 0x36
        /*009e*/ 	.short	(.L_12603 - .L_12602)
.L_12602:
        /*00a0*/ 	.word	0x00000008
.L_12603:


//--------------------- .nv.info._Z15gpukernelAMWNr3ILi8ELi23EEvPdS0_S0_iii --------------------------
	.section	.nv.info._Z15gpukernelAMWNr3ILi8ELi23EEvPdS0_S0_iii,"",@"SHT_CUDA_INFO"
	.sectionflags	@""
	.align	4


	//----- nvinfo : EIATTR_CUDA_API_VERSION
	.align		4
        /*0000*/ 	.byte	0x04, 0x37
        /*0002*/ 	.short	(.L_12605 - .L_12604)
.L_12604:
        /*0004*/ 	.word	0x00000082


	//----- nvinfo : EIATTR_KPARAM_INFO
	.align		4
.L_12605:
        /*0008*/ 	.byte	0x04, 0x17
        /*000a*/ 	.short	(.L_12607 - .L_12606)
.L_12606:
        /*000c*/ 	.word	0x00000000
        /*0010*/ 	.short	0x0005
        /*0012*/ 	.short	0x0020
        /*0014*/ 	.byte	0x00, 0xf0, 0x11, 0x00


	//----- nvinfo : EIATTR_KPARAM_INFO
	.align		4
.L_12607:
        /*0018*/ 	.byte	0x04, 0x17
        /*001a*/ 	.short	(.L_12609 - .L_12608)
.L_12608:
        /*001c*/ 	.word	0x00000000
        /*0020*/ 	.short	0x0004
        /*0022*/ 	.short	0x001c
        /*0024*/ 	.byte	0x00, 0xf0, 0x11, 0x00


	//----- nvinfo : EIATTR_KPARAM_INFO
	.align		4
.L_12609:
        /*0028*/ 	.byte	0x04, 0x17
        /*002a*/ 	.short	(.L_12611 - .L_12610)
.L_12610:
        /*002c*/ 	.word	0x00000000
        /*0030*/ 	.short	0x0003
        /*0032*/ 	.short	0x0018
        /*0034*/ 	.byte	0x00, 0xf0, 0x11, 0x00


	//----- nvinfo : EIATTR_KPARAM_INFO
	.align		4
.L_12611:
        /*0038*/ 	.byte	0x04, 0x17
        /*003a*/ 	.short	(.L_12613 - .L_12612)
.L_12612:
        /*003c*/ 	.word	0x00000000
        /*0040*/ 	.short	0x0002
        /*0042*/ 	.short	0x0010
        /*0044*/ 	.byte	0x00, 0xf5, 0x21, 0x00


	//----- nvinfo : EIATTR_KPARAM_INFO
	.align		4
.L_12613:
        /*0048*/ 	.byte	0x04, 0x17
        /*004a*/ 	.short	(.L_12615 - .L_12614)
.L_12614:
        /*004c*/ 	.word	0x00000000
        /*0050*/ 	.short	0x0001
        /*0052*/ 	.short	0x0008
        /*0054*/ 	.byte	0x00, 0xf5, 0x21, 0x00


	//----- nvinfo : EIATTR_KPARAM_INFO
	.align		4
.L_12615:
        /*0058*/ 	.byte	0x04, 0x17
        /*005a*/ 	.short	(.L_12617 - .L_12616)
.L_12616:
        /*005c*/ 	.word	0x00000000
        /*0060*/ 	.short	0x0000
        /*0062*/ 	.short	0x0000
        /*0064*/ 	.byte	0x00, 0xf5, 0x21, 0x00


	//----- nvinfo : EIATTR_SPARSE_MMA_MASK
	.align		4
.L_12617:
        /*0068*/ 	.byte	0x03, 0x50
        /*006a*/ 	.short	0x0000


	//----- nvinfo : EIATTR_MAXREG_COUNT
	.align		4
        /*006c*/ 	.byte	0x03, 0x1b
        /*006e*/ 	.short	0x00ff


	//----- nvinfo : EIATTR_MERCURY_ISA_VERSION
	.align		4
        /*0070*/ 	.byte	0x03, 0x5f
        /*0072*/ 	.short	0x0101


	//----- nvinfo : EIATTR_VRC_CTA_INIT_COUNT
	.align		4
        /*0074*/ 	.byte	0x02, 0x4a
	.zero		1
	.zero		1


	//----- nvinfo : EIATTR_EXIT_INSTR_OFFSETS
	.align		4
        /*0078*/ 	.byte	0x04, 0x1c
        /*007a*/ 	.short	(.L_12619 - .L_12618)


	//   ....[0]....
.L_12618:
        /*007c*/ 	.word	0x00000050


	//   ....[1]....
        /*0080*/ 	.word	0x000009e0


	//----- nvinfo : EIATTR_CRS_STACK_SIZE
	.align		4
.L_12619:
        /*0084*/ 	.byte	0x04, 0x1e
        /*0086*/ 	.short	(.L_12621 - .L_12620)
.L_12620:
        /*0088*/ 	.word	0x00000000


	//----- nvinfo : EIATTR_CBANK_PARAM_SIZE
	.align		4
.L_12621:
        /*008c*/ 	.byte	0x03, 0x19
        /*008e*/ 	.short	0x0024


	//----- nvinfo : EIATTR_PARAM_CBANK
	.align		4
        /*0090*/ 	.byte	0x04, 0x0a
        /*0092*/ 	.short	(.L_12623 - .L_12622)
	.align		4
.L_12622:
        /*0094*/ 	.word	index@(.nv.constant0._Z15gpukernelAMWNr3ILi8ELi23EEvPdS0_S0_iii)
        /*0098*/ 	.short	0x0380
        /*009a*/ 	.short	0x0024


	//----- nvinfo : EIATTR_SW_WAR
	.align		4
.L_12623:
        /*009c*/ 	.byte	0x04, 0x36
        /*009e*/ 	.short	(.L_12625 - .L_12624)
.L_12624:
        /*00a0*/ 	.word	0x00000008
.L_12625:


//--------------------- .nv.info._Z15gpukernelAMWNr3ILi8ELi22EEvPdS0_S0_iii --------------------------
	.section	.nv.info._Z15gpukernelAMWNr3ILi8ELi22EEvPdS0_S0_iii,"",@"SHT_CUDA_INFO"
	.sectionflags	@""
	.align	4


	//----- nvinfo : EIATTR_CUDA_API_VERSION
	.align		4
        /*0000*/ 	.byte	0x04, 0x37
        /*0002*/ 	.short	(.L_12627 - .L_12626)
.L_12626:
        /*0004*/ 	.word	0x00000082


	//----- nvinfo : EIATTR_KPARAM_INFO
	.align		4
.L_12627:
        /*0008*/ 	.byte	0x04, 0x17
        /*000a*/ 	.short	(.L_12629 - .L_12628)
.L_12628:
        /*000c*/ 	.word	0x00000000
        /*0010*/ 	.short	0x0005
        /*0012*/ 	.short	0x0020
        /*0014*/ 	.byte	0x00, 0xf0, 0x11, 0x00


	//----- nvinfo : EIATTR_KPARAM_INFO
	.align		4
.L_12629:
        /*0018*/ 	.byte	0x04, 0x17
        /*001a*/ 	.short	(.L_12631 - .L_12630)
.L_12630:
        /*001c*/ 	.word	0x00000000
        /*0020*/ 	.short	0x0004
        /*0022*/ 	.short	0x001c
        /*0024*/ 	.byte	0x00, 0xf0, 0x11, 0x00


	//----- nvinfo : EIATTR_KPARAM_INFO
	.align		4
.L_12631:
        /*0028*/ 	.byte	0x04, 0x17
        /*002a*/ 	.short	(.L_12633 - .L_12632)
.L_12632:
        /*002c*/ 	.word	0x00000000
        /*0030*/ 	.short	0x0003
        /*0032*/ 	.short	0x0018
        /*0034*/ 	.byte	0x00, 0xf0, 0x11, 0x00


	//----- nvinfo : EIATTR_KPARAM_INFO
	.align		4
.L_12633:
        /*0038*/ 	.byte	0x04, 0x17
        /*003a*/ 	.short	(.L_12635 - .L_12634)
.L_12634:
        /*003c*/ 	.word	0x00000000
        /*0040*/ 	.short	0x0002
        /*0042*/ 	.short	0x0010
        /*0044*/ 	.byte	0x00, 0xf5, 0x21, 0x00


	//----- nvinfo : EIATTR_KPARAM_INFO
	.align		4
.L_12635:
        /*0048*/ 	.byte	0x04, 0x17
        /*004a*/ 	.short	(.L_12637 - .L_12636)
.L_12636:
        /*004c*/ 	.word	0x00000000
        /*0050*/ 	.short	0x0001
        /*0052*/ 	.short	0x0008
        /*0054*/ 	.byte	0x00, 0xf5, 0x21, 0x00


	//----- nvinfo : EIATTR_KPARAM_INFO
	.align		4
.L_12637:
        /*0058*/ 	.byte	0x04, 0x17
        /*005a*/ 	.short	(.L_12639 - .L_12638)
.L_12638:
        /*005c*/ 	.word	0x00000000
        /*0060*/ 	.short	0x0000
        /*0062*/ 	.short	0x0000
        /*0064*/ 	.byte	0x00, 0xf5, 0x21, 0x00


	//----- nvinfo : EIATTR_SPARSE_MMA_MASK
	.align		4
.L_12639:
        /*0068*/ 	.byte	0x03, 0x50
        /*006a*/ 	.short	0x0000


	//----- nvinfo : EIATTR_MAXREG_COUNT
	.align		4
        /*006c*/ 	.byte	0x03, 0x1b
        /*006e*/ 	.short	0x00ff


	//----- nvinfo : EIATTR_MERCURY_ISA_VERSION
	.align		4
        /*0070*/ 	.byte	0x03, 0x5f
        /*0072*/ 	.short	0x0101


	//----- nvinfo : EIATTR_VRC_CTA_INIT_COUNT
	.align		4
        /*0074*/ 	.byte	0x02, 0x4a
	.zero		1
	.zero		1


	//----- nvinfo : EIATTR_EXIT_INSTR_OFFSETS
	.align		4
        /*0078*/ 	.byte	0x04, 0x1c
        /*007a*/ 	.short	(.L_12641 - .L_12640)


	//   ....[0]....
.L_12640:
        /*007c*/ 	.word	0x00000050


	//   ....[1]....
        /*0080*/ 	.word	0x000009e0


	//----- nvinfo : EIATTR_CRS_STACK_SIZE
	.align		4
.L_12641:
        /*0084*/ 	.byte	0x04, 0x1e
        /*0086*/ 	.short	(.L_12643 - .L_12642)
.L_12642:
        /*0088*/ 	.word	0x00000000


	//----- nvinfo : EIATTR_CBANK_PARAM_SIZE
	.align		4
.L_12643:
        /*008c*/ 	.byte	0x03, 0x19
        /*008e*/ 	.short	0x0024


	//----- nvinfo : EIATTR_PARAM_CBANK
	.align		4
        /*0090*/ 	.byte	0x04, 0x0a
        /*0092*/ 	.short	(.L_12645 - .L_12644)
	.align		4
.L_12644:
        /*0094*/ 	.word	index@(.nv.constant0._Z15gpukernelAMWNr3ILi8ELi22EEvPdS0_S0_iii)
        /*0098*/ 	.short	0x0380
        /*009a*/ 	.short	0x0024


	//----- nvinfo : EIATTR_SW_WAR
	.align		4
.L_12645:
        /*009c*/ 	.byte	0x04, 0x36
        /*009e*/ 	.short	(.L_12647 - .L_12646)
.L_12646:
        /*00a0*/ 	.word	0x00000008
.L_12647:


//--------------------- .nv.info._Z15gpukernelAMWNr3ILi8ELi21EEvPdS0_S0_iii --------------------------
	.section	.nv.info._Z15gpukernelAMWNr3ILi8ELi21EEvPdS0_S0_iii,"",@"SHT_CUDA_INFO"
	.sectionflags	@""
	.align	4


	//----- nvinfo : EIATTR_CUDA_API_VERSION
	.align		4
        /*0000*/ 	.byte	0x04, 0x37
        /*0002*/ 	.short	(.L_12649 - .L_12648)
.L_12648:
        /*0004*/ 	.word	0x00000082


	//----- nvinfo : EIATTR_KPARAM_INFO
	.align		4
.L_12649:
        /*0008*/ 	.byte	0x04, 0x17
        /*000a*/ 	.short	(.L_12651 - .L_12650)
.L_12650:
        /*000c*/ 	.word	0x00000000
        /*0010*/ 	.short	0x0005
        /*0012*/ 	.short	0x0020
        /*0014*/ 	.byte	0x00, 0xf0, 0x11, 0x00


	//----- nvinfo : EIATTR_KPARAM_INFO
	.align		4
.L_12651:
        /*0018*/ 	.byte	0x04, 0x17
        /*001a*/ 	.short	(.L_12653 - .L_12652)
.L_12652:
        /*001c*/ 	.word	0x00000000
        /*0020*/ 	.short	0x0004
        /*0022*/ 	.short	0x001c
        /*0024*/ 	.byte	0x00, 0xf0, 0x11, 0x00


	//----- nvinfo : EIATTR_KPARAM_INFO
	.align		4
.L_12653:
        /*0028*/ 	.byte	0x04, 0x17
        /*002a*/ 	.short	(.L_12655 - .L_12654)
.L_12654:
        /*002c*/ 	.word	0x00000000
        /*0030*/ 	.short	0x0003
        /*0032*/ 	.short	0x0018
        /*0034*/ 	.byte	0x00, 0xf0, 0x11, 0x00


	//----- nvinfo : EIATTR_KPARAM_INFO
	.align		4
.L_12655:
        /*0038*/ 	.byte	0x04, 0x17
        /*003a*/ 	.short	(.L_12657 - .L_12656)
.L_12656:
        /*003c*/ 	.word	0x00000000
        /*0040*/ 	.short	0x0002
        /*0042*/ 	.short	0x0010
        /*0044*/ 	.byte	0x00, 0xf5, 0x21, 0x00


	//----- nvinfo : EIATTR_KPARAM_INFO
	.align		4
.L_12657:
        /*0048*/ 	.byte	0x04, 0x17
        /*004a*/ 	.short	(.L_12659 - .L_12658)
.L_12658:
        /*004c*/ 	.word	0x00000000
        /*0050*/ 	.short	0x0001
        /*0052*/ 	.short	0x0008
        /*0054*/ 	.byte	0x00, 0xf5, 0x21, 0x00


	//----- nvinfo : EIATTR_KPARAM_INFO
	.align		4
.L_12659:
        /*0058*/ 	.byte	0x04, 0x17
        /*005a*/ 	.short	(.L_12661 - .L_12660)
.L_12660:
        /*005c*/ 	.word	0x00000000
        /*0060*/ 	.short	0x0000
        /*0062*/ 	.short	0x0000
        /*0064*/ 	.byte	0x00, 0xf5, 0x21, 0x00


	//----- nvinfo : EIATTR_SPARSE_MMA_MASK
	.align		4
.L_12661:
        /*0068*/ 	.byte	0x03, 0x50
        /*006a*/ 	.short	0x0000


	//----- nvinfo : EIATTR_MAXREG_COUNT
	.align		4
        /*006c*/ 	.byte	0x03, 0x1b
        /*006e*/ 	.short	0x00ff


	//----- nvinfo : EIATTR_MERCURY_ISA_VERSION
	.align		4
        /*0070*/ 	.byte	0x03, 0x5f
        /*0072*/ 	.short	0x0101


	//----- nvinfo : EIATTR_VRC_CTA_INIT_COUNT
	.align		4
        /*0074*/ 	.byte	0x02, 0x4a
	.zero		1
	.zero		1


	//----- nvinfo : EIATTR_EXIT_INSTR_OFFSETS
	.align		4
        /*0078*/ 	.byte	0x04, 0x1c
        /*007a*/ 	.short	(.L_12663 - .L_12662)


	//   ....[0]....
.L_12662:
        /*007c*/ 	.word	0x00000050


	//   ....[1]....
        /*0080*/ 	.word	0x000009e0


	//----- nvinfo : EIATTR_CRS_STACK_SIZE
	.align		4
.L_12663:
        /*0084*/ 	.byte	0x04, 0x1e
        /*0086*/ 	.short	(.L_12665 - .L_12664)
.L_12664:
        /*0088*/ 	.word	0x00000000


	//----- nvinfo : EIATTR_CBANK_PARAM_SIZE
	.align		4
.L_12665:
        /*008c*/ 	.byte	0x03, 0x19
        /*008e*/ 	.short	0x0024


	//----- nvinfo : EIATTR_PARAM_CBANK
	.align		4
        /*0090*/ 	.byte	0x04, 0x0a
        /*0092*/ 	.short	(.L_12667 - .L_12666)
	.align		4
.L_12666:
        /*0094*/ 	.word	index@(.nv.constant0._Z15gpukernelAMWNr3ILi8ELi21EEvPdS0_S0_iii)
        /*0098*/ 	.short	0x0380
        /*009a*/ 	.short	0x0024


	//----- nvinfo : EIATTR_SW_WAR
	.align		4
.L_12667:
        /*009c*/ 	.byte	0x04, 0x36
        /*009e*/ 	.short	(.L_12669 - .L_12668)
.L_12668:
        /*00a0*/ 	.word	0x00000008
.L_12669:


//--------------------- .nv.info._Z15gpukernelAMWNr3ILi8ELi20EEvPdS0_S0_iii --------------------------
	.section	.nv.info._Z15gpukernelAMWNr3ILi8ELi20EEvPdS0_S0_iii,"",@"SHT_CUDA_INFO"
	.sectionflags	@""
	.align	4


	//----- nvinfo : EIATTR_CUDA_API_VERSION
	.align		4
        /*0000*/ 	.byte	0x04, 0x37
        /*0002*/ 	.short	(.L_12671 - .L_12670)
.L_12670:
        /*0004*/ 	.word	0x00000082


	//----- nvinfo : EIATTR_KPARAM_INFO
	.align		4
.L_12671:
        /*0008*/ 	.byte	0x04, 0x17
        /*000a*/ 	.short	(.L_12673 - .L_12672)
.L_12672:
        /*000c*/ 	.word	0x00000000
        /*0010*/ 	.short	0x0005
        /*0012*/ 	.short	0x0020
        /*0014*/ 	.byte	0x00, 0xf0, 0x11, 0x00


	//----- nvinfo : EIATTR_KPARAM_INFO
	.align		4
.L_12673:
        /*0018*/ 	.byte	0x04, 0x17
        /*001a*/ 	.short	(.L_12675 - .L_12674)
.L_12674:
        /*001c*/ 	.word	0x00000000
        /*0020*/ 	.short	0x0004
        /*0022*/ 	.short	0x001c
        /*0024*/ 	.byte	0x00, 0xf0, 0x11, 0x00


	//----- nvinfo : EIATTR_KPARAM_INFO
	.align		4
.L_12675:
        /*0028*/ 	.byte	0x04, 0x17
        /*002a*/ 	.short	(.L_12677 - .L_12676)
.L_12676:
        /*002c*/ 	.word	0x00000000
        /*0030*/ 	.short	0x0003
        /*0032*/ 	.short	0x0018
        /*0034*/ 	.byte	0x00, 0xf0, 0x11, 0x00


	//----- nvinfo : EIATTR_KPARAM_INFO
	.align		4
.L_12677:
        /*0038*/ 	.byte	0x04, 0x17
        /*003a*/ 	.short	(.L_12679 - .L_12678)
.L_12678:
        /*003c*/ 	.word	0x00000000
        /*0040*/ 	.short	0x0002
        /*0042*/ 	.short	0x0010
        /*0044*/ 	.byte	0x00, 0xf5, 0x21, 0x00


	//----- nvinfo : EIATTR_KPARAM_INFO
	.align		4
.L_12679:
        /*0048*/ 	.byte	0x04, 0x17
        /*004a*/ 	.short	(.L_12681 - .L_12680)
.L_12680:
        /*004c*/ 	.word	0x00000000
        /*0050*/ 	.short	0x0001
        /*0052*/ 	.short	0x0008
        /*0054*/ 	.byte	0x00, 0xf5, 0x21, 0x00


	//----- nvinfo : EIATTR_KPARAM_INFO
	.align		4
.L_12681:
        /*0058*/ 	.byte	0x04, 0x17
        /*005a*/ 	.short	(.L_12683 - .L_12682)
.L_12682:
        /*005c*/ 	.word	0x00000000
        /*0060*/ 	.short	0x0000
        /*0062*/ 	.short	0x0000
        /*0064*/ 	.byte	0x00, 0xf5, 0x21, 0x00


	//----- nvinfo : EIATTR_SPARSE_MMA_MASK
	.align		4
.L_12683:
        /*0068*/ 	.byte	0x03, 0x50
        /*006a*/ 	.short	0x0000


	//----- nvinfo : EIATTR_MAXREG_COUNT
	.align		4
        /*006c*/ 	.byte	0x03, 0x1b
        /*006e*/ 	.short	0x00ff


	//----- nvinfo : EIATTR_MERCURY_ISA_VERSION
	.align		4
        /*0070*/ 	.byte	0x03, 0x5f
        /*0072*/ 	.short	0x0101


	//----- nvinfo : EIATTR_VRC_CTA_INIT_COUNT
	.align		4
        /*0074*/ 	.byte	0x02, 0x4a
	.zero		1
	.zero		1


	//----- nvinfo : EIATTR_EXIT_INSTR_OFFSETS
	.align		4
        /*0078*/ 	.byte	0x04, 0x1c
        /*007a*/ 	.short	(.L_12685 - .L_12684)


	//   ....[0]....
.L_12684:
        /*007c*/ 	.word	0x00000050


	//   ....[1]....
        /*0080*/ 	.word	0x000009e0


	//----- nvinfo : EIATTR_CRS_STACK_SIZE
	.align		4
.L_12685:
        /*0084*/ 	.byte	0x04, 0x1e
        /*0086*/ 	.short	(.L_12687 - .L_12686)
.L_12686:
        /*0088*/ 	.word	0x00000000


	//----- nvinfo : EIATTR_CBANK_PARAM_SIZE
	.align		4
.L_12687:
        /*008c*/ 	.byte	0x03, 0x19
        /*008e*/ 	.short	0x0024


	//----- nvinfo : EIATTR_PARAM_CBANK
	.align		4
        /*0090*/ 	.byte	0x04, 0x0a
        /*0092*/ 	.short	(.L_12689 - .L_12688)
	.align		4
.L_12688:
        /*0094*/ 	.word	index@(.nv.constant0._Z15gpukernelAMWNr3ILi8ELi20EEvPdS0_S0_iii)
        /*0098*/ 	.short	0x0380
        /*009a*/ 	.short	0x0024


	//----- nvinfo : EIATTR_SW_WAR
	.align		4
.L_12689:
        /*009c*/ 	.byte	0x04, 0x36
        /*009e*/ 	.short	(.L_12691 - .L_12690)
.L_12690:
        /*00a0*/ 	.word	0x00000008
.L_12691:


//--------------------- .nv.info._Z15gpukernelAMWNr3ILi8ELi19EEvPdS0_S0_iii --------------------------
	.section	.nv.info._Z15gpukernelAMWNr3ILi8ELi19EEvPdS0_S0_iii,"",@"SHT_CUDA_INFO"
	.sectionflags	@""
	.align	4


	//----- nvinfo : EIATTR_CUDA_API_VERSION
	.align		4
        /*0000*/ 	.byte	0x04, 0x37
        /*0002*/ 	.short	(.L_12693 - .L_12692)
.L_12692:
        /*0004*/ 	.word	0x00000082


	//----- nvinfo : EIATTR_KPARAM_INFO
	.align		4
.L_12693:
        /*0008*/ 	.byte	0x04, 0x17
        /*000a*/ 	.short	(.L_12695 - .L_12694)
.L_12694:
        /*000c*/ 	.word	0x00000000
        /*0010*/ 	.short	0x0005
        /*0012*/ 	.short	0x0020
        /*0014*/ 	.byte	0x00, 0xf0, 0x11, 0x00


	//----- nvinfo : EIATTR_KPARAM_INFO
	.align		4
.L_12695:
        /*0018*/ 	.byte	0x04, 0x17
        /*001a*/ 	.short	(.L_12697 - .L_12696)
.L_12696:
        /*001c*/ 	.word	0x00000000
        /*0020*/ 	.short	0x0004
        /*0022*/ 	.short	0x001c
        /*0024*/ 	.byte	0x00, 0xf0, 0x11, 0x00


	//----- nvinfo : EIATTR_KPARAM_INFO
	.align		4
.L_12697:
        /*0028*/ 	.byte	0x04, 0x17
        /*002a*/ 	.short	(.L_12699 - .L_12698)
.L_12698:
        /*002c*/ 	.word	0x00000000
        /*0030*/ 	.short	0x0003
        /*0032*/ 	.short	0x0018
        /*0034*/ 	.byte	0x00, 0xf0, 0x11, 0x00


	//----- nvinfo : EIATTR_KPARAM_INFO
	.align		4
.L_12699:
        /*0038*/ 	.byte	0x04, 0x17
        /*003a*/ 	.short	(.L_12701 - .L_12700)
.L_12700:
        /*003c*/ 	.word	0x00000000
        /*0040*/ 	.short	0x0002
        /*0042*/ 	.short	0x0010
        /*0044*/ 	.byte	0x00, 0xf5, 0x21, 0x00


	//----- nvinfo : EIATTR_KPARAM_INFO
	.align		4
.L_12701:
        /*0048*/ 	.byte	0x04, 0x17
        /*004a*/ 	.short	(.L_12703 - .L_12702)
.L_12702:
        /*004c*/ 	.word	0x00000000
        /*0050*/ 	.short	0x0001
        /*0052*/ 	.short	0x0008
        /*0054*/ 	.byte	0x00, 0xf5, 0x21, 0x00


	//----- nvinfo : EIATTR_KPARAM_INFO
	.align		4
.L_12703:
        /*0058*/ 	.byte	0x04, 0x17
        /*005a*/ 	.short	(.L_12705 - .L_12704)
.L_12704:
        /*005c*/ 	.word	0x00000000
        /*0060*/ 	.short	0x0000
        /*0062*/ 	.short	0x0000
        /*0064*/ 	.byte	0x00, 0xf5, 0x21, 0x00


	//----- nvinfo : EIATTR_SPARSE_MMA_MASK
	.align		4
.L_12705:
        /*0068*/ 	.byte	0x03, 0x50
        /*006a*/ 	.short	0x0000


	//----- nvinfo : EIATTR_MAXREG_COUNT
	.align		4
        /*006c*/ 	.byte	0x03, 0x1b
        /*006e*/ 	.short	0x00ff


	//----- nvinfo : EIATTR_MERCURY_ISA_VERSION
	.align		4
        /*0070*/ 	.byte	0x03, 0x5f
        /*0072*/ 	.short	0x0101


	//----- nvinfo : EIATTR_VRC_CTA_INIT_COUNT
	.align		4
        /*0074*/ 	.byte	0x02, 0x4a
	.zero		1
	.zero		1


	//----- nvinfo : EIATTR_EXIT_INSTR_OFFSETS
	.align		4
        /*0078*/ 	.byte	0x04, 0x1c
        /*007a*/ 	.short	(.L_12707 - .L_12706)


	//   ....[0]....
.L_12706:
        /*007c*/ 	.word	0x00000050


	//   ....[1]....
        /*0080*/ 	.word	0x000009e0


	//----- nvinfo : EIATTR_CRS_STACK_SIZE
	.align		4
.L_12707:
        /*0084*/ 	.byte	0x04, 0x1e
        /*0086*/ 	.short	(.L_12709 - .L_12708)
.L_12708:
        /*0088*/ 	.word	0x00000000


	//----- nvinfo : EIATTR_CBANK_PARAM_SIZE
	.align		4
.L_12709:
        /*008c*/ 	.byte	0x03, 0x19
        /*008e*/ 	.short	0x0024


	//----- nvinfo : EIATTR_PARAM_CBANK
	.align		4
        /*0090*/ 	.byte	0x04, 0x0a
        /*0092*/ 	.short	(.L_12711 - .L_12710)
	.align		4
.L_12710:
        /*0094*/ 	.word	index@(.nv.constant0._Z15gpukernelAMWNr3ILi8ELi19EEvPdS0_S0_iii)
        /*0098*/ 	.short	0x0380
        /*009a*/ 	.short	0x0024


	//----- nvinfo : EIATTR_SW_WAR
	.align		4
.L_12711:
        /*009c*/ 	.byte	0x04, 0x36
        /*009e*/ 	.short	(.L_12713 - .L_12712)
.L_12712:
        /*00a0*/ 	.word	0x00000008
.L_12713:


//--------------------- .nv.info._Z15gpukernelAMWNr3ILi8ELi18EEvPdS0_S0_iii --------------------------
	.section	.nv.info._Z15gpukernelAMWNr3ILi8ELi18EEvPdS0_S0_iii,"",@"SHT_CUDA_INFO"
	.sectionflags	@""
	.align	4


	//----- nvinfo : EIATTR_CUDA_API_VERSION
	.align		4
        /*0000*/ 	.byte	0x04, 0x37
        /*0002*/ 	.short	(.L_12715 - .L_12714)
.L_12714:
        /*0004*/ 	.word	0x00000082


	//----- nvinfo : EIATTR_KPARAM_INFO
	.align		4
.L_12715:
        /*0008*/ 	.byte	0x04, 0x17
        /*000a*/ 	.short	(.L_12717 - .L_12716)
.L_12716:
        /*000c*/ 	.word	0x00000000
        /*0010*/ 	.short	0x0005
        /*0012*/ 	.short	0x0020
        /*0014*/ 	.byte	0x00, 0xf0, 0x11, 0x00


	//----- nvinfo : EIATTR_KPARAM_INFO
	.align		4
.L_12717:
        /*0018*/ 	.byte	0x04, 0x17
        /*001a*/ 	.short	(.L_12719 - .L_12718)
.L_12718:
        /*001c*/ 	.word	0x00000000
        /*0020*/ 	.short	0x0004
        /*0022*/ 	.short	0x001c
        /*0024*/ 	.byte	0x00, 0xf0, 0x11, 0x00


	//----- nvinfo : EIATTR_KPARAM_INFO
	.align		4
.L_12719:
        /*0028*/ 	.byte	0x04, 0x17
        /*002a*/ 	.short	(.L_12721 - .L_12720)
.L_12720:
        /*002c*/ 	.word	0x00000000
        /*0030*/ 	.short	0x0003
        /*0032*/ 	.short	0x0018
        /*0034*/ 	.byte	0x00, 0xf0, 0x11, 0x00


	//----- nvinfo : EIATTR_KPARAM_INFO
	.align		4
.L_12721:
        /*0038*/ 	.byte	0x04, 0x17
        /*003a*/ 	.short	(.L_12723 - .L_12722)
.L_12722:
        /*003c*/ 	.word	0x00000000
        /*0040*/ 	.short	0x0002
        /*0042*/ 	.short	0x0010
        /*0044*/ 	.byte	0x00, 0xf5, 0x21, 0x00


	//----- nvinfo : EIATTR_KPARAM_INFO
	.align		4
.L_12723:
        /*0048*/ 	.byte	0x04, 0x17
        /*004a*/ 	.short	(.L_12725 - .L_12724)
.L_12724:
        /*004c*/ 	.word	0x00000000
        /*0050*/ 	.short	0x0001
        /*0052*/ 	.short	0x0008
        /*0054*/ 	.byte	0x00, 0xf5, 0x21, 0x00


	//----- nvinfo : EIATTR_KPARAM_INFO
	.align		4
.L_12725:
        /*0058*/ 	.byte	0x04, 0x17
        /*005a*/ 	.short	(.L_12727 - .L_12726)
.L_12726:
        /*005c*/ 	.word	0x00000000
        /*0060*/ 	.short	0x0000
        /*0062*/ 	.short	0x0000
        /*0064*/ 	.byte	0x00, 0xf5, 0x21, 0x00


	//----- nvinfo : EIATTR_SPARSE_MMA_MASK
	.align		4
.L_12727:
        /*0068*/ 	.byte	0x03, 0x50
        /*006a*/ 	.short	0x0000


	//----- nvinfo : EIATTR_MAXREG_COUNT
	.align		4
        /*006c*/ 	.byte	0x03, 0x1b
        /*006e*/ 	.short	0x00ff


	//----- nvinfo : EIATTR_MERCURY_ISA_VERSION
	.align		4
        /*0070*/ 	.byte	0x03, 0x5f
        /*0072*/ 	.short	0x0101


	//----- nvinfo : EIATTR_VRC_CTA_INIT_COUNT
	.align		4
        /*0074*/ 	.byte	0x02, 0x4a
	.zero		1
	.zero		1


	//----- nvinfo : EIATTR_EXIT_INSTR_OFFSETS
	.align		4
        /*0078*/ 	.byte	0x04, 0x1c
        /*007a*/ 	.short	(.L_12729 - .L_12728)


	//   ....[0]....
.L_12728:
        /*007c*/ 	.word	0x00000050


	//   ....[1]....
        /*0080*/ 	.word	0x000009e0


	//----- nvinfo : EIATTR_CRS_STACK_SIZE
	.align		4
.L_12729:
        /*0084*/ 	.byte	0x04, 0x1e
        /*0086*/ 	.short	(.L_12731 - .L_12730)
.L_12730:
        /*0088*/ 	.word	0x00000000


	//----- nvinfo : EIATTR_CBANK_PARAM_SIZE
	.align		4
.L_12731:
        /*008c*/ 	.byte	0x03, 0x19
        /*008e*/ 	.short	0x0024


	//----- nvinfo : EIATTR_PARAM_CBANK
	.align		4
        /*0090*/ 	.byte	0x04, 0x0a
        /*0092*/ 	.short	(.L_12733 - .L_12732)
	.align		4
.L_12732:
        /*0094*/ 	.word	index@(.nv.constant0._Z15gpukernelAMWNr3ILi8ELi18EEvPdS0_S0_iii)
        /*0098*/ 	.short	0x0380
        /*009a*/ 	.short	0x0024


	//----- nvinfo : EIATTR_SW_WAR
	.align		4
.L_12733:
        /*009c*/ 	.byte	0x04, 0x36
        /*009e*/ 	.short	(.L_12735 - .L_12734)
.L_12734:
        /*00a0*/ 	.word	0x00000008
.L_12735:


//--------------------- .nv.info._Z15gpukernelAMWNr3ILi8ELi17EEvPdS0_S0_iii --------------------------
	.section	.nv.info._Z15gpukernelAMWNr3ILi8ELi17EEvPdS0_S0_iii,"",@"SHT_CUDA_INFO"
	.sectionflags	@""
	.align	4


	//----- nvinfo : EIATTR_CUDA_API_VERSION
	.align		4
        /*0000*/ 	.byte	0x04, 0x37
        /*0002*/ 	.short	(.L_12737 - .L_12736)
.L_12736:
        /*0004*/ 	.word	0x00000082


	//----- nvinfo : EIATTR_KPARAM_INFO
	.align		4
.L_12737:
        /*0008*/ 	.byte	0x04, 0x17
        /*000a*/ 	.short	(.L_12739 - .L_12738)
.L_12738:
        /*000c*/ 	.word	0x00000000
        /*0010*/ 	.short	0x0005
        /*0012*/ 	.short	0x0020
        /*0014*/ 	.byte	0x00, 0xf0, 0x11, 0x00


	//----- nvinfo : EIATTR_KPARAM_INFO
	.align		4
.L_12739:
        /*0018*/ 	.byte	0x04, 0x17
        /*001a*/ 	.short	(.L_12741 - .L_12740)
.L_12740:
        /*001c*/ 	.word	0x00000000
        /*0020*/ 	.short	0x0004
        /*0022*/ 	.short	0x001c
        /*0024*/ 	.byte	0x00, 0xf0, 0x11, 0x00


	//----- nvinfo : EIATTR_KPARAM_INFO
	.align		4
.L_12741:
        /*0028*/ 	.byte	0x04, 0x17
        /*002a*/ 	.short	(.L_12743 - .L_12742)
.L_12742:
        /*002c*/ 	.word	0x00000000
        /*0030*/ 	.short	0x0003
        /*0032*/ 	.short	0x0018
        /*0034*/ 	.byte	0x00, 0xf0, 0x11, 0x00


	//----- nvinfo : EIATTR_KPARAM_INFO
	.align		4
.L_12743:
        /*0038*/ 	.byte	0x04, 0x17
        /*003a*/ 	.short	(.L_12745 - .L_12744)
.L_12744:
        /*003c*/ 	.word	0x00000000
        /*0040*/ 	.short	0x0002
        /*0042*/ 	.short	0x0010
        /*0044*/ 	.byte	0x00, 0xf5, 0x21, 0x00


	//----- nvinfo : EIATTR_KPARAM_INFO
	.align		4
.L_12745:
        /*0048*/ 	.byte	0x04, 0x17
        /*004a*/ 	.short	(.L_12747 - .L_12746)
.L_12746:
        /*004c*/ 	.word	0x00000000
        /*0050*/ 	.short	0x0001
        /*0052*/ 	.short	0x0008
        /*0054*/ 	.byte	0x00, 0xf5, 0x21, 0x00


	//----- nvinfo : EIATTR_KPARAM_INFO
	.align		4
.L_12747:
        /*0058*/ 	.byte	0x04, 0x17
        /*005a*/ 	.short	(.L_12749 - .L_12748)
.L_12748:
        /*005c*/ 	.word	0x00000000
        /*0060*/ 	.short	0x0000
        /*0062*/ 	.short	0x0000
        /*0064*/ 	.byte	0x00, 0xf5, 0x21, 0x00


	//----- nvinfo : EIATTR_SPARSE_MMA_MASK
	.align		4
.L_12749:
        /*0068*/ 	.byte	0x03, 0x50
        /*006a*/ 	.short	0x0000


	//----- nvinfo : EIATTR_MAXREG_COUNT
	.align		4
        /*006c*/ 	.byte	0x03, 0x1b
        /*006e*/ 	.short	0x00ff


	//----- nvinfo : EIATTR_MERCURY_ISA_VERSION
	.align		4
        /*0070*/ 	.byte	0x03, 0x5f
        /*0072*/ 	.short	0x0101


	//----- nvinfo : EIATTR_VRC_CTA_INIT_COUNT
	.align		4
        /*0074*/ 	.byte	0x02, 0x4a
	.zero		1
	.zero		1


	//----- nvinfo : EIATTR_EXIT_INSTR_OFFSETS
	.align		4
        /*0078*/ 	.byte	0x04, 0x1c
        /*007a*/ 	.short	(.L_12751 - .L_12750)


	//   ....[0]....
.L_12750:
        /*007c*/ 	.word	0x00000050


	//   ....[1]....
        /*0080*/ 	.word	0x000009e0


	//----- nvinfo : EIATTR_CRS_STACK_SIZE
	.align		4
.L_12751:
        /*0084*/ 	.byte	0x04, 0x1e
        /*0086*/ 	.short	(.L_12753 - .L_12752)
.L_12752:
        /*0088*/ 	.word	0x00000000


	//----- nvinfo : EIATTR_CBANK_PARAM_SIZE
	.align		4
.L_12753:
        /*008c*/ 	.byte	0x03, 0x19
        /*008e*/ 	.short	0x0024


	//----- nvinfo : EIATTR_PARAM_CBANK
	.align		4
        /*0090*/ 	.byte	0x04, 0x0a
        /*0092*/ 	.short	(.L_12755 - .L_12754)
	.align		4
.L_12754:
        /*0094*/ 	.word	index@(.nv.constant0._Z15gpukernelAMWNr3ILi8ELi17EEvPdS0_S0_iii)
        /*0098*/ 	.short	0x0380
        /*009a*/ 	.short	0x0024


	//----- nvinfo : EIATTR_SW_WAR
	.align		4
.L_12755:
        /*009c*/ 	.byte	0x04, 0x36
        /*009e*/ 	.short	(.L_12757 - .L_12756)
.L_12756:
        /*00a0*/ 	.word	0x00000008
.L_12757:


//--------------------- .nv.info._Z15gpukernelAMWNr3ILi8ELi16EEvPdS0_S0_iii --------------------------
	.section	.nv.info._Z15gpukernelAMWNr3ILi8ELi16EEvPdS0_S0_iii,"",@"SHT_CUDA_INFO"
	.sectionflags	@""
	.align	4


	//----- nvinfo : EIATTR_CUDA_API_VERSION
	.align		4
        /*0000*/ 	.byte	0x04, 0x37
        /*0002*/ 	.short	(.L_12759 - .L_12758)
.L_12758:
        /*0004*/ 	.word	0x00000082


	//----- nvinfo : EIATTR_KPARAM_INFO
	.align		4
.L_12759:
        /*0008*/ 	.byte	0x04, 0x17
        /*000a*/ 	.short	(.L_12761 - .L_12760)
.L_12760:
        /*000c*/ 	.word	0x00000000
        /*0010*/ 	.short	0x0005
        /*0012*/ 	.short	0x0020
        /*0014*/ 	.byte	0x00, 0xf0, 0x11, 0x00


	//----- nvinfo : EIATTR_KPARAM_INFO
	.align		4
.L_12761:
        /*0018*/ 	.byte	0x04, 0x17
        /*001a*/ 	.short	(.L_12763 - .L_12762)
.L_12762:
        /*001c*/ 	.word	0x00000000
        /*0020*/ 	.short	0x0004
        /*0022*/ 	.short	0x001c
        /*0024*/ 	.byte	0x00, 0xf0, 0x11, 0x00


	//----- nvinfo : EIATTR_KPARAM_INFO
	.align		4
.L_12763:
        /*0028*/ 	.byte	0x04, 0x17
        /*002a*/ 	.short	(.L_12765 - .L_12764)
.L_12764:
        /*002c*/ 	.word	0x00000000
        /*0030*/ 	.short	0x0003
        /*0032*/ 	.short	0x0018
        /*0034*/ 	.byte	0x00, 0xf0, 0x11, 0x00


	//----- nvinfo : EIATTR_KPARAM_INFO
	.align		4
.L_12765:
        /*0038*/ 	.byte	0x04, 0x17
        /*003a*/ 	.short	(.L_12767 - .L_12766)
.L_12766:
        /*003c*/ 	.word	0x00000000
        /*0040*/ 	.short	0x0002
        /*0042*/ 	.short	0x0010
        /*0044*/ 	.byte	0x00, 0xf5, 0x21, 0x00


	//----- nvinfo : EIATTR_KPARAM_INFO
	.align		4
.L_12767:
        /*0048*/ 	.byte	0x04, 0x17
        /*004a*/ 	.short	(.L_12769 - .L_12768)
.L_12768:
        /*004c*/ 	.word	0x00000000
        /*0050*/ 	.short	0x0001
        /*0052*/ 	.short	0x0008
        /*0054*/ 	.byte	0x00, 0xf5, 0x21, 0x00


	//----- nvinfo : EIATTR_KPARAM_INFO
	.align		4
.L_12769:
        /*0058*/ 	.byte	0x04, 0x17
        /*005a*/ 	.short	(.L_12771 - .L_12770)
.L_12770:
        /*005c*/ 	.word	0x00000000
        /*0060*/ 	.short	0x0000
        /*0062*/ 	.short	0x0000
        /*0064*/ 	.byte	0x00, 0xf5, 0x21, 0x00


	//----- nvinfo : EIATTR_SPARSE_MMA_MASK
	.align		4
.L_12771:
        /*0068*/ 	.byte	0x03, 0x50
        /*006a*/ 	.short	0x0000


	//----- nvinfo : EIATTR_MAXREG_COUNT
	.align		4
        /*006c*/ 	.byte	0x03, 0x1b
        /*006e*/ 	.short	0x00ff


	//----- nvinfo : EIATTR_MERCURY_ISA_VERSION
	.align		4
        /*0070*/ 	.byte	0x03, 0x5f
        /*0072*/ 	.short	0x0101


	//----- nvinfo : EIATTR_VRC_CTA_INIT_COUNT
	.align		4
        /*0074*/ 	.byte	0x02, 0x4a
	.zero		1
	.zero		1


	//----- nvinfo : EIATTR_EXIT_INSTR_OFFSETS
	.align		4
        /*0078*/ 	.byte	0x04, 0x1c
        /*007a*/ 	.short	(.L_12773 - .L_12772)


	//   ....[0]....
.L_12772:
        /*007c*/ 	.word	0x00000050


	//   ....[1]....
        /*0080*/ 	.word	0x000009e0


	//----- nvinfo : EIATTR_CRS_STACK_SIZE
	.align		4
.L_12773:
        /*0084*/ 	.byte	0x04, 0x1e
        /*0086*/ 	.short	(.L_12775 - .L_12774)
.L_12774:
        /*0088*/ 	.word	0x00000000


	//----- nvinfo : EIATTR_CBANK_PARAM_SIZE
	.align		4
.L_12775:
        /*008c*/ 	.byte	0x03, 0x19
        /*008e*/ 	.short	0x0024


	//----- nvinfo : EIATTR_PARAM_CBANK
	.align		4
        /*0090*/ 	.byte	0x04, 0x0a
        /*0092*/ 	.short	(.L_12777 - .L_12776)
	.align		4
.L_12776:
        /*0094*/ 	.word	index@(.nv.constant0._Z15gpukernelAMWNr3ILi8ELi16EEvPdS0_S0_iii)
        /*0098*/ 	.short	0x0380
        /*009a*/ 	.short	0x0024


	//----- nvinfo : EIATTR_SW_WAR
	.align		4
.L_12777:
        /*009c*/ 	.byte	0x04, 0x36
        /*009e*/ 	.short	(.L_12779 - .L_12778)
.L_12778:
        /*00a0*/ 	.word	0x00000008
.L_12779:


//--------------------- .nv.info._Z15gpukernelAMWNr3ILi8ELi15EEvPdS0_S0_iii --------------------------
	.section	.nv.info._Z15gpukernelAMWNr3ILi8ELi15EEvPdS0_S0_iii,"",@"SHT_CUDA_INFO"
	.sectionflags	@""
	.align	4


	//----- nvinfo : EIATTR_CUDA_API_VERSION
	.align		4
        /*0000*/ 	.byte	0x04, 0x37
        /*0002*/ 	.short	(.L_12781 - .L_12780)
.L_12780:
        /*0004*/ 	.word	0x00000082


	//----- nvinfo : EIATTR_KPARAM_INFO
	.align		4
.L_12781:
        /*0008*/ 	.byte	0x04, 0x17
        /*000a*/ 	.short	(.L_12783 - .L_12782)
.L_12782:
        /*000c*/ 	.word	0x00000000
        /*0010*/ 	.short	0x0005
        /*0012*/ 	.short	0x0020
        /*0014*/ 	.byte	0x00, 0xf0, 0x11, 0x00


	//----- nvinfo : EIATTR_KPARAM_INFO
	.align		4
.L_12783:
        /*0018*/ 	.byte	0x04, 0x17
        /*001a*/ 	.short	(.L_12785 - .L_12784)
.L_12784:
        /*001c*/ 	.word	0x00000000
        /*0020*/ 	.short	0x0004
        /*0022*/ 	.short	0x001c
        /*0024*/ 	.byte	0x00, 0xf0, 0x11, 0x00


	//----- nvinfo : EIATTR_KPARAM_INFO
	.align		4
.L_12785:
        /*0028*/ 	.byte	0x04, 0x17
        /*002a*/ 	.short	(.L_12787 - .L_12786)
.L_12786:
        /*002c*/ 	.word	0x00000000
        /*0030*/ 	.short	0x0003
        /*0032*/ 	.short	0x0018
        /*0034*/ 	.byte	0x00, 0xf0, 0x11, 0x00


	//----- nvinfo : EIATTR_KPARAM_INFO
	.align		4
.L_12787:
        /*0038*/ 	.byte	0x04, 0x17
        /*003a*/ 	.short	(.L_12789 - .L_12788)
.L_12788:
        /*003c*/ 	.word	0x00000000
        /*0040*/ 	.short	0x0002
        /*0042*/ 	.short	0x0010
        /*0044*/ 	.byte	0x00, 0xf5, 0x21, 0x00


	//----- nvinfo : EIATTR_KPARAM_INFO
	.align		4
.L_12789:
        /*0048*/ 	.byte	0x04, 0x17
        /*004a*/ 	.short	(.L_12791 - .L_12790)
.L_12790:
        /*004c*/ 	.word	0x00000000
        /*0050*/ 	.short	0x0001
        /*0052*/ 	.short	0x0008
        /*0054*/ 	.byte	0x00, 0xf5, 0x21, 0x00


	//----- nvinfo : EIATTR_KPARAM_INFO
	.align		4
.L_12791:
        /*0058*/ 	.byte	0x04, 0x17
        /*005a*/ 	.short	(.L_12793 - .L_12792)
.L_12792:
        /*005c*/ 	.word	0x00000000
        /*0060*/ 	.short	0x0000
        /*0062*/ 	.short	0x0000
        /*0064*/ 	.byte	0x00, 0xf5, 0x21, 0x00


	//----- nvinfo : EIATTR_SPARSE_MMA_MASK
	.align		4
.L_12793:
        /*0068*/ 	.byte	0x03, 0x50
        /*006a*/ 	.short	0x0000


	//----- nvinfo : EIATTR_MAXREG_COUNT
	.align		4
        /*006c*/ 	.byte	0x03, 0x1b
        /*006e*/ 	.short	0x00ff


	//----- nvinfo : EIATTR_MERCURY_ISA_VERSION
	.align		4
        /*0070*/ 	.byte	0x03, 0x5f
        /*0072*/ 	.short	0x0101


	//----- nvinfo : EIATTR_VRC_CTA_INIT_COUNT
	.align		4
        /*0074*/ 	.byte	0x02, 0x4a
	.zero		1
	.zero		1


	//----- nvinfo : EIATTR_EXIT_INSTR_OFFSETS
	.align		4
        /*0078*/ 	.byte	0x04, 0x1c
        /*007a*/ 	.short	(.L_12795 - .L_12794)


	//   ....[0]....
.L_12794:
        /*007c*/ 	.word	0x00000050


	//   ....[1]....
        /*0080*/ 	.word	0x000009e0


	//----- nvinfo : EIATTR_CRS_STACK_SIZE
	.align		4
.L_12795:
        /*0084*/ 	.byte	0x04, 0x1e
        /*0086*/ 	.short	(.L_12797 - .L_12796)
.L_12796:
        /*0088*/ 	.word	0x00000000


	//----- nvinfo : EIATTR_CBANK_PARAM_SIZE
	.align		4
.L_12797:
        /*008c*/ 	.byte	0x03, 0x19
        /*008e*/ 	.short	0x0024


	//----- nvinfo : EIATTR_PARAM_CBANK
	.align		4
        /*0090*/ 	.byte	0x04, 0x0a
        /*0092*/ 	.short	(.L_12799 - .L_12798)
	.align		4
.L_12798:
        /*0094*/ 	.word	index@(.nv.constant0._Z15gpukernelAMWNr3ILi8ELi15EEvPdS0_S0_iii)
        /*0098*/ 	.short	0x0380
        /*009a*/ 	.short	0x0024


	//----- nvinfo : EIATTR_SW_WAR
	.align		4
.L_12799:
        /*009c*/ 	.byte	0x04, 0x36
        /*009e*/ 	.short	(.L_12801 - .L_12800)
.L_12800:
        /*00a0*/ 	.word	0x00000008
.L_12801:


//--------------------- .nv.info._Z15gpukernelAMWNr3ILi8ELi14EEvPdS0_S0_iii --------------------------
	.section	.nv.info._Z15gpukernelAMWNr3ILi8ELi14EEvPdS0_S0_iii,"",@"SHT_CUDA_INFO"
	.sectionflags	@""
	.align	4


	//----- nvinfo : EIATTR_CUDA_API_VERSION
	.align		4
        /*0000*/ 	.byte	0x04, 0x37
        /*0002*/ 	.short	(.L_12803 - .L_12802)
.L_12802:
        /*0004*/ 	.word	0x00000082


	//----- nvinfo : EIATTR_KPARAM_INFO
	.align		4
.L_12803:
        /*0008*/ 	.byte	0x04, 0x17
        /*000a*/ 	.short	(.L_12805 - .L_12804)
.L_12804:
        /*000c*/ 	.word	0x00000000
        /*0010*/ 	.short	0x0005
        /*0012*/ 	.short	0x0020
        /*0014*/ 	.byte	0x00, 0xf0, 0x11, 0x00


	//----- nvinfo : EIATTR_KPARAM_INFO
	.align		4
.L_12805:
        /*0018*/ 	.byte	0x04, 0x17
        /*001a*/ 	.short	(.L_12807 - .L_12806)
.L_12806:
        /*001c*/ 	.word	0x00000000
        /*0020*/ 	.short	0x0004
        /*0022*/ 	.short	0x001c
        /*0024*/ 	.byte	0x00, 0xf0, 0x11, 0x00


	//----- nvinfo : EIATTR_KPARAM_INFO
	.align		4
.L_12807:
        /*0028*/ 	.byte	0x04, 0x17
        /*002a*/ 	.short	(.L_12809 - .L_12808)
.L_12808:
        /*002c*/ 	.word	0x00000000
        /*0030*/ 	.short	0x0003
        /*0032*/ 	.short	0x0018
        /*0034*/ 	.byte	0x00, 0xf0, 0x11, 0x00


	//----- nvinfo : EIATTR_KPARAM_INFO
	.align		4
.L_12809:
        /*0038*/ 	.byte	0x04, 0x17
        /*003a*/ 	.short	(.L_12811 - .L_12810)
.L_12810:
        /*003c*/ 	.word	0x00000000
        /*0040*/ 	.short	0x0002
        /*0042*/ 	.short	0x0010
        /*0044*/ 	.byte	0x00, 0xf5, 0x21, 0x00


	//----- nvinfo : EIATTR_KPARAM_INFO
	.align		4
.L_12811:
        /*0048*/ 	.byte	0x04, 0x17
        /*004a*/ 	.short	(.L_12813 - .L_12812)
.L_12812:
        /*004c*/ 	.word	0x00000000
        /*0050*/ 	.short	0x0001
        /*0052*/ 	.short	0x0008
        /*0054*/ 	.byte	0x00, 0xf5, 0x21, 0x00


	//----- nvinfo : EIATTR_KPARAM_INFO
	.align		4
.L_12813:
        /*0058*/ 	.byte	0x04, 0x17
        /*005a*/ 	.short	(.L_12815 - .L_12814)
.L_12814:
        /*005c*/ 	.word	0x00000000
        /*0060*/ 	.short	0x0000
        /*0062*/ 	.short	0x0000
        /*0064*/ 	.byte	0x00, 0xf5, 0x21, 0x00


	//----- nvinfo : EIATTR_SPARSE_MMA_MASK
	.align		4
.L_12815:
        /*0068*/ 	.byte	0x03, 0x50
        /*006a*/ 	.short	0x0000


	//----- nvinfo : EIATTR_MAXREG_COUNT
	.align		4
        /*006c*/ 	.byte	0x03, 0x1b
        /*006e*/ 	.short	0x00ff


	//----- nvinfo : EIATTR_MERCURY_ISA_VERSION
	.align		4
        /*0070*/ 	.byte	0x03, 0x5f
        /*0072*/ 	.short	0x0101


	//----- nvinfo : EIATTR_VRC_CTA_INIT_COUNT
	.align		4
        /*0074*/ 	.byte	0x02, 0x4a
	.zero		1
	.zero		1


	//----- nvinfo : EIATTR_EXIT_INSTR_OFFSETS
	.align		4
        /*0078*/ 	.byte	0x04, 0x1c
        /*007a*/ 	.short	(.L_12817 - .L_12816)


	//   ....[0]....
.L_12816:
        /*007c*/ 	.word	0x00000050


	//   ....[1]....
        /*0080*/ 	.word	0x000009e0


	//----- nvinfo : EIATTR_CRS_STACK_SIZE
	.align		4
.L_12817:
        /*0084*/ 	.byte	0x04, 0x1e
        /*0086*/ 	.short	(.L_12819 - .L_12818)
.L_12818:
        /*0088*/ 	.word	0x00000000


	//----- nvinfo : EIATTR_CBANK_PARAM_SIZE
	.align		4
.L_12819:
        /*008c*/ 	.byte	0x03, 0x19
        /*008e*/ 	.short	0x0024


	//----- nvinfo : EIATTR_PARAM_CBANK
	.align		4
        /*0090*/ 	.byte	0x04, 0x0a
        /*0092*/ 	.short	(.L_12821 - .L_12820)
	.align		4
.L_12820:
        /*0094*/ 	.word	index@(.nv.constant0._Z15gpukernelAMWNr3ILi8ELi14EEvPdS0_S0_iii)
        /*0098*/ 	.short	0x0380
        /*009a*/ 	.short	0x0024


	//----- nvinfo : EIATTR_SW_WAR
	.align		4
.L_12821:
        /*009c*/ 	.byte	0x04, 0x36
        /*009e*/ 	.short	(.L_12823 - .L_12822)
.L_12822:
        /*00a0*/ 	.word	0x00000008
.L_12823:


//--------------------- .nv.info._Z15gpukernelAMWNr3ILi8ELi13EEvPdS0_S0_iii --------------------------
	.section	.nv.info._Z15gpukernelAMWNr3ILi8ELi13EEvPdS0_S0_iii,"",@"SHT_CUDA_INFO"
	.sectionflags	@""
	.align	4


	//----- nvinfo : EIATTR_CUDA_API_VERSION
	.align		4
        /*0000*/ 	.byte	0x04, 0x37
        /*0002*/ 	.short	(.L_12825 - .L_12824)
.L_12824:
        /*0004*/ 	.word	0x00000082


	//----- nvinfo : EIATTR_KPARAM_INFO
	.align		4
.L_12825:
        /*0008*/ 	.byte	0x04, 0x17
        /*000a*/ 	.short	(.L_12827 - .L_12826)
.L_12826:
        /*000c*/ 	.word	0x00000000
        /*0010*/ 	.short	0x0005
        /*0012*/ 	.short	0x0020
        /*0014*/ 	.byte	0x00, 0xf0, 0x11, 0x00


	//----- nvinfo : EIATTR_KPARAM_INFO
	.align		4
.L_12827:
        /*0018*/ 	.byte	0x04, 0x17
        /*001a*/ 	.short	(.L_12829 - .L_12828)
.L_12828:
        /*001c*/ 	.word	0x00000000
        /*0020*/ 	.short	0x0004
        /*0022*/ 	.short	0x001c
        /*0024*/ 	.byte	0x00, 0xf0, 0x11, 0x00


	//----- nvinfo : EIATTR_KPARAM_INFO
	.align		4
.L_12829:
        /*0028*/ 	.byte	0x04, 0x17
        /*002a*/ 	.short	(.L_12831 - .L_12830)
.L_12830:
        /*002c*/ 	.word	0x00000000
        /*0030*/ 	.short	0x0003
        /*0032*/ 	.short	0x0018
        /*0034*/ 	.byte	0x00, 0xf0, 0x11, 0x00


	//----- nvinfo : EIATTR_KPARAM_INFO
	.align		4
.L_12831:
        /*0038*/ 	.byte	0x04, 0x17
        /*003a*/ 	.short	(.L_12833 - .L_12832)
.L_12832:
        /*003c*/ 	.word	0x00000000
        /*0040*/ 	.short	0x0002
        /*0042*/ 	.short	0x0010
        /*0044*/ 	.byte	0x00, 0xf5, 0x21, 0x00


	//----- nvinfo : EIATTR_KPARAM_INFO
	.align		4
.L_12833:
        /*0048*/ 	.byte	0x04, 0x17
        /*004a*/ 	.short	(.L_12835 - .L_12834)
.L_12834:
        /*004c*/ 	.word	0x00000000
        /*0050*/ 	.short	0x0001
        /*0052*/ 	.short	0x0008
        /*0054*/ 	.byte	0x00, 0xf5, 0x21, 0x00


	//----- nvinfo : EIATTR_KPARAM_INFO
	.align		4
.L_12835:
        /*0058*/ 	.byte	0x04, 0x17
        /*005a*/ 	.short	(.L_12837 - .L_12836)
.L_12836:
        /*005c*/ 	.word	0x00000000
        /*0060*/ 	.short	0x0000
        /*0062*/ 	.short	0x0000
        /*0064*/ 	.byte	0x00, 0xf5, 0x21, 0x00


	//----- nvinfo : EIATTR_SPARSE_MMA_MASK
	.align		4
.L_12837:
        /*0068*/ 	.byte	0x03, 0x50
        /*006a*/ 	.short	0x0000


	//----- nvinfo : EIATTR_MAXREG_COUNT
	.align		4
        /*006c*/ 	.byte	0x03, 0x1b
        /*006e*/ 	.short	0x00ff


	//----- nvinfo : EIATTR_MERCURY_ISA_VERSION
	.align		4
        /*0070*/ 	.byte	0x03, 0x5f
        /*0072*/ 	.short	0x0101


	//----- nvinfo : EIATTR_VRC_CTA_INIT_COUNT
	.align		4
        /*0074*/ 	.byte	0x02, 0x4a
	.zero		1
	.zero		1


	//----- nvinfo : EIATTR_EXIT_INSTR_OFFSETS
	.align		4
        /*0078*/ 	.byte	0x04, 0x1c
        /*007a*/ 	.short	(.L_12839 - .L_12838)


	//   ....[0]....
.L_12838:
        /*007c*/ 	.word	0x00000050


	//   ....[1]....
        /*0080*/ 	.word	0x000009e0


	//----- nvinfo : EIATTR_CRS_STACK_SIZE
	.align		4
.L_12839:
        /*0084*/ 	.byte	0x04, 0x1e
        /*0086*/ 	.short	(.L_12841 - .L_12840)
.L_12840:
        /*0088*/ 	.word	0x00000000


	//----- nvinfo : EIATTR_CBANK_PARAM_SIZE
	.align		4
.L_12841:
        /*008c*/ 	.byte	0x03, 0x19
        /*008e*/ 	.short	0x0024


	//----- nvinfo : EIATTR_PARAM_CBANK
	.align		4
        /*0090*/ 	.byte	0x04, 0x0a
        /*0092*/ 	.short	(.L_12843 - .L_12842)
	.align		4
.L_12842:
        /*0094*/ 	.word	index@(.nv.constant0._Z15gpukernelAMWNr3ILi8ELi13EEvPdS0_S0_iii)
        /*0098*/ 	.short	0x0380
        /*009a*/ 	.short	0x0024


	//----- nvinfo : EIATTR_SW_WAR
	.align		4
.L_12843:
        /*009c*/ 	.byte	0x04, 0x36
        /*009e*/ 	.short	(.L_12845 - .L_12844)
.L_12844:
        /*00a0*/ 	.word	0x00000008
.L_12845:


//--------------------- .nv.info._Z15gpukernelAMWNr3ILi8ELi12EEvPdS0_S0_iii --------------------------
	.section	.nv.info._Z15gpukernelAMWNr3ILi8ELi12EEvPdS0_S0_iii,"",@"SHT_CUDA_INFO"
	.sectionflags	@""
	.align	4


	//----- nvinfo : EIATTR_CUDA_API_VERSION
	.align		4
        /*0000*/ 	.byte	0x04, 0x37
        /*0002*/ 	.short	(.L_12847 - .L_12846)
.L_12846:
        /*0004*/ 	.word	0x00000082


	//----- nvinfo : EIATTR_KPARAM_INFO
	.align		4
.L_12847:
        /*0008*/ 	.byte	0x04, 0x17
        /*000a*/ 	.short	(.L_12849 - .L_12848)
.L_12848:
        /*000c*/ 	.word	0x00000000
        /*0010*/ 	.short	0x0005
        /*0012*/ 	.short	0x0020
        /*0014*/ 	.byte	0x00, 0xf0, 0x11, 0x00


	//----- nvinfo : EIATTR_KPARAM_INFO
	.align		4
.L_12849:
        /*0018*/ 	.byte	0x04, 0x17
        /*001a*/ 	.short	(.L_12851 - .L_12850)
.L_12850:
        /*001c*/ 	.word	0x00000000
        /*0020*/ 	.short	0x0004
        /*0022*/ 	.short	0x001c
        /*0024*/ 	.byte	0x00, 0xf0, 0x11, 0x00


	//----- nvinfo : EIATTR_KPARAM_INFO
	.align		4
.L_12851:
        /*0028*/ 	.byte	0x04, 0x17
        /*002a*/ 	.short	(.L_12853 - .L_12852)
.L_12852:
        /*002c*/ 	.word	0x00000000
        /*0030*/ 	.short	0x0003
        /*0032*/ 	.short	0x0018
        /*0034*/ 	.byte	0x00, 0xf0, 0x11, 0x00


	//----- nvinfo : EIATTR_KPARAM_INFO
	.align		4
.L_12853:
        /*0038*/ 	.byte	0x04, 0x17
        /*003a*/ 	.short	(.L_12855 - .L_12854)
.L_12854:
        /*003c*/ 	.word	0x00000000
        /*0040*/ 	.short	0x0002
        /*0042*/ 	.short	0x0010
        /*0044*/ 	.byte	0x00, 0xf5, 0x21, 0x00


	//----- nvinfo : EIATTR_KPARAM_INFO
	.align		4
.L_12855:
        /*0048*/ 	.byte	0x04, 0x17
        /*004a*/ 	.short	(.L_12857 - .L_12856)
.L_12856:
        /*004c*/ 	.word	0x00000000
        /*0050*/ 	.short	0x0001
        /*0052*/ 	.short	0x0008
        /*0054*/ 	.byte	0x00, 0xf5, 0x21, 0x00


	//----- nvinfo : EIATTR_KPARAM_INFO
	.align		4
.L_12857:
        /*0058*/ 	.byte	0x04, 0x17
        /*005a*/ 	.short	(.L_12859 - .L_12858)
.L_12858:
        /*005c*/ 	.word	0x00000000
        /*0060*/ 	.short	0x0000
        /*0062*/ 	.short	0x0000
        /*0064*/ 	.byte	0x00, 0xf5, 0x21, 0x00


	//----- nvinfo : EIATTR_SPARSE_MMA_MASK
	.align		4
.L_12859:
        /*0068*/ 	.byte	0x03, 0x50
        /*006a*/ 	.short	0x0000


	//----- nvinfo : EIATTR_MAXREG_COUNT
	.align		4
        /*006c*/ 	.byte	0x03, 0x1b
        /*006e*/ 	.short	0x00ff


	//----- nvinfo : EIATTR_MERCURY_ISA_VERSION
	.align		4
        /*0070*/ 	.byte	0x03, 0x5f
        /*0072*/ 	.short	0x0101


	//----- nvinfo : EIATTR_VRC_CTA_INIT_COUNT
	.align		4
        /*0074*/ 	.byte	0x02, 0x4a
	.zero		1
	.zero		1


	//----- nvinfo : EIATTR_EXIT_INSTR_OFFSETS
	.align		4
        /*0078*/ 	.byte	0x04, 0x1c
        /*007a*/ 	.short	(.L_12861 - .L_12860)


	//   ....[0]....
.L_12860:
        /*007c*/ 	.word	0x00000050


	//   ....[1]....
        /*0080*/ 	.word	0x000009e0


	//----- nvinfo : EIATTR_CRS_STACK_SIZE
	.align		4
.L_12861:
        /*0084*/ 	.byte	0x04, 0x1e
        /*0086*/ 	.short	(.L_12863 - .L_12862)
.L_12862:
        /*0088*/ 	.word	0x00000000


	//----- nvinfo : EIATTR_CBANK_PARAM_SIZE
	.align		4
.L_12863:
        /*008c*/ 	.byte	0x03, 0x19
        /*008e*/ 	.short	0x0024


	//----- nvinfo : EIATTR_PARAM_CBANK
	.align		4
        /*0090*/ 	.byte	0x04, 0x0a
        /*0092*/ 	.short	(.L_12865 - .L_12864)
	.align		4
.L_12864:
        /*0094*/ 	.word	index@(.nv.constant0._Z15gpukernelAMWNr3ILi8ELi12EEvPdS0_S0_iii)
        /*0098*/ 	.short	0x0380
        /*009a*/ 	.short	0x0024


	//----- nvinfo : EIATTR_SW_WAR
	.align		4
.L_12865:
        /*009c*/ 	.byte	0x04, 0x36
        /*009e*/ 	.short	(.L_12867 - .L_12866)
.L_12866:
        /*00a0*/ 	.word	0x00000008
.L_12867:


//--------------------- .nv.info._Z15gpukernelAMWNr3ILi8ELi11EEvPdS0_S0_iii --------------------------
	.section	.nv.info._Z15gpukernelAMWNr3ILi8ELi11EEvPdS0_S0_iii,"",@"SHT_CUDA_INFO"
	.sectionflags	@""
	.align	4


	//----- nvinfo : EIATTR_CUDA_API_VERSION
	.align		4
        /*0000*/ 	.byte	0x04, 0x37
        /*0002*/ 	.short	(.L_12869 - .L_12868)
.L_12868:
        /*0004*/ 	.word	0x00000082


	//----- nvinfo : EIATTR_KPARAM_INFO
	.align		4
.L_12869:
        /*0008*/ 	.byte	0x04, 0x17
        /*000a*/ 	.short	(.L_12871 - .L_12870)
.L_12870:
        /*000c*/ 	.word	0x00000000
        /*0010*/ 	.short	0x0005
        /*0012*/ 	.short	0x0020
        /*0014*/ 	.byte	0x00, 0xf0, 0x11, 0x00


	//----- nvinfo : EIATTR_KPARAM_INFO
	.align		4
.L_12871:
        /*0018*/ 	.byte	0x04, 0x17
        /*001a*/ 	.short	(.L_12873 - .L_12872)
.L_12872:
        /*001c*/ 	.word	0x00000000
        /*0020*/ 	.short	0x0004
        /*0022*/ 	.short	0x001c
        /*0024*/ 	.byte	0x00, 0xf0, 0x11, 0x00


	//----- nvinfo : EIATTR_KPARAM_INFO
	.align		4
.L_12873:
        /*0028*/ 	.byte	0x04, 0x17
        /*002a*/ 	.short	(.L_12875 - .L_12874)
.L_12874:
        /*002c*/ 	.word	0x00000000
        /*0030*/ 	.short	0x0003
        /*0032*/ 	.short	0x0018
        /*0034*/ 	.byte	0x00, 0xf0, 0x11, 0x00


	//----- nvinfo : EIATTR_KPARAM_INFO
	.align		4
.L_12875:
        /*0038*/ 	.byte	0x04, 0x17
        /*003a*/ 	.short	(.L_12877 - .L_12876)
.L_12876:
        /*003c*/ 	.word	0x00000000
        /*0040*/ 	.short	0x0002
        /*0042*/ 	.short	0x0010
        /*0044*/ 	.byte	0x00, 0xf5, 0x21, 0x00


	//----- nvinfo : EIATTR_KPARAM_INFO
	.align		4
.L_12877:
        /*0048*/ 	.byte	0x04, 0x17
        /*004a*/ 	.short	(.L_12879 - .L_12878)
.L_12878:
        /*004c*/ 	.word	0x00000000
        /*0050*/ 	.short	0x0001
        /*0052*/ 	.short	0x0008
        /*0054*/ 	.byte	0x00, 0xf5, 0x21, 0x00


	//----- nvinfo : EIATTR_KPARAM_INFO
	.align		4
.L_12879:
        /*0058*/ 	.byte	0x04, 0x17
        /*005a*/ 	.short	(.L_12881 - .L_12880)
.L_12880:
        /*005c*/ 	.word	0x00000000
        /*0060*/ 	.short	0x0000
        /*0062*/ 	.short	0x0000
        /*0064*/ 	.byte	0x00, 0xf5, 0x21, 0x00


	//----- nvinfo : EIATTR_SPARSE_MMA_MASK
	.align		4
.L_12881:
        /*0068*/ 	.byte	0x03, 0x50
        /*006a*/ 	.short	0x0000


	//----- nvinfo : EIATTR_MAXREG_COUNT
	.align		4
        /*006c*/ 	.byte	0x03, 0x1b
        /*006e*/ 	.short	0x00ff


	//----- nvinfo : EIATTR_MERCURY_ISA_VERSION
	.align		4
        /*0070*/ 	.byte	0x03, 0x5f
        /*0072*/ 	.short	0x0101


	//----- nvinfo : EIATTR_VRC_CTA_INIT_COUNT
	.align		4
        /*0074*/ 	.byte	0x02, 0x4a
	.zero		1
	.zero		1


	//----- nvinfo : EIATTR_EXIT_INSTR_OFFSETS
	.align		4
        /*0078*/ 	.byte	0x04, 0x1c
        /*007a*/ 	.short	(.L_12883 - .L_12882)


	//   ....[0]....
.L_12882:
        /*007c*/ 	.word	0x00000050


	//   ....[1]....
        /*0080*/ 	.word	0x000009e0


	//----- nvinfo : EIATTR_CRS_STACK_SIZE
	.align		4
.L_12883:
        /*0084*/ 	.byte	0x04, 0x1e
        /*0086*/ 	.short	(.L_12885 - .L_12884)
.L_12884:
        /*0088*/ 	.word	0x00000000


	//----- nvinfo : EIATTR_CBANK_PARAM_SIZE
	.align		4
.L_12885:
        /*008c*/ 	.byte	0x03, 0x19
        /*008e*/ 	.short	0x0024


	//----- nvinfo : EIATTR_PARAM_CBANK
	.align		4
        /*0090*/ 	.byte	0x04, 0x0a
        /*0092*/ 	.short	(.L_12887 - .L_12886)
	.align		4
.L_12886:
        /*0094*/ 	.word	index@(.nv.constant0._Z15gpukernelAMWNr3ILi8ELi11EEvPdS0_S0_iii)
        /*0098*/ 	.short	0x0380
        /*009a*/ 	.short	0x0024


	//----- nvinfo : EIATTR_SW_WAR
	.align		4
.L_12887:
        /*009c*/ 	.byte	0x04, 0x36
        /*009e*/ 	.short	(.L_12889 - .L_12888)
.L_12888:
        /*00a0*/ 	.word	0x00000008
.L_12889:


//--------------------- .nv.info._Z15gpukernelAMWNr3ILi8ELi10EEvPdS0_S0_iii --------------------------
	.section	.nv.info._Z15gpukernelAMWNr3ILi8ELi10EEvPdS0_S0_iii,"",@"SHT_CUDA_INFO"
	.sectionflags	@""
	.align	4


	//----- nvinfo : EIATTR_CUDA_API_VERSION
	.align		4
        /*0000*/ 	.byte	0x04, 0x37
        /*0002*/ 	.short	(.L_12891 - .L_12890)
.L_12890:
        /*0004*/ 	.word	0x00000082


	//----- nvinfo : EIATTR_KPARAM_INFO
	.align		4
.L_12891:
        /*0008*/ 	.byte	0x04, 0x17
        /*000a*/ 	.short	(.L_12893 - .L_12892)
.L_12892:
        /*000c*/ 	.word	0x00000000
        /*0010*/ 	.short	0x0005
        /*0012*/ 	.short	0x0020
        /*0014*/ 	.byte	0x00, 0xf0, 0x11, 0x00


	//----- nvinfo : EIATTR_KPARAM_INFO
	.align		4
.L_12893:
        /*0018*/ 	.byte	0x04, 0x17
        /*001a*/ 	.short	(.L_12895 - .L_12894)
.L_12894:
        /*001c*/ 	.word	0x00000000
        /*0020*/ 	.short	0x0004
        /*0022*/ 	.short	0x001c
        /*0024*/ 	.byte	0x00, 0xf0, 0x11, 0x00


	//----- nvinfo : EIATTR_KPARAM_INFO
	.align		4
.L_12895:
        /*0028*/ 	.byte	0x04, 0x17
        /*002a*/ 	.short	(.L_12897 - .L_12896)
.L_12896:
        /*002c*/ 	.word	0x00000000
        /*0030*/ 	.short	0x0003
        /*0032*/ 	.short	0x0018
        /*0034*/ 	.byte	0x00, 0xf0, 0x11, 0x00


	//----- nvinfo : EIATTR_KPARAM_INFO
	.align		4
.L_12897:
        /*0038*/ 	.byte	0x04, 0x17
        /*003a*/ 	.short	(.L_12899 - .L_12898)
.L_12898:
        /*003c*/ 	.word	0x00000000
        /*0040*/ 	.short	0x0002
        /*0042*/ 	.short	0x0010
        /*0044*/ 	.byte	0x00, 0xf5, 0x21, 0x00


	//----- nvinfo : EIATTR_KPARAM_INFO
	.align		4
.L_12899:
        /*0048*/ 	.byte	0x04, 0x17
        /*004a*/ 	.short	(.L_12901 - .L_12900)
.L_12900:
        /*004c*/ 	.word	0x00000000
        /*0050*/ 	.short	0x0001
        /*0052*/ 	.short	0x0008
        /*0054*/ 	.byte	0x00, 0xf5, 0x21, 0x00


	//----- nvinfo : EIATTR_KPARAM_INFO
	.align		4
.L_12901:
        /*0058*/ 	.byte	0x04, 0x17
        /*005a*/ 	.short	(.L_12903 - .L_12902)
.L_12902:
        /*005c*/ 	.word	0x00000000
        /*0060*/ 	.short	0x0000
        /*0062*/ 	.short	0x0000
        /*0064*/ 	.byte	0x00, 0xf5, 0x21, 0x00


	//----- nvinfo : EIATTR_SPARSE_MMA_MASK
	.align		4
.L_12903:
        /*0068*/ 	.byte	0x03, 0x50
        /*006a*/ 	.short	0x0000


	//----- nvinfo : EIATTR_MAXREG_COUNT
	.align		4
        /*006c*/ 	.byte	0x03, 0x1b
        /*006e*/ 	.short	0x00ff


	//----- nvinfo : EIATTR_MERCURY_ISA_VERSION
	.align		4
        /*0070*/ 	.byte	0x03, 0x5f
        /*0072*/ 	.short	0x0101


	//----- nvinfo : EIATTR_VRC_CTA_INIT_COUNT
	.align		4
        /*0074*/ 	.byte	0x02, 0x4a
	.zero		1
	.zero		1


	//----- nvinfo : EIATTR_EXIT_INSTR_OFFSETS
	.align		4
        /*0078*/ 	.byte	0x04, 0x1c
        /*007a*/ 	.short	(.L_12905 - .L_12904)


	//   ....[0]....
.L_12904:
        /*007c*/ 	.word	0x00000050


	//   ....[1]....
        /*0080*/ 	.word	0x000009e0


	//----- nvinfo : EIATTR_CRS_STACK_SIZE
	.align		4
.L_12905:
        /*0084*/ 	.byte	0x04, 0x1e
        /*0086*/ 	.short	(.L_12907 - .L_12906)
.L_12906:
        /*0088*/ 	.word	0x00000000


	//----- nvinfo : EIATTR_CBANK_PARAM_SIZE
	.align		4
.L_12907:
        /*008c*/ 	.byte	0x03, 0x19
        /*008e*/ 	.short	0x0024


	//----- nvinfo : EIATTR_PARAM_CBANK
	.align		4
        /*0090*/ 	.byte	0x04, 0x0a
        /*0092*/ 	.short	(.L_12909 - .L_12908)
	.align		4
.L_12908:
        /*0094*/ 	.word	index@(.nv.constant0._Z15gpukernelAMWNr3ILi8ELi10EEvPdS0_S0_iii)
        /*0098*/ 	.short	0x0380
        /*009a*/ 	.short	0x0024


	//----- nvinfo : EIATTR_SW_WAR
	.align		4
.L_12909:
        /*009c*/ 	.byte	0x04, 0x36
        /*009e*/ 	.short	(.L_12911 - .L_12910)
.L_12910:
        /*00a0*/ 	.word	0x00000008
.L_12911:


//--------------------- .nv.info._Z15gpukernelAMWNr3ILi8ELi9EEvPdS0_S0_iii --------------------------
	.section	.nv.info._Z15gpukernelAMWNr3ILi8ELi9EEvPdS0_S0_iii,"",@"SHT_CUDA_INFO"
	.sectionflags	@""
	.align	4


	//----- nvinfo : EIATTR_CUDA_API_VERSION
	.align		4
        /*0000*/ 	.byte	0x04, 0x37
        /*0002*/ 	.short	(.L_12913 - .L_12912)
.L_12912:
        /*0004*/ 	.word	0x00000082


	//----- nvinfo : EIATTR_KPARAM_INFO
	.align		4
.L_12913:
        /*0008*/ 	.byte	0x04, 0x17
        /*000a*/ 	.short	(.L_12915 - .L_12914)
.L_12914:
        /*000c*/ 	.word	0x00000000
        /*0010*/ 	.short	0x0005
        /*0012*/ 	.short	0x0020
        /*0014*/ 	.byte	0x00, 0xf0, 0x11, 0x00


	//----- nvinfo : EIATTR_KPARAM_INFO
	.align		4
.L_12915:
        /*0018*/ 	.byte	0x04, 0x17
        /*001a*/ 	.short	(.L_12917 - .L_12916)
.L_12916:
        /*001c*/ 	.word	0x00000000
        /*0020*/ 	.short	0x0004
        /*0022*/ 	.short	0x001c
        /*0024*/ 	.byte	0x00, 0xf0, 0x11, 0x00


	//----- nvinfo : EIATTR_KPARAM_INFO
	.align		4
.L_12917:
        /*0028*/ 	.byte	0x04, 0x17
        /*002a*/ 	.short	(.L_12919 - .L_12918)
.L_12918:
        /*002c*/ 	.word	0x00000000
        /*0030*/ 	.short	0x0003
        /*0032*/ 	.short	0x0018
        /*0034*/ 	.byte	0x00, 0xf0, 0x11, 0x00


	//----- nvinfo : EIATTR_KPARAM_INFO
	.align		4
.L_12919:
        /*0038*/ 	.byte	0x04, 0x17
        /*003a*/ 	.short	(.L_12921 - .L_12920)
.L_12920:
        /*003c*/ 	.word	0x00000000
        /*0040*/ 	.short	0x0002
        /*0042*/ 	.short	0x0010
        /*0044*/ 	.byte	0x00, 0xf5, 0x21, 0x00


	//----- nvinfo : EIATTR_KPARAM_INFO
	.align		4
.L_12921:
        /*0048*/ 	.byte	0x04, 0x17
        /*004a*/ 	.short	(.L_12923 - .L_12922)
.L_12922:
        /*004c*/ 	.word	0x00000000
        /*0050*/ 	.short	0x0001
        /*0052*/ 	.short	0x0008
        /*0054*/ 	.byte	0x00, 0xf5, 0x21, 0x00


	//----- nvinfo : EIATTR_KPARAM_INFO
	.align		4
.L_12923:
        /*0058*/ 	.byte	0x04, 0x17
        /*005a*/ 	.short	(.L_12925 - .L_12924)
.L_12924:
        /*005c*/ 	.word	0x00000000
        /*0060*/ 	.short	0x0000
        /*0062*/ 	.short	0x0000
        /*0064*/ 	.byte	0x00, 0xf5, 0x21, 0x00


	//----- nvinfo : EIATTR_SPARSE_MMA_MASK
	.align		4
.L_12925:
        /*0068*/ 	.byte	0x03, 0x50
        /*006a*/ 	.short	0x0000


	//----- nvinfo : EIATTR_MAXREG_COUNT
	.align		4
        /*006c*/ 	.byte	0x03, 0x1b
        /*006e*/ 	.short	0x00ff


	//----- nvinfo : EIATTR_MERCURY_ISA_VERSION
	.align		4
        /*0070*/ 	.byte	0x03, 0x5f
        /*0072*/ 	.short	0x0101


	//----- nvinfo : EIATTR_VRC_CTA_INIT_COUNT
	.align		4
        /*0074*/ 	.byte	0x02, 0x4a
	.zero		1
	.zero		1


	//----- nvinfo : EIATTR_EXIT_INSTR_OFFSETS
	.align		4
        /*0078*/ 	.byte	0x04, 0x1c
        /*007a*/ 	.short	(.L_12927 - .L_12926)


	//   ....[0]....
.L_12926:
        /*007c*/ 	.word	0x00000050


	//   ....[1]....
        /*0080*/ 	.word	0x000009e0


	//----- nvinfo : EIATTR_CRS_STACK_SIZE
	.align		4
.L_12927:
        /*0084*/ 	.byte	0x04, 0x1e
        /*0086*/ 	.short	(.L_12929 - .L_12928)
.L_12928:
        /*0088*/ 	.word	0x00000000


	//----- nvinfo : EIATTR_CBANK_PARAM_SIZE
	.align		4
.L_12929:
        /*008c*/ 	.byte	0x03, 0x19
        /*008e*/ 	.short	0x0024


	//----- nvinfo : EIATTR_PARAM_CBANK
	.align		4
        /*0090*/ 	.byte	0x04, 0x0a
        /*0092*/ 	.short	(.L_12931 - .L_12930)
	.align		4
.L_12930:
        /*0094*/ 	.word	index@(.nv.constant0._Z15gpukernelAMWNr3ILi8ELi9EEvPdS0_S0_iii)
        /*0098*/ 	.short	0x0380
        /*009a*/ 	.short	0x0024


	//----- nvinfo : EIATTR_SW_WAR
	.align		4
.L_12931:
        /*009c*/ 	.byte	0x04, 0x36
        /*009e*/ 	.short	(.L_12933 - .L_12932)
.L_12932:
        /*00a0*/ 	.word	0x00000008
.L_12933:


//--------------------- .nv.info._Z15gpukernelAMWNr3ILi8ELi8EEvPdS0_S0_iii --------------------------
	.section	.nv.info._Z15gpukernelAMWNr3ILi8ELi8EEvPdS0_S0_iii,"",@"SHT_CUDA_INFO"
	.sectionflags	@""
	.align	4


	//----- nvinfo : EIATTR_CUDA_API_VERSION
	.align		4
        /*0000*/ 	.byte	0x04, 0x37
        /*0002*/ 	.short	(.L_12935 - .L_12934)
.L_12934:
        /*0004*/ 	.word	0x00000082


	//----- nvinfo : EIATTR_KPARAM_INFO
	.align		4
.L_12935:
        /*0008*/ 	.byte	0x04, 0x17
        /*000a*/ 	.short	(.L_12937 - .L_12936)
.L_12936:
        /*000c*/ 	.word	0x00000000
        /*0010*/ 	.short	0x0005
        /*0012*/ 	.short	0x0020
        /*0014*/ 	.byte	0x00, 0xf0, 0x11, 0x00


	//----- nvinfo : EIATTR_KPARAM_INFO
	.align		4
.L_12937:
        /*0018*/ 	.byte	0x04, 0x17
        /*001a*/ 	.short	(.L_12939 - .L_12938)
.L_12938:
        /*001c*/ 	.word	0x00000000
        /*0020*/ 	.short	0x0004
        /*0022*/ 	.short	0x001c
        /*0024*/ 	.byte	0x00, 0xf0, 0x11, 0x00


	//----- nvinfo : EIATTR_KPARAM_INFO
	.align		4
.L_12939:
        /*0028*/ 	.byte	0x04, 0x17
        /*002a*/ 	.short	(.L_12941 - .L_12940)
.L_12940:
        /*002c*/ 	.word	0x00000000
        /*0030*/ 	.short	0x0003
        /*0032*/ 	.short	0x0018
        /*0034*/ 	.byte	0x00, 0xf0, 0x11, 0x00


	//----- nvinfo : EIATTR_KPARAM_INFO
	.align		4
.L_12941:
        /*0038*/ 	.byte	0x04, 0x17
        /*003a*/ 	.short	(.L_12943 - .L_12942)
.L_12942:
        /*003c*/ 	.word	0x00000000
        /*0040*/ 	.short	0x0002
        /*0042*/ 	.short	0x0010
        /*0044*/ 	.byte	0x00, 0xf5, 0x21, 0x00


	//----- nvinfo : EIATTR_KPARAM_INFO
	.align		4
.L_12943:
        /*0048*/ 	.byte	0x04, 0x17
        /*004a*/ 	.short	(.L_12945 - .L_12944)
.L_12944:
        /*004c*/ 	.word	0x00000000
        /*0050*/ 	.short	0x0001
        /*0052*/ 	.short	0x0008
        /*0054*/ 	.byte	0x00, 0xf5, 0x21, 0x00


	//----- nvinfo : EIATTR_KPARAM_INFO
	.align		4
.L_12945:
        /*0058*/ 	.byte	0x04, 0x17
        /*005a*/ 	.short	(.L_12947 - .L_12946)
.L_12946:
        /*005c*/ 	.word	0x00000000
        /*0060*/ 	.short	0x0000
        /*0062*/ 	.short	0x0000
        /*0064*/ 	.byte	0x00, 0xf5, 0x21, 0x00


	//----- nvinfo : EIATTR_SPARSE_MMA_MASK
	.align		4
.L_12947:
        /*0068*/ 	.byte	0x03, 0x50
        /*006a*/ 	.short	0x0000


	//----- nvinfo : EIATTR_MAXREG_COUNT
	.align		4
        /*006c*/ 	.byte	0x03, 0x1b
        /*006e*/ 	.short	0x00ff


	//----- nvinfo : EIATTR_MERCURY_ISA_VERSION
	.align		4
        /*0070*/ 	.byte	0x03, 0x5f
        /*0072*/ 	.short	0x0101


	//----- nvinfo : EIATTR_VRC_CTA_INIT_COUNT
	.align		4
        /*0074*/ 	.byte	0x02, 0x4a
	.zero		1
	.zero		1


	//----- nvinfo : EIATTR_EXIT_INSTR_OFFSETS
	.align		4
        /*0078*/ 	.byte	0x04, 0x1c
        /*007a*/ 	.short	(.L_12949 - .L_12948)


	//   ....[0]....
.L_12948:
        /*007c*/ 	.word	0x00000050


	//   ....[1]....
        /*0080*/ 	.word	0x000009e0


	//----- nvinfo : EIATTR_CRS_STACK_SIZE
	.align		4
.L_12949:
        /*0084*/ 	.byte	0x04, 0x1e
        /*0086*/ 	.short	(.L_12951 - .L_12950)
.L_12950:
        /*0088*/ 	.word	0x00000000


	//----- nvinfo : EIATTR_CBANK_PARAM_SIZE
	.align		4
.L_12951:
        /*008c*/ 	.byte	0x03, 0x19
        /*008e*/ 	.short	0x0024


	//----- nvinfo : EIATTR_PARAM_CBANK
	.align		4
        /*0090*/ 	.byte	0x04, 0x0a
        /*0092*/ 	.short	(.L_12953 - .L_12952)
	.align		4
.L_12952:
        /*0094*/ 	.word	index@(.nv.constant0._Z15gpukernelAMWNr3ILi8ELi8EEvPdS0_S0_iii)
        /*0098*/ 	.short	0x0380
        /*009a*/ 	.short	0x0024


	//----- nvinfo : EIATTR_SW_WAR
	.align		4
.L_12953:
        /*009c*/ 	.byte	0x04, 0x36
        /*009e*/ 	.short	(.L_12955 - .L_12954)
.L_12954:
        /*00a0*/ 	.word	0x00000008
.L_12955:


//--------------------- .nv.info._Z15gpukernelAMWNr3ILi8ELi7EEvPdS0_S0_iii --------------------------
	.section	.nv.info._Z15gpukernelAMWNr3ILi8ELi7EEvPdS0_S0_iii,"",@"SHT_CUDA_INFO"
	.sectionflags	@""
	.align	4


	//----- nvinfo : EIATTR_CUDA_API_VERSION
	.align		4
        /*0000*/ 	.byte	0x04, 0x37
        /*0002*/ 	.short	(.L_12957 - .L_12956)
.L_12956:
        /*0004*/ 	.word	0x00000082


	//----- nvinfo : EIATTR_KPARAM_INFO
	.align		4
.L_12957:
        /*0008*/ 	.byte	0x04, 0x17
        /*000a*/ 	.short	(.L_12959 - .L_12958)
.L_12958:
        /*000c*/ 	.word	0x00000000
        /*0010*/ 	.short	0x0005
        /*0012*/ 	.short	0x0020
        /*0014*/ 	.byte	0x00, 0xf0, 0x11, 0x00


	//----- nvinfo : EIATTR_KPARAM_INFO
	.align		4
.L_12959:
        /*0018*/ 	.byte	0x04, 0x17
        /*001a*/ 	.short	(.L_12961 - .L_12960)
.L_12960:
        /*001c*/ 	.word	0x00000000
        /*0020*/ 	.short	0x0004
        /*0022*/ 	.short	0x001c
        /*0024*/ 	.byte	0x00, 0xf0, 0x11, 0x00


	//----- nvinfo : EIATTR_KPARAM_INFO
	.align		4
.L_12961:
        /*0028*/ 	.byte	0x04, 0x17
        /*002a*/ 	.short	(.L_12963 - .L_12962)
.L_12962:
        /*002c*/ 	.word	0x00000000
        /*0030*/ 	.short	0x0003
        /*0032*/ 	.short	0x0018
        /*0034*/ 	.byte	0x00, 0xf0, 0x11, 0x00


	//----- nvinfo : EIATTR_KPARAM_INFO
	.align		4
.L_12963:
        /*0038*/ 	.byte	0x04, 0x17
        /*003a*/ 	.short	(.L_12965 - .L_12964)
.L_12964:
        /*003c*/ 	.word	0x00000000
        /*0040*/ 	.short	0x0002
        /*0042*/ 	.short	0x0010
        /*0044*/ 	.byte	0x00, 0xf5, 0x21, 0x00


	//----- nvinfo : EIATTR_KPARAM_INFO
	.align		4
.L_12965:
        /*0048*/ 	.byte	0x04, 0x17
        /*004a*/ 	.short	(.L_12967 - .L_12966)
.L_12966:
        /*004c*/ 	.word	0x00000000
        /*0050*/ 	.short	0x0001
        /*0052*/ 	.short	0x0008
        /*0054*/ 	.byte	0x00, 0xf5, 0x21, 0x00


	//----- nvinfo : EIATTR_KPARAM_INFO
	.align		4
.L_12967:
        /*0058*/ 	.byte	0x04, 0x17
        /*005a*/ 	.short	(.L_12969 - .L_12968)
.L_12968:
        /*005c*/ 	.word	0x00000000
        /*0060*/ 	.short	0x0000
        /*0062*/ 	.short	0x0000
        /*0064*/ 	.byte	0x00, 0xf5, 0x21, 0x00


	//----- nvinfo : EIATTR_SPARSE_MMA_MASK
	.align		4
.L_12969:
        /*0068*/ 	.byte	0x03, 0x50
        /*006a*/ 	.short	0x0000


	//----- nvinfo : EIATTR_MAXREG_COUNT
	.align		4
        /*006c*/ 	.byte	0x03, 0x1b
        /*006e*/ 	.short	0x00ff


	//----- nvinfo : EIATTR_MERCURY_ISA_VERSION
	.align		4
        /*0070*/ 	.byte	0x03, 0x5f
        /*0072*/ 	.short	0x0101


	//----- nvinfo : EIATTR_VRC_CTA_INIT_COUNT
	.align		4
        /*0074*/ 	.byte	0x02, 0x4a
	.zero		1
	.zero		1


	//----- nvinfo : EIATTR_EXIT_INSTR_OFFSETS
	.align		4
        /*0078*/ 	.byte	0x04, 0x1c
        /*007a*/ 	.short	(.L_12971 - .L_12970)


	//   ....[0]....
.L_12970:
        /*007c*/ 	.word	0x00000050


	//   ....[1]....
        /*0080*/ 	.word	0x000009e0


	//----- nvinfo : EIATTR_CRS_STACK_SIZE
	.align		4
.L_12971:
        /*0084*/ 	.byte	0x04, 0x1e
        /*0086*/ 	.short	(.L_12973 - .L_12972)
.L_12972:
        /*0088*/ 	.word	0x00000000


	//----- nvinfo : EIATTR_CBANK_PARAM_SIZE
	.align		4
.L_12973:
        /*008c*/ 	.byte	0x03, 0x19
        /*008e*/ 	.short	0x0024


	//----- nvinfo : EIATTR_PARAM_CBANK
	.align		4
        /*0090*/ 	.byte	0x04, 0x0a
        /*0092*/ 	.short	(.L_12975 - .L_12974)
	.align		4
.L_12974:
        /*0094*/ 	.word	index@(.nv.constant0._Z15gpukernelAMWNr3ILi8ELi7EEvPdS0_S0_iii)
        /*0098*/ 	.short	0x0380
        /*009a*/ 	.short	0x0024


	//----- nvinfo : EIATTR_SW_WAR
	.align		4
.L_12975:
        /*009c*/ 	.byte	0x04, 0x36
        /*009e*/ 	.short	(.L_12977 - .L_12976)
.L_12976:
        /*00a0*/ 	.word	0x00000008
.L_12977:


//--------------------- .nv.info._Z15gpukernelAMWNr3ILi8ELi6EEvPdS0_S0_iii --------------------------
	.section	.nv.info._Z15gpukernelAMWNr3ILi8ELi6EEvPdS0_S0_iii,"",@"SHT_CUDA_INFO"
	.sectionflags	@""
	.align	4


	//----- nvinfo : EIATTR_CUDA_API_VERSION
	.align		4
        /*0000*/ 	.byte	0x04, 0x37
        /*0002*/ 	.short	(.L_12979 - .L_12978)
.L_12978:
        /*0004*/ 	.word	0x00000082


	//----- nvinfo : EIATTR_KPARAM_INFO
	.align		4
.L_12979:
        /*0008*/ 	.byte	0x04, 0x17
        /*000a*/ 	.short	(.L_12981 - .L_12980)
.L_12980:
        /*000c*/ 	.word	0x00000000
        /*0010*/ 	.short	0x0005
        /*0012*/ 	.short	0x0020
        /*0014*/ 	.byte	0x00, 0xf0, 0x11, 0x00


	//----- nvinfo : EIATTR_KPARAM_INFO
	.align		4
.L_12981:
        /*0018*/ 	.byte	0x04, 0x17
        /*001a*/ 	.short	(.L_12983 - .L_12982)
.L_12982:
        /*001c*/ 	.word	0x00000000
        /*0020*/ 	.short	0x0004
        /*0022*/ 	.short	0x001c
        /*0024*/ 	.byte	0x00, 0xf0, 0x11, 0x00


	//----- nvinfo : EIATTR_KPARAM_INFO
	.align		4
.L_12983:
        /*0028*/ 	.byte	0x04, 0x17
        /*002a*/ 	.short	(.L_12985 - .L_12984)
.L_12984:
        /*002c*/ 	.word	0x00000000
        /*0030*/ 	.short	0x0003
        /*0032*/ 	.short	0x0018
        /*0034*/ 	.byte	0x00, 0xf0, 0x11, 0x00


	//----- nvinfo : EIATTR_KPARAM_INFO
	.align		4
.L_12985:
        /*0038*/ 	.byte	0x04, 0x17
        /*003a*/ 	.short	(.L_12987 - .L_12986)
.L_12986:
        /*003c*/ 	.word	0x00000000
        /*0040*/ 	.short	0x0002
        /*0042*/ 	.short	0x0010
        /*0044*/ 	.byte	0x00, 0xf5, 0x21, 0x00


	//----- nvinfo : EIATTR_KPARAM_INFO
	.align		4
.L_12987:
        /*0048*/ 	.byte	0x04, 0x17
        /*004a*/ 	.short	(.L_12989 - .L_12988)
.L_12988:
        /*004c*/ 	.word	0x00000000
        /*0050*/ 	.short	0x0001
        /*0052*/ 	.short	0x0008
        /*0054*/ 	.byte	0x00, 0xf5, 0x21, 0x00


	//----- nvinfo : EIATTR_KPARAM_INFO
	.align		4
.L_12989:
        /*0058*/ 	.byte	0x04, 0x17
        /*005a*/ 	.short	(.L_12991 - .L_12990)
.L_12990:
        /*005c*/ 	.word	0x00000000
        /*0060*/ 	.short	0x0000
        /*0062*/ 	.short	0x0000
        /*0064*/ 	.byte	0x00, 0xf5, 0x21, 0x00


	//----- nvinfo : EIATTR_SPARSE_MMA_MASK
	.align		4
.L_12991:
        /*0068*/ 	.byte	0x03, 0x50
        /*006a*/ 	.short	0x0000


	//----- nvinfo : EIATTR_MAXREG_COUNT
	.align		4
        /*006c*/ 	.byte	0x03, 0x1b
        /*006e*/ 	.short	0x00ff


	//----- nvinfo : EIATTR_MERCURY_ISA_VERSION
	.align		4
        /*0070*/ 	.byte	0x03, 0x5f
        /*0072*/ 	.short	0x0101


	//----- nvinfo : EIATTR_VRC_CTA_INIT_COUNT
	.align		4
        /*0074*/ 	.byte	0x02, 0x4a
	.zero		1
	.zero		1


	//----- nvinfo : EIATTR_EXIT_INSTR_OFFSETS
	.align		4
        /*0078*/ 	.byte	0x04, 0x1c
        /*007a*/ 	.short	(.L_12993 - .L_12992)


	//   ....[0]....
.L_12992:
        /*007c*/ 	.word	0x00000050


	//   ....[1]....
        /*0080*/ 	.word	0x000009e0


	//----- nvinfo : EIATTR_CRS_STACK_SIZE
	.align		4
.L_12993:
        /*0084*/ 	.byte	0x04, 0x1e
        /*0086*/ 	.short	(.L_12995 - .L_12994)
.L_12994:
        /*0088*/ 	.word	0x00000000


	//----- nvinfo : EIATTR_CBANK_PARAM_SIZE
	.align		4
.L_12995:
        /*008c*/ 	.byte	0x03, 0x19
        /*008e*/ 	.short	0x0024


	//----- nvinfo : EIATTR_PARAM_CBANK
	.align		4
        /*0090*/ 	.byte	0x04, 0x0a
        /*0092*/ 	.short	(.L_12997 - .L_12996)
	.align		4
.L_12996:
        /*0094*/ 	.word	index@(.nv.constant0._Z15gpukernelAMWNr3ILi8ELi6EEvPdS0_S0_iii)
        /*0098*/ 	.short	0x0380
        /*009a*/ 	.short	0x0024


	//----- nvinfo : EIATTR_SW_WAR
	.align		4
.L_12997:
        /*009c*/ 	.byte	0x04, 0x36
        /*009e*/ 	.short	(.L_12999 - .L_12998)
.L_12998:
        /*00a0*/ 	.word	0x00000008
.L_12999:


//--------------------- .nv.info._Z15gpukernelAMWNr3ILi8ELi5EEvPdS0_S0_iii --------------------------
	.section	.nv.info._Z15gpukernelAMWNr3ILi8ELi5EEvPdS0_S0_iii,"",@"SHT_CUDA_INFO"
	.sectionflags	@""
	.align	4


	//----- nvinfo : EIATTR_CUDA_API_VERSION
	.align		4
        /*0000*/ 	.byte	0x04, 0x37
        /*0002*/ 	.short	(.L_13001 - .L_13000)
.L_13000:
        /*0004*/ 	.word	0x00000082


	//----- nvinfo : EIATTR_KPARAM_INFO
	.align		4
.L_13001:
        /*0008*/ 	.byte	0x04, 0x17
        /*000a*/ 	.short	(.L_13003 - .L_13002)
.L_13002:
        /*000c*/ 	.word	0x00000000
        /*0010*/ 	.short	0x0005
        /*0012*/ 	.short	0x0020
        /*0014*/ 	.byte	0x00, 0xf0, 0x11, 0x00


	//----- nvinfo : EIATTR_KPARAM_INFO
	.align		4
.L_13003:
        /*0018*/ 	.byte	0x04, 0x17
        /*001a*/ 	.short	(.L_13005 - .L_13004)
.L_13004:
        /*001c*/ 	.word	0x00000000
        /*0020*/ 	.short	0x0004
        /*0022*/ 	.short	0x001c
        /*0024*/ 	.byte	0x00, 0xf0, 0x11, 0x00


	//----- nvinfo : EIATTR_KPARAM_INFO
	.align		4
.L_13005:
        /*0028*/ 	.byte	0x04, 0x17
        /*002a*/ 	.short	(.L_13007 - .L_13006)
.L_13006:
        /*002c*/ 	.word	0x00000000
        /*0030*/ 	.short	0x0003
        /*0032*/ 	.short	0x0018
        /*0034*/ 	.byte	0x00, 0xf0, 0x11, 0x00


	//----- nvinfo : EIATTR_KPARAM_INFO
	.align		4
.L_13007:
        /*0038*/ 	.byte	0x04, 0x17
        /*003a*/ 	.short	(.L_13009 - .L_13008)
.L_13008:
        /*003c*/ 	.word	0x00000000
        /*0040*/ 	.short	0x0002
        /*0042*/ 	.short	0x0010
        /*0044*/ 	.byte	0x00, 0xf5, 0x21, 0x00


	//----- nvinfo : EIATTR_KPARAM_INFO
	.align		4
.L_13009:
        /*0048*/ 	.byte	0x04, 0x17
        /*004a*/ 	.short	(.L_13011 - .L_13010)
.L_13010:
        /*004c*/ 	.word	0x00000000
        /*0050*/ 	.short	0x0001
        /*0052*/ 	.short	0x0008
        /*0054*/ 	.byte	0x00, 0xf5, 0x21, 0x00


	//----- nvinfo : EIATTR_KPARAM_INFO
	.align		4
.L_13011:
        /*0058*/ 	.byte	0x04, 0x17
        /*005a*/ 	.short	(.L_13013 - .L_13012)
.L_13012:
        /*005c*/ 	.word	0x00000000
        /*0060*/ 	.short	0x0000
        /*0062*/ 	.short	0x0000
        /*0064*/ 	.byte	0x00, 0xf5, 0x21, 0x00


	//----- nvinfo : EIATTR_SPARSE_MMA_MASK
	.align		4
.L_13013:
        /*0068*/ 	.byte	0x03, 0x50
        /*006a*/ 	.short	0x0000


	//----- nvinfo : EIATTR_MAXREG_COUNT
	.align		4
        /*006c*/ 	.byte	0x03, 0x1b
        /*006e*/ 	.short	0x00ff


	//----- nvinfo : EIATTR_MERCURY_ISA_VERSION
	.align		4
        /*0070*/ 	.byte	0x03, 0x5f
        /*0072*/ 	.short	0x0101


	//----- nvinfo : EIATTR_VRC_CTA_INIT_COUNT
	.align		4
        /*0074*/ 	.byte	0x02, 0x4a
	.zero		1
	.zero		1


	//----- nvinfo : EIATTR_EXIT_INSTR_OFFSETS
	.align		4
        /*0078*/ 	.byte	0x04, 0x1c
        /*007a*/ 	.short	(.L_13015 - .L_13014)


	//   ....[0]....
.L_13014:
        /*007c*/ 	.word	0x00000050


	//   ....[1]....
        /*0080*/ 	.word	0x000009e0


	//----- nvinfo : EIATTR_CRS_STACK_SIZE
	.align		4
.L_13015:
        /*0084*/ 	.byte	0x04, 0x1e
        /*0086*/ 	.short	(.L_13017 - .L_13016)
.L_13016:
        /*0088*/ 	.word	0x00000000


	//----- nvinfo : EIATTR_CBANK_PARAM_SIZE
	.align		4
.L_13017:
        /*008c*/ 	.byte	0x03, 0x19
        /*008e*/ 	.short	0x0024


	//----- nvinfo : EIATTR_PARAM_CBANK
	.align		4
        /*0090*/ 	.byte	0x04, 0x0a
        /*0092*/ 	.short	(.L_13019 - .L_13018)
	.align		4
.L_13018:
        /*0094*/ 	.word	index@(.nv.constant0._Z15gpukernelAMWNr3ILi8ELi5EEvPdS0_S0_iii)
        /*0098*/ 	.short	0x0380
        /*009a*/ 	.short	0x0024


	//----- nvinfo : EIATTR_SW_WAR
	.align		4
.L_13019:
        /*009c*/ 	.byte	0x04, 0x36
        /*009e*/ 	.short	(.L_13021 - .L_13020)
.L_13020:
        /*00a0*/ 	.word	0x00000008
.L_13021:


//--------------------- .nv.info._Z15gpukernelAMWNr3ILi8ELi4EEvPdS0_S0_iii --------------------------
	.section	.nv.info._Z15gpukernelAMWNr3ILi8ELi4EEvPdS0_S0_iii,"",@"SHT_CUDA_INFO"
	.sectionflags	@""
	.align	4


	//----- nvinfo : EIATTR_CUDA_API_VERSION
	.align		4
        /*0000*/ 	.byte	0x04, 0x37
        /*0002*/ 	.short	(.L_13023 - .L_13022)
.L_13022:
        /*0004*/ 	.word	0x00000082


	//----- nvinfo : EIATTR_KPARAM_INFO
	.align		4
.L_13023:
        /*0008*/ 	.byte	0x04, 0x17
        /*000a*/ 	.short	(.L_13025 - .L_13024)
.L_13024:
        /*000c*/ 	.word	0x00000000
        /*0010*/ 	.short	0x0005
        /*0012*/ 	.short	0x0020
        /*0014*/ 	.byte	0x00, 0xf0, 0x11, 0x00


	//----- nvinfo : EIATTR_KPARAM_INFO
	.align		4
.L_13025:
        /*0018*/ 	.byte	0x04, 0x17
        /*001a*/ 	.short	(.L_13027 - .L_13026)
.L_13026:
        /*001c*/ 	.word	0x00000000
        /*0020*/ 	.short	0x0004
        /*0022*/ 	.short	0x001c
        /*0024*/ 	.byte	0x00, 0xf0, 0x11, 0x00


	//----- nvinfo : EIATTR_KPARAM_INFO
	.align		4
.L_13027:
        /*0028*/ 	.byte	0x04, 0x17
        /*002a*/ 	.short	(.L_13029 - .L_13028)
.L_13028:
        /*002c*/ 	.word	0x00000000
        /*0030*/ 	.short	0x0003
        /*0032*/ 	.short	0x0018
        /*0034*/ 	.byte	0x00, 0xf0, 0x11, 0x00


	//----- nvinfo : EIATTR_KPARAM_INFO
	.align		4
.L_13029:
        /*0038*/ 	.byte	0x04, 0x17
        /*003a*/ 	.short	(.L_13031 - .L_13030)
.L_13030:
        /*003c*/ 	.word	0x00000000
        /*0040*/ 	.short	0x0002
        /*0042*/ 	.short	0x0010
        /*0044*/ 	.byte	0x00, 0xf5, 0x21, 0x00


	//----- nvinfo : EIATTR_KPARAM_INFO
	.align		4
.L_13031:
        /*0048*/ 	.byte	0x04, 0x17
        /*004a*/ 	.short	(.L_13033 - .L_13032)
.L_13032:
        /*004c*/ 	.word	0x00000000
        /*0050*/ 	.short	0x0001
        /*0052*/ 	.short	0x0008
        /*0054*/ 	.byte	0x00, 0xf5, 0x21, 0x00


	//----- nvinfo : EIATTR_KPARAM_INFO
	.align		4
.L_13033:
        /*0058*/ 	.byte	0x04, 0x17
        /*005a*/ 	.short	(.L_13035 - .L_13034)
.L_13034:
        /*005c*/ 	.word	0x00000000
        /*0060*/ 	.short	0x0000
        /*0062*/ 	.short	0x0000
        /*0064*/ 	.byte	0x00, 0xf5, 0x21, 0x00


	//----- nvinfo : EIATTR_SPARSE_MMA_MASK
	.align		4
.L_13035:
        /*0068*/ 	.byte	0x03, 0x50
        /*006a*/ 	.short	0x0000


	//----- nvinfo : EIATTR_MAXREG_COUNT
	.align		4
        /*006c*/ 	.byte	0x03, 0x1b
        /*006e*/ 	.short	0x00ff


	//----- nvinfo : EIATTR_MERCURY_ISA_VERSION
	.align		4
        /*0070*/ 	.byte	0x03, 0x5f
        /*0072*/ 	.short	0x0101


	//----- nvinfo : EIATTR_VRC_CTA_INIT_COUNT
	.align		4
        /*0074*/ 	.byte	0x02, 0x4a
	.zero		1
	.zero		1


	//----- nvinfo : EIATTR_EXIT_INSTR_OFFSETS
	.align		4
        /*0078*/ 	.byte	0x04, 0x1c
        /*007a*/ 	.short	(.L_13037 - .L_13036)


	//   ....[0]....
.L_13036:
        /*007c*/ 	.word	0x00000050


	//   ....[1]....
        /*0080*/ 	.word	0x000009e0


	//----- nvinfo : EIATTR_CRS_STACK_SIZE
	.align		4
.L_13037:
        /*0084*/ 	.byte	0x04, 0x1e
        /*0086*/ 	.short	(.L_13039 - .L_13038)
.L_13038:
        /*0088*/ 	.word	0x00000000


	//----- nvinfo : EIATTR_CBANK_PARAM_SIZE
	.align		4
.L_13039:
        /*008c*/ 	.byte	0x03, 0x19
        /*008e*/ 	.short	0x0024


	//----- nvinfo : EIATTR_PARAM_CBANK
	.align		4
        /*0090*/ 	.byte	0x04, 0x0a
        /*0092*/ 	.short	(.L_13041 - .L_13040)
	.align		4
.L_13040:
        /*0094*/ 	.word	index@(.nv.constant0._Z15gpukernelAMWNr3ILi8ELi4EEvPdS0_S0_iii)
        /*0098*/ 	.short	0x0380
        /*009a*/ 	.short	0x0024


	//----- nvinfo : EIATTR_SW_WAR
	.align		4
.L_13041:
        /*009c*/ 	.byte	0x04, 0x36
        /*009e*/ 	.short	(.L_13043 - .L_13042)
.L_13042:
        /*00a0*/ 	.word	0x00000008
.L_13043:


//--------------------- .nv.info._Z15gpukernelAMWNr3ILi8ELi3EEvPdS0_S0_iii --------------------------
	.section	.nv.info._Z15gpukernelAMWNr3ILi8ELi3EEvPdS0_S0_iii,"",@"SHT_CUDA_INFO"
	.sectionflags	@""
	.align	4


	//----- nvinfo : EIATTR_CUDA_API_VERSION
	.align		4
        /*0000*/ 	.byte	0x04, 0x37
        /*0002*/ 	.short	(.L_13045 - .L_13044)
.L_13044:
        /*0004*/ 	.word	0x00000082


	//----- nvinfo : EIATTR_KPARAM_INFO
	.align		4
.L_13045:
        /*0008*/ 	.byte	0x04, 0x17
        /*000a*/ 	.short	(.L_13047 - .L_13046)
.L_13046:
        /*000c*/ 	.word	0x00000000
        /*0010*/ 	.short	0x0005
        /*0012*/ 	.short	0x0020
        /*0014*/ 	.byte	0x00, 0xf0, 0x11, 0x00


	//----- nvinfo : EIATTR_KPARAM_INFO
	.align		4
.L_13047:
        /*0018*/ 	.byte	0x04, 0x17
        /*001a*/ 	.short	(.L_13049 - .L_13048)
.L_13048:
        /*001c*/ 	.word	0x00000000
        /*0020*/ 	.short	0x0004
        /*0022*/ 	.short	0x001c
        /*0024*/ 	.byte	0x00, 0xf0, 0x11, 0x00


	//----- nvinfo : EIATTR_KPARAM_INFO
	.align		4
.L_13049:
        /*0028*/ 	.byte	0x04, 0x17
        /*002a*/ 	.short	(.L_13051 - .L_13050)
.L_13050:
        /*002c*/ 	.word	0x00000000
        /*0030*/ 	.short	0x0003
        /*0032*/ 	.short	0x0018
        /*0034*/ 	.byte	0x00, 0xf0, 0x11, 0x00


	//----- nvinfo : EIATTR_KPARAM_INFO
	.align		4
.L_13051:
        /*0038*/ 	.byte	0x04, 0x17
        /*003a*/ 	.short	(.L_13053 - .L_13052)
.L_13052:
        /*003c*/ 	.word	0x00000000
        /*0040*/ 	.short	0x0002
        /*0042*/ 	.short	0x0010
        /*0044*/ 	.byte	0x00, 0xf5, 0x21, 0x00


	//----- nvinfo : EIATTR_KPARAM_INFO
	.align		4
.L_13053:
        /*0048*/ 	.byte	0x04, 0x17
        /*004a*/ 	.short	(.L_13055 - .L_13054)
.L_13054:
        /*004c*/ 	.word	0x00000000
        /*0050*/ 	.short	0x0001
        /*0052*/ 	.short	0x0008
        /*0054*/ 	.byte	0x00, 0xf5, 0x21, 0x00


	//----- nvinfo : EIATTR_KPARAM_INFO
	.align		4
.L_13055:
        /*0058*/ 	.byte	0x04, 0x17
        /*005a*/ 	.short	(.L_13057 - .L_13056)
.L_13056:
        /*005c*/ 	.word	0x00000000
        /*0060*/ 	.short	0x0000
        /*0062*/ 	.short	0x0000
        /*0064*/ 	.byte	0x00, 0xf5, 0x21, 0x00


	//----- nvinfo : EIATTR_SPARSE_MMA_MASK
	.align		4
.L_13057:
        /*0068*/ 	.byte	0x03, 0x50
        /*006a*/ 	.short	0x0000


	//----- nvinfo : EIATTR_MAXREG_COUNT
	.align		4
        /*006c*/ 	.byte	0x03, 0x1b
        /*006e*/ 	.short	0x00ff


	//----- nvinfo : EIATTR_MERCURY_ISA_VERSION
	.align		4
        /*0070*/ 	.byte	0x03, 0x5f
        /*0072*/ 	.short	0x0101


	//----- nvinfo : EIATTR_VRC_CTA_INIT_COUNT
	.align		4
        /*0074*/ 	.byte	0x02, 0x4a
	.zero		1
	.zero		1


	//----- nvinfo : EIATTR_EXIT_INSTR_OFFSETS
	.align		4
        /*0078*/ 	.byte	0x04, 0x1c
        /*007a*/ 	.short	(.L_13059 - .L_13058)


	//   ....[0]....
.L_13058:
        /*007c*/ 	.word	0x00000050


	//   ....[1]....
        /*0080*/ 	.word	0x000009e0


	//----- nvinfo : EIATTR_CRS_STACK_SIZE
	.align		4
.L_13059:
        /*0084*/ 	.byte	0x04, 0x1e
        /*0086*/ 	.short	(.L_13061 - .L_13060)
.L_13060:
        /*0088*/ 	.word	0x00000000


	//----- nvinfo : EIATTR_CBANK_PARAM_SIZE
	.align		4
.L_13061:
        /*008c*/ 	.byte	0x03, 0x19
        /*008e*/ 	.short	0x0024


	//----- nvinfo : EIATTR_PARAM_CBANK
	.align		4
        /*0090*/ 	.byte	0x04, 0x0a
        /*0092*/ 	.short	(.L_13063 - .L_13062)
	.align		4
.L_13062:
        /*0094*/ 	.word	index@(.nv.constant0._Z15gpukernelAMWNr3ILi8ELi3EEvPdS0_S0_iii)
        /*0098*/ 	.short	0x0380
        /*009a*/ 	.short	0x0024


	//----- nvinfo : EIATTR_SW_WAR
	.align		4
.L_13063:
        /*009c*/ 	.byte	0x04, 0x36
        /*009e*/ 	.short	(.L_13065 - .L_13064)
.L_13064:
        /*00a0*/ 	.word	0x00000008
.L_13065:


//--------------------- .nv.info._Z15gpukernelAMWNr3ILi8ELi2EEvPdS0_S0_iii --------------------------
	.section	.nv.info._Z15gpukernelAMWNr3ILi8ELi2EEvPdS0_S0_iii,"",@"SHT_CUDA_INFO"
	.sectionflags	@""
	.align	4


	//----- nvinfo : EIATTR_CUDA_API_VERSION
	.align		4
        /*0000*/ 	.byte	0x04, 0x37
        /*0002*/ 	.short	(.L_13067 - .L_13066)
.L_13066:
        /*0004*/ 	.word	0x00000082


	//----- nvinfo : EIATTR_KPARAM_INFO
	.align		4
.L_13067:
        /*0008*/ 	.byte	0x04, 0x17
        /*000a*/ 	.short	(.L_13069 - .L_13068)
.L_13068:
        /*000c*/ 	.word	0x00000000
        /*0010*/ 	.short	0x0005
        /*0012*/ 	.short	0x0020
        /*0014*/ 	.byte	0x00, 0xf0, 0x11, 0x00


	//----- nvinfo : EIATTR_KPARAM_INFO
	.align		4
.L_13069:
        /*0018*/ 	.byte	0x04, 0x17
        /*001a*/ 	.short	(.L_13071 - .L_13070)
.L_13070:
        /*001c*/ 	.word	0x00000000
        /*0020*/ 	.short	0x0004
        /*0022*/ 	.short	0x001c
        /*0024*/ 	.byte	0x00, 0xf0, 0x11, 0x00


	//----- nvinfo : EIATTR_KPARAM_INFO
	.align		4
.L_13071:
        /*0028*/ 	.byte	0x04, 0x17
        /*002a*/ 	.short	(.L_13073 - .L_13072)
.L_13072:
        /*002c*/ 	.word	0x00000000
        /*0030*/ 	.short	0x0003
        /*0032*/ 	.short	0x0018
        /*0034*/ 	.byte	0x00, 0xf0, 0x11, 0x00


	//----- nvinfo : EIATTR_KPARAM_INFO
	.align		4
.L_13073:
        /*0038*/ 	.byte	0x04, 0x17
        /*003a*/ 	.short	(.L_13075 - .L_13074)
.L_13074:
        /*003c*/ 	.word	0x00000000
        /*0040*/ 	.short	0x0002
        /*0042*/ 	.short	0x0010
        /*0044*/ 	.byte	0x00, 0xf5, 0x21, 0x00


	//----- nvinfo : EIATTR_KPARAM_INFO
	.align		4
.L_13075:
        /*0048*/ 	.byte	0x04, 0x17
        /*004a*/ 	.short	(.L_13077 - .L_13076)
.L_13076:
        /*004c*/ 	.word	0x00000000
        /*0050*/ 	.short	0x0001
        /*0052*/ 	.short	0x0008
        /*0054*/ 	.byte	0x00, 0xf5, 0x21, 0x00


	//----- nvinfo : EIATTR_KPARAM_INFO
	.align		4
.L_13077:
        /*0058*/ 	.byte	0x04, 0x17
        /*005a*/ 	.short	(.L_13079 - .L_13078)
.L_13078:
        /*005c*/ 	.word	0x00000000
        /*0060*/ 	.short	0x0000
        /*0062*/ 	.short	0x0000
        /*0064*/ 	.byte	0x00, 0xf5, 0x21, 0x00


	//----- nvinfo : EIATTR_SPARSE_MMA_MASK
	.align		4
.L_13079:
        /*0068*/ 	.byte	0x03, 0x50
        /*006a*/ 	.short	0x0000


	//----- nvinfo : EIATTR_MAXREG_COUNT
	.align		4
        /*006c*/ 	.byte	0x03, 0x1b
        /*006e*/ 	.short	0x00ff


	//----- nvinfo : EIATTR_MERCURY_ISA_VERSION
	.align		4
        /*0070*/ 	.byte	0x03, 0x5f
        /*0072*/ 	.short	0x0101


	//----- nvinfo : EIATTR_VRC_CTA_INIT_COUNT
	.align		4
        /*0074*/ 	.byte	0x02, 0x4a
	.zero		1
	.zero		1


	//----- nvinfo : EIATTR_EXIT_INSTR_OFFSETS
	.align		4
        /*0078*/ 	.byte	0x04, 0x1c
        /*007a*/ 	.short	(.L_13081 - .L_13080)


	//   ....[0]....
.L_13080:
        /*007c*/ 	.word	0x00000050


	//   ....[1]....
        /*0080*/ 	.word	0x000009e0


	//----- nvinfo : EIATTR_CRS_STACK_SIZE
	.align		4
.L_13081:
        /*0084*/ 	.byte	0x04, 0x1e
        /*0086*/ 	.short	(.L_13083 - .L_13082)
.L_13082:
        /*0088*/ 	.word	0x00000000


	//----- nvinfo : EIATTR_CBANK_PARAM_SIZE
	.align		4
.L_13083:
        /*008c*/ 	.byte	0x03, 0x19
        /*008e*/ 	.short	0x0024


	//----- nvinfo : EIATTR_PARAM_CBANK
	.align		4
        /*0090*/ 	.byte	0x04, 0x0a
        /*0092*/ 	.short	(.L_13085 - .L_13084)
	.align		4
.L_13084:
        /*0094*/ 	.word	index@(.nv.constant0._Z15gpukernelAMWNr3ILi8ELi2EEvPdS0_S0_iii)
        /*0098*/ 	.short	0x0380
        /*009a*/ 	.short	0x0024


	//----- nvinfo : EIATTR_SW_WAR
	.align		4
.L_13085:
        /*009c*/ 	.byte	0x04, 0x36
        /*009e*/ 	.short	(.L_13087 - .L_13086)
.L_13086:
        /*00a0*/ 	.word	0x00000008
.L_13087:


//--------------------- .nv.info._Z15gpukernelAMWNr3ILi8ELi1EEvPdS0_S0_iii --------------------------
	.section	.nv.info._Z15gpukernelAMWNr3ILi8ELi1EEvPdS0_S0_iii,"",@"SHT_CUDA_INFO"
	.sectionflags	@""
	.align	4


	//----- nvinfo : EIATTR_CUDA_API_VERSION
	.align		4
        /*0000*/ 	.byte	0x04, 0x37
        /*0002*/ 	.short	(.L_13089 - .L_13088)
.L_13088:
        /*0004*/ 	.word	0x00000082


	//----- nvinfo : EIATTR_KPARAM_INFO
	.align		4
.L_13089:
        /*0008*/ 	.byte	0x04, 0x17
        /*000a*/ 	.short	(.L_13091 - .L_13090)
.L_13090:
        /*000c*/ 	.word	0x00000000
        /*0010*/ 	.short	0x0005
        /*0012*/ 	.short	0x0020
        /*0014*/ 	.byte	0x00, 0xf0, 0x11, 0x00


	//----- nvinfo : EIATTR_KPARAM_INFO
	.align		4
.L_13091:
        /*0018*/ 	.byte	0x04, 0x17
        /*001a*/ 	.short	(.L_13093 - .L_13092)
.L_13092:
        /*001c*/ 	.word	0x00000000
        /*0020*/ 	.short	0x0004
        /*0022*/ 	.short	0x001c
        /*0024*/ 	.byte	0x00, 0xf0, 0x11, 0x00


	//----- nvinfo : EIATTR_KPARAM_INFO
	.align		4
.L_13093:
        /*0028*/ 	.byte	0x04, 0x17
        /*002a*/ 	.short	(.L_13095 - .L_13094)
.L_13094:
        /*002c*/ 	.word	0x00000000
        /*0030*/ 	.short	0x0003
        /*0032*/ 	.short	0x0018
        /*0034*/ 	.byte	0x00, 0xf0, 0x11, 0x00


	//----- nvinfo : EIATTR_KPARAM_INFO
	.align		4
.L_13095:
        /*0038*/ 	.byte	0x04, 0x17
        /*003a*/ 	.short	(.L_13097 - .L_13096)
.L_13096:
        /*003c*/ 	.word	0x00000000
        /*0040*/ 	.short	0x0002
        /*0042*/ 	.short	0x0010
        /*0044*/ 	.byte	0x00, 0xf5, 0x21, 0x00


	//----- nvinfo : EIATTR_KPARAM_INFO
	.align		4
.L_13097:
        /*0048*/ 	.byte	0x04, 0x17
        /*004a*/ 	.short	(.L_13099 - .L_13098)
.L_13098:
        /*004c*/ 	.word	0x00000000
        /*0050*/ 	.short	0x0001
        /*0052*/ 	.short	0x0008
        /*0054*/ 	.byte	0x00, 0xf5, 0x21, 0x00


	//----- nvinfo : EIATTR_KPARAM_INFO
	.align		4
.L_13099:
        /*0058*/ 	.byte	0x04, 0x17
        /*005a*/ 	.short	(.L_13101 - .L_13100)
.L_13100:
        /*005c*/ 	.word	0x00000000
        /*0060*/ 	.short	0x0000
        /*0062*/ 	.short	0x0000
        /*0064*/ 	.byte	0x00, 0xf5, 0x21, 0x00


	//----- nvinfo : EIATTR_SPARSE_MMA_MASK
	.align		4
.L_13101:
        /*0068*/ 	.byte	0x03, 0x50
        /*006a*/ 	.short	0x0000


	//----- nvinfo : EIATTR_MAXREG_COUNT
	.align		4
        /*006c*/ 	.byte	0x03, 0x1b
        /*006e*/ 	.short	0x00ff


	//----- nvinfo : EIATTR_MERCURY_ISA_VERSION
	.align		4
        /*0070*/ 	.byte	0x03, 0x5f
        /*0072*/ 	.short	0x0101


	//----- nvinfo : EIATTR_VRC_CTA_INIT_COUNT
	.align		4
        /*0074*/ 	.byte	0x02, 0x4a
	.zero		1
	.zero		1


	//----- nvinfo : EIATTR_EXIT_INSTR_OFFSETS
	.align		4
        /*0078*/ 	.byte	0x04, 0x1c
        /*007a*/ 	.short	(.L_13103 - .L_13102)


	//   ....[0]....
.L_13102:
        /*007c*/ 	.word	0x00000050


	//   ....[1]....
        /*0080*/ 	.word	0x000009e0


	//----- nvinfo : EIATTR_CRS_STACK_SIZE
	.align		4
.L_13103:
        /*0084*/ 	.byte	0x04, 0x1e
        /*0086*/ 	.short	(.L_13105 - .L_13104)
.L_13104:
        /*0088*/ 	.word	0x00000000


	//----- nvinfo : EIATTR_CBANK_PARAM_SIZE
	.align		4
.L_13105:
        /*008c*/ 	.byte	0x03, 0x19
        /*008e*/ 	.short	0x0024


	//----- nvinfo : EIATTR_PARAM_CBANK
	.align		4
        /*0090*/ 	.byte	0x04, 0x0a
        /*0092*/ 	.short	(.L_13107 - .L_13106)
	.align		4
.L_13106:
        /*0094*/ 	.word	index@(.nv.constant0._Z15gpukernelAMWNr3ILi8ELi1EEvPdS0_S0_iii)
        /*0098*/ 	.short	0x0380
        /*009a*/ 	.short	0x0024


	//----- nvinfo : EIATTR_SW_WAR
	.align		4
.L_13107:
        /*009c*/ 	.byte	0x04, 0x36
        /*009e*/ 	.short	(.L_13109 - .L_13108)
.L_13108:
        /*00a0*/ 	.word	0x00000008
.L_13109:


//--------------------- .nv.info._Z15gpukernelAMWNr3ILi16ELi32EEvPdS0_S0_iii --------------------------
	.section	.nv.info._Z15gpukernelAMWNr3ILi16ELi32EEvPdS0_S0_iii,"",@"SHT_CUDA_INFO"
	.sectionflags	@""
	.align	4


	//----- nvinfo : EIATTR_CUDA_API_VERSION
	.align		4
        /*0000*/ 	.byte	0x04, 0x37
        /*0002*/ 	.short	(.L_13111 - .L_13110)
.L_13110:
        /*0004*/ 	.word	0x00000082


	//----- nvinfo : EIATTR_KPARAM_INFO
	.align		4
.L_13111:
        /*0008*/ 	.byte	0x04, 0x17
        /*000a*/ 	.short	(.L_13113 - .L_13112)
.L_13112:
        /*000c*/ 	.word	0x00000000
        /*0010*/ 	.short	0x0005
        /*0012*/ 	.short	0x0020
        /*0014*/ 	.byte	0x00, 0xf0, 0x11, 0x00


	//----- nvinfo : EIATTR_KPARAM_INFO
	.align		4
.L_13113:
        /*0018*/ 	.byte	0x04, 0x17
        /*001a*/ 	.short	(.L_13115 - .L_13114)
.L_13114:
        /*001c*/ 	.word	0x00000000
        /*0020*/ 	.short	0x0004
        /*0022*/ 	.short	0x001c
        /*0024*/ 	.byte	0x00, 0xf0, 0x11, 0x00


	//----- nvinfo : EIATTR_KPARAM_INFO
	.align		4
.L_13115:
        /*0028*/ 	.byte	0x04, 0x17
        /*002a*/ 	.short	(.L_13117 - .L_13116)
.L_13116:
        /*002c*/ 	.word	0x00000000
        /*0030*/ 	.short	0x0003
        /*0032*/ 	.short	0x0018
        /*0034*/ 	.byte	0x00, 0xf0, 0x11, 0x00


	//----- nvinfo : EIATTR_KPARAM_INFO
	.align		4
.L_13117:
        /*0038*/ 	.byte	0x04, 0x17
        /*003a*/ 	.short	(.L_13119 - .L_13118)
.L_13118:
        /*003c*/ 	.word	0x00000000
        /*0040*/ 	.short	0x0002
        /*0042*/ 	.short	0x0010
        /*0044*/ 	.byte	0x00, 0xf5, 0x21, 0x00


	//----- nvinfo : EIATTR_KPARAM_INFO
	.align		4
.L_13119:
        /*0048*/ 	.byte	0x04, 0x17
        /*004a*/ 	.short	(.L_13121 - .L_13120)
.L_13120:
        /*004c*/ 	.word	0x00000000
        /*0050*/ 	.short	0x0001
        /*0052*/ 	.short	0x0008
        /*0054*/ 	.byte	0x00, 0xf5, 0x21, 0x00


	//----- nvinfo : EIATTR_KPARAM_INFO
	.align		4
.L_13121:
        /*0058*/ 	.byte	0x04, 0x17
        /*005a*/ 	.short	(.L_13123 - .L_13122)
.L_13122:
        /*005c*/ 	.word	0x00000000
        /*0060*/ 	.short	0x0000
        /*0062*/ 	.short	0x0000
        /*0064*/ 	.byte	0x00, 0xf5, 0x21, 0x00


	//----- nvinfo : EIATTR_SPARSE_MMA_MASK
	.align		4
.L_13123:
        /*0068*/ 	.byte	0x03, 0x50
        /*006a*/ 	.short	0x0000


	//----- nvinfo : EIATTR_MAXREG_COUNT
	.align		4
        /*006c*/ 	.byte	0x03, 0x1b
        /*006e*/ 	.short	0x00ff


	//----- nvinfo : EIATTR_MERCURY_ISA_VERSION
	.align		4
        /*0070*/ 	.byte	0x03, 0x5f
        /*0072*/ 	.short	0x0101


	//----- nvinfo : EIATTR_VRC_CTA_INIT_COUNT
	.align		4
        /*0074*/ 	.byte	0x02, 0x4a
	.zero		1
	.zero		1


	//----- nvinfo : EIATTR_EXIT_INSTR_OFFSETS
	.align		4
        /*0078*/ 	.byte	0x04, 0x1c
        /*007a*/ 	.short	(.L_13125 - .L_13124)


	//   ....[0]....
.L_13124:
        /*007c*/ 	.word	0x00000050


	//   ....[1]....
        /*0080*/ 	.word	0x000009e0


	//----- nvinfo : EIATTR_CRS_STACK_SIZE
	.align		4
.L_13125:
        /*0084*/ 	.byte	0x04, 0x1e
        /*0086*/ 	.short	(.L_13127 - .L_13126)
.L_13126:
        /*0088*/ 	.word	0x00000000


	//----- nvinfo : EIATTR_CBANK_PARAM_SIZE
	.align		4
.L_13127:
        /*008c*/ 	.byte	0x03, 0x19
        /*008e*/ 	.short	0x0024


	//----- nvinfo : EIATTR_PARAM_CBANK
	.align		4
        /*0090*/ 	.byte	0x04, 0x0a
        /*0092*/ 	.short	(.L_13129 - .L_13128)
	.align		4
.L_13128:
        /*0094*/ 	.word	index@(.nv.constant0._Z15gpukernelAMWNr3ILi16ELi32EEvPdS0_S0_iii)
        /*0098*/ 	.short	0x0380
        /*009a*/ 	.short	0x0024


	//----- nvinfo : EIATTR_SW_WAR
	.align		4
.L_13129:
        /*009c*/ 	.byte	0x04, 0x36
        /*009e*/ 	.short	(.L_13131 - .L_13130)
.L_13130:
        /*00a0*/ 	.word	0x00000008
.L_13131:


//--------------------- .nv.info._Z15gpukernelAMWNr3ILi16ELi31EEvPdS0_S0_iii --------------------------
	.section	.nv.info._Z15gpukernelAMWNr3ILi16ELi31EEvPdS0_S0_iii,"",@"SHT_CUDA_INFO"
	.sectionflags	@""
	.align	4


	//----- nvinfo : EIATTR_CUDA_API_VERSION
	.align		4
        /*0000*/ 	.byte	0x04, 0x37
        /*0002*/ 	.short	(.L_13133 - .L_13132)
.L_13132:
        /*0004*/ 	.word	0x00000082


	//----- nvinfo : EIATTR_KPARAM_INFO
	.align		4
.L_13133:
        /*0008*/ 	.byte	0x04, 0x17
        /*000a*/ 	.short	(.L_13135 - .L_13134)
.L_13134:
        /*000c*/ 	.word	0x00000000
        /*0010*/ 	.short	0x0005
        /*0012*/ 	.short	0x0020
        /*0014*/ 	.byte	0x00, 0xf0, 0x11, 0x00


	//----- nvinfo : EIATTR_KPARAM_INFO
	.align		4
.L_13135:
        /*0018*/ 	.byte	0x04, 0x17
        /*001a*/ 	.short	(.L_13137 - .L_13136)
.L_13136:
        /*001c*/ 	.word	0x00000000
        /*0020*/ 	.short	0x0004
        /*0022*/ 	.short	0x001c
        /*0024*/ 	.byte	0x00, 0xf0, 0x11, 0x00


	//----- nvinfo : EIATTR_KPARAM_INFO
	.align		4
.L_13137:
        /*0028*/ 	.byte	0x04, 0x17
        /*002a*/ 	.short	(.L_13139 - .L_13138)
.L_13138:
        /*002c*/ 	.word	0x00000000
        /*0030*/ 	.short	0x0003
        /*0032*/ 	.short	0x0018
        /*0034*/ 	.byte	0x00, 0xf0, 0x11, 0x00


	//----- nvinfo : EIATTR_KPARAM_INFO
	.align		4
.L_13139:
        /*0038*/ 	.byte	0x04, 0x17
        /*003a*/ 	.short	(.L_13141 - .L_13140)
.L_13140:
        /*003c*/ 	.word	0x00000000
        /*0040*/ 	.short	0x0002
        /*0042*/ 	.short	0x0010
        /*0044*/ 	.byte	0x00, 0xf5, 0x21, 0x00


	//----- nvinfo : EIATTR_KPARAM_INFO
	.align		4
.L_13141:
        /*0048*/ 	.byte	0x04, 0x17
        /*004a*/ 	.short	(.L_13143 - .L_13142)
.L_13142:
        /*004c*/ 	.word	0x00000000
        /*0050*/ 	.short	0x0001
        /*0052*/ 	.short	0x0008
        /*0054*/ 	.byte	0x00, 0xf5, 0x21, 0x00


	//----- nvinfo : EIATTR_KPARAM_INFO
	.align		4
.L_13143:
        /*0058*/ 	.byte	0x04, 0x17
        /*005a*/ 	.short	(.L_13145 - .L_13144)
.L_13144:
        /*005c*/ 	.word	0x00000000
        /*0060*/ 	.short	0x0000
        /*0062*/ 	.short	0x0000
        /*0064*/ 	.byte	0x00, 0xf5, 0x21, 0x00


	//----- nvinfo : EIATTR_SPARSE_MMA_MASK
	.align		4
.L_13145:
        /*0068*/ 	.byte	0x03, 0x50
        /*006a*/ 	.short	0x0000


	//----- nvinfo : EIATTR_MAXREG_COUNT
	.align		4
        /*006c*/ 	.byte	0x03, 0x1b
        /*006e*/ 	.short	0x00ff


	//----- nvinfo : EIATTR_MERCURY_ISA_VERSION
	.align		4
        /*0070*/ 	.byte	0x03, 0x5f
        /*0072*/ 	.short	0x0101


	//----- nvinfo : EIATTR_VRC_CTA_INIT_COUNT
	.align		4
        /*0074*/ 	.byte	0x02, 0x4a
	.zero		1
	.zero		1


	//----- nvinfo : EIATTR_EXIT_INSTR_OFFSETS
	.align		4
        /*0078*/ 	.byte	0x04, 0x1c
        /*007a*/ 	.short	(.L_13147 - .L_13146)


	//   ....[0]....
.L_13146:
        /*007c*/ 	.word	0x00000050


	//   ....[1]....
        /*0080*/ 	.word	0x000009e0


	//----- nvinfo : EIATTR_CRS_STACK_SIZE
	.align		4
.L_13147:
        /*0084*/ 	.byte	0x04, 0x1e
        /*0086*/ 	.short	(.L_13149 - .L_13148)
.L_13148:
        /*0088*/ 	.word	0x00000000


	//----- nvinfo : EIATTR_CBANK_PARAM_SIZE
	.align		4
.L_13149:
        /*008c*/ 	.byte	0x03, 0x19
        /*008e*/ 	.short	0x0024


	//----- nvinfo : EIATTR_PARAM_CBANK
	.align		4
        /*0090*/ 	.byte	0x04, 0x0a
        /*0092*/ 	.short	(.L_13151 - .L_13150)
	.align		4
.L_13150:
        /*0094*/ 	.word	index@(.nv.constant0._Z15gpukernelAMWNr3ILi16ELi31EEvPdS0_S0_iii)
        /*0098*/ 	.short	0x0380
        /*009a*/ 	.short	0x0024


	//----- nvinfo : EIATTR_SW_WAR
	.align		4
.L_13151:
        /*009c*/ 	.byte	0x04, 0x36
        /*009e*/ 	.short	(.L_13153 - .L_13152)
.L_13152:
        /*00a0*/ 	.word	0x00000008
.L_13153:


//--------------------- .nv.info._Z15gpukernelAMWNr3ILi16ELi30EEvPdS0_S0_iii --------------------------
	.section	.nv.info._Z15gpukernelAMWNr3ILi16ELi30EEvPdS0_S0_iii,"",@"SHT_CUDA_INFO"
	.sectionflags	@""
	.align	4


	//----- nvinfo : EIATTR_CUDA_API_VERSION
	.align		4
        /*0000*/ 	.byte	0x04, 0x37
        /*0002*/ 	.short	(.L_13155 - .L_13154)
.L_13154:
        /*0004*/ 	.word	0x00000082


	//----- nvinfo : EIATTR_KPARAM_INFO
	.align		4
.L_13155:
        /*0008*/ 	.byte	0x04, 0x17
        /*000a*/ 	.short	(.L_13157 - .L_13156)
.L_13156:
        /*000c*/ 	.word	0x00000000
        /*0010*/ 	.short	0x0005
        /*0012*/ 	.short	0x0020
        /*0014*/ 	.byte	0x00, 0xf0, 0x11, 0x00


	//----- nvinfo : EIATTR_KPARAM_INFO
	.align		4
.L_13157:
        /*0018*/ 	.byte	0x04, 0x17
        /*001a*/ 	.short	(.L_13159 - .L_13158)
.L_13158:
        /*001c*/ 	.word	0x00000000
        /*0020*/ 	.short	0x0004
        /*0022*/ 	.short	0x001c
        /*0024*/ 	.byte	0x00, 0xf0, 0x11, 0x00


	//----- nvinfo : EIATTR_KPARAM_INFO
	.align		4
.L_13159:
        /*0028*/ 	.byte	0x04, 0x17
        /*002a*/ 	.short	(.L_13161 - .L_13160)
.L_13160:
        /*002c*/ 	.word	0x00000000
        /*0030*/ 	.short	0x0003
        /*0032*/ 	.short	0x0018
        /*0034*/ 	.byte	0x00, 0xf0, 0x11, 0x00


	//----- nvinfo : EIATTR_KPARAM_INFO
	.align		4
.L_13161:
        /*0038*/ 	.byte	0x04, 0x17
        /*003a*/ 	.short	(.L_13163 - .L_13162)
.L_13162:
        /*003c*/ 	.word	0x00000000
        /*0040*/ 	.short	0x0002
        /*0042*/ 	.short	0x0010
        /*0044*/ 	.byte	0x00, 0xf5, 0x21, 0x00


	//----- nvinfo : EIATTR_KPARAM_INFO
	.align		4
.L_13163:
        /*0048*/ 	.byte	0x04, 0x17
        /*004a*/ 	.short	(.L_13165 - .L_13164)
.L_13164:
        /*004c*/ 	.word	0x00000000
        /*0050*/ 	.short	0x0001
        /*0052*/ 	.short	0x0008
        /*0054*/ 	.byte	0x00, 0xf5, 0x21, 0x00


	//----- nvinfo : EIATTR_KPARAM_INFO
	.align		4
.L_13165:
        /*0058*/ 	.byte	0x04, 0x17
        /*005a*/ 	.short	(.L_13167 - .L_13166)
.L_13166:
        /*005c*/ 	.word	0x00000000
        /*0060*/ 	.short	0x0000
        /*0062*/ 	.short	0x0000
        /*0064*/ 	.byte	0x00, 0xf5, 0x21, 0x00


	//----- nvinfo : EIATTR_SPARSE_MMA_MASK
	.align		4
.L_13167:
        /*0068*/ 	.byte	0x03, 0x50
        /*006a*/ 	.short	0x0000


	//----- nvinfo : EIATTR_MAXREG_COUNT
	.align		4
        /*006c*/ 	.byte	0x03, 0x1b
        /*006e*/ 	.short	0x00ff


	//----- nvinfo : EIATTR_MERCURY_ISA_VERSION
	.align		4
        /*0070*/ 	.byte	0x03, 0x5f
        /*0072*/ 	.short	0x0101


	//----- nvinfo : EIATTR_VRC_CTA_INIT_COUNT
	.align		4
        /*0074*/ 	.byte	0x02, 0x4a
	.zero		1
	.zero		1


	//----- nvinfo : EIATTR_EXIT_INSTR_OFFSETS
	.align		4
        /*0078*/ 	.byte	0x04, 0x1c
        /*007a*/ 	.short	(.L_13169 - .L_13168)


	//   ....[0]....
.L_13168:
        /*007c*/ 	.word	0x00000050


	//   ....[1]....
        /*0080*/ 	.word	0x000009e0


	//----- nvinfo : EIATTR_CRS_STACK_SIZE
	.align		4
.L_13169:
        /*0084*/ 	.byte	0x04, 0x1e
        /*0086*/ 	.short	(.L_13171 - .L_13170)
.L_13170:
        /*0088*/ 	.word	0x00000000


	//----- nvinfo : EIATTR_CBANK_PARAM_SIZE
	.align		4
.L_13171:
        /*008c*/ 	.byte	0x03, 0x19
        /*008e*/ 	.short	0x0024


	//----- nvinfo : EIATTR_PARAM_CBANK
	.align		4
        /*0090*/ 	.byte	0x04, 0x0a
        /*0092*/ 	.short	(.L_13173 - .L_13172)
	.align		4
.L_13172:
        /*0094*/ 	.word	index@(.nv.constant0._Z15gpukernelAMWNr3ILi16ELi30EEvPdS0_S0_iii)
        /*0098*/ 	.short	0x0380
        /*009a*/ 	.short	0x0024


	//----- nvinfo : EIATTR_SW_WAR
	.align		4
.L_13173:
        /*009c*/ 	.byte	0x04, 0x36
        /*009e*/ 	.short	(.L_13175 - .L_13174)
.L_13174:
        /*00a0*/ 	.word	0x00000008
.L_13175:


//--------------------- .nv.info._Z15gpukernelAMWNr3ILi16ELi29EEvPdS0_S0_iii --------------------------
	.section	.nv.info._Z15gpukernelAMWNr3ILi16ELi29EEvPdS0_S0_iii,"",@"SHT_CUDA_INFO"
	.sectionflags	@""
	.align	4


	//----- nvinfo : EIATTR_CUDA_API_VERSION
	.align		4
        /*0000*/ 	.byte	0x04, 0x37
        /*0002*/ 	.short	(.L_13177 - .L_13176)
.L_13176:
        /*0004*/ 	.word	0x00000082


	//----- nvinfo : EIATTR_KPARAM_INFO
	.align		4
.L_13177:
        /*0008*/ 	.byte	0x04, 0x17
        /*000a*/ 	.short	(.L_13179 - .L_13178)
.L_13178:
        /*000c*/ 	.word	0x00000000
        /*0010*/ 	.short	0x0005
        /*0012*/ 	.short	0x0020
        /*0014*/ 	.byte	0x00, 0xf0, 0x11, 0x00


	//----- nvinfo : EIATTR_KPARAM_INFO
	.align		4
.L_13179:
        /*0018*/ 	.byte	0x04, 0x17
        /*001a*/ 	.short	(.L_13181 - .L_13180)
.L_13180:
        /*001c*/ 	.word	0x00000000
        /*0020*/ 	.short	0x0004
        /*0022*/ 	.short	0x001c
        /*0024*/ 	.byte	0x00, 0xf0, 0x11, 0x00


	//----- nvinfo : EIATTR_KPARAM_INFO
	.align		4
.L_13181:
        /*0028*/ 	.byte	0x04, 0x17
        /*002a*/ 	.short	(.L_13183 - .L_13182)
.L_13182:
        /*002c*/ 	.word	0x00000000
        /*0030*/ 	.short	0x0003
        /*0032*/ 	.short	0x0018
        /*0034*/ 	.byte	0x00, 0xf0, 0x11, 0x00


	//----- nvinfo : EIATTR_KPARAM_INFO
	.align		4
.L_13183:
        /*0038*/ 	.byte	0x04, 0x17
        /*003a*/ 	.short	(.L_13185 - .L_13184)
.L_13184:
        /*003c*/ 	.word	0x00000000
        /*0040*/ 	.short	0x0002
        /*0042*/ 	.short	0x0010
        /*0044*/ 	.byte	0x00, 0xf5, 0x21, 0x00


	//----- nvinfo : EIATTR_KPARAM_INFO
	.align		4
.L_13185:
        /*0048*/ 	.byte	0x04, 0x17
        /*004a*/ 	.short	(.L_13187 - .L_13186)
.L_13186:
        /*004c*/ 	.word	0x00000000
        /*0050*/ 	.short	0x0001
        /*0052*/ 	.short	0x0008
        /*0054*/ 	.byte	0x00, 0xf5, 0x21, 0x00


	//----- nvinfo : EIATTR_KPARAM_INFO
	.align		4
.L_13187:
        /*0058*/ 	.byte	0x04, 0x17
        /*005a*/ 	.short	(.L_13189 - .L_13188)
.L_13188:
        /*005c*/ 	.word	0x00000000
        /*0060*/ 	.short	0x0000
        /*0062*/ 	.short	0x0000
        /*0064*/ 	.byte	0x00, 0xf5, 0x21, 0x00


	//----- nvinfo : EIATTR_SPARSE_MMA_MASK
	.align		4
.L_13189:
        /*0068*/ 	.byte	0x03, 0x50
        /*006a*/ 	.short	0x0000


	//----- nvinfo : EIATTR_MAXREG_COUNT
	.align		4
        /*006c*/ 	.byte	0x03, 0x1b
        /*006e*/ 	.short	0x00ff


	//----- nvinfo : EIATTR_MERCURY_ISA_VERSION
	.align		4
        /*0070*/ 	.byte	0x03, 0x5f
        /*0072*/ 	.short	0x0101


	//----- nvinfo : EIATTR_VRC_CTA_INIT_COUNT
	.align		4
        /*0074*/ 	.byte	0x02, 0x4a
	.zero		1
	.zero		1


	//----- nvinfo : EIATTR_EXIT_INSTR_OFFSETS
	.align		4
        /*0078*/ 	.byte	0x04, 0x1c
        /*007a*/ 	.short	(.L_13191 - .L_13190)


	//   ....[0]....
.L_13190:
        /*007c*/ 	.word	0x00000050


	//   ....[1]....
        /*0080*/ 	.word	0x000009e0


	//----- nvinfo : EIATTR_CRS_STACK_SIZE
	.align		4
.L_13191:
        /*0084*/ 	.byte	0x04, 0x1e
        /*0086*/ 	.short	(.L_13193 - .L_13192)
.L_13192:
        /*0088*/ 	.word	0x00000000


	//----- nvinfo : EIATTR_CBANK_PARAM_SIZE
	.align		4
.L_13193:
        /*008c*/ 	.byte	0x03, 0x19
        /*008e*/ 	.short	0x0024


	//----- nvinfo : EIATTR_PARAM_CBANK
	.align		4
        /*0090*/ 	.byte	0x04, 0x0a
        /*0092*/ 	.short	(.L_13195 - .L_13194)
	.align		4
.L_13194:
        /*0094*/ 	.word	index@(.nv.constant0._Z15gpukernelAMWNr3ILi16ELi29EEvPdS0_S0_iii)
        /*0098*/ 	.short	0x0380
        /*009a*/ 	.short	0x0024


	//----- nvinfo : EIATTR_SW_WAR
	.align		4
.L_13195:
        /*009c*/ 	.byte	0x04, 0x36
        /*009e*/ 	.short	(.L_13197 - .L_13196)
.L_13196:
        /*00a0*/ 	.word	0x00000008
.L_13197:


//--------------------- .nv.info._Z15gpukernelAMWNr3ILi16ELi28EEvPdS0_S0_iii --------------------------
	.section	.nv.info._Z15gpukernelAMWNr3ILi16ELi28EEvPdS0_S0_iii,"",@"SHT_CUDA_INFO"
	.sectionflags	@""
	.align	4


	//----- nvinfo : EIATTR_CUDA_API_VERSION
	.align		4
        /*0000*/ 	.byte	0x04, 0x37
        /*0002*/ 	.short	(.L_13199 - .L_13198)
.L_13198:
        /*0004*/ 	.word	0x00000082


	//----- nvinfo : EIATTR_KPARAM_INFO
	.align		4
.L_13199:
        /*0008*/ 	.byte	0x04, 0x17
        /*000a*/ 	.short	(.L_13201 - .L_13200)
.L_13200:
        /*000c*/ 	.word	0x00000000
        /*0010*/ 	.short	0x0005
        /*0012*/ 	.short	0x0020
        /*0014*/ 	.byte	0x00, 0xf0, 0x11, 0x00


	//----- nvinfo : EIATTR_KPARAM_INFO
	.align		4
.L_13201:
        /*0018*/ 	.byte	0x04, 0x17
        /*001a*/ 	.short	(.L_13203 - .L_13202)
.L_13202:
        /*001c*/ 	.word	0x00000000
        /*0020*/ 	.short	0x0004
        /*0022*/ 	.short	0x001c
        /*0024*/ 	.byte	0x00, 0xf0, 0x11, 0x00


	//----- nvinfo : EIATTR_KPARAM_INFO
	.align		4
.L_13203:
        /*0028*/ 	.byte	0x04, 0x17
        /*002a*/ 	.short	(.L_13205 - .L_13204)
.L_13204:
        /*002c*/ 	.word	0x00000000
        /*0030*/ 	.short	0x0003
        /*0032*/ 	.short	0x0018
        /*0034*/ 	.byte	0x00, 0xf0, 0x11, 0x00


	//----- nvinfo : EIATTR_KPARAM_INFO
	.align		4
.L_13205:
        /*0038*/ 	.byte	0x04, 0x17
        /*003a*/ 	.short	(.L_13207 - .L_13206)
.L_13206:
        /*003c*/ 	.word	0x00000000
        /*0040*/ 	.short	0x0002
        /*0042*/ 	.short	0x0010
        /*0044*/ 	.byte	0x00, 0xf5, 0x21, 0x00


	//----- nvinfo : EIATTR_KPARAM_INFO
	.align		4
.L_13207:
        /*0048*/ 	.byte	0x04, 0x17
        /*004a*/ 	.short	(.L_13209 - .L_13208)
.L_13208:
        /*004c*/ 	.word	0x00000000
        /*0050*/ 	.short	0x0001
        /*0052*/ 	.short	0x0008
        /*0054*/ 	.byte	0x00, 0xf5, 0x21, 0x00


	//----- nvinfo : EIATTR_KPARAM_INFO
	.align		4
.L_13209:
        /*0058*/ 	.byte	0x04, 0x17
        /*005a*/ 	.short	(.L_13211 - .L_13210)
.L_13210:
        /*005c*/ 	.word	0x00000000
        /*0060*/ 	.short	0x0000
        /*0062*/ 	.short	0x0000
        /*0064*/ 	.byte	0x00, 0xf5, 0x21, 0x00


	//----- nvinfo : EIATTR_SPARSE_MMA_MASK
	.align		4
.L_13211:
        /*0068*/ 	.byte	0x03, 0x50
        /*006a*/ 	.short	0x0000


	//----- nvinfo : EIATTR_MAXREG_COUNT
	.align		4
        /*006c*/ 	.byte	0x03, 0x1b
        /*006e*/ 	.short	0x00ff


	//----- nvinfo : EIATTR_MERCURY_ISA_VERSION
	.align		4
        /*0070*/ 	.byte	0x03, 0x5f
        /*0072*/ 	.short	0x0101


	//----- nvinfo : EIATTR_VRC_CTA_INIT_COUNT
	.align		4
        /*0074*/ 	.byte	0x02, 0x4a
	.zero		1
	.zero		1


	//----- nvinfo : EIATTR_EXIT_INSTR_OFFSETS
	.align		4
        /*0078*/ 	.byte	0x04, 0x1c
        /*007a*/ 	.short	(.L_13213 - .L_13212)


	//   ....[0]....
.L_13212:
        /*007c*/ 	.word	0x00000050


	//   ....[1]....
        /*0080*/ 	.word	0x000009e0


	//----- nvinfo : EIATTR_CRS_STACK_SIZE
	.align		4
.L_13213:
        /*0084*/ 	.byte	0x04, 0x1e
        /*0086*/ 	.short	(.L_13215 - .L_13214)
.L_13214:
        /*0088*/ 	.word	0x00000000


	//----- nvinfo : EIATTR_CBANK_PARAM_SIZE
	.align		4
.L_13215:
        /*008c*/ 	.byte	0x03, 0x19
        /*008e*/ 	.short	0x0024


	//----- nvinfo : EIATTR_PARAM_CBANK
	.align		4
        /*0090*/ 	.byte	0x04, 0x0a
        /*0092*/ 	.short	(.L_13217 - .L_13216)
	.align		4
.L_13216:
        /*0094*/ 	.word	index@(.nv.constant0._Z15gpukernelAMWNr3ILi16ELi28EEvPdS0_S0_iii)
        /*0098*/ 	.short	0x0380
        /*009a*/ 	.short	0x0024


	//----- nvinfo : EIATTR_SW_WAR
	.align		4
.L_13217:
        /*009c*/ 	.byte	0x04, 0x36
        /*009e*/ 	.short	(.L_13219 - .L_13218)
.L_13218:
        /*00a0*/ 	.word	0x00000008
.L_13219:


//--------------------- .nv.info._Z15gpukernelAMWNr3ILi16ELi27EEvPdS0_S0_iii --------------------------
	.section	.nv.info._Z15gpukernelAMWNr3ILi16ELi27EEvPdS0_S0_iii,"",@"SHT_CUDA_INFO"
	.sectionflags	@""
	.align	4


	//----- nvinfo : EIATTR_CUDA_API_VERSION
	.align		4
        /*0000*/ 	.byte	0x04, 0x37
        /*0002*/ 	.short	(.L_13221 - .L_13220)
.L_13220:
        /*0004*/ 	.word	0x00000082


	//----- nvinfo : EIATTR_KPARAM_INFO
	.align		4
.L_13221:
        /*0008*/ 	.byte	0x04, 0x17
        /*000a*/ 	.short	(.L_13223 - .L_13222)
.L_13222:
        /*000c*/ 	.word	0x00000000
        /*0010*/ 	.short	0x0005
        /*0012*/ 	.short	0x0020
        /*0014*/ 	.byte	0x00, 0xf0, 0x11, 0x00


	//----- nvinfo : EIATTR_KPARAM_INFO
	.align		4
.L_13223:
        /*0018*/ 	.byte	0x04, 0x17
        /*001a*/ 	.short	(.L_13225 - .L_13224)
.L_13224:
        /*001c*/ 	.word	0x00000000
        /*0020*/ 	.short	0x0004
        /*0022*/ 	.short	0x001c
        /*0024*/ 	.byte	0x00, 0xf0, 0x11, 0x00


	//----- nvinfo : EIATTR_KPARAM_INFO
	.align		4
.L_13225:
        /*0028*/ 	.byte	0x04, 0x17
        /*002a*/ 	.short	(.L_13227 - .L_13226)
.L_13226:
        /*002c*/ 	.word	0x00000000
        /*0030*/ 	.short	0x0003
        /*0032*/ 	.short	0x0018
        /*0034*/ 	.byte	0x00, 0xf0, 0x11, 0x00


	//----- nvinfo : EIATTR_KPARAM_INFO
	.align		4
.L_13227:
        /*0038*/ 	.byte	0x04, 0x17
        /*003a*/ 	.short	(.L_13229 - .L_13228)
.L_13228:
        /*003c*/ 	.word	0x00000000
        /*0040*/ 	.short	0x0002
        /*0042*/ 	.short	0x0010
        /*0044*/ 	.byte	0x00, 0xf5, 0x21, 0x00


	//----- nvinfo : EIATTR_KPARAM_INFO
	.align		4
.L_13229:
        /*0048*/ 	.byte	0x04, 0x17
        /*004a*/ 	.short	(.L_13231 - .L_13230)
.L_13230:
        /*004c*/ 	.word	0x00000000
        /*0050*/ 	.short	0x0001
        /*0052*/ 	.short	0x0008
        /*0054*/ 	.byte	0x00, 0xf5, 0x21, 0x00


	//----- nvinfo : EIATTR_KPARAM_INFO
	.align		4
.L_13231:
        /*0058*/ 	.byte	0x04, 0x17
        /*005a*/ 	.short	(.L_13233 - .L_13232)
.L_13232:
        /*005c*/ 	.word	0x00000000
        /*0060*/ 	.short	0x0000
        /*0062*/ 	.short	0x0000
        /*0064*/ 	.byte	0x00, 0xf5, 0x21, 0x00


	//----- nvinfo : EIATTR_SPARSE_MMA_MASK
	.align		4
.L_13233:
        /*0068*/ 	.byte	0x03, 0x50
        /*006a*/ 	.short	0x0000


	//----- nvinfo : EIATTR_MAXREG_COUNT
	.align		4
        /*006c*/ 	.byte	0x03, 0x1b
        /*006e*/ 	.short	0x00ff


	//----- nvinfo : EIATTR_MERCURY_ISA_VERSION
	.align		4
        /*0070*/ 	.byte	0x03, 0x5f
        /*0072*/ 	.short	0x0101


	//----- nvinfo : EIATTR_VRC_CTA_INIT_COUNT
	.align		4
        /*0074*/ 	.byte	0x02, 0x4a
	.zero		1
	.zero		1


	//----- nvinfo : EIATTR_EXIT_INSTR_OFFSETS
	.align		4
        /*0078*/ 	.byte	0x04, 0x1c
        /*007a*/ 	.short	(.L_13235 - .L_13234)


	//   ....[0]....
.L_13234:
        /*007c*/ 	.word	0x00000050


	//   ....[1]....
        /*0080*/ 	.word	0x000009e0


	//----- nvinfo : EIATTR_CRS_STACK_SIZE
	.align		4
.L_13235:
        /*0084*/ 	.byte	0x04, 0x1e
        /*0086*/ 	.short	(.L_13237 - .L_13236)
.L_13236:
        /*0088*/ 	.word	0x00000000


	//----- nvinfo : EIATTR_CBANK_PARAM_SIZE
	.align		4
.L_13237:
        /*008c*/ 	.byte	0x03, 0x19
        /*008e*/ 	.short	0x0024


	//----- nvinfo : EIATTR_PARAM_CBANK
	.align		4
        /*0090*/ 	.byte	0x04, 0x0a
        /*0092*/ 	.short	(.L_13239 - .L_13238)
	.align		4
.L_13238:
        /*0094*/ 	.word	index@(.nv.constant0._Z15gpukernelAMWNr3ILi16ELi27EEvPdS0_S0_iii)
        /*0098*/ 	.short	0x0380
        /*009a*/ 	.short	0x0024


	//----- nvinfo : EIATTR_SW_WAR
	.align		4
.L_13239:
        /*009c*/ 	.byte	0x04, 0x36
        /*009e*/ 	.short	(.L_13241 - .L_13240)
.L_13240:
        /*00a0*/ 	.word	0x00000008
.L_13241:


//--------------------- .nv.info._Z15gpukernelAMWNr3ILi16ELi26EEvPdS0_S0_iii --------------------------
	.section	.nv.info._Z15gpukernelAMWNr3ILi16ELi26EEvPdS0_S0_iii,"",@"SHT_CUDA_INFO"
	.sectionflags	@""
	.align	4


	//----- nvinfo : EIATTR_CUDA_API_VERSION
	.align		4
        /*0000*/ 	.byte	0x04, 0x37
        /*0002*/ 	.short	(.L_13243 - .L_13242)
.L_13242:
        /*0004*/ 	.word	0x00000082


	//----- nvinfo : EIATTR_KPARAM_INFO
	.align		4
.L_13243:
        /*0008*/ 	.byte	0x04, 0x17
        /*000a*/ 	.short	(.L_13245 - .L_13244)
.L_13244:
        /*000c*/ 	.word	0x00000000
        /*0010*/ 	.short	0x0005
        /*0012*/ 	.short	0x0020
        /*0014*/ 	.byte	0x00, 0xf0, 0x11, 0x00


	//----- nvinfo : EIATTR_KPARAM_INFO
	.align		4
.L_13245:
        /*0018*/ 	.byte	0x04, 0x17
        /*001a*/ 	.short	(.L_13247 - .L_13246)
.L_13246:
        /*001c*/ 	.word	0x00000000
        /*0020*/ 	.short	0x0004
        /*0022*/ 	.short	0x001c
        /*0024*/ 	.byte	0x00, 0xf0, 0x11, 0x00


	//----- nvinfo : EIATTR_KPARAM_INFO
	.align		4
.L_13247:
        /*0028*/ 	.byte	0x04, 0x17
        /*002a*/ 	.short	(.L_13249 - .L_13248)
.L_13248:
        /*002c*/ 	.word	0x00000000
        /*0030*/ 	.short	0x0003
        /*0032*/ 	.short	0x0018
        /*0034*/ 	.byte	0x00, 0xf0, 0x11, 0x00


	//----- nvinfo : EIATTR_KPARAM_INFO
	.align		4
.L_13249:
        /*0038*/ 	.byte	0x04, 0x17
        /*003a*/ 	.short	(.L_13251 - .L_13250)
.L_13250:
        /*003c*/ 	.word	0x00000000
        /*0040*/ 	.short	0x0002
        /*0042*/ 	.short	0x0010
        /*0044*/ 	.byte	0x00, 0xf5, 0x21, 0x00


	//----- nvinfo : EIATTR_KPARAM_INFO
	.align		4
.L_13251:
        /*0048*/ 	.byte	0x04, 0x17
        /*004a*/ 	.short	(.L_13253 - .L_13252)
.L_13252:
        /*004c*/ 	.word	0x00000000
        /*0050*/ 	.short	0x0001
        /*0052*/ 	.short	0x0008
        /*0054*/ 	.byte	0x00, 0xf5, 0x21, 0x00


	//----- nvinfo : EIATTR_KPARAM_INFO
	.align		4
.L_13253:
        /*0058*/ 	.byte	0x04, 0x17
        /*005a*/ 	.short	(.L_13255 - .L_13254)
.L_13254:
        /*005c*/ 	.word	0x00000000
        /*0060*/ 	.short	0x0000
        /*0062*/ 	.short	0x0000
        /*0064*/ 	.byte	0x00, 0xf5, 0x21, 0x00


	//----- nvinfo : EIATTR_SPARSE_MMA_MASK
	.align		4
.L_13255:
        /*0068*/ 	.byte	0x03, 0x50
        /*006a*/ 	.short	0x0000


	//----- nvinfo : EIATTR_MAXREG_COUNT
	.align		4
        /*006c*/ 	.byte	0x03, 0x1b
        /*006e*/ 	.short	0x00ff


	//----- nvinfo : EIATTR_MERCURY_ISA_VERSION
	.align		4
        /*0070*/ 	.byte	0x03, 0x5f
        /*0072*/ 	.short	0x0101


	//----- nvinfo : EIATTR_VRC_CTA_INIT_COUNT
	.align		4
        /*0074*/ 	.byte	0x02, 0x4a
	.zero		1
	.zero		1


	//----- nvinfo : EIATTR_EXIT_INSTR_OFFSETS
	.align		4
        /*0078*/ 	.byte	0x04, 0x1c
        /*007a*/ 	.short	(.L_13257 - .L_13256)


	//   ....[0]....
.L_13256:
        /*007c*/ 	.word	0x00000050


	//   ....[1]....
        /*0080*/ 	.word	0x000009e0


	//----- nvinfo : EIATTR_CRS_STACK_SIZE
	.align		4
.L_13257:
        /*0084*/ 	.byte	0x04, 0x1e
        /*0086*/ 	.short	(.L_13259 - .L_13258)
.L_13258:
        /*0088*/ 	.word	0x00000000


	//----- nvinfo : EIATTR_CBANK_PARAM_SIZE
	.align		4
.L_13259:
        /*008c*/ 	.byte	0x03, 0x19
        /*008e*/ 	.short	0x0024


	//----- nvinfo : EIATTR_PARAM_CBANK
	.align		4
        /*0090*/ 	.byte	0x04, 0x0a
        /*0092*/ 	.short	(.L_13261 - .L_13260)
	.align		4
.L_13260:
        /*0094*/ 	.word	index@(.nv.constant0._Z15gpukernelAMWNr3ILi16ELi26EEvPdS0_S0_iii)
        /*0098*/ 	.short	0x0380
        /*009a*/ 	.short	0x0024


	//----- nvinfo : EIATTR_SW_WAR
	.align		4
.L_13261:
        /*009c*/ 	.byte	0x04, 0x36
        /*009e*/ 	.short	(.L_13263 - .L_13262)
.L_13262:
        /*00a0*/ 	.word	0x00000008
.L_13263:


//--------------------- .nv.info._Z15gpukernelAMWNr3ILi16ELi25EEvPdS0_S0_iii --------------------------
	.section	.nv.info._Z15gpukernelAMWNr3ILi16ELi25EEvPdS0_S0_iii,"",@"SHT_CUDA_INFO"
	.sectionflags	@""
	.align	4


	//----- nvinfo : EIATTR_CUDA_API_VERSION
	.align		4
        /*0000*/ 	.byte	0x04, 0x37
        /*0002*/ 	.short	(.L_13265 - .L_13264)
.L_13264:
        /*0004*/ 	.word	0x00000082


	//----- nvinfo : EIATTR_KPARAM_INFO
	.align		4
.L_13265:
        /*0008*/ 	.byte	0x04, 0x17
        /*000a*/ 	.short	(.L_13267 - .L_13266)
.L_13266:
        /*000c*/ 	.word	0x00000000
        /*0010*/ 	.short	0x0005
        /*0012*/ 	.short	0x0020
        /*0014*/ 	.byte	0x00, 0xf0, 0x11, 0x00


	//----- nvinfo : EIATTR_KPARAM_INFO
	.align		4
.L_13267:
        /*0018*/ 	.byte	0x04, 0x17
        /*001a*/ 	.short	(.L_13269 - .L_13268)
.L_13268:
        /*001c*/ 	.word	0x00000000
        /*0020*/ 	.short	0x0004
        /*0022*/ 	.short	0x001c
        /*0024*/ 	.byte	0x00, 0xf0, 0x11, 0x00


	//----- nvinfo : EIATTR_KPARAM_INFO
	.align		4
.L_13269:
        /*0028*/ 	.byte	0x04, 0x17
        /*002a*/ 	.short	(.L_13271 - .L_13270)
.L_13270:
        /*002c*/ 	.word	0x00000000
        /*0030*/ 	.short	0x0003
        /*0032*/ 	.short	0x0018
        /*0034*/ 	.byte	0x00, 0xf0, 0x11, 0x00


	//----- nvinfo : EIATTR_KPARAM_INFO
	.align		4
.L_13271:
        /*0038*/ 	.byte	0x04, 0x17
        /*003a*/ 	.short	(.L_13273 - .L_13272)
.L_13272:
        /*003c*/ 	.word	0x00000000
        /*0040*/ 	.short	0x0002
        /*0042*/ 	.short	0x0010
        /*0044*/ 	.byte	0x00, 0xf5, 0x21, 0x00


	//----- nvinfo : EIATTR_KPARAM_INFO
	.align		4
.L_13273:
        /*0048*/ 	.byte	0x04, 0x17
        /*004a*/ 	.short	(.L_13275 - .L_13274)
.L_13274:
        /*004c*/ 	.word	0x00000000
        /*0050*/ 	.short	0x0001
        /*0052*/ 	.short	0x0008
        /*0054*/ 	.byte	0x00, 0xf5, 0x21, 0x00


	//----- nvinfo : EIATTR_KPARAM_INFO
	.align		4
.L_13275:
        /*0058*/ 	.byte	0x04, 0x17
        /*005a*/ 	.short	(.L_13277 - .L_13276)
.L_13276:
        /*005c*/ 	.word	0x00000000
        /*0060*/ 	.short	0x0000
        /*0062*/ 	.short	0x0000
        /*0064*/ 	.byte	0x00, 0xf5, 0x21, 0x00


	//----- nvinfo : EIATTR_SPARSE_MMA_MASK
	.align		4
.L_13277:
        /*0068*/ 	.byte	0x03, 0x50
        /*006a*/ 	.short	0x0000


	//----- nvinfo : EIATTR_MAXREG_COUNT
	.align		4
        /*006c*/ 	.byte	0x03, 0x1b
        /*006e*/ 	.short	0x00ff


	//----- nvinfo : EIATTR_MERCURY_ISA_VERSION
	.align		4
        /*0070*/ 	.byte	0x03, 0x5f
        /*0072*/ 	.short	0x0101


	//----- nvinfo : EIATTR_VRC_CTA_INIT_COUNT
	.align		4
        /*0074*/ 	.byte	0x02, 0x4a
	.zero		1
	.zero		1


	//----- nvinfo : EIATTR_EXIT_INSTR_OFFSETS
	.align		4
        /*0078*/ 	.byte	0x04, 0x1c
        /*007a*/ 	.short	(.L_13279 - .L_13278)


	//   ....[0]....
.L_13278:
        /*007c*/ 	.word	0x00000050


	//   ....[1]....
        /*0080*/ 	.word	0x000009e0


	//----- nvinfo : EIATTR_CRS_STACK_SIZE
	.align		4
.L_13279:
        /*0084*/ 	.byte	0x04, 0x1e
        /*0086*/ 	.short	(.L_13281 - .L_13280)
.L_13280:
        /*0088*/ 	.word	0x00000000


	//----- nvinfo : EIATTR_CBANK_PARAM_SIZE
	.align		4
.L_13281:
        /*008c*/ 	.byte	0x03, 0x19
        /*008e*/ 	.short	0x0024


	//----- nvinfo : EIATTR_PARAM_CBANK
	.align		4
        /*0090*/ 	.byte	0x04, 0x0a
        /*0092*/ 	.short	(.L_13283 - .L_13282)
	.align		4
.L_13282:
        /*0094*/ 	.word	index@(.nv.constant0._Z15gpukernelAMWNr3ILi16ELi25EEvPdS0_S0_iii)
        /*0098*/ 	.short	0x0380
        /*009a*/ 	.short	0x0024


	//----- nvinfo : EIATTR_SW_WAR
	.align		4
.L_13283:
        /*009c*/ 	.byte	0x04, 0x36
        /*009e*/ 	.short	(.L_13285 - .L_13284)
.L_13284:
        /*00a0*/ 	.word	0x00000008
.L_13285:


//--------------------- .nv.info._Z15gpukernelAMWNr3ILi16ELi24EEvPdS0_S0_iii --------------------------
	.section	.nv.info._Z15gpukernelAMWNr3ILi16ELi24EEvPdS0_S0_iii,"",@"SHT_CUDA_INFO"
	.sectionflags	@""
	.align	4


	//----- nvinfo : EIATTR_CUDA_API_VERSION
	.align		4
        /*0000*/ 	.byte	0x04, 0x37
        /*0002*/ 	.short	(.L_13287 - .L_13286)
.L_13286:
        /*0004*/ 	.word	0x00000082


	//----- nvinfo : EIATTR_KPARAM_INFO
	.align		4
.L_13287:
        /*0008*/ 	.byte	0x04, 0x17
        /*000a*/ 	.short	(.L_13289 - .L_13288)
.L_13288:
        /*000c*/ 	.word	0x00000000
        /*0010*/ 	.short	0x0005
        /*0012*/ 	.short	0x0020
        /*0014*/ 	.byte	0x00, 0xf0, 0x11, 0x00


	//----- nvinfo : EIATTR_KPARAM_INFO
	.align		4
.L_13289:
        /*0018*/ 	.byte	0x04, 0x17
        /*001a*/ 	.short	(.L_13291 - .L_13290)
.L_13290:
        /*001c*/ 	.word	0x00000000
        /*0020*/ 	.short	0x0004
        /*0022*/ 	.short	0x001c
        /*0024*/ 	.byte	0x00, 0xf0, 0x11, 0x00


	//----- nvinfo : EIATTR_KPARAM_INFO
	.align		4
.L_13291:
        /*0028*/ 	.byte	0x04, 0x17
        /*002a*/ 	.short	(.L_13293 - .L_13292)
.L_13292:
        /*002c*/ 	.word	0x00000000
        /*0030*/ 	.short	0x0003
        /*0032*/ 	.short	0x0018
        /*0034*/ 	.byte	0x00, 0xf0, 0x11, 0x00


	//----- nvinfo : EIATTR_KPARAM_INFO
	.align		4
.L_13293:
        /*0038*/ 	.byte	0x04, 0x17
        /*003a*/ 	.short	(.L_13295 - .L_13294)
.L_13294:
        /*003c*/ 	.word	0x00000000
        /*0040*/ 	.short	0x0002
        /*0042*/ 	.short	0x0010
        /*0044*/ 	.byte	0x00, 0xf5, 0x21, 0x00


	//----- nvinfo : EIATTR_KPARAM_INFO
	.align		4
.L_13295:
        /*0048*/ 	.byte	0x04, 0x17
        /*004a*/ 	.short	(.L_13297 - .L_13296)
.L_13296:
        /*004c*/ 	.word	0x00000000
        /*0050*/ 	.short	0x0001
        /*0052*/ 	.short	0x0008
        /*0054*/ 	.byte	0x00, 0xf5, 0x21, 0x00


	//----- nvinfo : EIATTR_KPARAM_INFO
	.align		4
.L_13297:
        /*0058*/ 	.byte	0x04, 0x17
        /*005a*/ 	.short	(.L_13299 - .L_13298)
.L_13298:
        /*005c*/ 	.word	0x00000000
        /*0060*/ 	.short	0x0000
        /*0062*/ 	.short	0x0000
        /*0064*/ 	.byte	0x00, 0xf5, 0x21, 0x00


	//----- nvinfo : EIATTR_SPARSE_MMA_MASK
	.align		4
.L_13299:
        /*0068*/ 	.byte	0x03, 0x50
        /*006a*/ 	.short	0x0000


	//----- nvinfo : EIATTR_MAXREG_COUNT
	.align		4
        /*006c*/ 	.byte	0x03, 0x1b
        /*006e*/ 	.short	0x00ff


	//----- nvinfo : EIATTR_MERCURY_ISA_VERSION
	.align		4
        /*0070*/ 	.byte	0x03, 0x5f
        /*0072*/ 	.short	0x0101


	//----- nvinfo : EIATTR_VRC_CTA_INIT_COUNT
	.align		4
        /*0074*/ 	.byte	0x02, 0x4a
	.zero		1
	.zero		1


	//----- nvinfo : EIATTR_EXIT_INSTR_OFFSETS
	.align		4
        /*0078*/ 	.byte	0x04, 0x1c
        /*007a*/ 	.short	(.L_13301 - .L_13300)


	//   ....[0]....
.L_13300:
        /*007c*/ 	.word	0x00000050


	//   ....[1]....
        /*0080*/ 	.word	0x000009e0


	//----- nvinfo : EIATTR_CRS_STACK_SIZE
	.align		4
.L_13301:
        /*0084*/ 	.byte	0x04, 0x1e
        /*0086*/ 	.short	(.L_13303 - .L_13302)
.L_13302:
        /*0088*/ 	.word	0x00000000


	//----- nvinfo : EIATTR_CBANK_PARAM_SIZE
	.align		4
.L_13303:
        /*008c*/ 	.byte	0x03, 0x19
        /*008e*/ 	.short	0x0024


	//----- nvinfo : EIATTR_PARAM_CBANK
	.align		4
        /*0090*/ 	.byte	0x04, 0x0a
        /*0092*/ 	.short	(.L_13305 - .L_13304)
	.align		4
.L_13304:
        /*0094*/ 	.word	index@(.nv.constant0._Z15gpukernelAMWNr3ILi16ELi24EEvPdS0_S0_iii)
        /*0098*/ 	.short	0x0380
        /*009a*/ 	.short	0x0024


	//----- nvinfo : EIATTR_SW_WAR
	.align		4
.L_13305:
        /*009c*/ 	.byte	0x04, 0x36
        /*009e*/ 	.short	(.L_13307 - .L_13306)
.L_13306:
        /*00a0*/ 	.word	0x00000008
.L_13307:


//--------------------- .nv.info._Z15gpukernelAMWNr3ILi16ELi23EEvPdS0_S0_iii --------------------------
	.section	.nv.info._Z15gpukernelAMWNr3ILi16ELi23EEvPdS0_S0_iii,"",@"SHT_CUDA_INFO"
	.sectionflags	@""
	.align	4


	//----- nvinfo : EIATTR_CUDA_API_VERSION
	.align		4
        /*0000*/ 	.byte	0x04, 0x37
        /*0002*/ 	.short	(.L_13309 - .L_13308)
.L_13308:
        /*0004*/ 	.word	0x00000082


	//----- nvinfo : EIATTR_KPARAM_INFO
	.align		4
.L_13309:
        /*0008*/ 	.byte	0x04, 0x17
        /*000a*/ 	.short	(.L_13311 - .L_13310)
.L_13310:
        /*000c*/ 	.word	0x00000000
        /*0010*/ 	.short	0x0005
        /*0012*/ 	.short	0x0020
        /*0014*/ 	.byte	0x00, 0xf0, 0x11, 0x00


	//----- nvinfo : EIATTR_KPARAM_INFO
	.align		4
.L_13311:
        /*0018*/ 	.byte	0x04, 0x17
        /*001a*/ 	.short	(.L_13313 - .L_13312)
.L_13312:
        /*001c*/ 	.word	0x00000000
        /*0020*/ 	.short	0x0004
        /*0022*/ 	.short	0x001c
        /*0024*/ 	.byte	0x00, 0xf0, 0x11, 0x00


	//----- nvinfo : EIATTR_KPARAM_INFO
	.align		4
.L_13313:
        /*0028*/ 	.byte	0x04, 0x17
        /*002a*/ 	.short	(.L_13315 - .L_13314)
.L_13314:
        /*002c*/ 	.word	0x00000000
        /*0030*/ 	.short	0x0003
        /*0032*/ 	.short	0x0018
        /*0034*/ 	.byte	0x00, 0xf0, 0x11, 0x00


	//----- nvinfo : EIATTR_KPARAM_INFO
	.align		4
.L_13315:
        /*0038*/ 	.byte	0x04, 0x17
        /*003a*/ 	.short	(.L_13317 - .L_13316)
.L_13316:
        /*003c*/ 	.word	0x00000000
        /*0040*/ 	.short	0x0002
        /*0042*/ 	.short	0x0010
        /*0044*/ 	.byte	0x00, 0xf5, 0x21, 0x00


	//----- nvinfo : EIATTR_KPARAM_INFO
	.align		4
.L_13317:
        /*0048*/ 	.byte	0x04, 0x17
        /*004a*/ 	.short	(.L_13319 - .L_13318)
.L_13318:
        /*004c*/ 	.word	0x00000000
        /*0050*/ 	.short	0x0001
        /*0052*/ 	.short	0x0008
        /*0054*/ 	.byte	0x00, 0xf5, 0x21, 0x00


	//----- nvinfo : EIATTR_KPARAM_INFO
	.align		4
.L_13319:
        /*0058*/ 	.byte	0x04, 0x17
        /*005a*/ 	.short	(.L_13321 - .L_13320)
.L_13320:
        /*005c*/ 	.word	0x00000000
        /*0060*/ 	.short	0x0000
        /*0062*/ 	.short	0x0000
        /*0064*/ 	.byte	0x00, 0xf5, 0x21, 0x00


	//----- nvinfo : EIATTR_SPARSE_MMA_MASK
	.align		4
.L_13321:
        /*0068*/ 	.byte	0x03, 0x50
        /*006a*/ 	.short	0x0000


	//----- nvinfo : EIATTR_MAXREG_COUNT
	.align		4
        /*006c*/ 	.byte	0x03, 0x1b
        /*006e*/ 	.short	0x00ff


	//----- nvinfo : EIATTR_MERCURY_ISA_VERSION
	.align		4
        /*0070*/ 	.byte	0x03, 0x5f
        /*0072*/ 	.short	0x0101


	//----- nvinfo : EIATTR_VRC_CTA_INIT_COUNT
	.align		4
        /*0074*/ 	.byte	0x02, 0x4a
	.zero		1
	.zero		1


	//----- nvinfo : EIATTR_EXIT_INSTR_OFFSETS
	.align		4
        /*0078*/ 	.byte	0x04, 0x1c
        /*007a*/ 	.short	(.L_13323 - .L_13322)


	//   ....[0]....
.L_13322:
        /*007c*/ 	.word	0x00000050


	//   ....[1]....
        /*0080*/ 	.word	0x000009e0


	//----- nvinfo : EIATTR_CRS_STACK_SIZE
	.align		4
.L_13323:
        /*0084*/ 	.byte	0x04, 0x1e
        /*0086*/ 	.short	(.L_13325 - .L_13324)
.L_13324:
        /*0088*/ 	.word	0x00000000


	//----- nvinfo : EIATTR_CBANK_PARAM_SIZE
	.align		4
.L_13325:
        /*008c*/ 	.byte	0x03, 0x19
        /*008e*/ 	.short	0x0024


	//----- nvinfo : EIATTR_PARAM_CBANK
	.align		4
        /*0090*/ 	.byte	0x04, 0x0a
        /*0092*/ 	.short	(.L_13327 - .L_13326)
	.align		4
.L_13326:
        /*0094*/ 	.word	index@(.nv.constant0._Z15gpukernelAMWNr3ILi16ELi23EEvPdS0_S0_iii)
        /*0098*/ 	.short	0x0380
        /*009a*/ 	.short	0x0024


	//----- nvinfo : EIATTR_SW_WAR
	.align		4
.L_13327:
        /*009c*/ 	.byte	0x04, 0x36
        /*009e*/ 	.short	(.L_13329 - .L_13328)
.L_13328:
        /*00a0*/ 	.word	0x00000008
.L_13329:


//--------------------- .nv.info._Z15gpukernelAMWNr3ILi16ELi22EEvPdS0_S0_iii --------------------------
	.section	.nv.info._Z15gpukernelAMWNr3ILi16ELi22EEvPdS0_S0_iii,"",@"SHT_CUDA_INFO"
	.sectionflags	@""
	.align	4


	//----- nvinfo : EIATTR_CUDA_API_VERSION
	.align		4
        /*0000*/ 	.byte	0x04, 0x37
        /*0002*/ 	.short	(.L_13331 - .L_13330)
.L_13330:
        /*0004*/ 	.word	0x00000082


	//----- nvinfo : EIATTR_KPARAM_INFO
	.align		4
.L_13331:
        /*0008*/ 	.byte	0x04, 0x17
        /*000a*/ 	.short	(.L_13333 - .L_13332)
.L_13332:
        /*000c*/ 	.word	0x00000000
        /*0010*/ 	.short	0x0005
        /*0012*/ 	.short	0x0020
        /*0014*/ 	.byte	0x00, 0xf0, 0x11, 0x00


	//----- nvinfo : EIATTR_KPARAM_INFO
	.align		4
.L_13333:
        /*0018*/ 	.byte	0x04, 0x17
        /*001a*/ 	.short	(.L_13335 - .L_13334)
.L_13334:
        /*001c*/ 	.word	0x00000000
        /*0020*/ 	.short	0x0004
        /*0022*/ 	.short	0x001c
        /*0024*/ 	.byte	0x00, 0xf0, 0x11, 0x00


	//----- nvinfo : EIATTR_KPARAM_INFO
	.align		4
.L_13335:
        /*0028*/ 	.byte	0x04, 0x17
        /*002a*/ 	.short	(.L_13337 - .L_13336)
.L_13336:
        /*002c*/ 	.word	0x00000000
        /*0030*/ 	.short	0x0003
        /*0032*/ 	.short	0x0018
        /*0034*/ 	.byte	0x00, 0xf0, 0x11, 0x00


	//----- nvinfo : EIATTR_KPARAM_INFO
	.align		4
.L_13337:
        /*0038*/ 	.byte	0x04, 0x17
        /*003a*/ 	.short	(.L_13339 - .L_13338)
.L_13338:
        /*003c*/ 	.word	0x00000000
        /*0040*/ 	.short	0x0002
        /*0042*/ 	.short	0x0010
        /*0044*/ 	.byte	0x00, 0xf5, 0x21, 0x00


	//----- nvinfo : EIATTR_KPARAM_INFO
	.align		4
.L_13339:
        /*0048*/ 	.byte	0x04, 0x17
        /*004a*/ 	.short	(.L_13341 - .L_13340)
.L_13340:
        /*004c*/ 	.word	0x00000000
        /*0050*/ 	.short	0x0001
        /*0052*/ 	.short	0x0008
        /*0054*/ 	.byte	0x00, 0xf5, 0x21, 0x00


	//----- nvinfo : EIATTR_KPARAM_INFO
	.align		4
.L_13341:
        /*0058*/ 	.byte	0x04, 0x17
        /*005a*/ 	.short	(.L_13343 - .L_13342)
.L_13342:
        /*005c*/ 	.word	0x00000000
        /*0060*/ 	.short	0x0000
        /*0062*/ 	.short	0x0000
        /*0064*/ 	.byte	0x00, 0xf5, 0x21, 0x00


	//----- nvinfo : EIATTR_SPARSE_MMA_MASK
	.align		4
.L_13343:
        /*0068*/ 	.byte	0x03, 0x50
        /*006a*/ 	.short	0x0000


	//----- nvinfo : EIATTR_MAXREG_COUNT
	.align		4
        /*006c*/ 	.byte	0x03, 0x1b
        /*006e*/ 	.short	0x00ff


	//----- nvinfo : EIATTR_MERCURY_ISA_VERSION
	.align		4
        /*0070*/ 	.byte	0x03, 0x5f
        /*0072*/ 	.short	0x0101


	//----- nvinfo : EIATTR_VRC_CTA_INIT_COUNT
	.align		4
        /*0074*/ 	.byte	0x02, 0x4a
	.zero		1
	.zero		1


	//----- nvinfo : EIATTR_EXIT_INSTR_OFFSETS
	.align		4
        /*0078*/ 	.byte	0x04, 0x1c
        /*007a*/ 	.short	(.L_13345 - .L_13344)


	//   ....[0]....
.L_13344:
        /*007c*/ 	.word	0x00000050


	//   ....[1]....
        /*0080*/ 	.word	0x000009e0


	//----- nvinfo : EIATTR_CRS_STACK_SIZE
	.align		4
.L_13345:
        /*0084*/ 	.byte	0x04, 0x1e
        /*0086*/ 	.short	(.L_13347 - .L_13346)
.L_13346:
        /*0088*/ 	.word	0x00000000


	//----- nvinfo : EIATTR_CBANK_PARAM_SIZE
	.align		4
.L_13347:
        /*008c*/ 	.byte	0x03, 0x19
        /*008e*/ 	.short	0x0024


	//----- nvinfo : EIATTR_PARAM_CBANK
	.align		4
        /*0090*/ 	.byte	0x04, 0x0a
        /*0092*/ 	.short	(.L_13349 - .L_13348)
	.align		4
.L_13348:
        /*0094*/ 	.word	index@(.nv.constant0._Z15gpukernelAMWNr3ILi16ELi22EEvPdS0_S0_iii)
        /*0098*/ 	.short	0x0380
        /*009a*/ 	.short	0x0024


	//----- nvinfo : EIATTR_SW_WAR
	.align		4
.L_13349:
        /*009c*/ 	.byte	0x04, 0x36
        /*009e*/ 	.short	(.L_13351 - .L_13350)
.L_13350:
        /*00a0*/ 	.word	0x00000008
.L_13351:


//--------------------- .nv.info._Z15gpukernelAMWNr3ILi16ELi21EEvPdS0_S0_iii --------------------------
	.section	.nv.info._Z15gpukernelAMWNr3ILi16ELi21EEvPdS0_S0_iii,"",@"SHT_CUDA_INFO"
	.sectionflags	@""
	.align	4


	//----- nvinfo : EIATTR_CUDA_API_VERSION
	.align		4
        /*0000*/ 	.byte	0x04, 0x37
        /*0002*/ 	.short	(.L_13353 - .L_13352)
.L_13352:
        /*0004*/ 	.word	0x00000082


	//----- nvinfo : EIATTR_KPARAM_INFO
	.align		4
.L_13353:
        /*0008*/ 	.byte	0x04, 0x17
        /*000a*/ 	.short	(.L_13355 - .L_13354)
.L_13354:
        /*000c*/ 	.word	0x00000000
        /*0010*/ 	.short	0x0005
        /*0012*/ 	.short	0x0020
        /*0014*/ 	.byte	0x00, 0xf0, 0x11, 0x00


	//----- nvinfo : EIATTR_KPARAM_INFO
	.align		4
.L_13355:
        /*0018*/ 	.byte	0x04, 0x17
        /*001a*/ 	.short	(.L_13357 - .L_13356)
.L_13356:
        /*001c*/ 	.word	0x00000000
        /*0020*/ 	.short	0x0004
        /*0022*/ 	.short	0x001c
        /*0024*/ 	.byte	0x00, 0xf0, 0x11, 0x00


	//----- nvinfo : EIATTR_KPARAM_INFO
	.align		4
.L_13357:
        /*0028*/ 	.byte	0x04, 0x17
        /*002a*/ 	.short	(.L_13359 - .L_13358)
.L_13358:
        /*002c*/ 	.word	0x00000000
        /*0030*/ 	.short	0x0003
        /*0032*/ 	.short	0x0018
        /*0034*/ 	.byte	0x00, 0xf0, 0x11, 0x00


	//----- nvinfo : EIATTR_KPARAM_INFO
	.align		4
.L_13359:
        /*0038*/ 	.byte	0x04, 0x17
        /*003a*/ 	.short	(.L_13361 - .L_13360)
.L_13360:
        /*003c*/ 	.word	0x00000000
        /*0040*/ 	.short	0x0002
        /*0042*/ 	.short	0x0010
        /*0044*/ 	.byte	0x00, 0xf5, 0x21, 0x00


	//----- nvinfo : EIATTR_KPARAM_INFO
	.align		4
.L_13361:
        /*0048*/ 	.byte	0x04, 0x17
        /*004a*/ 	.short	(.L_13363 - .L_13362)
.L_13362:
        /*004c*/ 	.word	0x00000000
        /*0050*/ 	.short	0x0001
        /*0052*/ 	.short	0x0008
        /*0054*/ 	.byte	0x00, 0xf5, 0x21, 0x00


	//----- nvinfo : EIATTR_KPARAM_INFO
	.align		4
.L_13363:
        /*0058*/ 	.byte	0x04, 0x17
        /*005a*/ 	.short	(.L_13365 - .L_13364)
.L_13364:
        /*005c*/ 	.word	0x00000000
        /*0060*/ 	.short	0x0000
        /*0062*/ 	.short	0x0000
        /*0064*/ 	.byte	0x00, 0xf5, 0x21, 0x00


	//----- nvinfo : EIATTR_SPARSE_MMA_MASK
	.align		4
.L_13365:
        /*0068*/ 	.byte	0x03, 0x50
        /*006a*/ 	.short	0x0000


	//----- nvinfo : EIATTR_MAXREG_COUNT
	.align		4
        /*006c*/ 	.byte	0x03, 0x1b
        /*006e*/ 	.short	0x00ff


	//----- nvinfo : EIATTR_MERCURY_ISA_VERSION
	.align		4
        /*0070*/ 	.byte	0x03, 0x5f
        /*0072*/ 	.short	0x0101


	//----- nvinfo : EIATTR_VRC_CTA_INIT_COUNT
	.align		4
        /*0074*/ 	.byte	0x02, 0x4a
	.zero		1
	.zero		1


	//----- nvinfo : EIATTR_EXIT_INSTR_OFFSETS
	.align		4
        /*0078*/ 	.byte	0x04, 0x1c
        /*007a*/ 	.short	(.L_13367 - .L_13366)


	//   ....[0]....
.L_13366:
        /*007c*/ 	.word	0x00000050


	//   ....[1]....
        /*0080*/ 	.word	0x000009e0


	//----- nvinfo : EIATTR_CRS_STACK_SIZE
	.align		4
.L_13367:
        /*0084*/ 	.byte	0x04, 0x1e
        /*0086*/ 	.short	(.L_13369 - .L_13368)
.L_13368:
        /*0088*/ 	.word	0x00000000


	//----- nvinfo : EIATTR_CBANK_PARAM_SIZE
	.align		4
.L_13369:
        /*008c*/ 	.byte	0x03, 0x19
        /*008e*/ 	.short	0x0024


	//----- nvinfo : EIATTR_PARAM_CBANK
	.align		4
        /*0090*/ 	.byte	0x04, 0x0a
        /*0092*/ 	.short	(.L_13371 - .L_13370)
	.align		4
.L_13370:
        /*0094*/ 	.word	index@(.nv.constant0._Z15gpukernelAMWNr3ILi16ELi21EEvPdS0_S0_iii)
        /*0098*/ 	.short	0x0380
        /*009a*/ 	.short	0x0024


	//----- nvinfo : EIATTR_SW_WAR
	.align		4
.L_13371:
        /*009c*/ 	.byte	0x04, 0x36
        /*009e*/ 	.short	(.L_13373 - .L_13372)
.L_13372:
        /*00a0*/ 	.word	0x00000008
.L_13373:


//--------------------- .nv.info._Z15gpukernelAMWNr3ILi16ELi20EEvPdS0_S0_iii --------------------------
	.section	.nv.info._Z15gpukernelAMWNr3ILi16ELi20EEvPdS0_S0_iii,"",@"SHT_CUDA_INFO"
	.sectionflags	@""
	.align	4


	//----- nvinfo : EIATTR_CUDA_API_VERSION
	.align		4
        /*0000*/ 	.byte	0x04, 0x37
        /*0002*/ 	.short	(.L_13375 - .L_13374)
.L_13374:
        /*0004*/ 	.word	0x00000082


	//----- nvinfo : EIATTR_KPARAM_INFO
	.align		4
.L_13375:
        /*0008*/ 	.byte	0x04, 0x17
        /*000a*/ 	.short	(.L_13377 - .L_13376)
.L_13376:
        /*000c*/ 	.word	0x00000000
        /*0010*/ 	.short	0x0005
        /*0012*/ 	.short	0x0020
        /*0014*/ 	.byte	0x00, 0xf0, 0x11, 0x00


	//----- nvinfo : EIATTR_KPARAM_INFO
	.align		4
.L_13377:
        /*0018*/ 	.byte	0x04, 0x17
        /*001a*/ 	.short	(.L_13379 - .L_13378)
.L_13378:
        /*001c*/ 	.word	0x00000000
        /*0020*/ 	.short	0x0004
        /*0022*/ 	.short	0x001c
        /*0024*/ 	.byte	0x00, 0xf0, 0x11, 0x00


	//----- nvinfo : EIATTR_KPARAM_INFO
	.align		4
.L_13379:
        /*0028*/ 	.byte	0x04, 0x17
        /*002a*/ 	.short	(.L_13381 - .L_13380)
.L_13380:
        /*002c*/ 	.word	0x00000000
        /*0030*/ 	.short	0x0003
        /*0032*/ 	.short	0x0018
        /*0034*/ 	.byte	0x00, 0xf0, 0x11, 0x00


	//----- nvinfo : EIATTR_KPARAM_INFO
	.align		4
.L_13381:
        /*0038*/ 	.byte	0x04, 0x17
        /*003a*/ 	.short	(.L_13383 - .L_13382)
.L_13382:
        /*003c*/ 	.word	0x00000000
        /*0040*/ 	.short	0x0002
        /*0042*/ 	.short	0x0010
        /*0044*/ 	.byte	0x00, 0xf5, 0x21, 0x00


	//----- nvinfo : EIATTR_KPARAM_INFO
	.align		4
.L_13383:
        /*0048*/ 	.byte	0x04, 0x17
        /*004a*/ 	.short	(.L_13385 - .L_13384)
.L_13384:
        /*004c*/ 	.word	0x00000000
        /*0050*/ 	.short	0x0001
        /*0052*/ 	.short	0x0008
        /*0054*/ 	.byte	0x00, 0xf5, 0x21, 0x00


	//----- nvinfo : EIATTR_KPARAM_INFO
	.align		4
.L_13385:
        /*0058*/ 	.byte	0x04, 0x17
        /*005a*/ 	.short	(.L_13387 - .L_13386)
.L_13386:
        /*005c*/ 	.word	0x00000000
        /*0060*/ 	.short	0x0000
        /*0062*/ 	.short	0x0000
        /*0064*/ 	.byte	0x00, 0xf5, 0x21, 0x00


	//----- nvinfo : EIATTR_SPARSE_MMA_MASK
	.align		4
.L_13387:
        /*0068*/ 	.byte	0x03, 0x50
        /*006a*/ 	.short	0x0000


	//----- nvinfo : EIATTR_MAXREG_COUNT
	.align		4
        /*006c*/ 	.byte	0x03, 0x1b
        /*006e*/ 	.short	0x00ff


	//----- nvinfo : EIATTR_MERCURY_ISA_VERSION
	.align		4
        /*0070*/ 	.byte	0x03, 0x5f
        /*0072*/ 	.short	0x0101


	//----- nvinfo : EIATTR_VRC_CTA_INIT_COUNT
	.align		4
        /*0074*/ 	.byte	0x02, 0x4a
	.zero		1
	.zero		1


	//----- nvinfo : EIATTR_EXIT_INSTR_OFFSETS
	.align		4
        /*0078*/ 	.byte	0x04, 0x1c
        /*007a*/ 	.short	(.L_13389 - .L_13388)


	//   ....[0]....
.L_13388:
        /*007c*/ 	.word	0x00000050


	//   ....[1]....
        /*0080*/ 	.word	0x000009e0


	//----- nvinfo : EIATTR_CRS_STACK_SIZE
	.align		4
.L_13389:
        /*0084*/ 	.byte	0x04, 0x1e
        /*0086*/ 	.short	(.L_13391 - .L_13390)
.L_13390:
        /*0088*/ 	.word	0x00000000


	//----- nvinfo : EIATTR_CBANK_PARAM_SIZE
	.align		4
.L_13391:
        /*008c*/ 	.byte	0x03, 0x19
        /*008e*/ 	.short	0x0024


	//----- nvinfo : EIATTR_PARAM_CBANK
	.align		4
        /*0090*/ 	.byte	0x04, 0x0a
        /*0092*/ 	.short	(.L_13393 - .L_13392)
	.align		4
.L_13392:
        /*0094*/ 	.word	index@(.nv.constant0._Z15gpukernelAMWNr3ILi16ELi20EEvPdS0_S0_iii)
        /*0098*/ 	.short	0x0380
        /*009a*/ 	.short	0x0024


	//----- nvinfo : EIATTR_SW_WAR
	.align		4
.L_13393:
        /*009c*/ 	.byte	0x04, 0x36
        /*009e*/ 	.short	(.L_13395 - .L_13394)
.L_13394:
        /*00a0*/ 	.word	0x00000008
.L_13395:


//--------------------- .nv.info._Z15gpukernelAMWNr3ILi16ELi19EEvPdS0_S0_iii --------------------------
	.section	.nv.info._Z15gpukernelAMWNr3ILi16ELi19EEvPdS0_S0_iii,"",@"SHT_CUDA_INFO"
	.sectionflags	@""
	.align	4


	//----- nvinfo : EIATTR_CUDA_API_VERSION
	.align		4
        /*0000*/ 	.byte	0x04, 0x37
        /*0002*/ 	.short	(.L_13397 - .L_13396)
.L_13396:
        /*0004*/ 	.word	0x00000082


	//----- nvinfo : EIATTR_KPARAM_INFO
	.align		4
.L_13397:
        /*0008*/ 	.byte	0x04, 0x17
        /*000a*/ 	.short	(.L_13399 - .L_13398)
.L_13398:
        /*000c*/ 	.word	0x00000000
        /*0010*/ 	.short	0x0005
        /*0012*/ 	.short	0x0020
        /*0014*/ 	.byte	0x00, 0xf0, 0x11, 0x00


	//----- nvinfo : EIATTR_KPARAM_INFO
	.align		4
.L_13399:
        /*0018*/ 	.byte	0x04, 0x17
        /*001a*/ 	.short	(.L_13401 - .L_13400)
.L_13400:
        /*001c*/ 	.word	0x00000000
        /*0020*/ 	.short	0x0004
        /*0022*/ 	.short	0x001c
        /*0024*/ 	.byte	0x00, 0xf0, 0x11, 0x00


	//----- nvinfo : EIATTR_KPARAM_INFO
	.align		4
.L_13401:
        /*0028*/ 	.byte	0x04, 0x17
        /*002a*/ 	.short	(.L_13403 - .L_13402)
.L_13402:
        /*002c*/ 	.word	0x00000000
        /*0030*/ 	.short	0x0003
        /*0032*/ 	.short	0x0018
        /*0034*/ 	.byte	0x00, 0xf0, 0x11, 0x00


	//----- nvinfo : EIATTR_KPARAM_INFO
	.align		4
.L_13403:
        /*0038*/ 	.byte	0x04, 0x17
        /*003a*/ 	.short	(.L_13405 - .L_13404)
.L_13404:
        /*003c*/ 	.word	0x00000000
        /*0040*/ 	.short	0x0002
        /*0042*/ 	.short	0x0010
        /*0044*/ 	.byte	0x00, 0xf5, 0x21, 0x00


	//----- nvinfo : EIATTR_KPARAM_INFO
	.align		4
.L_13405:
        /*0048*/ 	.byte	0x04, 0x17
        /*004a*/ 	.short	(.L_13407 - .L_13406)
.L_13406:
        /*004c*/ 	.word	0x00000000
        /*0050*/ 	.short	0x0001
        /*0052*/ 	.short	0x0008
        /*0054*/ 	.byte	0x00, 0xf5, 0x21, 0x00


	//----- nvinfo : EIATTR_KPARAM_INFO
	.align		4
.L_13407:
        /*0058*/ 	.byte	0x04, 0x17
        /*005a*/ 	.short	(.L_13409 - .L_13408)
.L_13408:
        /*005c*/ 	.word	0x00000000
        /*0060*/ 	.short	0x0000
        /*0062*/ 	.short	0x0000
        /*0064*/ 	.byte	0x00, 0xf5, 0x21, 0x00


	//----- nvinfo : EIATTR_SPARSE_MMA_MASK
	.align		4
.L_13409:
        /*0068*/ 	.byte	0x03, 0x50
        /*006a*/ 	.short	0x0000


	//----- nvinfo : EIATTR_MAXREG_COUNT
	.align		4
        /*006c*/ 	.byte	0x03, 0x1b
        /*006e*/ 	.short	0x00ff


	//----- nvinfo : EIATTR_MERCURY_ISA_VERSION
	.align		4
        /*0070*/ 	.byte	0x03, 0x5f
        /*0072*/ 	.short	0x0101


	//----- nvinfo : EIATTR_VRC_CTA_INIT_COUNT
	.align		4
        /*0074*/ 	.byte	0x02, 0x4a
	.zero		1
	.zero		1


	//----- nvinfo : EIATTR_EXIT_INSTR_OFFSETS
	.align		4
        /*0078*/ 	.byte	0x04, 0x1c
        /*007a*/ 	.short	(.L_13411 - .L_13410)


	//   ....[0]....
.L_13410:
        /*007c*/ 	.word	0x00000050


	//   ....[1]....
        /*0080*/ 	.word	0x000009e0


	//----- nvinfo : EIATTR_CRS_STACK_SIZE
	.align		4
.L_13411:
        /*0084*/ 	.byte	0x04, 0x1e
        /*0086*/ 	.short	(.L_13413 - .L_13412)
.L_13412:
        /*0088*/ 	.word	0x00000000


	//----- nvinfo : EIATTR_CBANK_PARAM_SIZE
	.align		4
.L_13413:
        /*008c*/ 	.byte	0x03, 0x19
        /*008e*/ 	.short	0x0024


	//----- nvinfo : EIATTR_PARAM_CBANK
	.align		4
        /*0090*/ 	.byte	0x04, 0x0a
        /*0092*/ 	.short	(.L_13415 - .L_13414)
	.align		4
.L_13414:
        /*0094*/ 	.word	index@(.nv.constant0._Z15gpukernelAMWNr3ILi16ELi19EEvPdS0_S0_iii)
        /*0098*/ 	.short	0x0380
        /*009a*/ 	.short	0x0024


	//----- nvinfo : EIATTR_SW_WAR
	.align		4
.L_13415:
        /*009c*/ 	.byte	0x04, 0x36
        /*009e*/ 	.short	(.L_13417 - .L_13416)
.L_13416:
        /*00a0*/ 	.word	0x00000008
.L_13417:


//--------------------- .nv.info._Z15gpukernelAMWNr3ILi16ELi18EEvPdS0_S0_iii --------------------------
	.section	.nv.info._Z15gpukernelAMWNr3ILi16ELi18EEvPdS0_S0_iii,"",@"SHT_CUDA_INFO"
	.sectionflags	@""
	.align	4


	//----- nvinfo : EIATTR_CUDA_API_VERSION
	.align		4
        /*0000*/ 	.byte	0x04, 0x37
        /*0002*/ 	.short	(.L_13419 - .L_13418)
.L_13418:
        /*0004*/ 	.word	0x00000082


	//----- nvinfo : EIATTR_KPARAM_INFO
	.align		4
.L_13419:
        /*0008*/ 	.byte	0x04, 0x17
        /*000a*/ 	.short	(.L_13421 - .L_13420)
.L_13420:
        /*000c*/ 	.word	0x00000000
        /*0010*/ 	.short	0x0005
        /*0012*/ 	.short	0x0020
        /*0014*/ 	.byte	0x00, 0xf0, 0x11, 0x00


	//----- nvinfo : EIATTR_KPARAM_INFO
	.align		4
.L_13421:
        /*0018*/ 	.byte	0x04, 0x17
        /*001a*/ 	.short	(.L_13423 - .L_13422)
.L_13422:
        /*001c*/ 	.word	0x00000000
        /*0020*/ 	.short	0x0004
        /*0022*/ 	.short	0x001c
        /*0024*/ 	.byte	0x00, 0xf0, 0x11, 0x00


	//----- nvinfo : EIATTR_KPARAM_INFO
	.align		4
.L_13423:
        /*0028*/ 	.byte	0x04, 0x17
        /*002a*/ 	.short	(.L_13425 - .L_13424)
.L_13424:
        /*002c*/ 	.word	0x00000000
        /*0030*/ 	.short	0x0003
        /*0032*/ 	.short	0x0018
        /*0034*/ 	.byte	0x00, 0xf0, 0x11, 0x00


	//----- nvinfo : EIATTR_KPARAM_INFO
	.align		4
.L_13425:
        /*0038*/ 	.byte	0x04, 0x17
        /*003a*/ 	.short	(.L_13427 - .L_13426)
.L_13426:
        /*003c*/ 	.word	0x00000000
        /*0040*/ 	.short	0x0002
        /*0042*/ 	.short	0x0010
        /*0044*/ 	.byte	0x00, 0xf5, 0x21, 0x00


	//----- nvinfo : EIATTR_KPARAM_INFO
	.align		4
.L_13427:
        /*0048*/ 	.byte	0x04, 0x17
        /*004a*/ 	.short	(.L_13429 - .L_13428)
.L_13428:
        /*004c*/ 	.word	0x00000000
        /*0050*/ 	.short	0x0001
        /*0052*/ 	.short	0x0008
        /*0054*/ 	.byte	0x00, 0xf5, 0x21, 0x00


	//----- nvinfo : EIATTR_KPARAM_INFO
	.align		4
.L_13429:
        /*0058*/ 	.byte	0x04, 0x17
        /*005a*/ 	.short	(.L_13431 - .L_13430)
.L_13430:
        /*005c*/ 	.word	0x00000000
        /*0060*/ 	.short	0x0000
        /*0062*/ 	.short	0x0000
        /*0064*/ 	.byte	0x00, 0xf5, 0x21, 0x00


	//----- nvinfo : EIATTR_SPARSE_MMA_MASK
	.align		4
.L_13431:
        /*0068*/ 	.byte	0x03, 0x50
        /*006a*/ 	.short	0x0000


	//----- nvinfo : EIATTR_MAXREG_COUNT
	.align		4
        /*006c*/ 	.byte	0x03, 0x1b
        /*006e*/ 	.short	0x00ff


	//----- nvinfo : EIATTR_MERCURY_ISA_VERSION
	.align		4
        /*0070*/ 	.byte	0x03, 0x5f
        /*0072*/ 	.short	0x0101


	//----- nvinfo : EIATTR_VRC_CTA_INIT_COUNT
	.align		4
        /*0074*/ 	.byte	0x02, 0x4a
	.zero		1
	.zero		1


	//----- nvinfo : EIATTR_EXIT_INSTR_OFFSETS
	.align		4
        /*0078*/ 	.byte	0x04, 0x1c
        /*007a*/ 	.short	(.L_13433 - .L_13432)


	//   ....[0]....
.L_13432:
        /*007c*/ 	.word	0x00000050


	//   ....[1]....
        /*0080*/ 	.word	0x000009e0


	//----- nvinfo : EIATTR_CRS_STACK_SIZE
	.align		4
.L_13433:
        /*0084*/ 	.byte	0x04, 0x1e
        /*0086*/ 	.short	(.L_13435 - .L_13434)
.L_13434:
        /*0088*/ 	.word	0x00000000


	//----- nvinfo : EIATTR_CBANK_PARAM_SIZE
	.align		4
.L_13435:
        /*008c*/ 	.byte	0x03, 0x19
        /*008e*/ 	.short	0x0024


	//----- nvinfo : EIATTR_PARAM_CBANK
	.align		4
        /*0090*/ 	.byte	0x04, 0x0a
        /*0092*/ 	.short	(.L_13437 - .L_13436)
	.align		4
.L_13436:
        /*0094*/ 	.word	index@(.nv.constant0._Z15gpukernelAMWNr3ILi16ELi18EEvPdS0_S0_iii)
        /*0098*/ 	.short	0x0380
        /*009a*/ 	.short	0x0024


	//----- nvinfo : EIATTR_SW_WAR
	.align		4
.L_13437:
        /*009c*/ 	.byte	0x04, 0x36
        /*009e*/ 	.short	(.L_13439 - .L_13438)
.L_13438:
        /*00a0*/ 	.word	0x00000008
.L_13439:


//--------------------- .nv.info._Z15gpukernelAMWNr3ILi16ELi17EEvPdS0_S0_iii --------------------------
	.section	.nv.info._Z15gpukernelAMWNr3ILi16ELi17EEvPdS0_S0_iii,"",@"SHT_CUDA_INFO"
	.sectionflags	@""
	.align	4


	//----- nvinfo : EIATTR_CUDA_API_VERSION
	.align		4
        /*0000*/ 	.byte	0x04, 0x37
        /*0002*/ 	.short	(.L_13441 - .L_13440)
.L_13440:
        /*0004*/ 	.word	0x00000082


	//----- nvinfo : EIATTR_KPARAM_INFO
	.align		4
.L_13441:
        /*0008*/ 	.byte	0x04, 0x17
        /*000a*/ 	.short	(.L_13443 - .L_13442)
.L_13442:
        /*000c*/ 	.word	0x00000000
        /*0010*/ 	.short	0x0005
        /*0012*/ 	.short	0x0020
        /*0014*/ 	.byte	0x00, 0xf0, 0x11, 0x00


	//----- nvinfo : EIATTR_KPARAM_INFO
	.align		4
.L_13443:
        /*0018*/ 	.byte	0x04, 0x17
        /*001a*/ 	.short	(.L_13445 - .L_13444)
.L_13444:
        /*001c*/ 	.word	0x00000000
        /*0020*/ 	.short	0x0004
        /*0022*/ 	.short	0x001c
        /*0024*/ 	.byte	0x00, 0xf0, 0x11, 0x00


	//----- nvinfo : EIATTR_KPARAM_INFO
	.align		4
.L_13445:
        /*0028*/ 	.byte	0x04, 0x17
        /*002a*/ 	.short	(.L_13447 - .L_13446)
.L_13446:
        /*002c*/ 	.word	0x00000000
        /*0030*/ 	.short	0x0003
        /*0032*/ 	.short	0x0018
        /*0034*/ 	.byte	0x00, 0xf0, 0x11, 0x00


	//----- nvinfo : EIATTR_KPARAM_INFO
	.align		4
.L_13447:
        /*0038*/ 	.byte	0x04, 0x17
        /*003a*/ 	.short	(.L_13449 - .L_13448)
.L_13448:
        /*003c*/ 	.word	0x00000000
        /*0040*/ 	.short	0x0002
        /*0042*/ 	.short	0x0010
        /*0044*/ 	.byte	0x00, 0xf5, 0x21, 0x00


	//----- nvinfo : EIATTR_KPARAM_INFO
	.align		4
.L_13449:
        /*0048*/ 	.byte	0x04, 0x17
        /*004a*/ 	.short	(.L_13451 - .L_13450)
.L_13450:
        /*004c*/ 	.word	0x00000000
        /*0050*/ 	.short	0x0001
        /*0052*/ 	.short	0x0008
        /*0054*/ 	.byte	0x00, 0xf5, 0x21, 0x00


	//----- nvinfo : EIATTR_KPARAM_INFO
	.align		4
.L_13451:
        /*0058*/ 	.byte	0x04, 0x17
        /*005a*/ 	.short	(.L_13453 - .L_13452)
.L_13452:
        /*005c*/ 	.word	0x00000000
        /*0060*/ 	.short	0x0000
        /*0062*/ 	.short	0x0000
        /*0064*/ 	.byte	0x00, 0xf5, 0x21, 0x00


	//----- nvinfo : EIATTR_SPARSE_MMA_MASK
	.align		4
.L_13453:
        /*0068*/ 	.byte	0x03, 0x50
        /*006a*/ 	.short	0x0000


	//----- nvinfo : EIATTR_MAXREG_COUNT
	.align		4
        /*006c*/ 	.byte	0x03, 0x1b
        /*006e*/ 	.short	0x00ff


	//----- nvinfo : EIATTR_MERCURY_ISA_VERSION
	.align		4
        /*0070*/ 	.byte	0x03, 0x5f
        /*0072*/ 	.short	0x0101


	//----- nvinfo : EIATTR_VRC_CTA_INIT_COUNT
	.align		4
        /*0074*/ 	.byte	0x02, 0x4a
	.zero		1
	.zero		1


	//----- nvinfo : EIATTR_EXIT_INSTR_OFFSETS
	.align		4
        /*0078*/ 	.byte	0x04, 0x1c
        /*007a*/ 	.short	(.L_13455 - .L_13454)


	//   ....[0]....
.L_13454:
        /*007c*/ 	.word	0x00000050


	//   ....[1]....
        /*0080*/ 	.word	0x000009e0


	//----- nvinfo : EIATTR_CRS_STACK_SIZE
	.align		4
.L_13455:
        /*0084*/ 	.byte	0x04, 0x1e
        /*0086*/ 	.short	(.L_13457 - .L_13456)
.L_13456:
        /*0088*/ 	.word	0x00000000


	//----- nvinfo : EIATTR_CBANK_PARAM_SIZE
	.align		4
.L_13457:
        /*008c*/ 	.byte	0x03, 0x19
        /*008e*/ 	.short	0x0024


	//----- nvinfo : EIATTR_PARAM_CBANK
	.align		4
        /*0090*/ 	.byte	0x04, 0x0a
        /*0092*/ 	.short	(.L_13459 - .L_13458)
	.align		4
.L_13458:
        /*0094*/ 	.word	index@(.nv.constant0._Z15gpukernelAMWNr3ILi16ELi17EEvPdS0_S0_iii)
        /*0098*/ 	.short	0x0380
        /*009a*/ 	.short	0x0024


	//----- nvinfo : EIATTR_SW_WAR
	.align		4
.L_13459:
        /*009c*/ 	.byte	0x04, 0x36
        /*009e*/ 	.short	(.L_13461 - .L_13460)
.L_13460:
        /*00a0*/ 	.word	0x00000008
.L_13461:


//--------------------- .nv.info._Z15gpukernelAMWNr3ILi16ELi16EEvPdS0_S0_iii --------------------------
	.section	.nv.info._Z15gpukernelAMWNr3ILi16ELi16EEvPdS0_S0_iii,"",@"SHT_CUDA_INFO"
	.sectionflags	@""
	.align	4


	//----- nvinfo : EIATTR_CUDA_API_VERSION
	.align		4
        /*0000*/ 	.byte	0x04, 0x37
        /*0002*/ 	.short	(.L_13463 - .L_13462)
.L_13462:
        /*0004*/ 	.word	0x00000082


	//----- nvinfo : EIATTR_KPARAM_INFO
	.align		4
.L_13463:
        /*0008*/ 	.byte	0x04, 0x17
        /*000a*/ 	.short	(.L_13465 - .L_13464)
.L_13464:
        /*000c*/ 	.word	0x00000000
        /*0010*/ 	.short	0x0005
        /*0012*/ 	.short	0x0020
        /*0014*/ 	.byte	0x00, 0xf0, 0x11, 0x00


	//----- nvinfo : EIATTR_KPARAM_INFO
	.align		4
.L_13465:
        /*0018*/ 	.byte	0x04, 0x17
        /*001a*/ 	.short	(.L_13467 - .L_13466)
.L_13466:
        /*001c*/ 	.word	0x00000000
        /*0020*/ 	.short	0x0004
        /*0022*/ 	.short	0x001c
        /*0024*/ 	.byte	0x00, 0xf0, 0x11, 0x00


	//----- nvinfo : EIATTR_KPARAM_INFO
	.align		4
.L_13467:
        /*0028*/ 	.byte	0x04, 0x17
        /*002a*/ 	.short	(.L_13469 - .L_13468)
.L_13468:
        /*002c*/ 	.word	0x00000000
        /*0030*/ 	.short	0x0003
        /*0032*/ 	.short	0x0018
        /*0034*/ 	.byte	0x00, 0xf0, 0x11, 0x00


	//----- nvinfo : EIATTR_KPARAM_INFO
	.align		4
.L_13469:
        /*0038*/ 	.byte	0x04, 0x17
        /*003a*/ 	.short	(.L_13471 - .L_13470)
.L_13470:
        /*003c*/ 	.word	0x00000000
        /*0040*/ 	.short	0x0002
        /*0042*/ 	.short	0x0010
        /*0044*/ 	.byte	0x00, 0xf5, 0x21, 0x00


	//----- nvinfo : EIATTR_KPARAM_INFO
	.align		4
.L_13471:
        /*0048*/ 	.byte	0x04, 0x17
        /*004a*/ 	.short	(.L_13473 - .L_13472)
.L_13472:
        /*004c*/ 	.word	0x00000000
        /*0050*/ 	.short	0x0001
        /*0052*/ 	.short	0x0008
        /*0054*/ 	.byte	0x00, 0xf5, 0x21, 0x00


	//----- nvinfo : EIATTR_KPARAM_INFO
	.align		4
.L_13473:
        /*0058*/ 	.byte	0x04, 0x17
        /*005a*/ 	.short	(.L_13475 - .L_13474)
.L_13474:
        /*005c*/ 	.word	0x00000000
        /*0060*/ 	.short	0x0000
        /*0062*/ 	.short	0x0000
        /*0064*/ 	.byte	0x00, 0xf5, 0x21, 0x00


	//----- nvinfo : EIATTR_SPARSE_MMA_MASK
	.align		4
.L_13475:
        /*0068*/ 	.byte	0x03, 0x50
        /*006a*/ 	.short	0x0000


	//----- nvinfo : EIATTR_MAXREG_COUNT
	.align		4
        /*006c*/ 	.byte	0x03, 0x1b
        /*006e*/ 	.short	0x00ff


	//----- nvinfo : EIATTR_MERCURY_ISA_VERSION
	.align		4
        /*0070*/ 	.byte	0x03, 0x5f
        /*0072*/ 	.short	0x0101


	//----- nvinfo : EIATTR_VRC_CTA_INIT_COUNT
	.align		4
        /*0074*/ 	.byte	0x02, 0x4a
	.zero		1
	.zero		1


	//----- nvinfo : EIATTR_EXIT_INSTR_OFFSETS
	.align		4
        /*0078*/ 	.byte	0x04, 0x1c
        /*007a*/ 	.short	(.L_13477 - .L_13476)


	//   ....[0]....
.L_13476:
        /*007c*/ 	.word	0x00000050


	//   ....[1]....
        /*0080*/ 	.word	0x000009e0


	//----- nvinfo : EIATTR_CRS_STACK_SIZE
	.align		4
.L_13477:
        /*0084*/ 	.byte	0x04, 0x1e
        /*0086*/ 	.short	(.L_13479 - .L_13478)
.L_13478:
        /*0088*/ 	.word	0x00000000


	//----- nvinfo : EIATTR_CBANK_PARAM_SIZE
	.align		4
.L_13479:
        /*008c*/ 	.byte	0x03, 0x19
        /*008e*/ 	.short	0x0024


	//----- nvinfo : EIATTR_PARAM_CBANK
	.align		4
        /*0090*/ 	.byte	0x04, 0x0a
        /*0092*/ 	.short	(.L_13481 - .L_13480)
	.align		4
.L_13480:
        /*0094*/ 	.word	index@(.nv.constant0._Z15gpukernelAMWNr3ILi16ELi16EEvPdS0_S0_iii)
        /*0098*/ 	.short	0x0380
        /*009a*/ 	.short	0x0024


	//----- nvinfo : EIATTR_SW_WAR
	.align		4
.L_13481:
        /*009c*/ 	.byte	0x04, 0x36
        /*009e*/ 	.short	(.L_13483 - .L_13482)
.L_13482:
        /*00a0*/ 	.word	0x00000008
.L_13483:


//--------------------- .nv.info._Z15gpukernelAMWNr3ILi16ELi15EEvPdS0_S0_iii --------------------------
	.section	.nv.info._Z15gpukernelAMWNr3ILi16ELi15EEvPdS0_S0_iii,"",@"SHT_CUDA_INFO"
	.sectionflags	@""
	.align	4


	//----- nvinfo : EIATTR_CUDA_API_VERSION
	.align		4
        /*0000*/ 	.byte	0x04, 0x37
        /*0002*/ 	.short	(.L_13485 - .L_13484)
.L_13484:
        /*0004*/ 	.word	0x00000082


	//----- nvinfo : EIATTR_KPARAM_INFO
	.align		4
.L_13485:
        /*0008*/ 	.byte	0x04, 0x17
        /*000a*/ 	.short	(.L_13487 - .L_13486)
.L_13486:
        /*000c*/ 	.word	0x00000000
        /*0010*/ 	.short	0x0005
        /*0012*/ 	.short	0x0020
        /*0014*/ 	.byte	0x00, 0xf0, 0x11, 0x00


	//----- nvinfo : EIATTR_KPARAM_INFO
	.align		4
.L_13487:
        /*0018*/ 	.byte	0x04, 0x17
        /*001a*/ 	.short	(.L_13489 - .L_13488)
.L_13488:
        /*001c*/ 	.word	0x00000000
        /*0020*/ 	.short	0x0004
        /*0022*/ 	.short	0x001c
        /*0024*/ 	.byte	0x00, 0xf0, 0x11, 0x00


	//----- nvinfo : EIATTR_KPARAM_INFO
	.align		4
.L_13489:
        /*0028*/ 	.byte	0x04, 0x17
        /*002a*/ 	.short	(.L_13491 - .L_13490)
.L_13490:
        /*002c*/ 	.word	0x00000000
        /*0030*/ 	.short	0x0003
        /*0032*/ 	.short	0x0018
        /*0034*/ 	.byte	0x00, 0xf0, 0x11, 0x00


	//----- nvinfo : EIATTR_KPARAM_INFO
	.align		4
.L_13491:
        /*0038*/ 	.byte	0x04, 0x17
        /*003a*/ 	.short	(.L_13493 - .L_13492)
.L_13492:
        /*003c*/ 	.word	0x00000000
        /*0040*/ 	.short	0x0002
        /*0042*/ 	.short	0x0010
        /*0044*/ 	.byte	0x00, 0xf5, 0x21, 0x00


	//----- nvinfo : EIATTR_KPARAM_INFO
	.align		4
.L_13493:
        /*0048*/ 	.byte	0x04, 0x17
        /*004a*/ 	.short	(.L_13495 - .L_13494)
.L_13494:
        /*004c*/ 	.word	0x00000000
        /*0050*/ 	.short	0x0001
        /*0052*/ 	.short	0x0008
        /*0054*/ 	.byte	0x00, 0xf5, 0x21, 0x00


	//----- nvinfo : EIATTR_KPARAM_INFO
	.align		4
.L_13495:
        /*0058*/ 	.byte	0x04, 0x17
        /*005a*/ 	.short	(.L_13497 - .L_13496)
.L_13496:
        /*005c*/ 	.word	0x00000000
        /*0060*/ 	.short	0x0000
        /*0062*/ 	.short	0x0000
        /*0064*/ 	.byte	0x00, 0xf5, 0x21, 0x00


	//----- nvinfo : EIATTR_SPARSE_MMA_MASK
	.align		4
.L_13497:
        /*0068*/ 	.byte	0x03, 0x50
        /*006a*/ 	.short	0x0000


	//----- nvinfo : EIATTR_MAXREG_COUNT
	.align		4
        /*006c*/ 	.byte	0x03, 0x1b
        /*006e*/ 	.short	0x00ff


	//----- nvinfo : EIATTR_MERCURY_ISA_VERSION
	.align		4
        /*0070*/ 	.byte	0x03, 0x5f
        /*0072*/ 	.short	0x0101


	//----- nvinfo : EIATTR_VRC_CTA_INIT_COUNT
	.align		4
        /*0074*/ 	.byte	0x02, 0x4a
	.zero		1
	.zero		1


	//----- nvinfo : EIATTR_EXIT_INSTR_OFFSETS
	.align		4
        /*0078*/ 	.byte	0x04, 0x1c
        /*007a*/ 	.short	(.L_13499 - .L_13498)


	//   ....[0]....
.L_13498:
        /*007c*/ 	.word	0x00000050


	//   ....[1]....
        /*0080*/ 	.word	0x000009e0


	//----- nvinfo : EIATTR_CRS_STACK_SIZE
	.align		4
.L_13499:
        /*0084*/ 	.byte	0x04, 0x1e
        /*0086*/ 	.short	(.L_13501 - .L_13500)
.L_13500:
        /*0088*/ 	.word	0x00000000


	//----- nvinfo : EIATTR_CBANK_PARAM_SIZE
	.align		4
.L_13501:
        /*008c*/ 	.byte	0x03, 0x19
        /*008e*/ 	.short	0x0024


	//----- nvinfo : EIATTR_PARAM_CBANK
	.align		4
        /*0090*/ 	.byte	0x04, 0x0a
        /*0092*/ 	.short	(.L_13503 - .L_13502)
	.align		4
.L_13502:
        /*0094*/ 	.word	index@(.nv.constant0._Z15gpukernelAMWNr3ILi16ELi15EEvPdS0_S0_iii)
        /*0098*/ 	.short	0x0380
        /*009a*/ 	.short	0x0024


	//----- nvinfo : EIATTR_SW_WAR
	.align		4
.L_13503:
        /*009c*/ 	.byte	0x04, 0x36
        /*009e*/ 	.short	(.L_13505 - .L_13504)
.L_13504:
        /*00a0*/ 	.word	0x00000008
.L_13505:


//--------------------- .nv.info._Z15gpukernelAMWNr3ILi16ELi14EEvPdS0_S0_iii --------------------------
	.section	.nv.info._Z15gpukernelAMWNr3ILi16ELi14EEvPdS0_S0_iii,"",@"SHT_CUDA_INFO"
	.sectionflags	@""
	.align	4


	//----- nvinfo : EIATTR_CUDA_API_VERSION
	.align		4
        /*0000*/ 	.byte	0x04, 0x37
        /*0002*/ 	.short	(.L_13507 - .L_13506)
.L_13506:
        /*0004*/ 	.word	0x00000082


	//----- nvinfo : EIATTR_KPARAM_INFO
	.align		4
.L_13507:
        /*0008*/ 	.byte	0x04, 0x17
        /*000a*/ 	.short	(.L_13509 - .L_13508)
.L_13508:
        /*000c*/ 	.word	0x00000000
        /*0010*/ 	.short	0x0005
        /*0012*/ 	.short	0x0020
        /*0014*/ 	.byte	0x00, 0xf0, 0x11, 0x00


	//----- nvinfo : EIATTR_KPARAM_INFO
	.align		4
.L_13509:
        /*0018*/ 	.byte	0x04, 0x17
        /*001a*/ 	.short	(.L_13511 - .L_13510)
.L_13510:
        /*001c*/ 	.word	0x00000000
        /*0020*/ 	.short	0x0004
        /*0022*/ 	.short	0x001c
        /*0024*/ 	.byte	0x00, 0xf0, 0x11, 0x00


	//----- nvinfo : EIATTR_KPARAM_INFO
	.align		4
.L_13511:
        /*0028*/ 	.byte	0x04, 0x17
        /*002a*/ 	.short	(.L_13513 - .L_13512)
.L_13512:
        /*002c*/ 	.word	0x00000000
        /*0030*/ 	.short	0x0003
        /*0032*/ 	.short	0x0018
        /*0034*/ 	.byte	0x00, 0xf0, 0x11, 0x00


	//----- nvinfo : EIATTR_KPARAM_INFO
	.align		4
.L_13513:
        /*0038*/ 	.byte	0x04, 0x17
        /*003a*/ 	.short	(.L_13515 - .L_13514)
.L_13514:
        /*003c*/ 	.word	0x00000000
        /*0040*/ 	.short	0x0002
        /*0042*/ 	.short	0x0010
        /*0044*/ 	.byte	0x00, 0xf5, 0x21, 0x00


	//----- nvinfo : EIATTR_KPARAM_INFO
	.align		4
.L_13515:
        /*0048*/ 	.byte	0x04, 0x17
        /*004a*/ 	.short	(.L_13517 - .L_13516)
.L_13516:
        /*004c*/ 	.word	0x00000000
        /*0050*/ 	.short	0x0001
        /*0052*/ 	.short	0x0008
        /*0054*/ 	.byte	0x00, 0xf5, 0x21, 0x00


	//----- nvinfo : EIATTR_KPARAM_INFO
	.align		4
.L_13517:
        /*0058*/ 	.byte	0x04, 0x17
        /*005a*/ 	.short	(.L_13519 - .L_13518)
.L_13518:
        /*005c*/ 	.word	0x00000000
        /*0060*/ 	.short	0x0000
        /*0062*/ 	.short	0x0000
        /*0064*/ 	.byte	0x00, 0xf5, 0x21, 0x00


	//----- nvinfo : EIATTR_SPARSE_MMA_MASK
	.align		4
.L_13519:
        /*0068*/ 	.byte	0x03, 0x50
        /*006a*/ 	.short	0x0000


	//----- nvinfo : EIATTR_MAXREG_COUNT
	.align		4
        /*006c*/ 	.byte	0x03, 0x1b
        /*006e*/ 	.short	0x00ff


	//----- nvinfo : EIATTR_MERCURY_ISA_VERSION
	.align		4
        /*0070*/ 	.byte	0x03, 0x5f
        /*0072*/ 	.short	0x0101


	//----- nvinfo : EIATTR_VRC_CTA_INIT_COUNT
	.align		4
        /*0074*/ 	.byte	0x02, 0x4a
	.zero		1
	.zero		1


	//----- nvinfo : EIATTR_EXIT_INSTR_OFFSETS
	.align		4
        /*0078*/ 	.byte	0x04, 0x1c
        /*007a*/ 	.short	(.L_13521 - .L_13520)


	//   ....[0]....
.L_13520:
        /*007c*/ 	.word	0x00000050


	//   ....[1]....
        /*0080*/ 	.word	0x000009e0


	//----- nvinfo : EIATTR_CRS_STACK_SIZE
	.align		4
.L_13521:
        /*0084*/ 	.byte	0x04, 0x1e
        /*0086*/ 	.short	(.L_13523 - .L_13522)
.L_13522:
        /*0088*/ 	.word	0x00000000


	//----- nvinfo : EIATTR_CBANK_PARAM_SIZE
	.align		4
.L_13523:
        /*008c*/ 	.byte	0x03, 0x19
        /*008e*/ 	.short	0x0024


	//----- nvinfo : EIATTR_PARAM_CBANK
	.align		4
        /*0090*/ 	.byte	0x04, 0x0a
        /*0092*/ 	.short	(.L_13525 - .L_13524)
	.align		4
.L_13524:
        /*0094*/ 	.word	index@(.nv.constant0._Z15gpukernelAMWNr3ILi16ELi14EEvPdS0_S0_iii)
        /*0098*/ 	.short	0x0380
        /*009a*/ 	.short	0x0024


	//----- nvinfo : EIATTR_SW_WAR
	.align		4
.L_13525:
        /*009c*/ 	.byte	0x04, 0x36
        /*009e*/ 	.short	(.L_13527 - .L_13526)
.L_13526:
        /*00a0*/ 	.word	0x00000008
.L_13527:


//--------------------- .nv.info._Z15gpukernelAMWNr3ILi16ELi13EEvPdS0_S0_iii --------------------------
	.section	.nv.info._Z15gpukernelAMWNr3ILi16ELi13EEvPdS0_S0_iii,"",@"SHT_CUDA_INFO"
	.sectionflags	@""
	.align	4


	//----- nvinfo : EIATTR_CUDA_API_VERSION
	.align		4
        /*0000*/ 	.byte	0x04, 0x37
        /*0002*/ 	.short	(.L_13529 - .L_13528)
.L_13528:
        /*0004*/ 	.word	0x00000082


	//----- nvinfo : EIATTR_KPARAM_INFO
	.align		4
.L_13529:
        /*0008*/ 	.byte	0x04, 0x17
        /*000a*/ 	.short	(.L_13531 - .L_13530)
.L_13530:
        /*000c*/ 	.word	0x00000000
        /*0010*/ 	.short	0x0005
        /*0012*/ 	.short	0x0020
        /*0014*/ 	.byte	0x00, 0xf0, 0x11, 0x00


	//----- nvinfo : EIATTR_KPARAM_INFO
	.align		4
.L_13531:
        /*0018*/ 	.byte	0x04, 0x17
        /*001a*/ 	.short	(.L_13533 - .L_13532)
.L_13532:
        /*001c*/ 	.word	0x00000000
        /*0020*/ 	.short	0x0004
        /*0022*/ 	.short	0x001c
        /*0024*/ 	.byte	0x00, 0xf0, 0x11, 0x00


	//----- nvinfo : EIATTR_KPARAM_INFO
	.align		4
.L_13533:
        /*0028*/ 	.byte	0x04, 0x17
        /*002a*/ 	.short	(.L_13535 - .L_13534)
.L_13534:
        /*002c*/ 	.word	0x00000000
        /*0030*/ 	.short	0x0003
        /*0032*/ 	.short	0x0018
        /*0034*/ 	.byte	0x00, 0xf0, 0x11, 0x00


	//----- nvinfo : EIATTR_KPARAM_INFO
	.align		4
.L_13535:
        /*0038*/ 	.byte	0x04, 0x17
        /*003a*/ 	.short	(.L_13537 - .L_13536)
.L_13536:
        /*003c*/ 	.word	0x00000000
        /*0040*/ 	.short	0x0002
        /*0042*/ 	.short	0x0010
        /*0044*/ 	.byte	0x00, 0xf5, 0x21, 0x00


	//----- nvinfo : EIATTR_KPARAM_INFO
	.align		4
.L_13537:
        /*0048*/ 	.byte	0x04, 0x17
        /*004a*/ 	.short	(.L_13539 - .L_13538)
.L_13538:
        /*004c*/ 	.word	0x00000000
        /*0050*/ 	.short	0x0001
        /*0052*/ 	.short	0x0008
        /*0054*/ 	.byte	0x00, 0xf5, 0x21, 0x00


	//----- nvinfo : EIATTR_KPARAM_INFO
	.align		4
.L_13539:
        /*0058*/ 	.byte	0x04, 0x17
        /*005a*/ 	.short	(.L_13541 - .L_13540)
.L_13540:
        /*005c*/ 	.word	0x00000000
        /*0060*/ 	.short	0x0000
        /*0062*/ 	.short	0x0000
        /*0064*/ 	.byte	0x00, 0xf5, 0x21, 0x00


	//----- nvinfo : EIATTR_SPARSE_MMA_MASK
	.align		4
.L_13541:
        /*0068*/ 	.byte	0x03, 0x50
        /*006a*/ 	.short	0x0000


	//----- nvinfo : EIATTR_MAXREG_COUNT
	.align		4
        /*006c*/ 	.byte	0x03, 0x1b
        /*006e*/ 	.short	0x00ff


	//----- nvinfo : EIATTR_MERCURY_ISA_VERSION
	.align		4
        /*0070*/ 	.byte	0x03, 0x5f
        /*0072*/ 	.short	0x0101


	//----- nvinfo : EIATTR_VRC_CTA_INIT_COUNT
	.align		4
        /*0074*/ 	.byte	0x02, 0x4a
	.zero		1
	.zero		1


	//----- nvinfo : EIATTR_EXIT_INSTR_OFFSETS
	.align		4
        /*0078*/ 	.byte	0x04, 0x1c
        /*007a*/ 	.short	(.L_13543 - .L_13542)


	//   ....[0]....
.L_13542:
        /*007c*/ 	.word	0x00000050


	//   ....[1]....
        /*0080*/ 	.word	0x000009e0


	//----- nvinfo : EIATTR_CRS_STACK_SIZE
	.align		4
.L_13543:
        /*0084*/ 	.byte	0x04, 0x1e
        /*0086*/ 	.short	(.L_13545 - .L_13544)
.L_13544:
        /*0088*/ 	.word	0x00000000


	//----- nvinfo : EIATTR_CBANK_PARAM_SIZE
	.align		4
.L_13545:
        /*008c*/ 	.byte	0x03, 0x19
        /*008e*/ 	.short	0x0024


	//----- nvinfo : EIATTR_PARAM_CBANK
	.align		4
        /*0090*/ 	.byte	0x04, 0x0a
        /*0092*/ 	.short	(.L_13547 - .L_13546)
	.align		4
.L_13546:
        /*0094*/ 	.word	index@(.nv.constant0._Z15gpukernelAMWNr3ILi16ELi13EEvPdS0_S0_iii)
        /*0098*/ 	.short	0x0380
        /*009a*/ 	.short	0x0024


	//----- nvinfo : EIATTR_SW_WAR
	.align		4
.L_13547:
        /*009c*/ 	.byte	0x04, 0x36
        /*009e*/ 	.short	(.L_13549 - .L_13548)
.L_13548:
        /*00a0*/ 	.word	0x00000008
.L_13549:


//--------------------- .nv.info._Z15gpukernelAMWNr3ILi16ELi12EEvPdS0_S0_iii --------------------------
	.section	.nv.info._Z15gpukernelAMWNr3ILi16ELi12EEvPdS0_S0_iii,"",@"SHT_CUDA_INFO"
	.sectionflags	@""
	.align	4


	//----- nvinfo : EIATTR_CUDA_API_VERSION
	.align		4
        /*0000*/ 	.byte	0x04, 0x37
        /*0002*/ 	.short	(.L_13551 - .L_13550)
.L_13550:
        /*0004*/ 	.word	0x00000082


	//----- nvinfo : EIATTR_KPARAM_INFO
	.align		4
.L_13551:
        /*0008*/ 	.byte	0x04, 0x17
        /*000a*/ 	.short	(.L_13553 - .L_13552)
.L_13552:
        /*000c*/ 	.word	0x00000000
        /*0010*/ 	.short	0x0005
        /*0012*/ 	.short	0x0020
        /*0014*/ 	.byte	0x00, 0xf0, 0x11, 0x00


	//----- nvinfo : EIATTR_KPARAM_INFO
	.align		4
.L_13553:
        /*0018*/ 	.byte	0x04, 0x17
        /*001a*/ 	.short	(.L_13555 - .L_13554)
.L_13554:
        /*001c*/ 	.word	0x00000000
        /*0020*/ 	.short	0x0004
        /*0022*/ 	.short	0x001c
        /*0024*/ 	.byte	0x00, 0xf0, 0x11, 0x00


	//----- nvinfo : EIATTR_KPARAM_INFO
	.align		4
.L_13555:
        /*0028*/ 	.byte	0x04, 0x17
        /*002a*/ 	.short	(.L_13557 - .L_13556)
.L_13556:
        /*002c*/ 	.word	0x00000000
        /*0030*/ 	.short	0x0003
        /*0032*/ 	.short	0x0018
        /*0034*/ 	.byte	0x00, 0xf0, 0x11, 0x00


	//----- nvinfo : EIATTR_KPARAM_INFO
	.align		4
.L_13557:
        /*0038*/ 	.byte	0x04, 0x17
        /*003a*/ 	.short	(.L_13559 - .L_13558)
.L_13558:
        /*003c*/ 	.word	0x00000000
        /*0040*/ 	.short	0x0002
        /*0042*/ 	.short	0x0010
        /*0044*/ 	.byte	0x00, 0xf5, 0x21, 0x00


	//----- nvinfo : EIATTR_KPARAM_INFO
	.align		4
.L_13559:
        /*0048*/ 	.byte	0x04, 0x17
        /*004a*/ 	.short	(.L_13561 - .L_13560)
.L_13560:
        /*004c*/ 	.word	0x00000000
        /*0050*/ 	.short	0x0001
        /*0052*/ 	.short	0x0008
        /*0054*/ 	.byte	0x00, 0xf5, 0x21, 0x00


	//----- nvinfo : EIATTR_KPARAM_INFO
	.align		4
.L_13561:
        /*0058*/ 	.byte	0x04, 0x17
        /*005a*/ 	.short	(.L_13563 - .L_13562)
.L_13562:
        /*005c*/ 	.word	0x00000000
        /*0060*/ 	.short	0x0000
        /*0062*/ 	.short	0x0000
        /*0064*/ 	.byte	0x00, 0xf5, 0x21, 0x00


	//----- nvinfo : EIATTR_SPARSE_MMA_MASK
	.align		4
.L_13563:
        /*0068*/ 	.byte	0x03, 0x50
        /*006a*/ 	.short	0x0000


	//----- nvinfo : EIATTR_MAXREG_COUNT
	.align		4
        /*006c*/ 	.byte	0x03, 0x1b
        /*006e*/ 	.short	0x00ff


	//----- nvinfo : EIATTR_MERCURY_ISA_VERSION
	.align		4
        /*0070*/ 	.byte	0x03, 0x5f
        /*0072*/ 	.short	0x0101


	//----- nvinfo : EIATTR_VRC_CTA_INIT_COUNT
	.align		4
        /*0074*/ 	.byte	0x02, 0x4a
	.zero		1
	.zero		1


	//----- nvinfo : EIATTR_EXIT_INSTR_OFFSETS
	.align		4
        /*0078*/ 	.byte	0x04, 0x1c
        /*007a*/ 	.short	(.L_13565 - .L_13564)


	//   ....[0]....
.L_13564:
        /*007c*/ 	.word	0x00000050


	//   ....[1]....
        /*0080*/ 	.word	0x000009e0


	//----- nvinfo : EIATTR_CRS_STACK_SIZE
	.align		4
.L_13565:
        /*0084*/ 	.byte	0x04, 0x1e
        /*0086*/ 	.short	(.L_13567 - .L_13566)
.L_13566:
        /*0088*/ 	.word	0x00000000


	//----- nvinfo : EIATTR_CBANK_PARAM_SIZE
	.align		4
.L_13567:
        /*008c*/ 	.byte	0x03, 0x19
        /*008e*/ 	.short	0x0024


	//----- nvinfo : EIATTR_PARAM_CBANK
	.align		4
        /*0090*/ 	.byte	0x04, 0x0a
        /*0092*/ 	.short	(.L_13569 - .L_13568)
	.align		4
.L_13568:
        /*0094*/ 	.word	index@(.nv.constant0._Z15gpukernelAMWNr3ILi16ELi12EEvPdS0_S0_iii)
        /*0098*/ 	.short	0x0380
        /*009a*/ 	.short	0x0024


	//----- nvinfo : EIATTR_SW_WAR
	.align		4
.L_13569:
        /*009c*/ 	.byte	0x04, 0x36
        /*009e*/ 	.short	(.L_13571 - .L_13570)
.L_13570:
        /*00a0*/ 	.word	0x00000008
.L_13571:


//--------------------- .nv.info._Z15gpukernelAMWNr3ILi16ELi11EEvPdS0_S0_iii --------------------------
	.section	.nv.info._Z15gpukernelAMWNr3ILi16ELi11EEvPdS0_S0_iii,"",@"SHT_CUDA_INFO"
	.sectionflags	@""
	.align	4


	//----- nvinfo : EIATTR_CUDA_API_VERSION
	.align		4
        /*0000*/ 	.byte	0x04, 0x37
        /*0002*/ 	.short	(.L_13573 - .L_13572)
.L_13572:
        /*0004*/ 	.word	0x00000082


	//----- nvinfo : EIATTR_KPARAM_INFO
	.align		4
.L_13573:
        /*0008*/ 	.byte	0x04, 0x17
        /*000a*/ 	.short	(.L_13575 - .L_13574)
.L_13574:
        /*000c*/ 	.word	0x00000000
        /*0010*/ 	.short	0x0005
        /*0012*/ 	.short	0x0020
        /*0014*/ 	.byte	0x00, 0xf0, 0x11, 0x00


	//----- nvinfo : EIATTR_KPARAM_INFO
	.align		4
.L_13575:
        /*0018*/ 	.byte	0x04, 0x17
        /*001a*/ 	.short	(.L_13577 - .L_13576)
.L_13576:
        /*001c*/ 	.word	0x00000000
        /*0020*/ 	.short	0x0004
        /*0022*/ 	.short	0x001c
        /*0024*/ 	.byte	0x00, 0xf0, 0x11, 0x00


	//----- nvinfo : EIATTR_KPARAM_INFO
	.align		4
.L_13577:
        /*0028*/ 	.byte	0x04, 0x17
        /*002a*/ 	.short	(.L_13579 - .L_13578)
.L_13578:
        /*002c*/ 	.word	0x00000000
        /*0030*/ 	.short	0x0003
        /*0032*/ 	.short	0x0018
        /*0034*/ 	.byte	0x00, 0xf0, 0x11, 0x00


	//----- nvinfo : EIATTR_KPARAM_INFO
	.align		4
.L_13579:
        /*0038*/ 	.byte	0x04, 0x17
        /*003a*/ 	.short	(.L_13581 - .L_13580)
.L_13580:
        /*003c*/ 	.word	0x00000000
        /*0040*/ 	.short	0x0002
        /*0042*/ 	.short	0x0010
        /*0044*/ 	.byte	0x00, 0xf5, 0x21, 0x00


	//----- nvinfo : EIATTR_KPARAM_INFO
	.align		4
.L_13581:
        /*0048*/ 	.byte	0x04, 0x17
        /*004a*/ 	.short	(.L_13583 - .L_13582)
.L_13582:
        /*004c*/ 	.word	0x00000000
        /*0050*/ 	.short	0x0001
        /*0052*/ 	.short	0x0008
        /*0054*/ 	.byte	0x00, 0xf5, 0x21, 0x00


	//----- nvinfo : EIATTR_KPARAM_INFO
	.align		4
.L_13583:
        /*0058*/ 	.byte	0x04, 0x17
        /*005a*/ 	.short	(.L_13585 - .L_13584)
.L_13584:
        /*005c*/ 	.word	0x00000000
        /*0060*/ 	.short	0x0000
        /*0062*/ 	.short	0x0000
        /*0064*/ 	.byte	0x00, 0xf5, 0x21, 0x00


	//----- nvinfo : EIATTR_SPARSE_MMA_MASK
	.align		4
.L_13585:
        /*0068*/ 	.byte	0x03, 0x50
        /*006a*/ 	.short	0x0000


	//----- nvinfo : EIATTR_MAXREG_COUNT
	.align		4
        /*006c*/ 	.byte	0x03, 0x1b
        /*006e*/ 	.short	0x00ff


	//----- nvinfo : EIATTR_MERCURY_ISA_VERSION
	.align		4
        /*0070*/ 	.byte	0x03, 0x5f
        /*0072*/ 	.short	0x0101


	//----- nvinfo : EIATTR_VRC_CTA_INIT_COUNT
	.align		4
        /*0074*/ 	.byte	0x02, 0x4a
	.zero		1
	.zero		1


	//----- nvinfo : EIATTR_EXIT_INSTR_OFFSETS
	.align		4
        /*0078*/ 	.byte	0x04, 0x1c
        /*007a*/ 	.short	(.L_13587 - .L_13586)


	//   ....[0]....
.L_13586:
        /*007c*/ 	.word	0x00000050


	//   ....[1]....
        /*0080*/ 	.word	0x000009e0


	//----- nvinfo : EIATTR_CRS_STACK_SIZE
	.align		4
.L_13587:
        /*0084*/ 	.byte	0x04, 0x1e
        /*0086*/ 	.short	(.L_13589 - .L_13588)
.L_13588:
        /*0088*/ 	.word	0x00000000


	//----- nvinfo : EIATTR_CBANK_PARAM_SIZE
	.align		4
.L_13589:
        /*008c*/ 	.byte	0x03, 0x19
        /*008e*/ 	.short	0x0024


	//----- nvinfo : EIATTR_PARAM_CBANK
	.align		4
        /*0090*/ 	.byte	0x04, 0x0a
        /*0092*/ 	.short	(.L_13591 - .L_13590)
	.align		4
.L_13590:
        /*0094*/ 	.word	index@(.nv.constant0._Z15gpukernelAMWNr3ILi16ELi11EEvPdS0_S0_iii)
        /*0098*/ 	.short	0x0380
        /*009a*/ 	.short	0x0024


	//----- nvinfo : EIATTR_SW_WAR
	.align		4
.L_13591:
        /*009c*/ 	.byte	0x04, 0x36
        /*009e*/ 	.short	(.L_13593 - .L_13592)
.L_13592:
        /*00a0*/ 	.word	0x00000008
.L_13593:


//--------------------- .nv.info._Z15gpukernelAMWNr3ILi16ELi10EEvPdS0_S0_iii --------------------------
	.section	.nv.info._Z15gpukernelAMWNr3ILi16ELi10EEvPdS0_S0_iii,"",@"SHT_CUDA_INFO"
	.sectionflags	@""
	.align	4


	//----- nvinfo : EIATTR_CUDA_API_VERSION
	.align		4
        /*0000*/ 	.byte	0x04, 0x37
        /*0002*/ 	.short	(.L_13595 - .L_13594)
.L_13594:
        /*0004*/ 	.word	0x00000082


	//----- nvinfo : EIATTR_KPARAM_INFO
	.align		4
.L_13595:
        /*0008*/ 	.byte	0x04, 0x17
        /*000a*/ 	.short	(.L_13597 - .L_13596)
.L_13596:
        /*000c*/ 	.word	0x00000000
        /*0010*/ 	.short	0x0005
        /*0012*/ 	.short	0x0020
        /*0014*/ 	.byte	0x00, 0xf0, 0x11, 0x00


	//----- nvinfo : EIATTR_KPARAM_INFO
	.align		4
.L_13597:
        /*0018*/ 	.byte	0x04, 0x17
        /*001a*/ 	.short	(.L_13599 - .L_13598)
.L_13598:
        /*001c*/ 	.word	0x00000000
        /*0020*/ 	.short	0x0004
        /*0022*/ 	.short	0x001c
        /*0024*/ 	.byte	0x00, 0xf0, 0x11, 0x00


	//----- nvinfo : EIATTR_KPARAM_INFO
	.align		4
.L_13599:
        /*0028*/ 	.byte	0x04, 0x17
        /*002a*/ 	.short	(.L_13601 - .L_13600)
.L_13600:
        /*002c*/ 	.word	0x00000000
        /*0030*/ 	.short	0x0003
        /*0032*/ 	.short	0x0018
        /*0034*/ 	.byte	0x00, 0xf0, 0x11, 0x00


	//----- nvinfo : EIATTR_KPARAM_INFO
	.align		4
.L_13601:
        /*0038*/ 	.byte	0x04, 0x17
        /*003a*/ 	.short	(.L_13603 - .L_13602)
.L_13602:
        /*003c*/ 	.word	0x00000000
        /*0040*/ 	.short	0x0002
        /*0042*/ 	.short	0x0010
        /*0044*/ 	.byte	0x00, 0xf5, 0x21, 0x00


	//----- nvinfo : EIATTR_KPARAM_INFO
	.align		4
.L_13603:
        /*0048*/ 	.byte	0x04, 0x17
        /*004a*/ 	.short	(.L_13605 - .L_13604)
.L_13604:
        /*004c*/ 	.word	0x00000000
        /*0050*/ 	.short	0x0001
        /*0052*/ 	.short	0x0008
        /*0054*/ 	.byte	0x00, 0xf5, 0x21, 0x00


	//----- nvinfo : EIATTR_KPARAM_INFO
	.align		4
.L_13605:
        /*0058*/ 	.byte	0x04, 0x17
        /*005a*/ 	.short	(.L_13607 - .L_13606)
.L_13606:
        /*005c*/ 	.word	0x00000000
        /*0060*/ 	.short	0x0000
        /*0062*/ 	.short	0x0000
        /*0064*/ 	.byte	0x00, 0xf5, 0x21, 0x00


	//----- nvinfo : EIATTR_SPARSE_MMA_MASK
	.align		4
.L_13607:
        /*0068*/ 	.byte	0x03, 0x50
        /*006a*/ 	.short	0x0000


	//----- nvinfo : EIATTR_MAXREG_COUNT
	.align		4
        /*006c*/ 	.byte	0x03, 0x1b
        /*006e*/ 	.short	0x00ff


	//----- nvinfo : EIATTR_MERCURY_ISA_VERSION
	.align		4
        /*0070*/ 	.byte	0x03, 0x5f
        /*0072*/ 	.short	0x0101


	//----- nvinfo : EIATTR_VRC_CTA_INIT_COUNT
	.align		4
        /*0074*/ 	.byte	0x02, 0x4a
	.zero		1
	.zero		1


	//----- nvinfo : EIATTR_EXIT_INSTR_OFFSETS
	.align		4
        /*0078*/ 	.byte	0x04, 0x1c
        /*007a*/ 	.short	(.L_13609 - .L_13608)


	//   ....[0]....
.L_13608:
        /*007c*/ 	.word	0x00000050


	//   ....[1]....
        /*0080*/ 	.word	0x000009e0


	//----- nvinfo : EIATTR_CRS_STACK_SIZE
	.align		4
.L_13609:
        /*0084*/ 	.byte	0x04, 0x1e
        /*0086*/ 	.short	(.L_13611 - .L_13610)
.L_13610:
        /*0088*/ 	.word	0x00000000


	//----- nvinfo : EIATTR_CBANK_PARAM_SIZE
	.align		4
.L_13611:
        /*008c*/ 	.byte	0x03, 0x19
        /*008e*/ 	.short	0x0024


	//----- nvinfo : EIATTR_PARAM_CBANK
	.align		4
        /*0090*/ 	.byte	0x04, 0x0a
        /*0092*/ 	.short	(.L_13613 - .L_13612)
	.align		4
.L_13612:
        /*0094*/ 	.word	index@(.nv.constant0._Z15gpukernelAMWNr3ILi16ELi10EEvPdS0_S0_iii)
        /*0098*/ 	.short	0x0380
        /*009a*/ 	.short	0x0024


	//----- nvinfo : EIATTR_SW_WAR
	.align		4
.L_13613:
        /*009c*/ 	.byte	0x04, 0x36
        /*009e*/ 	.short	(.L_13615 - .L_13614)
.L_13614:
        /*00a0*/ 	.word	0x00000008
.L_13615:


//--------------------- .nv.info._Z15gpukernelAMWNr3ILi16ELi9EEvPdS0_S0_iii --------------------------
	.section	.nv.info._Z15gpukernelAMWNr3ILi16ELi9EEvPdS0_S0_iii,"",@"SHT_CUDA_INFO"
	.sectionflags	@""
	.align	4


	//----- nvinfo : EIATTR_CUDA_API_VERSION
	.align		4
        /*0000*/ 	.byte	0x04, 0x37
        /*0002*/ 	.short	(.L_13617 - .L_13616)
.L_13616:
        /*0004*/ 	.word	0x00000082


	//----- nvinfo : EIATTR_KPARAM_INFO
	.align		4
.L_13617:
        /*0008*/ 	.byte	0x04, 0x17
        /*000a*/ 	.short	(.L_13619 - .L_13618)
.L_13618:
        /*000c*/ 	.word	0x00000000
        /*0010*/ 	.short	0x0005
        /*0012*/ 	.short	0x0020
        /*0014*/ 	.byte	0x00, 0xf0, 0x11, 0x00


	//----- nvinfo : EIATTR_KPARAM_INFO
	.align		4
.L_13619:
        /*0018*/ 	.byte	0x04, 0x17
        /*001a*/ 	.short	(.L_13621 - .L_13620)
.L_13620:
        /*001c*/ 	.word	0x00000000
        /*0020*/ 	.short	0x0004
        /*0022*/ 	.short	0x001c
        /*0024*/ 	.byte	0x00, 0xf0, 0x11, 0x00


	//----- nvinfo : EIATTR_KPARAM_INFO
	.align		4
.L_13621:
        /*0028*/ 	.byte	0x04, 0x17
        /*002a*/ 	.short	(.L_13623 - .L_13622)
.L_13622:
        /*002c*/ 	.word	0x00000000
        /*0030*/ 	.short	0x0003
        /*0032*/ 	.short	0x0018
        /*0034*/ 	.byte	0x00, 0xf0, 0x11, 0x00


	//----- nvinfo : EIATTR_KPARAM_INFO
	.align		4
.L_13623:
        /*0038*/ 	.byte	0x04, 0x17
        /*003a*/ 	.short	(.L_13625 - .L_13624)
.L_13624:
        /*003c*/ 	.word	0x00000000
        /*0040*/ 	.short	0x0002
        /*0042*/ 	.short	0x0010
        /*0044*/ 	.byte	0x00, 0xf5, 0x21, 0x00


	//----- nvinfo : EIATTR_KPARAM_INFO
	.align		4
.L_13625:
        /*0048*/ 	.byte	0x04, 0x17
        /*004a*/ 	.short	(.L_13627 - .L_13626)
.L_13626:
        /*004c*/ 	.word	0x00000000
        /*0050*/ 	.short	0x0001
        /*0052*/ 	.short	0x0008
        /*0054*/ 	.byte	0x00, 0xf5, 0x21, 0x00


	//----- nvinfo : EIATTR_KPARAM_INFO
	.align		4
.L_13627:
        /*0058*/ 	.byte	0x04, 0x17
        /*005a*/ 	.short	(.L_13629 - .L_13628)
.L_13628:
        /*005c*/ 	.word	0x00000000
        /*0060*/ 	.short	0x0000
        /*0062*/ 	.short	0x0000
        /*0064*/ 	.byte	0x00, 0xf5, 0x21, 0x00


	//----- nvinfo : EIATTR_SPARSE_MMA_MASK
	.align		4
.L_13629:
        /*0068*/ 	.byte	0x03, 0x50
        /*006a*/ 	.short	0x0000


	//----- nvinfo : EIATTR_MAXREG_COUNT
	.align		4
        /*006c*/ 	.byte	0x03, 0x1b
        /*006e*/ 	.short	0x00ff


	//----- nvinfo : EIATTR_MERCURY_ISA_VERSION
	.align		4
        /*0070*/ 	.byte	0x03, 0x5f
        /*0072*/ 	.short	0x0101


	//----- nvinfo : EIATTR_VRC_CTA_INIT_COUNT
	.align		4
        /*0074*/ 	.byte	0x02, 0x4a
	.zero		1
	.zero		1


	//----- nvinfo : EIATTR_EXIT_INSTR_OFFSETS
	.align		4
        /*0078*/ 	.byte	0x04, 0x1c
        /*007a*/ 	.short	(.L_13631 - .L_13630)


	//   ....[0]....
.L_13630:
        /*007c*/ 	.word	0x00000050


	//   ....[1]....
        /*0080*/ 	.word	0x000009e0


	//----- nvinfo : EIATTR_CRS_STACK_SIZE
	.align		4
.L_13631:
        /*0084*/ 	.byte	0x04, 0x1e
        /*0086*/ 	.short	(.L_13633 - .L_13632)
.L_13632:
        /*0088*/ 	.word	0x00000000


	//----- nvinfo : EIATTR_CBANK_PARAM_SIZE
	.align		4
.L_13633:
        /*008c*/ 	.byte	0x03, 0x19
        /*008e*/ 	.short	0x0024


	//----- nvinfo : EIATTR_PARAM_CBANK
	.align		4
        /*0090*/ 	.byte	0x04, 0x0a
        /*0092*/ 	.short	(.L_13635 - .L_13634)
	.align		4
.L_13634:
        /*0094*/ 	.word	index@(.nv.constant0._Z15gpukernelAMWNr3ILi16ELi9EEvPdS0_S0_iii)
        /*0098*/ 	.short	0x0380
        /*009a*/ 	.short	0x0024


	//----- nvinfo : EIATTR_SW_WAR
	.align		4
.L_13635:
        /*009c*/ 	.byte	0x04, 0x36
        /*009e*/ 	.short	(.L_13637 - .L_13636)
.L_13636:
        /*00a0*/ 	.word	0x00000008
.L_13637:


//--------------------- .nv.info._Z15gpukernelAMWNr3ILi16ELi8EEvPdS0_S0_iii --------------------------
	.section	.nv.info._Z15gpukernelAMWNr3ILi16ELi8EEvPdS0_S0_iii,"",@"SHT_CUDA_INFO"
	.sectionflags	@""
	.align	4


	//----- nvinfo : EIATTR_CUDA_API_VERSION
	.align		4
        /*0000*/ 	.byte	0x04, 0x37
        /*0002*/ 	.short	(.L_13639 - .L_13638)
.L_13638:
        /*0004*/ 	.word	0x00000082


	//----- nvinfo : EIATTR_KPARAM_INFO
	.align		4
.L_13639:
        /*0008*/ 	.byte	0x04, 0x17
        /*000a*/ 	.short	(.L_13641 - .L_13640)
.L_13640:
        /*000c*/ 	.word	0x00000000
        /*0010*/ 	.short	0x0005
        /*0012*/ 	.short	0x0020
        /*0014*/ 	.byte	0x00, 0xf0, 0x11, 0x00


	//----- nvinfo : EIATTR_KPARAM_INFO
	.align		4
.L_13641:
        /*0018*/ 	.byte	0x04, 0x17
        /*001a*/ 	.short	(.L_13643 - .L_13642)
.L_13642:
        /*001c*/ 	.word	0x00000000
        /*0020*/ 	.short	0x0004
        /*0022*/ 	.short	0x001c
        /*0024*/ 	.byte	0x00, 0xf0, 0x11, 0x00


	//----- nvinfo : EIATTR_KPARAM_INFO
	.align		4
.L_13643:
        /*0028*/ 	.byte	0x04, 0x17
        /*002a*/ 	.short	(.L_13645 - .L_13644)
.L_13644:
        /*002c*/ 	.word	0x00000000
        /*0030*/ 	.short	0x0003
        /*0032*/ 	.short	0x0018
        /*0034*/ 	.byte	0x00, 0xf0, 0x11, 0x00


	//----- nvinfo : EIATTR_KPARAM_INFO
	.align		4
.L_13645:
        /*0038*/ 	.byte	0x04, 0x17
        /*003a*/ 	.short	(.L_13647 - .L_13646)
.L_13646:
        /*003c*/ 	.word	0x00000000
        /*0040*/ 	.short	0x0002
        /*0042*/ 	.short	0x0010
        /*0044*/ 	.byte	0x00, 0xf5, 0x21, 0x00


	//----- nvinfo : EIATTR_KPARAM_INFO
	.align		4
.L_13647:
        /*0048*/ 	.byte	0x04, 0x17
        /*004a*/ 	.short	(.L_13649 - .L_13648)
.L_13648:
        /*004c*/ 	.word	0x00000000
        /*0050*/ 	.short	0x0001
        /*0052*/ 	.short	0x0008
        /*0054*/ 	.byte	0x00, 0xf5, 0x21, 0x00


	//----- nvinfo : EIATTR_KPARAM_INFO
	.align		4
.L_13649:
        /*0058*/ 	.byte	0x04, 0x17
        /*005a*/ 	.short	(.L_13651 - .L_13650)
.L_13650:
        /*005c*/ 	.word	0x00000000
        /*0060*/ 	.short	0x0000
        /*0062*/ 	.short	0x0000
        /*0064*/ 	.byte	0x00, 0xf5, 0x21, 0x00


	//----- nvinfo : EIATTR_SPARSE_MMA_MASK
	.align		4
.L_13651:
        /*0068*/ 	.byte	0x03, 0x50
        /*006a*/ 	.short	0x0000


	//----- nvinfo : EIATTR_MAXREG_COUNT
	.align		4
        /*006c*/ 	.byte	0x03, 0x1b
        /*006e*/ 	.short	0x00ff


	//----- nvinfo : EIATTR_MERCURY_ISA_VERSION
	.align		4
        /*0070*/ 	.byte	0x03, 0x5f
        /*0072*/ 	.short	0x0101


	//----- nvinfo : EIATTR_VRC_CTA_INIT_COUNT
	.align		4
        /*0074*/ 	.byte	0x02, 0x4a
	.zero		1
	.zero		1


	//----- nvinfo : EIATTR_EXIT_INSTR_OFFSETS
	.align		4
        /*0078*/ 	.byte	0x04, 0x1c
        /*007a*/ 	.short	(.L_13653 - .L_13652)


	//   ....[0]....
.L_13652:
        /*007c*/ 	.word	0x00000050


	//   ....[1]....
        /*0080*/ 	.word	0x000009e0


	//----- nvinfo : EIATTR_CRS_STACK_SIZE
	.align		4
.L_13653:
        /*0084*/ 	.byte	0x04, 0x1e
        /*0086*/ 	.short	(.L_13655 - .L_13654)
.L_13654:
        /*0088*/ 	.word	0x00000000


	//----- nvinfo : EIATTR_CBANK_PARAM_SIZE
	.align		4
.L_13655:
        /*008c*/ 	.byte	0x03, 0x19
        /*008e*/ 	.short	0x0024


	//----- nvinfo : EIATTR_PARAM_CBANK
	.align		4
        /*0090*/ 	.byte	0x04, 0x0a
        /*0092*/ 	.short	(.L_13657 - .L_13656)
	.align		4
.L_13656:
        /*0094*/ 	.word	index@(.nv.constant0._Z15gpukernelAMWNr3ILi16ELi8EEvPdS0_S0_iii)
        /*0098*/ 	.short	0x0380
        /*009a*/ 	.short	0x0024


	//----- nvinfo : EIATTR_SW_WAR
	.align		4
.L_13657:
        /*009c*/ 	.byte	0x04, 0x36
        /*009e*/ 	.short	(.L_13659 - .L_13658)
.L_13658:
        /*00a0*/ 	.word	0x00000008
.L_13659:


//--------------------- .nv.info._Z15gpukernelAMWNr3ILi16ELi7EEvPdS0_S0_iii --------------------------
	.section	.nv.info._Z15gpukernelAMWNr3ILi16ELi7EEvPdS0_S0_iii,"",@"SHT_CUDA_INFO"
	.sectionflags	@""
	.align	4


	//----- nvinfo : EIATTR_CUDA_API_VERSION
	.align		4
        /*0000*/ 	.byte	0x04, 0x37
        /*0002*/ 	.short	(.L_13661 - .L_13660)
.L_13660:
        /*0004*/ 	.word	0x00000082


	//----- nvinfo : EIATTR_KPARAM_INFO
	.align		4
.L_13661:
        /*0008*/ 	.byte	0x04, 0x17
        /*000a*/ 	.short	(.L_13663 - .L_13662)
.L_13662:
        /*000c*/ 	.word	0x00000000
        /*0010*/ 	.short	0x0005
        /*0012*/ 	.short	0x0020
        /*0014*/ 	.byte	0x00, 0xf0, 0x11, 0x00


	//----- nvinfo : EIATTR_KPARAM_INFO
	.align		4
.L_13663:
        /*0018*/ 	.byte	0x04, 0x17
        /*001a*/ 	.short	(.L_13665 - .L_13664)
.L_13664:
        /*001c*/ 	.word	0x00000000
        /*0020*/ 	.short	0x0004
        /*0022*/ 	.short	0x001c
        /*0024*/ 	.byte	0x00, 0xf0, 0x11, 0x00


	//----- nvinfo : EIATTR_KPARAM_INFO
	.align		4
.L_13665:
        /*0028*/ 	.byte	0x04, 0x17
        /*002a*/ 	.short	(.L_13667 - .L_13666)
.L_13666:
        /*002c*/ 	.word	0x00000000
        /*0030*/ 	.short	0x0003
        /*0032*/ 	.short	0x0018
        /*0034*/ 	.byte	0x00, 0xf0, 0x11, 0x00


	//----- nvinfo : EIATTR_KPARAM_INFO
	.align		4
.L_13667:
        /*0038*/ 	.byte	0x04, 0x17
        /*003a*/ 	.short	(.L_13669 - .L_13668)
.L_13668:
        /*003c*/ 	.word	0x00000000
        /*0040*/ 	.short	0x0002
        /*0042*/ 	.short	0x0010
        /*0044*/ 	.byte	0x00, 0xf5, 0x21, 0x00


	//----- nvinfo : EIATTR_KPARAM_INFO
	.align		4
.L_13669:
        /*0048*/ 	.byte	0x04, 0x17
        /*004a*/ 	.short	(.L_13671 - .L_13670)
.L_13670:
        /*004c*/ 	.word	0x00000000
        /*0050*/ 	.short	0x0001
        /*0052*/ 	.short	0x0008
        /*0054*/ 	.byte	0x00, 0xf5, 0x21, 0x00


	//----- nvinfo : EIATTR_KPARAM_INFO
	.align		4
.L_13671:
        /*0058*/ 	.byte	0x04, 0x17
        /*005a*/ 	.short	(.L_13673 - .L_13672)
.L_13672:
        /*005c*/ 	.word	0x00000000
        /*0060*/ 	.short	0x0000
        /*0062*/ 	.short	0x0000
        /*0064*/ 	.byte	0x00, 0xf5, 0x21, 0x00


	//----- nvinfo : EIATTR_SPARSE_MMA_MASK
	.align		4
.L_13673:
        /*0068*/ 	.byte	0x03, 0x50
        /*006a*/ 	.short	0x0000


	//----- nvinfo : EIATTR_MAXREG_COUNT
	.align		4
        /*006c*/ 	.byte	0x03, 0x1b
        /*006e*/ 	.short	0x00ff


	//----- nvinfo : EIATTR_MERCURY_ISA_VERSION
	.align		4
        /*0070*/ 	.byte	0x03, 0x5f
        /*0072*/ 	.short	0x0101


	//----- nvinfo : EIATTR_VRC_CTA_INIT_COUNT
	.align		4
        /*0074*/ 	.byte	0x02, 0x4a
	.zero		1
	.zero		1


	//----- nvinfo : EIATTR_EXIT_INSTR_OFFSETS
	.align		4
        /*0078*/ 	.byte	0x04, 0x1c
        /*007a*/ 	.short	(.L_13675 - .L_13674)


	//   ....[0]....
.L_13674:
        /*007c*/ 	.word	0x00000050


	//   ....[1]....
        /*0080*/ 	.word	0x000009e0


	//----- nvinfo : EIATTR_CRS_STACK_SIZE
	.align		4
.L_13675:
        /*0084*/ 	.byte	0x04, 0x1e
        /*0086*/ 	.short	(.L_13677 - .L_13676)
.L_13676:
        /*0088*/ 	.word	0x00000000


	//----- nvinfo : EIATTR_CBANK_PARAM_SIZE
	.align		4
.L_13677:
        /*008c*/ 	.byte	0x03, 0x19
        /*008e*/ 	.short	0x0024


	//----- nvinfo : EIATTR_PARAM_CBANK
	.align		4
        /*0090*/ 	.byte	0x04, 0x0a
        /*0092*/ 	.short	(.L_13679 - .L_13678)
	.align		4
.L_13678:
        /*0094*/ 	.word	index@(.nv.constant0._Z15gpukernelAMWNr3ILi16ELi7EEvPdS0_S0_iii)
        /*0098*/ 	.short	0x0380
        /*009a*/ 	.short	0x0024


	//----- nvinfo : EIATTR_SW_WAR
	.align		4
.L_13679:
        /*009c*/ 	.byte	0x04, 0x36
        /*009e*/ 	.short	(.L_13681 - .L_13680)
.L_13680:
        /*00a0*/ 	.word	0x00000008
.L_13681:


//--------------------- .nv.info._Z15gpukernelAMWNr3ILi16ELi6EEvPdS0_S0_iii --------------------------
	.section	.nv.info._Z15gpukernelAMWNr3ILi16ELi6EEvPdS0_S0_iii,"",@"SHT_CUDA_INFO"
	.sectionflags	@""
	.align	4


	//----- nvinfo : EIATTR_CUDA_API_VERSION
	.align		4
        /*0000*/ 	.byte	0x04, 0x37
        /*0002*/ 	.short	(.L_13683 - .L_13682)
.L_13682:
        /*0004*/ 	.word	0x00000082


	//----- nvinfo : EIATTR_KPARAM_INFO
	.align		4
.L_13683:
        /*0008*/ 	.byte	0x04, 0x17
        /*000a*/ 	.short	(.L_13685 - .L_13684)
.L_13684:
        /*000c*/ 	.word	0x00000000
        /*0010*/ 	.short	0x0005
        /*0012*/ 	.short	0x0020
        /*0014*/ 	.byte	0x00, 0xf0, 0x11, 0x00


	//----- nvinfo : EIATTR_KPARAM_INFO
	.align		4
.L_13685:
        /*0018*/ 	.byte	0x04, 0x17
        /*001a*/ 	.short	(.L_13687 - .L_13686)
.L_13686:
        /*001c*/ 	.word	0x00000000
        /*0020*/ 	.short	0x0004
        /*0022*/ 	.short	0x001c
        /*0024*/ 	.byte	0x00, 0xf0, 0x11, 0x00


	//----- nvinfo : EIATTR_KPARAM_INFO
	.align		4
.L_13687:
        /*0028*/ 	.byte	0x04, 0x17
        /*002a*/ 	.short	(.L_13689 - .L_13688)
.L_13688:
        /*002c*/ 	.word	0x00000000
        /*0030*/ 	.short	0x0003
        /*0032*/ 	.short	0x0018
        /*0034*/ 	.byte	0x00, 0xf0, 0x11, 0x00


	//----- nvinfo : EIATTR_KPARAM_INFO
	.align		4
.L_13689:
        /*0038*/ 	.byte	0x04, 0x17
        /*003a*/ 	.short	(.L_13691 - .L_13690)
.L_13690:
        /*003c*/ 	.word	0x00000000
        /*0040*/ 	.short	0x0002
        /*0042*/ 	.short	0x0010
        /*0044*/ 	.byte	0x00, 0xf5, 0x21, 0x00


	//----- nvinfo : EIATTR_KPARAM_INFO
	.align		4
.L_13691:
        /*0048*/ 	.byte	0x04, 0x17
        /*004a*/ 	.short	(.L_13693 - .L_13692)
.L_13692:
        /*004c*/ 	.word	0x00000000
        /*0050*/ 	.short	0x0001
        /*0052*/ 	.short	0x0008
        /*0054*/ 	.byte	0x00, 0xf5, 0x21, 0x00


	//----- nvinfo : EIATTR_KPARAM_INFO
	.align		4
.L_13693:
        /*0058*/ 	.byte	0x04, 0x17
        /*005a*/ 	.short	(.L_13695 - .L_13694)
.L_13694:
        /*005c*/ 	.word	0x00000000
        /*0060*/ 	.short	0x0000
        /*0062*/ 	.short	0x0000
        /*0064*/ 	.byte	0x00, 0xf5, 0x21, 0x00


	//----- nvinfo : EIATTR_SPARSE_MMA_MASK
	.align		4
.L_13695:
        /*0068*/ 	.byte	0x03, 0x50
        /*006a*/ 	.short	0x0000


	//----- nvinfo : EIATTR_MAXREG_COUNT
	.align		4
        /*006c*/ 	.byte	0x03, 0x1b
        /*006e*/ 	.short	0x00ff


	//----- nvinfo : EIATTR_MERCURY_ISA_VERSION
	.align		4
        /*0070*/ 	.byte	0x03, 0x5f
        /*0072*/ 	.short	0x0101


	//----- nvinfo : EIATTR_VRC_CTA_INIT_COUNT
	.align		4
        /*0074*/ 	.byte	0x02, 0x4a
	.zero		1
	.zero		1


	//----- nvinfo : EIATTR_EXIT_INSTR_OFFSETS
	.align		4
        /*0078*/ 	.byte	0x04, 0x1c
        /*007a*/ 	.short	(.L_13697 - .L_13696)


	//   ....[0]....
.L_13696:
        /*007c*/ 	.word	0x00000050


	//   ....[1]....
        /*0080*/ 	.word	0x000009e0


	//----- nvinfo : EIATTR_CRS_STACK_SIZE
	.align		4
.L_13697:
        /*0084*/ 	.byte	0x04, 0x1e
        /*0086*/ 	.short	(.L_13699 - .L_13698)
.L_13698:
        /*0088*/ 	.word	0x00000000


	//----- nvinfo : EIATTR_CBANK_PARAM_SIZE
	.align		4
.L_13699:
        /*008c*/ 	.byte	0x03, 0x19
        /*008e*/ 	.short	0x0024


	//----- nvinfo : EIATTR_PARAM_CBANK
	.align		4
        /*0090*/ 	.byte	0x04, 0x0a
        /*0092*/ 	.short	(.L_13701 - .L_13700)
	.align		4
.L_13700:
        /*0094*/ 	.word	index@(.nv.constant0._Z15gpukernelAMWNr3ILi16ELi6EEvPdS0_S0_iii)
        /*0098*/ 	.short	0x0380
        /*009a*/ 	.short	0x0024


	//----- nvinfo : EIATTR_SW_WAR
	.align		4
.L_13701:
        /*009c*/ 	.byte	0x04, 0x36
        /*009e*/ 	.short	(.L_13703 - .L_13702)
.L_13702:
        /*00a0*/ 	.word	0x00000008
.L_13703:


//--------------------- .nv.info._Z15gpukernelAMWNr3ILi16ELi5EEvPdS0_S0_iii --------------------------
	.section	.nv.info._Z15gpukernelAMWNr3ILi16ELi5EEvPdS0_S0_iii,"",@"SHT_CUDA_INFO"
	.sectionflags	@""
	.align	4


	//----- nvinfo : EIATTR_CUDA_API_VERSION
	.align		4
        /*0000*/ 	.byte	0x04, 0x37
        /*0002*/ 	.short	(.L_13705 - .L_13704)
.L_13704:
        /*0004*/ 	.word	0x00000082


	//----- nvinfo : EIATTR_KPARAM_INFO
	.align		4
.L_13705:
        /*0008*/ 	.byte	0x04, 0x17
        /*000a*/ 	.short	(.L_13707 - .L_13706)
.L_13706:
        /*000c*/ 	.word	0x00000000
        /*0010*/ 	.short	0x0005
        /*0012*/ 	.short	0x0020
        /*0014*/ 	.byte	0x00, 0xf0, 0x11, 0x00


	//----- nvinfo : EIATTR_KPARAM_INFO
	.align		4
.L_13707:
        /*0018*/ 	.byte	0x04, 0x17
        /*001a*/ 	.short	(.L_13709 - .L_13708)
.L_13708:
        /*001c*/ 	.word	0x00000000
        /*0020*/ 	.short	0x0004
        /*0022*/ 	.short	0x001c
        /*0024*/ 	.byte	0x00, 0xf0, 0x11, 0x00


	//----- nvinfo : EIATTR_KPARAM_INFO
	.align		4
.L_13709:
        /*0028*/ 	.byte	0x04, 0x17
        /*002a*/ 	.short	(.L_13711 - .L_13710)
.L_13710:
        /*002c*/ 	.word	0x00000000
        /*0030*/ 	.short	0x0003
        /*0032*/ 	.short	0x0018
        /*0034*/ 	.byte	0x00, 0xf0, 0x11, 0x00


	//----- nvinfo : EIATTR_KPARAM_INFO
	.align		4
.L_13711:
        /*0038*/ 	.byte	0x04, 0x17
        /*003a*/ 	.short	(.L_13713 - .L_13712)
.L_13712:
        /*003c*/ 	.word	0x00000000
        /*0040*/ 	.short	0x0002
        /*0042*/ 	.short	0x0010
        /*0044*/ 	.byte	0x00, 0xf5, 0x21, 0x00


	//----- nvinfo : EIATTR_KPARAM_INFO
	.align		4
.L_13713:
        /*0048*/ 	.byte	0x04, 0x17
        /*004a*/ 	.short	(.L_13715 - .L_13714)
.L_13714:
        /*004c*/ 	.word	0x00000000
        /*0050*/ 	.short	0x0001
        /*0052*/ 	.short	0x0008
        /*0054*/ 	.byte	0x00, 0xf5, 0x21, 0x00


	//----- nvinfo : EIATTR_KPARAM_INFO
	.align		4
.L_13715:
        /*0058*/ 	.byte	0x04, 0x17
        /*005a*/ 	.short	(.L_13717 - .L_13716)
.L_13716:
        /*005c*/ 	.word	0x00000000
        /*0060*/ 	.short	0x0000
        /*0062*/ 	.short	0x0000
        /*0064*/ 	.byte	0x00, 0xf5, 0x21, 0x00


	//----- nvinfo : EIATTR_SPARSE_MMA_MASK
	.align		4
.L_13717:
        /*0068*/ 	.byte	0x03, 0x50
        /*006a*/ 	.short	0x0000


	//----- nvinfo : EIATTR_MAXREG_COUNT
	.align		4
        /*006c*/ 	.byte	0x03, 0x1b
        /*006e*/ 	.short	0x00ff


	//----- nvinfo : EIATTR_MERCURY_ISA_VERSION
	.align		4
        /*0070*/ 	.byte	0x03, 0x5f
        /*0072*/ 	.short	0x0101


	//----- nvinfo : EIATTR_VRC_CTA_INIT_COUNT
	.align		4
        /*0074*/ 	.byte	0x02, 0x4a
	.zero		1
	.zero		1


	//----- nvinfo : EIATTR_EXIT_INSTR_OFFSETS
	.align		4
        /*0078*/ 	.byte	0x04, 0x1c
        /*007a*/ 	.short	(.L_13719 - .L_13718)


	//   ....[0]....
.L_13718:
        /*007c*/ 	.word	0x00000050


	//   ....[1]....
        /*0080*/ 	.word	0x000009e0


	//----- nvinfo : EIATTR_CRS_STACK_SIZE
	.align		4
.L_13719:
        /*0084*/ 	.byte	0x04, 0x1e
        /*0086*/ 	.short	(.L_13721 - .L_13720)
.L_13720:
        /*0088*/ 	.word	0x00000000


	//----- nvinfo : EIATTR_CBANK_PARAM_SIZE
	.align		4
.L_13721:
        /*008c*/ 	.byte	0x03, 0x19
        /*008e*/ 	.short	0x0024


	//----- nvinfo : EIATTR_PARAM_CBANK
	.align		4
        /*0090*/ 	.byte	0x04, 0x0a
        /*0092*/ 	.short	(.L_13723 - .L_13722)
	.align		4
.L_13722:
        /*0094*/ 	.word	index@(.nv.constant0._Z15gpukernelAMWNr3ILi16ELi5EEvPdS0_S0_iii)
        /*0098*/ 	.short	0x0380
        /*009a*/ 	.short	0x0024


	//----- nvinfo : EIATTR_SW_WAR
	.align		4
.L_13723:
        /*009c*/ 	.byte	0x04, 0x36
        /*009e*/ 	.short	(.L_13725 - .L_13724)
.L_13724:
        /*00a0*/ 	.word	0x00000008
.L_13725:


//--------------------- .nv.info._Z15gpukernelAMWNr3ILi16ELi4EEvPdS0_S0_iii --------------------------
	.section	.nv.info._Z15gpukernelAMWNr3ILi16ELi4EEvPdS0_S0_iii,"",@"SHT_CUDA_INFO"
	.sectionflags	@""
	.align	4


	//----- nvinfo : EIATTR_CUDA_API_VERSION
	.align		4
        /*0000*/ 	.byte	0x04, 0x37
        /*0002*/ 	.short	(.L_13727 - .L_13726)
.L_13726:
        /*0004*/ 	.word	0x00000082


	//----- nvinfo : EIATTR_KPARAM_INFO
	.align		4
.L_13727:
        /*0008*/ 	.byte	0x04, 0x17
        /*000a*/ 	.short	(.L_13729 - .L_13728)
.L_13728:
        /*000c*/ 	.word	0x00000000
        /*0010*/ 	.short	0x0005
        /*0012*/ 	.short	0x0020
        /*0014*/ 	.byte	0x00, 0xf0, 0x11, 0x00


	//----- nvinfo : EIATTR_KPARAM_INFO
	.align		4
.L_13729:
        /*0018*/ 	.byte	0x04, 0x17
        /*001a*/ 	.short	(.L_13731 - .L_13730)
.L_13730:
        /*001c*/ 	.word	0x00000000
        /*0020*/ 	.short	0x0004
        /*0022*/ 	.short	0x001c
        /*0024*/ 	.byte	0x00, 0xf0, 0x11, 0x00


	//----- nvinfo : EIATTR_KPARAM_INFO
	.align		4
.L_13731:
        /*0028*/ 	.byte	0x04, 0x17
        /*002a*/ 	.short	(.L_13733 - .L_13732)
.L_13732:
        /*002c*/ 	.word	0x00000000
        /*0030*/ 	.short	0x0003
        /*0032*/ 	.short	0x0018
        /*0034*/ 	.byte	0x00, 0xf0, 0x11, 0x00


	//----- nvinfo : EIATTR_KPARAM_INFO
	.align		4
.L_13733:
        /*0038*/ 	.byte	0x04, 0x17
        /*003a*/ 	.short	(.L_13735 - .L_13734)
.L_13734:
        /*003c*/ 	.word	0x00000000
        /*0040*/ 	.short	0x0002
        /*0042*/ 	.short	0x0010
        /*0044*/ 	.byte	0x00, 0xf5, 0x21, 0x00


	//----- nvinfo : EIATTR_KPARAM_INFO
	.align		4
.L_13735:
        /*0048*/ 	.byte	0x04, 0x17
        /*004a*/ 	.short	(.L_13737 - .L_13736)
.L_13736:
        /*004c*/ 	.word	0x00000000
        /*0050*/ 	.short	0x0001
        /*0052*/ 	.short	0x0008
        /*0054*/ 	.byte	0x00, 0xf5, 0x21, 0x00


	//----- nvinfo : EIATTR_KPARAM_INFO
	.align		4
.L_13737:
        /*0058*/ 	.byte	0x04, 0x17
        /*005a*/ 	.short	(.L_13739 - .L_13738)
.L_13738:
        /*005c*/ 	.word	0x00000000
        /*0060*/ 	.short	0x0000
        /*0062*/ 	.short	0x0000
        /*0064*/ 	.byte	0x00, 0xf5, 0x21, 0x00


	//----- nvinfo : EIATTR_SPARSE_MMA_MASK
	.align		4
.L_13739:
        /*0068*/ 	.byte	0x03, 0x50
        /*006a*/ 	.short	0x0000


	//----- nvinfo : EIATTR_MAXREG_COUNT
	.align		4
        /*006c*/ 	.byte	0x03, 0x1b
        /*006e*/ 	.short	0x00ff


	//----- nvinfo : EIATTR_MERCURY_ISA_VERSION
	.align		4
        /*0070*/ 	.byte	0x03, 0x5f
        /*0072*/ 	.short	0x0101


	//----- nvinfo : EIATTR_VRC_CTA_INIT_COUNT
	.align		4
        /*0074*/ 	.byte	0x02, 0x4a
	.zero		1
	.zero		1


	//----- nvinfo : EIATTR_EXIT_INSTR_OFFSETS
	.align		4
        /*0078*/ 	.byte	0x04, 0x1c
        /*007a*/ 	.short	(.L_13741 - .L_13740)


	//   ....[0]....
.L_13740:
        /*007c*/ 	.word	0x00000050


	//   ....[1]....
        /*0080*/ 	.word	0x000009e0


	//----- nvinfo : EIATTR_CRS_STACK_SIZE
	.align		4
.L_13741:
        /*0084*/ 	.byte	0x04, 0x1e
        /*0086*/ 	.short	(.L_13743 - .L_13742)
.L_13742:
        /*0088*/ 	.word	0x00000000


	//----- nvinfo : EIATTR_CBANK_PARAM_SIZE
	.align		4
.L_13743:
        /*008c*/ 	.byte	0x03, 0x19
        /*008e*/ 	.short	0x0024


	//----- nvinfo : EIATTR_PARAM_CBANK
	.align		4
        /*0090*/ 	.byte	0x04, 0x0a
        /*0092*/ 	.short	(.L_13745 - .L_13744)
	.align		4
.L_13744:
        /*0094*/ 	.word	index@(.nv.constant0._Z15gpukernelAMWNr3ILi16ELi4EEvPdS0_S0_iii)
        /*0098*/ 	.short	0x0380
        /*009a*/ 	.short	0x0024


	//----- nvinfo : EIATTR_SW_WAR
	.align		4
.L_13745:
        /*009c*/ 	.byte	0x04, 0x36
        /*009e*/ 	.short	(.L_13747 - .L_13746)
.L_13746:
        /*00a0*/ 	.word	0x00000008
.L_13747:


//--------------------- .nv.info._Z15gpukernelAMWNr3ILi16ELi3EEvPdS0_S0_iii --------------------------
	.section	.nv.info._Z15gpukernelAMWNr3ILi16ELi3EEvPdS0_S0_iii,"",@"SHT_CUDA_INFO"
	.sectionflags	@""
	.align	4


	//----- nvinfo : EIATTR_CUDA_API_VERSION
	.align		4
        /*0000*/ 	.byte	0x04, 0x37
        /*0002*/ 	.short	(.L_13749 - .L_13748)
.L_13748:
        /*0004*/ 	.word	0x00000082


	//----- nvinfo : EIATTR_KPARAM_INFO
	.align		4
.L_13749:
        /*0008*/ 	.byte	0x04, 0x17
        /*000a*/ 	.short	(.L_13751 - .L_13750)
.L_13750:
        /*000c*/ 	.word	0x00000000
        /*0010*/ 	.short	0x0005
        /*0012*/ 	.short	0x0020
        /*0014*/ 	.byte	0x00, 0xf0, 0x11, 0x00


	//----- nvinfo : EIATTR_KPARAM_INFO
	.align		4
.L_13751:
        /*0018*/ 	.byte	0x04, 0x17
        /*001a*/ 	.short	(.L_13753 - .L_13752)
.L_13752:
        /*001c*/ 	.word	0x00000000
        /*0020*/ 	.short	0x0004
        /*0022*/ 	.short	0x001c
        /*0024*/ 	.byte	0x00, 0xf0, 0x11, 0x00


	//----- nvinfo : EIATTR_KPARAM_INFO
	.align		4
.L_13753:
        /*0028*/ 	.byte	0x04, 0x17
        /*002a*/ 	.short	(.L_13755 - .L_13754)
.L_13754:
        /*002c*/ 	.word	0x00000000
        /*0030*/ 	.short	0x0003
        /*0032*/ 	.short	0x0018
        /*0034*/ 	.byte	0x00, 0xf0, 0x11, 0x00


	//----- nvinfo : EIATTR_KPARAM_INFO
	.align		4
.L_13755:
        /*0038*/ 	.byte	0x04, 0x17
        /*003a*/ 	.short	(.L_13757 - .L_13756)
.L_13756:
        /*003c*/ 	.word	0x00000000
        /*0040*/ 	.short	0x0002
        /*0042*/ 	.short	0x0010
        /*0044*/ 	.byte	0x00, 0xf5, 0x21, 0x00


	//----- nvinfo : EIATTR_KPARAM_INFO
	.align		4
.L_13757:
        /*0048*/ 	.byte	0x04, 0x17
        /*004a*/ 	.short	(.L_13759 - .L_13758)
.L_13758:
        /*004c*/ 	.word	0x00000000
        /*0050*/ 	.short	0x0001
        /*0052*/ 	.short	0x0008
        /*0054*/ 	.byte	0x00, 0xf5, 0x21, 0x00


	//----- nvinfo : EIATTR_KPARAM_INFO
	.align		4
.L_13759:
        /*0058*/ 	.byte	0x04, 0x17
        /*005a*/ 	.short	(.L_13761 - .L_13760)
.L_13760:
        /*005c*/ 	.word	0x00000000
        /*0060*/ 	.short	0x0000
        /*0062*/ 	.short	0x0000
        /*0064*/ 	.byte	0x00, 0xf5, 0x21, 0x00


	//----- nvinfo : EIATTR_SPARSE_MMA_MASK
	.align		4
.L_13761:
        /*0068*/ 	.byte	0x03, 0x50
        /*006a*/ 	.short	0x0000


	//----- nvinfo : EIATTR_MAXREG_COUNT
	.align		4
        /*006c*/ 	.byte	0x03, 0x1b
        /*006e*/ 	.short	0x00ff


	//----- nvinfo : EIATTR_MERCURY_ISA_VERSION
	.align		4
        /*0070*/ 	.byte	0x03, 0x5f
        /*0072*/ 	.short	0x0101


	//----- nvinfo : EIATTR_VRC_CTA_INIT_COUNT
	.align		4
        /*0074*/ 	.byte	0x02, 0x4a
	.zero		1
	.zero		1


	//----- nvinfo : EIATTR_EXIT_INSTR_OFFSETS
	.align		4
        /*0078*/ 	.byte	0x04, 0x1c
        /*007a*/ 	.short	(.L_13763 - .L_13762)


	//   ....[0]....
.L_13762:
        /*007c*/ 	.word	0x00000050


	//   ....[1]....
        /*0080*/ 	.word	0x000009e0


	//----- nvinfo : EIATTR_CRS_STACK_SIZE
	.align		4
.L_13763:
        /*0084*/ 	.byte	0x04, 0x1e
        /*0086*/ 	.short	(.L_13765 - .L_13764)
.L_13764:
        /*0088*/ 	.word	0x00000000


	//----- nvinfo : EIATTR_CBANK_PARAM_SIZE
	.align		4
.L_13765:
        /*008c*/ 	.byte	0x03, 0x19
        /*008e*/ 	.short	0x0024


	//----- nvinfo : EIATTR_PARAM_CBANK
	.align		4
        /*0090*/ 	.byte	0x04, 0x0a
        /*0092*/ 	.short	(.L_13767 - .L_13766)
	.align		4
.L_13766:
        /*0094*/ 	.word	index@(.nv.constant0._Z15gpukernelAMWNr3ILi16ELi3EEvPdS0_S0_iii)
        /*0098*/ 	.short	0x0380
        /*009a*/ 	.short	0x0024


	//----- nvinfo : EIATTR_SW_WAR
	.align		4
.L_13767:
        /*009c*/ 	.byte	0x04, 0x36
        /*009e*/ 	.short	(.L_13769 - .L_13768)
.L_13768:
        /*00a0*/ 	.word	0x00000008
.L_13769:


//--------------------- .nv.info._Z15gpukernelAMWNr3ILi16ELi2EEvPdS0_S0_iii --------------------------
	.section	.nv.info._Z15gpukernelAMWNr3ILi16ELi2EEvPdS0_S0_iii,"",@"SHT_CUDA_INFO"
	.sectionflags	@""
	.align	4


	//----- nvinfo : EIATTR_CUDA_API_VERSION
	.align		4
        /*0000*/ 	.byte	0x04, 0x37
        /*0002*/ 	.short	(.L_13771 - .L_13770)
.L_13770:
        /*0004*/ 	.word	0x00000082


	//----- nvinfo : EIATTR_KPARAM_INFO
	.align		4
.L_13771:
        /*0008*/ 	.byte	0x04, 0x17
        /*000a*/ 	.short	(.L_13773 - .L_13772)
.L_13772:
        /*000c*/ 	.word	0x00000000
        /*0010*/ 	.short	0x0005
        /*0012*/ 	.short	0x0020
        /*0014*/ 	.byte	0x00, 0xf0, 0x11, 0x00


	//----- nvinfo : EIATTR_KPARAM_INFO
	.align		4
.L_13773:
        /*0018*/ 	.byte	0x04, 0x17
        /*001a*/ 	.short	(.L_13775 - .L_13774)
.L_13774:
        /*001c*/ 	.word	0x00000000
        /*0020*/ 	.short	0x0004
        /*0022*/ 	.short	0x001c
        /*0024*/ 	.byte	0x00, 0xf0, 0x11, 0x00


	//----- nvinfo : EIATTR_KPARAM_INFO
	.align		4
.L_13775:
        /*0028*/ 	.byte	0x04, 0x17
        /*002a*/ 	.short	(.L_13777 - .L_13776)
.L_13776:
        /*002c*/ 	.word	0x00000000
        /*0030*/ 	.short	0x0003
        /*0032*/ 	.short	0x0018
        /*0034*/ 	.byte	0x00, 0xf0, 0x11, 0x00


	//----- nvinfo : EIATTR_KPARAM_INFO
	.align		4
.L_13777:
        /*0038*/ 	.byte	0x04, 0x17
        /*003a*/ 	.short	(.L_13779 - .L_13778)
.L_13778:
        /*003c*/ 	.word	0x00000000
        /*0040*/ 	.short	0x0002
        /*0042*/ 	.short	0x0010
        /*0044*/ 	.byte	0x00, 0xf5, 0x21, 0x00


	//----- nvinfo : EIATTR_KPARAM_INFO
	.align		4
.L_13779:
        /*0048*/ 	.byte	0x04, 0x17
        /*004a*/ 	.short	(.L_13781 - .L_13780)
.L_13780:
        /*004c*/ 	.word	0x00000000
        /*0050*/ 	.short	0x0001
        /*0052*/ 	.short	0x0008
        /*0054*/ 	.byte	0x00, 0xf5, 0x21, 0x00


	//----- nvinfo : EIATTR_KPARAM_INFO
	.align		4
.L_13781:
        /*0058*/ 	.byte	0x04, 0x17
        /*005a*/ 	.short	(.L_13783 - .L_13782)
.L_13782:
        /*005c*/ 	.word	0x00000000
        /*0060*/ 	.short	0x0000
        /*0062*/ 	.short	0x0000
        /*0064*/ 	.byte	0x00, 0xf5, 0x21, 0x00


	//----- nvinfo : EIATTR_SPARSE_MMA_MASK
	.align		4
.L_13783:
        /*0068*/ 	.byte	0x03, 0x50
        /*006a*/ 	.short	0x0000


	//----- nvinfo : EIATTR_MAXREG_COUNT
	.align		4
        /*006c*/ 	.byte	0x03, 0x1b
        /*006e*/ 	.short	0x00ff


	//----- nvinfo : EIATTR_MERCURY_ISA_VERSION
	.align		4
        /*0070*/ 	.byte	0x03, 0x5f
        /*0072*/ 	.short	0x0101


	//----- nvinfo : EIATTR_VRC_CTA_INIT_COUNT
	.align		4
        /*0074*/ 	.byte	0x02, 0x4a
	.zero		1
	.zero		1


	//----- nvinfo : EIATTR_EXIT_INSTR_OFFSETS
	.align		4
        /*0078*/ 	.byte	0x04, 0x1c
        /*007a*/ 	.short	(.L_13785 - .L_13784)


	//   ....[0]....
.L_13784:
        /*007c*/ 	.word	0x00000050


	//   ....[1]....
        /*0080*/ 	.word	0x000009e0


	//----- nvinfo : EIATTR_CRS_STACK_SIZE
	.align		4
.L_13785:
        /*0084*/ 	.byte	0x04, 0x1e
        /*0086*/ 	.short	(.L_13787 - .L_13786)
.L_13786:
        /*0088*/ 	.word	0x00000000


	//----- nvinfo : EIATTR_CBANK_PARAM_SIZE
	.align		4
.L_13787:
        /*008c*/ 	.byte	0x03, 0x19
        /*008e*/ 	.short	0x0024


	//----- nvinfo : EIATTR_PARAM_CBANK
	.align		4
        /*0090*/ 	.byte	0x04, 0x0a
        /*0092*/ 	.short	(.L_13789 - .L_13788)
	.align		4
.L_13788:
        /*0094*/ 	.word	index@(.nv.constant0._Z15gpukernelAMWNr3ILi16ELi2EEvPdS0_S0_iii)
        /*0098*/ 	.short	0x0380
        /*009a*/ 	.short	0x0024


	//----- nvinfo : EIATTR_SW_WAR
	.align		4
.L_13789:
        /*009c*/ 	.byte	0x04, 0x36
        /*009e*/ 	.short	(.L_13791 - .L_13790)
.L_13790:
        /*00a0*/ 	.word	0x00000008
.L_13791:


//--------------------- .nv.info._Z15gpukernelAMWNr3ILi16ELi1EEvPdS0_S0_iii --------------------------
	.section	.nv.info._Z15gpukernelAMWNr3ILi16ELi1EEvPdS0_S0_iii,"",@"SHT_CUDA_INFO"
	.sectionflags	@""
	.align	4


	//----- nvinfo : EIATTR_CUDA_API_VERSION
	.align		4
        /*0000*/ 	.byte	0x04, 0x37
        /*0002*/ 	.short	(.L_13793 - .L_13792)
.L_13792:
        /*0004*/ 	.word	0x00000082


	//----- nvinfo : EIATTR_KPARAM_INFO
	.align		4
.L_13793:
        /*0008*/ 	.byte	0x04, 0x17
        /*000a*/ 	.short	(.L_13795 - .L_13794)
.L_13794:
        /*000c*/ 	.word	0x00000000
        /*0010*/ 	.short	0x0005
        /*0012*/ 	.short	0x0020
        /*0014*/ 	.byte	0x00, 0xf0, 0x11, 0x00


	//----- nvinfo : EIATTR_KPARAM_INFO
	.align		4
.L_13795:
        /*0018*/ 	.byte	0x04, 0x17
        /*001a*/ 	.short	(.L_13797 - .L_13796)
.L_13796:
        /*001c*/ 	.word	0x00000000
        /*0020*/ 	.short	0x0004
        /*0022*/ 	.short	0x001c
        /*0024*/ 	.byte	0x00, 0xf0, 0x11, 0x00


	//----- nvinfo : EIATTR_KPARAM_INFO
	.align		4
.L_13797:
        /*0028*/ 	.byte	0x04, 0x17
        /*002a*/ 	.short	(.L_13799 - .L_13798)
.L_13798:
        /*002c*/ 	.word	0x00000000
        /*0030*/ 	.short	0x0003
        /*0032*/ 	.short	0x0018
        /*0034*/ 	.byte	0x00, 0xf0, 0x11, 0x00


	//----- nvinfo : EIATTR_KPARAM_INFO
	.align		4
.L_13799:
        /*0038*/ 	.byte	0x04, 0x17
        /*003a*/ 	.short	(.L_13801 - .L_13800)
.L_13800:
        /*003c*/ 	.word	0x00000000
        /*0040*/ 	.short	0x0002
        /*0042*/ 	.short	0x0010
        /*0044*/ 	.byte	0x00, 0xf5, 0x21, 0x00


	//----- nvinfo : EIATTR_KPARAM_INFO
	.align		4
.L_13801:
        /*0048*/ 	.byte	0x04, 0x17
        /*004a*/ 	.short	(.L_13803 - .L_13802)
.L_13802:
        /*004c*/ 	.word	0x00000000
        /*0050*/ 	.short	0x0001
        /*0052*/ 	.short	0x0008
        /*0054*/ 	.byte	0x00, 0xf5, 0x21, 0x00


	//----- nvinfo : EIATTR_KPARAM_INFO
	.align		4
.L_13803:
        /*0058*/ 	.byte	0x04, 0x17
        /*005a*/ 	.short	(.L_13805 - .L_13804)
.L_13804:
        /*005c*/ 	.word	0x00000000
        /*0060*/ 	.short	0x0000
        /*0062*/ 	.short	0x0000
        /*0064*/ 	.byte	0x00, 0xf5, 0x21, 0x00


	//----- nvinfo : EIATTR_SPARSE_MMA_MASK
	.align		4
.L_13805:
        /*0068*/ 	.byte	0x03, 0x50
        /*006a*/ 	.short	0x0000


	//----- nvinfo : EIATTR_MAXREG_COUNT
	.align		4
        /*006c*/ 	.byte	0x03, 0x1b
        /*006e*/ 	.short	0x00ff


	//----- nvinfo : EIATTR_MERCURY_ISA_VERSION
	.align		4
        /*0070*/ 	.byte	0x03, 0x5f
        /*0072*/ 	.short	0x0101


	//----- nvinfo : EIATTR_VRC_CTA_INIT_COUNT
	.align		4
        /*0074*/ 	.byte	0x02, 0x4a
	.zero		1
	.zero		1


	//----- nvinfo : EIATTR_EXIT_INSTR_OFFSETS
	.align		4
        /*0078*/ 	.byte	0x04, 0x1c
        /*007a*/ 	.short	(.L_13807 - .L_13806)


	//   ....[0]....
.L_13806:
        /*007c*/ 	.word	0x00000050


	//   ....[1]....
        /*0080*/ 	.word	0x000009e0


	//----- nvinfo : EIATTR_CRS_STACK_SIZE
	.align		4
.L_13807:
        /*0084*/ 	.byte	0x04, 0x1e
        /*0086*/ 	.short	(.L_13809 - .L_13808)
.L_13808:
        /*0088*/ 	.word	0x00000000


	//----- nvinfo : EIATTR_CBANK_PARAM_SIZE
	.align		4
.L_13809:
        /*008c*/ 	.byte	0x03, 0x19
        /*008e*/ 	.short	0x0024


	//----- nvinfo : EIATTR_PARAM_CBANK
	.align		4
        /*0090*/ 	.byte	0x04, 0x0a
        /*0092*/ 	.short	(.L_13811 - .L_13810)
	.align		4
.L_13810:
        /*0094*/ 	.word	index@(.nv.constant0._Z15gpukernelAMWNr3ILi16ELi1EEvPdS0_S0_iii)
        /*0098*/ 	.short	0x0380
        /*009a*/ 	.short	0x0024


	//----- nvinfo : EIATTR_SW_WAR
	.align		4
.L_13811:
        /*009c*/ 	.byte	0x04, 0x36
        /*009e*/ 	.short	(.L_13813 - .L_13812)
.L_13812:
        /*00a0*/ 	.word	0x00000008
.L_13813:


//--------------------- .nv.info._Z15gpukernelAMWNr3ILi32ELi32EEvPdS0_S0_iii --------------------------
	.section	.nv.info._Z15gpukernelAMWNr3ILi32ELi32EEvPdS0_S0_iii,"",@"SHT_CUDA_INFO"
	.sectionflags	@""
	.align	4


	//----- nvinfo : EIATTR_CUDA_API_VERSION
	.align		4
        /*0000*/ 	.byte	0x04, 0x37
        /*0002*/ 	.short	(.L_13815 - .L_13814)
.L_13814:
        /*0004*/ 	.word	0x00000082


	//----- nvinfo : EIATTR_KPARAM_INFO
	.align		4
.L_13815:
        /*0008*/ 	.byte	0x04, 0x17
        /*000a*/ 	.short	(.L_13817 - .L_13816)
.L_13816:
        /*000c*/ 	.word	0x00000000
        /*0010*/ 	.short	0x0005
        /*0012*/ 	.short	0x0020
        /*0014*/ 	.byte	0x00, 0xf0, 0x11, 0x00


	//----- nvinfo : EIATTR_KPARAM_INFO
	.align		4
.L_13817:
        /*0018*/ 	.byte	0x04, 0x17
        /*001a*/ 	.short	(.L_13819 - .L_13818)
.L_13818:
        /*001c*/ 	.word	0x00000000
        /*0020*/ 	.short	0x0004
        /*0022*/ 	.short	0x001c
        /*0024*/ 	.byte	0x00, 0xf0, 0x11, 0x00


	//----- nvinfo : EIATTR_KPARAM_INFO
	.align		4
.L_13819:
        /*0028*/ 	.byte	0x04, 0x17
        /*002a*/ 	.short	(.L_13821 - .L_13820)
.L_13820:
        /*002c*/ 	.word	0x00000000
        /*0030*/ 	.short	0x0003
        /*0032*/ 	.short	0x0018
        /*0034*/ 	.byte	0x00, 0xf0, 0x11, 0x00


	//----- nvinfo : EIATTR_KPARAM_INFO
	.align		4
.L_13821:
        /*0038*/ 	.byte	0x04, 0x17
        /*003a*/ 	.short	(.L_13823 - .L_13822)
.L_13822:
        /*003c*/ 	.word	0x00000000
        /*0040*/ 	.short	0x0002
        /*0042*/ 	.short	0x0010
        /*0044*/ 	.byte	0x00, 0xf5, 0x21, 0x00


	//----- nvinfo : EIATTR_KPARAM_INFO
	.align		4
.L_13823:
        /*0048*/ 	.byte	0x04, 0x17
        /*004a*/ 	.short	(.L_13825 - .L_13824)
.L_13824:
        /*004c*/ 	.word	0x00000000
        /*0050*/ 	.short	0x0001
        /*0052*/ 	.short	0x0008
        /*0054*/ 	.byte	0x00, 0xf5, 0x21, 0x00


	//----- nvinfo : EIATTR_KPARAM_INFO
	.align		4
.L_13825:
        /*0058*/ 	.byte	0x04, 0x17
        /*005a*/ 	.short	(.L_13827 - .L_13826)
.L_13826:
        /*005c*/ 	.word	0x00000000
        /*0060*/ 	.short	0x0000
        /*0062*/ 	.short	0x0000
        /*0064*/ 	.byte	0x00, 0xf5, 0x21, 0x00


	//----- nvinfo : EIATTR_SPARSE_MMA_MASK
	.align		4
.L_13827:
        /*0068*/ 	.byte	0x03, 0x50
        /*006a*/ 	.short	0x0000


	//----- nvinfo : EIATTR_MAXREG_COUNT
	.align		4
        /*006c*/ 	.byte	0x03, 0x1b
        /*006e*/ 	.short	0x00ff


	//----- nvinfo : EIATTR_MERCURY_ISA_VERSION
	.align		4
        /*0070*/ 	.byte	0x03, 0x5f
        /*0072*/ 	.short	0x0101


	//----- nvinfo : EIATTR_VRC_CTA_INIT_COUNT
	.align		4
        /*0074*/ 	.byte	0x02, 0x4a
	.zero		1
	.zero		1


	//----- nvinfo : EIATTR_EXIT_INSTR_OFFSETS
	.align		4
        /*0078*/ 	.byte	0x04, 0x1c
        /*007a*/ 	.short	(.L_13829 - .L_13828)


	//   ....[0]....
.L_13828:
        /*007c*/ 	.word	0x00000050


	//   ....[1]....
        /*0080*/ 	.word	0x00000080


	//   ....[2]....
        /*0084*/ 	.word	0x000009b0


	//----- nvinfo : EIATTR_CRS_STACK_SIZE
	.align		4
.L_13829:
        /*0088*/ 	.byte	0x04, 0x1e
        /*008a*/ 	.short	(.L_13831 - .L_13830)
.L_13830:
        /*008c*/ 	.word	0x00000000


	//----- nvinfo : EIATTR_CBANK_PARAM_SIZE
	.align		4
.L_13831:
        /*0090*/ 	.byte	0x03, 0x19
        /*0092*/ 	.short	0x0024


	//----- nvinfo : EIATTR_PARAM_CBANK
	.align		4
        /*0094*/ 	.byte	0x04, 0x0a
        /*0096*/ 	.short	(.L_13833 - .L_13832)
	.align		4
.L_13832:
        /*0098*/ 	.word	index@(.nv.constant0._Z15gpukernelAMWNr3ILi32ELi32EEvPdS0_S0_iii)
        /*009c*/ 	.short	0x0380
        /*009e*/ 	.short	0x0024


	//----- nvinfo : EIATTR_SW_WAR
	.align		4
.L_13833:
        /*00a0*/ 	.byte	0x04, 0x36
        /*00a2*/ 	.short	(.L_13835 - .L_13834)
.L_13834:
        /*00a4*/ 	.word	0x00000008
.L_13835:


//--------------------- .nv.info._Z15gpukernelAMWNr3ILi32ELi31EEvPdS0_S0_iii --------------------------
	.section	.nv.info._Z15gpukernelAMWNr3ILi32ELi31EEvPdS0_S0_iii,"",@"SHT_CUDA_INFO"
	.sectionflags	@""
	.align	4


	//----- nvinfo : EIATTR_CUDA_API_VERSION
	.align		4
        /*0000*/ 	.byte	0x04, 0x37
        /*0002*/ 	.short	(.L_13837 - .L_13836)
.L_13836:
        /*0004*/ 	.word	0x00000082


	//----- nvinfo : EIATTR_KPARAM_INFO
	.align		4
.L_13837:
        /*0008*/ 	.byte	0x04, 0x17
        /*000a*/ 	.short	(.L_13839 - .L_13838)
.L_13838:
        /*000c*/ 	.word	0x00000000
        /*0010*/ 	.short	0x0005
        /*0012*/ 	.short	0x0020
        /*0014*/ 	.byte	0x00, 0xf0, 0x11, 0x00


	//----- nvinfo : EIATTR_KPARAM_INFO
	.align		4
.L_13839:
        /*0018*/ 	.byte	0x04, 0x17
        /*001a*/ 	.short	(.L_13841 - .L_13840)
.L_13840:
        /*001c*/ 	.word	0x00000000
        /*0020*/ 	.short	0x0004
        /*0022*/ 	.short	0x001c
        /*0024*/ 	.byte	0x00, 0xf0, 0x11, 0x00


	//----- nvinfo : EIATTR_KPARAM_INFO
	.align		4
.L_13841:
        /*0028*/ 	.byte	0x04, 0x17
        /*002a*/ 	.short	(.L_13843 - .L_13842)
.L_13842:
        /*002c*/ 	.word	0x00000000
        /*0030*/ 	.short	0x0003
        /*0032*/ 	.short	0x0018
        /*0034*/ 	.byte	0x00, 0xf0, 0x11, 0x00


	//----- nvinfo : EIATTR_KPARAM_INFO
	.align		4
.L_13843:
        /*0038*/ 	.byte	0x04, 0x17
        /*003a*/ 	.short	(.L_13845 - .L_13844)
.L_13844:
        /*003c*/ 	.word	0x00000000
        /*0040*/ 	.short	0x0002
        /*0042*/ 	.short	0x0010
        /*0044*/ 	.byte	0x00, 0xf5, 0x21, 0x00


	//----- nvinfo : EIATTR_KPARAM_INFO
	.align		4
.L_13845:
        /*0048*/ 	.byte	0x04, 0x17
        /*004a*/ 	.short	(.L_13847 - .L_13846)
.L_13846:
        /*004c*/ 	.word	0x00000000
        /*0050*/ 	.short	0x0001
        /*0052*/ 	.short	0x0008
        /*0054*/ 	.byte	0x00, 0xf5, 0x21, 0x00


	//----- nvinfo : EIATTR_KPARAM_INFO
	.align		4
.L_13847:
        /*0058*/ 	.byte	0x04, 0x17
        /*005a*/ 	.short	(.L_13849 - .L_13848)
.L_13848:
        /*005c*/ 	.word	0x00000000
        /*0060*/ 	.short	0x0000
        /*0062*/ 	.short	0x0000
        /*0064*/ 	.byte	0x00, 0xf5, 0x21, 0x00


	//----- nvinfo : EIATTR_SPARSE_MMA_MASK
	.align		4
.L_13849:
        /*0068*/ 	.byte	0x03, 0x50
        /*006a*/ 	.short	0x0000


	//----- nvinfo : EIATTR_MAXREG_COUNT
	.align		4
        /*006c*/ 	.byte	0x03, 0x1b
        /*006e*/ 	.short	0x00ff


	//----- nvinfo : EIATTR_MERCURY_ISA_VERSION
	.align		4
        /*0070*/ 	.byte	0x03, 0x5f
        /*0072*/ 	.short	0x0101


	//----- nvinfo : EIATTR_VRC_CTA_INIT_COUNT
	.align		4
        /*0074*/ 	.byte	0x02, 0x4a
	.zero		1
	.zero		1


	//----- nvinfo : EIATTR_EXIT_INSTR_OFFSETS
	.align		4
        /*0078*/ 	.byte	0x04, 0x1c
        /*007a*/ 	.short	(.L_13851 - .L_13850)


	//   ....[0]....
.L_13850:
        /*007c*/ 	.word	0x00000050


	//   ....[1]....
        /*0080*/ 	.word	0x00000080


	//   ....[2]....
        /*0084*/ 	.word	0x000009b0


	//----- nvinfo : EIATTR_CRS_STACK_SIZE
	.align		4
.L_13851:
        /*0088*/ 	.byte	0x04, 0x1e
        /*008a*/ 	.short	(.L_13853 - .L_13852)
.L_13852:
        /*008c*/ 	.word	0x00000000


	//----- nvinfo : EIATTR_CBANK_PARAM_SIZE
	.align		4
.L_13853:
        /*0090*/ 	.byte	0x03, 0x19
        /*0092*/ 	.short	0x0024


	//----- nvinfo : EIATTR_PARAM_CBANK
	.align		4
        /*0094*/ 	.byte	0x04, 0x0a
        /*0096*/ 	.short	(.L_13855 - .L_13854)
	.align		4
.L_13854:
        /*0098*/ 	.word	index@(.nv.constant0._Z15gpukernelAMWNr3ILi32ELi31EEvPdS0_S0_iii)
        /*009c*/ 	.short	0x0380
        /*009e*/ 	.short	0x0024


	//----- nvinfo : EIATTR_SW_WAR
	.align		4
.L_13855:
        /*00a0*/ 	.byte	0x04, 0x36
        /*00a2*/ 	.short	(.L_13857 - .L_13856)
.L_13856:
        /*00a4*/ 	.word	0x00000008
.L_13857:


//--------------------- .nv.info._Z15gpukernelAMWNr3ILi32ELi30EEvPdS0_S0_iii --------------------------
	.section	.nv.info._Z15gpukernelAMWNr3ILi32ELi30EEvPdS0_S0_iii,"",@"SHT_CUDA_INFO"
	.sectionflags	@""
	.align	4


	//----- nvinfo : EIATTR_CUDA_API_VERSION
	.align		4
        /*0000*/ 	.byte	0x04, 0x37
        /*0002*/ 	.short	(.L_13859 - .L_13858)
.L_13858:
        /*0004*/ 	.word	0x00000082


	//----- nvinfo : EIATTR_KPARAM_INFO
	.align		4
.L_13859:
        /*0008*/ 	.byte	0x04, 0x17
        /*000a*/ 	.short	(.L_13861 - .L_13860)
.L_13860:
        /*000c*/ 	.word	0x00000000
        /*0010*/ 	.short	0x0005
        /*0012*/ 	.short	0x0020
        /*0014*/ 	.byte	0x00, 0xf0, 0x11, 0x00


	//----- nvinfo : EIATTR_KPARAM_INFO
	.align		4
.L_13861:
        /*0018*/ 	.byte	0x04, 0x17
        /*001a*/ 	.short	(.L_13863 - .L_13862)
.L_13862:
        /*001c*/ 	.word	0x00000000
        /*0020*/ 	.short	0x0004
        /*0022*/ 	.short	0x001c
        /*0024*/ 	.byte	0x00, 0xf0, 0x11, 0x00


	//----- nvinfo : EIATTR_KPARAM_INFO
	.align		4
.L_13863:
        /*0028*/ 	.byte	0x04, 0x17
        /*002a*/ 	.short	(.L_13865 - .L_13864)
.L_13864:
        /*002c*/ 	.word	0x00000000
        /*0030*/ 	.short	0x0003
        /*0032*/ 	.short	0x0018
        /*0034*/ 	.byte	0x00, 0xf0, 0x11, 0x00


	//----- nvinfo : EIATTR_KPARAM_INFO
	.align		4
.L_13865:
        /*0038*/ 	.byte	0x04, 0x17
        /*003a*/ 	.short	(.L_13867 - .L_13866)
.L_13866:
        /*003c*/ 	.word	0x00000000
        /*0040*/ 	.short	0x0002
        /*0042*/ 	.short	0x0010
        /*0044*/ 	.byte	0x00, 0xf5, 0x21, 0x00


	//----- nvinfo : EIATTR_KPARAM_INFO
	.align		4
.L_13867:
        /*0048*/ 	.byte	0x04, 0x17
        /*004a*/ 	.short	(.L_13869 - .L_13868)
.L_13868:
        /*004c*/ 	.word	0x00000000
        /*0050*/ 	.short	0x0001
        /*0052*/ 	.short	0x0008
        /*0054*/ 	.byte	0x00, 0xf5, 0x21, 0x00


	//----- nvinfo : EIATTR_KPARAM_INFO
	.align		4
.L_13869:
        /*0058*/ 	.byte	0x04, 0x17
        /*005a*/ 	.short	(.L_13871 - .L_13870)
.L_13870:
        /*005c*/ 	.word	0x00000000
        /*0060*/ 	.short	0x0000
        /*0062*/ 	.short	0x0000
        /*0064*/ 	.byte	0x00, 0xf5, 0x21, 0x00


	//----- nvinfo : EIATTR_SPARSE_MMA_MASK
	.align		4
.L_13871:
        /*0068*/ 	.byte	0x03, 0x50
        /*006a*/ 	.short	0x0000


	//----- nvinfo : EIATTR_MAXREG_COUNT
	.align		4
        /*006c*/ 	.byte	0x03, 0x1b
        /*006e*/ 	.short	0x00ff


	//----- nvinfo : EIATTR_MERCURY_ISA_VERSION
	.align		4
        /*0070*/ 	.byte	0x03, 0x5f
        /*0072*/ 	.short	0x0101


	//----- nvinfo : EIATTR_VRC_CTA_INIT_COUNT
	.align		4
        /*0074*/ 	.byte	0x02, 0x4a
	.zero		1
	.zero		1


	//----- nvinfo : EIATTR_EXIT_INSTR_OFFSETS
	.align		4
        /*0078*/ 	.byte	0x04, 0x1c
        /*007a*/ 	.short	(.L_13873 - .L_13872)


	//   ....[0]....
.L_13872:
        /*007c*/ 	.word	0x00000050


	//   ....[1]....
        /*0080*/ 	.word	0x00000080


	//   ....[2]....
        /*0084*/ 	.word	0x000009b0


	//----- nvinfo : EIATTR_CRS_STACK_SIZE
	.align		4
.L_13873:
        /*0088*/ 	.byte	0x04, 0x1e
        /*008a*/ 	.short	(.L_13875 - .L_13874)
.L_13874:
        /*008c*/ 	.word	0x00000000


	//----- nvinfo : EIATTR_CBANK_PARAM_SIZE
	.align		4
.L_13875:
        /*0090*/ 	.byte	0x03, 0x19
        /*0092*/ 	.short	0x0024


	//----- nvinfo : EIATTR_PARAM_CBANK
	.align		4
        /*0094*/ 	.byte	0x04, 0x0a
        /*0096*/ 	.short	(.L_13877 - .L_13876)
	.align		4
.L_13876:
        /*0098*/ 	.word	index@(.nv.constant0._Z15gpukernelAMWNr3ILi32ELi30EEvPdS0_S0_iii)
        /*009c*/ 	.short	0x0380
        /*009e*/ 	.short	0x0024


	//----- nvinfo : EIATTR_SW_WAR
	.align		4
.L_13877:
        /*00a0*/ 	.byte	0x04, 0x36
        /*00a2*/ 	.short	(.L_13879 - .L_13878)
.L_13878:
        /*00a4*/ 	.word	0x00000008
.L_13879:


//--------------------- .nv.info._Z15gpukernelAMWNr3ILi32ELi29EEvPdS0_S0_iii --------------------------
	.section	.nv.info._Z15gpukernelAMWNr3ILi32ELi29EEvPdS0_S0_iii,"",@"SHT_CUDA_INFO"
	.sectionflags	@""
	.align	4


	//----- nvinfo : EIATTR_CUDA_API_VERSION
	.align		4
        /*0000*/ 	.byte	0x04, 0x37
        /*0002*/ 	.short	(.L_13881 - .L_13880)
.L_13880:
        /*0004*/ 	.word	0x00000082


	//----- nvinfo : EIATTR_KPARAM_INFO
	.align		4
.L_13881:
        /*0008*/ 	.byte	0x04, 0x17
        /*000a*/ 	.short	(.L_13883 - .L_13882)
.L_13882:
        /*000c*/ 	.word	0x00000000
        /*0010*/ 	.short	0x0005
        /*0012*/ 	.short	0x0020
        /*0014*/ 	.byte	0x00, 0xf0, 0x11, 0x00


	//----- nvinfo : EIATTR_KPARAM_INFO
	.align		4
.L_13883:
        /*0018*/ 	.byte	0x04, 0x17
        /*001a*/ 	.short	(.L_13885 - .L_13884)
.L_13884:
        /*001c*/ 	.word	0x00000000
        /*0020*/ 	.short	0x0004
        /*0022*/ 	.short	0x001c
        /*0024*/ 	.byte	0x00, 0xf0, 0x11, 0x00


	//----- nvinfo : EIATTR_KPARAM_INFO
	.align		4
.L_13885:
        /*0028*/ 	.byte	0x04, 0x17
        /*002a*/ 	.short	(.L_13887 - .L_13886)
.L_13886:
        /*002c*/ 	.word	0x00000000
        /*0030*/ 	.short	0x0003
        /*0032*/ 	.short	0x0018
        /*0034*/ 	.byte	0x00, 0xf0, 0x11, 0x00


	//----- nvinfo : EIATTR_KPARAM_INFO
	.align		4
.L_13887:
        /*0038*/ 	.byte	0x04, 0x17
        /*003a*/ 	.short	(.L_13889 - .L_13888)
.L_13888:
        /*003c*/ 	.word	0x00000000
        /*0040*/ 	.short	0x0002
        /*0042*/ 	.short	0x0010
        /*0044*/ 	.byte	0x00, 0xf5, 0x21, 0x00


	//----- nvinfo : EIATTR_KPARAM_INFO
	.align		4
.L_13889:
        /*0048*/ 	.byte	0x04, 0x17
        /*004a*/ 	.short	(.L_13891 - .L_13890)
.L_13890:
        /*004c*/ 	.word	0x00000000
        /*0050*/ 	.short	0x0001
        /*0052*/ 	.short	0x0008
        /*0054*/ 	.byte	0x00, 0xf5, 0x21, 0x00


	//----- nvinfo : EIATTR_KPARAM_INFO
	.align		4
.L_13891:
        /*0058*/ 	.byte	0x04, 0x17
        /*005a*/ 	.short	(.L_13893 - .L_13892)
.L_13892:
        /*005c*/ 	.word	0x00000000
        /*0060*/ 	.short	0x0000
        /*0062*/ 	.short	0x0000
        /*0064*/ 	.byte	0x00, 0xf5, 0x21, 0x00


	//----- nvinfo : EIATTR_SPARSE_MMA_MASK
	.align		4
.L_13893:
        /*0068*/ 	.byte	0x03, 0x50
        /*006a*/ 	.short	0x0000


	//----- nvinfo : EIATTR_MAXREG_COUNT
	.align		4
        /*006c*/ 	.byte	0x03, 0x1b
        /*006e*/ 	.short	0x00ff


	//----- nvinfo : EIATTR_MERCURY_ISA_VERSION
	.align		4
        /*0070*/ 	.byte	0x03, 0x5f
        /*0072*/ 	.short	0x0101


	//----- nvinfo : EIATTR_VRC_CTA_INIT_COUNT
	.align		4
        /*0074*/ 	.byte	0x02, 0x4a
	.zero		1
	.zero		1


	//----- nvinfo : EIATTR_EXIT_INSTR_OFFSETS
	.align		4
        /*0078*/ 	.byte	0x04, 0x1c
        /*007a*/ 	.short	(.L_13895 - .L_13894)


	//   ....[0]....
.L_13894:
        /*007c*/ 	.word	0x00000050


	//   ....[1]....
        /*0080*/ 	.word	0x00000080


	//   ....[2]....
        /*0084*/ 	.word	0x000009b0


	//----- nvinfo : EIATTR_CRS_STACK_SIZE
	.align		4
.L_13895:
        /*0088*/ 	.byte	0x04, 0x1e
        /*008a*/ 	.short	(.L_13897 - .L_13896)
.L_13896:
        /*008c*/ 	.word	0x00000000


	//----- nvinfo : EIATTR_CBANK_PARAM_SIZE
	.align		4
.L_13897:
        /*0090*/ 	.byte	0x03, 0x19
        /*0092*/ 	.short	0x0024


	//----- nvinfo : EIATTR_PARAM_CBANK
	.align		4
        /*0094*/ 	.byte	0x04, 0x0a
        /*0096*/ 	.short	(.L_13899 - .L_13898)
	.align		4
.L_13898:
        /*0098*/ 	.word	index@(.nv.constant0._Z15gpukernelAMWNr3ILi32ELi29EEvPdS0_S0_iii)
        /*009c*/ 	.short	0x0380
        /*009e*/ 	.short	0x0024


	//----- nvinfo : EIATTR_SW_WAR
	.align		4
.L_13899:
        /*00a0*/ 	.byte	0x04, 0x36
        /*00a2*/ 	.short	(.L_13901 - .L_13900)
.L_13900:
        /*00a4*/ 	.word	0x00000008
.L_13901:


//--------------------- .nv.info._Z15gpukernelAMWNr3ILi32ELi28EEvPdS0_S0_iii --------------------------
	.section	.nv.info._Z15gpukernelAMWNr3ILi32ELi28EEvPdS0_S0_iii,"",@"SHT_CUDA_INFO"
	.sectionflags	@""
	.align	4


	//----- nvinfo : EIATTR_CUDA_API_VERSION
	.align		4
        /*0000*/ 	.byte	0x04, 0x37
        /*0002*/ 	.short	(.L_13903 - .L_13902)
.L_13902:
        /*0004*/ 	.word	0x00000082


	//----- nvinfo : EIATTR_KPARAM_INFO
	.align		4
.L_13903:
        /*0008*/ 	.byte	0x04, 0x17
        /*000a*/ 	.short	(.L_13905 - .L_13904)
.L_13904:
        /*000c*/ 	.word	0x00000000
        /*0010*/ 	.short	0x0005
        /*0012*/ 	.short	0x0020
        /*0014*/ 	.byte	0x00, 0xf0, 0x11, 0x00


	//----- nvinfo : EIATTR_KPARAM_INFO
	.align		4
.L_13905:
        /*0018*/ 	.byte	0x04, 0x17
        /*001a*/ 	.short	(.L_13907 - .L_13906)
.L_13906:
        /*001c*/ 	.word	0x00000000
        /*0020*/ 	.short	0x0004
        /*0022*/ 	.short	0x001c
        /*0024*/ 	.byte	0x00, 0xf0, 0x11, 0x00


	//----- nvinfo : EIATTR_KPARAM_INFO
	.align		4
.L_13907:
        /*0028*/ 	.byte	0x04, 0x17
        /*002a*/ 	.short	(.L_13909 - .L_13908)
.L_13908:
        /*002c*/ 	.word	0x00000000
        /*0030*/ 	.short	0x0003
        /*0032*/ 	.short	0x0018
        /*0034*/ 	.byte	0x00, 0xf0, 0x11, 0x00


	//----- nvinfo : EIATTR_KPARAM_INFO
	.align		4
.L_13909:
        /*0038*/ 	.byte	0x04, 0x17
        /*003a*/ 	.short	(.L_13911 - .L_13910)
.L_13910:
        /*003c*/ 	.word	0x00000000
        /*0040*/ 	.short	0x0002
        /*0042*/ 	.short	0x0010
        /*0044*/ 	.byte	0x00, 0xf5, 0x21, 0x00


	//----- nvinfo : EIATTR_KPARAM_INFO
	.align		4
.L_13911:
        /*0048*/ 	.byte	0x04, 0x17
        /*004a*/ 	.short	(.L_13913 - .L_13912)
.L_13912:
        /*004c*/ 	.word	0x00000000
        /*0050*/ 	.short	0x0001
        /*0052*/ 	.short	0x0008
        /*0054*/ 	.byte	0x00, 0xf5, 0x21, 0x00


	//----- nvinfo : EIATTR_KPARAM_INFO
	.align		4
.L_13913:
        /*0058*/ 	.byte	0x04, 0x17
        /*005a*/ 	.short	(.L_13915 - .L_13914)
.L_13914:
        /*005c*/ 	.word	0x00000000
        /*0060*/ 	.short	0x0000
        /*0062*/ 	.short	0x0000
        /*0064*/ 	.byte	0x00, 0xf5, 0x21, 0x00


	//----- nvinfo : EIATTR_SPARSE_MMA_MASK
	.align		4
.L_13915:
        /*0068*/ 	.byte	0x03, 0x50
        /*006a*/ 	.short	0x0000


	//----- nvinfo : EIATTR_MAXREG_COUNT
	.align		4
        /*006c*/ 	.byte	0x03, 0x1b
        /*006e*/ 	.short	0x00ff


	//----- nvinfo : EIATTR_MERCURY_ISA_VERSION
	.align		4
        /*0070*/ 	.byte	0x03, 0x5f
        /*0072*/ 	.short	0x0101


	//----- nvinfo : EIATTR_VRC_CTA_INIT_COUNT
	.align		4
        /*0074*/ 	.byte	0x02, 0x4a
	.zero		1
	.zero		1


	//----- nvinfo : EIATTR_EXIT_INSTR_OFFSETS
	.align		4
        /*0078*/ 	.byte	0x04, 0x1c
        /*007a*/ 	.short	(.L_13917 - .L_13916)


	//   ....[0]....
.L_13916:
        /*007c*/ 	.word	0x00000050


	//   ....[1]....
        /*0080*/ 	.word	0x00000080


	//   ....[2]....
        /*0084*/ 	.word	0x000009b0


	//----- nvinfo : EIATTR_CRS_STACK_SIZE
	.align		4
.L_13917:
        /*0088*/ 	.byte	0x04, 0x1e
        /*008a*/ 	.short	(.L_13919 - .L_13918)
.L_13918:
        /*008c*/ 	.word	0x00000000


	//----- nvinfo : EIATTR_CBANK_PARAM_SIZE
	.align		4
.L_13919:
        /*0090*/ 	.byte	0x03, 0x19
        /*0092*/ 	.short	0x0024


	//----- nvinfo : EIATTR_PARAM_CBANK
	.align		4
        /*0094*/ 	.byte	0x04, 0x0a
        /*0096*/ 	.short	(.L_13921 - .L_13920)
	.align		4
.L_13920:
        /*0098*/ 	.word	index@(.nv.constant0._Z15gpukernelAMWNr3ILi32ELi28EEvPdS0_S0_iii)
        /*009c*/ 	.short	0x0380
        /*009e*/ 	.short	0x0024


	//----- nvinfo : EIATTR_SW_WAR
	.align		4
.L_13921:
        /*00a0*/ 	.byte	0x04, 0x36
        /*00a2*/ 	.short	(.L_13923 - .L_13922)
.L_13922:
        /*00a4*/ 	.word	0x00000008
.L_13923:


//--------------------- .nv.info._Z15gpukernelAMWNr3ILi32ELi27EEvPdS0_S0_iii --------------------------
	.section	.nv.info._Z15gpukernelAMWNr3ILi32ELi27EEvPdS0_S0_iii,"",@"SHT_CUDA_INFO"
	.sectionflags	@""
	.align	4


	//----- nvinfo : EIATTR_CUDA_API_VERSION
	.align		4
        /*0000*/ 	.byte	0x04, 0x37
        /*0002*/ 	.short	(.L_13925 - .L_13924)
.L_13924:
        /*0004*/ 	.word	0x00000082


	//----- nvinfo : EIATTR_KPARAM_INFO
	.align		4
.L_13925:
        /*0008*/ 	.byte	0x04, 0x17
        /*000a*/ 	.short	(.L_13927 - .L_13926)
.L_13926:
        /*000c*/ 	.word	0x00000000
        /*0010*/ 	.short	0x0005
        /*0012*/ 	.short	0x0020
        /*0014*/ 	.byte	0x00, 0xf0, 0x11, 0x00


	//----- nvinfo : EIATTR_KPARAM_INFO
	.align		4
.L_13927:
        /*0018*/ 	.byte	0x04, 0x17
        /*001a*/ 	.short	(.L_13929 - .L_13928)
.L_13928:
        /*001c*/ 	.word	0x00000000
        /*0020*/ 	.short	0x0004
        /*0022*/ 	.short	0x001c
        /*0024*/ 	.byte	0x00, 0xf0, 0x11, 0x00


	//----- nvinfo : EIATTR_KPARAM_INFO
	.align		4
.L_13929:
        /*0028*/ 	.byte	0x04, 0x17
        /*002a*/ 	.short	(.L_13931 - .L_13930)
.L_13930:
        /*002c*/ 	.word	0x00000000
        /*0030*/ 	.short	0x0003
        /*0032*/ 	.short	0x0018
        /*0034*/ 	.byte	0x00, 0xf0, 0x11, 0x00


	//----- nvinfo : EIATTR_KPARAM_INFO
	.align		4
.L_13931:
        /*0038*/ 	.byte	0x04, 0x17
        /*003a*/ 	.short	(.L_13933 - .L_13932)
.L_13932:
        /*003c*/ 	.word	0x00000000
        /*0040*/ 	.short	0x0002
        /*0042*/ 	.short	0x0010
        /*0044*/ 	.byte	0x00, 0xf5, 0x21, 0x00


	//----- nvinfo : EIATTR_KPARAM_INFO
	.align		4
.L_13933:
        /*0048*/ 	.byte	0x04, 0x17
        /*004a*/ 	.short	(.L_13935 - .L_13934)
.L_13934:
        /*004c*/ 	.word	0x00000000
        /*0050*/ 	.short	0x0001
        /*0052*/ 	.short	0x0008
        /*0054*/ 	.byte	0x00, 0xf5, 0x21, 0x00


	//----- nvinfo : EIATTR_KPARAM_INFO
	.align		4
.L_13935:
        /*0058*/ 	.byte	0x04, 0x17
        /*005a*/ 	.short	(.L_13937 - .L_13936)
.L_13936:
        /*005c*/ 	.word	0x00000000
        /*0060*/ 	.short	0x0000
        /*0062*/ 	.short	0x0000
        /*0064*/ 	.byte	0x00, 0xf5, 0x21, 0x00


	//----- nvinfo : EIATTR_SPARSE_MMA_MASK
	.align		4
.L_13937:
        /*0068*/ 	.byte	0x03, 0x50
        /*006a*/ 	.short	0x0000


	//----- nvinfo : EIATTR_MAXREG_COUNT
	.align		4
        /*006c*/ 	.byte	0x03, 0x1b
        /*006e*/ 	.short	0x00ff


	//----- nvinfo : EIATTR_MERCURY_ISA_VERSION
	.align		4
        /*0070*/ 	.byte	0x03, 0x5f
        /*0072*/ 	.short	0x0101


	//----- nvinfo : EIATTR_VRC_CTA_INIT_COUNT
	.align		4
        /*0074*/ 	.byte	0x02, 0x4a
	.zero		1
	.zero		1


	//----- nvinfo : EIATTR_EXIT_INSTR_OFFSETS
	.align		4
        /*0078*/ 	.byte	0x04, 0x1c
        /*007a*/ 	.short	(.L_13939 - .L_13938)


	//   ....[0]....
.L_13938:
        /*007c*/ 	.word	0x00000050


	//   ....[1]....
        /*0080*/ 	.word	0x00000080


	//   ....[2]....
        /*0084*/ 	.word	0x000009b0


	//----- nvinfo : EIATTR_CRS_STACK_SIZE
	.align		4
.L_13939:
        /*0088*/ 	.byte	0x04, 0x1e
        /*008a*/ 	.short	(.L_13941 - .L_13940)
.L_13940:
        /*008c*/ 	.word	0x00000000


	//----- nvinfo : EIATTR_CBANK_PARAM_SIZE
	.align		4
.L_13941:
        /*0090*/ 	.byte	0x03, 0x19
        /*0092*/ 	.short	0x0024


	//----- nvinfo : EIATTR_PARAM_CBANK
	.align		4
        /*0094*/ 	.byte	0x04, 0x0a
        /*0096*/ 	.short	(.L_13943 - .L_13942)
	.align		4
.L_13942:
        /*0098*/ 	.word	index@(.nv.constant0._Z15gpukernelAMWNr3ILi32ELi27EEvPdS0_S0_iii)
        /*009c*/ 	.short	0x0380
        /*009e*/ 	.short	0x0024


	//----- nvinfo : EIATTR_SW_WAR
	.align		4
.L_13943:
        /*00a0*/ 	.byte	0x04, 0x36
        /*00a2*/ 	.short	(.L_13945 - .L_13944)
.L_13944:
        /*00a4*/ 	.word	0x00000008
.L_13945:


//--------------------- .nv.info._Z15gpukernelAMWNr3ILi32ELi26EEvPdS0_S0_iii --------------------------
	.section	.nv.info._Z15gpukernelAMWNr3ILi32ELi26EEvPdS0_S0_iii,"",@"SHT_CUDA_INFO"
	.sectionflags	@""
	.align	4


	//----- nvinfo : EIATTR_CUDA_API_VERSION
	.align		4
        /*0000*/ 	.byte	0x04, 0x37
        /*0002*/ 	.short	(.L_13947 - .L_13946)
.L_13946:
        /*0004*/ 	.word	0x00000082


	//----- nvinfo : EIATTR_KPARAM_INFO
	.align		4
.L_13947:
        /*0008*/ 	.byte	0x04, 0x17
        /*000a*/ 	.short	(.L_13949 - .L_13948)
.L_13948:
        /*000c*/ 	.word	0x00000000
        /*0010*/ 	.short	0x0005
        /*0012*/ 	.short	0x0020
        /*0014*/ 	.byte	0x00, 0xf0, 0x11, 0x00


	//----- nvinfo : EIATTR_KPARAM_INFO
	.align		4
.L_13949:
        /*0018*/ 	.byte	0x04, 0x17
        /*001a*/ 	.short	(.L_13951 - .L_13950)
.L_13950:
        /*001c*/ 	.word	0x00000000
        /*0020*/ 	.short	0x0004
        /*0022*/ 	.short	0x001c
        /*0024*/ 	.byte	0x00, 0xf0, 0x11, 0x00


	//----- nvinfo : EIATTR_KPARAM_INFO
	.align		4
.L_13951:
        /*0028*/ 	.byte	0x04, 0x17
        /*002a*/ 	.short	(.L_13953 - .L_13952)
.L_13952:
        /*002c*/ 	.word	0x00000000
        /*0030*/ 	.short	0x0003
        /*0032*/ 	.short	0x0018
        /*0034*/ 	.byte	0x00, 0xf0, 0x11, 0x00


	//----- nvinfo : EIATTR_KPARAM_INFO
	.align		4
.L_13953:
        /*0038*/ 	.byte	0x04, 0x17
        /*003a*/ 	.short	(.L_13955 - .L_13954)
.L_13954:
        /*003c*/ 	.word	0x00000000
        /*0040*/ 	.short	0x0002
        /*0042*/ 	.short	0x0010
        /*0044*/ 	.byte	0x00, 0xf5, 0x21, 0x00


	//----- nvinfo : EIATTR_KPARAM_INFO
	.align		4
.L_13955:
        /*0048*/ 	.byte	0x04, 0x17
        /*004a*/ 	.short	(.L_13957 - .L_13956)
.L_13956:
        /*004c*/ 	.word	0x00000000
        /*0050*/ 	.short	0x0001
        /*0052*/ 	.short	0x0008
        /*0054*/ 	.byte	0x00, 0xf5, 0x21, 0x00


	//----- nvinfo : EIATTR_KPARAM_INFO
	.align		4
.L_13957:
        /*0058*/ 	.byte	0x04, 0x17
        /*005a*/ 	.short	(.L_13959 - .L_13958)
.L_13958:
        /*005c*/ 	.word	0x00000000
        /*0060*/ 	.short	0x0000
        /*0062*/ 	.short	0x0000
        /*0064*/ 	.byte	0x00, 0xf5, 0x21, 0x00


	//----- nvinfo : EIATTR_SPARSE_MMA_MASK
	.align		4
.L_13959:
        /*0068*/ 	.byte	0x03, 0x50
        /*006a*/ 	.short	0x0000


	//----- nvinfo : EIATTR_MAXREG_COUNT
	.align		4
        /*006c*/ 	.byte	0x03, 0x1b
        /*006e*/ 	.short	0x00ff


	//----- nvinfo : EIATTR_MERCURY_ISA_VERSION
	.align		4
        /*0070*/ 	.byte	0x03, 0x5f
        /*0072*/ 	.short	0x0101


	//----- nvinfo : EIATTR_VRC_CTA_INIT_COUNT
	.align		4
        /*0074*/ 	.byte	0x02, 0x4a
	.zero		1
	.zero		1


	//----- nvinfo : EIATTR_EXIT_INSTR_OFFSETS
	.align		4
        /*0078*/ 	.byte	0x04, 0x1c
        /*007a*/ 	.short	(.L_13961 - .L_13960)


	//   ....[0]....
.L_13960:
        /*007c*/ 	.word	0x00000050


	//   ....[1]....
        /*0080*/ 	.word	0x00000080


	//   ....[2]....
        /*0084*/ 	.word	0x000009b0


	//----- nvinfo : EIATTR_CRS_STACK_SIZE
	.align		4
.L_13961:
        /*0088*/ 	.byte	0x04, 0x1e
        /*008a*/ 	.short	(.L_13963 - .L_13962)
.L_13962:
        /*008c*/ 	.word	0x00000000


	//----- nvinfo : EIATTR_CBANK_PARAM_SIZE
	.align		4
.L_13963:
        /*0090*/ 	.byte	0x03, 0x19
        /*0092*/ 	.short	0x0024


	//----- nvinfo : EIATTR_PARAM_CBANK
	.align		4
        /*0094*/ 	.byte	0x04, 0x0a
        /*0096*/ 	.short	(.L_13965 - .L_13964)
	.align		4
.L_13964:
        /*0098*/ 	.word	index@(.nv.constant0._Z15gpukernelAMWNr3ILi32ELi26EEvPdS0_S0_iii)
        /*009c*/ 	.short	0x0380
        /*009e*/ 	.short	0x0024


	//----- nvinfo : EIATTR_SW_WAR
	.align		4
.L_13965:
        /*00a0*/ 	.byte	0x04, 0x36
        /*00a2*/ 	.short	(.L_13967 - .L_13966)
.L_13966:
        /*00a4*/ 	.word	0x00000008
.L_13967:


//--------------------- .nv.info._Z15gpukernelAMWNr3ILi32ELi25EEvPdS0_S0_iii --------------------------
	.section	.nv.info._Z15gpukernelAMWNr3ILi32ELi25EEvPdS0_S0_iii,"",@"SHT_CUDA_INFO"
	.sectionflags	@""
	.align	4


	//----- nvinfo : EIATTR_CUDA_API_VERSION
	.align		4
        /*0000*/ 	.byte	0x04, 0x37
        /*0002*/ 	.short	(.L_13969 - .L_13968)
.L_13968:
        /*0004*/ 	.word	0x00000082


	//----- nvinfo : EIATTR_KPARAM_INFO
	.align		4
.L_13969:
        /*0008*/ 	.byte	0x04, 0x17
        /*000a*/ 	.short	(.L_13971 - .L_13970)
.L_13970:
        /*000c*/ 	.word	0x00000000
        /*0010*/ 	.short	0x0005
        /*0012*/ 	.short	0x0020
        /*0014*/ 	.byte	0x00, 0xf0, 0x11, 0x00


	//----- nvinfo : EIATTR_KPARAM_INFO
	.align		4
.L_13971:
        /*0018*/ 	.byte	0x04, 0x17
        /*001a*/ 	.short	(.L_13973 - .L_13972)
.L_13972:
        /*001c*/ 	.word	0x00000000
        /*0020*/ 	.short	0x0004
        /*0022*/ 	.short	0x001c
        /*0024*/ 	.byte	0x00, 0xf0, 0x11, 0x00


	//----- nvinfo : EIATTR_KPARAM_INFO
	.align		4
.L_13973:
        /*0028*/ 	.byte	0x04, 0x17
        /*002a*/ 	.short	(.L_13975 - .L_13974)
.L_13974:
        /*002c*/ 	.word	0x00000000
        /*0030*/ 	.short	0x0003
        /*0032*/ 	.short	0x0018
        /*0034*/ 	.byte	0x00, 0xf0, 0x11, 0x00


	//----- nvinfo : EIATTR_KPARAM_INFO
	.align		4
.L_13975:
        /*0038*/ 	.byte	0x04, 0x17
        /*003a*/ 	.short	(.L_13977 - .L_13976)
.L_13976:
        /*003c*/ 	.word	0x00000000
        /*0040*/ 	.short	0x0002
        /*0042*/ 	.short	0x0010
        /*0044*/ 	.byte	0x00, 0xf5, 0x21, 0x00


	//----- nvinfo : EIATTR_KPARAM_INFO
	.align		4
.L_13977:
        /*0048*/ 	.byte	0x04, 0x17
        /*004a*/ 	.short	(.L_13979 - .L_13978)
.L_13978:
        /*004c*/ 	.word	0x00000000
        /*0050*/ 	.short	0x0001
        /*0052*/ 	.short	0x0008
        /*0054*/ 	.byte	0x00, 0xf5, 0x21, 0x00


	//----- nvinfo : EIATTR_KPARAM_INFO
	.align		4
.L_13979:
        /*0058*/ 	.byte	0x04, 0x17
        /*005a*/ 	.short	(.L_13981 - .L_13980)
.L_13980:
        /*005c*/ 	.word	0x00000000
        /*0060*/ 	.short	0x0000
        /*0062*/ 	.short	0x0000
        /*0064*/ 	.byte	0x00, 0xf5, 0x21, 0x00


	//----- nvinfo : EIATTR_SPARSE_MMA_MASK
	.align		4
.L_13981:
        /*0068*/ 	.byte	0x03, 0x50
        /*006a*/ 	.short	0x0000


	//----- nvinfo : EIATTR_MAXREG_COUNT
	.align		4
        /*006c*/ 	.byte	0x03, 0x1b
        /*006e*/ 	.short	0x00ff


	//----- nvinfo : EIATTR_MERCURY_ISA_VERSION
	.align		4
        /*0070*/ 	.byte	0x03, 0x5f
        /*0072*/ 	.short	0x0101


	//----- nvinfo : EIATTR_VRC_CTA_INIT_COUNT
	.align		4
        /*0074*/ 	.byte	0x02, 0x4a
	.zero		1
	.zero		1


	//----- nvinfo : EIATTR_EXIT_INSTR_OFFSETS
	.align		4
        /*0078*/ 	.byte	0x04, 0x1c
        /*007a*/ 	.short	(.L_13983 - .L_13982)


	//   ....[0]....
.L_13982:
        /*007c*/ 	.word	0x00000050


	//   ....[1]....
        /*0080*/ 	.word	0x00000080


	//   ....[2]....
        /*0084*/ 	.word	0x000009b0


	//----- nvinfo : EIATTR_CRS_STACK_SIZE
	.align		4
.L_13983:
        /*0088*/ 	.byte	0x04, 0x1e
        /*008a*/ 	.short	(.L_13985 - .L_13984)
.L_13984:
        /*008c*/ 	.word	0x00000000


	//----- nvinfo : EIATTR_CBANK_PARAM_SIZE
	.align		4
.L_13985:
        /*0090*/ 	.byte	0x03, 0x19
        /*0092*/ 	.short	0x0024


	//----- nvinfo : EIATTR_PARAM_CBANK
	.align		4
        /*0094*/ 	.byte	0x04, 0x0a
        /*0096*/ 	.short	(.L_13987 - .L_13986)
	.align		4
.L_13986:
        /*0098*/ 	.word	index@(.nv.constant0._Z15gpukernelAMWNr3ILi32ELi25EEvPdS0_S0_iii)
        /*009c*/ 	.short	0x0380
        /*009e*/ 	.short	0x0024


	//----- nvinfo : EIATTR_SW_WAR
	.align		4
.L_13987:
        /*00a0*/ 	.byte	0x04, 0x36
        /*00a2*/ 	.short	(.L_13989 - .L_13988)
.L_13988:
        /*00a4*/ 	.word	0x00000008
.L_13989:


//--------------------- .nv.info._Z15gpukernelAMWNr3ILi32ELi24EEvPdS0_S0_iii --------------------------
	.section	.nv.info._Z15gpukernelAMWNr3ILi32ELi24EEvPdS0_S0_iii,"",@"SHT_CUDA_INFO"
	.sectionflags	@""
	.align	4


	//----- nvinfo : EIATTR_CUDA_API_VERSION
	.align		4
        /*0000*/ 	.byte	0x04, 0x37
        /*0002*/ 	.short	(.L_13991 - .L_13990)
.L_13990:
        /*0004*/ 	.word	0x00000082


	//----- nvinfo : EIATTR_KPARAM_INFO
	.align		4
.L_13991:
        /*0008*/ 	.byte	0x04, 0x17
        /*000a*/ 	.short	(.L_13993 - .L_13992)
.L_13992:
        /*000c*/ 	.word	0x00000000
        /*0010*/ 	.short	0x0005
        /*0012*/ 	.short	0x0020
        /*0014*/ 	.byte	0x00, 0xf0, 0x11, 0x00


	//----- nvinfo : EIATTR_KPARAM_INFO
	.align		4
.L_13993:
        /*0018*/ 	.byte	0x04, 0x17
        /*001a*/ 	.short	(.L_13995 - .L_13994)
.L_13994:
        /*001c*/ 	.word	0x00000000
        /*0020*/ 	.short	0x0004
        /*0022*/ 	.short	0x001c
        /*0024*/ 	.byte	0x00, 0xf0, 0x11, 0x00


	//----- nvinfo : EIATTR_KPARAM_INFO
	.align		4
.L_13995:
        /*0028*/ 	.byte	0x04, 0x17
        /*002a*/ 	.short	(.L_13997 - .L_13996)
.L_13996:
        /*002c*/ 	.word	0x00000000
        /*0030*/ 	.short	0x0003
        /*0032*/ 	.short	0x0018
        /*0034*/ 	.byte	0x00, 0xf0, 0x11, 0x00


	//----- nvinfo : EIATTR_KPARAM_INFO
	.align		4
.L_13997:
        /*0038*/ 	.byte	0x04, 0x17
        /*003a*/ 	.short	(.L_13999 - .L_13998)
.L_13998:
        /*003c*/ 	.word	0x00000000
        /*0040*/ 	.short	0x0002
        /*0042*/ 	.short	0x0010
        /*0044*/ 	.byte	0x00, 0xf5, 0x21, 0x00


	//----- nvinfo : EIATTR_KPARAM_INFO
	.align		4
.L_13999:
        /*0048*/ 	.byte	0x04, 0x17
        /*004a*/ 	.short	(.L_14001 - .L_14000)
.L_14000:
        /*004c*/ 	.word	0x00000000
        /*0050*/ 	.short	0x0001
        /*0052*/ 	.short	0x0008
        /*0054*/ 	.byte	0x00, 0xf5, 0x21, 0x00


	//----- nvinfo : EIATTR_KPARAM_INFO
	.align		4
.L_14001:
        /*0058*/ 	.byte	0x04, 0x17
        /*005a*/ 	.short	(.L_14003 - .L_14002)
.L_14002:
        /*005c*/ 	.word	0x00000000
        /*0060*/ 	.short	0x0000
        /*0062*/ 	.short	0x0000
        /*0064*/ 	.byte	0x00, 0xf5, 0x21, 0x00


	//----- nvinfo : EIATTR_SPARSE_MMA_MASK
	.align		4
.L_14003:
        /*0068*/ 	.byte	0x03, 0x50
        /*006a*/ 	.short	0x0000


	//----- nvinfo : EIATTR_MAXREG_COUNT
	.align		4
        /*006c*/ 	.byte	0x03, 0x1b
        /*006e*/ 	.short	0x00ff


	//----- nvinfo : EIATTR_MERCURY_ISA_VERSION
	.align		4
        /*0070*/ 	.byte	0x03, 0x5f
        /*0072*/ 	.short	0x0101


	//----- nvinfo : EIATTR_VRC_CTA_INIT_COUNT
	.align		4
        /*0074*/ 	.byte	0x02, 0x4a
	.zero		1
	.zero		1


	//----- nvinfo : EIATTR_EXIT_INSTR_OFFSETS
	.align		4
        /*0078*/ 	.byte	0x04, 0x1c
        /*007a*/ 	.short	(.L_14005 - .L_14004)


	//   ....[0]....
.L_14004:
        /*007c*/ 	.word	0x00000050


	//   ....[1]....
        /*0080*/ 	.word	0x00000080


	//   ....[2]....
        /*0084*/ 	.word	0x000009b0


	//----- nvinfo : EIATTR_CRS_STACK_SIZE
	.align		4
.L_14005:
        /*0088*/ 	.byte	0x04, 0x1e
        /*008a*/ 	.short	(.L_14007 - .L_14006)
.L_14006:
        /*008c*/ 	.word	0x00000000


	//----- nvinfo : EIATTR_CBANK_PARAM_SIZE
	.align		4
.L_14007:
        /*0090*/ 	.byte	0x03, 0x19
        /*0092*/ 	.short	0x0024


	//----- nvinfo : EIATTR_PARAM_CBANK
	.align		4
        /*0094*/ 	.byte	0x04, 0x0a
        /*0096*/ 	.short	(.L_14009 - .L_14008)
	.align		4
.L_14008:
        /*0098*/ 	.word	index@(.nv.constant0._Z15gpukernelAMWNr3ILi32ELi24EEvPdS0_S0_iii)
        /*009c*/ 	.short	0x0380
        /*009e*/ 	.short	0x0024


	//----- nvinfo : EIATTR_SW_WAR
	.align		4
.L_14009:
        /*00a0*/ 	.byte	0x04, 0x36
        /*00a2*/ 	.short	(.L_14011 - .L_14010)
.L_14010:
        /*00a4*/ 	.word	0x00000008
.L_14011:


//--------------------- .nv.info._Z15gpukernelAMWNr3ILi32ELi23EEvPdS0_S0_iii --------------------------
	.section	.nv.info._Z15gpukernelAMWNr3ILi32ELi23EEvPdS0_S0_iii,"",@"SHT_CUDA_INFO"
	.sectionflags	@""
	.align	4


	//----- nvinfo : EIATTR_CUDA_API_VERSION
	.align		4
        /*0000*/ 	.byte	0x04, 0x37
        /*0002*/ 	.short	(.L_14013 - .L_14012)
.L_14012:
        /*0004*/ 	.word	0x00000082


	//----- nvinfo : EIATTR_KPARAM_INFO
	.align		4
.L_14013:
        /*0008*/ 	.byte	0x04, 0x17
        /*000a*/ 	.short	(.L_14015 - .L_14014)
.L_14014:
        /*000c*/ 	.word	0x00000000
        /*0010*/ 	.short	0x0005
        /*0012*/ 	.short	0x0020
        /*0014*/ 	.byte	0x00, 0xf0, 0x11, 0x00


	//----- nvinfo : EIATTR_KPARAM_INFO
	.align		4
.L_14015:
        /*0018*/ 	.byte	0x04, 0x17
        /*001a*/ 	.short	(.L_14017 - .L_14016)
.L_14016:
        /*001c*/ 	.word	0x00000000
        /*0020*/ 	.short	0x0004
        /*0022*/ 	.short	0x001c
        /*0024*/ 	.byte	0x00, 0xf0, 0x11, 0x00


	//----- nvinfo : EIATTR_KPARAM_INFO
	.align		4
.L_14017:
        /*0028*/ 	.byte	0x04, 0x17
        /*002a*/ 	.short	(.L_14019 - .L_14018)
.L_14018:
        /*002c*/ 	.word	0x00000000
        /*0030*/ 	.short	0x0003
        /*0032*/ 	.short	0x0018
        /*0034*/ 	.byte	0x00, 0xf0, 0x11, 0x00


	//----- nvinfo : EIATTR_KPARAM_INFO
	.align		4
.L_14019:
        /*0038*/ 	.byte	0x04, 0x17
        /*003a*/ 	.short	(.L_14021 - .L_14020)
.L_14020:
        /*003c*/ 	.word	0x00000000
        /*0040*/ 	.short	0x0002
        /*0042*/ 	.short	0x0010
        /*0044*/ 	.byte	0x00, 0xf5, 0x21, 0x00


	//----- nvinfo : EIATTR_KPARAM_INFO
	.align		4
.L_14021:
        /*0048*/ 	.byte	0x04, 0x17
        /*004a*/ 	.short	(.L_14023 - .L_14022)
.L_14022:
        /*004c*/ 	.word	0x00000000
        /*0050*/ 	.short	0x0001
        /*0052*/ 	.short	0x0008
        /*0054*/ 	.byte	0x00, 0xf5, 0x21, 0x00


	//----- nvinfo : EIATTR_KPARAM_INFO
	.align		4
.L_14023:
        /*0058*/ 	.byte	0x04, 0x17
        /*005a*/ 	.short	(.L_14025 - .L_14024)
.L_14024:
        /*005c*/ 	.word	0x00000000
        /*0060*/ 	.short	0x0000
        /*0062*/ 	.short	0x0000
        /*0064*/ 	.byte	0x00, 0xf5, 0x21, 0x00


	//----- nvinfo : EIATTR_SPARSE_MMA_MASK
	.align		4
.L_14025:
        /*0068*/ 	.byte	0x03, 0x50
        /*006a*/ 	.short	0x0000


	//----- nvinfo : EIATTR_MAXREG_COUNT
	.align		4
        /*006c*/ 	.byte	0x03, 0x1b
        /*006e*/ 	.short	0x00ff


	//----- nvinfo : EIATTR_MERCURY_ISA_VERSION
	.align		4
        /*0070*/ 	.byte	0x03, 0x5f
        /*0072*/ 	.short	0x0101


	//----- nvinfo : EIATTR_VRC_CTA_INIT_COUNT
	.align		4
        /*0074*/ 	.byte	0x02, 0x4a
	.zero		1
	.zero		1


	//----- nvinfo : EIATTR_EXIT_INSTR_OFFSETS
	.align		4
        /*0078*/ 	.byte	0x04, 0x1c
        /*007a*/ 	.short	(.L_14027 - .L_14026)


	//   ....[0]....
.L_14026:
        /*007c*/ 	.word	0x00000050


	//   ....[1]....
        /*0080*/ 	.word	0x00000080


	//   ....[2]....
        /*0084*/ 	.word	0x000009b0


	//----- nvinfo : EIATTR_CRS_STACK_SIZE
	.align		4
.L_14027:
        /*0088*/ 	.byte	0x04, 0x1e
        /*008a*/ 	.short	(.L_14029 - .L_14028)
.L_14028:
        /*008c*/ 	.word	0x00000000


	//----- nvinfo : EIATTR_CBANK_PARAM_SIZE
	.align		4
.L_14029:
        /*0090*/ 	.byte	0x03, 0x19
        /*0092*/ 	.short	0x0024


	//----- nvinfo : EIATTR_PARAM_CBANK
	.align		4
        /*0094*/ 	.byte	0x04, 0x0a
        /*0096*/ 	.short	(.L_14031 - .L_14030)
	.align		4
.L_14030:
        /*0098*/ 	.word	index@(.nv.constant0._Z15gpukernelAMWNr3ILi32ELi23EEvPdS0_S0_iii)
        /*009c*/ 	.short	0x0380
        /*009e*/ 	.short	0x0024


	//----- nvinfo : EIATTR_SW_WAR
	.align		4
.L_14031:
        /*00a0*/ 	.byte	0x04, 0x36
        /*00a2*/ 	.short	(.L_14033 - .L_14032)
.L_14032:
        /*00a4*/ 	.word	0x00000008
.L_14033:


//--------------------- .nv.info._Z15gpukernelAMWNr3ILi32ELi22EEvPdS0_S0_iii --------------------------
	.section	.nv.info._Z15gpukernelAMWNr3ILi32ELi22EEvPdS0_S0_iii,"",@"SHT_CUDA_INFO"
	.sectionflags	@""
	.align	4


	//----- nvinfo : EIATTR_CUDA_API_VERSION
	.align		4
        /*0000*/ 	.byte	0x04, 0x37
        /*0002*/ 	.short	(.L_14035 - .L_14034)
.L_14034:
        /*0004*/ 	.word	0x00000082


	//----- nvinfo : EIATTR_KPARAM_INFO
	.align		4
.L_14035:
        /*0008*/ 	.byte	0x04, 0x17
        /*000a*/ 	.short	(.L_14037 - .L_14036)
.L_14036:
        /*000c*/ 	.word	0x00000000
        /*0010*/ 	.short	0x0005
        /*0012*/ 	.short	0x0020
        /*0014*/ 	.byte	0x00, 0xf0, 0x11, 0x00


	//----- nvinfo : EIATTR_KPARAM_INFO
	.align		4
.L_14037:
        /*0018*/ 	.byte	0x04, 0x17
        /*001a*/ 	.short	(.L_14039 - .L_14038)
.L_14038:
        /*001c*/ 	.word	0x00000000
        /*0020*/ 	.short	0x0004
        /*0022*/ 	.short	0x001c
        /*0024*/ 	.byte	0x00, 0xf0, 0x11, 0x00


	//----- nvinfo : EIATTR_KPARAM_INFO
	.align		4
.L_14039:
        /*0028*/ 	.byte	0x04, 0x17
        /*002a*/ 	.short	(.L_14041 - .L_14040)
.L_14040:
        /*002c*/ 	.word	0x00000000
        /*0030*/ 	.short	0x0003
        /*0032*/ 	.short	0x0018
        /*0034*/ 	.byte	0x00, 0xf0, 0x11, 0x00


	//----- nvinfo : EIATTR_KPARAM_INFO
	.align		4
.L_14041:
        /*0038*/ 	.byte	0x04, 0x17
        /*003a*/ 	.short	(.L_14043 - .L_14042)
.L_14042:
        /*003c*/ 	.word	0x00000000
        /*0040*/ 	.short	0x0002
        /*0042*/ 	.short	0x0010
        /*0044*/ 	.byte	0x00, 0xf5, 0x21, 0x00


	//----- nvinfo : EIATTR_KPARAM_INFO
	.align		4
.L_14043:
        /*0048*/ 	.byte	0x04, 0x17
        /*004a*/ 	.short	(.L_14045 - .L_14044)
.L_14044:
        /*004c*/ 	.word	0x00000000
        /*0050*/ 	.short	0x0001
        /*0052*/ 	.short	0x0008
        /*0054*/ 	.byte	0x00, 0xf5, 0x21, 0x00


	//----- nvinfo : EIATTR_KPARAM_INFO
	.align		4
.L_14045:
        /*0058*/ 	.byte	0x04, 0x17
        /*005a*/ 	.short	(.L_14047 - .L_14046)
.L_14046:
        /*005c*/ 	.word	0x00000000
        /*0060*/ 	.short	0x0000
        /*0062*/ 	.short	0x0000
        /*0064*/ 	.byte	0x00, 0xf5, 0x21, 0x00


	//----- nvinfo : EIATTR_SPARSE_MMA_MASK
	.align		4
.L_14047:
        /*0068*/ 	.byte	0x03, 0x50
        /*006a*/ 	.short	0x0000


	//----- nvinfo : EIATTR_MAXREG_COUNT
	.align		4
        /*006c*/ 	.byte	0x03, 0x1b
        /*006e*/ 	.short	0x00ff


	//----- nvinfo : EIATTR_MERCURY_ISA_VERSION
	.align		4
        /*0070*/ 	.byte	0x03, 0x5f
        /*0072*/ 	.short	0x0101


	//----- nvinfo : EIATTR_VRC_CTA_INIT_COUNT
	.align		4
        /*0074*/ 	.byte	0x02, 0x4a
	.zero		1
	.zero		1


	//----- nvinfo : EIATTR_EXIT_INSTR_OFFSETS
	.align		4
        /*0078*/ 	.byte	0x04, 0x1c
        /*007a*/ 	.short	(.L_14049 - .L_14048)


	//   ....[0]....
.L_14048:
        /*007c*/ 	.word	0x00000050


	//   ....[1]....
        /*0080*/ 	.word	0x00000080


	//   ....[2]....
        /*0084*/ 	.word	0x000009b0


	//----- nvinfo : EIATTR_CRS_STACK_SIZE
	.align		4
.L_14049:
        /*0088*/ 	.byte	0x04, 0x1e
        /*008a*/ 	.short	(.L_14051 - .L_14050)
.L_14050:
        /*008c*/ 	.word	0x00000000


	//----- nvinfo : EIATTR_CBANK_PARAM_SIZE
	.align		4
.L_14051:
        /*0090*/ 	.byte	0x03, 0x19
        /*0092*/ 	.short	0x0024


	//----- nvinfo : EIATTR_PARAM_CBANK
	.align		4
        /*0094*/ 	.byte	0x04, 0x0a
        /*0096*/ 	.short	(.L_14053 - .L_14052)
	.align		4
.L_14052:
        /*0098*/ 	.word	index@(.nv.constant0._Z15gpukernelAMWNr3ILi32ELi22EEvPdS0_S0_iii)
        /*009c*/ 	.short	0x0380
        /*009e*/ 	.short	0x0024


	//----- nvinfo : EIATTR_SW_WAR
	.align		4
.L_14053:
        /*00a0*/ 	.byte	0x04, 0x36
        /*00a2*/ 	.short	(.L_14055 - .L_14054)
.L_14054:
        /*00a4*/ 	.word	0x00000008
.L_14055:


//--------------------- .nv.info._Z15gpukernelAMWNr3ILi32ELi21EEvPdS0_S0_iii --------------------------
	.section	.nv.info._Z15gpukernelAMWNr3ILi32ELi21EEvPdS0_S0_iii,"",@"SHT_CUDA_INFO"
	.sectionflags	@""
	.align	4


	//----- nvinfo : EIATTR_CUDA_API_VERSION
	.align		4
        /*0000*/ 	.byte	0x04, 0x37
        /*0002*/ 	.short	(.L_14057 - .L_14056)
.L_14056:
        /*0004*/ 	.word	0x00000082


	//----- nvinfo : EIATTR_KPARAM_INFO
	.align		4
.L_14057:
        /*0008*/ 	.byte	0x04, 0x17
        /*000a*/ 	.short	(.L_14059 - .L_14058)
.L_14058:
        /*000c*/ 	.word	0x00000000
        /*0010*/ 	.short	0x0005
        /*0012*/ 	.short	0x0020
        /*0014*/ 	.byte	0x00, 0xf0, 0x11, 0x00


	//----- nvinfo : EIATTR_KPARAM_INFO
	.align		4
.L_14059:
        /*0018*/ 	.byte	0x04, 0x17
        /*001a*/ 	.short	(.L_14061 - .L_14060)
.L_14060:
        /*001c*/ 	.word	0x00000000
        /*0020*/ 	.short	0x0004
        /*0022*/ 	.short	0x001c
        /*0024*/ 	.byte	0x00, 0xf0, 0x11, 0x00


	//----- nvinfo : EIATTR_KPARAM_INFO
	.align		4
.L_14061:
        /*0028*/ 	.byte	0x04, 0x17
        /*002a*/ 	.short	(.L_14063 - .L_14062)
.L_14062:
        /*002c*/ 	.word	0x00000000
        /*0030*/ 	.short	0x0003
        /*0032*/ 	.short	0x0018
        /*0034*/ 	.byte	0x00, 0xf0, 0x11, 0x00


	//----- nvinfo : EIATTR_KPARAM_INFO
	.align		4
.L_14063:
        /*0038*/ 	.byte	0x04, 0x17
        /*003a*/ 	.short	(.L_14065 - .L_14064)
.L_14064:
        /*003c*/ 	.word	0x00000000
        /*0040*/ 	.short	0x0002
        /*0042*/ 	.short	0x0010
        /*0044*/ 	.byte	0x00, 0xf5, 0x21, 0x00


	//----- nvinfo : EIATTR_KPARAM_INFO
	.align		4
.L_14065:
        /*0048*/ 	.byte	0x04, 0x17
        /*004a*/ 	.short	(.L_14067 - .L_14066)
.L_14066:
        /*004c*/ 	.word	0x00000000
        /*0050*/ 	.short	0x0001
        /*0052*/ 	.short	0x0008
        /*0054*/ 	.byte	0x00, 0xf5, 0x21, 0x00


	//----- nvinfo : EIATTR_KPARAM_INFO
	.align		4
.L_14067:
        /*0058*/ 	.byte	0x04, 0x17
        /*005a*/ 	.short	(.L_14069 - .L_14068)
.L_14068:
        /*005c*/ 	.word	0x00000000
        /*0060*/ 	.short	0x0000
        /*0062*/ 	.short	0x0000
        /*0064*/ 	.byte	0x00, 0xf5, 0x21, 0x00


	//----- nvinfo : EIATTR_SPARSE_MMA_MASK
	.align		4
.L_14069:
        /*0068*/ 	.byte	0x03, 0x50
        /*006a*/ 	.short	0x0000


	//----- nvinfo : EIATTR_MAXREG_COUNT
	.align		4
        /*006c*/ 	.byte	0x03, 0x1b
        /*006e*/ 	.short	0x00ff


	//----- nvinfo : EIATTR_MERCURY_ISA_VERSION
	.align		4
        /*0070*/ 	.byte	0x03, 0x5f
        /*0072*/ 	.short	0x0101


	//----- nvinfo : EIATTR_VRC_CTA_INIT_COUNT
	.align		4
        /*0074*/ 	.byte	0x02, 0x4a
	.zero		1
	.zero		1


	//----- nvinfo : EIATTR_EXIT_INSTR_OFFSETS
	.align		4
        /*0078*/ 	.byte	0x04, 0x1c
        /*007a*/ 	.short	(.L_14071 - .L_14070)


	//   ....[0]....
.L_14070:
        /*007c*/ 	.word	0x00000050


	//   ....[1]....
        /*0080*/ 	.word	0x00000080


	//   ....[2]....
        /*0084*/ 	.word	0x000009b0


	//----- nvinfo : EIATTR_CRS_STACK_SIZE
	.align		4
.L_14071:
        /*0088*/ 	.byte	0x04, 0x1e
        /*008a*/ 	.short	(.L_14073 - .L_14072)
.L_14072:
        /*008c*/ 	.word	0x00000000


	//----- nvinfo : EIATTR_CBANK_PARAM_SIZE
	.align		4
.L_14073:
        /*0090*/ 	.byte	0x03, 0x19
        /*0092*/ 	.short	0x0024


	//----- nvinfo : EIATTR_PARAM_CBANK
	.align		4
        /*0094*/ 	.byte	0x04, 0x0a
        /*0096*/ 	.short	(.L_14075 - .L_14074)
	.align		4
.L_14074:
        /*0098*/ 	.word	index@(.nv.constant0._Z15gpukernelAMWNr3ILi32ELi21EEvPdS0_S0_iii)
        /*009c*/ 	.short	0x0380
        /*009e*/ 	.short	0x0024


	//----- nvinfo : EIATTR_SW_WAR
	.align		4
.L_14075:
        /*00a0*/ 	.byte	0x04, 0x36
        /*00a2*/ 	.short	(.L_14077 - .L_14076)
.L_14076:
        /*00a4*/ 	.word	0x00000008
.L_14077:


//--------------------- .nv.info._Z15gpukernelAMWNr3ILi32ELi20EEvPdS0_S0_iii --------------------------
	.section	.nv.info._Z15gpukernelAMWNr3ILi32ELi20EEvPdS0_S0_iii,"",@"SHT_CUDA_INFO"
	.sectionflags	@""
	.align	4


	//----- nvinfo : EIATTR_CUDA_API_VERSION
	.align		4
        /*0000*/ 	.byte	0x04, 0x37
        /*0002*/ 	.short	(.L_14079 - .L_14078)
.L_14078:
        /*0004*/ 	.word	0x00000082


	//----- nvinfo : EIATTR_KPARAM_INFO
	.align		4
.L_14079:
        /*0008*/ 	.byte	0x04, 0x17
        /*000a*/ 	.short	(.L_14081 - .L_14080)
.L_14080:
        /*000c*/ 	.word	0x00000000
        /*0010*/ 	.short	0x0005
        /*0012*/ 	.short	0x0020
        /*0014*/ 	.byte	0x00, 0xf0, 0x11, 0x00


	//----- nvinfo : EIATTR_KPARAM_INFO
	.align		4
.L_14081:
        /*0018*/ 	.byte	0x04, 0x17
        /*001a*/ 	.short	(.L_14083 - .L_14082)
.L_14082:
        /*001c*/ 	.word	0x00000000
        /*0020*/ 	.short	0x0004
        /*0022*/ 	.short	0x001c
        /*0024*/ 	.byte	0x00, 0xf0, 0x11, 0x00


	//----- nvinfo : EIATTR_KPARAM_INFO
	.align		4
.L_14083:
        /*0028*/ 	.byte	0x04, 0x17
        /*002a*/ 	.short	(.L_14085 - .L_14084)
.L_14084:
        /*002c*/ 	.word	0x00000000
        /*0030*/ 	.short	0x0003
        /*0032*/ 	.short	0x0018
        /*0034*/ 	.byte	0x00, 0xf0, 0x11, 0x00


	//----- nvinfo : EIATTR_KPARAM_INFO
	.align		4
.L_14085:
        /*0038*/ 	.byte	0x04, 0x17
        /*003a*/ 	.short	(.L_14087 - .L_14086)
.L_14086:
        /*003c*/ 	.word	0x00000000
        /*0040*/ 	.short	0x0002
        /*0042*/ 	.short	0x0010
        /*0044*/ 	.byte	0x00, 0xf5, 0x21, 0x00


	//----- nvinfo : EIATTR_KPARAM_INFO
	.align		4
.L_14087:
        /*0048*/ 	.byte	0x04, 0x17
        /*004a*/ 	.short	(.L_14089 - .L_14088)
.L_14088:
        /*004c*/ 	.word	0x00000000
        /*0050*/ 	.short	0x0001
        /*0052*/ 	.short	0x0008
        /*0054*/ 	.byte	0x00, 0xf5, 0x21, 0x00


	//----- nvinfo : EIATTR_KPARAM_INFO
	.align		4
.L_14089:
        /*0058*/ 	.byte	0x04, 0x17
        /*005a*/ 	.short	(.L_14091 - .L_14090)
.L_14090:
        /*005c*/ 	.word	0x00000000
        /*0060*/ 	.short	0x0000
        /*0062*/ 	.short	0x0000
        /*0064*/ 	.byte	0x00, 0xf5, 0x21, 0x00


	//----- nvinfo : EIATTR_SPARSE_MMA_MASK
	.align		4
.L_14091:
        /*0068*/ 	.byte	0x03, 0x50
        /*006a*/ 	.short	0x0000


	//----- nvinfo : EIATTR_MAXREG_COUNT
	.align		4
        /*006c*/ 	.byte	0x03, 0x1b
        /*006e*/ 	.short	0x00ff


	//----- nvinfo : EIATTR_MERCURY_ISA_VERSION
	.align		4
        /*0070*/ 	.byte	0x03, 0x5f
        /*0072*/ 	.short	0x0101


	//----- nvinfo : EIATTR_VRC_CTA_INIT_COUNT
	.align		4
        /*0074*/ 	.byte	0x02, 0x4a
	.zero		1
	.zero		1


	//----- nvinfo : EIATTR_EXIT_INSTR_OFFSETS
	.align		4
        /*0078*/ 	.byte	0x04, 0x1c
        /*007a*/ 	.short	(.L_14093 - .L_14092)


	//   ....[0]....
.L_14092:
        /*007c*/ 	.word	0x00000050


	//   ....[1]....
        /*0080*/ 	.word	0x00000080


	//   ....[2]....
        /*0084*/ 	.word	0x000009b0


	//----- nvinfo : EIATTR_CRS_STACK_SIZE
	.align		4
.L_14093:
        /*0088*/ 	.byte	0x04, 0x1e
        /*008a*/ 	.short	(.L_14095 - .L_14094)
.L_14094:
        /*008c*/ 	.word	0x00000000


	//----- nvinfo : EIATTR_CBANK_PARAM_SIZE
	.align		4
.L_14095:
        /*0090*/ 	.byte	0x03, 0x19
        /*0092*/ 	.short	0x0024


	//----- nvinfo : EIATTR_PARAM_CBANK
	.align		4
        /*0094*/ 	.byte	0x04, 0x0a
        /*0096*/ 	.short	(.L_14097 - .L_14096)
	.align		4
.L_14096:
        /*0098*/ 	.word	index@(.nv.constant0._Z15gpukernelAMWNr3ILi32ELi20EEvPdS0_S0_iii)
        /*009c*/ 	.short	0x0380
        /*009e*/ 	.short	0x0024


	//----- nvinfo : EIATTR_SW_WAR
	.align		4
.L_14097:
        /*00a0*/ 	.byte	0x04, 0x36
        /*00a2*/ 	.short	(.L_14099 - .L_14098)
.L_14098:
        /*00a4*/ 	.word	0x00000008
.L_14099:


//--------------------- .nv.info._Z15gpukernelAMWNr3ILi32ELi19EEvPdS0_S0_iii --------------------------
	.section	.nv.info._Z15gpukernelAMWNr3ILi32ELi19EEvPdS0_S0_iii,"",@"SHT_CUDA_INFO"
	.sectionflags	@""
	.align	4


	//----- nvinfo : EIATTR_CUDA_API_VERSION
	.align		4
        /*0000*/ 	.byte	0x04, 0x37
        /*0002*/ 	.short	(.L_14101 - .L_14100)
.L_14100:
        /*0004*/ 	.word	0x00000082


	//----- nvinfo : EIATTR_KPARAM_INFO
	.align		4
.L_14101:
        /*0008*/ 	.byte	0x04, 0x17
        /*000a*/ 	.short	(.L_14103 - .L_14102)
.L_14102:
        /*000c*/ 	.word	0x00000000
        /*0010*/ 	.short	0x0005
        /*0012*/ 	.short	0x0020
        /*0014*/ 	.byte	0x00, 0xf0, 0x11, 0x00


	//----- nvinfo : EIATTR_KPARAM_INFO
	.align		4
.L_14103:
        /*0018*/ 	.byte	0x04, 0x17
        /*001a*/ 	.short	(.L_14105 - .L_14104)
.L_14104:
        /*001c*/ 	.word	0x00000000
        /*0020*/ 	.short	0x0004
        /*0022*/ 	.short	0x001c
        /*0024*/ 	.byte	0x00, 0xf0, 0x11, 0x00


	//----- nvinfo : EIATTR_KPARAM_INFO
	.align		4
.L_14105:
        /*0028*/ 	.byte	0x04, 0x17
        /*002a*/ 	.short	(.L_14107 - .L_14106)
.L_14106:
        /*002c*/ 	.word	0x00000000
        /*0030*/ 	.short	0x0003
        /*0032*/ 	.short	0x0018
        /*0034*/ 	.byte	0x00, 0xf0, 0x11, 0x00


	//----- nvinfo : EIATTR_KPARAM_INFO
	.align		4
.L_14107:
        /*0038*/ 	.byte	0x04, 0x17
        /*003a*/ 	.short	(.L_14109 - .L_14108)
.L_14108:
        /*003c*/ 	.word	0x00000000
        /*0040*/ 	.short	0x0002
        /*0042*/ 	.short	0x0010
        /*0044*/ 	.byte	0x00, 0xf5, 0x21, 0x00


	//----- nvinfo : EIATTR_KPARAM_INFO
	.align		4
.L_14109:
        /*0048*/ 	.byte	0x04, 0x17
        /*004a*/ 	.short	(.L_14111 - .L_14110)
.L_14110:
        /*004c*/ 	.word	0x00000000
        /*0050*/ 	.short	0x0001
        /*0052*/ 	.short	0x0008
        /*0054*/ 	.byte	0x00, 0xf5, 0x21, 0x00


	//----- nvinfo : EIATTR_KPARAM_INFO
	.align		4
.L_14111:
        /*0058*/ 	.byte	0x04, 0x17
        /*005a*/ 	.short	(.L_14113 - .L_14112)
.L_14112:
        /*005c*/ 	.word	0x00000000
        /*0060*/ 	.short	0x0000
        /*0062*/ 	.short	0x0000
        /*0064*/ 	.byte	0x00, 0xf5, 0x21, 0x00


	//----- nvinfo : EIATTR_SPARSE_MMA_MASK
	.align		4
.L_14113:
        /*0068*/ 	.byte	0x03, 0x50
        /*006a*/ 	.short	0x0000


	//----- nvinfo : EIATTR_MAXREG_COUNT
	.align		4
        /*006c*/ 	.byte	0x03, 0x1b
        /*006e*/ 	.short	0x00ff


	//----- nvinfo : EIATTR_MERCURY_ISA_VERSION
	.align		4
        /*0070*/ 	.byte	0x03, 0x5f
        /*0072*/ 	.short	0x0101


	//----- nvinfo : EIATTR_VRC_CTA_INIT_COUNT
	.align		4
        /*0074*/ 	.byte	0x02, 0x4a
	.zero		1
	.zero		1


	//----- nvinfo : EIATTR_EXIT_INSTR_OFFSETS
	.align		4
        /*0078*/ 	.byte	0x04, 0x1c
        /*007a*/ 	.short	(.L_14115 - .L_14114)


	//   ....[0]....
.L_14114:
        /*007c*/ 	.word	0x00000050


	//   ....[1]....
        /*0080*/ 	.word	0x00000080


	//   ....[2]....
        /*0084*/ 	.word	0x000009b0


	//----- nvinfo : EIATTR_CRS_STACK_SIZE
	.align		4
.L_14115:
        /*0088*/ 	.byte	0x04, 0x1e
        /*008a*/ 	.short	(.L_14117 - .L_14116)
.L_14116:
        /*008c*/ 	.word	0x00000000


	//----- nvinfo : EIATTR_CBANK_PARAM_SIZE
	.align		4
.L_14117:
        /*0090*/ 	.byte	0x03, 0x19
        /*0092*/ 	.short	0x0024


	//----- nvinfo : EIATTR_PARAM_CBANK
	.align		4
        /*0094*/ 	.byte	0x04, 0x0a
        /*0096*/ 	.short	(.L_14119 - .L_14118)
	.align		4
.L_14118:
        /*0098*/ 	.word	index@(.nv.constant0._Z15gpukernelAMWNr3ILi32ELi19EEvPdS0_S0_iii)
        /*009c*/ 	.short	0x0380
        /*009e*/ 	.short	0x0024


	//----- nvinfo : EIATTR_SW_WAR
	.align		4
.L_14119:
        /*00a0*/ 	.byte	0x04, 0x36
        /*00a2*/ 	.short	(.L_14121 - .L_14120)
.L_14120:
        /*00a4*/ 	.word	0x00000008
.L_14121:


//--------------------- .nv.info._Z15gpukernelAMWNr3ILi32ELi18EEvPdS0_S0_iii --------------------------
	.section	.nv.info._Z15gpukernelAMWNr3ILi32ELi18EEvPdS0_S0_iii,"",@"SHT_CUDA_INFO"
	.sectionflags	@""
	.align	4


	//----- nvinfo : EIATTR_CUDA_API_VERSION
	.align		4
        /*0000*/ 	.byte	0x04, 0x37
        /*0002*/ 	.short	(.L_14123 - .L_14122)
.L_14122:
        /*0004*/ 	.word	0x00000082


	//----- nvinfo : EIATTR_KPARAM_INFO
	.align		4
.L_14123:
        /*0008*/ 	.byte	0x04, 0x17
        /*000a*/ 	.short	(.L_14125 - .L_14124)
.L_14124:
        /*000c*/ 	.word	0x00000000
        /*0010*/ 	.short	0x0005
        /*0012*/ 	.short	0x0020
        /*0014*/ 	.byte	0x00, 0xf0, 0x11, 0x00


	//----- nvinfo : EIATTR_KPARAM_INFO
	.align		4
.L_14125:
        /*0018*/ 	.byte	0x04, 0x17
        /*001a*/ 	.short	(.L_14127 - .L_14126)
.L_14126:
        /*001c*/ 	.word	0x00000000
        /*0020*/ 	.short	0x0004
        /*0022*/ 	.short	0x001c
        /*0024*/ 	.byte	0x00, 0xf0, 0x11, 0x00


	//----- nvinfo : EIATTR_KPARAM_INFO
	.align		4
.L_14127:
        /*0028*/ 	.byte	0x04, 0x17
        /*002a*/ 	.short	(.L_14129 - .L_14128)
.L_14128:
        /*002c*/ 	.word	0x00000000
        /*0030*/ 	.short	0x0003
        /*0032*/ 	.short	0x0018
        /*0034*/ 	.byte	0x00, 0xf0, 0x11, 0x00


	//----- nvinfo : EIATTR_KPARAM_INFO
	.align		4
.L_14129:
        /*0038*/ 	.byte	0x04, 0x17
        /*003a*/ 	.short	(.L_14131 - .L_14130)
.L_14130:
        /*003c*/ 	.word	0x00000000
        /*0040*/ 	.short	0x0002
        /*0042*/ 	.short	0x0010
        /*0044*/ 	.byte	0x00, 0xf5, 0x21, 0x00


	//----- nvinfo : EIATTR_KPARAM_INFO
	.align		4
.L_14131:
        /*0048*/ 	.byte	0x04, 0x17
        /*004a*/ 	.short	(.L_14133 - .L_14132)
.L_14132:
        /*004c*/ 	.word	0x00000000
        /*0050*/ 	.short	0x0001
        /*0052*/ 	.short	0x0008
        /*0054*/ 	.byte	0x00, 0xf5, 0x21, 0x00


	//----- nvinfo : EIATTR_KPARAM_INFO
	.align		4
.L_14133:
        /*0058*/ 	.byte	0x04, 0x17
        /*005a*/ 	.short	(.L_14135 - .L_14134)
.L_14134:
        /*005c*/ 	.word	0x00000000
        /*0060*/ 	.short	0x0000
        /*0062*/ 	.short	0x0000
        /*0064*/ 	.byte	0x00, 0xf5, 0x21, 0x00


	//----- nvinfo : EIATTR_SPARSE_MMA_MASK
	.align		4
.L_14135:
        /*0068*/ 	.byte	0x03, 0x50
        /*006a*/ 	.short	0x0000


	//----- nvinfo : EIATTR_MAXREG_COUNT
	.align		4
        /*006c*/ 	.byte	0x03, 0x1b
        /*006e*/ 	.short	0x00ff


	//----- nvinfo : EIATTR_MERCURY_ISA_VERSION
	.align		4
        /*0070*/ 	.byte	0x03, 0x5f
        /*0072*/ 	.short	0x0101


	//----- nvinfo : EIATTR_VRC_CTA_INIT_COUNT
	.align		4
        /*0074*/ 	.byte	0x02, 0x4a
	.zero		1
	.zero		1


	//----- nvinfo : EIATTR_EXIT_INSTR_OFFSETS
	.align		4
        /*0078*/ 	.byte	0x04, 0x1c
        /*007a*/ 	.short	(.L_14137 - .L_14136)


	//   ....[0]....
.L_14136:
        /*007c*/ 	.word	0x00000050


	//   ....[1]....
        /*0080*/ 	.word	0x00000080


	//   ....[2]....
        /*0084*/ 	.word	0x000009b0


	//----- nvinfo : EIATTR_CRS_STACK_SIZE
	.align		4
.L_14137:
        /*0088*/ 	.byte	0x04, 0x1e
        /*008a*/ 	.short	(.L_14139 - .L_14138)
.L_14138:
        /*008c*/ 	.word	0x00000000


	//----- nvinfo : EIATTR_CBANK_PARAM_SIZE
	.align		4
.L_14139:
        /*0090*/ 	.byte	0x03, 0x19
        /*0092*/ 	.short	0x0024


	//----- nvinfo : EIATTR_PARAM_CBANK
	.align		4
        /*0094*/ 	.byte	0x04, 0x0a
        /*0096*/ 	.short	(.L_14141 - .L_14140)
	.align		4
.L_14140:
        /*0098*/ 	.word	index@(.nv.constant0._Z15gpukernelAMWNr3ILi32ELi18EEvPdS0_S0_iii)
        /*009c*/ 	.short	0x0380
        /*009e*/ 	.short	0x0024


	//----- nvinfo : EIATTR_SW_WAR
	.align		4
.L_14141:
        /*00a0*/ 	.byte	0x04, 0x36
        /*00a2*/ 	.short	(.L_14143 - .L_14142)
.L_14142:
        /*00a4*/ 	.word	0x00000008
.L_14143:


//--------------------- .nv.info._Z15gpukernelAMWNr3ILi32ELi17EEvPdS0_S0_iii --------------------------
	.section	.nv.info._Z15gpukernelAMWNr3ILi32ELi17EEvPdS0_S0_iii,"",@"SHT_CUDA_INFO"
	.sectionflags	@""
	.align	4


	//----- nvinfo : EIATTR_CUDA_API_VERSION
	.align		4
        /*0000*/ 	.byte	0x04, 0x37
        /*0002*/ 	.short	(.L_14145 - .L_14144)
.L_14144:
        /*0004*/ 	.word	0x00000082


	//----- nvinfo : EIATTR_KPARAM_INFO
	.align		4
.L_14145:
        /*0008*/ 	.byte	0x04, 0x17
        /*000a*/ 	.short	(.L_14147 - .L_14146)
.L_14146:
        /*000c*/ 	.word	0x00000000
        /*0010*/ 	.short	0x0005
        /*0012*/ 	.short	0x0020
        /*0014*/ 	.byte	0x00, 0xf0, 0x11, 0x00


	//----- nvinfo : EIATTR_KPARAM_INFO
	.align		4
.L_14147:
        /*0018*/ 	.byte	0x04, 0x17
        /*001a*/ 	.short	(.L_14149 - .L_14148)
.L_14148:
        /*001c*/ 	.word	0x00000000
        /*0020*/ 	.short	0x0004
        /*0022*/ 	.short	0x001c
        /*0024*/ 	.byte	0x00, 0xf0, 0x11, 0x00


	//----- nvinfo : EIATTR_KPARAM_INFO
	.align		4
.L_14149:
        /*0028*/ 	.byte	0x04, 0x17
        /*002a*/ 	.short	(.L_14151 - .L_14150)
.L_14150:
        /*002c*/ 	.word	0x00000000
        /*0030*/ 	.short	0x0003
        /*0032*/ 	.short	0x0018
        /*0034*/ 	.byte	0x00, 0xf0, 0x11, 0x00


	//----- nvinfo : EIATTR_KPARAM_INFO
	.align		4
.L_14151:
        /*0038*/ 	.byte	0x04, 0x17
        /*003a*/ 	.short	(.L_14153 - .L_14152)
.L_14152:
        /*003c*/ 	.word	0x00000000
        /*0040*/ 	.short	0x0002
        /*0042*/ 	.short	0x0010
        /*0044*/ 	.byte	0x00, 0xf5, 0x21, 0x00


	//----- nvinfo : EIATTR_KPARAM_INFO
	.align		4
.L_14153:
        /*0048*/ 	.byte	0x04, 0x17
        /*004a*/ 	.short	(.L_14155 - .L_14154)
.L_14154:
        /*004c*/ 	.word	0x00000000
        /*0050*/ 	.short	0x0001
        /*0052*/ 	.short	0x0008
        /*0054*/ 	.byte	0x00, 0xf5, 0x21, 0x00


	//----- nvinfo : EIATTR_KPARAM_INFO
	.align		4
.L_14155:
        /*0058*/ 	.byte	0x04, 0x17
        /*005a*/ 	.short	(.L_14157 - .L_14156)
.L_14156:
        /*005c*/ 	.word	0x00000000
        /*0060*/ 	.short	0x0000
        /*0062*/ 	.short	0x0000
        /*0064*/ 	.byte	0x00, 0xf5, 0x21, 0x00


	//----- nvinfo : EIATTR_SPARSE_MMA_MASK
	.align		4
.L_14157:
        /*0068*/ 	.byte	0x03, 0x50
        /*006a*/ 	.short	0x0000


	//----- nvinfo : EIATTR_MAXREG_COUNT
	.align		4
        /*006c*/ 	.byte	0x03, 0x1b
        /*006e*/ 	.short	0x00ff


	//----- nvinfo : EIATTR_MERCURY_ISA_VERSION
	.align		4
        /*0070*/ 	.byte	0x03, 0x5f
        /*0072*/ 	.short	0x0101


	//----- nvinfo : EIATTR_VRC_CTA_INIT_COUNT
	.align		4
        /*0074*/ 	.byte	0x02, 0x4a
	.zero		1
	.zero		1


	//----- nvinfo : EIATTR_EXIT_INSTR_OFFSETS
	.align		4
        /*0078*/ 	.byte	0x04, 0x1c
        /*007a*/ 	.short	(.L_14159 - .L_14158)


	//   ....[0]....
.L_14158:
        /*007c*/ 	.word	0x00000050


	//   ....[1]....
        /*0080*/ 	.word	0x00000080


	//   ....[2]....
        /*0084*/ 	.word	0x000009b0


	//----- nvinfo : EIATTR_CRS_STACK_SIZE
	.align		4
.L_14159:
        /*0088*/ 	.byte	0x04, 0x1e
        /*008a*/ 	.short	(.L_14161 - .L_14160)
.L_14160:
        /*008c*/ 	.word	0x00000000


	//----- nvinfo : EIATTR_CBANK_PARAM_SIZE
	.align		4
.L_14161:
        /*0090*/ 	.byte	0x03, 0x19
        /*0092*/ 	.short	0x0024


	//----- nvinfo : EIATTR_PARAM_CBANK
	.align		4
        /*0094*/ 	.byte	0x04, 0x0a
        /*0096*/ 	.short	(.L_14163 - .L_14162)
	.align		4
.L_14162:
        /*0098*/ 	.word	index@(.nv.constant0._Z15gpukernelAMWNr3ILi32ELi17EEvPdS0_S0_iii)
        /*009c*/ 	.short	0x0380
        /*009e*/ 	.short	0x0024


	//----- nvinfo : EIATTR_SW_WAR
	.align		4
.L_14163:
        /*00a0*/ 	.byte	0x04, 0x36
        /*00a2*/ 	.short	(.L_14165 - .L_14164)
.L_14164:
        /*00a4*/ 	.word	0x00000008
.L_14165:


//--------------------- .nv.info._Z15gpukernelAMWNr3ILi32ELi16EEvPdS0_S0_iii --------------------------
	.section	.nv.info._Z15gpukernelAMWNr3ILi32ELi16EEvPdS0_S0_iii,"",@"SHT_CUDA_INFO"
	.sectionflags	@""
	.align	4


	//----- nvinfo : EIATTR_CUDA_API_VERSION
	.align		4
        /*0000*/ 	.byte	0x04, 0x37
        /*0002*/ 	.short	(.L_14167 - .L_14166)
.L_14166:
        /*0004*/ 	.word	0x00000082


	//----- nvinfo : EIATTR_KPARAM_INFO
	.align		4
.L_14167:
        /*0008*/ 	.byte	0x04, 0x17
        /*000a*/ 	.short	(.L_14169 - .L_14168)
.L_14168:
        /*000c*/ 	.word	0x00000000
        /*0010*/ 	.short	0x0005
        /*0012*/ 	.short	0x0020
        /*0014*/ 	.byte	0x00, 0xf0, 0x11, 0x00


	//----- nvinfo : EIATTR_KPARAM_INFO
	.align		4
.L_14169:
        /*0018*/ 	.byte	0x04, 0x17
        /*001a*/ 	.short	(.L_14171 - .L_14170)
.L_14170:
        /*001c*/ 	.word	0x00000000
        /*0020*/ 	.short	0x0004
        /*0022*/ 	.short	0x001c
        /*0024*/ 	.byte	0x00, 0xf0, 0x11, 0x00


	//----- nvinfo : EIATTR_KPARAM_INFO
	.align		4
.L_14171:
        /*0028*/ 	.byte	0x04, 0x17
        /*002a*/ 	.short	(.L_14173 - .L_14172)
.L_14172:
        /*002c*/ 	.word	0x00000000
        /*0030*/ 	.short	0x0003
        /*0032*/ 	.short	0x0018
        /*0034*/ 	.byte	0x00, 0xf0, 0x11, 0x00


	//----- nvinfo : EIATTR_KPARAM_INFO
	.align		4
.L_14173:
        /*0038*/ 	.byte	0x04, 0x17
        /*003a*/ 	.short	(.L_14175 - .L_14174)
.L_14174:
        /*003c*/ 	.word	0x00000000
        /*0040*/ 	.short	0x0002
        /*0042*/ 	.short	0x0010
        /*0044*/ 	.byte	0x00, 0xf5, 0x21, 0x00


	//----- nvinfo : EIATTR_KPARAM_INFO
	.align		4
.L_14175:
        /*0048*/ 	.byte	0x04, 0x17
        /*004a*/ 	.short	(.L_14177 - .L_14176)
.L_14176:
        /*004c*/ 	.word	0x00000000
        /*0050*/ 	.short	0x0001
        /*0052*/ 	.short	0x0008
        /*0054*/ 	.byte	0x00, 0xf5, 0x21, 0x00


	//----- nvinfo : EIATTR_KPARAM_INFO
	.align		4
.L_14177:
        /*0058*/ 	.byte	0x04, 0x17
        /*005a*/ 	.short	(.L_14179 - .L_14178)
.L_14178:
        /*005c*/ 	.word	0x00000000
        /*0060*/ 	.short	0x0000
        /*0062*/ 	.short	0x0000
        /*0064*/ 	.byte	0x00, 0xf5, 0x21, 0x00


	//----- nvinfo : EIATTR_SPARSE_MMA_MASK
	.align		4
.L_14179:
        /*0068*/ 	.byte	0x03, 0x50
        /*006a*/ 	.short	0x0000


	//----- nvinfo : EIATTR_MAXREG_COUNT
	.align		4
        /*006c*/ 	.byte	0x03, 0x1b
        /*006e*/ 	.short	0x00ff


	//----- nvinfo : EIATTR_MERCURY_ISA_VERSION
	.align		4
        /*0070*/ 	.byte	0x03, 0x5f
        /*0072*/ 	.short	0x0101


	//----- nvinfo : EIATTR_VRC_CTA_INIT_COUNT
	.align		4
        /*0074*/ 	.byte	0x02, 0x4a
	.zero		1
	.zero		1


	//----- nvinfo : EIATTR_EXIT_INSTR_OFFSETS
	.align		4
        /*0078*/ 	.byte	0x04, 0x1c
        /*007a*/ 	.short	(.L_14181 - .L_14180)


	//   ....[0]....
.L_14180:
        /*007c*/ 	.word	0x00000050


	//   ....[1]....
        /*0080*/ 	.word	0x00000080


	//   ....[2]....
        /*0084*/ 	.word	0x000009b0


	//----- nvinfo : EIATTR_CRS_STACK_SIZE
	.align		4
.L_14181:
        /*0088*/ 	.byte	0x04, 0x1e
        /*008a*/ 	.short	(.L_14183 - .L_14182)
.L_14182:
        /*008c*/ 	.word	0x00000000


	//----- nvinfo : EIATTR_CBANK_PARAM_SIZE
	.align		4
.L_14183:
        /*0090*/ 	.byte	0x03, 0x19
        /*0092*/ 	.short	0x0024


	//----- nvinfo : EIATTR_PARAM_CBANK
	.align		4
        /*0094*/ 	.byte	0x04, 0x0a
        /*0096*/ 	.short	(.L_14185 - .L_14184)
	.align		4
.L_14184:
        /*0098*/ 	.word	index@(.nv.constant0._Z15gpukernelAMWNr3ILi32ELi16EEvPdS0_S0_iii)
        /*009c*/ 	.short	0x0380
        /*009e*/ 	.short	0x0024


	//----- nvinfo : EIATTR_SW_WAR
	.align		4
.L_14185:
        /*00a0*/ 	.byte	0x04, 0x36
        /*00a2*/ 	.short	(.L_14187 - .L_14186)
.L_14186:
        /*00a4*/ 	.word	0x00000008
.L_14187:


//--------------------- .nv.info._Z15gpukernelAMWNr3ILi32ELi15EEvPdS0_S0_iii --------------------------
	.section	.nv.info._Z15gpukernelAMWNr3ILi32ELi15EEvPdS0_S0_iii,"",@"SHT_CUDA_INFO"
	.sectionflags	@""
	.align	4


	//----- nvinfo : EIATTR_CUDA_API_VERSION
	.align		4
        /*0000*/ 	.byte	0x04, 0x37
        /*0002*/ 	.short	(.L_14189 - .L_14188)
.L_14188:
        /*0004*/ 	.word	0x00000082


	//----- nvinfo : EIATTR_KPARAM_INFO
	.align		4
.L_14189:
        /*0008*/ 	.byte	0x04, 0x17
        /*000a*/ 	.short	(.L_14191 - .L_14190)
.L_14190:
        /*000c*/ 	.word	0x00000000
        /*0010*/ 	.short	0x0005
        /*0012*/ 	.short	0x0020
        /*0014*/ 	.byte	0x00, 0xf0, 0x11, 0x00


	//----- nvinfo : EIATTR_KPARAM_INFO
	.align		4
.L_14191:
        /*0018*/ 	.byte	0x04, 0x17
        /*001a*/ 	.short	(.L_14193 - .L_14192)
.L_14192:
        /*001c*/ 	.word	0x00000000
        /*0020*/ 	.short	0x0004
        /*0022*/ 	.short	0x001c
        /*0024*/ 	.byte	0x00, 0xf0, 0x11, 0x00


	//----- nvinfo : EIATTR_KPARAM_INFO
	.align		4
.L_14193:
        /*0028*/ 	.byte	0x04, 0x17
        /*002a*/ 	.short	(.L_14195 - .L_14194)
.L_14194:
        /*002c*/ 	.word	0x00000000
        /*0030*/ 	.short	0x0003
        /*0032*/ 	.short	0x0018
        /*0034*/ 	.byte	0x00, 0xf0, 0x11, 0x00


	//----- nvinfo : EIATTR_KPARAM_INFO
	.align		4
.L_14195:
        /*0038*/ 	.byte	0x04, 0x17
        /*003a*/ 	.short	(.L_14197 - .L_14196)
.L_14196:
        /*003c*/ 	.word	0x00000000
        /*0040*/ 	.short	0x0002
        /*0042*/ 	.short	0x0010
        /*0044*/ 	.byte	0x00, 0xf5, 0x21, 0x00


	//----- nvinfo : EIATTR_KPARAM_INFO
	.align		4
.L_14197:
        /*0048*/ 	.byte	0x04, 0x17
        /*004a*/ 	.short	(.L_14199 - .L_14198)
.L_14198:
        /*004c*/ 	.word	0x00000000
        /*0050*/ 	.short	0x0001
        /*0052*/ 	.short	0x0008
        /*0054*/ 	.byte	0x00, 0xf5, 0x21, 0x00


	//----- nvinfo : EIATTR_KPARAM_INFO
	.align		4
.L_14199:
        /*0058*/ 	.byte	0x04, 0x17
        /*005a*/ 	.short	(.L_14201 - .L_14200)
.L_14200:
        /*005c*/ 	.word	0x00000000
        /*0060*/ 	.short	0x0000
        /*0062*/ 	.short	0x0000
        /*0064*/ 	.byte	0x00, 0xf5, 0x21, 0x00


	//----- nvinfo : EIATTR_SPARSE_MMA_MASK
	.align		4
.L_14201:
        /*0068*/ 	.byte	0x03, 0x50
        /*006a*/ 	.short	0x0000


	//----- nvinfo : EIATTR_MAXREG_COUNT
	.align		4
        /*006c*/ 	.byte	0x03, 0x1b
        /*006e*/ 	.short	0x00ff


	//----- nvinfo : EIATTR_MERCURY_ISA_VERSION
	.align		4
        /*0070*/ 	.byte	0x03, 0x5f
        /*0072*/ 	.short	0x0101


	//----- nvinfo : EIATTR_VRC_CTA_INIT_COUNT
	.align		4
        /*0074*/ 	.byte	0x02, 0x4a
	.zero		1
	.zero		1


	//----- nvinfo : EIATTR_EXIT_INSTR_OFFSETS
	.align		4
        /*0078*/ 	.byte	0x04, 0x1c
        /*007a*/ 	.short	(.L_14203 - .L_14202)


	//   ....[0]....
.L_14202:
        /*007c*/ 	.word	0x00000050


	//   ....[1]....
        /*0080*/ 	.word	0x00000080


	//   ....[2]....
        /*0084*/ 	.word	0x000009b0


	//----- nvinfo : EIATTR_CRS_STACK_SIZE
	.align		4
.L_14203:
        /*0088*/ 	.byte	0x04, 0x1e
        /*008a*/ 	.short	(.L_14205 - .L_14204)
.L_14204:
        /*008c*/ 	.word	0x00000000


	//----- nvinfo : EIATTR_CBANK_PARAM_SIZE
	.align		4
.L_14205:
        /*0090*/ 	.byte	0x03, 0x19
        /*0092*/ 	.short	0x0024


	//----- nvinfo : EIATTR_PARAM_CBANK
	.align		4
        /*0094*/ 	.byte	0x04, 0x0a
        /*0096*/ 	.short	(.L_14207 - .L_14206)
	.align		4
.L_14206:
        /*0098*/ 	.word	index@(.nv.constant0._Z15gpukernelAMWNr3ILi32ELi15EEvPdS0_S0_iii)
        /*009c*/ 	.short	0x0380
        /*009e*/ 	.short	0x0024


	//----- nvinfo : EIATTR_SW_WAR
	.align		4
.L_14207:
        /*00a0*/ 	.byte	0x04, 0x36
        /*00a2*/ 	.short	(.L_14209 - .L_14208)
.L_14208:
        /*00a4*/ 	.word	0x00000008
.L_14209:


//--------------------- .nv.info._Z15gpukernelAMWNr3ILi32ELi14EEvPdS0_S0_iii --------------------------
	.section	.nv.info._Z15gpukernelAMWNr3ILi32ELi14EEvPdS0_S0_iii,"",@"SHT_CUDA_INFO"
	.sectionflags	@""
	.align	4


	//----- nvinfo : EIATTR_CUDA_API_VERSION
	.align		4
        /*0000*/ 	.byte	0x04, 0x37
        /*0002*/ 	.short	(.L_14211 - .L_14210)
.L_14210:
        /*0004*/ 	.word	0x00000082


	//----- nvinfo : EIATTR_KPARAM_INFO
	.align		4
.L_14211:
        /*0008*/ 	.byte	0x04, 0x17
        /*000a*/ 	.short	(.L_14213 - .L_14212)
.L_14212:
        /*000c*/ 	.word	0x00000000
        /*0010*/ 	.short	0x0005
        /*0012*/ 	.short	0x0020
        /*0014*/ 	.byte	0x00, 0xf0, 0x11, 0x00


	//----- nvinfo : EIATTR_KPARAM_INFO
	.align		4
.L_14213:
        /*0018*/ 	.byte	0x04, 0x17
        /*001a*/ 	.short	(.L_14215 - .L_14214)
.L_14214:
        /*001c*/ 	.word	0x00000000
        /*0020*/ 	.short	0x0004
        /*0022*/ 	.short	0x001c
        /*0024*/ 	.byte	0x00, 0xf0, 0x11, 0x00


	//----- nvinfo : EIATTR_KPARAM_INFO
	.align		4
.L_14215:
        /*0028*/ 	.byte	0x04, 0x17
        /*002a*/ 	.short	(.L_14217 - .L_14216)
.L_14216:
        /*002c*/ 	.word	0x00000000
        /*0030*/ 	.short	0x0003
        /*0032*/ 	.short	0x0018
        /*0034*/ 	.byte	0x00, 0xf0, 0x11, 0x00


	//----- nvinfo : EIATTR_KPARAM_INFO
	.align		4
.L_14217:
        /*0038*/ 	.byte	0x04, 0x17
        /*003a*/ 	.short	(.L_14219 - .L_14218)
.L_14218:
        /*003c*/ 	.word	0x00000000
        /*0040*/ 	.short	0x0002
        /*0042*/ 	.short	0x0010
        /*0044*/ 	.byte	0x00, 0xf5, 0x21, 0x00


	//----- nvinfo : EIATTR_KPARAM_INFO
	.align		4
.L_14219:
        /*0048*/ 	.byte	0x04, 0x17
        /*004a*/ 	.short	(.L_14221 - .L_14220)
.L_14220:
        /*004c*/ 	.word	0x00000000
        /*0050*/ 	.short	0x0001
        /*0052*/ 	.short	0x0008
        /*0054*/ 	.byte	0x00, 0xf5, 0x21, 0x00


	//----- nvinfo : EIATTR_KPARAM_INFO
	.align		4
.L_14221:
        /*0058*/ 	.byte	0x04, 0x17
        /*005a*/ 	.short	(.L_14223 - .L_14222)
.L_14222:
        /*005c*/ 	.word	0x00000000
        /*0060*/ 	.short	0x0000
        /*0062*/ 	.short	0x0000
        /*0064*/ 	.byte	0x00, 0xf5, 0x21, 0x00


	//----- nvinfo : EIATTR_SPARSE_MMA_MASK
	.align		4
.L_14223:
        /*0068*/ 	.byte	0x03, 0x50
        /*006a*/ 	.short	0x0000


	//----- nvinfo : EIATTR_MAXREG_COUNT
	.align		4
        /*006c*/ 	.byte	0x03, 0x1b
        /*006e*/ 	.short	0x00ff


	//----- nvinfo : EIATTR_MERCURY_ISA_VERSION
	.align		4
        /*0070*/ 	.byte	0x03, 0x5f
        /*0072*/ 	.short	0x0101


	//----- nvinfo : EIATTR_VRC_CTA_INIT_COUNT
	.align		4
        /*0074*/ 	.byte	0x02, 0x4a
	.zero		1
	.zero		1


	//----- nvinfo : EIATTR_EXIT_INSTR_OFFSETS
	.align		4
        /*0078*/ 	.byte	0x04, 0x1c
        /*007a*/ 	.short	(.L_14225 - .L_14224)


	//   ....[0]....
.L_14224:
        /*007c*/ 	.word	0x00000050


	//   ....[1]....
        /*0080*/ 	.word	0x00000080


	//   ....[2]....
        /*0084*/ 	.word	0x000009b0


	//----- nvinfo : EIATTR_CRS_STACK_SIZE
	.align		4
.L_14225:
        /*0088*/ 	.byte	0x04, 0x1e
        /*008a*/ 	.short	(.L_14227 - .L_14226)
.L_14226:
        /*008c*/ 	.word	0x00000000


	//----- nvinfo : EIATTR_CBANK_PARAM_SIZE
	.align		4
.L_14227:
        /*0090*/ 	.byte	0x03, 0x19
        /*0092*/ 	.short	0x0024


	//----- nvinfo : EIATTR_PARAM_CBANK
	.align		4
        /*0094*/ 	.byte	0x04, 0x0a
        /*0096*/ 	.short	(.L_14229 - .L_14228)
	.align		4
.L_14228:
        /*0098*/ 	.word	index@(.nv.constant0._Z15gpukernelAMWNr3ILi32ELi14EEvPdS0_S0_iii)
        /*009c*/ 	.short	0x0380
        /*009e*/ 	.short	0x0024


	//----- nvinfo : EIATTR_SW_WAR
	.align		4
.L_14229:
        /*00a0*/ 	.byte	0x04, 0x36
        /*00a2*/ 	.short	(.L_14231 - .L_14230)
.L_14230:
        /*00a4*/ 	.word	0x00000008
.L_14231:


//--------------------- .nv.info._Z15gpukernelAMWNr3ILi32ELi13EEvPdS0_S0_iii --------------------------
	.section	.nv.info._Z15gpukernelAMWNr3ILi32ELi13EEvPdS0_S0_iii,"",@"SHT_CUDA_INFO"
	.sectionflags	@""
	.align	4


	//----- nvinfo : EIATTR_CUDA_API_VERSION
	.align		4
        /*0000*/ 	.byte	0x04, 0x37
        /*0002*/ 	.short	(.L_14233 - .L_14232)
.L_14232:
        /*0004*/ 	.word	0x00000082


	//----- nvinfo : EIATTR_KPARAM_INFO
	.align		4
.L_14233:
        /*0008*/ 	.byte	0x04, 0x17
        /*000a*/ 	.short	(.L_14235 - .L_14234)
.L_14234:
        /*000c*/ 	.word	0x00000000
        /*0010*/ 	.short	0x0005
        /*0012*/ 	.short	0x0020
        /*0014*/ 	.byte	0x00, 0xf0, 0x11, 0x00


	//----- nvinfo : EIATTR_KPARAM_INFO
	.align		4
.L_14235:
        /*0018*/ 	.byte	0x04, 0x17
        /*001a*/ 	.short	(.L_14237 - .L_14236)
.L_14236:
        /*001c*/ 	.word	0x00000000
        /*0020*/ 	.short	0x0004
        /*0022*/ 	.short	0x001c
        /*0024*/ 	.byte	0x00, 0xf0, 0x11, 0x00


	//----- nvinfo : EIATTR_KPARAM_INFO
	.align		4
.L_14237:
        /*0028*/ 	.byte	0x04, 0x17
        /*002a*/ 	.short	(.L_14239 - .L_14238)
.L_14238:
        /*002c*/ 	.word	0x00000000
        /*0030*/ 	.short	0x0003
        /*0032*/ 	.short	0x0018
        /*0034*/ 	.byte	0x00, 0xf0, 0x11, 0x00


	//----- nvinfo : EIATTR_KPARAM_INFO
	.align		4
.L_14239:
        /*0038*/ 	.byte	0x04, 0x17
        /*003a*/ 	.short	(.L_14241 - .L_14240)
.L_14240:
        /*003c*/ 	.word	0x00000000
        /*0040*/ 	.short	0x0002
        /*0042*/ 	.short	0x0010
        /*0044*/ 	.byte	0x00, 0xf5, 0x21, 0x00


	//----- nvinfo : EIATTR_KPARAM_INFO
	.align		4
.L_14241:
        /*0048*/ 	.byte	0x04, 0x17
        /*004a*/ 	.short	(.L_14243 - .L_14242)
.L_14242:
        /*004c*/ 	.word	0x00000000
        /*0050*/ 	.short	0x0001
        /*0052*/ 	.short	0x0008
        /*0054*/ 	.byte	0x00, 0xf5, 0x21, 0x00


	//----- nvinfo : EIATTR_KPARAM_INFO
	.align		4
.L_14243:
        /*0058*/ 	.byte	0x04, 0x17
        /*005a*/ 	.short	(.L_14245 - .L_14244)
.L_14244:
        /*005c*/ 	.word	0x00000000
        /*0060*/ 	.short	0x0000
        /*0062*/ 	.short	0x0000
        /*0064*/ 	.byte	0x00, 0xf5, 0x21, 0x00


	//----- nvinfo : EIATTR_SPARSE_MMA_MASK
	.align		4
.L_14245:
        /*0068*/ 	.byte	0x03, 0x50
        /*006a*/ 	.short	0x0000


	//----- nvinfo : EIATTR_MAXREG_COUNT
	.align		4
        /*006c*/ 	.byte	0x03, 0x1b
        /*006e*/ 	.short	0x00ff


	//----- nvinfo : EIATTR_MERCURY_ISA_VERSION
	.align		4
        /*0070*/ 	.byte	0x03, 0x5f
        /*0072*/ 	.short	0x0101


	//----- nvinfo : EIATTR_VRC_CTA_INIT_COUNT
	.align		4
        /*0074*/ 	.byte	0x02, 0x4a
	.zero		1
	.zero		1


	//----- nvinfo : EIATTR_EXIT_INSTR_OFFSETS
	.align		4
        /*0078*/ 	.byte	0x04, 0x1c
        /*007a*/ 	.short	(.L_14247 - .L_14246)


	//   ....[0]....
.L_14246:
        /*007c*/ 	.word	0x00000050


	//   ....[1]....
        /*0080*/ 	.word	0x00000080


	//   ....[2]....
        /*0084*/ 	.word	0x000009b0


	//----- nvinfo : EIATTR_CRS_STACK_SIZE
	.align		4
.L_14247:
        /*0088*/ 	.byte	0x04, 0x1e
        /*008a*/ 	.short	(.L_14249 - .L_14248)
.L_14248:
        /*008c*/ 	.word	0x00000000


	//----- nvinfo : EIATTR_CBANK_PARAM_SIZE
	.align		4
.L_14249:
        /*0090*/ 	.byte	0x03, 0x19
        /*0092*/ 	.short	0x0024


	//----- nvinfo : EIATTR_PARAM_CBANK
	.align		4
        /*0094*/ 	.byte	0x04, 0x0a
        /*0096*/ 	.short	(.L_14251 - .L_14250)
	.align		4
.L_14250:
        /*0098*/ 	.word	index@(.nv.constant0._Z15gpukernelAMWNr3ILi32ELi13EEvPdS0_S0_iii)
        /*009c*/ 	.short	0x0380
        /*009e*/ 	.short	0x0024


	//----- nvinfo : EIATTR_SW_WAR
	.align		4
.L_14251:
        /*00a0*/ 	.byte	0x04, 0x36
        /*00a2*/ 	.short	(.L_14253 - .L_14252)
.L_14252:
        /*00a4*/ 	.word	0x00000008
.L_14253:


//--------------------- .nv.info._Z15gpukernelAMWNr3ILi32ELi12EEvPdS0_S0_iii --------------------------
	.section	.nv.info._Z15gpukernelAMWNr3ILi32ELi12EEvPdS0_S0_iii,"",@"SHT_CUDA_INFO"
	.sectionflags	@""
	.align	4


	//----- nvinfo : EIATTR_CUDA_API_VERSION
	.align		4
        /*0000*/ 	.byte	0x04, 0x37
        /*0002*/ 	.short	(.L_14255 - .L_14254)
.L_14254:
        /*0004*/ 	.word	0x00000082


	//----- nvinfo : EIATTR_KPARAM_INFO
	.align		4
.L_14255:
        /*0008*/ 	.byte	0x04, 0x17
        /*000a*/ 	.short	(.L_14257 - .L_14256)
.L_14256:
        /*000c*/ 	.word	0x00000000
        /*0010*/ 	.short	0x0005
        /*0012*/ 	.short	0x0020
        /*0014*/ 	.byte	0x00, 0xf0, 0x11, 0x00


	//----- nvinfo : EIATTR_KPARAM_INFO
	.align		4
.L_14257:
        /*0018*/ 	.byte	0x04, 0x17
        /*001a*/ 	.short	(.L_14259 - .L_14258)
.L_14258:
        /*001c*/ 	.word	0x00000000
        /*0020*/ 	.short	0x0004
        /*0022*/ 	.short	0x001c
        /*0024*/ 	.byte	0x00, 0xf0, 0x11, 0x00


	//----- nvinfo : EIATTR_KPARAM_INFO
	.align		4
.L_14259:
        /*0028*/ 	.byte	0x04, 0x17
        /*002a*/ 	.short	(.L_14261 - .L_14260)
.L_14260:
        /*002c*/ 	.word	0x00000000
        /*0030*/ 	.short	0x0003
        /*0032*/ 	.short	0x0018
        /*0034*/ 	.byte	0x00, 0xf0, 0x11, 0x00


	//----- nvinfo : EIATTR_KPARAM_INFO
	.align		4
.L_14261:
        /*0038*/ 	.byte	0x04, 0x17
        /*003a*/ 	.short	(.L_14263 - .L_14262)
.L_14262:
        /*003c*/ 	.word	0x00000000
        /*0040*/ 	.short	0x0002
        /*0042*/ 	.short	0x0010
        /*0044*/ 	.byte	0x00, 0xf5, 0x21, 0x00


	//----- nvinfo : EIATTR_KPARAM_INFO
	.align		4
.L_14263:
        /*0048*/ 	.byte	0x04, 0x17
        /*004a*/ 	.short	(.L_14265 - .L_14264)
.L_14264:
        /*004c*/ 	.word	0x00000000
        /*0050*/ 	.short	0x0001
        /*0052*/ 	.short	0x0008
        /*0054*/ 	.byte	0x00, 0xf5, 0x21, 0x00


	//----- nvinfo : EIATTR_KPARAM_INFO
	.align		4
.L_14265:
        /*0058*/ 	.byte	0x04, 0x17
        /*005a*/ 	.short	(.L_14267 - .L_14266)
.L_14266:
        /*005c*/ 	.word	0x00000000
        /*0060*/ 	.short	0x0000
        /*0062*/ 	.short	0x0000
        /*0064*/ 	.byte	0x00, 0xf5, 0x21, 0x00


	//----- nvinfo : EIATTR_SPARSE_MMA_MASK
	.align		4
.L_14267:
        /*0068*/ 	.byte	0x03, 0x50
        /*006a*/ 	.short	0x0000


	//----- nvinfo : EIATTR_MAXREG_COUNT
	.align		4
        /*006c*/ 	.byte	0x03, 0x1b
        /*006e*/ 	.short	0x00ff


	//----- nvinfo : EIATTR_MERCURY_ISA_VERSION
	.align		4
        /*0070*/ 	.byte	0x03, 0x5f
        /*0072*/ 	.short	0x0101


	//----- nvinfo : EIATTR_VRC_CTA_INIT_COUNT
	.align		4
        /*0074*/ 	.byte	0x02, 0x4a
	.zero		1
	.zero		1


	//----- nvinfo : EIATTR_EXIT_INSTR_OFFSETS
	.align		4
        /*0078*/ 	.byte	0x04, 0x1c
        /*007a*/ 	.short	(.L_14269 - .L_14268)


	//   ....[0]....
.L_14268:
        /*007c*/ 	.word	0x00000050


	//   ....[1]....
        /*0080*/ 	.word	0x00000080


	//   ....[2]....
        /*0084*/ 	.word	0x000009b0


	//----- nvinfo : EIATTR_CRS_STACK_SIZE
	.align		4
.L_14269:
        /*0088*/ 	.byte	0x04, 0x1e
        /*008a*/ 	.short	(.L_14271 - .L_14270)
.L_14270:
        /*008c*/ 	.word	0x00000000


	//----- nvinfo : EIATTR_CBANK_PARAM_SIZE
	.align		4
.L_14271:
        /*0090*/ 	.byte	0x03, 0x19
        /*0092*/ 	.short	0x0024


	//----- nvinfo : EIATTR_PARAM_CBANK
	.align		4
        /*0094*/ 	.byte	0x04, 0x0a
        /*0096*/ 	.short	(.L_14273 - .L_14272)
	.align		4
.L_14272:
        /*0098*/ 	.word	index@(.nv.constant0._Z15gpukernelAMWNr3ILi32ELi12EEvPdS0_S0_iii)
        /*009c*/ 	.short	0x0380
        /*009e*/ 	.short	0x0024


	//----- nvinfo : EIATTR_SW_WAR
	.align		4
.L_14273:
        /*00a0*/ 	.byte	0x04, 0x36
        /*00a2*/ 	.short	(.L_14275 - .L_14274)
.L_14274:
        /*00a4*/ 	.word	0x00000008
.L_14275:


//--------------------- .nv.info._Z15gpukernelAMWNr3ILi32ELi11EEvPdS0_S0_iii --------------------------
	.section	.nv.info._Z15gpukernelAMWNr3ILi32ELi11EEvPdS0_S0_iii,"",@"SHT_CUDA_INFO"
	.sectionflags	@""
	.align	4


	//----- nvinfo : EIATTR_CUDA_API_VERSION
	.align		4
        /*0000*/ 	.byte	0x04, 0x37
        /*0002*/ 	.short	(.L_14277 - .L_14276)
.L_14276:
        /*0004*/ 	.word	0x00000082


	//----- nvinfo : EIATTR_KPARAM_INFO
	.align		4
.L_14277:
        /*0008*/ 	.byte	0x04, 0x17
        /*000a*/ 	.short	(.L_14279 - .L_14278)
.L_14278:
        /*000c*/ 	.word	0x00000000
        /*0010*/ 	.short	0x0005
        /*0012*/ 	.short	0x0020
        /*0014*/ 	.byte	0x00, 0xf0, 0x11, 0x00


	//----- nvinfo : EIATTR_KPARAM_INFO
	.align		4
.L_14279:
        /*0018*/ 	.byte	0x04, 0x17
        /*001a*/ 	.short	(.L_14281 - .L_14280)
.L_14280:
        /*001c*/ 	.word	0x00000000
        /*0020*/ 	.short	0x0004
        /*0022*/ 	.short	0x001c
        /*0024*/ 	.byte	0x00, 0xf0, 0x11, 0x00


	//----- nvinfo : EIATTR_KPARAM_INFO
	.align		4
.L_14281:
        /*0028*/ 	.byte	0x04, 0x17
        /*002a*/ 	.short	(.L_14283 - .L_14282)
.L_14282:
        /*002c*/ 	.word	0x00000000
        /*0030*/ 	.short	0x0003
        /*0032*/ 	.short	0x0018
        /*0034*/ 	.byte	0x00, 0xf0, 0x11, 0x00


	//----- nvinfo : EIATTR_KPARAM_INFO
	.align		4
.L_14283:
        /*0038*/ 	.byte	0x04, 0x17
        /*003a*/ 	.short	(.L_14285 - .L_14284)
.L_14284:
        /*003c*/ 	.word	0x00000000
        /*0040*/ 	.short	0x0002
        /*0042*/ 	.short	0x0010
        /*0044*/ 	.byte	0x00, 0xf5, 0x21, 0x00


	//----- nvinfo : EIATTR_KPARAM_INFO
	.align		4
.L_14285:
        /*0048*/ 	.byte	0x04, 0x17
        /*004a*/ 	.short	(.L_14287 - .L_14286)
.L_14286:
        /*004c*/ 	.word	0x00000000
        /*0050*/ 	.short	0x0001
        /*0052*/ 	.short	0x0008
        /*0054*/ 	.byte	0x00, 0xf5, 0x21, 0x00


	//----- nvinfo : EIATTR_KPARAM_INFO
	.align		4
.L_14287:
        /*0058*/ 	.byte	0x04, 0x17
        /*005a*/ 	.short	(.L_14289 - .L_14288)
.L_14288:
        /*005c*/ 	.word	0x00000000
        /*0060*/ 	.short	0x0000
        /*0062*/ 	.short	0x0000
        /*0064*/ 	.byte	0x00, 0xf5, 0x21, 0x00


	//----- nvinfo : EIATTR_SPARSE_MMA_MASK
	.align		4
.L_14289:
        /*0068*/ 	.byte	0x03, 0x50
        /*006a*/ 	.short	0x0000


	//----- nvinfo : EIATTR_MAXREG_COUNT
	.align		4
        /*006c*/ 	.byte	0x03, 0x1b
        /*006e*/ 	.short	0x00ff


	//----- nvinfo : EIATTR_MERCURY_ISA_VERSION
	.align		4
        /*0070*/ 	.byte	0x03, 0x5f
        /*0072*/ 	.short	0x0101


	//----- nvinfo : EIATTR_VRC_CTA_INIT_COUNT
	.align		4
        /*0074*/ 	.byte	0x02, 0x4a
	.zero		1
	.zero		1


	//----- nvinfo : EIATTR_EXIT_INSTR_OFFSETS
	.align		4
        /*0078*/ 	.byte	0x04, 0x1c
        /*007a*/ 	.short	(.L_14291 - .L_14290)


	//   ....[0]....
.L_14290:
        /*007c*/ 	.word	0x00000050


	//   ....[1]....
        /*0080*/ 	.word	0x00000080


	//   ....[2]....
        /*0084*/ 	.word	0x000009b0


	//----- nvinfo : EIATTR_CRS_STACK_SIZE
	.align		4
.L_14291:
        /*0088*/ 	.byte	0x04, 0x1e
        /*008a*/ 	.short	(.L_14293 - .L_14292)
.L_14292:
        /*008c*/ 	.word	0x00000000


	//----- nvinfo : EIATTR_CBANK_PARAM_SIZE
	.align		4
.L_14293:
        /*0090*/ 	.byte	0x03, 0x19
        /*0092*/ 	.short	0x0024


	//----- nvinfo : EIATTR_PARAM_CBANK
	.align		4
        /*0094*/ 	.byte	0x04, 0x0a
        /*0096*/ 	.short	(.L_14295 - .L_14294)
	.align		4
.L_14294:
        /*0098*/ 	.word	index@(.nv.constant0._Z15gpukernelAMWNr3ILi32ELi11EEvPdS0_S0_iii)
        /*009c*/ 	.short	0x0380
        /*009e*/ 	.short	0x0024


	//----- nvinfo : EIATTR_SW_WAR
	.align		4
.L_14295:
        /*00a0*/ 	.byte	0x04, 0x36
        /*00a2*/ 	.short	(.L_14297 - .L_14296)
.L_14296:
        /*00a4*/ 	.word	0x00000008
.L_14297:


//--------------------- .nv.info._Z15gpukernelAMWNr3ILi32ELi10EEvPdS0_S0_iii --------------------------
	.section	.nv.info._Z15gpukernelAMWNr3ILi32ELi10EEvPdS0_S0_iii,"",@"SHT_CUDA_INFO"
	.sectionflags	@""
	.align	4


	//----- nvinfo : EIATTR_CUDA_API_VERSION
	.align		4
        /*0000*/ 	.byte	0x04, 0x37
        /*0002*/ 	.short	(.L_14299 - .L_14298)
.L_14298:
        /*0004*/ 	.word	0x00000082


	//----- nvinfo : EIATTR_KPARAM_INFO
	.align		4
.L_14299:
        /*0008*/ 	.byte	0x04, 0x17
        /*000a*/ 	.short	(.L_14301 - .L_14300)
.L_14300:
        /*000c*/ 	.word	0x00000000
        /*0010*/ 	.short	0x0005
        /*0012*/ 	.short	0x0020
        /*0014*/ 	.byte	0x00, 0xf0, 0x11, 0x00


	//----- nvinfo : EIATTR_KPARAM_INFO
	.align		4
.L_14301:
        /*0018*/ 	.byte	0x04, 0x17
        /*001a*/ 	.short	(.L_14303 - .L_14302)
.L_14302:
        /*001c*/ 	.word	0x00000000
        /*0020*/ 	.short	0x0004
        /*0022*/ 	.short	0x001c
        /*0024*/ 	.byte	0x00, 0xf0, 0x11, 0x00


	//----- nvinfo : EIATTR_KPARAM_INFO
	.align		4
.L_14303:
        /*0028*/ 	.byte	0x04, 0x17
        /*002a*/ 	.short	(.L_14305 - .L_14304)
.L_14304:
        /*002c*/ 	.word	0x00000000
        /*0030*/ 	.short	0x0003
        /*0032*/ 	.short	0x0018
        /*0034*/ 	.byte	0x00, 0xf0, 0x11, 0x00


	//----- nvinfo : EIATTR_KPARAM_INFO
	.align		4
.L_14305:
        /*0038*/ 	.byte	0x04, 0x17
        /*003a*/ 	.short	(.L_14307 - .L_14306)
.L_14306:
        /*003c*/ 	.word	0x00000000
        /*0040*/ 	.short	0x0002
        /*0042*/ 	.short	0x0010
        /*0044*/ 	.byte	0x00, 0xf5, 0x21, 0x00


	//----- nvinfo : EIATTR_KPARAM_INFO
	.align		4
.L_14307:
        /*0048*/ 	.byte	0x04, 0x17
        /*004a*/ 	.short	(.L_14309 - .L_14308)
.L_14308:
        /*004c*/ 	.word	0x00000000
        /*0050*/ 	.short	0x0001
        /*0052*/ 	.short	0x0008
        /*0054*/ 	.byte	0x00, 0xf5, 0x21, 0x00


	//----- nvinfo : EIATTR_KPARAM_INFO
	.align		4
.L_14309:
        /*0058*/ 	.byte	0x04, 0x17
        /*005a*/ 	.short	(.L_14311 - .L_14310)
.L_14310:
        /*005c*/ 	.word	0x00000000
        /*0060*/ 	.short	0x0000
        /*0062*/ 	.short	0x0000
        /*0064*/ 	.byte	0x00, 0xf5, 0x21, 0x00


	//----- nvinfo : EIATTR_SPARSE_MMA_MASK
	.align		4
.L_14311:
        /*0068*/ 	.byte	0x03, 0x50
        /*006a*/ 	.short	0x0000


	//----- nvinfo : EIATTR_MAXREG_COUNT
	.align		4
        /*006c*/ 	.byte	0x03, 0x1b
        /*006e*/ 	.short	0x00ff


	//----- nvinfo : EIATTR_MERCURY_ISA_VERSION
	.align		4
        /*0070*/ 	.byte	0x03, 0x5f
        /*0072*/ 	.short	0x0101


	//----- nvinfo : EIATTR_VRC_CTA_INIT_COUNT
	.align		4
        /*0074*/ 	.byte	0x02, 0x4a
	.zero		1
	.zero		1


	//----- nvinfo : EIATTR_EXIT_INSTR_OFFSETS
	.align		4
        /*0078*/ 	.byte	0x04, 0x1c
        /*007a*/ 	.short	(.L_14313 - .L_14312)


	//   ....[0]....
.L_14312:
        /*007c*/ 	.word	0x00000050


	//   ....[1]....
        /*0080*/ 	.word	0x00000080


	//   ....[2]....
        /*0084*/ 	.word	0x000009b0


	//----- nvinfo : EIATTR_CRS_STACK_SIZE
	.align		4
.L_14313:
        /*0088*/ 	.byte	0x04, 0x1e
        /*008a*/ 	.short	(.L_14315 - .L_14314)
.L_14314:
        /*008c*/ 	.word	0x00000000


	//----- nvinfo : EIATTR_CBANK_PARAM_SIZE
	.align		4
.L_14315:
        /*0090*/ 	.byte	0x03, 0x19
        /*0092*/ 	.short	0x0024


	//----- nvinfo : EIATTR_PARAM_CBANK
	.align		4
        /*0094*/ 	.byte	0x04, 0x0a
        /*0096*/ 	.short	(.L_14317 - .L_14316)
	.align		4
.L_14316:
        /*0098*/ 	.word	index@(.nv.constant0._Z15gpukernelAMWNr3ILi32ELi10EEvPdS0_S0_iii)
        /*009c*/ 	.short	0x0380
        /*009e*/ 	.short	0x0024


	//----- nvinfo : EIATTR_SW_WAR
	.align		4
.L_14317:
        /*00a0*/ 	.byte	0x04, 0x36
        /*00a2*/ 	.short	(.L_14319 - .L_14318)
.L_14318:
        /*00a4*/ 	.word	0x00000008
.L_14319:


//--------------------- .nv.info._Z15gpukernelAMWNr3ILi32ELi9EEvPdS0_S0_iii --------------------------
	.section	.nv.info._Z15gpukernelAMWNr3ILi32ELi9EEvPdS0_S0_iii,"",@"SHT_CUDA_INFO"
	.sectionflags	@""
	.align	4


	//----- nvinfo : EIATTR_CUDA_API_VERSION
	.align		4
        /*0000*/ 	.byte	0x04, 0x37
        /*0002*/ 	.short	(.L_14321 - .L_14320)
.L_14320:
        /*0004*/ 	.word	0x00000082


	//----- nvinfo : EIATTR_KPARAM_INFO
	.align		4
.L_14321:
        /*0008*/ 	.byte	0x04, 0x17
        /*000a*/ 	.short	(.L_14323 - .L_14322)
.L_14322:
        /*000c*/ 	.word	0x00000000
        /*0010*/ 	.short	0x0005
        /*0012*/ 	.short	0x0020
        /*0014*/ 	.byte	0x00, 0xf0, 0x11, 0x00


	//----- nvinfo : EIATTR_KPARAM_INFO
	.align		4
.L_14323:
        /*0018*/ 	.byte	0x04, 0x17
        /*001a*/ 	.short	(.L_14325 - .L_14324)
.L_14324:
        /*001c*/ 	.word	0x00000000
        /*0020*/ 	.short	0x0004
        /*0022*/ 	.short	0x001c
        /*0024*/ 	.byte	0x00, 0xf0, 0x11, 0x00


	//----- nvinfo : EIATTR_KPARAM_INFO
	.align		4
.L_14325:
        /*0028*/ 	.byte	0x04, 0x17
        /*002a*/ 	.short	(.L_14327 - .L_14326)
.L_14326:
        /*002c*/ 	.word	0x00000000
        /*0030*/ 	.short	0x0003
        /*0032*/ 	.short	0x0018
        /*0034*/ 	.byte	0x00, 0xf0, 0x11, 0x00


	//----- nvinfo : EIATTR_KPARAM_INFO
	.align		4
.L_14327:
        /*0038*/ 	.byte	0x04, 0x17
        /*003a*/ 	.short	(.L_14329 - .L_14328)
.L_14328:
        /*003c*/ 	.word	0x00000000
        /*0040*/ 	.short	0x0002
        /*0042*/ 	.short	0x0010
        /*0044*/ 	.byte	0x00, 0xf5, 0x21, 0x00


	//----- nvinfo : EIATTR_KPARAM_INFO
	.align		4
.L_14329:
        /*0048*/ 	.byte	0x04, 0x17
        /*004a*/ 	.short	(.L_14331 - .L_14330)
.L_14330:
        /*004c*/ 	.word	0x00000000
        /*0050*/ 	.short	0x0001
        /*0052*/ 	.short	0x0008
        /*0054*/ 	.byte	0x00, 0xf5, 0x21, 0x00


	//----- nvinfo : EIATTR_KPARAM_INFO
	.align		4
.L_14331:
        /*0058*/ 	.byte	0x04, 0x17
        /*005a*/ 	.short	(.L_14333 - .L_14332)
.L_14332:
        /*005c*/ 	.word	0x00000000
        /*0060*/ 	.short	0x0000
        /*0062*/ 	.short	0x0000
        /*0064*/ 	.byte	0x00, 0xf5, 0x21, 0x00


	//----- nvinfo : EIATTR_SPARSE_MMA_MASK
	.align		4
.L_14333:
        /*0068*/ 	.byte	0x03, 0x50
        /*006a*/ 	.short	0x0000


	//----- nvinfo : EIATTR_MAXREG_COUNT
	.align		4
        /*006c*/ 	.byte	0x03, 0x1b
        /*006e*/ 	.short	0x00ff


	//----- nvinfo : EIATTR_MERCURY_ISA_VERSION
	.align		4
        /*0070*/ 	.byte	0x03, 0x5f
        /*0072*/ 	.short	0x0101


	//----- nvinfo : EIATTR_VRC_CTA_INIT_COUNT
	.align		4
        /*0074*/ 	.byte	0x02, 0x4a
	.zero		1
	.zero		1


	//----- nvinfo : EIATTR_EXIT_INSTR_OFFSETS
	.align		4
        /*0078*/ 	.byte	0x04, 0x1c
        /*007a*/ 	.short	(.L_14335 - .L_14334)


	//   ....[0]....
.L_14334:
        /*007c*/ 	.word	0x00000050


	//   ....[1]....
        /*0080*/ 	.word	0x00000080


	//   ....[2]....
        /*0084*/ 	.word	0x000009b0


	//----- nvinfo : EIATTR_CRS_STACK_SIZE
	.align		4
.L_14335:
        /*0088*/ 	.byte	0x04, 0x1e
        /*008a*/ 	.short	(.L_14337 - .L_14336)
.L_14336:
        /*008c*/ 	.word	0x00000000


	//----- nvinfo : EIATTR_CBANK_PARAM_SIZE
	.align		4
.L_14337:
        /*0090*/ 	.byte	0x03, 0x19
        /*0092*/ 	.short	0x0024


	//----- nvinfo : EIATTR_PARAM_CBANK
	.align		4
        /*0094*/ 	.byte	0x04, 0x0a
        /*0096*/ 	.short	(.L_14339 - .L_14338)
	.align		4
.L_14338:
        /*0098*/ 	.word	index@(.nv.constant0._Z15gpukernelAMWNr3ILi32ELi9EEvPdS0_S0_iii)
        /*009c*/ 	.short	0x0380
        /*009e*/ 	.short	0x0024


	//----- nvinfo : EIATTR_SW_WAR
	.align		4
.L_14339:
        /*00a0*/ 	.byte	0x04, 0x36
        /*00a2*/ 	.short	(.L_14341 - .L_14340)
.L_14340:
        /*00a4*/ 	.word	0x00000008
.L_14341:


//--------------------- .nv.info._Z15gpukernelAMWNr3ILi32ELi8EEvPdS0_S0_iii --------------------------
	.section	.nv.info._Z15gpukernelAMWNr3ILi32ELi8EEvPdS0_S0_iii,"",@"SHT_CUDA_INFO"
	.sectionflags	@""
	.align	4


	//----- nvinfo : EIATTR_CUDA_API_VERSION
	.align		4
        /*0000*/ 	.byte	0x04, 0x37
        /*0002*/ 	.short	(.L_14343 - .L_14342)
.L_14342:
        /*0004*/ 	.word	0x00000082


	//----- nvinfo : EIATTR_KPARAM_INFO
	.align		4
.L_14343:
        /*0008*/ 	.byte	0x04, 0x17
        /*000a*/ 	.short	(.L_14345 - .L_14344)
.L_14344:
        /*000c*/ 	.word	0x00000000
        /*0010*/ 	.short	0x0005
        /*0012*/ 	.short	0x0020
        /*0014*/ 	.byte	0x00, 0xf0, 0x11, 0x00


	//----- nvinfo : EIATTR_KPARAM_INFO
	.align		4
.L_14345:
        /*0018*/ 	.byte	0x04, 0x17
        /*001a*/ 	.short	(.L_14347 - .L_14346)
.L_14346:
        /*001c*/ 	.word	0x00000000
        /*0020*/ 	.short	0x0004
        /*0022*/ 	.short	0x001c
        /*0024*/ 	.byte	0x00, 0xf0, 0x11, 0x00


	//----- nvinfo : EIATTR_KPARAM_INFO
	.align		4
.L_14347:
        /*0028*/ 	.byte	0x04, 0x17
        /*002a*/ 	.short	(.L_14349 - .L_14348)
.L_14348:
        /*002c*/ 	.word	0x00000000
        /*0030*/ 	.short	0x0003
        /*0032*/ 	.short	0x0018
        /*0034*/ 	.byte	0x00, 0xf0, 0x11, 0x00


	//----- nvinfo : EIATTR_KPARAM_INFO
	.align		4
.L_14349:
        /*0038*/ 	.byte	0x04, 0x17
        /*003a*/ 	.short	(.L_14351 - .L_14350)
.L_14350:
        /*003c*/ 	.word	0x00000000
        /*0040*/ 	.short	0x0002
        /*0042*/ 	.short	0x0010
        /*0044*/ 	.byte	0x00, 0xf5, 0x21, 0x00


	//----- nvinfo : EIATTR_KPARAM_INFO
	.align		4
.L_14351:
        /*0048*/ 	.byte	0x04, 0x17
        /*004a*/ 	.short	(.L_14353 - .L_14352)
.L_14352:
        /*004c*/ 	.word	0x00000000
        /*0050*/ 	.short	0x0001
        /*0052*/ 	.short	0x0008
        /*0054*/ 	.byte	0x00, 0xf5, 0x21, 0x00


	//----- nvinfo : EIATTR_KPARAM_INFO
	.align		4
.L_14353:
        /*0058*/ 	.byte	0x04, 0x17
        /*005a*/ 	.short	(.L_14355 - .L_14354)
.L_14354:
        /*005c*/ 	.word	0x00000000
        /*0060*/ 	.short	0x0000
        /*0062*/ 	.short	0x0000
        /*0064*/ 	.byte	0x00, 0xf5, 0x21, 0x00


	//----- nvinfo : EIATTR_SPARSE_MMA_MASK
	.align		4
.L_14355:
        /*0068*/ 	.byte	0x03, 0x50
        /*006a*/ 	.short	0x0000


	//----- nvinfo : EIATTR_MAXREG_COUNT
	.align		4
        /*006c*/ 	.byte	0x03, 0x1b
        /*006e*/ 	.short	0x00ff


	//----- nvinfo : EIATTR_MERCURY_ISA_VERSION
	.align		4
        /*0070*/ 	.byte	0x03, 0x5f
        /*0072*/ 	.short	0x0101


	//----- nvinfo : EIATTR_VRC_CTA_INIT_COUNT
	.align		4
        /*0074*/ 	.byte	0x02, 0x4a
	.zero		1
	.zero		1


	//----- nvinfo : EIATTR_EXIT_INSTR_OFFSETS
	.align		4
        /*0078*/ 	.byte	0x04, 0x1c
        /*007a*/ 	.short	(.L_14357 - .L_14356)


	//   ....[0]....
.L_14356:
        /*007c*/ 	.word	0x00000050


	//   ....[1]....
        /*0080*/ 	.word	0x00000080


	//   ....[2]....
        /*0084*/ 	.word	0x000009b0


	//----- nvinfo : EIATTR_CRS_STACK_SIZE
	.align		4
.L_14357:
        /*0088*/ 	.byte	0x04, 0x1e
        /*008a*/ 	.short	(.L_14359 - .L_14358)
.L_14358:
        /*008c*/ 	.word	0x00000000


	//----- nvinfo : EIATTR_CBANK_PARAM_SIZE
	.align		4
.L_14359:
        /*0090*/ 	.byte	0x03, 0x19
        /*0092*/ 	.short	0x0024


	//----- nvinfo : EIATTR_PARAM_CBANK
	.align		4
        /*0094*/ 	.byte	0x04, 0x0a
        /*0096*/ 	.short	(.L_14361 - .L_14360)
	.align		4
.L_14360:
        /*0098*/ 	.word	index@(.nv.constant0._Z15gpukernelAMWNr3ILi32ELi8EEvPdS0_S0_iii)
        /*009c*/ 	.short	0x0380
        /*009e*/ 	.short	0x0024


	//----- nvinfo : EIATTR_SW_WAR
	.align		4
.L_14361:
        /*00a0*/ 	.byte	0x04, 0x36
        /*00a2*/ 	.short	(.L_14363 - .L_14362)
.L_14362:
        /*00a4*/ 	.word	0x00000008
.L_14363:


//--------------------- .nv.info._Z15gpukernelAMWNr3ILi32ELi7EEvPdS0_S0_iii --------------------------
	.section	.nv.info._Z15gpukernelAMWNr3ILi32ELi7EEvPdS0_S0_iii,"",@"SHT_CUDA_INFO"
	.sectionflags	@""
	.align	4


	//----- nvinfo : EIATTR_CUDA_API_VERSION
	.align		4
        /*0000*/ 	.byte	0x04, 0x37
        /*0002*/ 	.short	(.L_14365 - .L_14364)
.L_14364:
        /*0004*/ 	.word	0x00000082


	//----- nvinfo : EIATTR_KPARAM_INFO
	.align		4
.L_14365:
        /*0008*/ 	.byte	0x04, 0x17
        /*000a*/ 	.short	(.L_14367 - .L_14366)
.L_14366:
        /*000c*/ 	.word	0x00000000
        /*0010*/ 	.short	0x0005
        /*0012*/ 	.short	0x0020
        /*0014*/ 	.byte	0x00, 0xf0, 0x11, 0x00


	//----- nvinfo : EIATTR_KPARAM_INFO
	.align		4
.L_14367:
        /*0018*/ 	.byte	0x04, 0x17
        /*001a*/ 	.short	(.L_14369 - .L_14368)
.L_14368:
        /*001c*/ 	.word	0x00000000
        /*0020*/ 	.short	0x0004
        /*0022*/ 	.short	0x001c
        /*0024*/ 	.byte	0x00, 0xf0, 0x11, 0x00


	//----- nvinfo : EIATTR_KPARAM_INFO
	.align		4
.L_14369:
        /*0028*/ 	.byte	0x04, 0x17
        /*002a*/ 	.short	(.L_14371 - .L_14370)
.L_14370:
        /*002c*/ 	.word	0x00000000
        /*0030*/ 	.short	0x0003
        /*0032*/ 	.short	0x0018
        /*0034*/ 	.byte	0x00, 0xf0, 0x11, 0x00


	//----- nvinfo : EIATTR_KPARAM_INFO
	.align		4
.L_14371:
        /*0038*/ 	.byte	0x04, 0x17
        /*003a*/ 	.short	(.L_14373 - .L_14372)
.L_14372:
        /*003c*/ 	.word	0x00000000
        /*0040*/ 	.short	0x0002
        /*0042*/ 	.short	0x0010
        /*0044*/ 	.byte	0x00, 0xf5, 0x21, 0x00


	//----- nvinfo : EIATTR_KPARAM_INFO
	.align		4
.L_14373:
        /*0048*/ 	.byte	0x04, 0x17
        /*004a*/ 	.short	(.L_14375 - .L_14374)
.L_14374:
        /*004c*/ 	.word	0x00000000
        /*0050*/ 	.short	0x0001
        /*0052*/ 	.short	0x0008
        /*0054*/ 	.byte	0x00, 0xf5, 0x21, 0x00


	//----- nvinfo : EIATTR_KPARAM_INFO
	.align		4
.L_14375:
        /*0058*/ 	.byte	0x04, 0x17
        /*005a*/ 	.short	(.L_14377 - .L_14376)
.L_14376:
        /*005c*/ 	.word	0x00000000
        /*0060*/ 	.short	0x0000
        /*0062*/ 	.short	0x0000
        /*0064*/ 	.byte	0x00, 0xf5, 0x21, 0x00


	//----- nvinfo : EIATTR_SPARSE_MMA_MASK
	.align		4
.L_14377:
        /*0068*/ 	.byte	0x03, 0x50
        /*006a*/ 	.short	0x0000


	//----- nvinfo : EIATTR_MAXREG_COUNT
	.align		4
        /*006c*/ 	.byte	0x03, 0x1b
        /*006e*/ 	.short	0x00ff


	//----- nvinfo : EIATTR_MERCURY_ISA_VERSION
	.align		4
        /*0070*/ 	.byte	0x03, 0x5f
        /*0072*/ 	.short	0x0101


	//----- nvinfo : EIATTR_VRC_CTA_INIT_COUNT
	.align		4
        /*0074*/ 	.byte	0x02, 0x4a
	.zero		1
	.zero		1


	//----- nvinfo : EIATTR_EXIT_INSTR_OFFSETS
	.align		4
        /*0078*/ 	.byte	0x04, 0x1c
        /*007a*/ 	.short	(.L_14379 - .L_14378)


	//   ....[0]....
.L_14378:
        /*007c*/ 	.word	0x00000050


	//   ....[1]....
        /*0080*/ 	.word	0x00000080


	//   ....[2]....
        /*0084*/ 	.word	0x000009b0


	//----- nvinfo : EIATTR_CRS_STACK_SIZE
	.align		4
.L_14379:
        /*0088*/ 	.byte	0x04, 0x1e
        /*008a*/ 	.short	(.L_14381 - .L_14380)
.L_14380:
        /*008c*/ 	.word	0x00000000


	//----- nvinfo : EIATTR_CBANK_PARAM_SIZE
	.align		4
.L_14381:
        /*0090*/ 	.byte	0x03, 0x19
        /*0092*/ 	.short	0x0024


	//----- nvinfo : EIATTR_PARAM_CBANK
	.align		4
        /*0094*/ 	.byte	0x04, 0x0a
        /*0096*/ 	.short	(.L_14383 - .L_14382)
	.align		4
.L_14382:
        /*0098*/ 	.word	index@(.nv.constant0._Z15gpukernelAMWNr3ILi32ELi7EEvPdS0_S0_iii)
        /*009c*/ 	.short	0x0380
        /*009e*/ 	.short	0x0024


	//----- nvinfo : EIATTR_SW_WAR
	.align		4
.L_14383:
        /*00a0*/ 	.byte	0x04, 0x36
        /*00a2*/ 	.short	(.L_14385 - .L_14384)
.L_14384:
        /*00a4*/ 	.word	0x00000008
.L_14385:


//--------------------- .nv.info._Z15gpukernelAMWNr3ILi32ELi6EEvPdS0_S0_iii --------------------------
	.section	.nv.info._Z15gpukernelAMWNr3ILi32ELi6EEvPdS0_S0_iii,"",@"SHT_CUDA_INFO"
	.sectionflags	@""
	.align	4


	//----- nvinfo : EIATTR_CUDA_API_VERSION
	.align		4
        /*0000*/ 	.byte	0x04, 0x37
        /*0002*/ 	.short	(.L_14387 - .L_14386)
.L_14386:
        /*0004*/ 	.word	0x00000082


	//----- nvinfo : EIATTR_KPARAM_INFO
	.align		4
.L_14387:
        /*0008*/ 	.byte	0x04, 0x17
        /*000a*/ 	.short	(.L_14389 - .L_14388)
.L_14388:
        /*000c*/ 	.word	0x00000000
        /*0010*/ 	.short	0x0005
        /*0012*/ 	.short	0x0020
        /*0014*/ 	.byte	0x00, 0xf0, 0x11, 0x00


	//----- nvinfo : EIATTR_KPARAM_INFO
	.align		4
.L_14389:
        /*0018*/ 	.byte	0x04, 0x17
        /*001a*/ 	.short	(.L_14391 - .L_14390)
.L_14390:
        /*001c*/ 	.word	0x00000000
        /*0020*/ 	.short	0x0004
        /*0022*/ 	.short	0x001c
        /*0024*/ 	.byte	0x00, 0xf0, 0x11, 0x00


	//----- nvinfo : EIATTR_KPARAM_INFO
	.align		4
.L_14391:
        /*0028*/ 	.byte	0x04, 0x17
        /*002a*/ 	.short	(.L_14393 - .L_14392)
.L_14392:
        /*002c*/ 	.word	0x00000000
        /*0030*/ 	.short	0x0003
        /*0032*/ 	.short	0x0018
        /*0034*/ 	.byte	0x00, 0xf0, 0x11, 0x00


	//----- nvinfo : EIATTR_KPARAM_INFO
	.align		4
.L_14393:
        /*0038*/ 	.byte	0x04, 0x17
        /*003a*/ 	.short	(.L_14395 - .L_14394)
.L_14394:
        /*003c*/ 	.word	0x00000000
        /*0040*/ 	.short	0x0002
        /*0042*/ 	.short	0x0010
        /*0044*/ 	.byte	0x00, 0xf5, 0x21, 0x00


	//----- nvinfo : EIATTR_KPARAM_INFO
	.align		4
.L_14395:
        /*0048*/ 	.byte	0x04, 0x17
        /*004a*/ 	.short	(.L_14397 - .L_14396)
.L_14396:
        /*004c*/ 	.word	0x00000000
        /*0050*/ 	.short	0x0001
        /*0052*/ 	.short	0x0008
        /*0054*/ 	.byte	0x00, 0xf5, 0x21, 0x00


	//----- nvinfo : EIATTR_KPARAM_INFO
	.align		4
.L_14397:
        /*0058*/ 	.byte	0x04, 0x17
        /*005a*/ 	.short	(.L_14399 - .L_14398)
.L_14398:
        /*005c*/ 	.word	0x00000000
        /*0060*/ 	.short	0x0000
        /*0062*/ 	.short	0x0000
        /*0064*/ 	.byte	0x00, 0xf5, 0x21, 0x00


	//----- nvinfo : EIATTR_SPARSE_MMA_MASK
	.align		4
.L_14399:
        /*0068*/ 	.byte	0x03, 0x50
        /*006a*/ 	.short	0x0000


	//----- nvinfo : EIATTR_MAXREG_COUNT
	.align		4
        /*006c*/ 	.byte	0x03, 0x1b
        /*006e*/ 	.short	0x00ff


	//----- nvinfo : EIATTR_MERCURY_ISA_VERSION
	.align		4
        /*0070*/ 	.byte	0x03, 0x5f
        /*0072*/ 	.short	0x0101


	//----- nvinfo : EIATTR_VRC_CTA_INIT_COUNT
	.align		4
        /*0074*/ 	.byte	0x02, 0x4a
	.zero		1
	.zero		1


	//----- nvinfo : EIATTR_EXIT_INSTR_OFFSETS
	.align		4
        /*0078*/ 	.byte	0x04, 0x1c
        /*007a*/ 	.short	(.L_14401 - .L_14400)


	//   ....[0]....
.L_14400:
        /*007c*/ 	.word	0x00000050


	//   ....[1]....
        /*0080*/ 	.word	0x00000080


	//   ....[2]....
        /*0084*/ 	.word	0x000009b0


	//----- nvinfo : EIATTR_CRS_STACK_SIZE
	.align		4
.L_14401:
        /*0088*/ 	.byte	0x04, 0x1e
        /*008a*/ 	.short	(.L_14403 - .L_14402)
.L_14402:
        /*008c*/ 	.word	0x00000000


	//----- nvinfo : EIATTR_CBANK_PARAM_SIZE
	.align		4
.L_14403:
        /*0090*/ 	.byte	0x03, 0x19
        /*0092*/ 	.short	0x0024


	//----- nvinfo : EIATTR_PARAM_CBANK
	.align		4
        /*0094*/ 	.byte	0x04, 0x0a
        /*0096*/ 	.short	(.L_14405 - .L_14404)
	.align		4
.L_14404:
        /*0098*/ 	.word	index@(.nv.constant0._Z15gpukernelAMWNr3ILi32ELi6EEvPdS0_S0_iii)
        /*009c*/ 	.short	0x0380
        /*009e*/ 	.short	0x0024


	//----- nvinfo : EIATTR_SW_WAR
	.align		4
.L_14405:
        /*00a0*/ 	.byte	0x04, 0x36
        /*00a2*/ 	.short	(.L_14407 - .L_14406)
.L_14406:
        /*00a4*/ 	.word	0x00000008
.L_14407:


//--------------------- .nv.info._Z15gpukernelAMWNr3ILi32ELi5EEvPdS0_S0_iii --------------------------
	.section	.nv.info._Z15gpukernelAMWNr3ILi32ELi5EEvPdS0_S0_iii,"",@"SHT_CUDA_INFO"
	.sectionflags	@""
	.align	4


	//----- nvinfo : EIATTR_CUDA_API_VERSION
	.align		4
        /*0000*/ 	.byte	0x04, 0x37
        /*0002*/ 	.short	(.L_14409 - .L_14408)
.L_14408:
        /*0004*/ 	.word	0x00000082


	//----- nvinfo : EIATTR_KPARAM_INFO
	.align		4
.L_14409:
        /*0008*/ 	.byte	0x04, 0x17
        /*000a*/ 	.short	(.L_14411 - .L_14410)
.L_14410:
        /*000c*/ 	.word	0x00000000
        /*0010*/ 	.short	0x0005
        /*0012*/ 	.short	0x0020
        /*0014*/ 	.byte	0x00, 0xf0, 0x11, 0x00


	//----- nvinfo : EIATTR_KPARAM_INFO
	.align		4
.L_14411:
        /*0018*/ 	.byte	0x04, 0x17
        /*001a*/ 	.short	(.L_14413 - .L_14412)
.L_14412:
        /*001c*/ 	.word	0x00000000
        /*0020*/ 	.short	0x0004
        /*0022*/ 	.short	0x001c
        /*0024*/ 	.byte	0x00, 0xf0, 0x11, 0x00


	//----- nvinfo : EIATTR_KPARAM_INFO
	.align		4
.L_14413:
        /*0028*/ 	.byte	0x04, 0x17
        /*002a*/ 	.short	(.L_14415 - .L_14414)
.L_14414:
        /*002c*/ 	.word	0x00000000
        /*0030*/ 	.short	0x0003
        /*0032*/ 	.short	0x0018
        /*0034*/ 	.byte	0x00, 0xf0, 0x11, 0x00


	//----- nvinfo : EIATTR_KPARAM_INFO
	.align		4
.L_14415:
        /*0038*/ 	.byte	0x04, 0x17
        /*003a*/ 	.short	(.L_14417 - .L_14416)
.L_14416:
        /*003c*/ 	.word	0x00000000
        /*0040*/ 	.short	0x0002
        /*0042*/ 	.short	0x0010
        /*0044*/ 	.byte	0x00, 0xf5, 0x21, 0x00


	//----- nvinfo : EIATTR_KPARAM_INFO
	.align		4
.L_14417:
        /*0048*/ 	.byte	0x04, 0x17
        /*004a*/ 	.short	(.L_14419 - .L_14418)
.L_14418:
        /*004c*/ 	.word	0x00000000
        /*0050*/ 	.short	0x0001
        /*0052*/ 	.short	0x0008
        /*0054*/ 	.byte	0x00, 0xf5, 0x21, 0x00


	//----- nvinfo : EIATTR_KPARAM_INFO
	.align		4
.L_14419:
        /*0058*/ 	.byte	0x04, 0x17
        /*005a*/ 	.short	(.L_14421 - .L_14420)
.L_14420:
        /*005c*/ 	.word	0x00000000
        /*0060*/ 	.short	0x0000
        /*0062*/ 	.short	0x0000
        /*0064*/ 	.byte	0x00, 0xf5, 0x21, 0x00


	//----- nvinfo : EIATTR_SPARSE_MMA_MASK
	.align		4
.L_14421:
        /*0068*/ 	.byte	0x03, 0x50
        /*006a*/ 	.short	0x0000


	//----- nvinfo : EIATTR_MAXREG_COUNT
	.align		4
        /*006c*/ 	.byte	0x03, 0x1b
        /*006e*/ 	.short	0x00ff


	//----- nvinfo : EIATTR_MERCURY_ISA_VERSION
	.align		4
        /*0070*/ 	.byte	0x03, 0x5f
        /*0072*/ 	.short	0x0101


	//----- nvinfo : EIATTR_VRC_CTA_INIT_COUNT
	.align		4
        /*0074*/ 	.byte	0x02, 0x4a
	.zero		1
	.zero		1


	//----- nvinfo : EIATTR_EXIT_INSTR_OFFSETS
	.align		4
        /*0078*/ 	.byte	0x04, 0x1c
        /*007a*/ 	.short	(.L_14423 - .L_14422)


	//   ....[0]....
.L_14422:
        /*007c*/ 	.word	0x00000050


	//   ....[1]....
        /*0080*/ 	.word	0x00000080


	//   ....[2]....
        /*0084*/ 	.word	0x000009b0


	//----- nvinfo : EIATTR_CRS_STACK_SIZE
	.align		4
.L_14423:
        /*0088*/ 	.byte	0x04, 0x1e
        /*008a*/ 	.short	(.L_14425 - .L_14424)
.L_14424:
        /*008c*/ 	.word	0x00000000


	//----- nvinfo : EIATTR_CBANK_PARAM_SIZE
	.align		4
.L_14425:
        /*0090*/ 	.byte	0x03, 0x19
        /*0092*/ 	.short	0x0024


	//----- nvinfo : EIATTR_PARAM_CBANK
	.align		4
        /*0094*/ 	.byte	0x04, 0x0a
        /*0096*/ 	.short	(.L_14427 - .L_14426)
	.align		4
.L_14426:
        /*0098*/ 	.word	index@(.nv.constant0._Z15gpukernelAMWNr3ILi32ELi5EEvPdS0_S0_iii)
        /*009c*/ 	.short	0x0380
        /*009e*/ 	.short	0x0024


	//----- nvinfo : EIATTR_SW_WAR
	.align		4
.L_14427:
        /*00a0*/ 	.byte	0x04, 0x36
        /*00a2*/ 	.short	(.L_14429 - .L_14428)
.L_14428:
        /*00a4*/ 	.word	0x00000008
.L_14429:


//--------------------- .nv.info._Z15gpukernelAMWNr3ILi32ELi4EEvPdS0_S0_iii --------------------------
	.section	.nv.info._Z15gpukernelAMWNr3ILi32ELi4EEvPdS0_S0_iii,"",@"SHT_CUDA_INFO"
	.sectionflags	@""
	.align	4


	//----- nvinfo : EIATTR_CUDA_API_VERSION
	.align		4
        /*0000*/ 	.byte	0x04, 0x37
        /*0002*/ 	.short	(.L_14431 - .L_14430)
.L_14430:
        /*0004*/ 	.word	0x00000082


	//----- nvinfo : EIATTR_KPARAM_INFO
	.align		4
.L_14431:
        /*0008*/ 	.byte	0x04, 0x17
        /*000a*/ 	.short	(.L_14433 - .L_14432)
.L_14432:
        /*000c*/ 	.word	0x00000000
        /*0010*/ 	.short	0x0005
        /*0012*/ 	.short	0x0020
        /*0014*/ 	.byte	0x00, 0xf0, 0x11, 0x00


	//----- nvinfo : EIATTR_KPARAM_INFO
	.align		4
.L_14433:
        /*0018*/ 	.byte	0x04, 0x17
        /*001a*/ 	.short	(.L_14435 - .L_14434)
.L_14434:
        /*001c*/ 	.word	0x00000000
        /*0020*/ 	.short	0x0004
        /*0022*/ 	.short	0x001c
        /*0024*/ 	.byte	0x00, 0xf0, 0x11, 0x00


	//----- nvinfo : EIATTR_KPARAM_INFO
	.align		4
.L_14435:
        /*0028*/ 	.byte	0x04, 0x17
        /*002a*/ 	.short	(.L_14437 - .L_14436)
.L_14436:
        /*002c*/ 	.word	0x00000000
        /*0030*/ 	.short	0x0003
        /*0032*/ 	.short	0x0018
        /*0034*/ 	.byte	0x00, 0xf0, 0x11, 0x00


	//----- nvinfo : EIATTR_KPARAM_INFO
	.align		4
.L_14437:
        /*0038*/ 	.byte	0x04, 0x17
        /*003a*/ 	.short	(.L_14439 - .L_14438)
.L_14438:
        /*003c*/ 	.word	0x00000000
        /*0040*/ 	.short	0x0002
        /*0042*/ 	.short	0x0010
        /*0044*/ 	.byte	0x00, 0xf5, 0x21, 0x00


	//----- nvinfo : EIATTR_KPARAM_INFO
	.align		4
.L_14439:
        /*0048*/ 	.byte	0x04, 0x17
        /*004a*/ 	.short	(.L_14441 - .L_14440)
.L_14440:
        /*004c*/ 	.word	0x00000000
        /*0050*/ 	.short	0x0001
        /*0052*/ 	.short	0x0008
        /*0054*/ 	.byte	0x00, 0xf5, 0x21, 0x00


	//----- nvinfo : EIATTR_KPARAM_INFO
	.align		4
.L_14441:
        /*0058*/ 	.byte	0x04, 0x17
        /*005a*/ 	.short	(.L_14443 - .L_14442)
.L_14442:
        /*005c*/ 	.word	0x00000000
        /*0060*/ 	.short	0x0000
        /*0062*/ 	.short	0x0000
        /*0064*/ 	.byte	0x00, 0xf5, 0x21, 0x00


	//----- nvinfo : EIATTR_SPARSE_MMA_MASK
	.align		4
.L_14443:
        /*0068*/ 	.byte	0x03, 0x50
        /*006a*/ 	.short	0x0000


	//----- nvinfo : EIATTR_MAXREG_COUNT
	.align		4
        /*006c*/ 	.byte	0x03, 0x1b
        /*006e*/ 	.short	0x00ff


	//----- nvinfo : EIATTR_MERCURY_ISA_VERSION
	.align		4
        /*0070*/ 	.byte	0x03, 0x5f
        /*0072*/ 	.short	0x0101


	//----- nvinfo : EIATTR_VRC_CTA_INIT_COUNT
	.align		4
        /*0074*/ 	.byte	0x02, 0x4a
	.zero		1
	.zero		1


	//----- nvinfo : EIATTR_EXIT_INSTR_OFFSETS
	.align		4
        /*0078*/ 	.byte	0x04, 0x1c
        /*007a*/ 	.short	(.L_14445 - .L_14444)


	//   ....[0]....
.L_14444:
        /*007c*/ 	.word	0x00000050


	//   ....[1]....
        /*0080*/ 	.word	0x00000080


	//   ....[2]....
        /*0084*/ 	.word	0x000009b0


	//----- nvinfo : EIATTR_CRS_STACK_SIZE
	.align		4
.L_14445:
        /*0088*/ 	.byte	0x04, 0x1e
        /*008a*/ 	.short	(.L_14447 - .L_14446)
.L_14446:
        /*008c*/ 	.word	0x00000000


	//----- nvinfo : EIATTR_CBANK_PARAM_SIZE
	.align		4
.L_14447:
        /*0090*/ 	.byte	0x03, 0x19
        /*0092*/ 	.short	0x0024


	//----- nvinfo : EIATTR_PARAM_CBANK
	.align		4
        /*0094*/ 	.byte	0x04, 0x0a
        /*0096*/ 	.short	(.L_14449 - .L_14448)
	.align		4
.L_14448:
        /*0098*/ 	.word	index@(.nv.constant0._Z15gpukernelAMWNr3ILi32ELi4EEvPdS0_S0_iii)
        /*009c*/ 	.short	0x0380
        /*009e*/ 	.short	0x0024


	//----- nvinfo : EIATTR_SW_WAR
	.align		4
.L_14449:
        /*00a0*/ 	.byte	0x04, 0x36
        /*00a2*/ 	.short	(.L_14451 - .L_14450)
.L_14450:
        /*00a4*/ 	.word	0x00000008
.L_14451:


//--------------------- .nv.info._Z15gpukernelAMWNr3ILi32ELi3EEvPdS0_S0_iii --------------------------
	.section	.nv.info._Z15gpukernelAMWNr3ILi32ELi3EEvPdS0_S0_iii,"",@"SHT_CUDA_INFO"
	.sectionflags	@""
	.align	4


	//----- nvinfo : EIATTR_CUDA_API_VERSION
	.align		4
        /*0000*/ 	.byte	0x04, 0x37
        /*0002*/ 	.short	(.L_14453 - .L_14452)
.L_14452:
        /*0004*/ 	.word	0x00000082


	//----- nvinfo : EIATTR_KPARAM_INFO
	.align		4
.L_14453:
        /*0008*/ 	.byte	0x04, 0x17
        /*000a*/ 	.short	(.L_14455 - .L_14454)
.L_14454:
        /*000c*/ 	.word	0x00000000
        /*0010*/ 	.short	0x0005
        /*0012*/ 	.short	0x0020
        /*0014*/ 	.byte	0x00, 0xf0, 0x11, 0x00


	//----- nvinfo : EIATTR_KPARAM_INFO
	.align		4
.L_14455:
        /*0018*/ 	.byte	0x04, 0x17
        /*001a*/ 	.short	(.L_14457 - .L_14456)
.L_14456:
        /*001c*/ 	.word	0x00000000
        /*0020*/ 	.short	0x0004
        /*0022*/ 	.short	0x001c
        /*0024*/ 	.byte	0x00, 0xf0, 0x11, 0x00


	//----- nvinfo : EIATTR_KPARAM_INFO
	.align		4
.L_14457:
        /*0028*/ 	.byte	0x04, 0x17
        /*002a*/ 	.short	(.L_14459 - .L_14458)
.L_14458:
        /*002c*/ 	.word	0x00000000
        /*0030*/ 	.short	0x0003
        /*0032*/ 	.short	0x0018
        /*0034*/ 	.byte	0x00, 0xf0, 0x11, 0x00


	//----- nvinfo : EIATTR_KPARAM_INFO
	.align		4
.L_14459:
        /*0038*/ 	.byte	0x04, 0x17
        /*003a*/ 	.short	(.L_14461 - .L_14460)
.L_14460:
        /*003c*/ 	.word	0x00000000
        /*0040*/ 	.short	0x0002
        /*0042*/ 	.short	0x0010
        /*0044*/ 	.byte	0x00, 0xf5, 0x21, 0x00


	//----- nvinfo : EIATTR_KPARAM_INFO
	.align		4
.L_14461:
        /*0048*/ 	.byte	0x04, 0x17
        /*004a*/ 	.short	(.L_14463 - .L_14462)
.L_14462:
        /*004c*/ 	.word	0x00000000
        /*0050*/ 	.short	0x0001
        /*0052*/ 	.short	0x0008
        /*0054*/ 	.byte	0x00, 0xf5, 0x21, 0x00


	//----- nvinfo : EIATTR_KPARAM_INFO
	.align		4
.L_14463:
        /*0058*/ 	.byte	0x04, 0x17
        /*005a*/ 	.short	(.L_14465 - .L_14464)
.L_14464:
        /*005c*/ 	.word	0x00000000
        /*0060*/ 	.short	0x0000
        /*0062*/ 	.short	0x0000
        /*0064*/ 	.byte	0x00, 0xf5, 0x21, 0x00


	//----- nvinfo : EIATTR_SPARSE_MMA_MASK
	.align		4
.L_14465:
        /*0068*/ 	.byte	0x03, 0x50
        /*006a*/ 	.short	0x0000


	//----- nvinfo : EIATTR_MAXREG_COUNT
	.align		4
        /*006c*/ 	.byte	0x03, 0x1b
        /*006e*/ 	.short	0x00ff


	//----- nvinfo : EIATTR_MERCURY_ISA_VERSION
	.align		4
        /*0070*/ 	.byte	0x03, 0x5f
        /*0072*/ 	.short	0x0101


	//----- nvinfo : EIATTR_VRC_CTA_INIT_COUNT
	.align		4
        /*0074*/ 	.byte	0x02, 0x4a
	.zero		1
	.zero		1


	//----- nvinfo : EIATTR_EXIT_INSTR_OFFSETS
	.align		4
        /*0078*/ 	.byte	0x04, 0x1c
        /*007a*/ 	.short	(.L_14467 - .L_14466)


	//   ....[0]....
.L_14466:
        /*007c*/ 	.word	0x00000050


	//   ....[1]....
        /*0080*/ 	.word	0x00000080


	//   ....[2]....
        /*0084*/ 	.word	0x000009b0


	//----- nvinfo : EIATTR_CRS_STACK_SIZE
	.align		4
.L_14467:
        /*0088*/ 	.byte	0x04, 0x1e
        /*008a*/ 	.short	(.L_14469 - .L_14468)
.L_14468:
        /*008c*/ 	.word	0x00000000


	//----- nvinfo : EIATTR_CBANK_PARAM_SIZE
	.align		4
.L_14469:
        /*0090*/ 	.byte	0x03, 0x19
        /*0092*/ 	.short	0x0024


	//----- nvinfo : EIATTR_PARAM_CBANK
	.align		4
        /*0094*/ 	.byte	0x04, 0x0a
        /*0096*/ 	.short	(.L_14471 - .L_14470)
	.align		4
.L_14470:
        /*0098*/ 	.word	index@(.nv.constant0._Z15gpukernelAMWNr3ILi32ELi3EEvPdS0_S0_iii)
        /*009c*/ 	.short	0x0380
        /*009e*/ 	.short	0x0024


	//----- nvinfo : EIATTR_SW_WAR
	.align		4
.L_14471:
        /*00a0*/ 	.byte	0x04, 0x36
        /*00a2*/ 	.short	(.L_14473 - .L_14472)
.L_14472:
        /*00a4*/ 	.word	0x00000008
.L_14473:


//--------------------- .nv.info._Z15gpukernelAMWNr3ILi32ELi2EEvPdS0_S0_iii --------------------------
	.section	.nv.info._Z15gpukernelAMWNr3ILi32ELi2EEvPdS0_S0_iii,"",@"SHT_CUDA_INFO"
	.sectionflags	@""
	.align	4


	//----- nvinfo : EIATTR_CUDA_API_VERSION
	.align		4
        /*0000*/ 	.byte	0x04, 0x37
        /*0002*/ 	.short	(.L_14475 - .L_14474)
.L_14474:
        /*0004*/ 	.word	0x00000082


	//----- nvinfo : EIATTR_KPARAM_INFO
	.align		4
.L_14475:
        /*0008*/ 	.byte	0x04, 0x17
        /*000a*/ 	.short	(.L_14477 - .L_14476)
.L_14476:
        /*000c*/ 	.word	0x00000000
        /*0010*/ 	.short	0x0005
        /*0012*/ 	.short	0x0020
        /*0014*/ 	.byte	0x00, 0xf0, 0x11, 0x00


	//----- nvinfo : EIATTR_KPARAM_INFO
	.align		4
.L_14477:
        /*0018*/ 	.byte	0x04, 0x17
        /*001a*/ 	.short	(.L_14479 - .L_14478)
.L_14478:
        /*001c*/ 	.word	0x00000000
        /*0020*/ 	.short	0x0004
        /*0022*/ 	.short	0x001c
        /*0024*/ 	.byte	0x00, 0xf0, 0x11, 0x00


	//----- nvinfo : EIATTR_KPARAM_INFO
	.align		4
.L_14479:
        /*0028*/ 	.byte	0x04, 0x17
        /*002a*/ 	.short	(.L_14481 - .L_14480)
.L_14480:
        /*002c*/ 	.word	0x00000000
        /*0030*/ 	.short	0x0003
        /*0032*/ 	.short	0x0018
        /*0034*/ 	.byte	0x00, 0xf0, 0x11, 0x00


	//----- nvinfo : EIATTR_KPARAM_INFO
	.align		4
.L_14481:
        /*0038*/ 	.byte	0x04, 0x17
        /*003a*/ 	.short	(.L_14483 - .L_14482)
.L_14482:
        /*003c*/ 	.word	0x00000000
        /*0040*/ 	.short	0x0002
        /*0042*/ 	.short	0x0010
        /*0044*/ 	.byte	0x00, 0xf5, 0x21, 0x00


	//----- nvinfo : EIATTR_KPARAM_INFO
	.align		4
.L_14483:
        /*0048*/ 	.byte	0x04, 0x17
        /*004a*/ 	.short	(.L_14485 - .L_14484)
.L_14484:
        /*004c*/ 	.word	0x00000000
        /*0050*/ 	.short	0x0001
        /*0052*/ 	.short	0x0008
        /*0054*/ 	.byte	0x00, 0xf5, 0x21, 0x00


	//----- nvinfo : EIATTR_KPARAM_INFO
	.align		4
.L_14485:
        /*0058*/ 	.byte	0x04, 0x17
        /*005a*/ 	.short	(.L_14487 - .L_14486)
.L_14486:
        /*005c*/ 	.word	0x00000000
        /*0060*/ 	.short	0x0000
        /*0062*/ 	.short	0x0000
        /*0064*/ 	.byte	0x00, 0xf5, 0x21, 0x00


	//----- nvinfo : EIATTR_SPARSE_MMA_MASK
	.align		4
.L_14487:
        /*0068*/ 	.byte	0x03, 0x50
        /*006a*/ 	.short	0x0000


	//----- nvinfo : EIATTR_MAXREG_COUNT
	.align		4
        /*006c*/ 	.byte	0x03, 0x1b
        /*006e*/ 	.short	0x00ff


	//----- nvinfo : EIATTR_MERCURY_ISA_VERSION
	.align		4
        /*0070*/ 	.byte	0x03, 0x5f
        /*0072*/ 	.short	0x0101


	//----- nvinfo : EIATTR_VRC_CTA_INIT_COUNT
	.align		4
        /*0074*/ 	.byte	0x02, 0x4a
	.zero		1
	.zero		1


	//----- nvinfo : EIATTR_EXIT_INSTR_OFFSETS
	.align		4
        /*0078*/ 	.byte	0x04, 0x1c
        /*007a*/ 	.short	(.L_14489 - .L_14488)


	//   ....[0]....
.L_14488:
        /*007c*/ 	.word	0x00000050


	//   ....[1]....
        /*0080*/ 	.word	0x00000080


	//   ....[2]....
        /*0084*/ 	.word	0x000009b0


	//----- nvinfo : EIATTR_CRS_STACK_SIZE
	.align		4
.L_14489:
        /*0088*/ 	.byte	0x04, 0x1e
        /*008a*/ 	.short	(.L_14491 - .L_14490)
.L_14490:
        /*008c*/ 	.word	0x00000000


	//----- nvinfo : EIATTR_CBANK_PARAM_SIZE
	.align		4
.L_14491:
        /*0090*/ 	.byte	0x03, 0x19
        /*0092*/ 	.short	0x0024


	//----- nvinfo : EIATTR_PARAM_CBANK
	.align		4
        /*0094*/ 	.byte	0x04, 0x0a
        /*0096*/ 	.short	(.L_14493 - .L_14492)
	.align		4
.L_14492:
        /*0098*/ 	.word	index@(.nv.constant0._Z15gpukernelAMWNr3ILi32ELi2EEvPdS0_S0_iii)
        /*009c*/ 	.short	0x0380
        /*009e*/ 	.short	0x0024


	//----- nvinfo : EIATTR_SW_WAR
	.align		4
.L_14493:
        /*00a0*/ 	.byte	0x04, 0x36
        /*00a2*/ 	.short	(.L_14495 - .L_14494)
.L_14494:
        /*00a4*/ 	.word	0x00000008
.L_14495:


//--------------------- .nv.info._Z15gpukernelAMWNr3ILi32ELi1EEvPdS0_S0_iii --------------------------
	.section	.nv.info._Z15gpukernelAMWNr3ILi32ELi1EEvPdS0_S0_iii,"",@"SHT_CUDA_INFO"
	.sectionflags	@""
	.align	4


	//----- nvinfo : EIATTR_CUDA_API_VERSION
	.align		4
        /*0000*/ 	.byte	0x04, 0x37
        /*0002*/ 	.short	(.L_14497 - .L_14496)
.L_14496:
        /*0004*/ 	.word	0x00000082


	//----- nvinfo : EIATTR_KPARAM_INFO
	.align		4
.L_14497:
        /*0008*/ 	.byte	0x04, 0x17
        /*000a*/ 	.short	(.L_14499 - .L_14498)
.L_14498:
        /*000c*/ 	.word	0x00000000
        /*0010*/ 	.short	0x0005
        /*0012*/ 	.short	0x0020
        /*0014*/ 	.byte	0x00, 0xf0, 0x11, 0x00


	//----- nvinfo : EIATTR_KPARAM_INFO
	.align		4
.L_14499:
        /*0018*/ 	.byte	0x04, 0x17
        /*001a*/ 	.short	(.L_14501 - .L_14500)
.L_14500:
        /*001c*/ 	.word	0x00000000
        /*0020*/ 	.short	0x0004
        /*0022*/ 	.short	0x001c
        /*0024*/ 	.byte	0x00, 0xf0, 0x11, 0x00


	//----- nvinfo : EIATTR_KPARAM_INFO
	.align		4
.L_14501:
        /*0028*/ 	.byte	0x04, 0x17
        /*002a*/ 	.short	(.L_14503 - .L_14502)
.L_14502:
        /*002c*/ 	.word	0x00000000
        /*0030*/ 	.short	0x0003
        /*0032*/ 	.short	0x0018
        /*0034*/ 	.byte	0x00, 0xf0, 0x11, 0x00


	//----- nvinfo : EIATTR_KPARAM_INFO
	.align		4
.L_14503:
        /*0038*/ 	.byte	0x04, 0x17
        /*003a*/ 	.short	(.L_14505 - .L_14504)
.L_14504:
        /*003c*/ 	.word	0x00000000
        /*0040*/ 	.short	0x0002
        /*0042*/ 	.short	0x0010
        /*0044*/ 	.byte	0x00, 0xf5, 0x21, 0x00


	//----- nvinfo : EIATTR_KPARAM_INFO
	.align		4
.L_14505:
        /*0048*/ 	.byte	0x04, 0x17
        /*004a*/ 	.short	(.L_14507 - .L_14506)
.L_14506:
        /*004c*/ 	.word	0x00000000
        /*0050*/ 	.short	0x0001
        /*0052*/ 	.short	0x0008
        /*0054*/ 	.byte	0x00, 0xf5, 0x21, 0x00


	//----- nvinfo : EIATTR_KPARAM_INFO
	.align		4
.L_14507:
        /*0058*/ 	.byte	0x04, 0x17
        /*005a*/ 	.short	(.L_14509 - .L_14508)
.L_14508:
        /*005c*/ 	.word	0x00000000
        /*0060*/ 	.short	0x0000
        /*0062*/ 	.short	0x0000
        /*0064*/ 	.byte	0x00, 0xf5, 0x21, 0x00


	//----- nvinfo : EIATTR_SPARSE_MMA_MASK
	.align		4
.L_14509:
        /*0068*/ 	.byte	0x03, 0x50
        /*006a*/ 	.short	0x0000


	//----- nvinfo : EIATTR_MAXREG_COUNT
	.align		4
        /*006c*/ 	.byte	0x03, 0x1b
        /*006e*/ 	.short	0x00ff


	//----- nvinfo : EIATTR_MERCURY_ISA_VERSION
	.align		4
        /*0070*/ 	.byte	0x03, 0x5f
        /*0072*/ 	.short	0x0101


	//----- nvinfo : EIATTR_VRC_CTA_INIT_COUNT
	.align		4
        /*0074*/ 	.byte	0x02, 0x4a
	.zero		1
	.zero		1


	//----- nvinfo : EIATTR_EXIT_INSTR_OFFSETS
	.align		4
        /*0078*/ 	.byte	0x04, 0x1c
        /*007a*/ 	.short	(.L_14511 - .L_14510)


	//   ....[0]....
.L_14510:
        /*007c*/ 	.word	0x00000050


	//   ....[1]....
        /*0080*/ 	.word	0x00000080


	//   ....[2]....
        /*0084*/ 	.word	0x000009b0


	//----- nvinfo : EIATTR_CRS_STACK_SIZE
	.align		4
.L_14511:
        /*0088*/ 	.byte	0x04, 0x1e
        /*008a*/ 	.short	(.L_14513 - .L_14512)
.L_14512:
        /*008c*/ 	.word	0x00000000


	//----- nvinfo : EIATTR_CBANK_PARAM_SIZE
	.align		4
.L_14513:
        /*0090*/ 	.byte	0x03, 0x19
        /*0092*/ 	.short	0x0024


	//----- nvinfo : EIATTR_PARAM_CBANK
	.align		4
        /*0094*/ 	.byte	0x04, 0x0a
        /*0096*/ 	.short	(.L_14515 - .L_14514)
	.align		4
.L_14514:
        /*0098*/ 	.word	index@(.nv.constant0._Z15gpukernelAMWNr3ILi32ELi1EEvPdS0_S0_iii)
        /*009c*/ 	.short	0x0380
        /*009e*/ 	.short	0x0024


	//----- nvinfo : EIATTR_SW_WAR
	.align		4
.L_14515:
        /*00a0*/ 	.byte	0x04, 0x36
        /*00a2*/ 	.short	(.L_14517 - .L_14516)
.L_14516:
        /*00a4*/ 	.word	0x00000008
.L_14517:


//--------------------- .nv.info._Z14gpukernelAMWNrILi32ELi1EEvPdS0_S0_i --------------------------
	.section	.nv.info._Z14gpukernelAMWNrILi32ELi1EEvPdS0_S0_i,"",@"SHT_CUDA_INFO"
	.sectionflags	@""
	.align	4


	//----- nvinfo : EIATTR_CUDA_API_VERSION
	.align		4
        /*0000*/ 	.byte	0x04, 0x37
        /*0002*/ 	.short	(.L_14519 - .L_14518)
.L_14518:
        /*0004*/ 	.word	0x00000082


	//----- nvinfo : EIATTR_KPARAM_INFO
	.align		4
.L_14519:
        /*0008*/ 	.byte	0x04, 0x17
        /*000a*/ 	.short	(.L_14521 - .L_14520)
.L_14520:
        /*000c*/ 	.word	0x00000000
        /*0010*/ 	.short	0x0003
        /*0012*/ 	.short	0x0018
        /*0014*/ 	.byte	0x00, 0xf0, 0x11, 0x00


	//----- nvinfo : EIATTR_KPARAM_INFO
	.align		4
.L_14521:
        /*0018*/ 	.byte	0x04, 0x17
        /*001a*/ 	.short	(.L_14523 - .L_14522)
.L_14522:
        /*001c*/ 	.word	0x00000000
        /*0020*/ 	.short	0x0002
        /*0022*/ 	.short	0x0010
        /*0024*/ 	.byte	0x00, 0xf5, 0x21, 0x00


	//----- nvinfo : EIATTR_KPARAM_INFO
	.align		4
.L_14523:
        /*0028*/ 	.byte	0x04, 0x17
        /*002a*/ 	.short	(.L_14525 - .L_14524)
.L_14524:
        /*002c*/ 	.word	0x00000000
        /*0030*/ 	.short	0x0001
        /*0032*/ 	.short	0x0008
        /*0034*/ 	.byte	0x00, 0xf5, 0x21, 0x00


	//----- nvinfo : EIATTR_KPARAM_INFO
	.align		4
.L_14525:
        /*0038*/ 	.byte	0x04, 0x17
        /*003a*/ 	.short	(.L_14527 - .L_14526)
.L_14526:
        /*003c*/ 	.word	0x00000000
        /*0040*/ 	.short	0x0000
        /*0042*/ 	.short	0x0000
        /*0044*/ 	.byte	0x00, 0xf5, 0x21, 0x00


	//----- nvinfo : EIATTR_SPARSE_MMA_MASK
	.align		4
.L_14527:
        /*0048*/ 	.byte	0x03, 0x50
        /*004a*/ 	.short	0x0000


	//----- nvinfo : EIATTR_MAXREG_COUNT
	.align		4
        /*004c*/ 	.byte	0x03, 0x1b
        /*004e*/ 	.short	0x00ff


	//----- nvinfo : EIATTR_MERCURY_ISA_VERSION
	.align		4
        /*0050*/ 	.byte	0x03, 0x5f
        /*0052*/ 	.short	0x0101


	//----- nvinfo : EIATTR_COOP_GROUP_MASK_REGIDS
	.align		4
        /*0054*/ 	.byte	0x04, 0x29
        /*0056*/ 	.short	(.L_14529 - .L_14528)


	//   ....[0]....
.L_14528:
        /*0058*/ 	.word	0xffffffff


	//   ....[1]....
        /*005c*/ 	.word	0xffffffff


	//   ....[2]....
        /*0060*/ 	.word	0xffffffff


	//   ....[3]....
        /*0064*/ 	.word	0xffffffff


	//   ....[4]....
        /*0068*/ 	.word	0xffffffff


	//   ....[5]....
        /*006c*/ 	.word	0xffffffff


	//   ....[6]....
        /*0070*/ 	.word	0xffffffff


	//   ....[7]....
        /*0074*/ 	.word	0xffffffff


	//   ....[8]....
        /*0078*/ 	.word	0xffffffff


	//   ....[9]....
        /*007c*/ 	.word	0xffffffff


	//   ....[10]....
        /*0080*/ 	.word	0xffffffff


	//   ....[11]....
        /*0084*/ 	.word	0xffffffff


	//   ....[12]....
        /*0088*/ 	.word	0xffffffff


	//   ....[13]....
        /*008c*/ 	.word	0xffffffff


	//   ....[14]....
        /*0090*/ 	.word	0xffffffff


	//   ....[15]....
        /*0094*/ 	.word	0xffffffff


	//   ....[16]....
        /*0098*/ 	.word	0xffffffff


	//   ....[17]....
        /*009c*/ 	.word	0xffffffff


	//   ....[18]....
        /*00a0*/ 	.word	0xffffffff


	//   ....[19]....
        /*00a4*/ 	.word	0xffffffff


	//   ....[20]....
        /*00a8*/ 	.word	0xffffffff


	//   ....[21]....
        /*00ac*/ 	.word	0xffffffff


	//   ....[22]....
        /*00b0*/ 	.word	0xffffffff


	//   ....[23]....
        /*00b4*/ 	.word	0xffffffff


	//   ....[24]....
        /*00b8*/ 	.word	0xffffffff


	//   ....[25]....
        /*00bc*/ 	.word	0xffffffff


	//   ....[26]....
        /*00c0*/ 	.word	0xffffffff


	//   ....[27]....
        /*00c4*/ 	.word	0xffffffff


	//   ....[28]....
        /*00c8*/ 	.word	0xffffffff


	//   ....[29]....
        /*00cc*/ 	.word	0xffffffff


	//   ....[30]....
        /*00d0*/ 	.word	0xffffffff


	//   ....[31]....
        /*00d4*/ 	.word	0xffffffff


	//   ....[32]....
        /*00d8*/ 	.word	0xffffffff


	//   ....[33]....
        /*00dc*/ 	.word	0xffffffff


	//   ....[34]....
        /*00e0*/ 	.word	0xffffffff


	//   ....[35]....
        /*00e4*/ 	.word	0xffffffff


	//   ....[36]....
        /*00e8*/ 	.word	0xffffffff


	//   ....[37]....
        /*00ec*/ 	.word	0xffffffff


	//   ....[38]....
        /*00f0*/ 	.word	0xffffffff


	//   ....[39]....
        /*00f4*/ 	.word	0xffffffff


	//----- nvinfo : EIATTR_COOP_GROUP_INSTR_OFFSETS
	.align		4
.L_14529:
        /*00f8*/ 	.byte	0x04, 0x28
        /*00fa*/ 	.short	(.L_14531 - .L_14530)


	//   ....[0]....
.L_14530:
        /*00fc*/ 	.word	0x00000250


	//   ....[1]....
        /*0100*/ 	.word	0x00000260


	//   ....[2]....
        /*0104*/ 	.word	0x00000280


	//   ....[3]....
        /*0108*/ 	.word	0x00000290


	//   ....[4]....
        /*010c*/ 	.word	0x000002b0


	//   ....[5]....
        /*0110*/ 	.word	0x000002c0


	//   ....[6]....
        /*0114*/ 	.word	0x000002e0


	//   ....[7]....
        /*0118*/ 	.word	0x000002f0


	//   ....[8]....
        /*011c*/ 	.word	0x00000310


	//   ....[9]....
        /*0120*/ 	.word	0x00000320


	//   ....[10]....
        /*0124*/ 	.word	0x000003a0


	//   ....[11]....
        /*0128*/ 	.word	0x000003b0


	//   ....[12]....
        /*012c*/ 	.word	0x000003d0


	//   ....[13]....
        /*0130*/ 	.word	0x000003e0


	//   ....[14]....
        /*0134*/ 	.word	0x00000400


	//   ....[15]....
        /*0138*/ 	.word	0x00000410


	//   ....[16]....
        /*013c*/ 	.word	0x00000430


	//   ....[17]....
        /*0140*/ 	.word	0x00000440


	//   ....[18]....
        /*0144*/ 	.word	0x00000460


	//   ....[19]....
        /*0148*/ 	.word	0x00000470


	//   ....[20]....
        /*014c*/ 	.word	0x000004e0


	//   ....[21]....
        /*0150*/ 	.word	0x000004f0


	//   ....[22]....
        /*0154*/ 	.word	0x00000510


	//   ....[23]....
        /*0158*/ 	.word	0x00000520


	//   ....[24]....
        /*015c*/ 	.word	0x00000540


	//   ....[25]....
        /*0160*/ 	.word	0x00000550


	//   ....[26]....
        /*0164*/ 	.word	0x00000570


	//   ....[27]....
        /*0168*/ 	.word	0x00000580


	//   ....[28]....
        /*016c*/ 	.word	0x000005a0


	//   ....[29]....
        /*0170*/ 	.word	0x000005b0


	//   ....[30]....
        /*0174*/ 	.word	0x00000660


	//   ....[31]....
        /*0178*/ 	.word	0x00000670


	//   ....[32]....
        /*017c*/ 	.word	0x00000690


	//   ....[33]....
        /*0180*/ 	.word	0x000006a0


	//   ....[34]....
        /*0184*/ 	.word	0x000006c0


	//   ....[35]....
        /*0188*/ 	.word	0x000006d0


	//   ....[36]....
        /*018c*/ 	.word	0x000006f0


	//   ....[37]....
        /*0190*/ 	.word	0x00000700


	//   ....[38]....
        /*0194*/ 	.word	0x00000720


	//   ....[39]....
        /*0198*/ 	.word	0x00000730


	//----- nvinfo : EIATTR_VRC_CTA_INIT_COUNT
	.align		4
.L_14531:
        /*019c*/ 	.byte	0x02, 0x4a
	.zero		1
	.zero		1


	//----- nvinfo : EIATTR_EXIT_INSTR_OFFSETS
	.align		4
        /*01a0*/ 	.byte	0x04, 0x1c
        /*01a2*/ 	.short	(.L_14533 - .L_14532)


	//   ....[0]....
.L_14532:
        /*01a4*/ 	.word	0x00000030


	//   ....[1]....
        /*01a8*/ 	.word	0x000007b0


	//----- nvinfo : EIATTR_CBANK_PARAM_SIZE
	.align		4
.L_14533:
        /*01ac*/ 	.byte	0x03, 0x19
        /*01ae*/ 	.short	0x001c


	//----- nvinfo : EIATTR_PARAM_CBANK
	.align		4
        /*01b0*/ 	.byte	0x04, 0x0a
        /*01b2*/ 	.short	(.L_14535 - .L_14534)
	.align		4
.L_14534:
        /*01b4*/ 	.word	index@(.nv.constant0._Z14gpukernelAMWNrILi32ELi1EEvPdS0_S0_i)
        /*01b8*/ 	.short	0x0380
        /*01ba*/ 	.short	0x001c


	//----- nvinfo : EIATTR_SW_WAR
	.align		4
.L_14535:
        /*01bc*/ 	.byte	0x04, 0x36
        /*01be*/ 	.short	(.L_14537 - .L_14536)
.L_14536:
        /*01c0*/ 	.word	0x00000008
.L_14537:


//--------------------- .nv.callgraph             --------------------------
	.section	.nv.callgraph,"",@"SHT_CUDA_CALLGRAPH"
	.align	4
	.sectionentsize	8
	.align		4
        /*0000*/ 	.word	0x00000000
	.align		4
        /*0004*/ 	.word	0xffffffff
	.align		4
        /*0008*/ 	.word	0x00000000
	.align		4
        /*000c*/ 	.word	0xfffffffe
	.align		4
        /*0010*/ 	.word	0x00000000
	.align		4
        /*0014*/ 	.word	0xfffffffd
	.align		4
        /*0018*/ 	.word	0x00000000
	.align		4
        /*001c*/ 	.word	0xfffffffc


//--------------------- .text._Z16gpukernelCLMWNr3ILi1ELi32ELi32EEvPdS0_S0_iii --------------------------
	.section	.text._Z16gpukernelCLMWNr3ILi1ELi32ELi32EEvPdS0_S0_iii,"ax",@progbits
	.align	128
        .global         _Z16gpukernelCLMWNr3ILi1ELi32ELi32EEvPdS0_S0_iii
        .type           _Z16gpukernelCLMWNr3ILi1ELi32ELi32EEvPdS0_S0_iii,@function
        .size           _Z16gpukernelCLMWNr3ILi1ELi32ELi32EEvPdS0_S0_iii,(.L_x_7664 - _Z16gpukernelCLMWNr3ILi1ELi32ELi32EEvPdS0_S0_iii)
        .other          _Z16gpukernelCLMWNr3ILi1ELi32ELi32EEvPdS0_S0_iii,@"STO_CUDA_ENTRY STV_DEFAULT"
_Z16gpukernelCLMWNr3ILi1ELi32ELi32EEvPdS0_S0_iii:
.text._Z16gpukernelCLMWNr3ILi1ELi32ELi32EEvPdS0_S0_iii:
[----:B------:R-:W-:Y:S01]  /*0000*/  LDC R1, c[0x0][0x37c] ;  /* 0x0000df00ff017b82 */ /* 0x000fe20000000800 */
[----:B------:R-:W0:Y:S01]  /*0010*/  S2R R3, SR_TID.X ;  /* 0x0000000000037919 */ /* 0x000e220000002100 */
[----:B------:R-:W1:Y:S01]  /*0020*/  LDCU UR4, c[0x0][0x398] ;  /* 0x00007300ff0477ac */ /* 0x000e620008000800 */
[----:B0-----:R-:W-:-:S04]  /*0030*/  SHF.R.U32.HI R0, RZ, 0x5, R3 ;  /* 0x00000005ff007819 */ /* 0x001fc80000011603 */
[----:B-1----:R-:W-:-:S13]  /*0040*/  ISETP.GE.AND P0, PT, R0, UR4, PT ;  /* 0x0000000400007c0c */ /* 0x002fda000bf06270 */
[----:B------:R-:W-:Y:S05]  /*0050*/  @P0 EXIT ;  /* 0x000000000000094d */ /* 0x000fea0003800000 */
[----:B------:R-:W0:Y:S01]  /*0060*/  LDC R6, c[0x0][0x39c] ;  /* 0x0000e700ff067b82 */ /* 0x000e220000000800 */
[----:B------:R-:W1:Y:S01]  /*0070*/  LDCU.64 UR6, c[0x0][0x358] ;  /* 0x00006b00ff0677ac */ /* 0x000e620008000a00 */
[----:B------:R-:W-:Y:S02]  /*0080*/  LOP3.LUT R3, R3, 0x1f, RZ, 0xc0, !PT ;  /* 0x0000001f03037812 */ /* 0x000fe400078ec0ff */
[----:B0-----:R-:W-:-:S13]  /*0090*/  ISETP.GE.AND P0, PT, R6, 0x1, PT ;  /* 0x000000010600780c */ /* 0x001fda0003f06270 */
[----:B-1----:R-:W-:Y:S05]  /*00a0*/  @!P0 BRA `(.L_x_0) ;  /* 0x0000000800188947 */ /* 0x002fea0003800000 */
[----:B------:R-:W0:Y:S01]  /*00b0*/  LDCU.64 UR4, c[0x0][0x388] ;  /* 0x00007100ff0477ac */ /* 0x000e220008000a00 */
[C---:B------:R-:W-:Y:S02]  /*00c0*/  LOP3.LUT R2, R6.reuse, 0xf, RZ, 0xc0, !PT ;  /* 0x0000000f06027812 */ /* 0x040fe400078ec0ff */
[----:B------:R-:W-:-:S03]  /*00d0*/  LOP3.LUT R4, R6, 0x7, RZ, 0xc0, !PT ;  /* 0x0000000706047812 */ /* 0x000fc600078ec0ff */
[----:B------:R-:W-:Y:S02]  /*00e0*/  VIADD R5, R2, 0xffffffff ;  /* 0xffffffff02057836 */ /* 0x000fe40000000000 */
[----:B------:R-:W-:-:S03]  /*00f0*/  VIADD R7, R4, 0xffffffff ;  /* 0xffffffff04077836 */ /* 0x000fc60000000000 */
[----:B------:R-:W-:Y:S02]  /*0100*/  ISETP.GE.U32.AND P0, PT, R5, 0x7, PT ;  /* 0x000000070500780c */ /* 0x000fe40003f06070 */
[C---:B------:R-:W-:Y:S02]  /*0110*/  LOP3.LUT R5, R6.reuse, 0x7ffffff0, RZ, 0xc0, !PT ;  /* 0x7ffffff006057812 */ /* 0x040fe400078ec0ff */
[----:B------:R-:W-:Y:S02]  /*0120*/  ISETP.GE.U32.AND P1, PT, R7, 0x3, PT ;  /* 0x000000030700780c */ /* 0x000fe40003f26070 */
[----:B------:R-:W-:Y:S01]  /*0130*/  LOP3.LUT R6, R6, 0x3, RZ, 0xc0, !PT ;  /* 0x0000000306067812 */ /* 0x000fe200078ec0ff */
[----:B0-----:R-:W-:Y:S01]  /*0140*/  UIADD3 UR4, UP0, UPT, UR4, 0x40, URZ ;  /* 0x0000004004047890 */ /* 0x001fe2000ff1e0ff */
[----:B------:R-:W-:-:S03]  /*0150*/  IMAD.MOV R7, RZ, RZ, -R5 ;  /* 0x000000ffff077224 */ /* 0x000fc600078e0a05 */
[----:B------:R-:W-:-:S12]  /*0160*/  UIADD3.X UR5, UPT, UPT, URZ, UR5, URZ, UP0, !UPT ;  /* 0x00000005ff057290 */ /* 0x000fd800087fe4ff */
.L_x_9:
[----:B0-----:R-:W0:Y:S01]  /*0170*/  LDCU UR8, c[0x0][0x3a0] ;  /* 0x00007400ff0877ac */ /* 0x001e220008000800 */
[----:B------:R-:W-:Y:S01]  /*0180*/  BSSY.RECONVERGENT B0, `(.L_x_1) ;  /* 0x0000073000007945 */ /* 0x000fe20003800200 */
[----:B0-----:R-:W-:-:S13]  /*0190*/  ISETP.GE.AND P2, PT, R3, UR8, PT ;  /* 0x0000000803007c0c */ /* 0x001fda000bf46270 */
[----:B------:R-:W-:Y:S05]  /*01a0*/  @P2 BRA `(.L_x_2) ;  /* 0x0000000400c02947 */ /* 0x000fea0003800000 */
[----:B------:R-:W-:-:S07]  /*01b0*/  IMAD.MOV.U32 R25, RZ, RZ, R3 ;  /* 0x000000ffff197224 */ /* 0x000fce00078e0003 */
.L_x_8:
[----:B0-----:R-:W0:Y:S01]  /*01c0*/  LDCU UR8, c[0x0][0x39c] ;  /* 0x00007380ff0877ac */ /* 0x001e220008000800 */
[----:B------:R-:W-:Y:S01]  /*01d0*/  IMAD.MOV.U32 R26, RZ, RZ, RZ ;  /* 0x000000ffff1a7224 */ /* 0x000fe200078e00ff */
[----:B------:R-:W-:Y:S01]  /*01e0*/  CS2R R22, SRZ ;  /* 0x0000000000167805 */ /* 0x000fe2000001ff00 */
[----:B------:R-:W1:Y:S01]  /*01f0*/  LDCU UR9, c[0x0][0x3a0] ;  /* 0x00007400ff0977ac */ /* 0x000e620008000800 */
[----:B0-----:R-:W-:Y:S01]  /*0200*/  UISETP.GE.U32.AND UP0, UPT, UR8, 0x10, UPT ;  /* 0x000000100800788c */ /* 0x001fe2000bf06070 */
[----:B-1----:R-:W-:Y:S02]  /*0210*/  IMAD R24, R0, UR9, R25 ;  /* 0x0000000900187c24 */ /* 0x002fe4000f8e0219 */
[----:B------:R-:W-:Y:S02]  /*0220*/  VIADD R25, R25, 0x20 ;  /* 0x0000002019197836 */ /* 0x000fe40000000000 */
[----:B------:R-:W-:-:S03]  /*0230*/  IMAD R27, R24, UR8, RZ ;  /* 0x00000008181b7c24 */ /* 0x000fc6000f8e02ff */
[----:B------:R-:W-:Y:S01]  /*0240*/  ISETP.GE.AND P2, PT, R25, UR9, PT ;  /* 0x0000000919007c0c */ /* 0x000fe2000bf46270 */
[----:B------:R-:W-:-:S12]  /*0250*/  BRA.U !UP0, `(.L_x_3) ;  /* 0x0000000108ac7547 */ /* 0x000fd8000b800000 */
[----:B------:R-:W-:Y:S01]  /*0260*/  IMAD.MOV.U32 R26, RZ, RZ, R27 ;  /* 0x000000ffff1a7224 */ /* 0x000fe200078e001b */
[----:B------:R-:W-:Y:S01]  /*0270*/  CS2R R22, SRZ ;  /* 0x0000000000167805 */ /* 0x000fe2000001ff00 */
[----:B------:R-:W-:-:S07]  /*0280*/  IMAD.MOV.U32 R28, RZ, RZ, R7 ;  /* 0x000000ffff1c7224 */ /* 0x000fce00078e0007 */
.L_x_4:
[----:B------:R-:W-:Y:S01]  /*0290*/  MOV R20, UR4 ;  /* 0x0000000400147c02 */ /* 0x000fe20008000f00 */
[----:B------:R-:W-:-:S04]  /*02a0*/  IMAD.U32 R21, RZ, RZ, UR5 ;  /* 0x00000005ff157e24 */ /* 0x000fc8000f8e00ff */
[----:B------:R-:W-:-:S05]  /*02b0*/  IMAD.WIDE R20, R26, 0x8, R20 ;  /* 0x000000081a147825 */ /* 0x000fca00078e0214 */
[----:B------:R-:W2:Y:S04]  /*02c0*/  LDG.E.64 R12, desc[UR6][R20.64+-0x40] ;  /* 0xffffc006140c7981 */ /* 0x000ea8000c1e1b00 */
[----:B------:R-:W3:Y:S04]  /*02d0*/  LDG.E.64 R10, desc[UR6][R20.64+-0x38] ;  /* 0xffffc806140a7981 */ /* 0x000ee8000c1e1b00 */
[----:B------:R-:W4:Y:S04]  /*02e0*/  LDG.E.64 R8, desc[UR6][R20.64+-0x30] ;  /* 0xffffd00614087981 */ /* 0x000f28000c1e1b00 */
[----:B------:R-:W5:Y:S04]  /*02f0*/  LDG.E.64 R16, desc[UR6][R20.64+-0x28] ;  /* 0xffffd80614107981 */ /* 0x000f68000c1e1b00 */
[----:B------:R-:W5:Y:S04]  /*0300*/  LDG.E.64 R18, desc[UR6][R20.64+-0x20] ;  /* 0xffffe00614127981 */ /* 0x000f68000c1e1b00 */
[----:B------:R-:W5:Y:S01]  /*0310*/  LDG.E.64 R14, desc[UR6][R20.64+-0x18] ;  /* 0xffffe806140e7981 */ /* 0x000f62000c1e1b00 */
[----:B--2---:R-:W-:-:S03]  /*0320*/  DADD R12, R12, R22 ;  /* 0x000000000c0c7229 */ /* 0x004fc60000000016 */
[----:B------:R-:W2:Y:S05]  /*0330*/  LDG.E.64 R22, desc[UR6][R20.64+0x38] ;  /* 0x0000380614167981 */ /* 0x000eaa000c1e1b00 */
[----:B---3--:R-:W-:Y:S02]  /*0340*/  DADD R10, R12, R10 ;  /* 0x000000000c0a7229 */ /* 0x008fe4000000000a */
[----:B------:R-:W3:Y:S06]  /*0350*/  LDG.E.64 R12, desc[UR6][R20.64+-0x10] ;  /* 0xfffff006140c7981 */ /* 0x000eec000c1e1b00 */
[----:B----4-:R-:W-:-:S02]  /*0360*/  DADD R8, R10, R8 ;  /* 0x000000000a087229 */ /* 0x010fc40000000008 */
[----:B------:R-:W4:Y:S06]  /*0370*/  LDG.E.64 R10, desc[UR6][R20.64+-0x8] ;  /* 0xfffff806140a7981 */ /* 0x000f2c000c1e1b00 */
[----:B-----5:R-:W-:Y:S02]  /*0380*/  DADD R16, R8, R16 ;  /* 0x0000000008107229 */ /* 0x020fe40000000010 */
[----:B------:R-:W5:Y:S06]  /*0390*/  LDG.E.64 R8, desc[UR6][R20.64] ;  /* 0x0000000614087981 */ /* 0x000f6c000c1e1b00 */
[----:B------:R-:W-:-:S02]  /*03a0*/  DADD R18, R16, R18 ;  /* 0x0000000010127229 */ /* 0x000fc40000000012 */
[----:B------:R-:W2:Y:S06]  /*03b0*/  LDG.E.64 R16, desc[UR6][R20.64+0x8] ;  /* 0x0000080614107981 */ /* 0x000eac000c1e1b00 */
[----:B------:R-:W-:Y:S02]  /*03c0*/  DADD R14, R18, R14 ;  /* 0x00000000120e7229 */ /* 0x000fe4000000000e */
[----:B------:R-:W2:Y:S06]  /*03d0*/  LDG.E.64 R18, desc[UR6][R20.64+0x10] ;  /* 0x0000100614127981 */ /* 0x000eac000c1e1b00 */
[----:B---3--:R-:W-:-:S02]  /*03e0*/  DADD R12, R14, R12 ;  /* 0x000000000e0c7229 */ /* 0x008fc4000000000c */
[----:B------:R-:W3:Y:S06]  /*03f0*/  LDG.E.64 R14, desc[UR6][R20.64+0x18] ;  /* 0x00001806140e7981 */ /* 0x000eec000c1e1b00 */
[----:B----4-:R-:W-:Y:S02]  /*0400*/  DADD R10, R12, R10 ;  /* 0x000000000c0a7229 */ /* 0x010fe4000000000a */
[----:B------:R-:W4:Y:S06]  /*0410*/  LDG.E.64 R12, desc[UR6][R20.64+0x20] ;  /* 0x00002006140c7981 */ /* 0x000f2c000c1e1b00 */
[----:B-----5:R-:W-:-:S02]  /*0420*/  DADD R8, R10, R8 ;  /* 0x000000000a087229 */ /* 0x020fc40000000008 */
[----:B------:R-:W5:Y:S06]  /*0430*/  LDG.E.64 R10, desc[UR6][R20.64+0x28] ;  /* 0x00002806140a7981 */ /* 0x000f6c000c1e1b00 */
[----:B--2---:R-:W-:Y:S02]  /*0440*/  DADD R16, R8, R16 ;  /* 0x0000000008107229 */ /* 0x004fe40000000010 */
[----:B------:R-:W2:Y:S06]  /*0450*/  LDG.E.64 R8, desc[UR6][R20.64+0x30] ;  /* 0x0000300614087981 */ /* 0x000eac000c1e1b00 */
[----:B------:R-:W-:Y:S01]  /*0460*/  DADD R16, R16, R18 ;  /* 0x0000000010107229 */ /* 0x000fe20000000012 */
[----:B------:R-:W-:-:S05]  /*0470*/  VIADD R28, R28, 0x10 ;  /* 0x000000101c1c7836 */ /* 0x000fca0000000000 */
[----:B------:R-:W-:Y:S01]  /*0480*/  ISETP.NE.AND P3, PT, R28, RZ, PT ;  /* 0x000000ff1c00720c */ /* 0x000fe20003f65270 */
[----:B------:R-:W-:Y:S01]  /*0490*/  VIADD R26, R26, 0x10 ;  /* 0x000000101a1a7836 */ /* 0x000fe20000000000 */
[----:B---3--:R-:W-:-:S08]  /*04a0*/  DADD R14, R16, R14 ;  /* 0x00000000100e7229 */ /* 0x008fd0000000000e */
[----:B----4-:R-:W-:-:S08]  /*04b0*/  DADD R12, R14, R12 ;  /* 0x000000000e0c7229 */ /* 0x010fd0000000000c */
[----:B-----5:R-:W-:-:S08]  /*04c0*/  DADD R10, R12, R10 ;  /* 0x000000000c0a7229 */ /* 0x020fd0000000000a */
[----:B--2---:R-:W-:-:S08]  /*04d0*/  DADD R8, R10, R8 ;  /* 0x000000000a087229 */ /* 0x004fd00000000008 */
[----:B------:R-:W-:Y:S01]  /*04e0*/  DADD R22, R8, R22 ;  /* 0x0000000008167229 */ /* 0x000fe20000000016 */
[----:B------:R-:W-:Y:S10]  /*04f0*/  @P3 BRA `(.L_x_4) ;  /* 0xfffffffc00643947 */ /* 0x000ff4000383ffff */
[----:B------:R-:W-:-:S07]  /*0500*/  IMAD.MOV.U32 R26, RZ, RZ, R5 ;  /* 0x000000ffff1a7224 */ /* 0x000fce00078e0005 */
.L_x_3:
[----:B------:R-:W-:-:S13]  /*0510*/  ISETP.NE.AND P3, PT, R2, RZ, PT ;  /* 0x000000ff0200720c */ /* 0x000fda0003f65270 */
[----:B------:R-:W-:Y:S05]  /*0520*/  @!P3 BRA `(.L_x_5) ;  /* 0x0000000000c8b947 */ /* 0x000fea0003800000 */
[----:B------:R-:W-:Y:S01]  /*0530*/  ISETP.NE.AND P3, PT, R4, RZ, PT ;  /* 0x000000ff0400720c */ /* 0x000fe20003f65270 */
[----:B------:R-:W-:-:S12]  /*0540*/  @!P0 BRA `(.L_x_6) ;  /* 0x0000000000508947 */ /* 0x000fd80003800000 */
[----:B------:R-:W0:Y:S01]  /*0550*/  LDC.64 R14, c[0x0][0x388] ;  /* 0x0000e200ff0e7b82 */ /* 0x000e220000000a00 */
[----:B------:R-:W-:-:S04]  /*0560*/  IMAD.IADD R9, R27, 0x1, R26 ;  /* 0x000000011b097824 */ /* 0x000fc800078e021a */
[----:B0-----:R-:W-:-:S05]  /*0570*/  IMAD.WIDE R14, R9, 0x8, R14 ;  /* 0x00000008090e7825 */ /* 0x001fca00078e020e */
        /* <DEDUP_REMOVED lines=10> */
[----:B----4-:R-:W-:-:S08]  /*0620*/  DADD R8, R20, R8 ;  /* 0x0000000014087229 */ /* 0x010fd00000000008 */
[----:B-----5:R-:W-:-:S08]  /*0630*/  DADD R8, R8, R10 ;  /* 0x0000000008087229 */ /* 0x020fd0000000000a */
[----:B------:R-:W-:-:S08]  /*0640*/  DADD R8, R8, R12 ;  /* 0x0000000008087229 */ /* 0x000fd0000000000c */
[----:B------:R-:W-:Y:S01]  /*0650*/  DADD R8, R8, R18 ;  /* 0x0000000008087229 */ /* 0x000fe20000000012 */
[----:B------:R-:W-:-:S07]  /*0660*/  VIADD R26, R26, 0x8 ;  /* 0x000000081a1a7836 */ /* 0x000fce0000000000 */
[----:B--2---:R-:W-:-:S08]  /*0670*/  DADD R8, R8, R16 ;  /* 0x0000000008087229 */ /* 0x004fd00000000010 */
[----:B---3--:R-:W-:-:S11]  /*0680*/  DADD R22, R8, R22 ;  /* 0x0000000008167229 */ /* 0x008fd60000000016 */
.L_x_6:
[----:B------:R-:W-:Y:S05]  /*0690*/  @!P3 BRA `(.L_x_5) ;  /* 0x00000000006cb947 */ /* 0x000fea0003800000 */
[----:B------:R-:W-:Y:S01]  /*06a0*/  ISETP.NE.AND P3, PT, R6, RZ, PT ;  /* 0x000000ff0600720c */ /* 0x000fe20003f65270 */
[----:B------:R-:W-:-:S12]  /*06b0*/  @!P1 BRA `(.L_x_7) ;  /* 0x0000000000309947 */ /* 0x000fd80003800000 */
[----:B------:R-:W0:Y:S01]  /*06c0*/  LDC.64 R16, c[0x0][0x388] ;  /* 0x0000e200ff107b82 */ /* 0x000e220000000a00 */
[----:B------:R-:W-:-:S05]  /*06d0*/  IADD3 R9, PT, PT, R27, R26, RZ ;  /* 0x0000001a1b097210 */ /* 0x000fca0007ffe0ff */
[----:B0-----:R-:W-:-:S05]  /*06e0*/  IMAD.WIDE R16, R9, 0x8, R16 ;  /* 0x0000000809107825 */ /* 0x001fca00078e0210 */
[----:B------:R-:W2:Y:S04]  /*06f0*/  LDG.E.64 R14, desc[UR6][R16.64] ;  /* 0x00000006100e7981 */ /* 0x000ea8000c1e1b00 */
[----:B------:R-:W3:Y:S04]  /*0700*/  LDG.E.64 R12, desc[UR6][R16.64+0x8] ;  /* 0x00000806100c7981 */ /* 0x000ee8000c1e1b00 */
[----:B------:R-:W4:Y:S04]  /*0710*/  LDG.E.64 R8, desc[UR6][R16.64+0x10] ;  /* 0x0000100610087981 */ /* 0x000f28000c1e1b00 */
[----:B------:R-:W5:Y:S01]  /*0720*/  LDG.E.64 R10, desc[UR6][R16.64+0x18] ;  /* 0x00001806100a7981 */ /* 0x000f62000c1e1b00 */
[----:B------:R-:W-:Y:S01]  /*0730*/  VIADD R26, R26, 0x4 ;  /* 0x000000041a1a7836 */ /* 0x000fe20000000000 */
[----:B--2---:R-:W-:-:S08]  /*0740*/  DADD R14, R22, R14 ;  /* 0x00000000160e7229 */ /* 0x004fd0000000000e */
[----:B---3--:R-:W-:-:S08]  /*0750*/  DADD R12, R14, R12 ;  /* 0x000000000e0c7229 */ /* 0x008fd0000000000c */
[----:B----4-:R-:W-:-:S08]  /*0760*/  DADD R8, R12, R8 ;  /* 0x000000000c087229 */ /* 0x010fd00000000008 */
[----:B-----5:R-:W-:-:S11]  /*0770*/  DADD R22, R8, R10 ;  /* 0x0000000008167229 */ /* 0x020fd6000000000a */
.L_x_7:
[----:B------:R-:W-:Y:S05]  /*0780*/  @!P3 BRA `(.L_x_5) ;  /* 0x000000000030b947 */ /* 0x000fea0003800000 */
[----:B------:R-:W0:Y:S01]  /*0790*/  LDC.64 R12, c[0x0][0x388] ;  /* 0x0000e200ff0c7b82 */ /* 0x000e220000000a00 */
[----:B------:R-:W-:-:S04]  /*07a0*/  IMAD.IADD R27, R27, 0x1, R26 ;  /* 0x000000011b1b7824 */ /* 0x000fc800078e021a */
[----:B0-----:R-:W-:-:S05]  /*07b0*/  IMAD.WIDE R12, R27, 0x8, R12 ;  /* 0x000000081b0c7825 */ /* 0x001fca00078e020c */
[----:B------:R-:W2:Y:S01]  /*07c0*/  LDG.E.64 R8, desc[UR6][R12.64] ;  /* 0x000000060c087981 */ /* 0x000ea2000c1e1b00 */
[----:B------:R-:W-:Y:S01]  /*07d0*/  ISETP.NE.AND P3, PT, R6, 0x1, PT ;  /* 0x000000010600780c */ /* 0x000fe20003f65270 */
[----:B--2---:R-:W-:-:S12]  /*07e0*/  DADD R22, R22, R8 ;  /* 0x0000000016167229 */ /* 0x004fd80000000008 */
[----:B------:R-:W-:Y:S05]  /*07f0*/  @!P3 BRA `(.L_x_5) ;  /* 0x000000000014b947 */ /* 0x000fea0003800000 */
[----:B------:R-:W-:Y:S01]  /*0800*/  ISETP.NE.AND P3, PT, R6, 0x2, PT ;  /* 0x000000020600780c */ /* 0x000fe20003f65270 */
[----:B------:R-:W2:-:S12]  /*0810*/  LDG.E.64 R8, desc[UR6][R12.64+0x8] ;  /* 0x000008060c087981 */ /* 0x000e98000c1e1b00 */
[----:B------:R-:W3:Y:S01]  /*0820*/  @P3 LDG.E.64 R10, desc[UR6][R12.64+0x10] ;  /* 0x000010060c0a3981 */ /* 0x000ee2000c1e1b00 */
[----:B--2---:R-:W-:-:S08]  /*0830*/  DADD R22, R22, R8 ;  /* 0x0000000016167229 */ /* 0x004fd00000000008 */
[----:B---3--:R-:W-:-:S11]  /*0840*/  @P3 DADD R22, R22, R10 ;  /* 0x0000000016163229 */ /* 0x008fd6000000000a */
.L_x_5:
[----:B------:R-:W0:Y:S02]  /*0850*/  LDC.64 R8, c[0x0][0x380] ;  /* 0x0000e000ff087b82 */ /* 0x000e240000000a00 */
[----:B0-----:R-:W-:-:S05]  /*0860*/  IMAD.WIDE R8, R24, 0x8, R8 ;  /* 0x0000000818087825 */ /* 0x001fca00078e0208 */
[----:B------:R-:W2:Y:S02]  /*0870*/  LDG.E.64 R10, desc[UR6][R8.64] ;  /* 0x00000006080a7981 */ /* 0x000ea4000c1e1b00 */
[----:B--2---:R-:W-:-:S07]  /*0880*/  DADD R10, R10, R22 ;  /* 0x000000000a0a7229 */ /* 0x004fce0000000016 */
[----:B------:R0:W-:Y:S01]  /*0890*/  STG.E.64 desc[UR6][R8.64], R10 ;  /* 0x0000000a08007986 */ /* 0x0001e2000c101b06 */
[----:B------:R-:W-:Y:S05]  /*08a0*/  @!P2 BRA `(.L_x_8) ;  /* 0xfffffff80044a947 */ /* 0x000fea000383ffff */
.L_x_2:
[----:B------:R-:W-:Y:S05]  /*08b0*/  BSYNC.RECONVERGENT B0 ;  /* 0x0000000000007941 */ /* 0x000fea0003800200 */
.L_x_1:
[----:B------:R-:W1:Y:S01]  /*08c0*/  LDCU UR8, c[0x0][0x398] ;  /* 0x00007300ff0877ac */ /* 0x000e620008000800 */
[----:B------:R-:W-:-:S05]  /*08d0*/  VIADD R0, R0, 0x20 ;  /* 0x0000002000007836 */ /* 0x000fca0000000000 */
[----:B-1----:R-:W-:-:S13]  /*08e0*/  ISETP.GE.AND P2, PT, R0, UR8, PT ;  /* 0x0000000800007c0c */ /* 0x002fda000bf46270 */
[----:B------:R-:W-:Y:S05]  /*08f0*/  @!P2 BRA `(.L_x_9) ;  /* 0xfffffff8001ca947 */ /* 0x000fea000383ffff */
[----:B------:R-:W-:Y:S05]  /*0900*/  EXIT ;  /* 0x000000000000794d */ /* 0x000fea0003800000 */
.L_x_0:
[----:B------:R-:W0:Y:S01]  /*0910*/  LDCU UR4, c[0x0][0x3a0] ;  /* 0x00007400ff0477ac */ /* 0x000e220008000800 */
[----:B------:R-:W-:Y:S02]  /*0920*/  LOP3.LUT R2, RZ, R3, RZ, 0x33, !PT ;  /* 0x00000003ff027212 */ /* 0x000fe400078e33ff */
[C---:B------:R-:W-:Y:S02]  /*0930*/  LOP3.LUT R14, R3.reuse, 0x20, RZ, 0xfc, !PT ;  /* 0x00000020030e7812 */ /* 0x040fe400078efcff */
[C---:B------:R-:W-:Y:S02]  /*0940*/  LOP3.LUT R15, R3.reuse, 0x40, RZ, 0xfc, !PT ;  /* 0x00000040030f7812 */ /* 0x040fe400078efcff */
[----:B------:R-:W-:Y:S01]  /*0950*/  LOP3.LUT R16, R3, 0x60, RZ, 0xfc, !PT ;  /* 0x0000006003107812 */ /* 0x000fe200078efcff */
[----:B0-----:R-:W-:-:S05]  /*0960*/  VIADD R2, R2, UR4 ;  /* 0x0000000402027c36 */ /* 0x001fca0008000000 */
[----:B------:R-:W-:-:S07]  /*0970*/  LOP3.LUT R19, R2, 0x60, RZ, 0xc0, !PT ;  /* 0x0000006002137812 */ /* 0x000fce00078ec0ff */
.L_x_15:
[----:B0-----:R-:W0:Y:S01]  /*0980*/  LDC R17, c[0x0][0x3a0] ;  /* 0x0000e800ff117b82 */ /* 0x001e220000000800 */
[----:B------:R-:W-:Y:S01]  /*0990*/  BSSY.RECONVERGENT B0, `(.L_x_10) ;  /* 0x000002f000007945 */ /* 0x000fe20003800200 */
[----:B0-----:R-:W-:-:S13]  /*09a0*/  ISETP.GE.AND P0, PT, R3, R17, PT ;  /* 0x000000110300720c */ /* 0x001fda0003f06270 */
[----:B-123--:R-:W-:Y:S05]  /*09b0*/  @P0 BRA `(.L_x_11) ;  /* 0x0000000000b00947 */ /* 0x00efea0003800000 */
[----:B------:R-:W-:Y:S01]  /*09c0*/  ISETP.NE.AND P0, PT, R19, 0x60, PT ;  /* 0x000000601300780c */ /* 0x000fe20003f05270 */
[----:B------:R-:W-:Y:S01]  /*09d0*/  BSSY.RECONVERGENT B1, `(.L_x_12) ;  /* 0x0000016000017945 */ /* 0x000fe20003800200 */
[----:B------:R-:W-:-:S11]  /*09e0*/  IMAD.MOV.U32 R18, RZ, RZ, R3 ;  /* 0x000000ffff127224 */ /* 0x000fd600078e0003 */
[----:B------:R-:W-:Y:S05]  /*09f0*/  @!P0 BRA `(.L_x_13) ;  /* 0x00000000004c8947 */ /* 0x000fea0003800000 */
[----:B------:R-:W0:Y:S01]  /*0a00*/  LDC.64 R4, c[0x0][0x380] ;  /* 0x0000e000ff047b82 */ /* 0x000e220000000a00 */
[----:B------:R-:W-:-:S04]  /*0a10*/  IMAD R7, R0, R17, R3 ;  /* 0x0000001100077224 */ /* 0x000fc800078e0203 */
[----:B0-----:R-:W-:-:S05]  /*0a20*/  IMAD.WIDE R4, R7, 0x8, R4 ;  /* 0x0000000807047825 */ /* 0x001fca00078e0204 */
[----:B------:R-:W2:Y:S01]  /*0a30*/  LDG.E.64 R6, desc[UR6][R4.64] ;  /* 0x0000000604067981 */ /* 0x000ea2000c1e1b00 */
[----:B------:R-:W-:Y:S02]  /*0a40*/  ISETP.NE.AND P0, PT, R19, RZ, PT ;  /* 0x000000ff1300720c */ /* 0x000fe40003f05270 */
[----:B------:R-:W-:Y:S01]  /*0a50*/  MOV R18, R14 ;  /* 0x0000000e00127202 */ /* 0x000fe20000000f00 */
[----:B--2---:R-:W-:-:S07]  /*0a60*/  DADD R6, RZ, R6 ;  /* 0x00000000ff067229 */ /* 0x004fce0000000006 */
[----:B------:R0:W-:Y:S03]  /*0a70*/  STG.E.64 desc[UR6][R4.64], R6 ;  /* 0x0000000604007986 */ /* 0x0001e6000c101b06 */
[----:B------:R-:W-:Y:S05]  /*0a80*/  @!P0 BRA `(.L_x_13) ;  /* 0x0000000000288947 */ /* 0x000fea0003800000 */
[----:B0-----:R-:W2:Y:S01]  /*0a90*/  LDG.E.64 R6, desc[UR6][R4.64+0x100] ;  /* 0x0001000604067981 */ /* 0x001ea2000c1e1b00 */
[----:B------:R-:W-:Y:S01]  /*0aa0*/  ISETP.NE.AND P0, PT, R19, 0x20, PT ;  /* 0x000000201300780c */ /* 0x000fe20003f05270 */
[----:B------:R-:W-:Y:S01]  /*0ab0*/  IMAD.MOV.U32 R18, RZ, RZ, R15 ;  /* 0x000000ffff127224 */ /* 0x000fe200078e000f */
[----:B--2---:R-:W-:-:S07]  /*0ac0*/  DADD R6, RZ, R6 ;  /* 0x00000000ff067229 */ /* 0x004fce0000000006 */
[----:B------:R1:W-:Y:S04]  /*0ad0*/  STG.E.64 desc[UR6][R4.64+0x100], R6 ;  /* 0x0001000604007986 */ /* 0x0003e8000c101b06 */
[----:B------:R-:W-:Y:S05]  /*0ae0*/  @!P0 BRA `(.L_x_13) ;  /* 0x0000000000108947 */ /* 0x000fea0003800000 */
[----:B-1----:R-:W2:Y:S01]  /*0af0*/  LDG.E.64 R6, desc[UR6][R4.64+0x200] ;  /* 0x0002000604067981 */ /* 0x002ea2000c1e1b00 */
[----:B------:R-:W-:Y:S01]  /*0b00*/  IMAD.MOV.U32 R18, RZ, RZ, R16 ;  /* 0x000000ffff127224 */ /* 0x000fe200078e0010 */
[----:B--2---:R-:W-:-:S07]  /*0b10*/  DADD R6, RZ, R6 ;  /* 0x00000000ff067229 */ /* 0x004fce0000000006 */
[----:B------:R2:W-:Y:S04]  /*0b20*/  STG.E.64 desc[UR6][R4.64+0x200], R6 ;  /* 0x0002000604007986 */ /* 0x0005e8000c101b06 */
.L_x_13:
[----:B------:R-:W-:Y:S05]  /*0b30*/  BSYNC.RECONVERGENT B1 ;  /* 0x0000000000017941 */ /* 0x000fea0003800200 */
.L_x_12:
[----:B------:R-:W-:-:S13]  /*0b40*/  ISETP.GE.U32.AND P0, PT, R2, 0x60, PT ;  /* 0x000000600200780c */ /* 0x000fda0003f06070 */
[----:B------:R-:W-:Y:S05]  /*0b50*/  @!P0 BRA `(.L_x_11) ;  /* 0x0000000000488947 */ /* 0x000fea0003800000 */
.L_x_14:
[----:B0123--:R-:W0:Y:S01]  /*0b60*/  LDC.64 R4, c[0x0][0x380] ;  /* 0x0000e000ff047b82 */ /* 0x00fe220000000a00 */
[----:B------:R-:W-:-:S04]  /*0b70*/  IMAD R7, R0, R17, R18 ;  /* 0x0000001100077224 */ /* 0x000fc800078e0212 */
[----:B0-----:R-:W-:-:S05]  /*0b80*/  IMAD.WIDE R4, R7, 0x8, R4 ;  /* 0x0000000807047825 */ /* 0x001fca00078e0204 */
[----:B------:R-:W2:Y:S04]  /*0b90*/  LDG.E.64 R8, desc[UR6][R4.64] ;  /* 0x0000000604087981 */ /* 0x000ea8000c1e1b00 */
[----:B------:R-:W3:Y:S04]  /*0ba0*/  LDG.E.64 R12, desc[UR6][R4.64+0x100] ;  /* 0x00010006040c7981 */ /* 0x000ee8000c1e1b00 */
[----:B------:R-:W4:Y:S04]  /*0bb0*/  LDG.E.64 R10, desc[UR6][R4.64+0x200] ;  /* 0x00020006040a7981 */ /* 0x000f28000c1e1b00 */
[----:B------:R-:W5:Y:S01]  /*0bc0*/  LDG.E.64 R6, desc[UR6][R4.64+0x300] ;  /* 0x0003000604067981 */ /* 0x000f62000c1e1b00 */
[----:B------:R-:W-:-:S05]  /*0bd0*/  VIADD R18, R18, 0x80 ;  /* 0x0000008012127836 */ /* 0x000fca0000000000 */
[----:B------:R-:W-:Y:S01]  /*0be0*/  ISETP.GE.AND P0, PT, R18, R17, PT ;  /* 0x000000111200720c */ /* 0x000fe20003f06270 */
[----:B--2---:R-:W-:Y:S02]  /*0bf0*/  DADD R8, RZ, R8 ;  /* 0x00000000ff087229 */ /* 0x004fe40000000008 */
[----:B---3--:R-:W-:-:S05]  /*0c00*/  DADD R12, RZ, R12 ;  /* 0x00000000ff0c7229 */ /* 0x008fca000000000c */
[----:B------:R3:W-:Y:S01]  /*0c10*/  STG.E.64 desc[UR6][R4.64], R8 ;  /* 0x0000000804007986 */ /* 0x0007e2000c101b06 */
[----:B----4-:R-:W-:-:S03]  /*0c20*/  DADD R10, RZ, R10 ;  /* 0x00000000ff0a7229 */ /* 0x010fc6000000000a */
[----:B------:R3:W-:Y:S01]  /*0c30*/  STG.E.64 desc[UR6][R4.64+0x100], R12 ;  /* 0x0001000c04007986 */ /* 0x0007e2000c101b06 */
[----:B-----5:R-:W-:-:S03]  /*0c40*/  DADD R6, RZ, R6 ;  /* 0x00000000ff067229 */ /* 0x020fc60000000006 */
[----:B------:R3:W-:Y:S04]  /*0c50*/  STG.E.64 desc[UR6][R4.64+0x200], R10 ;  /* 0x0002000a04007986 */ /* 0x0007e8000c101b06 */
[----:B------:R3:W-:Y:S01]  /*0c60*/  STG.E.64 desc[UR6][R4.64+0x300], R6 ;  /* 0x0003000604007986 */ /* 0x0007e2000c101b06 */
[----:B------:R-:W-:Y:S05]  /*0c70*/  @!P0 BRA `(.L_x_14) ;  /* 0xfffffffc00b88947 */ /* 0x000fea000383ffff */
.L_x_11:
[----:B------:R-:W-:Y:S05]  /*0c80*/  BSYNC.RECONVERGENT B0 ;  /* 0x0000000000007941 */ /* 0x000fea0003800200 */
.L_x_10:
[----:B------:R-:W4:Y:S01]  /*0c90*/  LDCU UR4, c[0x0][0x398] ;  /* 0x00007300ff0477ac */ /* 0x000f220008000800 */
[----:B------:R-:W-:-:S05]  /*0ca0*/  VIADD R0, R0, 0x20 ;  /* 0x0000002000007836 */ /* 0x000fca0000000000 */
[----:B----4-:R-:W-:-:S13]  /*0cb0*/  ISETP.GE.AND P0, PT, R0, UR4, PT ;  /* 0x0000000400007c0c */ /* 0x010fda000bf06270 */
[----:B------:R-:W-:Y:S05]  /*0cc0*/  @!P0 BRA `(.L_x_15) ;  /* 0xfffffffc002c8947 */ /* 0x000fea000383ffff */
[----:B------:R-:W-:Y:S05]  /*0cd0*/  EXIT ;  /* 0x000000000000794d */ /* 0x000fea0003800000 */
.L_x_16:
[----:B------:R-:W-:-:S00]  /*0ce0*/  BRA `(.L_x_16) ;  /* 0xfffffffc00fc7947 */ /* 0x000fc0000383ffff */
[----:B------:R-:W-:-:S00]  /*0cf0*/  NOP ;  /* 0x0000000000007918 */ /* 0x000fc00000000000 */
        /* <DEDUP_REMOVED lines=8> */
.L_x_7664:


//--------------------- .text._Z16gpukernelCLMWNr3ILi1ELi32ELi16EEvPdS0_S0_iii --------------------------
	.section	.text._Z16gpukernelCLMWNr3ILi1ELi32ELi16EEvPdS0_S0_iii,"ax",@progbits
	.align	128
        .global         _Z16gpukernelCLMWNr3ILi1ELi32ELi16EEvPdS0_S0_iii
        .type           _Z16gpukernelCLMWNr3ILi1ELi32ELi16EEvPdS0_S0_iii,@function
        .size           _Z16gpukernelCLMWNr3ILi1ELi32ELi16EEvPdS0_S0_iii,(.L_x_7665 - _Z16gpukernelCLMWNr3ILi1ELi32ELi16EEvPdS0_S0_iii)
        .other          _Z16gpukernelCLMWNr3ILi1ELi32ELi16EEvPdS0_S0_iii,@"STO_CUDA_ENTRY STV_DEFAULT"
_Z16gpukernelCLMWNr3ILi1ELi32ELi16EEvPdS0_S0_iii:
.text._Z16gpukernelCLMWNr3ILi1ELi32ELi16EEvPdS0_S0_iii:
        /* <DEDUP_REMOVED lines=23> */
.L_x_26:
[----:B0-----:R-:W0:Y:S01]  /*0170*/  LDCU UR8, c[0x0][0x3a0] ;  /* 0x00007400ff0877ac */ /* 0x001e220008000800 */
[----:B------:R-:W-:Y:S01]  /*0180*/  BSSY.RECONVERGENT B0, `(.L_x_18) ;  /* 0x0000073000007945 */ /* 0x000fe20003800200 */
[----:B0-----:R-:W-:-:S13]  /*0190*/  ISETP.GE.AND P2, PT, R3, UR8, PT ;  /* 0x0000000803007c0c */ /* 0x001fda000bf46270 */
[----:B------:R-:W-:Y:S05]  /*01a0*/  @P2 BRA `(.L_x_19) ;  /* 0x0000000400c02947 */ /* 0x000fea0003800000 */
[----:B------:R-:W-:-:S07]  /*01b0*/  IMAD.MOV.U32 R25, RZ, RZ, R3 ;  /* 0x000000ffff197224 */ /* 0x000fce00078e0003 */
.L_x_25:
        /* <DEDUP_REMOVED lines=13> */
.L_x_21:
        /* <DEDUP_REMOVED lines=40> */
.L_x_20:
        /* <DEDUP_REMOVED lines=24> */
.L_x_23:
        /* <DEDUP_REMOVED lines=15> */
.L_x_24:
        /* <DEDUP_REMOVED lines=13> */
.L_x_22:
[----:B------:R-:W0:Y:S02]  /*0850*/  LDC.64 R8, c[0x0][0x380] ;  /* 0x0000e000ff087b82 */ /* 0x000e240000000a00 */
[----:B0-----:R-:W-:-:S05]  /*0860*/  IMAD.WIDE R8, R24, 0x8, R8 ;  /* 0x0000000818087825 */ /* 0x001fca00078e0208 */
[----:B------:R-:W2:Y:S02]  /*0870*/  LDG.E.64 R10, desc[UR6][R8.64] ;  /* 0x00000006080a7981 */ /* 0x000ea4000c1e1b00 */
[----:B--2---:R-:W-:-:S07]  /*0880*/  DADD R10, R10, R22 ;  /* 0x000000000a0a7229 */ /* 0x004fce0000000016 */
[----:B------:R0:W-:Y:S01]  /*0890*/  STG.E.64 desc[UR6][R8.64], R10 ;  /* 0x0000000a08007986 */ /* 0x0001e2000c101b06 */
[----:B------:R-:W-:Y:S05]  /*08a0*/  @!P2 BRA `(.L_x_25) ;  /* 0xfffffff80044a947 */ /* 0x000fea000383ffff */
.L_x_19:
[----:B------:R-:W-:Y:S05]  /*08b0*/  BSYNC.RECONVERGENT B0 ;  /* 0x0000000000007941 */ /* 0x000fea0003800200 */
.L_x_18:
[----:B------:R-:W1:Y:S01]  /*08c0*/  LDCU UR8, c[0x0][0x398] ;  /* 0x00007300ff0877ac */ /* 0x000e620008000800 */
[----:B------:R-:W-:-:S05]  /*08d0*/  VIADD R0, R0, 0x40 ;  /* 0x0000004000007836 */ /* 0x000fca0000000000 */
[----:B-1----:R-:W-:-:S13]  /*08e0*/  ISETP.GE.AND P2, PT, R0, UR8, PT ;  /* 0x0000000800007c0c */ /* 0x002fda000bf46270 */
[----:B------:R-:W-:Y:S05]  /*08f0*/  @!P2 BRA `(.L_x_26) ;  /* 0xfffffff8001ca947 */ /* 0x000fea000383ffff */
[----:B------:R-:W-:Y:S05]  /*0900*/  EXIT ;  /* 0x000000000000794d */ /* 0x000fea0003800000 */
.L_x_17:
[----:B------:R-:W0:Y:S01]  /*0910*/  LDCU UR4, c[0x0][0x3a0] ;  /* 0x00007400ff0477ac */ /* 0x000e220008000800 */
[----:B------:R-:W-:Y:S02]  /*0920*/  LOP3.LUT R2, RZ, R3, RZ, 0x33, !PT ;  /* 0x00000003ff027212 */ /* 0x000fe400078e33ff */
[C---:B------:R-:W-:Y:S02]  /*0930*/  LOP3.LUT R14, R3.reuse, 0x10, RZ, 0xfc, !PT ;  /* 0x00000010030e7812 */ /* 0x040fe400078efcff */
[C---:B------:R-:W-:Y:S02]  /*0940*/  LOP3.LUT R15, R3.reuse, 0x20, RZ, 0xfc, !PT ;  /* 0x00000020030f7812 */ /* 0x040fe400078efcff */
[----:B------:R-:W-:Y:S01]  /*0950*/  LOP3.LUT R16, R3, 0x30, RZ, 0xfc, !PT ;  /* 0x0000003003107812 */ /* 0x000fe200078efcff */
[----:B0-----:R-:W-:-:S05]  /*0960*/  VIADD R2, R2, UR4 ;  /* 0x0000000402027c36 */ /* 0x001fca0008000000 */
[----:B------:R-:W-:-:S07]  /*0970*/  LOP3.LUT R19, R2, 0x30, RZ, 0xc0, !PT ;  /* 0x0000003002137812 */ /* 0x000fce00078ec0ff */
.L_x_32:
        /* <DEDUP_REMOVED lines=27> */
.L_x_30:
[----:B------:R-:W-:Y:S05]  /*0b30*/  BSYNC.RECONVERGENT B1 ;  /* 0x0000000000017941 */ /* 0x000fea0003800200 */
.L_x_29:
[----:B------:R-:W-:-:S13]  /*0b40*/  ISETP.GE.U32.AND P0, PT, R2, 0x30, PT ;  /* 0x000000300200780c */ /* 0x000fda0003f06070 */
[----:B------:R-:W-:Y:S05]  /*0b50*/  @!P0 BRA `(.L_x_28) ;  /* 0x0000000000488947 */ /* 0x000fea0003800000 */
.L_x_31:
        /* <DEDUP_REMOVED lines=18> */
.L_x_28:
[----:B------:R-:W-:Y:S05]  /*0c80*/  BSYNC.RECONVERGENT B0 ;  /* 0x0000000000007941 */ /* 0x000fea0003800200 */
.L_x_27:
[----:B------:R-:W4:Y:S01]  /*0c90*/  LDCU UR4, c[0x0][0x398] ;  /* 0x00007300ff0477ac */ /* 0x000f220008000800 */
[----:B------:R-:W-:-:S05]  /*0ca0*/  VIADD R0, R0, 0x40 ;  /* 0x0000004000007836 */ /* 0x000fca0000000000 */
[----:B----4-:R-:W-:-:S13]  /*0cb0*/  ISETP.GE.AND P0, PT, R0, UR4, PT ;  /* 0x0000000400007c0c */ /* 0x010fda000bf06270 */
[----:B------:R-:W-:Y:S05]  /*0cc0*/  @!P0 BRA `(.L_x_32) ;  /* 0xfffffffc002c8947 */ /* 0x000fea000383ffff */
[----:B------:R-:W-:Y:S05]  /*0cd0*/  EXIT ;  /* 0x000000000000794d */ /* 0x000fea0003800000 */
.L_x_33:
        /* <DEDUP_REMOVED lines=10> */
.L_x_7665:


//--------------------- .text._Z16gpukernelCLMWNr3ILi1ELi32ELi8EEvPdS0_S0_iii --------------------------
	.section	.text._Z16gpukernelCLMWNr3ILi1ELi32ELi8EEvPdS0_S0_iii,"ax",@progbits
	.align	128
        .global         _Z16gpukernelCLMWNr3ILi1ELi32ELi8EEvPdS0_S0_iii
        .type           _Z16gpukernelCLMWNr3ILi1ELi32ELi8EEvPdS0_S0_iii,@function
        .size           _Z16gpukernelCLMWNr3ILi1ELi32ELi8EEvPdS0_S0_iii,(.L_x_7666 - _Z16gpukernelCLMWNr3ILi1ELi32ELi8EEvPdS0_S0_iii)
        .other          _Z16gpukernelCLMWNr3ILi1ELi32ELi8EEvPdS0_S0_iii,@"STO_CUDA_ENTRY STV_DEFAULT"
_Z16gpukernelCLMWNr3ILi1ELi32ELi8EEvPdS0_S0_iii:
.text._Z16gpukernelCLMWNr3ILi1ELi32ELi8EEvPdS0_S0_iii:
        /* <DEDUP_REMOVED lines=23> */
.L_x_43:
[----:B0-----:R-:W0:Y:S01]  /*0170*/  LDCU UR8, c[0x0][0x3a0] ;  /* 0x00007400ff0877ac */ /* 0x001e220008000800 */
[----:B------:R-:W-:Y:S01]  /*0180*/  BSSY.RECONVERGENT B0, `(.L_x_35) ;  /* 0x0000073000007945 */ /* 0x000fe20003800200 */
[----:B0-----:R-:W-:-:S13]  /*0190*/  ISETP.GE.AND P2, PT, R3, UR8, PT ;  /* 0x0000000803007c0c */ /* 0x001fda000bf46270 */
[----:B------:R-:W-:Y:S05]  /*01a0*/  @P2 BRA `(.L_x_36) ;  /* 0x0000000400c02947 */ /* 0x000fea0003800000 */
[----:B------:R-:W-:-:S07]  /*01b0*/  IMAD.MOV.U32 R25, RZ, RZ, R3 ;  /* 0x000000ffff197224 */ /* 0x000fce00078e0003 */
.L_x_42:
        /* <DEDUP_REMOVED lines=13> */
.L_x_38:
        /* <DEDUP_REMOVED lines=40> */
.L_x_37:
        /* <DEDUP_REMOVED lines=24> */
.L_x_40:
        /* <DEDUP_REMOVED lines=15> */
.L_x_41:
        /* <DEDUP_REMOVED lines=13> */
.L_x_39:
[----:B------:R-:W0:Y:S02]  /*0850*/  LDC.64 R8, c[0x0][0x380] ;  /* 0x0000e000ff087b82 */ /* 0x000e240000000a00 */
[----:B0-----:R-:W-:-:S05]  /*0860*/  IMAD.WIDE R8, R24, 0x8, R8 ;  /* 0x0000000818087825 */ /* 0x001fca00078e0208 */
[----:B------:R-:W2:Y:S02]  /*0870*/  LDG.E.64 R10, desc[UR6][R8.64] ;  /* 0x00000006080a7981 */ /* 0x000ea4000c1e1b00 */
[----:B--2---:R-:W-:-:S07]  /*0880*/  DADD R10, R10, R22 ;  /* 0x000000000a0a7229 */ /* 0x004fce0000000016 */
[----:B------:R0:W-:Y:S01]  /*0890*/  STG.E.64 desc[UR6][R8.64], R10 ;  /* 0x0000000a08007986 */ /* 0x0001e2000c101b06 */
[----:B------:R-:W-:Y:S05]  /*08a0*/  @!P2 BRA `(.L_x_42) ;  /* 0xfffffff80044a947 */ /* 0x000fea000383ffff */
.L_x_36:
[----:B------:R-:W-:Y:S05]  /*08b0*/  BSYNC.RECONVERGENT B0 ;  /* 0x0000000000007941 */ /* 0x000fea0003800200 */
.L_x_35:
[----:B------:R-:W1:Y:S01]  /*08c0*/  LDCU UR8, c[0x0][0x398] ;  /* 0x00007300ff0877ac */ /* 0x000e620008000800 */
[----:B------:R-:W-:-:S05]  /*08d0*/  VIADD R0, R0, 0x80 ;  /* 0x0000008000007836 */ /* 0x000fca0000000000 */
[----:B-1----:R-:W-:-:S13]  /*08e0*/  ISETP.GE.AND P2, PT, R0, UR8, PT ;  /* 0x0000000800007c0c */ /* 0x002fda000bf46270 */
[----:B------:R-:W-:Y:S05]  /*08f0*/  @!P2 BRA `(.L_x_43) ;  /* 0xfffffff8001ca947 */ /* 0x000fea000383ffff */
[----:B------:R-:W-:Y:S05]  /*0900*/  EXIT ;  /* 0x000000000000794d */ /* 0x000fea0003800000 */
.L_x_34:
[----:B------:R-:W0:Y:S01]  /*0910*/  LDCU UR4, c[0x0][0x3a0] ;  /* 0x00007400ff0477ac */ /* 0x000e220008000800 */
[----:B------:R-:W-:Y:S02]  /*0920*/  LOP3.LUT R2, RZ, R3, RZ, 0x33, !PT ;  /* 0x00000003ff027212 */ /* 0x000fe400078e33ff */
[C---:B------:R-:W-:Y:S02]  /*0930*/  LOP3.LUT R14, R3.reuse, 0x8, RZ, 0xfc, !PT ;  /* 0x00000008030e7812 */ /* 0x040fe400078efcff */
[C---:B------:R-:W-:Y:S02]  /*0940*/  LOP3.LUT R15, R3.reuse, 0x10, RZ, 0xfc, !PT ;  /* 0x00000010030f7812 */ /* 0x040fe400078efcff */
[----:B------:R-:W-:Y:S01]  /*0950*/  LOP3.LUT R16, R3, 0x18, RZ, 0xfc, !PT ;  /* 0x0000001803107812 */ /* 0x000fe200078efcff */
[----:B0-----:R-:W-:-:S05]  /*0960*/  VIADD R2, R2, UR4 ;  /* 0x0000000402027c36 */ /* 0x001fca0008000000 */
[----:B------:R-:W-:-:S07]  /*0970*/  LOP3.LUT R19, R2, 0x18, RZ, 0xc0, !PT ;  /* 0x0000001802137812 */ /* 0x000fce00078ec0ff */
.L_x_49:
        /* <DEDUP_REMOVED lines=27> */
.L_x_47:
[----:B------:R-:W-:Y:S05]  /*0b30*/  BSYNC.RECONVERGENT B1 ;  /* 0x0000000000017941 */ /* 0x000fea0003800200 */
.L_x_46:
[----:B------:R-:W-:-:S13]  /*0b40*/  ISETP.GE.U32.AND P0, PT, R2, 0x18, PT ;  /* 0x000000180200780c */ /* 0x000fda0003f06070 */
[----:B------:R-:W-:Y:S05]  /*0b50*/  @!P0 BRA `(.L_x_45) ;  /* 0x0000000000488947 */ /* 0x000fea0003800000 */
.L_x_48:
        /* <DEDUP_REMOVED lines=18> */
.L_x_45:
[----:B------:R-:W-:Y:S05]  /*0c80*/  BSYNC.RECONVERGENT B0 ;  /* 0x0000000000007941 */ /* 0x000fea0003800200 */
.L_x_44:
[----:B------:R-:W4:Y:S01]  /*0c90*/  LDCU UR4, c[0x0][0x398] ;  /* 0x00007300ff0477ac */ /* 0x000f220008000800 */
[----:B------:R-:W-:-:S05]  /*0ca0*/  VIADD R0, R0, 0x80 ;  /* 0x0000008000007836 */ /* 0x000fca0000000000 */
[----:B----4-:R-:W-:-:S13]  /*0cb0*/  ISETP.GE.AND P0, PT, R0, UR4, PT ;  /* 0x0000000400007c0c */ /* 0x010fda000bf06270 */
[----:B------:R-:W-:Y:S05]  /*0cc0*/  @!P0 BRA `(.L_x_49) ;  /* 0xfffffffc002c8947 */ /* 0x000fea000383ffff */
[----:B------:R-:W-:Y:S05]  /*0cd0*/  EXIT ;  /* 0x000000000000794d */ /* 0x000fea0003800000 */
.L_x_50:
        /* <DEDUP_REMOVED lines=10> */
.L_x_7666:


//--------------------- .text._Z16gpukernelCLMWNr3ILi1ELi32ELi4EEvPdS0_S0_iii --------------------------
	.section	.text._Z16gpukernelCLMWNr3ILi1ELi32ELi4EEvPdS0_S0_iii,"ax",@progbits
	.align	128
        .global         _Z16gpukernelCLMWNr3ILi1ELi32ELi4EEvPdS0_S0_iii
        .type           _Z16gpukernelCLMWNr3ILi1ELi32ELi4EEvPdS0_S0_iii,@function
        .size           _Z16gpukernelCLMWNr3ILi1ELi32ELi4EEvPdS0_S0_iii,(.L_x_7667 - _Z16gpukernelCLMWNr3ILi1ELi32ELi4EEvPdS0_S0_iii)
        .other          _Z16gpukernelCLMWNr3ILi1ELi32ELi4EEvPdS0_S0_iii,@"STO_CUDA_ENTRY STV_DEFAULT"
_Z16gpukernelCLMWNr3ILi1ELi32ELi4EEvPdS0_S0_iii:
.text._Z16gpukernelCLMWNr3ILi1ELi32ELi4EEvPdS0_S0_iii:
        /* <DEDUP_REMOVED lines=23> */
.L_x_60:
[----:B0-----:R-:W0:Y:S01]  /*0170*/  LDCU UR8, c[0x0][0x3a0] ;  /* 0x00007400ff0877ac */ /* 0x001e220008000800 */
[----:B------:R-:W-:Y:S01]  /*0180*/  BSSY.RECONVERGENT B0, `(.L_x_52) ;  /* 0x0000073000007945 */ /* 0x000fe20003800200 */
[----:B0-----:R-:W-:-:S13]  /*0190*/  ISETP.GE.AND P2, PT, R3, UR8, PT ;  /* 0x0000000803007c0c */ /* 0x001fda000bf46270 */
[----:B------:R-:W-:Y:S05]  /*01a0*/  @P2 BRA `(.L_x_53) ;  /* 0x0000000400c02947 */ /* 0x000fea0003800000 */
[----:B------:R-:W-:-:S07]  /*01b0*/  IMAD.MOV.U32 R25, RZ, RZ, R3 ;  /* 0x000000ffff197224 */ /* 0x000fce00078e0003 */
.L_x_59:
        /* <DEDUP_REMOVED lines=13> */
.L_x_55:
        /* <DEDUP_REMOVED lines=40> */
.L_x_54:
        /* <DEDUP_REMOVED lines=24> */
.L_x_57:
        /* <DEDUP_REMOVED lines=15> */
.L_x_58:
        /* <DEDUP_REMOVED lines=13> */
.L_x_56:
[----:B------:R-:W0:Y:S02]  /*0850*/  LDC.64 R8, c[0x0][0x380] ;  /* 0x0000e000ff087b82 */ /* 0x000e240000000a00 */
[----:B0-----:R-:W-:-:S05]  /*0860*/  IMAD.WIDE R8, R24, 0x8, R8 ;  /* 0x0000000818087825 */ /* 0x001fca00078e0208 */
[----:B------:R-:W2:Y:S02]  /*0870*/  LDG.E.64 R10, desc[UR6][R8.64] ;  /* 0x00000006080a7981 */ /* 0x000ea4000c1e1b00 */
[----:B--2---:R-:W-:-:S07]  /*0880*/  DADD R10, R10, R22 ;  /* 0x000000000a0a7229 */ /* 0x004fce0000000016 */
[----:B------:R0:W-:Y:S01]  /*0890*/  STG.E.64 desc[UR6][R8.64], R10 ;  /* 0x0000000a08007986 */ /* 0x0001e2000c101b06 */
[----:B------:R-:W-:Y:S05]  /*08a0*/  @!P2 BRA `(.L_x_59) ;  /* 0xfffffff80044a947 */ /* 0x000fea000383ffff */
.L_x_53:
[----:B------:R-:W-:Y:S05]  /*08b0*/  BSYNC.RECONVERGENT B0 ;  /* 0x0000000000007941 */ /* 0x000fea0003800200 */
.L_x_52:
[----:B------:R-:W1:Y:S01]  /*08c0*/  LDCU UR8, c[0x0][0x398] ;  /* 0x00007300ff0877ac */ /* 0x000e620008000800 */
[----:B------:R-:W-:-:S05]  /*08d0*/  VIADD R0, R0, 0x100 ;  /* 0x0000010000007836 */ /* 0x000fca0000000000 */
[----:B-1----:R-:W-:-:S13]  /*08e0*/  ISETP.GE.AND P2, PT, R0, UR8, PT ;  /* 0x0000000800007c0c */ /* 0x002fda000bf46270 */
[----:B------:R-:W-:Y:S05]  /*08f0*/  @!P2 BRA `(.L_x_60) ;  /* 0xfffffff8001ca947 */ /* 0x000fea000383ffff */
[----:B------:R-:W-:Y:S05]  /*0900*/  EXIT ;  /* 0x000000000000794d */ /* 0x000fea0003800000 */
.L_x_51:
[----:B------:R-:W0:Y:S01]  /*0910*/  LDCU UR4, c[0x0][0x3a0] ;  /* 0x00007400ff0477ac */ /* 0x000e220008000800 */
[----:B------:R-:W-:Y:S02]  /*0920*/  LOP3.LUT R2, RZ, R3, RZ, 0x33, !PT ;  /* 0x00000003ff027212 */ /* 0x000fe400078e33ff */
[C---:B------:R-:W-:Y:S02]  /*0930*/  LOP3.LUT R14, R3.reuse, 0x4, RZ, 0xfc, !PT ;  /* 0x00000004030e7812 */ /* 0x040fe400078efcff */
[C---:B------:R-:W-:Y:S02]  /*0940*/  LOP3.LUT R15, R3.reuse, 0x8, RZ, 0xfc, !PT ;  /* 0x00000008030f7812 */ /* 0x040fe400078efcff */
[----:B------:R-:W-:Y:S01]  /*0950*/  LOP3.LUT R16, R3, 0xc, RZ, 0xfc, !PT ;  /* 0x0000000c03107812 */ /* 0x000fe200078efcff */
[----:B0-----:R-:W-:-:S05]  /*0960*/  VIADD R2, R2, UR4 ;  /* 0x0000000402027c36 */ /* 0x001fca0008000000 */
[----:B------:R-:W-:-:S07]  /*0970*/  LOP3.LUT R19, R2, 0xc, RZ, 0xc0, !PT ;  /* 0x0000000c02137812 */ /* 0x000fce00078ec0ff */
.L_x_66:
        /* <DEDUP_REMOVED lines=27> */
.L_x_64:
[----:B------:R-:W-:Y:S05]  /*0b30*/  BSYNC.RECONVERGENT B1 ;  /* 0x0000000000017941 */ /* 0x000fea0003800200 */
.L_x_63:
[----:B------:R-:W-:-:S13]  /*0b40*/  ISETP.GE.U32.AND P0, PT, R2, 0xc, PT ;  /* 0x0000000c0200780c */ /* 0x000fda0003f06070 */
[----:B------:R-:W-:Y:S05]  /*0b50*/  @!P0 BRA `(.L_x_62) ;  /* 0x0000000000488947 */ /* 0x000fea0003800000 */
.L_x_65:
        /* <DEDUP_REMOVED lines=18> */
.L_x_62:
[----:B------:R-:W-:Y:S05]  /*0c80*/  BSYNC.RECONVERGENT B0 ;  /* 0x0000000000007941 */ /* 0x000fea0003800200 */
.L_x_61:
[----:B------:R-:W4:Y:S01]  /*0c90*/  LDCU UR4, c[0x0][0x398] ;  /* 0x00007300ff0477ac */ /* 0x000f220008000800 */
[----:B------:R-:W-:-:S05]  /*0ca0*/  VIADD R0, R0, 0x100 ;  /* 0x0000010000007836 */ /* 0x000fca0000000000 */
[----:B----4-:R-:W-:-:S13]  /*0cb0*/  ISETP.GE.AND P0, PT, R0, UR4, PT ;  /* 0x0000000400007c0c */ /* 0x010fda000bf06270 */
[----:B------:R-:W-:Y:S05]  /*0cc0*/  @!P0 BRA `(.L_x_66) ;  /* 0xfffffffc002c8947 */ /* 0x000fea000383ffff */
[----:B------:R-:W-:Y:S05]  /*0cd0*/  EXIT ;  /* 0x000000000000794d */ /* 0x000fea0003800000 */
.L_x_67:
        /* <DEDUP_REMOVED lines=10> */
.L_x_7667:


//--------------------- .text._Z16gpukernelCLMWNr3ILi1ELi32ELi2EEvPdS0_S0_iii --------------------------
	.section	.text._Z16gpukernelCLMWNr3ILi1ELi32ELi2EEvPdS0_S0_iii,"ax",@progbits
	.align	128
        .global         _Z16gpukernelCLMWNr3ILi1ELi32ELi2EEvPdS0_S0_iii
        .type           _Z16gpukernelCLMWNr3ILi1ELi32ELi2EEvPdS0_S0_iii,@function
        .size           _Z16gpukernelCLMWNr3ILi1ELi32ELi2EEvPdS0_S0_iii,(.L_x_7668 - _Z16gpukernelCLMWNr3ILi1ELi32ELi2EEvPdS0_S0_iii)
        .other          _Z16gpukernelCLMWNr3ILi1ELi32ELi2EEvPdS0_S0_iii,@"STO_CUDA_ENTRY STV_DEFAULT"
_Z16gpukernelCLMWNr3ILi1ELi32ELi2EEvPdS0_S0_iii:
.text._Z16gpukernelCLMWNr3ILi1ELi32ELi2EEvPdS0_S0_iii:
        /* <DEDUP_REMOVED lines=23> */
.L_x_77:
[----:B0-----:R-:W0:Y:S01]  /*0170*/  LDCU UR8, c[0x0][0x3a0] ;  /* 0x00007400ff0877ac */ /* 0x001e220008000800 */
[----:B------:R-:W-:Y:S01]  /*0180*/  BSSY.RECONVERGENT B0, `(.L_x_69) ;  /* 0x0000073000007945 */ /* 0x000fe20003800200 */
[----:B0-----:R-:W-:-:S13]  /*0190*/  ISETP.GE.AND P2, PT, R3, UR8, PT ;  /* 0x0000000803007c0c */ /* 0x001fda000bf46270 */
[----:B------:R-:W-:Y:S05]  /*01a0*/  @P2 BRA `(.L_x_70) ;  /* 0x0000000400c02947 */ /* 0x000fea0003800000 */
[----:B------:R-:W-:-:S07]  /*01b0*/  IMAD.MOV.U32 R25, RZ, RZ, R3 ;  /* 0x000000ffff197224 */ /* 0x000fce00078e0003 */
.L_x_76:
        /* <DEDUP_REMOVED lines=13> */
.L_x_72:
        /* <DEDUP_REMOVED lines=40> */
.L_x_71:
        /* <DEDUP_REMOVED lines=24> */
.L_x_74:
        /* <DEDUP_REMOVED lines=15> */
.L_x_75:
        /* <DEDUP_REMOVED lines=13> */
.L_x_73:
[----:B------:R-:W0:Y:S02]  /*0850*/  LDC.64 R8, c[0x0][0x380] ;  /* 0x0000e000ff087b82 */ /* 0x000e240000000a00 */
[----:B0-----:R-:W-:-:S05]  /*0860*/  IMAD.WIDE R8, R24, 0x8, R8 ;  /* 0x0000000818087825 */ /* 0x001fca00078e0208 */
[----:B------:R-:W2:Y:S02]  /*0870*/  LDG.E.64 R10, desc[UR6][R8.64] ;  /* 0x00000006080a7981 */ /* 0x000ea4000c1e1b00 */
[----:B--2---:R-:W-:-:S07]  /*0880*/  DADD R10, R10, R22 ;  /* 0x000000000a0a7229 */ /* 0x004fce0000000016 */
[----:B------:R0:W-:Y:S01]  /*0890*/  STG.E.64 desc[UR6][R8.64], R10 ;  /* 0x0000000a08007986 */ /* 0x0001e2000c101b06 */
[----:B------:R-:W-:Y:S05]  /*08a0*/  @!P2 BRA `(.L_x_76) ;  /* 0xfffffff80044a947 */ /* 0x000fea000383ffff */
.L_x_70:
[----:B------:R-:W-:Y:S05]  /*08b0*/  BSYNC.RECONVERGENT B0 ;  /* 0x0000000000007941 */ /* 0x000fea0003800200 */
.L_x_69:
[----:B------:R-:W1:Y:S01]  /*08c0*/  LDCU UR8, c[0x0][0x398] ;  /* 0x00007300ff0877ac */ /* 0x000e620008000800 */
[----:B------:R-:W-:-:S05]  /*08d0*/  VIADD R0, R0, 0x200 ;  /* 0x0000020000007836 */ /* 0x000fca0000000000 */
[----:B-1----:R-:W-:-:S13]  /*08e0*/  ISETP.GE.AND P2, PT, R0, UR8, PT ;  /* 0x0000000800007c0c */ /* 0x002fda000bf46270 */
[----:B------:R-:W-:Y:S05]  /*08f0*/  @!P2 BRA `(.L_x_77) ;  /* 0xfffffff8001ca947 */ /* 0x000fea000383ffff */
[----:B------:R-:W-:Y:S05]  /*0900*/  EXIT ;  /* 0x000000000000794d */ /* 0x000fea0003800000 */
.L_x_68:
[----:B------:R-:W0:Y:S01]  /*0910*/  LDCU UR4, c[0x0][0x3a0] ;  /* 0x00007400ff0477ac */ /* 0x000e220008000800 */
[----:B------:R-:W-:Y:S02]  /*0920*/  LOP3.LUT R2, RZ, R3, RZ, 0x33, !PT ;  /* 0x00000003ff027212 */ /* 0x000fe400078e33ff */
[C---:B------:R-:W-:Y:S02]  /*0930*/  LOP3.LUT R14, R3.reuse, 0x2, RZ, 0xfc, !PT ;  /* 0x00000002030e7812 */ /* 0x040fe400078efcff */
[C---:B------:R-:W-:Y:S02]  /*0940*/  LOP3.LUT R15, R3.reuse, 0x4, RZ, 0xfc, !PT ;  /* 0x00000004030f7812 */ /* 0x040fe400078efcff */
[----:B------:R-:W-:Y:S01]  /*0950*/  LOP3.LUT R16, R3, 0x6, RZ, 0xfc, !PT ;  /* 0x0000000603107812 */ /* 0x000fe200078efcff */
[----:B0-----:R-:W-:-:S05]  /*0960*/  VIADD R2, R2, UR4 ;  /* 0x0000000402027c36 */ /* 0x001fca0008000000 */
[----:B------:R-:W-:-:S07]  /*0970*/  LOP3.LUT R19, R2, 0x6, RZ, 0xc0, !PT ;  /* 0x0000000602137812 */ /* 0x000fce00078ec0ff */
.L_x_83:
        /* <DEDUP_REMOVED lines=27> */
.L_x_81:
[----:B------:R-:W-:Y:S05]  /*0b30*/  BSYNC.RECONVERGENT B1 ;  /* 0x0000000000017941 */ /* 0x000fea0003800200 */
.L_x_80:
[----:B------:R-:W-:-:S13]  /*0b40*/  ISETP.GE.U32.AND P0, PT, R2, 0x6, PT ;  /* 0x000000060200780c */ /* 0x000fda0003f06070 */
[----:B------:R-:W-:Y:S05]  /*0b50*/  @!P0 BRA `(.L_x_79) ;  /* 0x0000000000488947 */ /* 0x000fea0003800000 */
.L_x_82:
        /* <DEDUP_REMOVED lines=18> */
.L_x_79:
[----:B------:R-:W-:Y:S05]  /*0c80*/  BSYNC.RECONVERGENT B0 ;  /* 0x0000000000007941 */ /* 0x000fea0003800200 */
.L_x_78:
[----:B------:R-:W4:Y:S01]  /*0c90*/  LDCU UR4, c[0x0][0x398] ;  /* 0x00007300ff0477ac */ /* 0x000f220008000800 */
[----:B------:R-:W-:-:S05]  /*0ca0*/  VIADD R0, R0, 0x200 ;  /* 0x0000020000007836 */ /* 0x000fca0000000000 */
[----:B----4-:R-:W-:-:S13]  /*0cb0*/  ISETP.GE.AND P0, PT, R0, UR4, PT ;  /* 0x0000000400007c0c */ /* 0x010fda000bf06270 */
[----:B------:R-:W-:Y:S05]  /*0cc0*/  @!P0 BRA `(.L_x_83) ;  /* 0xfffffffc002c8947 */ /* 0x000fea000383ffff */
[----:B------:R-:W-:Y:S05]  /*0cd0*/  EXIT ;  /* 0x000000000000794d */ /* 0x000fea0003800000 */
.L_x_84:
        /* <DEDUP_REMOVED lines=10> */
.L_x_7668:


//--------------------- .text._Z16gpukernelCLMWNr3ILi1ELi32ELi1EEvPdS0_S0_iii --------------------------
	.section	.text._Z16gpukernelCLMWNr3ILi1ELi32ELi1EEvPdS0_S0_iii,"ax",@progbits
	.align	128
        .global         _Z16gpukernelCLMWNr3ILi1ELi32ELi1EEvPdS0_S0_iii
        .type           _Z16gpukernelCLMWNr3ILi1ELi32ELi1EEvPdS0_S0_iii,@function
        .size           _Z16gpukernelCLMWNr3ILi1ELi32ELi1EEvPdS0_S0_iii,(.L_x_7669 - _Z16gpukernelCLMWNr3ILi1ELi32ELi1EEvPdS0_S0_iii)
        .other          _Z16gpukernelCLMWNr3ILi1ELi32ELi1EEvPdS0_S0_iii,@"STO_CUDA_ENTRY STV_DEFAULT"
_Z16gpukernelCLMWNr3ILi1ELi32ELi1EEvPdS0_S0_iii:
.text._Z16gpukernelCLMWNr3ILi1ELi32ELi1EEvPdS0_S0_iii:
[----:B------:R-:W-:Y:S01]  /*0000*/  LDC R1, c[0x0][0x37c] ;  /* 0x0000df00ff017b82 */ /* 0x000fe20000000800 */
[----:B------:R-:W0:Y:S07]  /*0010*/  S2R R0, SR_TID.X ;  /* 0x0000000000007919 */ /* 0x000e2e0000002100 */
[----:B------:R-:W1:Y:S01]  /*0020*/  LDC R5, c[0x0][0x3a0] ;  /* 0x0000e800ff057b82 */ /* 0x000e620000000800 */
[----:B------:R-:W0:Y:S01]  /*0030*/  LDCU UR4, c[0x0][0x398] ;  /* 0x00007300ff0477ac */ /* 0x000e220008000800 */
[----:B-1----:R-:W-:-:S04]  /*0040*/  ISETP.GE.AND P0, PT, R5, 0x1, PT ;  /* 0x000000010500780c */ /* 0x002fc80003f06270 */
[----:B0-----:R-:W-:-:S13]  /*0050*/  ISETP.GE.OR P0, PT, R0, UR4, !P0 ;  /* 0x0000000400007c0c */ /* 0x001fda000c706670 */
[----:B------:R-:W-:Y:S05]  /*0060*/  @P0 EXIT ;  /* 0x000000000000094d */ /* 0x000fea0003800000 */
[----:B------:R-:W0:Y:S01]  /*0070*/  LDC R6, c[0x0][0x39c] ;  /* 0x0000e700ff067b82 */ /* 0x000e220000000800 */
[----:B------:R-:W1:Y:S01]  /*0080*/  LDCU.64 UR6, c[0x0][0x358] ;  /* 0x00006b00ff0677ac */ /* 0x000e620008000a00 */
        /* <DEDUP_REMOVED lines=14> */
.L_x_92:
[----:B0-----:R-:W0:Y:S01]  /*0170*/  LDCU UR8, c[0x0][0x398] ;  /* 0x00007300ff0877ac */ /* 0x001e220008000800 */
[----:B------:R-:W-:Y:S02]  /*0180*/  IMAD.MOV.U32 R7, RZ, RZ, R0 ;  /* 0x000000ffff077224 */ /* 0x000fe400078e0000 */
[----:B------:R-:W-:Y:S02]  /*0190*/  VIADD R0, R0, 0x400 ;  /* 0x0000040000007836 */ /* 0x000fe40000000000 */
[----:B------:R-:W-:-:S03]  /*01a0*/  IMAD.MOV.U32 R24, RZ, RZ, RZ ;  /* 0x000000ffff187224 */ /* 0x000fc600078e00ff */
[----:B0-----:R-:W-:-:S13]  /*01b0*/  ISETP.GE.AND P2, PT, R0, UR8, PT ;  /* 0x0000000800007c0c */ /* 0x001fda000bf46270 */
.L_x_91:
[----:B0-----:R-:W0:Y:S01]  /*01c0*/  LDCU UR8, c[0x0][0x39c] ;  /* 0x00007380ff0877ac */ /* 0x001e220008000800 */
[----:B------:R-:W-:Y:S01]  /*01d0*/  HFMA2 R26, -RZ, RZ, 0, 0 ;  /* 0x00000000ff1a7431 */ /* 0x000fe200000001ff */
[----:B------:R-:W-:Y:S01]  /*01e0*/  CS2R R22, SRZ ;  /* 0x0000000000167805 */ /* 0x000fe2000001ff00 */
[----:B------:R-:W1:Y:S01]  /*01f0*/  LDCU UR9, c[0x0][0x3a0] ;  /* 0x00007400ff0977ac */ /* 0x000e620008000800 */
[----:B0-----:R-:W-:Y:S01]  /*0200*/  UISETP.GE.U32.AND UP0, UPT, UR8, 0x10, UPT ;  /* 0x000000100800788c */ /* 0x001fe2000bf06070 */
[----:B-1----:R-:W-:Y:S02]  /*0210*/  IMAD R25, R7, UR9, R24 ;  /* 0x0000000907197c24 */ /* 0x002fe4000f8e0218 */
[----:B------:R-:W-:Y:S02]  /*0220*/  VIADD R24, R24, 0x1 ;  /* 0x0000000118187836 */ /* 0x000fe40000000000 */
[----:B------:R-:W-:-:S03]  /*0230*/  IMAD R27, R25, UR8, RZ ;  /* 0x00000008191b7c24 */ /* 0x000fc6000f8e02ff */
[----:B------:R-:W-:Y:S01]  /*0240*/  ISETP.NE.AND P3, PT, R24, UR9, PT ;  /* 0x0000000918007c0c */ /* 0x000fe2000bf65270 */
[----:B------:R-:W-:-:S12]  /*0250*/  BRA.U !UP0, `(.L_x_86) ;  /* 0x0000000108ac7547 */ /* 0x000fd8000b800000 */
[----:B------:R-:W-:Y:S01]  /*0260*/  IMAD.MOV.U32 R26, RZ, RZ, R27 ;  /* 0x000000ffff1a7224 */ /* 0x000fe200078e001b */
[----:B------:R-:W-:Y:S01]  /*0270*/  CS2R R22, SRZ ;  /* 0x0000000000167805 */ /* 0x000fe2000001ff00 */
[----:B------:R-:W-:-:S07]  /*0280*/  IMAD.MOV.U32 R28, RZ, RZ, R6 ;  /* 0x000000ffff1c7224 */ /* 0x000fce00078e0006 */
.L_x_87:
[----:B------:R-:W-:Y:S02]  /*0290*/  IMAD.U32 R20, RZ, RZ, UR4 ;  /* 0x00000004ff147e24 */ /* 0x000fe4000f8e00ff */
[----:B------:R-:W-:Y:S02]  /*02a0*/  IMAD.U32 R21, RZ, RZ, UR5 ;  /* 0x00000005ff157e24 */ /* 0x000fe4000f8e00ff */
        /* <DEDUP_REMOVED lines=29> */
[----:B------:R-:W-:Y:S02]  /*0480*/  ISETP.NE.AND P4, PT, R28, RZ, PT ;  /* 0x000000ff1c00720c */ /* 0x000fe40003f85270 */
[----:B------:R-:W-:Y:S01]  /*0490*/  IADD3 R26, PT, PT, R26, 0x10, RZ ;  /* 0x000000101a1a7810 */ /* 0x000fe20007ffe0ff */
[----:B---3--:R-:W-:-:S08]  /*04a0*/  DADD R14, R16, R14 ;  /* 0x00000000100e7229 */ /* 0x008fd0000000000e */
[----:B----4-:R-:W-:-:S08]  /*04b0*/  DADD R12, R14, R12 ;  /* 0x000000000e0c7229 */ /* 0x010fd0000000000c */
[----:B-----5:R-:W-:-:S08]  /*04c0*/  DADD R10, R12, R10 ;  /* 0x000000000c0a7229 */ /* 0x020fd0000000000a */
[----:B--2---:R-:W-:-:S08]  /*04d0*/  DADD R8, R10, R8 ;  /* 0x000000000a087229 */ /* 0x004fd00000000008 */
[----:B------:R-:W-:Y:S01]  /*04e0*/  DADD R22, R8, R22 ;  /* 0x0000000008167229 */ /* 0x000fe20000000016 */
[----:B------:R-:W-:Y:S10]  /*04f0*/  @P4 BRA `(.L_x_87) ;  /* 0xfffffffc00644947 */ /* 0x000ff4000383ffff */
[----:B------:R-:W-:-:S07]  /*0500*/  IMAD.MOV.U32 R26, RZ, RZ, R4 ;  /* 0x000000ffff1a7224 */ /* 0x000fce00078e0004 */
.L_x_86:
        /* <DEDUP_REMOVED lines=24> */
.L_x_89:
        /* <DEDUP_REMOVED lines=15> */
.L_x_90:
[----:B------:R-:W-:Y:S05]  /*0780*/  @!P4 BRA `(.L_x_88) ;  /* 0x000000000030c947 */ /* 0x000fea0003800000 */
[----:B------:R-:W0:Y:S01]  /*0790*/  LDC.64 R12, c[0x0][0x388] ;  /* 0x0000e200ff0c7b82 */ /* 0x000e220000000a00 */
[----:B------:R-:W-:-:S05]  /*07a0*/  IADD3 R27, PT, PT, R27, R26, RZ ;  /* 0x0000001a1b1b7210 */ /* 0x000fca0007ffe0ff */
        /* <DEDUP_REMOVED lines=10> */
.L_x_88:
[----:B------:R-:W0:Y:S02]  /*0850*/  LDC.64 R8, c[0x0][0x380] ;  /* 0x0000e000ff087b82 */ /* 0x000e240000000a00 */
[----:B0-----:R-:W-:-:S05]  /*0860*/  IMAD.WIDE.U32 R8, R25, 0x8, R8 ;  /* 0x0000000819087825 */ /* 0x001fca00078e0008 */
[----:B------:R-:W2:Y:S02]  /*0870*/  LDG.E.64 R10, desc[UR6][R8.64] ;  /* 0x00000006080a7981 */ /* 0x000ea4000c1e1b00 */
[----:B--2---:R-:W-:-:S07]  /*0880*/  DADD R10, R10, R22 ;  /* 0x000000000a0a7229 */ /* 0x004fce0000000016 */
[----:B------:R0:W-:Y:S01]  /*0890*/  STG.E.64 desc[UR6][R8.64], R10 ;  /* 0x0000000a08007986 */ /* 0x0001e2000c101b06 */
[----:B------:R-:W-:Y:S05]  /*08a0*/  @P3 BRA `(.L_x_91) ;  /* 0xfffffff800443947 */ /* 0x000fea000383ffff */
[----:B------:R-:W-:Y:S05]  /*08b0*/  @!P2 BRA `(.L_x_92) ;  /* 0xfffffff8002ca947 */ /* 0x000fea000383ffff */
[----:B------:R-:W-:Y:S05]  /*08c0*/  EXIT ;  /* 0x000000000000794d */ /* 0x000fea0003800000 */
.L_x_85:
[C---:B------:R-:W-:Y:S02]  /*08d0*/  LOP3.LUT R2, R5.reuse, 0xf, RZ, 0xc0, !PT ;  /* 0x0000000f05027812 */ /* 0x040fe400078ec0ff */
[----:B------:R-:W-:-:S03]  /*08e0*/  LOP3.LUT R3, R5, 0x7, RZ, 0xc0, !PT ;  /* 0x0000000705037812 */ /* 0x000fc600078ec0ff */
[----:B------:R-:W-:Y:S02]  /*08f0*/  VIADD R4, R2, 0xffffffff ;  /* 0xffffffff02047836 */ /* 0x000fe40000000000 */
[----:B------:R-:W-:-:S03]  /*0900*/  VIADD R6, R3, 0xffffffff ;  /* 0xffffffff03067836 */ /* 0x000fc60000000000 */
[----:B------:R-:W-:Y:S02]  /*0910*/  ISETP.GE.U32.AND P0, PT, R4, 0x7, PT ;  /* 0x000000070400780c */ /* 0x000fe40003f06070 */
[C---:B------:R-:W-:Y:S02]  /*0920*/  LOP3.LUT R4, R5.reuse, 0x7ffffff0, RZ, 0xc0, !PT ;  /* 0x7ffffff005047812 */ /* 0x040fe400078ec0ff */
[----:B------:R-:W-:Y:S02]  /*0930*/  ISETP.GE.U32.AND P1, PT, R6, 0x3, PT ;  /* 0x000000030600780c */ /* 0x000fe40003f26070 */
[----:B------:R-:W-:-:S11]  /*0940*/  LOP3.LUT R5, R5, 0x3, RZ, 0xc0, !PT ;  /* 0x0000000305057812 */ /* 0x000fd600078ec0ff */
.L_x_98:
[----:B0-----:R-:W0:Y:S01]  /*0950*/  LDCU UR4, c[0x0][0x3a0] ;  /* 0x00007400ff0477ac */ /* 0x001e220008000800 */
[----:B------:R-:W-:Y:S01]  /*0960*/  IMAD.MOV.U32 R23, RZ, RZ, RZ ;  /* 0x000000ffff177224 */ /* 0x000fe200078e00ff */
[----:B-1----:R-:W1:Y:S01]  /*0970*/  LDCU UR5, c[0x0][0x398] ;  /* 0x00007300ff0577ac */ /* 0x002e620008000800 */
[----:B0-----:R-:W-:Y:S02]  /*0980*/  UISETP.GE.U32.AND UP0, UPT, UR4, 0x10, UPT ;  /* 0x000000100400788c */ /* 0x001fe4000bf06070 */
[C---:B------:R-:W-:Y:S02]  /*0990*/  IMAD R24, R0.reuse, UR4, RZ ;  /* 0x0000000400187c24 */ /* 0x040fe4000f8e02ff */
[----:B------:R-:W-:-:S05]  /*09a0*/  VIADD R0, R0, 0x400 ;  /* 0x0000040000007836 */ /* 0x000fca0000000000 */
[----:B-1----:R-:W-:Y:S01]  /*09b0*/  ISETP.GE.AND P2, PT, R0, UR5, PT ;  /* 0x0000000500007c0c */ /* 0x002fe2000bf46270 */
[----:B--234-:R-:W-:-:S12]  /*09c0*/  BRA.U !UP0, `(.L_x_93) ;  /* 0x0000000108e07547 */ /* 0x01cfd8000b800000 */
[----:B------:R-:W-:-:S07]  /*09d0*/  IMAD.MOV.U32 R25, RZ, RZ, RZ ;  /* 0x000000ffff197224 */ /* 0x000fce00078e00ff */
.L_x_94:
[----:B0-----:R-:W0:Y:S01]  /*09e0*/  LDC.64 R8, c[0x0][0x380] ;  /* 0x0000e000ff087b82 */ /* 0x001e220000000a00 */
[----:B------:R-:W-:-:S05]  /*09f0*/  IADD3 R7, PT, PT, R24, R25, RZ ;  /* 0x0000001918077210 */ /* 0x000fca0007ffe0ff */
[----:B0-----:R-:W-:-:S05]  /*0a00*/  IMAD.WIDE.U32 R8, R7, 0x8, R8 ;  /* 0x0000000807087825 */ /* 0x001fca00078e0008 */
[----:B------:R-:W2:Y:S04]  /*0a10*/  LDG.E.64 R18, desc[UR6][R8.64] ;  /* 0x0000000608127981 */ /* 0x000ea8000c1e1b00 */
[----:B------:R-:W3:Y:S04]  /*0a20*/  LDG.E.64 R16, desc[UR6][R8.64+0x8] ;  /* 0x0000080608107981 */ /* 0x000ee8000c1e1b00 */
[----:B------:R-:W4:Y:S04]  /*0a30*/  LDG.E.64 R10, desc[UR6][R8.64+0x10] ;  /* 0x00001006080a7981 */ /* 0x000f28000c1e1b00 */
[----:B------:R-:W5:Y:S04]  /*0a40*/  LDG.E.64 R12, desc[UR6][R8.64+0x28] ;  /* 0x00002806080c7981 */ /* 0x000f68000c1e1b00 */
[----:B------:R-:W5:Y:S04]  /*0a50*/  LDG.E.64 R14, desc[UR6][R8.64+0x30] ;  /* 0x00003006080e7981 */ /* 0x000f68000c1e1b00 */
[----:B------:R-:W5:Y:S04]  /*0a60*/  LDG.E.64 R6, desc[UR6][R8.64+0x38] ;  /* 0x0000380608067981 */ /* 0x000f68000c1e1b00 */
[----:B------:R-:W5:Y:S04]  /*0a70*/  LDG.E.64 R26, desc[UR6][R8.64+0x18] ;  /* 0x00001806081a7981 */ /* 0x000f68000c1e1b00 */
[----:B------:R-:W5:Y:S04]  /*0a80*/  LDG.E.64 R28, desc[UR6][R8.64+0x20] ;  /* 0x00002006081c7981 */ /* 0x000f68000c1e1b00 */
[----:B------:R-:W5:Y:S04]  /*0a90*/  LDG.E.64 R22, desc[UR6][R8.64+0x40] ;  /* 0x0000400608167981 */ /* 0x000f68000c1e1b00 */
[----:B------:R-:W5:Y:S01]  /*0aa0*/  LDG.E.64 R20, desc[UR6][R8.64+0x48] ;  /* 0x0000480608147981 */ /* 0x000f62000c1e1b00 */
[----:B--2---:R-:W-:-:S02]  /*0ab0*/  DADD R18, RZ, R18 ;  /* 0x00000000ff127229 */ /* 0x004fc40000000012 */
[----:B---3--:R-:W-:Y:S02]  /*0ac0*/  DADD R16, RZ, R16 ;  /* 0x00000000ff107229 */ /* 0x008fe40000000010 */
[----:B----4-:R-:W-:Y:S02]  /*0ad0*/  DADD R10, RZ, R10 ;  /* 0x00000000ff0a7229 */ /* 0x010fe4000000000a */
[----:B-----5:R-:W-:Y:S02]  /*0ae0*/  DADD R12, RZ, R12 ;  /* 0x00000000ff0c7229 */ /* 0x020fe4000000000c */
[----:B------:R-:W-:Y:S02]  /*0af0*/  DADD R14, RZ, R14 ;  /* 0x00000000ff0e7229 */ /* 0x000fe4000000000e */
[----:B------:R-:W-:Y:S01]  /*0b00*/  DADD R6, RZ, R6 ;  /* 0x00000000ff067229 */ /* 0x000fe20000000006 */
[----:B------:R0:W-:Y:S04]  /*0b10*/  STG.E.64 desc[UR6][R8.64], R18 ;  /* 0x0000001208007986 */ /* 0x0001e8000c101b06 */
[----:B------:R1:W-:Y:S04]  /*0b20*/  STG.E.64 desc[UR6][R8.64+0x8], R16 ;  /* 0x0000081008007986 */ /* 0x0003e8000c101b06 */
[----:B------:R-:W-:Y:S04]  /*0b30*/  STG.E.64 desc[UR6][R8.64+0x10], R10 ;  /* 0x0000100a08007986 */ /* 0x000fe8000c101b06 */
[----:B------:R-:W-:Y:S04]  /*0b40*/  STG.E.64 desc[UR6][R8.64+0x28], R12 ;  /* 0x0000280c08007986 */ /* 0x000fe8000c101b06 */
[----:B------:R2:W-:Y:S04]  /*0b50*/  STG.E.64 desc[UR6][R8.64+0x30], R14 ;  /* 0x0000300e08007986 */ /* 0x0005e8000c101b06 */
[----:B------:R3:W-:Y:S04]  /*0b60*/  STG.E.64 desc[UR6][R8.64+0x38], R6 ;  /* 0x0000380608007986 */ /* 0x0007e8000c101b06 */
[----:B0-----:R-:W4:Y:S04]  /*0b70*/  LDG.E.64 R18, desc[UR6][R8.64+0x58] ;  /* 0x0000580608127981 */ /* 0x001f28000c1e1b00 */
[----:B-1----:R-:W5:Y:S04]  /*0b80*/  LDG.E.64 R16, desc[UR6][R8.64+0x60] ;  /* 0x0000600608107981 */ /* 0x002f68000c1e1b00 */
[----:B--2---:R-:W2:Y:S04]  /*0b90*/  LDG.E.64 R14, desc[UR6][R8.64+0x68] ;  /* 0x00006806080e7981 */ /* 0x004ea8000c1e1b00 */
[----:B---3--:R-:W3:Y:S04]  /*0ba0*/  LDG.E.64 R6, desc[UR6][R8.64+0x50] ;  /* 0x0000500608067981 */ /* 0x008ee8000c1e1b00 */
[----:B------:R-:W3:Y:S04]  /*0bb0*/  LDG.E.64 R12, desc[UR6][R8.64+0x70] ;  /* 0x00007006080c7981 */ /* 0x000ee8000c1e1b00 */
[----:B------:R-:W3:Y:S01]  /*0bc0*/  LDG.E.64 R10, desc[UR6][R8.64+0x78] ;  /* 0x00007806080a7981 */ /* 0x000ee2000c1e1b00 */
[----:B------:R-:W-:-:S02]  /*0bd0*/  DADD R26, RZ, R26 ;  /* 0x00000000ff1a7229 */ /* 0x000fc4000000001a */
[----:B------:R-:W-:Y:S02]  /*0be0*/  DADD R28, RZ, R28 ;  /* 0x00000000ff1c7229 */ /* 0x000fe4000000001c */
[----:B------:R-:W-:Y:S02]  /*0bf0*/  DADD R22, RZ, R22 ;  /* 0x00000000ff167229 */ /* 0x000fe40000000016 */
[----:B------:R-:W-:Y:S01]  /*0c00*/  DADD R20, RZ, R20 ;  /* 0x00000000ff147229 */ /* 0x000fe20000000014 */
[----:B------:R0:W-:Y:S01]  /*0c10*/  STG.E.64 desc[UR6][R8.64+0x18], R26 ;  /* 0x0000181a08007986 */ /* 0x0001e2000c101b06 */
[----:B------:R-:W-:-:S03]  /*0c20*/  VIADD R25, R25, 0x10 ;  /* 0x0000001019197836 */ /* 0x000fc60000000000 */
[----:B------:R0:W-:Y:S04]  /*0c30*/  STG.E.64 desc[UR6][R8.64+0x20], R28 ;  /* 0x0000201c08007986 */ /* 0x0001e8000c101b06 */
[----:B------:R0:W-:Y:S04]  /*0c40*/  STG.E.64 desc[UR6][R8.64+0x40], R22 ;  /* 0x0000401608007986 */ /* 0x0001e8000c101b06 */
[----:B------:R0:W-:Y:S01]  /*0c50*/  STG.E.64 desc[UR6][R8.64+0x48], R20 ;  /* 0x0000481408007986 */ /* 0x0001e2000c101b06 */
[----:B------:R-:W-:Y:S01]  /*0c60*/  ISETP.NE.AND P3, PT, R25, R4, PT ;  /* 0x000000041900720c */ /* 0x000fe20003f65270 */
[----:B----4-:R-:W-:-:S02]  /*0c70*/  DADD R18, RZ, R18 ;  /* 0x00000000ff127229 */ /* 0x010fc40000000012 */
[----:B-----5:R-:W-:Y:S02]  /*0c80*/  DADD R16, RZ, R16 ;  /* 0x00000000ff107229 */ /* 0x020fe40000000010 */
[----:B--2---:R-:W-:Y:S02]  /*0c90*/  DADD R14, RZ, R14 ;  /* 0x00000000ff0e7229 */ /* 0x004fe4000000000e */
[----:B---3--:R-:W-:Y:S02]  /*0ca0*/  DADD R6, RZ, R6 ;  /* 0x00000000ff067229 */ /* 0x008fe40000000006 */
[----:B------:R-:W-:Y:S02]  /*0cb0*/  DADD R12, RZ, R12 ;  /* 0x00000000ff0c7229 */ /* 0x000fe4000000000c */
[----:B------:R-:W-:-:S03]  /*0cc0*/  DADD R10, RZ, R10 ;  /* 0x00000000ff0a7229 */ /* 0x000fc6000000000a */
[----:B------:R0:W-:Y:S04]  /*0cd0*/  STG.E.64 desc[UR6][R8.64+0x50], R6 ;  /* 0x0000500608007986 */ /* 0x0001e8000c101b06 */
[----:B------:R0:W-:Y:S04]  /*0ce0*/  STG.E.64 desc[UR6][R8.64+0x58], R18 ;  /* 0x0000581208007986 */ /* 0x0001e8000c101b06 */
[----:B------:R0:W-:Y:S04]  /*0cf0*/  STG.E.64 desc[UR6][R8.64+0x60], R16 ;  /* 0x0000601008007986 */ /* 0x0001e8000c101b06 */
[----:B------:R0:W-:Y:S04]  /*0d00*/  STG.E.64 desc[UR6][R8.64+0x68], R14 ;  /* 0x0000680e08007986 */ /* 0x0001e8000c101b06 */
[----:B------:R0:W-:Y:S04]  /*0d10*/  STG.E.64 desc[UR6][R8.64+0x70], R12 ;  /* 0x0000700c08007986 */ /* 0x0001e8000c101b06 */
[----:B------:R0:W-:Y:S01]  /*0d20*/  STG.E.64 desc[UR6][R8.64+0x78], R10 ;  /* 0x0000780a08007986 */ /* 0x0001e2000c101b06 */
[----:B------:R-:W-:Y:S05]  /*0d30*/  @P3 BRA `(.L_x_94) ;  /* 0xfffffffc00283947 */ /* 0x000fea000383ffff */
[----:B0-----:R-:W-:-:S07]  /*0d40*/  IMAD.MOV.U32 R23, RZ, RZ, R4 ;  /* 0x000000ffff177224 */ /* 0x001fce00078e0004 */
.L_x_93:
[----:B------:R-:W-:-:S13]  /*0d50*/  ISETP.NE.AND P3, PT, R2, RZ, PT ;  /* 0x000000ff0200720c */ /* 0x000fda0003f65270 */
[----:B------:R-:W-:Y:S05]  /*0d60*/  @!P3 BRA `(.L_x_95) ;  /* 0x000000040044b947 */ /* 0x000fea0003800000 */
[----:B------:R-:W-:Y:S01]  /*0d70*/  ISETP.NE.AND P3, PT, R3, RZ, PT ;  /* 0x000000ff0300720c */ /* 0x000fe20003f65270 */
[----:B------:R-:W-:-:S12]  /*0d80*/  @!P0 BRA `(.L_x_96) ;  /* 0x0000000000848947 */ /* 0x000fd80003800000 */
[----:B------:R-:W0:Y:S01]  /*0d90*/  LDC.64 R26, c[0x0][0x380] ;  /* 0x0000e000ff1a7b82 */ /* 0x000e220000000a00 */
[----:B------:R-:W-:Y:S01]  /*0da0*/  IMAD.IADD R7, R24, 0x1, R23 ;  /* 0x0000000118077824 */ /* 0x000fe200078e0217 */
[----:B------:R-:W1:Y:S03]  /*0db0*/  LDCU.64 UR4, c[0x0][0x380] ;  /* 0x00007000ff0477ac */ /* 0x000e660008000a00 */
[----:B0-----:R-:W-:-:S05]  /*0dc0*/  IMAD.WIDE.U32 R26, R7, 0x8, R26 ;  /* 0x00000008071a7825 */ /* 0x001fca00078e001a */
[----:B------:R-:W2:Y:S01]  /*0dd0*/  LDG.E.64 R6, desc[UR6][R26.64] ;  /* 0x000000061a067981 */ /* 0x000ea2000c1e1b00 */
[----:B------:R-:W-:-:S05]  /*0de0*/  IADD3 R9, P4, PT, R24, R23, RZ ;  /* 0x0000001718097210 */ /* 0x000fca0007f9e0ff */
[----:B------:R-:W-:Y:S01]  /*0df0*/  IMAD.X R10, RZ, RZ, RZ, P4 ;  /* 0x000000ffff0a7224 */ /* 0x000fe200020e06ff */
[----:B-1----:R-:W-:-:S04]  /*0e00*/  LEA R8, P4, R9, UR4, 0x3 ;  /* 0x0000000409087c11 */ /* 0x002fc8000f8818ff */
[----:B------:R-:W-:Y:S01]  /*0e10*/  LEA.HI.X R9, R9, UR5, R10, 0x3, P4 ;  /* 0x0000000509097c11 */ /* 0x000fe2000a0f1c0a */
[----:B--2---:R-:W-:-:S07]  /*0e20*/  DADD R28, RZ, R6 ;  /* 0x00000000ff1c7229 */ /* 0x004fce0000000006 */
[----:B------:R0:W-:Y:S04]  /*0e30*/  STG.E.64 desc[UR6][R26.64], R28 ;  /* 0x0000001c1a007986 */ /* 0x0001e8000c101b06 */
[----:B------:R-:W2:Y:S04]  /*0e40*/  LDG.E.64 R6, desc[UR6][R8.64+0x8] ;  /* 0x0000080608067981 */ /* 0x000ea8000c1e1b00 */
[----:B------:R-:W3:Y:S04]  /*0e50*/  LDG.E.64 R16, desc[UR6][R8.64+0x10] ;  /* 0x0000100608107981 */ /* 0x000ee8000c1e1b00 */
[----:B------:R-:W4:Y:S04]  /*0e60*/  LDG.E.64 R14, desc[UR6][R8.64+0x18] ;  /* 0x00001806080e7981 */ /* 0x000f28000c1e1b00 */
[----:B------:R-:W5:Y:S04]  /*0e70*/  LDG.E.64 R12, desc[UR6][R8.64+0x20] ;  /* 0x00002006080c7981 */ /* 0x000f68000c1e1b00 */
[----:B------:R-:W5:Y:S04]  /*0e80*/  LDG.E.64 R10, desc[UR6][R8.64+0x28] ;  /* 0x00002806080a7981 */ /* 0x000f68000c1e1b00 */
[----:B------:R-:W5:Y:S04]  /*0e90*/  LDG.E.64 R20, desc[UR6][R8.64+0x30] ;  /* 0x0000300608147981 */ /* 0x000f68000c1e1b00 */
[----:B------:R-:W5:Y:S01]  /*0ea0*/  LDG.E.64 R18, desc[UR6][R8.64+0x38] ;  /* 0x0000380608127981 */ /* 0x000f62000c1e1b00 */
[----:B------:R-:W-:Y:S01]  /*0eb0*/  VIADD R23, R23, 0x8 ;  /* 0x0000000817177836 */ /* 0x000fe20000000000 */
[----:B--2---:R-:W-:-:S02]  /*0ec0*/  DADD R6, RZ, R6 ;  /* 0x00000000ff067229 */ /* 0x004fc40000000006 */
[----:B---3--:R-:W-:-:S05]  /*0ed0*/  DADD R16, RZ, R16 ;  /* 0x00000000ff107229 */ /* 0x008fca0000000010 */
[----:B------:R0:W-:Y:S01]  /*0ee0*/  STG.E.64 desc[UR6][R8.64+0x8], R6 ;  /* 0x0000080608007986 */ /* 0x0001e2000c101b06 */
[----:B----4-:R-:W-:-:S03]  /*0ef0*/  DADD R14, RZ, R14 ;  /* 0x00000000ff0e7229 */ /* 0x010fc6000000000e */
[----:B------:R0:W-:Y:S01]  /*0f00*/  STG.E.64 desc[UR6][R8.64+0x10], R16 ;  /* 0x0000101008007986 */ /* 0x0001e2000c101b06 */
[----:B-----5:R-:W-:-:S03]  /*0f10*/  DADD R12, RZ, R12 ;  /* 0x00000000ff0c7229 */ /* 0x020fc6000000000c */
[----:B------:R0:W-:Y:S01]  /*0f20*/  STG.E.64 desc[UR6][R8.64+0x18], R14 ;  /* 0x0000180e08007986 */ /* 0x0001e2000c101b06 */
[----:B------:R-:W-:-:S03]  /*0f30*/  DADD R10, RZ, R10 ;  /* 0x00000000ff0a7229 */ /* 0x000fc6000000000a */
[----:B------:R0:W-:Y:S01]  /*0f40*/  STG.E.64 desc[UR6][R8.64+0x20], R12 ;  /* 0x0000200c08007986 */ /* 0x0001e2000c101b06 */
[----:B------:R-:W-:-:S03]  /*0f50*/  DADD R20, RZ, R20 ;  /* 0x00000000ff147229 */ /* 0x000fc60000000014 */
[----:B------:R0:W-:Y:S01]  /*0f60*/  STG.E.64 desc[UR6][R8.64+0x28], R10 ;  /* 0x0000280a08007986 */ /* 0x0001e2000c101b06 */
[----:B------:R-:W-:-:S03]  /*0f70*/  DADD R18, RZ, R18 ;  /* 0x00000000ff127229 */ /* 0x000fc60000000012 */
[----:B------:R0:W-:Y:S04]  /*0f80*/  STG.E.64 desc[UR6][R8.64+0x30], R20 ;  /* 0x0000301408007986 */ /* 0x0001e8000c101b06 */
[----:B------:R0:W-:Y:S04]  /*0f90*/  STG.E.64 desc[UR6][R8.64+0x38], R18 ;  /* 0x0000381208007986 */ /* 0x0001e8000c101b06 */
.L_x_96:
[----:B------:R-:W-:Y:S05]  /*0fa0*/  @!P3 BRA `(.L_x_95) ;  /* 0x0000000000b4b947 */ /* 0x000fea0003800000 */
[----:B------:R-:W-:Y:S01]  /*0fb0*/  ISETP.NE.AND P3, PT, R5, RZ, PT ;  /* 0x000000ff0500720c */ /* 0x000fe20003f65270 */
[----:B------:R-:W-:-:S12]  /*0fc0*/  @!P1 BRA `(.L_x_97) ;  /* 0x0000000000549947 */ /* 0x000fd80003800000 */
[----:B0-----:R-:W0:Y:S01]  /*0fd0*/  LDC.64 R6, c[0x0][0x380] ;  /* 0x0000e000ff067b82 */ /* 0x001e220000000a00 */
[----:B------:R-:W-:Y:S01]  /*0fe0*/  IADD3 R17, PT, PT, R24, R23, RZ ;  /* 0x0000001718117210 */ /* 0x000fe20007ffe0ff */
[----:B------:R-:W1:Y:S04]  /*0ff0*/  LDCU.64 UR4, c[0x0][0x380] ;  /* 0x00007000ff0477ac */ /* 0x000e680008000a00 */
        /* <DEDUP_REMOVED lines=10> */
[----:B------:R-:W4:Y:S01]  /*10a0*/  LDG.E.64 R14, desc[UR6][R6.64+0x18] ;  /* 0x00001806060e7981 */ /* 0x000f22000c1e1b00 */
[----:B------:R-:W-:Y:S01]  /*10b0*/  VIADD R23, R23, 0x4 ;  /* 0x0000000417177836 */ /* 0x000fe20000000000 */
[----:B--2---:R-:W-:-:S02]  /*10c0*/  DADD R10, RZ, R10 ;  /* 0x00000000ff0a7229 */ /* 0x004fc4000000000a */
[----:B---3--:R-:W-:-:S05]  /*10d0*/  DADD R12, RZ, R12 ;  /* 0x00000000ff0c7229 */ /* 0x008fca000000000c */
[----:B------:R1:W-:Y:S01]  /*10e0*/  STG.E.64 desc[UR6][R6.64+0x8], R10 ;  /* 0x0000080a06007986 */ /* 0x0003e2000c101b06 */
[----:B----4-:R-:W-:-:S03]  /*10f0*/  DADD R14, RZ, R14 ;  /* 0x00000000ff0e7229 */ /* 0x010fc6000000000e */
[----:B------:R1:W-:Y:S04]  /*1100*/  STG.E.64 desc[UR6][R6.64+0x10], R12 ;  /* 0x0000100c06007986 */ /* 0x0003e8000c101b06 */
[----:B------:R1:W-:Y:S04]  /*1110*/  STG.E.64 desc[UR6][R6.64+0x18], R14 ;  /* 0x0000180e06007986 */ /* 0x0003e8000c101b06 */
.L_x_97:
[----:B------:R-:W-:Y:S05]  /*1120*/  @!P3 BRA `(.L_x_95) ;  /* 0x000000000054b947 */ /* 0x000fea0003800000 */
[----:B01----:R-:W0:Y:S01]  /*1130*/  LDC.64 R6, c[0x0][0x380] ;  /* 0x0000e000ff067b82 */ /* 0x003e220000000a00 */
[----:B------:R-:W-:-:S04]  /*1140*/  IMAD.IADD R9, R24, 0x1, R23 ;  /* 0x0000000118097824 */ /* 0x000fc800078e0217 */
[----:B0-----:R-:W-:-:S05]  /*1150*/  IMAD.WIDE.U32 R6, R9, 0x8, R6 ;  /* 0x0000000809067825 */ /* 0x001fca00078e0006 */
[----:B------:R-:W2:Y:S01]  /*1160*/  LDG.E.64 R8, desc[UR6][R6.64] ;  /* 0x0000000606087981 */ /* 0x000ea2000c1e1b00 */
[----:B------:R-:W-:Y:S01]  /*1170*/  ISETP.NE.AND P3, PT, R5, 0x1, PT ;  /* 0x000000010500780c */ /* 0x000fe20003f65270 */
[----:B--2---:R-:W-:-:S07]  /*1180*/  DADD R8, RZ, R8 ;  /* 0x00000000ff087229 */ /* 0x004fce0000000008 */
[----:B------:R2:W-:Y:S05]  /*1190*/  STG.E.64 desc[UR6][R6.64], R8 ;  /* 0x0000000806007986 */ /* 0x0005ea000c101b06 */
[----:B------:R-:W-:Y:S05]  /*11a0*/  @!P3 BRA `(.L_x_95) ;  /* 0x000000000034b947 */ /* 0x000fea0003800000 */
[----:B------:R-:W0:Y:S01]  /*11b0*/  LDCU.64 UR4, c[0x0][0x380] ;  /* 0x00007000ff0477ac */ /* 0x000e220008000a00 */
[----:B------:R-:W-:-:S05]  /*11c0*/  IADD3 R24, P3, PT, R24, R23, RZ ;  /* 0x0000001718187210 */ /* 0x000fca0007f7e0ff */
[----:B--2---:R-:W-:Y:S01]  /*11d0*/  IMAD.X R7, RZ, RZ, RZ, P3 ;  /* 0x000000ffff077224 */ /* 0x004fe200018e06ff */
[----:B0-----:R-:W-:-:S04]  /*11e0*/  LEA R8, P3, R24, UR4, 0x3 ;  /* 0x0000000418087c11 */ /* 0x001fc8000f8618ff */
[----:B------:R-:W-:-:S05]  /*11f0*/  LEA.HI.X R9, R24, UR5, R7, 0x3, P3 ;  /* 0x0000000518097c11 */ /* 0x000fca00098f1c07 */
[----:B------:R-:W2:Y:S01]  /*1200*/  LDG.E.64 R6, desc[UR6][R8.64+0x8] ;  /* 0x0000080608067981 */ /* 0x000ea2000c1e1b00 */
[----:B------:R-:W-:Y:S01]  /*1210*/  ISETP.NE.AND P3, PT, R5, 0x2, PT ;  /* 0x000000020500780c */ /* 0x000fe20003f65270 */
[----:B--2---:R-:W-:-:S07]  /*1220*/  DADD R6, RZ, R6 ;  /* 0x00000000ff067229 */ /* 0x004fce0000000006 */
[----:B------:R3:W-:Y:S05]  /*1230*/  STG.E.64 desc[UR6][R8.64+0x8], R6 ;  /* 0x0000080608007986 */ /* 0x0007ea000c101b06 */
[----:B------:R-:W-:Y:S05]  /*1240*/  @!P3 BRA `(.L_x_95) ;  /* 0x00000000000cb947 */ /* 0x000fea0003800000 */
[----:B---3--:R-:W2:Y:S02]  /*1250*/  LDG.E.64 R6, desc[UR6][R8.64+0x10] ;  /* 0x0000100608067981 */ /* 0x008ea4000c1e1b00 */
[----:B--2---:R-:W-:-:S07]  /*1260*/  DADD R6, RZ, R6 ;  /* 0x00000000ff067229 */ /* 0x004fce0000000006 */
[----:B------:R4:W-:Y:S04]  /*1270*/  STG.E.64 desc[UR6][R8.64+0x10], R6 ;  /* 0x0000100608007986 */ /* 0x0009e8000c101b06 */
.L_x_95:
[----:B------:R-:W-:Y:S05]  /*1280*/  @!P2 BRA `(.L_x_98) ;  /* 0xfffffff400b0a947 */ /* 0x000fea000383ffff */
[----:B------:R-:W-:Y:S05]  /*1290*/  EXIT ;  /* 0x000000000000794d */ /* 0x000fea0003800000 */
.L_x_99:
        /* <DEDUP_REMOVED lines=14> */
.L_x_7669:


//--------------------- .text._Z16gpukernelCLMWNr3ILi1ELi16ELi16EEvPdS0_S0_iii --------------------------
	.section	.text._Z16gpukernelCLMWNr3ILi1ELi16ELi16EEvPdS0_S0_iii,"ax",@progbits
	.align	128
        .global         _Z16gpukernelCLMWNr3ILi1ELi16ELi16EEvPdS0_S0_iii
        .type           _Z16gpukernelCLMWNr3ILi1ELi16ELi16EEvPdS0_S0_iii,@function
        .size           _Z16gpukernelCLMWNr3ILi1ELi16ELi16EEvPdS0_S0_iii,(.L_x_7670 - _Z16gpukernelCLMWNr3ILi1ELi16ELi16EEvPdS0_S0_iii)
        .other          _Z16gpukernelCLMWNr3ILi1ELi16ELi16EEvPdS0_S0_iii,@"STO_CUDA_ENTRY STV_DEFAULT"
_Z16gpukernelCLMWNr3ILi1ELi16ELi16EEvPdS0_S0_iii:
.text._Z16gpukernelCLMWNr3ILi1ELi16ELi16EEvPdS0_S0_iii:
        /* <DEDUP_REMOVED lines=23> */
.L_x_109:
[----:B0-----:R-:W0:Y:S01]  /*0170*/  LDCU UR8, c[0x0][0x3a0] ;  /* 0x00007400ff0877ac */ /* 0x001e220008000800 */
[----:B------:R-:W-:Y:S01]  /*0180*/  BSSY.RECONVERGENT B0, `(.L_x_101) ;  /* 0x0000073000007945 */ /* 0x000fe20003800200 */
[----:B0-----:R-:W-:-:S13]  /*0190*/  ISETP.GE.AND P2, PT, R3, UR8, PT ;  /* 0x0000000803007c0c */ /* 0x001fda000bf46270 */
[----:B------:R-:W-:Y:S05]  /*01a0*/  @P2 BRA `(.L_x_102) ;  /* 0x0000000400c02947 */ /* 0x000fea0003800000 */
[----:B------:R-:W-:-:S07]  /*01b0*/  IMAD.MOV.U32 R25, RZ, RZ, R3 ;  /* 0x000000ffff197224 */ /* 0x000fce00078e0003 */
.L_x_108:
        /* <DEDUP_REMOVED lines=13> */
.L_x_104:
        /* <DEDUP_REMOVED lines=40> */
.L_x_103:
        /* <DEDUP_REMOVED lines=24> */
.L_x_106:
        /* <DEDUP_REMOVED lines=15> */
.L_x_107:
        /* <DEDUP_REMOVED lines=13> */
.L_x_105:
[----:B------:R-:W0:Y:S02]  /*0850*/  LDC.64 R8, c[0x0][0x380] ;  /* 0x0000e000ff087b82 */ /* 0x000e240000000a00 */
[----:B0-----:R-:W-:-:S05]  /*0860*/  IMAD.WIDE R8, R24, 0x8, R8 ;  /* 0x0000000818087825 */ /* 0x001fca00078e0208 */
[----:B------:R-:W2:Y:S02]  /*0870*/  LDG.E.64 R10, desc[UR6][R8.64] ;  /* 0x00000006080a7981 */ /* 0x000ea4000c1e1b00 */
[----:B--2---:R-:W-:-:S07]  /*0880*/  DADD R10, R10, R22 ;  /* 0x000000000a0a7229 */ /* 0x004fce0000000016 */
[----:B------:R0:W-:Y:S01]  /*0890*/  STG.E.64 desc[UR6][R8.64], R10 ;  /* 0x0000000a08007986 */ /* 0x0001e2000c101b06 */
[----:B------:R-:W-:Y:S05]  /*08a0*/  @!P2 BRA `(.L_x_108) ;  /* 0xfffffff80044a947 */ /* 0x000fea000383ffff */
.L_x_102:
[----:B------:R-:W-:Y:S05]  /*08b0*/  BSYNC.RECONVERGENT B0 ;  /* 0x0000000000007941 */ /* 0x000fea0003800200 */
.L_x_101:
[----:B------:R-:W1:Y:S01]  /*08c0*/  LDCU UR8, c[0x0][0x398] ;  /* 0x00007300ff0877ac */ /* 0x000e620008000800 */
[----:B------:R-:W-:-:S05]  /*08d0*/  VIADD R0, R0, 0x20 ;  /* 0x0000002000007836 */ /* 0x000fca0000000000 */
[----:B-1----:R-:W-:-:S13]  /*08e0*/  ISETP.GE.AND P2, PT, R0, UR8, PT ;  /* 0x0000000800007c0c */ /* 0x002fda000bf46270 */
[----:B------:R-:W-:Y:S05]  /*08f0*/  @!P2 BRA `(.L_x_109) ;  /* 0xfffffff8001ca947 */ /* 0x000fea000383ffff */
[----:B------:R-:W-:Y:S05]  /*0900*/  EXIT ;  /* 0x000000000000794d */ /* 0x000fea0003800000 */
.L_x_100:
[----:B------:R-:W0:Y:S01]  /*0910*/  LDCU UR4, c[0x0][0x3a0] ;  /* 0x00007400ff0477ac */ /* 0x000e220008000800 */
[----:B------:R-:W-:Y:S02]  /*0920*/  LOP3.LUT R2, RZ, R3, RZ, 0x33, !PT ;  /* 0x00000003ff027212 */ /* 0x000fe400078e33ff */
[C---:B------:R-:W-:Y:S02]  /*0930*/  LOP3.LUT R14, R3.reuse, 0x10, RZ, 0xfc, !PT ;  /* 0x00000010030e7812 */ /* 0x040fe400078efcff */
[C---:B------:R-:W-:Y:S02]  /*0940*/  LOP3.LUT R15, R3.reuse, 0x20, RZ, 0xfc, !PT ;  /* 0x00000020030f7812 */ /* 0x040fe400078efcff */
[----:B------:R-:W-:Y:S01]  /*0950*/  LOP3.LUT R16, R3, 0x30, RZ, 0xfc, !PT ;  /* 0x0000003003107812 */ /* 0x000fe200078efcff */
[----:B0-----:R-:W-:-:S05]  /*0960*/  VIADD R2, R2, UR4 ;  /* 0x0000000402027c36 */ /* 0x001fca0008000000 */
[----:B------:R-:W-:-:S07]  /*0970*/  LOP3.LUT R19, R2, 0x30, RZ, 0xc0, !PT ;  /* 0x0000003002137812 */ /* 0x000fce00078ec0ff */
.L_x_115:
        /* <DEDUP_REMOVED lines=27> */
.L_x_113:
[----:B------:R-:W-:Y:S05]  /*0b30*/  BSYNC.RECONVERGENT B1 ;  /* 0x0000000000017941 */ /* 0x000fea0003800200 */
.L_x_112:
[----:B------:R-:W-:-:S13]  /*0b40*/  ISETP.GE.U32.AND P0, PT, R2, 0x30, PT ;  /* 0x000000300200780c */ /* 0x000fda0003f06070 */
[----:B------:R-:W-:Y:S05]  /*0b50*/  @!P0 BRA `(.L_x_111) ;  /* 0x0000000000488947 */ /* 0x000fea0003800000 */
.L_x_114:
        /* <DEDUP_REMOVED lines=18> */
.L_x_111:
[----:B------:R-:W-:Y:S05]  /*0c80*/  BSYNC.RECONVERGENT B0 ;  /* 0x0000000000007941 */ /* 0x000fea0003800200 */
.L_x_110:
[----:B------:R-:W4:Y:S01]  /*0c90*/  LDCU UR4, c[0x0][0x398] ;  /* 0x00007300ff0477ac */ /* 0x000f220008000800 */
[----:B------:R-:W-:-:S05]  /*0ca0*/  VIADD R0, R0, 0x20 ;  /* 0x0000002000007836 */ /* 0x000fca0000000000 */
[----:B----4-:R-:W-:-:S13]  /*0cb0*/  ISETP.GE.AND P0, PT, R0, UR4, PT ;  /* 0x0000000400007c0c */ /* 0x010fda000bf06270 */
[----:B------:R-:W-:Y:S05]  /*0cc0*/  @!P0 BRA `(.L_x_115) ;  /* 0xfffffffc002c8947 */ /* 0x000fea000383ffff */
[----:B------:R-:W-:Y:S05]  /*0cd0*/  EXIT ;  /* 0x000000000000794d */ /* 0x000fea0003800000 */
.L_x_116:
        /* <DEDUP_REMOVED lines=10> */
.L_x_7670:


//--------------------- .text._Z16gpukernelCLMWNr3ILi1ELi16ELi8EEvPdS0_S0_iii --------------------------
	.section	.text._Z16gpukernelCLMWNr3ILi1ELi16ELi8EEvPdS0_S0_iii,"ax",@progbits
	.align	128
        .global         _Z16gpukernelCLMWNr3ILi1ELi16ELi8EEvPdS0_S0_iii
        .type           _Z16gpukernelCLMWNr3ILi1ELi16ELi8EEvPdS0_S0_iii,@function
        .size           _Z16gpukernelCLMWNr3ILi1ELi16ELi8EEvPdS0_S0_iii,(.L_x_7671 - _Z16gpukernelCLMWNr3ILi1ELi16ELi8EEvPdS0_S0_iii)
        .other          _Z16gpukernelCLMWNr3ILi1ELi16ELi8EEvPdS0_S0_iii,@"STO_CUDA_ENTRY STV_DEFAULT"
_Z16gpukernelCLMWNr3ILi1ELi16ELi8EEvPdS0_S0_iii:
.text._Z16gpukernelCLMWNr3ILi1ELi16ELi8EEvPdS0_S0_iii:
        /* <DEDUP_REMOVED lines=23> */
.L_x_126:
[----:B0-----:R-:W0:Y:S01]  /*0170*/  LDCU UR8, c[0x0][0x3a0] ;  /* 0x00007400ff0877ac */ /* 0x001e220008000800 */
[----:B------:R-:W-:Y:S01]  /*0180*/  BSSY.RECONVERGENT B0, `(.L_x_118) ;  /* 0x0000073000007945 */ /* 0x000fe20003800200 */
[----:B0-----:R-:W-:-:S13]  /*0190*/  ISETP.GE.AND P2, PT, R3, UR8, PT ;  /* 0x0000000803007c0c */ /* 0x001fda000bf46270 */
[----:B------:R-:W-:Y:S05]  /*01a0*/  @P2 BRA `(.L_x_119) ;  /* 0x0000000400c02947 */ /* 0x000fea0003800000 */
[----:B------:R-:W-:-:S07]  /*01b0*/  IMAD.MOV.U32 R25, RZ, RZ, R3 ;  /* 0x000000ffff197224 */ /* 0x000fce00078e0003 */
.L_x_125:
        /* <DEDUP_REMOVED lines=13> */
.L_x_121:
        /* <DEDUP_REMOVED lines=40> */
.L_x_120:
        /* <DEDUP_REMOVED lines=24> */
.L_x_123:
        /* <DEDUP_REMOVED lines=15> */
.L_x_124:
        /* <DEDUP_REMOVED lines=13> */
.L_x_122:
[----:B------:R-:W0:Y:S02]  /*0850*/  LDC.64 R8, c[0x0][0x380] ;  /* 0x0000e000ff087b82 */ /* 0x000e240000000a00 */
[----:B0-----:R-:W-:-:S05]  /*0860*/  IMAD.WIDE R8, R24, 0x8, R8 ;  /* 0x0000000818087825 */ /* 0x001fca00078e0208 */
[----:B------:R-:W2:Y:S02]  /*0870*/  LDG.E.64 R10, desc[UR6][R8.64] ;  /* 0x00000006080a7981 */ /* 0x000ea4000c1e1b00 */
[----:B--2---:R-:W-:-:S07]  /*0880*/  DADD R10, R10, R22 ;  /* 0x000000000a0a7229 */ /* 0x004fce0000000016 */
[----:B------:R0:W-:Y:S01]  /*0890*/  STG.E.64 desc[UR6][R8.64], R10 ;  /* 0x0000000a08007986 */ /* 0x0001e2000c101b06 */
[----:B------:R-:W-:Y:S05]  /*08a0*/  @!P2 BRA `(.L_x_125) ;  /* 0xfffffff80044a947 */ /* 0x000fea000383ffff */
.L_x_119:
[----:B------:R-:W-:Y:S05]  /*08b0*/  BSYNC.RECONVERGENT B0 ;  /* 0x0000000000007941 */ /* 0x000fea0003800200 */
.L_x_118:
[----:B------:R-:W1:Y:S01]  /*08c0*/  LDCU UR8, c[0x0][0x398] ;  /* 0x00007300ff0877ac */ /* 0x000e620008000800 */
[----:B------:R-:W-:-:S05]  /*08d0*/  VIADD R0, R0, 0x40 ;  /* 0x0000004000007836 */ /* 0x000fca0000000000 */
[----:B-1----:R-:W-:-:S13]  /*08e0*/  ISETP.GE.AND P2, PT, R0, UR8, PT ;  /* 0x0000000800007c0c */ /* 0x002fda000bf46270 */
[----:B------:R-:W-:Y:S05]  /*08f0*/  @!P2 BRA `(.L_x_126) ;  /* 0xfffffff8001ca947 */ /* 0x000fea000383ffff */
[----:B------:R-:W-:Y:S05]  /*0900*/  EXIT ;  /* 0x000000000000794d */ /* 0x000fea0003800000 */
.L_x_117:
[----:B------:R-:W0:Y:S01]  /*0910*/  LDCU UR4, c[0x0][0x3a0] ;  /* 0x00007400ff0477ac */ /* 0x000e220008000800 */
[----:B------:R-:W-:Y:S02]  /*0920*/  LOP3.LUT R2, RZ, R3, RZ, 0x33, !PT ;  /* 0x00000003ff027212 */ /* 0x000fe400078e33ff */
[C---:B------:R-:W-:Y:S02]  /*0930*/  LOP3.LUT R14, R3.reuse, 0x8, RZ, 0xfc, !PT ;  /* 0x00000008030e7812 */ /* 0x040fe400078efcff */
[C---:B------:R-:W-:Y:S02]  /*0940*/  LOP3.LUT R15, R3.reuse, 0x10, RZ, 0xfc, !PT ;  /* 0x00000010030f7812 */ /* 0x040fe400078efcff */
[----:B------:R-:W-:Y:S01]  /*0950*/  LOP3.LUT R16, R3, 0x18, RZ, 0xfc, !PT ;  /* 0x0000001803107812 */ /* 0x000fe200078efcff */
[----:B0-----:R-:W-:-:S05]  /*0960*/  VIADD R2, R2, UR4 ;  /* 0x0000000402027c36 */ /* 0x001fca0008000000 */
[----:B------:R-:W-:-:S07]  /*0970*/  LOP3.LUT R19, R2, 0x18, RZ, 0xc0, !PT ;  /* 0x0000001802137812 */ /* 0x000fce00078ec0ff */
.L_x_132:
        /* <DEDUP_REMOVED lines=27> */
.L_x_130:
[----:B------:R-:W-:Y:S05]  /*0b30*/  BSYNC.RECONVERGENT B1 ;  /* 0x0000000000017941 */ /* 0x000fea0003800200 */
.L_x_129:
[----:B------:R-:W-:-:S13]  /*0b40*/  ISETP.GE.U32.AND P0, PT, R2, 0x18, PT ;  /* 0x000000180200780c */ /* 0x000fda0003f06070 */
[----:B------:R-:W-:Y:S05]  /*0b50*/  @!P0 BRA `(.L_x_128) ;  /* 0x0000000000488947 */ /* 0x000fea0003800000 */
.L_x_131:
        /* <DEDUP_REMOVED lines=18> */
.L_x_128:
[----:B------:R-:W-:Y:S05]  /*0c80*/  BSYNC.RECONVERGENT B0 ;  /* 0x0000000000007941 */ /* 0x000fea0003800200 */
.L_x_127:
[----:B------:R-:W4:Y:S01]  /*0c90*/  LDCU UR4, c[0x0][0x398] ;  /* 0x00007300ff0477ac */ /* 0x000f220008000800 */
[----:B------:R-:W-:-:S05]  /*0ca0*/  VIADD R0, R0, 0x40 ;  /* 0x0000004000007836 */ /* 0x000fca0000000000 */
[----:B----4-:R-:W-:-:S13]  /*0cb0*/  ISETP.GE.AND P0, PT, R0, UR4, PT ;  /* 0x0000000400007c0c */ /* 0x010fda000bf06270 */
[----:B------:R-:W-:Y:S05]  /*0cc0*/  @!P0 BRA `(.L_x_132) ;  /* 0xfffffffc002c8947 */ /* 0x000fea000383ffff */
[----:B------:R-:W-:Y:S05]  /*0cd0*/  EXIT ;  /* 0x000000000000794d */ /* 0x000fea0003800000 */
.L_x_133:
        /* <DEDUP_REMOVED lines=10> */
.L_x_7671:


//--------------------- .text._Z16gpukernelCLMWNr3ILi1ELi16ELi4EEvPdS0_S0_iii --------------------------
	.section	.text._Z16gpukernelCLMWNr3ILi1ELi16ELi4EEvPdS0_S0_iii,"ax",@progbits
	.align	128
        .global         _Z16gpukernelCLMWNr3ILi1ELi16ELi4EEvPdS0_S0_iii
        .type           _Z16gpukernelCLMWNr3ILi1ELi16ELi4EEvPdS0_S0_iii,@function
        .size           _Z16gpukernelCLMWNr3ILi1ELi16ELi4EEvPdS0_S0_iii,(.L_x_7672 - _Z16gpukernelCLMWNr3ILi1ELi16ELi4EEvPdS0_S0_iii)
        .other          _Z16gpukernelCLMWNr3ILi1ELi16ELi4EEvPdS0_S0_iii,@"STO_CUDA_ENTRY STV_DEFAULT"
_Z16gpukernelCLMWNr3ILi1ELi16ELi4EEvPdS0_S0_iii:
.text._Z16gpukernelCLMWNr3ILi1ELi16ELi4EEvPdS0_S0_iii:
        /* <DEDUP_REMOVED lines=23> */
.L_x_143:
[----:B0-----:R-:W0:Y:S01]  /*0170*/  LDCU UR8, c[0x0][0x3a0] ;  /* 0x00007400ff0877ac */ /* 0x001e220008000800 */
[----:B------:R-:W-:Y:S01]  /*0180*/  BSSY.RECONVERGENT B0, `(.L_x_135) ;  /* 0x0000073000007945 */ /* 0x000fe20003800200 */
[----:B0-----:R-:W-:-:S13]  /*0190*/  ISETP.GE.AND P2, PT, R3, UR8, PT ;  /* 0x0000000803007c0c */ /* 0x001fda000bf46270 */
[----:B------:R-:W-:Y:S05]  /*01a0*/  @P2 BRA `(.L_x_136) ;  /* 0x0000000400c02947 */ /* 0x000fea0003800000 */
[----:B------:R-:W-:-:S07]  /*01b0*/  IMAD.MOV.U32 R25, RZ, RZ, R3 ;  /* 0x000000ffff197224 */ /* 0x000fce00078e0003 */
.L_x_142:
        /* <DEDUP_REMOVED lines=13> */
.L_x_138:
        /* <DEDUP_REMOVED lines=40> */
.L_x_137:
        /* <DEDUP_REMOVED lines=24> */
.L_x_140:
        /* <DEDUP_REMOVED lines=15> */
.L_x_141:
        /* <DEDUP_REMOVED lines=13> */
.L_x_139:
[----:B------:R-:W0:Y:S02]  /*0850*/  LDC.64 R8, c[0x0][0x380] ;  /* 0x0000e000ff087b82 */ /* 0x000e240000000a00 */
[----:B0-----:R-:W-:-:S05]  /*0860*/  IMAD.WIDE R8, R24, 0x8, R8 ;  /* 0x0000000818087825 */ /* 0x001fca00078e0208 */
[----:B------:R-:W2:Y:S02]  /*0870*/  LDG.E.64 R10, desc[UR6][R8.64] ;  /* 0x00000006080a7981 */ /* 0x000ea4000c1e1b00 */
[----:B--2---:R-:W-:-:S07]  /*0880*/  DADD R10, R10, R22 ;  /* 0x000000000a0a7229 */ /* 0x004fce0000000016 */
[----:B------:R0:W-:Y:S01]  /*0890*/  STG.E.64 desc[UR6][R8.64], R10 ;  /* 0x0000000a08007986 */ /* 0x0001e2000c101b06 */
[----:B------:R-:W-:Y:S05]  /*08a0*/  @!P2 BRA `(.L_x_142) ;  /* 0xfffffff80044a947 */ /* 0x000fea000383ffff */
.L_x_136:
[----:B------:R-:W-:Y:S05]  /*08b0*/  BSYNC.RECONVERGENT B0 ;  /* 0x0000000000007941 */ /* 0x000fea0003800200 */
.L_x_135:
[----:B------:R-:W1:Y:S01]  /*08c0*/  LDCU UR8, c[0x0][0x398] ;  /* 0x00007300ff0877ac */ /* 0x000e620008000800 */
[----:B------:R-:W-:-:S05]  /*08d0*/  VIADD R0, R0, 0x80 ;  /* 0x0000008000007836 */ /* 0x000fca0000000000 */
[----:B-1----:R-:W-:-:S13]  /*08e0*/  ISETP.GE.AND P2, PT, R0, UR8, PT ;  /* 0x0000000800007c0c */ /* 0x002fda000bf46270 */
[----:B------:R-:W-:Y:S05]  /*08f0*/  @!P2 BRA `(.L_x_143) ;  /* 0xfffffff8001ca947 */ /* 0x000fea000383ffff */
[----:B------:R-:W-:Y:S05]  /*0900*/  EXIT ;  /* 0x000000000000794d */ /* 0x000fea0003800000 */
.L_x_134:
[----:B------:R-:W0:Y:S01]  /*0910*/  LDCU UR4, c[0x0][0x3a0] ;  /* 0x00007400ff0477ac */ /* 0x000e220008000800 */
[----:B------:R-:W-:Y:S02]  /*0920*/  LOP3.LUT R2, RZ, R3, RZ, 0x33, !PT ;  /* 0x00000003ff027212 */ /* 0x000fe400078e33ff */
[C---:B------:R-:W-:Y:S02]  /*0930*/  LOP3.LUT R14, R3.reuse, 0x4, RZ, 0xfc, !PT ;  /* 0x00000004030e7812 */ /* 0x040fe400078efcff */
[C---:B------:R-:W-:Y:S02]  /*0940*/  LOP3.LUT R15, R3.reuse, 0x8, RZ, 0xfc, !PT ;  /* 0x00000008030f7812 */ /* 0x040fe400078efcff */
[----:B------:R-:W-:Y:S01]  /*0950*/  LOP3.LUT R16, R3, 0xc, RZ, 0xfc, !PT ;  /* 0x0000000c03107812 */ /* 0x000fe200078efcff */
[----:B0-----:R-:W-:-:S05]  /*0960*/  VIADD R2, R2, UR4 ;  /* 0x0000000402027c36 */ /* 0x001fca0008000000 */
[----:B------:R-:W-:-:S07]  /*0970*/  LOP3.LUT R19, R2, 0xc, RZ, 0xc0, !PT ;  /* 0x0000000c02137812 */ /* 0x000fce00078ec0ff */
.L_x_149:
        /* <DEDUP_REMOVED lines=27> */
.L_x_147:
[----:B------:R-:W-:Y:S05]  /*0b30*/  BSYNC.RECONVERGENT B1 ;  /* 0x0000000000017941 */ /* 0x000fea0003800200 */
.L_x_146:
[----:B------:R-:W-:-:S13]  /*0b40*/  ISETP.GE.U32.AND P0, PT, R2, 0xc, PT ;  /* 0x0000000c0200780c */ /* 0x000fda0003f06070 */
[----:B------:R-:W-:Y:S05]  /*0b50*/  @!P0 BRA `(.L_x_145) ;  /* 0x0000000000488947 */ /* 0x000fea0003800000 */
.L_x_148:
        /* <DEDUP_REMOVED lines=18> */
.L_x_145:
[----:B------:R-:W-:Y:S05]  /*0c80*/  BSYNC.RECONVERGENT B0 ;  /* 0x0000000000007941 */ /* 0x000fea0003800200 */
.L_x_144:
[----:B------:R-:W4:Y:S01]  /*0c90*/  LDCU UR4, c[0x0][0x398] ;  /* 0x00007300ff0477ac */ /* 0x000f220008000800 */
[----:B------:R-:W-:-:S05]  /*0ca0*/  VIADD R0, R0, 0x80 ;  /* 0x0000008000007836 */ /* 0x000fca0000000000 */
[----:B----4-:R-:W-:-:S13]  /*0cb0*/  ISETP.GE.AND P0, PT, R0, UR4, PT ;  /* 0x0000000400007c0c */ /* 0x010fda000bf06270 */
[----:B------:R-:W-:Y:S05]  /*0cc0*/  @!P0 BRA `(.L_x_149) ;  /* 0xfffffffc002c8947 */ /* 0x000fea000383ffff */
[----:B------:R-:W-:Y:S05]  /*0cd0*/  EXIT ;  /* 0x000000000000794d */ /* 0x000fea0003800000 */
.L_x_150:
        /* <DEDUP_REMOVED lines=10> */
.L_x_7672:


//--------------------- .text._Z16gpukernelCLMWNr3ILi1ELi16ELi2EEvPdS0_S0_iii --------------------------
	.section	.text._Z16gpukernelCLMWNr3ILi1ELi16ELi2EEvPdS0_S0_iii,"ax",@progbits
	.align	128
        .global         _Z16gpukernelCLMWNr3ILi1ELi16ELi2EEvPdS0_S0_iii
        .type           _Z16gpukernelCLMWNr3ILi1ELi16ELi2EEvPdS0_S0_iii,@function
        .size           _Z16gpukernelCLMWNr3ILi1ELi16ELi2EEvPdS0_S0_iii,(.L_x_7673 - _Z16gpukernelCLMWNr3ILi1ELi16ELi2EEvPdS0_S0_iii)
        .other          _Z16gpukernelCLMWNr3ILi1ELi16ELi2EEvPdS0_S0_iii,@"STO_CUDA_ENTRY STV_DEFAULT"
_Z16gpukernelCLMWNr3ILi1ELi16ELi2EEvPdS0_S0_iii:
.text._Z16gpukernelCLMWNr3ILi1ELi16ELi2EEvPdS0_S0_iii:
        /* <DEDUP_REMOVED lines=23> */
.L_x_160:
[----:B0-----:R-:W0:Y:S01]  /*0170*/  LDCU UR8, c[0x0][0x3a0] ;  /* 0x00007400ff0877ac */ /* 0x001e220008000800 */
[----:B------:R-:W-:Y:S01]  /*0180*/  BSSY.RECONVERGENT B0, `(.L_x_152) ;  /* 0x0000073000007945 */ /* 0x000fe20003800200 */
[----:B0-----:R-:W-:-:S13]  /*0190*/  ISETP.GE.AND P2, PT, R3, UR8, PT ;  /* 0x0000000803007c0c */ /* 0x001fda000bf46270 */
[----:B------:R-:W-:Y:S05]  /*01a0*/  @P2 BRA `(.L_x_153) ;  /* 0x0000000400c02947 */ /* 0x000fea0003800000 */
[----:B------:R-:W-:-:S07]  /*01b0*/  IMAD.MOV.U32 R25, RZ, RZ, R3 ;  /* 0x000000ffff197224 */ /* 0x000fce00078e0003 */
.L_x_159:
        /* <DEDUP_REMOVED lines=13> */
.L_x_155:
        /* <DEDUP_REMOVED lines=40> */
.L_x_154:
        /* <DEDUP_REMOVED lines=24> */
.L_x_157:
        /* <DEDUP_REMOVED lines=15> */
.L_x_158:
        /* <DEDUP_REMOVED lines=13> */
.L_x_156:
[----:B------:R-:W0:Y:S02]  /*0850*/  LDC.64 R8, c[0x0][0x380] ;  /* 0x0000e000ff087b82 */ /* 0x000e240000000a00 */
[----:B0-----:R-:W-:-:S05]  /*0860*/  IMAD.WIDE R8, R24, 0x8, R8 ;  /* 0x0000000818087825 */ /* 0x001fca00078e0208 */
[----:B------:R-:W2:Y:S02]  /*0870*/  LDG.E.64 R10, desc[UR6][R8.64] ;  /* 0x00000006080a7981 */ /* 0x000ea4000c1e1b00 */
[----:B--2---:R-:W-:-:S07]  /*0880*/  DADD R10, R10, R22 ;  /* 0x000000000a0a7229 */ /* 0x004fce0000000016 */
[----:B------:R0:W-:Y:S01]  /*0890*/  STG.E.64 desc[UR6][R8.64], R10 ;  /* 0x0000000a08007986 */ /* 0x0001e2000c101b06 */
[----:B------:R-:W-:Y:S05]  /*08a0*/  @!P2 BRA `(.L_x_159) ;  /* 0xfffffff80044a947 */ /* 0x000fea000383ffff */
.L_x_153:
[----:B------:R-:W-:Y:S05]  /*08b0*/  BSYNC.RECONVERGENT B0 ;  /* 0x0000000000007941 */ /* 0x000fea0003800200 */
.L_x_152:
[----:B------:R-:W1:Y:S01]  /*08c0*/  LDCU UR8, c[0x0][0x398] ;  /* 0x00007300ff0877ac */ /* 0x000e620008000800 */
[----:B------:R-:W-:-:S05]  /*08d0*/  VIADD R0, R0, 0x100 ;  /* 0x0000010000007836 */ /* 0x000fca0000000000 */
[----:B-1----:R-:W-:-:S13]  /*08e0*/  ISETP.GE.AND P2, PT, R0, UR8, PT ;  /* 0x0000000800007c0c */ /* 0x002fda000bf46270 */
[----:B------:R-:W-:Y:S05]  /*08f0*/  @!P2 BRA `(.L_x_160) ;  /* 0xfffffff8001ca947 */ /* 0x000fea000383ffff */
[----:B------:R-:W-:Y:S05]  /*0900*/  EXIT ;  /* 0x000000000000794d */ /* 0x000fea0003800000 */
.L_x_151:
[----:B------:R-:W0:Y:S01]  /*0910*/  LDCU UR4, c[0x0][0x3a0] ;  /* 0x00007400ff0477ac */ /* 0x000e220008000800 */
[----:B------:R-:W-:Y:S02]  /*0920*/  LOP3.LUT R2, RZ, R3, RZ, 0x33, !PT ;  /* 0x00000003ff027212 */ /* 0x000fe400078e33ff */
[C---:B------:R-:W-:Y:S02]  /*0930*/  LOP3.LUT R14, R3.reuse, 0x2, RZ, 0xfc, !PT ;  /* 0x00000002030e7812 */ /* 0x040fe400078efcff */
[C---:B------:R-:W-:Y:S02]  /*0940*/  LOP3.LUT R15, R3.reuse, 0x4, RZ, 0xfc, !PT ;  /* 0x00000004030f7812 */ /* 0x040fe400078efcff */
[----:B------:R-:W-:Y:S01]  /*0950*/  LOP3.LUT R16, R3, 0x6, RZ, 0xfc, !PT ;  /* 0x0000000603107812 */ /* 0x000fe200078efcff */
[----:B0-----:R-:W-:-:S05]  /*0960*/  VIADD R2, R2, UR4 ;  /* 0x0000000402027c36 */ /* 0x001fca0008000000 */
[----:B------:R-:W-:-:S07]  /*0970*/  LOP3.LUT R19, R2, 0x6, RZ, 0xc0, !PT ;  /* 0x0000000602137812 */ /* 0x000fce00078ec0ff */
.L_x_166:
        /* <DEDUP_REMOVED lines=27> */
.L_x_164:
[----:B------:R-:W-:Y:S05]  /*0b30*/  BSYNC.RECONVERGENT B1 ;  /* 0x0000000000017941 */ /* 0x000fea0003800200 */
.L_x_163:
[----:B------:R-:W-:-:S13]  /*0b40*/  ISETP.GE.U32.AND P0, PT, R2, 0x6, PT ;  /* 0x000000060200780c */ /* 0x000fda0003f06070 */
[----:B------:R-:W-:Y:S05]  /*0b50*/  @!P0 BRA `(.L_x_162) ;  /* 0x0000000000488947 */ /* 0x000fea0003800000 */
.L_x_165:
        /* <DEDUP_REMOVED lines=18> */
.L_x_162:
[----:B------:R-:W-:Y:S05]  /*0c80*/  BSYNC.RECONVERGENT B0 ;  /* 0x0000000000007941 */ /* 0x000fea0003800200 */
.L_x_161:
[----:B------:R-:W4:Y:S01]  /*0c90*/  LDCU UR4, c[0x0][0x398] ;  /* 0x00007300ff0477ac */ /* 0x000f220008000800 */
[----:B------:R-:W-:-:S05]  /*0ca0*/  VIADD R0, R0, 0x100 ;  /* 0x0000010000007836 */ /* 0x000fca0000000000 */
[----:B----4-:R-:W-:-:S13]  /*0cb0*/  ISETP.GE.AND P0, PT, R0, UR4, PT ;  /* 0x0000000400007c0c */ /* 0x010fda000bf06270 */
[----:B------:R-:W-:Y:S05]  /*0cc0*/  @!P0 BRA `(.L_x_166) ;  /* 0xfffffffc002c8947 */ /* 0x000fea000383ffff */
[----:B------:R-:W-:Y:S05]  /*0cd0*/  EXIT ;  /* 0x000000000000794d */ /* 0x000fea0003800000 */
.L_x_167:
        /* <DEDUP_REMOVED lines=10> */
.L_x_7673:


//--------------------- .text._Z16gpukernelCLMWNr3ILi1ELi16ELi1EEvPdS0_S0_iii --------------------------
	.section	.text._Z16gpukernelCLMWNr3ILi1ELi16ELi1EEvPdS0_S0_iii,"ax",@progbits
	.align	128
        .global         _Z16gpukernelCLMWNr3ILi1ELi16ELi1EEvPdS0_S0_iii
        .type           _Z16gpukernelCLMWNr3ILi1ELi16ELi1EEvPdS0_S0_iii,@function
        .size           _Z16gpukernelCLMWNr3ILi1ELi16ELi1EEvPdS0_S0_iii,(.L_x_7674 - _Z16gpukernelCLMWNr3ILi1ELi16ELi1EEvPdS0_S0_iii)
        .other          _Z16gpukernelCLMWNr3ILi1ELi16ELi1EEvPdS0_S0_iii,@"STO_CUDA_ENTRY STV_DEFAULT"
_Z16gpukernelCLMWNr3ILi1ELi16ELi1EEvPdS0_S0_iii:
.text._Z16gpukernelCLMWNr3ILi1ELi16ELi1EEvPdS0_S0_iii:
        /* <DEDUP_REMOVED lines=23> */
.L_x_175:
[----:B0-----:R-:W0:Y:S01]  /*0170*/  LDCU UR8, c[0x0][0x398] ;  /* 0x00007300ff0877ac */ /* 0x001e220008000800 */
[----:B------:R-:W-:Y:S02]  /*0180*/  IMAD.MOV.U32 R7, RZ, RZ, R0 ;  /* 0x000000ffff077224 */ /* 0x000fe400078e0000 */
[----:B------:R-:W-:Y:S02]  /*0190*/  VIADD R0, R0, 0x200 ;  /* 0x0000020000007836 */ /* 0x000fe40000000000 */
[----:B------:R-:W-:-:S03]  /*01a0*/  IMAD.MOV.U32 R24, RZ, RZ, RZ ;  /* 0x000000ffff187224 */ /* 0x000fc600078e00ff */
[----:B0-----:R-:W-:-:S13]  /*01b0*/  ISETP.GE.AND P2, PT, R0, UR8, PT ;  /* 0x0000000800007c0c */ /* 0x001fda000bf46270 */
.L_x_174:
        /* <DEDUP_REMOVED lines=13> */
.L_x_170:
        /* <DEDUP_REMOVED lines=40> */
.L_x_169:
        /* <DEDUP_REMOVED lines=24> */
.L_x_172:
        /* <DEDUP_REMOVED lines=15> */
.L_x_173:
        /* <DEDUP_REMOVED lines=13> */
.L_x_171:
        /* <DEDUP_REMOVED lines=8> */
.L_x_168:
        /* <DEDUP_REMOVED lines=8> */
.L_x_181:
        /* <DEDUP_REMOVED lines=9> */
.L_x_177:
        /* <DEDUP_REMOVED lines=55> */
.L_x_176:
        /* <DEDUP_REMOVED lines=37> */
.L_x_179:
        /* <DEDUP_REMOVED lines=24> */
.L_x_180:
        /* <DEDUP_REMOVED lines=22> */
.L_x_178:
[----:B------:R-:W-:Y:S05]  /*1280*/  @!P2 BRA `(.L_x_181) ;  /* 0xfffffff400b0a947 */ /* 0x000fea000383ffff */
[----:B------:R-:W-:Y:S05]  /*1290*/  EXIT ;  /* 0x000000000000794d */ /* 0x000fea0003800000 */
.L_x_182:
        /* <DEDUP_REMOVED lines=14> */
.L_x_7674:


//--------------------- .text._Z16gpukernelCLMWNr3ILi1ELi8ELi8EEvPdS0_S0_iii --------------------------
	.section	.text._Z16gpukernelCLMWNr3ILi1ELi8ELi8EEvPdS0_S0_iii,"ax",@progbits
	.align	128
        .global         _Z16gpukernelCLMWNr3ILi1ELi8ELi8EEvPdS0_S0_iii
        .type           _Z16gpukernelCLMWNr3ILi1ELi8ELi8EEvPdS0_S0_iii,@function
        .size           _Z16gpukernelCLMWNr3ILi1ELi8ELi8EEvPdS0_S0_iii,(.L_x_7675 - _Z16gpukernelCLMWNr3ILi1ELi8ELi8EEvPdS0_S0_iii)
        .other          _Z16gpukernelCLMWNr3ILi1ELi8ELi8EEvPdS0_S0_iii,@"STO_CUDA_ENTRY STV_DEFAULT"
_Z16gpukernelCLMWNr3ILi1ELi8ELi8EEvPdS0_S0_iii:
.text._Z16gpukernelCLMWNr3ILi1ELi8ELi8EEvPdS0_S0_iii:
        /* <DEDUP_REMOVED lines=23> */
.L_x_192:
[----:B0-----:R-:W0:Y:S01]  /*0170*/  LDCU UR8, c[0x0][0x3a0] ;  /* 0x00007400ff0877ac */ /* 0x001e220008000800 */
[----:B------:R-:W-:Y:S01]  /*0180*/  BSSY.RECONVERGENT B0, `(.L_x_184) ;  /* 0x0000073000007945 */ /* 0x000fe20003800200 */
[----:B0-----:R-:W-:-:S13]  /*0190*/  ISETP.GE.AND P2, PT, R3, UR8, PT ;  /* 0x0000000803007c0c */ /* 0x001fda000bf46270 */
[----:B------:R-:W-:Y:S05]  /*01a0*/  @P2 BRA `(.L_x_185) ;  /* 0x0000000400c02947 */ /* 0x000fea0003800000 */
[----:B------:R-:W-:-:S07]  /*01b0*/  IMAD.MOV.U32 R25, RZ, RZ, R3 ;  /* 0x000000ffff197224 */ /* 0x000fce00078e0003 */
.L_x_191:
        /* <DEDUP_REMOVED lines=13> */
.L_x_187:
        /* <DEDUP_REMOVED lines=40> */
.L_x_186:
        /* <DEDUP_REMOVED lines=24> */
.L_x_189:
        /* <DEDUP_REMOVED lines=15> */
.L_x_190:
        /* <DEDUP_REMOVED lines=13> */
.L_x_188:
[----:B------:R-:W0:Y:S02]  /*0850*/  LDC.64 R8, c[0x0][0x380] ;  /* 0x0000e000ff087b82 */ /* 0x000e240000000a00 */
[----:B0-----:R-:W-:-:S05]  /*0860*/  IMAD.WIDE R8, R24, 0x8, R8 ;  /* 0x0000000818087825 */ /* 0x001fca00078e0208 */
[----:B------:R-:W2:Y:S02]  /*0870*/  LDG.E.64 R10, desc[UR6][R8.64] ;  /* 0x00000006080a7981 */ /* 0x000ea4000c1e1b00 */
[----:B--2---:R-:W-:-:S07]  /*0880*/  DADD R10, R10, R22 ;  /* 0x000000000a0a7229 */ /* 0x004fce0000000016 */
[----:B------:R0:W-:Y:S01]  /*0890*/  STG.E.64 desc[UR6][R8.64], R10 ;  /* 0x0000000a08007986 */ /* 0x0001e2000c101b06 */
[----:B------:R-:W-:Y:S05]  /*08a0*/  @!P2 BRA `(.L_x_191) ;  /* 0xfffffff80044a947 */ /* 0x000fea000383ffff */
.L_x_185:
[----:B------:R-:W-:Y:S05]  /*08b0*/  BSYNC.RECONVERGENT B0 ;  /* 0x0000000000007941 */ /* 0x000fea0003800200 */
.L_x_184:
[----:B------:R-:W1:Y:S01]  /*08c0*/  LDCU UR8, c[0x0][0x398] ;  /* 0x00007300ff0877ac */ /* 0x000e620008000800 */
[----:B------:R-:W-:-:S05]  /*08d0*/  VIADD R0, R0, 0x20 ;  /* 0x0000002000007836 */ /* 0x000fca0000000000 */
[----:B-1----:R-:W-:-:S13]  /*08e0*/  ISETP.GE.AND P2, PT, R0, UR8, PT ;  /* 0x0000000800007c0c */ /* 0x002fda000bf46270 */
[----:B------:R-:W-:Y:S05]  /*08f0*/  @!P2 BRA `(.L_x_192) ;  /* 0xfffffff8001ca947 */ /* 0x000fea000383ffff */
[----:B------:R-:W-:Y:S05]  /*0900*/  EXIT ;  /* 0x000000000000794d */ /* 0x000fea0003800000 */
.L_x_183:
[----:B------:R-:W0:Y:S01]  /*0910*/  LDCU UR4, c[0x0][0x3a0] ;  /* 0x00007400ff0477ac */ /* 0x000e220008000800 */
[----:B------:R-:W-:Y:S02]  /*0920*/  LOP3.LUT R2, RZ, R3, RZ, 0x33, !PT ;  /* 0x00000003ff027212 */ /* 0x000fe400078e33ff */
[C---:B------:R-:W-:Y:S02]  /*0930*/  LOP3.LUT R14, R3.reuse, 0x8, RZ, 0xfc, !PT ;  /* 0x00000008030e7812 */ /* 0x040fe400078efcff */
[C---:B------:R-:W-:Y:S02]  /*0940*/  LOP3.LUT R15, R3.reuse, 0x10, RZ, 0xfc, !PT ;  /* 0x00000010030f7812 */ /* 0x040fe400078efcff */
[----:B------:R-:W-:Y:S01]  /*0950*/  LOP3.LUT R16, R3, 0x18, RZ, 0xfc, !PT ;  /* 0x0000001803107812 */ /* 0x000fe200078efcff */
[----:B0-----:R-:W-:-:S05]  /*0960*/  VIADD R2, R2, UR4 ;  /* 0x0000000402027c36 */ /* 0x001fca0008000000 */
[----:B------:R-:W-:-:S07]  /*0970*/  LOP3.LUT R19, R2, 0x18, RZ, 0xc0, !PT ;  /* 0x0000001802137812 */ /* 0x000fce00078ec0ff */
.L_x_198:
        /* <DEDUP_REMOVED lines=27> */
.L_x_196:
[----:B------:R-:W-:Y:S05]  /*0b30*/  BSYNC.RECONVERGENT B1 ;  /* 0x0000000000017941 */ /* 0x000fea0003800200 */
.L_x_195:
[----:B------:R-:W-:-:S13]  /*0b40*/  ISETP.GE.U32.AND P0, PT, R2, 0x18, PT ;  /* 0x000000180200780c */ /* 0x000fda0003f06070 */
[----:B------:R-:W-:Y:S05]  /*0b50*/  @!P0 BRA `(.L_x_194) ;  /* 0x0000000000488947 */ /* 0x000fea0003800000 */
.L_x_197:
        /* <DEDUP_REMOVED lines=18> */
.L_x_194:
[----:B------:R-:W-:Y:S05]  /*0c80*/  BSYNC.RECONVERGENT B0 ;  /* 0x0000000000007941 */ /* 0x000fea0003800200 */
.L_x_193:
[----:B------:R-:W4:Y:S01]  /*0c90*/  LDCU UR4, c[0x0][0x398] ;  /* 0x00007300ff0477ac */ /* 0x000f220008000800 */
[----:B------:R-:W-:-:S05]  /*0ca0*/  VIADD R0, R0, 0x20 ;  /* 0x0000002000007836 */ /* 0x000fca0000000000 */
[----:B----4-:R-:W-:-:S13]  /*0cb0*/  ISETP.GE.AND P0, PT, R0, UR4, PT ;  /* 0x0000000400007c0c */ /* 0x010fda000bf06270 */
[----:B------:R-:W-:Y:S05]  /*0cc0*/  @!P0 BRA `(.L_x_198) ;  /* 0xfffffffc002c8947 */ /* 0x000fea000383ffff */
[----:B------:R-:W-:Y:S05]  /*0cd0*/  EXIT ;  /* 0x000000000000794d */ /* 0x000fea0003800000 */
.L_x_199:
        /* <DEDUP_REMOVED lines=10> */
.L_x_7675:


//--------------------- .text._Z16gpukernelCLMWNr3ILi1ELi8ELi4EEvPdS0_S0_iii --------------------------
	.section	.text._Z16gpukernelCLMWNr3ILi1ELi8ELi4EEvPdS0_S0_iii,"ax",@progbits
	.align	128
        .global         _Z16gpukernelCLMWNr3ILi1ELi8ELi4EEvPdS0_S0_iii
        .type           _Z16gpukernelCLMWNr3ILi1ELi8ELi4EEvPdS0_S0_iii,@function
        .size           _Z16gpukernelCLMWNr3ILi1ELi8ELi4EEvPdS0_S0_iii,(.L_x_7676 - _Z16gpukernelCLMWNr3ILi1ELi8ELi4EEvPdS0_S0_iii)
        .other          _Z16gpukernelCLMWNr3ILi1ELi8ELi4EEvPdS0_S0_iii,@"STO_CUDA_ENTRY STV_DEFAULT"
_Z16gpukernelCLMWNr3ILi1ELi8ELi4EEvPdS0_S0_iii:
.text._Z16gpukernelCLMWNr3ILi1ELi8ELi4EEvPdS0_S0_iii:
        /* <DEDUP_REMOVED lines=23> */
.L_x_209:
[----:B0-----:R-:W0:Y:S01]  /*0170*/  LDCU UR8, c[0x0][0x3a0] ;  /* 0x00007400ff0877ac */ /* 0x001e220008000800 */
[----:B------:R-:W-:Y:S01]  /*0180*/  BSSY.RECONVERGENT B0, `(.L_x_201) ;  /* 0x0000073000007945 */ /* 0x000fe20003800200 */
[----:B0-----:R-:W-:-:S13]  /*0190*/  ISETP.GE.AND P2, PT, R3, UR8, PT ;  /* 0x0000000803007c0c */ /* 0x001fda000bf46270 */
[----:B------:R-:W-:Y:S05]  /*01a0*/  @P2 BRA `(.L_x_202) ;  /* 0x0000000400c02947 */ /* 0x000fea0003800000 */
[----:B------:R-:W-:-:S07]  /*01b0*/  IMAD.MOV.U32 R25, RZ, RZ, R3 ;  /* 0x000000ffff197224 */ /* 0x000fce00078e0003 */
.L_x_208:
        /* <DEDUP_REMOVED lines=13> */
.L_x_204:
        /* <DEDUP_REMOVED lines=40> */
.L_x_203:
        /* <DEDUP_REMOVED lines=24> */
.L_x_206:
        /* <DEDUP_REMOVED lines=15> */
.L_x_207:
        /* <DEDUP_REMOVED lines=13> */
.L_x_205:
[----:B------:R-:W0:Y:S02]  /*0850*/  LDC.64 R8, c[0x0][0x380] ;  /* 0x0000e000ff087b82 */ /* 0x000e240000000a00 */
[----:B0-----:R-:W-:-:S05]  /*0860*/  IMAD.WIDE R8, R24, 0x8, R8 ;  /* 0x0000000818087825 */ /* 0x001fca00078e0208 */
[----:B------:R-:W2:Y:S02]  /*0870*/  LDG.E.64 R10, desc[UR6][R8.64] ;  /* 0x00000006080a7981 */ /* 0x000ea4000c1e1b00 */
[----:B--2---:R-:W-:-:S07]  /*0880*/  DADD R10, R10, R22 ;  /* 0x000000000a0a7229 */ /* 0x004fce0000000016 */
[----:B------:R0:W-:Y:S01]  /*0890*/  STG.E.64 desc[UR6][R8.64], R10 ;  /* 0x0000000a08007986 */ /* 0x0001e2000c101b06 */
[----:B------:R-:W-:Y:S05]  /*08a0*/  @!P2 BRA `(.L_x_208) ;  /* 0xfffffff80044a947 */ /* 0x000fea000383ffff */
.L_x_202:
[----:B------:R-:W-:Y:S05]  /*08b0*/  BSYNC.RECONVERGENT B0 ;  /* 0x0000000000007941 */ /* 0x000fea0003800200 */
.L_x_201:
[----:B------:R-:W1:Y:S01]  /*08c0*/  LDCU UR8, c[0x0][0x398] ;  /* 0x00007300ff0877ac */ /* 0x000e620008000800 */
[----:B------:R-:W-:-:S05]  /*08d0*/  VIADD R0, R0, 0x40 ;  /* 0x0000004000007836 */ /* 0x000fca0000000000 */
[----:B-1----:R-:W-:-:S13]  /*08e0*/  ISETP.GE.AND P2, PT, R0, UR8, PT ;  /* 0x0000000800007c0c */ /* 0x002fda000bf46270 */
[----:B------:R-:W-:Y:S05]  /*08f0*/  @!P2 BRA `(.L_x_209) ;  /* 0xfffffff8001ca947 */ /* 0x000fea000383ffff */
[----:B------:R-:W-:Y:S05]  /*0900*/  EXIT ;  /* 0x000000000000794d */ /* 0x000fea0003800000 */
.L_x_200:
[----:B------:R-:W0:Y:S01]  /*0910*/  LDCU UR4, c[0x0][0x3a0] ;  /* 0x00007400ff0477ac */ /* 0x000e220008000800 */
[----:B------:R-:W-:Y:S02]  /*0920*/  LOP3.LUT R2, RZ, R3, RZ, 0x33, !PT ;  /* 0x00000003ff027212 */ /* 0x000fe400078e33ff */
[C---:B------:R-:W-:Y:S02]  /*0930*/  LOP3.LUT R14, R3.reuse, 0x4, RZ, 0xfc, !PT ;  /* 0x00000004030e7812 */ /* 0x040fe400078efcff */
[C---:B------:R-:W-:Y:S02]  /*0940*/  LOP3.LUT R15, R3.reuse, 0x8, RZ, 0xfc, !PT ;  /* 0x00000008030f7812 */ /* 0x040fe400078efcff */
[----:B------:R-:W-:Y:S01]  /*0950*/  LOP3.LUT R16, R3, 0xc, RZ, 0xfc, !PT ;  /* 0x0000000c03107812 */ /* 0x000fe200078efcff */
[----:B0-----:R-:W-:-:S05]  /*0960*/  VIADD R2, R2, UR4 ;  /* 0x0000000402027c36 */ /* 0x001fca0008000000 */
[----:B------:R-:W-:-:S07]  /*0970*/  LOP3.LUT R19, R2, 0xc, RZ, 0xc0, !PT ;  /* 0x0000000c02137812 */ /* 0x000fce00078ec0ff */
.L_x_215:
        /* <DEDUP_REMOVED lines=27> */
.L_x_213:
[----:B------:R-:W-:Y:S05]  /*0b30*/  BSYNC.RECONVERGENT B1 ;  /* 0x0000000000017941 */ /* 0x000fea0003800200 */
.L_x_212:
[----:B------:R-:W-:-:S13]  /*0b40*/  ISETP.GE.U32.AND P0, PT, R2, 0xc, PT ;  /* 0x0000000c0200780c */ /* 0x000fda0003f06070 */
[----:B------:R-:W-:Y:S05]  /*0b50*/  @!P0 BRA `(.L_x_211) ;  /* 0x0000000000488947 */ /* 0x000fea0003800000 */
.L_x_214:
        /* <DEDUP_REMOVED lines=18> */
.L_x_211:
[----:B------:R-:W-:Y:S05]  /*0c80*/  BSYNC.RECONVERGENT B0 ;  /* 0x0000000000007941 */ /* 0x000fea0003800200 */
.L_x_210:
[----:B------:R-:W4:Y:S01]  /*0c90*/  LDCU UR4, c[0x0][0x398] ;  /* 0x00007300ff0477ac */ /* 0x000f220008000800 */
[----:B------:R-:W-:-:S05]  /*0ca0*/  VIADD R0, R0, 0x40 ;  /* 0x0000004000007836 */ /* 0x000fca0000000000 */
[----:B----4-:R-:W-:-:S13]  /*0cb0*/  ISETP.GE.AND P0, PT, R0, UR4, PT ;  /* 0x0000000400007c0c */ /* 0x010fda000bf06270 */
[----:B------:R-:W-:Y:S05]  /*0cc0*/  @!P0 BRA `(.L_x_215) ;  /* 0xfffffffc002c8947 */ /* 0x000fea000383ffff */
[----:B------:R-:W-:Y:S05]  /*0cd0*/  EXIT ;  /* 0x000000000000794d */ /* 0x000fea0003800000 */
.L_x_216:
        /* <DEDUP_REMOVED lines=10> */
.L_x_7676:


//--------------------- .text._Z16gpukernelCLMWNr3ILi1ELi8ELi2EEvPdS0_S0_iii --------------------------
	.section	.text._Z16gpukernelCLMWNr3ILi1ELi8ELi2EEvPdS0_S0_iii,"ax",@progbits
	.align	128
        .global         _Z16gpukernelCLMWNr3ILi1ELi8ELi2EEvPdS0_S0_iii
        .type           _Z16gpukernelCLMWNr3ILi1ELi8ELi2EEvPdS0_S0_iii,@function
        .size           _Z16gpukernelCLMWNr3ILi1ELi8ELi2EEvPdS0_S0_iii,(.L_x_7677 - _Z16gpukernelCLMWNr3ILi1ELi8ELi2EEvPdS0_S0_iii)
        .other          _Z16gpukernelCLMWNr3ILi1ELi8ELi2EEvPdS0_S0_iii,@"STO_CUDA_ENTRY STV_DEFAULT"
_Z16gpukernelCLMWNr3ILi1ELi8ELi2EEvPdS0_S0_iii:
.text._Z16gpukernelCLMWNr3ILi1ELi8ELi2EEvPdS0_S0_iii:
        /* <DEDUP_REMOVED lines=23> */
.L_x_226:
[----:B0-----:R-:W0:Y:S01]  /*0170*/  LDCU UR8, c[0x0][0x3a0] ;  /* 0x00007400ff0877ac */ /* 0x001e220008000800 */
[----:B------:R-:W-:Y:S01]  /*0180*/  BSSY.RECONVERGENT B0, `(.L_x_218) ;  /* 0x0000073000007945 */ /* 0x000fe20003800200 */
[----:B0-----:R-:W-:-:S13]  /*0190*/  ISETP.GE.AND P2, PT, R3, UR8, PT ;  /* 0x0000000803007c0c */ /* 0x001fda000bf46270 */
[----:B------:R-:W-:Y:S05]  /*01a0*/  @P2 BRA `(.L_x_219) ;  /* 0x0000000400c02947 */ /* 0x000fea0003800000 */
[----:B------:R-:W-:-:S07]  /*01b0*/  IMAD.MOV.U32 R25, RZ, RZ, R3 ;  /* 0x000000ffff197224 */ /* 0x000fce00078e0003 */
.L_x_225:
        /* <DEDUP_REMOVED lines=13> */
.L_x_221:
        /* <DEDUP_REMOVED lines=40> */
.L_x_220:
        /* <DEDUP_REMOVED lines=24> */
.L_x_223:
        /* <DEDUP_REMOVED lines=15> */
.L_x_224:
        /* <DEDUP_REMOVED lines=13> */
.L_x_222:
[----:B------:R-:W0:Y:S02]  /*0850*/  LDC.64 R8, c[0x0][0x380] ;  /* 0x0000e000ff087b82 */ /* 0x000e240000000a00 */
[----:B0-----:R-:W-:-:S05]  /*0860*/  IMAD.WIDE R8, R24, 0x8, R8 ;  /* 0x0000000818087825 */ /* 0x001fca00078e0208 */
[----:B------:R-:W2:Y:S02]  /*0870*/  LDG.E.64 R10, desc[UR6][R8.64] ;  /* 0x00000006080a7981 */ /* 0x000ea4000c1e1b00 */
[----:B--2---:R-:W-:-:S07]  /*0880*/  DADD R10, R10, R22 ;  /* 0x000000000a0a7229 */ /* 0x004fce0000000016 */
[----:B------:R0:W-:Y:S01]  /*0890*/  STG.E.64 desc[UR6][R8.64], R10 ;  /* 0x0000000a08007986 */ /* 0x0001e2000c101b06 */
[----:B------:R-:W-:Y:S05]  /*08a0*/  @!P2 BRA `(.L_x_225) ;  /* 0xfffffff80044a947 */ /* 0x000fea000383ffff */
.L_x_219:
[----:B------:R-:W-:Y:S05]  /*08b0*/  BSYNC.RECONVERGENT B0 ;  /* 0x0000000000007941 */ /* 0x000fea0003800200 */
.L_x_218:
[----:B------:R-:W1:Y:S01]  /*08c0*/  LDCU UR8, c[0x0][0x398] ;  /* 0x00007300ff0877ac */ /* 0x000e620008000800 */
[----:B------:R-:W-:-:S05]  /*08d0*/  VIADD R0, R0, 0x80 ;  /* 0x0000008000007836 */ /* 0x000fca0000000000 */
[----:B-1----:R-:W-:-:S13]  /*08e0*/  ISETP.GE.AND P2, PT, R0, UR8, PT ;  /* 0x0000000800007c0c */ /* 0x002fda000bf46270 */
[----:B------:R-:W-:Y:S05]  /*08f0*/  @!P2 BRA `(.L_x_226) ;  /* 0xfffffff8001ca947 */ /* 0x000fea000383ffff */
[----:B------:R-:W-:Y:S05]  /*0900*/  EXIT ;  /* 0x000000000000794d */ /* 0x000fea0003800000 */
.L_x_217:
[----:B------:R-:W0:Y:S01]  /*0910*/  LDCU UR4, c[0x0][0x3a0] ;  /* 0x00007400ff0477ac */ /* 0x000e220008000800 */
[----:B------:R-:W-:Y:S02]  /*0920*/  LOP3.LUT R2, RZ, R3, RZ, 0x33, !PT ;  /* 0x00000003ff027212 */ /* 0x000fe400078e33ff */
[C---:B------:R-:W-:Y:S02]  /*0930*/  LOP3.LUT R14, R3.reuse, 0x2, RZ, 0xfc, !PT ;  /* 0x00000002030e7812 */ /* 0x040fe400078efcff */
[C---:B------:R-:W-:Y:S02]  /*0940*/  LOP3.LUT R15, R3.reuse, 0x4, RZ, 0xfc, !PT ;  /* 0x00000004030f7812 */ /* 0x040fe400078efcff */
[----:B------:R-:W-:Y:S01]  /*0950*/  LOP3.LUT R16, R3, 0x6, RZ, 0xfc, !PT ;  /* 0x0000000603107812 */ /* 0x000fe200078efcff */
[----:B0-----:R-:W-:-:S05]  /*0960*/  VIADD R2, R2, UR4 ;  /* 0x0000000402027c36 */ /* 0x001fca0008000000 */
[----:B------:R-:W-:-:S07]  /*0970*/  LOP3.LUT R19, R2, 0x6, RZ, 0xc0, !PT ;  /* 0x0000000602137812 */ /* 0x000fce00078ec0ff */
.L_x_232:
        /* <DEDUP_REMOVED lines=27> */
.L_x_230:
[----:B------:R-:W-:Y:S05]  /*0b30*/  BSYNC.RECONVERGENT B1 ;  /* 0x0000000000017941 */ /* 0x000fea0003800200 */
.L_x_229:
[----:B------:R-:W-:-:S13]  /*0b40*/  ISETP.GE.U32.AND P0, PT, R2, 0x6, PT ;  /* 0x000000060200780c */ /* 0x000fda0003f06070 */
[----:B------:R-:W-:Y:S05]  /*0b50*/  @!P0 BRA `(.L_x_228) ;  /* 0x0000000000488947 */ /* 0x000fea0003800000 */
.L_x_231:
        /* <DEDUP_REMOVED lines=18> */
.L_x_228:
[----:B------:R-:W-:Y:S05]  /*0c80*/  BSYNC.RECONVERGENT B0 ;  /* 0x0000000000007941 */ /* 0x000fea0003800200 */
.L_x_227:
[----:B------:R-:W4:Y:S01]  /*0c90*/  LDCU UR4, c[0x0][0x398] ;  /* 0x00007300ff0477ac */ /* 0x000f220008000800 */
[----:B------:R-:W-:-:S05]  /*0ca0*/  VIADD R0, R0, 0x80 ;  /* 0x0000008000007836 */ /* 0x000fca0000000000 */
[----:B----4-:R-:W-:-:S13]  /*0cb0*/  ISETP.GE.AND P0, PT, R0, UR4, PT ;  /* 0x0000000400007c0c */ /* 0x010fda000bf06270 */
[----:B------:R-:W-:Y:S05]  /*0cc0*/  @!P0 BRA `(.L_x_232) ;  /* 0xfffffffc002c8947 */ /* 0x000fea000383ffff */
[----:B------:R-:W-:Y:S05]  /*0cd0*/  EXIT ;  /* 0x000000000000794d */ /* 0x000fea0003800000 */
.L_x_233:
        /* <DEDUP_REMOVED lines=10> */
.L_x_7677:


//--------------------- .text._Z16gpukernelCLMWNr3ILi1ELi8ELi1EEvPdS0_S0_iii --------------------------
	.section	.text._Z16gpukernelCLMWNr3ILi1ELi8ELi1EEvPdS0_S0_iii,"ax",@progbits
	.align	128
        .global         _Z16gpukernelCLMWNr3ILi1ELi8ELi1EEvPdS0_S0_iii
        .type           _Z16gpukernelCLMWNr3ILi1ELi8ELi1EEvPdS0_S0_iii,@function
        .size           _Z16gpukernelCLMWNr3ILi1ELi8ELi1EEvPdS0_S0_iii,(.L_x_7678 - _Z16gpukernelCLMWNr3ILi1ELi8ELi1EEvPdS0_S0_iii)
        .other          _Z16gpukernelCLMWNr3ILi1ELi8ELi1EEvPdS0_S0_iii,@"STO_CUDA_ENTRY STV_DEFAULT"
_Z16gpukernelCLMWNr3ILi1ELi8ELi1EEvPdS0_S0_iii:
.text._Z16gpukernelCLMWNr3ILi1ELi8ELi1EEvPdS0_S0_iii:
        /* <DEDUP_REMOVED lines=23> */
.L_x_241:
[----:B0-----:R-:W0:Y:S01]  /*0170*/  LDCU UR8, c[0x0][0x398] ;  /* 0x00007300ff0877ac */ /* 0x001e220008000800 */
[----:B------:R-:W-:Y:S02]  /*0180*/  IMAD.MOV.U32 R7, RZ, RZ, R0 ;  /* 0x000000ffff077224 */ /* 0x000fe400078e0000 */
[----:B------:R-:W-:Y:S02]  /*0190*/  VIADD R0, R0, 0x100 ;  /* 0x0000010000007836 */ /* 0x000fe40000000000 */
[----:B------:R-:W-:-:S03]  /*01a0*/  IMAD.MOV.U32 R24, RZ, RZ, RZ ;  /* 0x000000ffff187224 */ /* 0x000fc600078e00ff */
[----:B0-----:R-:W-:-:S13]  /*01b0*/  ISETP.GE.AND P2, PT, R0, UR8, PT ;  /* 0x0000000800007c0c */ /* 0x001fda000bf46270 */
.L_x_240:
        /* <DEDUP_REMOVED lines=13> */
.L_x_236:
        /* <DEDUP_REMOVED lines=40> */
.L_x_235:
        /* <DEDUP_REMOVED lines=24> */
.L_x_238:
        /* <DEDUP_REMOVED lines=15> */
.L_x_239:
        /* <DEDUP_REMOVED lines=13> */
.L_x_237:
        /* <DEDUP_REMOVED lines=8> */
.L_x_234:
        /* <DEDUP_REMOVED lines=8> */
.L_x_247:
        /* <DEDUP_REMOVED lines=9> */
.L_x_243:
        /* <DEDUP_REMOVED lines=55> */
.L_x_242:
        /* <DEDUP_REMOVED lines=37> */
.L_x_245:
        /* <DEDUP_REMOVED lines=24> */
.L_x_246:
        /* <DEDUP_REMOVED lines=22> */
.L_x_244:
[----:B------:R-:W-:Y:S05]  /*1280*/  @!P2 BRA `(.L_x_247) ;  /* 0xfffffff400b0a947 */ /* 0x000fea000383ffff */
[----:B------:R-:W-:Y:S05]  /*1290*/  EXIT ;  /* 0x000000000000794d */ /* 0x000fea0003800000 */
.L_x_248:
        /* <DEDUP_REMOVED lines=14> */
.L_x_7678:


//--------------------- .text._Z16gpukernelCLMWNr3ILi1ELi4ELi4EEvPdS0_S0_iii --------------------------
	.section	.text._Z16gpukernelCLMWNr3ILi1ELi4ELi4EEvPdS0_S0_iii,"ax",@progbits
	.align	128
        .global         _Z16gpukernelCLMWNr3ILi1ELi4ELi4EEvPdS0_S0_iii
        .type           _Z16gpukernelCLMWNr3ILi1ELi4ELi4EEvPdS0_S0_iii,@function
        .size           _Z16gpukernelCLMWNr3ILi1ELi4ELi4EEvPdS0_S0_iii,(.L_x_7679 - _Z16gpukernelCLMWNr3ILi1ELi4ELi4EEvPdS0_S0_iii)
        .other          _Z16gpukernelCLMWNr3ILi1ELi4ELi4EEvPdS0_S0_iii,@"STO_CUDA_ENTRY STV_DEFAULT"
_Z16gpukernelCLMWNr3ILi1ELi4ELi4EEvPdS0_S0_iii:
.text._Z16gpukernelCLMWNr3ILi1ELi4ELi4EEvPdS0_S0_iii:
        /* <DEDUP_REMOVED lines=23> */
.L_x_258:
[----:B0-----:R-:W0:Y:S01]  /*0170*/  LDCU UR8, c[0x0][0x3a0] ;  /* 0x00007400ff0877ac */ /* 0x001e220008000800 */
[----:B------:R-:W-:Y:S01]  /*0180*/  BSSY.RECONVERGENT B0, `(.L_x_250) ;  /* 0x0000073000007945 */ /* 0x000fe20003800200 */
[----:B0-----:R-:W-:-:S13]  /*0190*/  ISETP.GE.AND P2, PT, R3, UR8, PT ;  /* 0x0000000803007c0c */ /* 0x001fda000bf46270 */
[----:B------:R-:W-:Y:S05]  /*01a0*/  @P2 BRA `(.L_x_251) ;  /* 0x0000000400c02947 */ /* 0x000fea0003800000 */
[----:B------:R-:W-:-:S07]  /*01b0*/  IMAD.MOV.U32 R25, RZ, RZ, R3 ;  /* 0x000000ffff197224 */ /* 0x000fce00078e0003 */
.L_x_257:
        /* <DEDUP_REMOVED lines=13> */
.L_x_253:
        /* <DEDUP_REMOVED lines=40> */
.L_x_252:
        /* <DEDUP_REMOVED lines=24> */
.L_x_255:
        /* <DEDUP_REMOVED lines=15> */
.L_x_256:
        /* <DEDUP_REMOVED lines=13> */
.L_x_254:
[----:B------:R-:W0:Y:S02]  /*0850*/  LDC.64 R8, c[0x0][0x380] ;  /* 0x0000e000ff087b82 */ /* 0x000e240000000a00 */
[----:B0-----:R-:W-:-:S05]  /*0860*/  IMAD.WIDE R8, R24, 0x8, R8 ;  /* 0x0000000818087825 */ /* 0x001fca00078e0208 */
[----:B------:R-:W2:Y:S02]  /*0870*/  LDG.E.64 R10, desc[UR6][R8.64] ;  /* 0x00000006080a7981 */ /* 0x000ea4000c1e1b00 */
[----:B--2---:R-:W-:-:S07]  /*0880*/  DADD R10, R10, R22 ;  /* 0x000000000a0a7229 */ /* 0x004fce0000000016 */
[----:B------:R0:W-:Y:S01]  /*0890*/  STG.E.64 desc[UR6][R8.64], R10 ;  /* 0x0000000a08007986 */ /* 0x0001e2000c101b06 */
[----:B------:R-:W-:Y:S05]  /*08a0*/  @!P2 BRA `(.L_x_257) ;  /* 0xfffffff80044a947 */ /* 0x000fea000383ffff */
.L_x_251:
[----:B------:R-:W-:Y:S05]  /*08b0*/  BSYNC.RECONVERGENT B0 ;  /* 0x0000000000007941 */ /* 0x000fea0003800200 */
.L_x_250:
[----:B------:R-:W1:Y:S01]  /*08c0*/  LDCU UR8, c[0x0][0x398] ;  /* 0x00007300ff0877ac */ /* 0x000e620008000800 */
[----:B------:R-:W-:-:S05]  /*08d0*/  VIADD R0, R0, 0x20 ;  /* 0x0000002000007836 */ /* 0x000fca0000000000 */
[----:B-1----:R-:W-:-:S13]  /*08e0*/  ISETP.GE.AND P2, PT, R0, UR8, PT ;  /* 0x0000000800007c0c */ /* 0x002fda000bf46270 */
[----:B------:R-:W-:Y:S05]  /*08f0*/  @!P2 BRA `(.L_x_258) ;  /* 0xfffffff8001ca947 */ /* 0x000fea000383ffff */
[----:B------:R-:W-:Y:S05]  /*0900*/  EXIT ;  /* 0x000000000000794d */ /* 0x000fea0003800000 */
.L_x_249:
[----:B------:R-:W0:Y:S01]  /*0910*/  LDCU UR4, c[0x0][0x3a0] ;  /* 0x00007400ff0477ac */ /* 0x000e220008000800 */
[----:B------:R-:W-:Y:S02]  /*0920*/  LOP3.LUT R2, RZ, R3, RZ, 0x33, !PT ;  /* 0x00000003ff027212 */ /* 0x000fe400078e33ff */
[C---:B------:R-:W-:Y:S02]  /*0930*/  LOP3.LUT R14, R3.reuse, 0x4, RZ, 0xfc, !PT ;  /* 0x00000004030e7812 */ /* 0x040fe400078efcff */
[C---:B------:R-:W-:Y:S02]  /*0940*/  LOP3.LUT R15, R3.reuse, 0x8, RZ, 0xfc, !PT ;  /* 0x00000008030f7812 */ /* 0x040fe400078efcff */
[----:B------:R-:W-:Y:S01]  /*0950*/  LOP3.LUT R16, R3, 0xc, RZ, 0xfc, !PT ;  /* 0x0000000c03107812 */ /* 0x000fe200078efcff */
[----:B0-----:R-:W-:-:S05]  /*0960*/  VIADD R2, R2, UR4 ;  /* 0x0000000402027c36 */ /* 0x001fca0008000000 */
[----:B------:R-:W-:-:S07]  /*0970*/  LOP3.LUT R19, R2, 0xc, RZ, 0xc0, !PT ;  /* 0x0000000c02137812 */ /* 0x000fce00078ec0ff */
.L_x_264:
        /* <DEDUP_REMOVED lines=27> */
.L_x_262:
[----:B------:R-:W-:Y:S05]  /*0b30*/  BSYNC.RECONVERGENT B1 ;  /* 0x0000000000017941 */ /* 0x000fea0003800200 */
.L_x_261:
[----:B------:R-:W-:-:S13]  /*0b40*/  ISETP.GE.U32.AND P0, PT, R2, 0xc, PT ;  /* 0x0000000c0200780c */ /* 0x000fda0003f06070 */
[----:B------:R-:W-:Y:S05]  /*0b50*/  @!P0 BRA `(.L_x_260) ;  /* 0x0000000000488947 */ /* 0x000fea0003800000 */
.L_x_263:
        /* <DEDUP_REMOVED lines=18> */
.L_x_260:
[----:B------:R-:W-:Y:S05]  /*0c80*/  BSYNC.RECONVERGENT B0 ;  /* 0x0000000000007941 */ /* 0x000fea0003800200 */
.L_x_259:
[----:B------:R-:W4:Y:S01]  /*0c90*/  LDCU UR4, c[0x0][0x398] ;  /* 0x00007300ff0477ac */ /* 0x000f220008000800 */
[----:B------:R-:W-:-:S05]  /*0ca0*/  VIADD R0, R0, 0x20 ;  /* 0x0000002000007836 */ /* 0x000fca0000000000 */
[----:B----4-:R-:W-:-:S13]  /*0cb0*/  ISETP.GE.AND P0, PT, R0, UR4, PT ;  /* 0x0000000400007c0c */ /* 0x010fda000bf06270 */
[----:B------:R-:W-:Y:S05]  /*0cc0*/  @!P0 BRA `(.L_x_264) ;  /* 0xfffffffc002c8947 */ /* 0x000fea000383ffff */
[----:B------:R-:W-:Y:S05]  /*0cd0*/  EXIT ;  /* 0x000000000000794d */ /* 0x000fea0003800000 */
.L_x_265:
        /* <DEDUP_REMOVED lines=10> */
.L_x_7679:


//--------------------- .text._Z16gpukernelCLMWNr3ILi1ELi4ELi2EEvPdS0_S0_iii --------------------------
	.section	.text._Z16gpukernelCLMWNr3ILi1ELi4ELi2EEvPdS0_S0_iii,"ax",@progbits
	.align	128
        .global         _Z16gpukernelCLMWNr3ILi1ELi4ELi2EEvPdS0_S0_iii
        .type           _Z16gpukernelCLMWNr3ILi1ELi4ELi2EEvPdS0_S0_iii,@function
        .size           _Z16gpukernelCLMWNr3ILi1ELi4ELi2EEvPdS0_S0_iii,(.L_x_7680 - _Z16gpukernelCLMWNr3ILi1ELi4ELi2EEvPdS0_S0_iii)
        .other          _Z16gpukernelCLMWNr3ILi1ELi4ELi2EEvPdS0_S0_iii,@"STO_CUDA_ENTRY STV_DEFAULT"
_Z16gpukernelCLMWNr3ILi1ELi4ELi2EEvPdS0_S0_iii:
.text._Z16gpukernelCLMWNr3ILi1ELi4ELi2EEvPdS0_S0_iii:
        /* <DEDUP_REMOVED lines=23> */
.L_x_275:
[----:B0-----:R-:W0:Y:S01]  /*0170*/  LDCU UR8, c[0x0][0x3a0] ;  /* 0x00007400ff0877ac */ /* 0x001e220008000800 */
[----:B------:R-:W-:Y:S01]  /*0180*/  BSSY.RECONVERGENT B0, `(.L_x_267) ;  /* 0x0000073000007945 */ /* 0x000fe20003800200 */
[----:B0-----:R-:W-:-:S13]  /*0190*/  ISETP.GE.AND P2, PT, R3, UR8, PT ;  /* 0x0000000803007c0c */ /* 0x001fda000bf46270 */
[----:B------:R-:W-:Y:S05]  /*01a0*/  @P2 BRA `(.L_x_268) ;  /* 0x0000000400c02947 */ /* 0x000fea0003800000 */
[----:B------:R-:W-:-:S07]  /*01b0*/  IMAD.MOV.U32 R25, RZ, RZ, R3 ;  /* 0x000000ffff197224 */ /* 0x000fce00078e0003 */
.L_x_274:
        /* <DEDUP_REMOVED lines=13> */
.L_x_270:
        /* <DEDUP_REMOVED lines=40> */
.L_x_269:
        /* <DEDUP_REMOVED lines=24> */
.L_x_272:
        /* <DEDUP_REMOVED lines=15> */
.L_x_273:
        /* <DEDUP_REMOVED lines=13> */
.L_x_271:
[----:B------:R-:W0:Y:S02]  /*0850*/  LDC.64 R8, c[0x0][0x380] ;  /* 0x0000e000ff087b82 */ /* 0x000e240000000a00 */
[----:B0-----:R-:W-:-:S05]  /*0860*/  IMAD.WIDE R8, R24, 0x8, R8 ;  /* 0x0000000818087825 */ /* 0x001fca00078e0208 */
[----:B------:R-:W2:Y:S02]  /*0870*/  LDG.E.64 R10, desc[UR6][R8.64] ;  /* 0x00000006080a7981 */ /* 0x000ea4000c1e1b00 */
[----:B--2---:R-:W-:-:S07]  /*0880*/  DADD R10, R10, R22 ;  /* 0x000000000a0a7229 */ /* 0x004fce0000000016 */
[----:B------:R0:W-:Y:S01]  /*0890*/  STG.E.64 desc[UR6][R8.64], R10 ;  /* 0x0000000a08007986 */ /* 0x0001e2000c101b06 */
[----:B------:R-:W-:Y:S05]  /*08a0*/  @!P2 BRA `(.L_x_274) ;  /* 0xfffffff80044a947 */ /* 0x000fea000383ffff */
.L_x_268:
[----:B------:R-:W-:Y:S05]  /*08b0*/  BSYNC.RECONVERGENT B0 ;  /* 0x0000000000007941 */ /* 0x000fea0003800200 */
.L_x_267:
[----:B------:R-:W1:Y:S01]  /*08c0*/  LDCU UR8, c[0x0][0x398] ;  /* 0x00007300ff0877ac */ /* 0x000e620008000800 */
[----:B------:R-:W-:-:S05]  /*08d0*/  VIADD R0, R0, 0x40 ;  /* 0x0000004000007836 */ /* 0x000fca0000000000 */
[----:B-1----:R-:W-:-:S13]  /*08e0*/  ISETP.GE.AND P2, PT, R0, UR8, PT ;  /* 0x0000000800007c0c */ /* 0x002fda000bf46270 */
[----:B------:R-:W-:Y:S05]  /*08f0*/  @!P2 BRA `(.L_x_275) ;  /* 0xfffffff8001ca947 */ /* 0x000fea000383ffff */
[----:B------:R-:W-:Y:S05]  /*0900*/  EXIT ;  /* 0x000000000000794d */ /* 0x000fea0003800000 */
.L_x_266:
[----:B------:R-:W0:Y:S01]  /*0910*/  LDCU UR4, c[0x0][0x3a0] ;  /* 0x00007400ff0477ac */ /* 0x000e220008000800 */
[----:B------:R-:W-:Y:S02]  /*0920*/  LOP3.LUT R2, RZ, R3, RZ, 0x33, !PT ;  /* 0x00000003ff027212 */ /* 0x000fe400078e33ff */
[C---:B------:R-:W-:Y:S02]  /*0930*/  LOP3.LUT R14, R3.reuse, 0x2, RZ, 0xfc, !PT ;  /* 0x00000002030e7812 */ /* 0x040fe400078efcff */
[C---:B------:R-:W-:Y:S02]  /*0940*/  LOP3.LUT R15, R3.reuse, 0x4, RZ, 0xfc, !PT ;  /* 0x00000004030f7812 */ /* 0x040fe400078efcff */
[----:B------:R-:W-:Y:S01]  /*0950*/  LOP3.LUT R16, R3, 0x6, RZ, 0xfc, !PT ;  /* 0x0000000603107812 */ /* 0x000fe200078efcff */
[----:B0-----:R-:W-:-:S05]  /*0960*/  VIADD R2, R2, UR4 ;  /* 0x0000000402027c36 */ /* 0x001fca0008000000 */
[----:B------:R-:W-:-:S07]  /*0970*/  LOP3.LUT R19, R2, 0x6, RZ, 0xc0, !PT ;  /* 0x0000000602137812 */ /* 0x000fce00078ec0ff */
.L_x_281:
        /* <DEDUP_REMOVED lines=27> */
.L_x_279:
[----:B------:R-:W-:Y:S05]  /*0b30*/  BSYNC.RECONVERGENT B1 ;  /* 0x0000000000017941 */ /* 0x000fea0003800200 */
.L_x_278:
[----:B------:R-:W-:-:S13]  /*0b40*/  ISETP.GE.U32.AND P0, PT, R2, 0x6, PT ;  /* 0x000000060200780c */ /* 0x000fda0003f06070 */
[----:B------:R-:W-:Y:S05]  /*0b50*/  @!P0 BRA `(.L_x_277) ;  /* 0x0000000000488947 */ /* 0x000fea0003800000 */
.L_x_280:
        /* <DEDUP_REMOVED lines=18> */
.L_x_277:
[----:B------:R-:W-:Y:S05]  /*0c80*/  BSYNC.RECONVERGENT B0 ;  /* 0x0000000000007941 */ /* 0x000fea0003800200 */
.L_x_276:
[----:B------:R-:W4:Y:S01]  /*0c90*/  LDCU UR4, c[0x0][0x398] ;  /* 0x00007300ff0477ac */ /* 0x000f220008000800 */
[----:B------:R-:W-:-:S05]  /*0ca0*/  VIADD R0, R0, 0x40 ;  /* 0x0000004000007836 */ /* 0x000fca0000000000 */
[----:B----4-:R-:W-:-:S13]  /*0cb0*/  ISETP.GE.AND P0, PT, R0, UR4, PT ;  /* 0x0000000400007c0c */ /* 0x010fda000bf06270 */
[----:B------:R-:W-:Y:S05]  /*0cc0*/  @!P0 BRA `(.L_x_281) ;  /* 0xfffffffc002c8947 */ /* 0x000fea000383ffff */
[----:B------:R-:W-:Y:S05]  /*0cd0*/  EXIT ;  /* 0x000000000000794d */ /* 0x000fea0003800000 */
.L_x_282:
        /* <DEDUP_REMOVED lines=10> */
.L_x_7680:


//--------------------- .text._Z16gpukernelCLMWNr3ILi1ELi4ELi1EEvPdS0_S0_iii --------------------------
	.section	.text._Z16gpukernelCLMWNr3ILi1ELi4ELi1EEvPdS0_S0_iii,"ax",@progbits
	.align	128
        .global         _Z16gpukernelCLMWNr3ILi1ELi4ELi1EEvPdS0_S0_iii
        .type           _Z16gpukernelCLMWNr3ILi1ELi4ELi1EEvPdS0_S0_iii,@function
        .size           _Z16gpukernelCLMWNr3ILi1ELi4ELi1EEvPdS0_S0_iii,(.L_x_7681 - _Z16gpukernelCLMWNr3ILi1ELi4ELi1EEvPdS0_S0_iii)
        .other          _Z16gpukernelCLMWNr3ILi1ELi4ELi1EEvPdS0_S0_iii,@"STO_CUDA_ENTRY STV_DEFAULT"
_Z16gpukernelCLMWNr3ILi1ELi4ELi1EEvPdS0_S0_iii:
.text._Z16gpukernelCLMWNr3ILi1ELi4ELi1EEvPdS0_S0_iii:
        /* <DEDUP_REMOVED lines=23> */
.L_x_290:
[----:B0-----:R-:W0:Y:S01]  /*0170*/  LDCU UR8, c[0x0][0x398] ;  /* 0x00007300ff0877ac */ /* 0x001e220008000800 */
[----:B------:R-:W-:Y:S02]  /*0180*/  IMAD.MOV.U32 R7, RZ, RZ, R0 ;  /* 0x000000ffff077224 */ /* 0x000fe400078e0000 */
[----:B------:R-:W-:Y:S02]  /*0190*/  VIADD R0, R0, 0x80 ;  /* 0x0000008000007836 */ /* 0x000fe40000000000 */
[----:B------:R-:W-:-:S03]  /*01a0*/  IMAD.MOV.U32 R24, RZ, RZ, RZ ;  /* 0x000000ffff187224 */ /* 0x000fc600078e00ff */
[----:B0-----:R-:W-:-:S13]  /*01b0*/  ISETP.GE.AND P2, PT, R0, UR8, PT ;  /* 0x0000000800007c0c */ /* 0x001fda000bf46270 */
.L_x_289:
        /* <DEDUP_REMOVED lines=13> */
.L_x_285:
        /* <DEDUP_REMOVED lines=40> */
.L_x_284:
        /* <DEDUP_REMOVED lines=24> */
.L_x_287:
        /* <DEDUP_REMOVED lines=15> */
.L_x_288:
        /* <DEDUP_REMOVED lines=13> */
.L_x_286:
        /* <DEDUP_REMOVED lines=8> */
.L_x_283:
        /* <DEDUP_REMOVED lines=8> */
.L_x_296:
        /* <DEDUP_REMOVED lines=9> */
.L_x_292:
        /* <DEDUP_REMOVED lines=55> */
.L_x_291:
        /* <DEDUP_REMOVED lines=37> */
.L_x_294:
        /* <DEDUP_REMOVED lines=24> */
.L_x_295:
        /* <DEDUP_REMOVED lines=22> */
.L_x_293:
[----:B------:R-:W-:Y:S05]  /*1280*/  @!P2 BRA `(.L_x_296) ;  /* 0xfffffff400b0a947 */ /* 0x000fea000383ffff */
[----:B------:R-:W-:Y:S05]  /*1290*/  EXIT ;  /* 0x000000000000794d */ /* 0x000fea0003800000 */
.L_x_297:
        /* <DEDUP_REMOVED lines=14> */
.L_x_7681:


//--------------------- .text._Z16gpukernelCLMWNr3ILi1ELi2ELi2EEvPdS0_S0_iii --------------------------
	.section	.text._Z16gpukernelCLMWNr3ILi1ELi2ELi2EEvPdS0_S0_iii,"ax",@progbits
	.align	128
        .global         _Z16gpukernelCLMWNr3ILi1ELi2ELi2EEvPdS0_S0_iii
        .type           _Z16gpukernelCLMWNr3ILi1ELi2ELi2EEvPdS0_S0_iii,@function
        .size           _Z16gpukernelCLMWNr3ILi1ELi2ELi2EEvPdS0_S0_iii,(.L_x_7682 - _Z16gpukernelCLMWNr3ILi1ELi2ELi2EEvPdS0_S0_iii)
        .other          _Z16gpukernelCLMWNr3ILi1ELi2ELi2EEvPdS0_S0_iii,@"STO_CUDA_ENTRY STV_DEFAULT"
_Z16gpukernelCLMWNr3ILi1ELi2ELi2EEvPdS0_S0_iii:
.text._Z16gpukernelCLMWNr3ILi1ELi2ELi2EEvPdS0_S0_iii:
        /* <DEDUP_REMOVED lines=23> */
.L_x_307:
[----:B0-----:R-:W0:Y:S01]  /*0170*/  LDCU UR8, c[0x0][0x3a0] ;  /* 0x00007400ff0877ac */ /* 0x001e220008000800 */
[----:B------:R-:W-:Y:S01]  /*0180*/  BSSY.RECONVERGENT B0, `(.L_x_299) ;  /* 0x0000073000007945 */ /* 0x000fe20003800200 */
[----:B0-----:R-:W-:-:S13]  /*0190*/  ISETP.GE.AND P2, PT, R3, UR8, PT ;  /* 0x0000000803007c0c */ /* 0x001fda000bf46270 */
[----:B------:R-:W-:Y:S05]  /*01a0*/  @P2 BRA `(.L_x_300) ;  /* 0x0000000400c02947 */ /* 0x000fea0003800000 */
[----:B------:R-:W-:-:S07]  /*01b0*/  IMAD.MOV.U32 R25, RZ, RZ, R3 ;  /* 0x000000ffff197224 */ /* 0x000fce00078e0003 */
.L_x_306:
        /* <DEDUP_REMOVED lines=13> */
.L_x_302:
        /* <DEDUP_REMOVED lines=40> */
.L_x_301:
        /* <DEDUP_REMOVED lines=24> */
.L_x_304:
        /* <DEDUP_REMOVED lines=15> */
.L_x_305:
        /* <DEDUP_REMOVED lines=13> */
.L_x_303:
[----:B------:R-:W0:Y:S02]  /*0850*/  LDC.64 R8, c[0x0][0x380] ;  /* 0x0000e000ff087b82 */ /* 0x000e240000000a00 */
[----:B0-----:R-:W-:-:S05]  /*0860*/  IMAD.WIDE R8, R24, 0x8, R8 ;  /* 0x0000000818087825 */ /* 0x001fca00078e0208 */
[----:B------:R-:W2:Y:S02]  /*0870*/  LDG.E.64 R10, desc[UR6][R8.64] ;  /* 0x00000006080a7981 */ /* 0x000ea4000c1e1b00 */
[----:B--2---:R-:W-:-:S07]  /*0880*/  DADD R10, R10, R22 ;  /* 0x000000000a0a7229 */ /* 0x004fce0000000016 */
[----:B------:R0:W-:Y:S01]  /*0890*/  STG.E.64 desc[UR6][R8.64], R10 ;  /* 0x0000000a08007986 */ /* 0x0001e2000c101b06 */
[----:B------:R-:W-:Y:S05]  /*08a0*/  @!P2 BRA `(.L_x_306) ;  /* 0xfffffff80044a947 */ /* 0x000fea000383ffff */
.L_x_300:
[----:B------:R-:W-:Y:S05]  /*08b0*/  BSYNC.RECONVERGENT B0 ;  /* 0x0000000000007941 */ /* 0x000fea0003800200 */
.L_x_299:
[----:B------:R-:W1:Y:S01]  /*08c0*/  LDCU UR8, c[0x0][0x398] ;  /* 0x00007300ff0877ac */ /* 0x000e620008000800 */
[----:B------:R-:W-:-:S05]  /*08d0*/  VIADD R0, R0, 0x20 ;  /* 0x0000002000007836 */ /* 0x000fca0000000000 */
[----:B-1----:R-:W-:-:S13]  /*08e0*/  ISETP.GE.AND P2, PT, R0, UR8, PT ;  /* 0x0000000800007c0c */ /* 0x002fda000bf46270 */
[----:B------:R-:W-:Y:S05]  /*08f0*/  @!P2 BRA `(.L_x_307) ;  /* 0xfffffff8001ca947 */ /* 0x000fea000383ffff */
[----:B------:R-:W-:Y:S05]  /*0900*/  EXIT ;  /* 0x000000000000794d */ /* 0x000fea0003800000 */
.L_x_298:
[----:B------:R-:W0:Y:S01]  /*0910*/  LDCU UR4, c[0x0][0x3a0] ;  /* 0x00007400ff0477ac */ /* 0x000e220008000800 */
[----:B------:R-:W-:Y:S02]  /*0920*/  LOP3.LUT R2, RZ, R3, RZ, 0x33, !PT ;  /* 0x00000003ff027212 */ /* 0x000fe400078e33ff */
[C---:B------:R-:W-:Y:S02]  /*0930*/  LOP3.LUT R14, R3.reuse, 0x2, RZ, 0xfc, !PT ;  /* 0x00000002030e7812 */ /* 0x040fe400078efcff */
[C---:B------:R-:W-:Y:S02]  /*0940*/  LOP3.LUT R15, R3.reuse, 0x4, RZ, 0xfc, !PT ;  /* 0x00000004030f7812 */ /* 0x040fe400078efcff */
[----:B------:R-:W-:Y:S01]  /*0950*/  LOP3.LUT R16, R3, 0x6, RZ, 0xfc, !PT ;  /* 0x0000000603107812 */ /* 0x000fe200078efcff */
[----:B0-----:R-:W-:-:S05]  /*0960*/  VIADD R2, R2, UR4 ;  /* 0x0000000402027c36 */ /* 0x001fca0008000000 */
[----:B------:R-:W-:-:S07]  /*0970*/  LOP3.LUT R19, R2, 0x6, RZ, 0xc0, !PT ;  /* 0x0000000602137812 */ /* 0x000fce00078ec0ff */
.L_x_313:
        /* <DEDUP_REMOVED lines=27> */
.L_x_311:
[----:B------:R-:W-:Y:S05]  /*0b30*/  BSYNC.RECONVERGENT B1 ;  /* 0x0000000000017941 */ /* 0x000fea0003800200 */
.L_x_310:
[----:B------:R-:W-:-:S13]  /*0b40*/  ISETP.GE.U32.AND P0, PT, R2, 0x6, PT ;  /* 0x000000060200780c */ /* 0x000fda0003f06070 */
[----:B------:R-:W-:Y:S05]  /*0b50*/  @!P0 BRA `(.L_x_309) ;  /* 0x0000000000488947 */ /* 0x000fea0003800000 */
.L_x_312:
        /* <DEDUP_REMOVED lines=18> */
.L_x_309:
[----:B------:R-:W-:Y:S05]  /*0c80*/  BSYNC.RECONVERGENT B0 ;  /* 0x0000000000007941 */ /* 0x000fea0003800200 */
.L_x_308:
[----:B------:R-:W4:Y:S01]  /*0c90*/  LDCU UR4, c[0x0][0x398] ;  /* 0x00007300ff0477ac */ /* 0x000f220008000800 */
[----:B------:R-:W-:-:S05]  /*0ca0*/  VIADD R0, R0, 0x20 ;  /* 0x0000002000007836 */ /* 0x000fca0000000000 */
[----:B----4-:R-:W-:-:S13]  /*0cb0*/  ISETP.GE.AND P0, PT, R0, UR4, PT ;  /* 0x0000000400007c0c */ /* 0x010fda000bf06270 */
[----:B------:R-:W-:Y:S05]  /*0cc0*/  @!P0 BRA `(.L_x_313) ;  /* 0xfffffffc002c8947 */ /* 0x000fea000383ffff */
[----:B------:R-:W-:Y:S05]  /*0cd0*/  EXIT ;  /* 0x000000000000794d */ /* 0x000fea0003800000 */
.L_x_314:
        /* <DEDUP_REMOVED lines=10> */
.L_x_7682:


//--------------------- .text._Z16gpukernelCLMWNr3ILi1ELi2ELi1EEvPdS0_S0_iii --------------------------
	.section	.text._Z16gpukernelCLMWNr3ILi1ELi2ELi1EEvPdS0_S0_iii,"ax",@progbits
	.align	128
        .global         _Z16gpukernelCLMWNr3ILi1ELi2ELi1EEvPdS0_S0_iii
        .type           _Z16gpukernelCLMWNr3ILi1ELi2ELi1EEvPdS0_S0_iii,@function
        .size           _Z16gpukernelCLMWNr3ILi1ELi2ELi1EEvPdS0_S0_iii,(.L_x_7683 - _Z16gpukernelCLMWNr3ILi1ELi2ELi1EEvPdS0_S0_iii)
        .other          _Z16gpukernelCLMWNr3ILi1ELi2ELi1EEvPdS0_S0_iii,@"STO_CUDA_ENTRY STV_DEFAULT"
_Z16gpukernelCLMWNr3ILi1ELi2ELi1EEvPdS0_S0_iii:
.text._Z16gpukernelCLMWNr3ILi1ELi2ELi1EEvPdS0_S0_iii:
        /* <DEDUP_REMOVED lines=23> */
.L_x_322:
[----:B0-----:R-:W0:Y:S01]  /*0170*/  LDCU UR8, c[0x0][0x398] ;  /* 0x00007300ff0877ac */ /* 0x001e220008000800 */
[----:B------:R-:W-:Y:S02]  /*0180*/  IMAD.MOV.U32 R7, RZ, RZ, R0 ;  /* 0x000000ffff077224 */ /* 0x000fe400078e0000 */
[----:B------:R-:W-:Y:S02]  /*0190*/  VIADD R0, R0, 0x40 ;  /* 0x0000004000007836 */ /* 0x000fe40000000000 */
[----:B------:R-:W-:-:S03]  /*01a0*/  IMAD.MOV.U32 R24, RZ, RZ, RZ ;  /* 0x000000ffff187224 */ /* 0x000fc600078e00ff */
[----:B0-----:R-:W-:-:S13]  /*01b0*/  ISETP.GE.AND P2, PT, R0, UR8, PT ;  /* 0x0000000800007c0c */ /* 0x001fda000bf46270 */
.L_x_321:
        /* <DEDUP_REMOVED lines=13> */
.L_x_317:
        /* <DEDUP_REMOVED lines=40> */
.L_x_316:
        /* <DEDUP_REMOVED lines=24> */
.L_x_319:
        /* <DEDUP_REMOVED lines=15> */
.L_x_320:
        /* <DEDUP_REMOVED lines=13> */
.L_x_318:
        /* <DEDUP_REMOVED lines=8> */
.L_x_315:
        /* <DEDUP_REMOVED lines=8> */
.L_x_328:
        /* <DEDUP_REMOVED lines=9> */
.L_x_324:
        /* <DEDUP_REMOVED lines=55> */
.L_x_323:
        /* <DEDUP_REMOVED lines=37> */
.L_x_326:
        /* <DEDUP_REMOVED lines=24> */
.L_x_327:
        /* <DEDUP_REMOVED lines=22> */
.L_x_325:
[----:B------:R-:W-:Y:S05]  /*1280*/  @!P2 BRA `(.L_x_328) ;  /* 0xfffffff400b0a947 */ /* 0x000fea000383ffff */
[----:B------:R-:W-:Y:S05]  /*1290*/  EXIT ;  /* 0x000000000000794d */ /* 0x000fea0003800000 */
.L_x_329:
        /* <DEDUP_REMOVED lines=14> */
.L_x_7683:


//--------------------- .text._Z16gpukernelCLMWNr3ILi2ELi32ELi32EEvPdS0_S0_iii --------------------------
	.section	.text._Z16gpukernelCLMWNr3ILi2ELi32ELi32EEvPdS0_S0_iii,"ax",@progbits
	.align	128
        .global         _Z16gpukernelCLMWNr3ILi2ELi32ELi32EEvPdS0_S0_iii
        .type           _Z16gpukernelCLMWNr3ILi2ELi32ELi32EEvPdS0_S0_iii,@function
        .size           _Z16gpukernelCLMWNr3ILi2ELi32ELi32EEvPdS0_S0_iii,(.L_x_7684 - _Z16gpukernelCLMWNr3ILi2ELi32ELi32EEvPdS0_S0_iii)
        .other          _Z16gpukernelCLMWNr3ILi2ELi32ELi32EEvPdS0_S0_iii,@"STO_CUDA_ENTRY STV_DEFAULT"
_Z16gpukernelCLMWNr3ILi2ELi32ELi32EEvPdS0_S0_iii:
.text._Z16gpukernelCLMWNr3ILi2ELi32ELi32EEvPdS0_S0_iii:
[----:B------:R-:W-:Y:S01]  /*0000*/  LDC R1, c[0x0][0x37c] ;  /* 0x0000df00ff017b82 */ /* 0x000fe20000000800 */
[----:B------:R-:W0:Y:S01]  /*0010*/  S2R R5, SR_TID.X ;  /* 0x0000000000057919 */ /* 0x000e220000002100 */
[----:B------:R-:W1:Y:S01]  /*0020*/  LDCU UR4, c[0x0][0x398] ;  /* 0x00007300ff0477ac */ /* 0x000e620008000800 */
[----:B0-----:R-:W-:-:S04]  /*0030*/  SHF.R.U32.HI R4, RZ, 0x6, R5 ;  /* 0x00000006ff047819 */ /* 0x001fc80000011605 */
[----:B-1----:R-:W-:-:S13]  /*0040*/  ISETP.GE.AND P0, PT, R4, UR4, PT ;  /* 0x0000000404007c0c */ /* 0x002fda000bf06270 */
[----:B------:R-:W-:Y:S05]  /*0050*/  @P0 EXIT ;  /* 0x000000000000094d */ /* 0x000fea0003800000 */
[----:B------:R-:W0:Y:S01]  /*0060*/  LDCU UR6, c[0x0][0x39c] ;  /* 0x00007380ff0677ac */ /* 0x000e220008000800 */
[----:B------:R-:W-:Y:S02]  /*0070*/  LOP3.LUT R0, R5, 0x1, RZ, 0xc0, !PT ;  /* 0x0000000105007812 */ /* 0x000fe400078ec0ff */
[----:B------:R-:W-:Y:S01]  /*0080*/  SHF.R.U32.HI R5, RZ, 0x1, R5 ;  /* 0x00000001ff057819 */ /* 0x000fe20000011605 */
[----:B------:R-:W1:Y:S01]  /*0090*/  LDCU.64 UR4, c[0x0][0x388] ;  /* 0x00007100ff0477ac */ /* 0x000e620008000a00 */
[----:B------:R-:W-:Y:S02]  /*00a0*/  LOP3.LUT R2, RZ, R0, RZ, 0x33, !PT ;  /* 0x00000000ff027212 */ /* 0x000fe400078e33ff */
[----:B------:R-:W-:-:S03]  /*00b0*/  LOP3.LUT R5, R5, 0x1f, RZ, 0xc0, !PT ;  /* 0x0000001f05057812 */ /* 0x000fc600078ec0ff */
[----:B0-----:R-:W-:Y:S01]  /*00c0*/  VIADD R2, R2, UR6 ;  /* 0x0000000602027c36 */ /* 0x001fe20008000000 */
[----:B------:R-:W0:Y:S04]  /*00d0*/  LDCU.64 UR6, c[0x0][0x358] ;  /* 0x00006b00ff0677ac */ /* 0x000e280008000a00 */
[----:B------:R-:W-:Y:S01]  /*00e0*/  LEA.HI R7, R2, 0x1, RZ, 0x1f ;  /* 0x0000000102077811 */ /* 0x000fe200078ff8ff */
[----:B-1----:R-:W-:-:S03]  /*00f0*/  UIADD3 UR4, UP0, UPT, UR4, 0x80, URZ ;  /* 0x0000008004047890 */ /* 0x002fc6000ff1e0ff */
[C---:B------:R-:W-:Y:S01]  /*0100*/  LOP3.LUT R3, R7.reuse, 0x7, RZ, 0xc0, !PT ;  /* 0x0000000707037812 */ /* 0x040fe200078ec0ff */
[----:B------:R-:W-:Y:S01]  /*0110*/  UIADD3.X UR5, UPT, UPT, URZ, UR5, URZ, UP0, !UPT ;  /* 0x00000005ff057290 */ /* 0x000fe200087fe4ff */
[----:B------:R-:W-:-:S03]  /*0120*/  LOP3.LUT R8, R7, 0xfffffff0, RZ, 0xc0, !PT ;  /* 0xfffffff007087812 */ /* 0x000fc600078ec0ff */
[----:B------:R-:W-:Y:S02]  /*0130*/  VIADD R6, R3, 0xffffffff ;  /* 0xffffffff03067836 */ /* 0x000fe40000000000 */
[----:B------:R-:W-:-:S03]  /*0140*/  IMAD.MOV R8, RZ, RZ, -R8 ;  /* 0x000000ffff087224 */ /* 0x000fc600078e0a08 */
[----:B------:R-:W-:Y:S02]  /*0150*/  ISETP.GE.U32.AND P0, PT, R6, 0x3, PT ;  /* 0x000000030600780c */ /* 0x000fe40003f06070 */
[C---:B------:R-:W-:Y:S02]  /*0160*/  LOP3.LUT R6, R7.reuse, 0xf, RZ, 0xc0, !PT ;  /* 0x0000000f07067812 */ /* 0x040fe400078ec0ff */
[----:B0-----:R-:W-:-:S09]  /*0170*/  LOP3.LUT R7, R7, 0x3, RZ, 0xc0, !PT ;  /* 0x0000000307077812 */ /* 0x001fd200078ec0ff */
.L_x_343:
[----:B0-----:R-:W0:Y:S01]  /*0180*/  LDCU UR8, c[0x0][0x3a0] ;  /* 0x00007400ff0877ac */ /* 0x001e220008000800 */
[----:B------:R-:W-:Y:S01]  /*0190*/  BSSY B1, `(.L_x_330) ;  /* 0x0000088000017945 */ /* 0x000fe20003800000 */
[----:B0-----:R-:W-:-:S13]  /*01a0*/  ISETP.GE.AND P1, PT, R5, UR8, PT ;  /* 0x0000000805007c0c */ /* 0x001fda000bf26270 */
[----:B------:R-:W-:Y:S05]  /*01b0*/  @P1 BRA `(.L_x_331) ;  /* 0x0000000800141947 */ /* 0x000fea0003800000 */
[----:B------:R-:W-:-:S07]  /*01c0*/  IMAD.MOV.U32 R9, RZ, RZ, R5 ;  /* 0x000000ffff097224 */ /* 0x000fce00078e0005 */
.L_x_342:
[----:B0-----:R-:W0:Y:S01]  /*01d0*/  LDC R25, c[0x0][0x39c] ;  /* 0x0000e700ff197b82 */ /* 0x001e220000000800 */
[----:B------:R-:W-:Y:S01]  /*01e0*/  BSSY.RECONVERGENT B0, `(.L_x_332) ;  /* 0x0000072000007945 */ /* 0x000fe20003800200 */
[----:B------:R-:W-:Y:S02]  /*01f0*/  CS2R R22, SRZ ;  /* 0x0000000000167805 */ /* 0x000fe4000001ff00 */
[----:B0-----:R-:W-:-:S13]  /*0200*/  ISETP.GE.AND P1, PT, R0, R25, PT ;  /* 0x000000190000720c */ /* 0x001fda0003f26270 */
[----:B------:R-:W-:Y:S05]  /*0210*/  @P1 BRA `(.L_x_333) ;  /* 0x0000000400b81947 */ /* 0x000fea0003800000 */
[----:B------:R-:W0:Y:S01]  /*0220*/  LDCU UR8, c[0x0][0x3a0] ;  /* 0x00007400ff0877ac */ /* 0x000e220008000800 */
[----:B------:R-:W-:Y:S01]  /*0230*/  ISETP.GE.U32.AND P2, PT, R2, 0x1e, PT ;  /* 0x0000001e0200780c */ /* 0x000fe20003f46070 */
[----:B------:R-:W-:Y:S01]  /*0240*/  BSSY.RECONVERGENT B2, `(.L_x_334) ;  /* 0x0000032000027945 */ /* 0x000fe20003800200 */
[----:B------:R-:W-:Y:S02]  /*0250*/  ISETP.NE.AND P1, PT, R6, RZ, PT ;  /* 0x000000ff0600720c */ /* 0x000fe40003f25270 */
[----:B------:R-:W-:Y:S02]  /*0260*/  CS2R R22, SRZ ;  /* 0x0000000000167805 */ /* 0x000fe4000001ff00 */
[----:B------:R-:W-:Y:S01]  /*0270*/  MOV R24, R0 ;  /* 0x0000000000187202 */ /* 0x000fe20000000f00 */
[----:B0-----:R-:W-:-:S06]  /*0280*/  IMAD R27, R4, UR8, R9 ;  /* 0x00000008041b7c24 */ /* 0x001fcc000f8e0209 */
[----:B------:R-:W-:Y:S05]  /*0290*/  @!P2 BRA `(.L_x_335) ;  /* 0x0000000000b0a947 */ /* 0x000fea0003800000 */
[----:B------:R-:W-:Y:S01]  /*02a0*/  IMAD R26, R27, R25, R0 ;  /* 0x000000191b1a7224 */ /* 0x000fe200078e0200 */
[----:B------:R-:W-:Y:S01]  /*02b0*/  CS2R R22, SRZ ;  /* 0x0000000000167805 */ /* 0x000fe2000001ff00 */
[----:B------:R-:W-:Y:S02]  /*02c0*/  IMAD.MOV.U32 R28, RZ, RZ, R8 ;  /* 0x000000ffff1c7224 */ /* 0x000fe400078e0008 */
[----:B------:R-:W-:-:S07]  /*02d0*/  IMAD.MOV.U32 R24, RZ, RZ, R0 ;  /* 0x000000ffff187224 */ /* 0x000fce00078e0000 */
.L_x_336:
[----:B------:R-:W-:Y:S01]  /*02e0*/  MOV R21, UR5 ;  /* 0x0000000500157c02 */ /* 0x000fe20008000f00 */
[----:B------:R-:W-:-:S04]  /*02f0*/  IMAD.U32 R20, RZ, RZ, UR4 ;  /* 0x00000004ff147e24 */ /* 0x000fc8000f8e00ff */
[----:B------:R-:W-:-:S05]  /*0300*/  IMAD.WIDE R20, R26, 0x8, R20 ;  /* 0x000000081a147825 */ /* 0x000fca00078e0214 */
[----:B------:R-:W2:Y:S04]  /*0310*/  LDG.E.64 R16, desc[UR6][R20.64+-0x80] ;  /* 0xffff800614107981 */ /* 0x000ea8000c1e1b00 */
[----:B------:R-:W3:Y:S04]  /*0320*/  LDG.E.64 R18, desc[UR6][R20.64+-0x70] ;  /* 0xffff900614127981 */ /* 0x000ee8000c1e1b00 */
[----:B------:R-:W4:Y:S04]  /*0330*/  LDG.E.64 R14, desc[UR6][R20.64+-0x60] ;  /* 0xffffa006140e7981 */ /* 0x000f28000c1e1b00 */
        /* <DEDUP_REMOVED lines=12> */
[----:B---3--:R-:W-:Y:S02]  /*0400*/  DADD R16, R10, R16 ;  /* 0x000000000a107229 */ /* 0x008fe40000000010 */
[----:B------:R-:W3:Y:S06]  /*0410*/  LDG.E.64 R10, desc[UR6][R20.64+0x10] ;  /* 0x00001006140a7981 */ /* 0x000eec000c1e1b00 */
[----:B----4-:R-:W-:-:S02]  /*0420*/  DADD R18, R16, R18 ;  /* 0x0000000010127229 */ /* 0x010fc40000000012 */
[----:B------:R-:W4:Y:S06]  /*0430*/  LDG.E.64 R16, desc[UR6][R20.64+0x20] ;  /* 0x0000200614107981 */ /* 0x000f2c000c1e1b00 */
[----:B-----5:R-:W-:Y:S02]  /*0440*/  DADD R14, R18, R14 ;  /* 0x00000000120e7229 */ /* 0x020fe4000000000e */
[----:B------:R-:W5:Y:S06]  /*0450*/  LDG.E.64 R18, desc[UR6][R20.64+0x30] ;  /* 0x0000300614127981 */ /* 0x000f6c000c1e1b00 */
[----:B--2---:R-:W-:-:S02]  /*0460*/  DADD R12, R14, R12 ;  /* 0x000000000e0c7229 */ /* 0x004fc4000000000c */
[----:B------:R-:W2:Y:S06]  /*0470*/  LDG.E.64 R14, desc[UR6][R20.64+0x40] ;  /* 0x00004006140e7981 */ /* 0x000eac000c1e1b00 */
[----:B---3--:R-:W-:Y:S02]  /*0480*/  DADD R10, R12, R10 ;  /* 0x000000000c0a7229 */ /* 0x008fe4000000000a */
[----:B------:R-:W3:Y:S06]  /*0490*/  LDG.E.64 R12, desc[UR6][R20.64+0x50] ;  /* 0x00005006140c7981 */ /* 0x000eec000c1e1b00 */
[----:B----4-:R-:W-:-:S02]  /*04a0*/  DADD R16, R10, R16 ;  /* 0x000000000a107229 */ /* 0x010fc40000000010 */
[----:B------:R-:W4:Y:S06]  /*04b0*/  LDG.E.64 R10, desc[UR6][R20.64+0x60] ;  /* 0x00006006140a7981 */ /* 0x000f2c000c1e1b00 */
[----:B-----5:R-:W-:Y:S01]  /*04c0*/  DADD R16, R16, R18 ;  /* 0x0000000010107229 */ /* 0x020fe20000000012 */
[----:B------:R-:W-:-:S07]  /*04d0*/  VIADD R28, R28, 0x10 ;  /* 0x000000101c1c7836 */ /* 0x000fce0000000000 */
[----:B--2---:R-:W-:Y:S01]  /*04e0*/  DADD R14, R16, R14 ;  /* 0x00000000100e7229 */ /* 0x004fe2000000000e */
[----:B------:R-:W-:Y:S01]  /*04f0*/  ISETP.NE.AND P2, PT, R28, RZ, PT ;  /* 0x000000ff1c00720c */ /* 0x000fe20003f45270 */
[----:B------:R-:W-:Y:S02]  /*0500*/  VIADD R24, R24, 0x20 ;  /* 0x0000002018187836 */ /* 0x000fe40000000000 */
[----:B------:R-:W-:-:S04]  /*0510*/  VIADD R26, R26, 0x20 ;  /* 0x000000201a1a7836 */ /* 0x000fc80000000000 */
[----:B---3--:R-:W-:-:S08]  /*0520*/  DADD R12, R14, R12 ;  /* 0x000000000e0c7229 */ /* 0x008fd0000000000c */
[----:B----4-:R-:W-:-:S08]  /*0530*/  DADD R10, R12, R10 ;  /* 0x000000000c0a7229 */ /* 0x010fd0000000000a */
[----:B------:R-:W-:Y:S01]  /*0540*/  DADD R22, R10, R22 ;  /* 0x000000000a167229 */ /* 0x000fe20000000016 */
[----:B------:R-:W-:Y:S10]  /*0550*/  @P2 BRA `(.L_x_336) ;  /* 0xfffffffc00602947 */ /* 0x000ff4000383ffff */
.L_x_335:
[----:B------:R-:W-:Y:S05]  /*0560*/  BSYNC.RECONVERGENT B2 ;  /* 0x0000000000027941 */ /* 0x000fea0003800200 */
.L_x_334:
[----:B------:R-:W-:Y:S05]  /*0570*/  @!P1 BRA `(.L_x_333) ;  /* 0x0000000000e09947 */ /* 0x000fea0003800000 */
[----:B------:R-:W-:Y:S01]  /*0580*/  IADD3 R10, PT, PT, R6, -0x1, RZ ;  /* 0xffffffff060a7810 */ /* 0x000fe20007ffe0ff */
[----:B------:R-:W-:Y:S01]  /*0590*/  BSSY.RECONVERGENT B2, `(.L_x_337) ;  /* 0x0000018000027945 */ /* 0x000fe20003800200 */
[----:B------:R-:W-:Y:S02]  /*05a0*/  ISETP.NE.AND P2, PT, R3, RZ, PT ;  /* 0x000000ff0300720c */ /* 0x000fe40003f45270 */
[----:B------:R-:W-:-:S13]  /*05b0*/  ISETP.GE.U32.AND P1, PT, R10, 0x7, PT ;  /* 0x000000070a00780c */ /* 0x000fda0003f26070 */
[----:B------:R-:W-:Y:S05]  /*05c0*/  @!P1 BRA `(.L_x_338) ;  /* 0x0000000000509947 */ /* 0x000fea0003800000 */
[----:B------:R-:W0:Y:S01]  /*05d0*/  LDC.64 R16, c[0x0][0x388] ;  /* 0x0000e200ff107b82 */ /* 0x000e220000000a00 */
[----:B------:R-:W-:-:S04]  /*05e0*/  IMAD R11, R27, R25, R24 ;  /* 0x000000191b0b7224 */ /* 0x000fc800078e0218 */
        /* <DEDUP_REMOVED lines=9> */
[----:B---3--:R-:W-:Y:S01]  /*0680*/  DADD R22, R22, R18 ;  /* 0x0000000016167229 */ /* 0x008fe20000000012 */
[----:B------:R-:W3:Y:S07]  /*0690*/  LDG.E.64 R18, desc[UR6][R16.64+0x60] ;  /* 0x0000600610127981 */ /* 0x000eee000c1e1b00 */
[----:B----4-:R-:W-:-:S08]  /*06a0*/  DADD R14, R22, R14 ;  /* 0x00000000160e7229 */ /* 0x010fd0000000000e */
[----:B-----5:R-:W-:-:S08]  /*06b0*/  DADD R12, R14, R12 ;  /* 0x000000000e0c7229 */ /* 0x020fd0000000000c */
[----:B------:R-:W-:Y:S01]  /*06c0*/  DADD R10, R12, R10 ;  /* 0x000000000c0a7229 */ /* 0x000fe2000000000a */
[----:B------:R-:W-:-:S07]  /*06d0*/  VIADD R24, R24, 0x10 ;  /* 0x0000001018187836 */ /* 0x000fce0000000000 */
[----:B--2---:R-:W-:-:S08]  /*06e0*/  DADD R10, R10, R20 ;  /* 0x000000000a0a7229 */ /* 0x004fd00000000014 */
[----:B---3--:R-:W-:-:S08]  /*06f0*/  DADD R10, R10, R18 ;  /* 0x000000000a0a7229 */ /* 0x008fd00000000012 */
[----:B------:R-:W-:-:S11]  /*0700*/  DADD R22, R10, R28 ;  /* 0x000000000a167229 */ /* 0x000fd6000000001c */
.L_x_338:
[----:B------:R-:W-:Y:S05]  /*0710*/  BSYNC.RECONVERGENT B2 ;  /* 0x0000000000027941 */ /* 0x000fea0003800200 */
.L_x_337:
[----:B------:R-:W-:Y:S05]  /*0720*/  @!P2 BRA `(.L_x_333) ;  /* 0x000000000074a947 */ /* 0x000fea0003800000 */
[----:B------:R-:W-:Y:S01]  /*0730*/  BSSY.RECONVERGENT B2, `(.L_x_339) ;  /* 0x000000f000027945 */ /* 0x000fe20003800200 */
[----:B------:R-:W-:-:S03]  /*0740*/  ISETP.NE.AND P1, PT, R7, RZ, PT ;  /* 0x000000ff0700720c */ /* 0x000fc60003f25270 */
[----:B------:R-:W-:Y:S10]  /*0750*/  @!P0 BRA `(.L_x_340) ;  /* 0x0000000000308947 */ /* 0x000ff40003800000 */
[----:B------:R-:W0:Y:S01]  /*0760*/  LDC.64 R18, c[0x0][0x388] ;  /* 0x0000e200ff127b82 */ /* 0x000e220000000a00 */
[----:B------:R-:W-:-:S04]  /*0770*/  IMAD R11, R27, R25, R24 ;  /* 0x000000191b0b7224 */ /* 0x000fc800078e0218 */
        /* <DEDUP_REMOVED lines=10> */
.L_x_340:
[----:B------:R-:W-:Y:S05]  /*0820*/  BSYNC.RECONVERGENT B2 ;  /* 0x0000000000027941 */ /* 0x000fea0003800200 */
.L_x_339:
[----:B------:R-:W-:Y:S05]  /*0830*/  @!P1 BRA `(.L_x_333) ;  /* 0x0000000000309947 */ /* 0x000fea0003800000 */
[----:B------:R-:W0:Y:S01]  /*0840*/  LDC.64 R10, c[0x0][0x388] ;  /* 0x0000e200ff0a7b82 */ /* 0x000e220000000a00 */
[----:B------:R-:W-:-:S04]  /*0850*/  IMAD R15, R27, R25, R24 ;  /* 0x000000191b0f7224 */ /* 0x000fc800078e0218 */
        /* <DEDUP_REMOVED lines=10> */
.L_x_333:
[----:B------:R-:W-:Y:S05]  /*0900*/  BSYNC.RECONVERGENT B0 ;  /* 0x0000000000007941 */ /* 0x000fea0003800200 */
.L_x_332:
[----:B------:R-:W-:Y:S01]  /*0910*/  UMOV UR8, 0xffffffff ;  /* 0xffffffff00087882 */ /* 0x000fe20000000000 */
[----:B------:R-:W-:Y:S02]  /*0920*/  ISETP.NE.AND P1, PT, R0, RZ, PT ;  /* 0x000000ff0000720c */ /* 0x000fe40003f25270 */
[----:B------:R-:W-:Y:S11]  /*0930*/  BRA.DIV UR8, `(.L_x_341) ;  /* 0x00000002084c7947 */ /* 0x000ff6000b800000 */
[----:B------:R0:W1:Y:S04]  /*0940*/  SHFL.DOWN PT, R15, R23, 0x1, 0x1f ;  /* 0x08201f00170f7f89 */ /* 0x00006800000e0000 */
[----:B------:R0:W2:Y:S02]  /*0950*/  SHFL.DOWN PT, R14, R22, 0x1, 0x1f ;  /* 0x08201f00160e7f89 */ /* 0x0000a400000e0000 */
.L_x_347:
[----:B------:R-:W3:Y:S01]  /*0960*/  @!P1 LDC.64 R10, c[0x0][0x380] ;  /* 0x0000e000ff0a9b82 */ /* 0x000ee20000000a00 */
[----:B------:R-:W4:Y:S02]  /*0970*/  LDCU UR8, c[0x0][0x3a0] ;  /* 0x00007400ff0877ac */ /* 0x000f240008000800 */
[----:B----4-:R-:W-:-:S04]  /*0980*/  @!P1 IMAD R13, R4, UR8, R9 ;  /* 0x00000008040d9c24 */ /* 0x010fc8000f8e0209 */
[----:B---3--:R-:W-:-:S05]  /*0990*/  @!P1 IMAD.WIDE R10, R13, 0x8, R10 ;  /* 0x000000080d0a9825 */ /* 0x008fca00078e020a */
[----:B------:R-:W3:Y:S01]  /*09a0*/  @!P1 LDG.E.64 R12, desc[UR6][R10.64] ;  /* 0x000000060a0c9981 */ /* 0x000ee2000c1e1b00 */
[----:B-12---:R-:W-:Y:S01]  /*09b0*/  DADD R14, R14, R22 ;  /* 0x000000000e0e7229 */ /* 0x006fe20000000016 */
[----:B------:R-:W-:-:S07]  /*09c0*/  VIADD R9, R9, 0x20 ;  /* 0x0000002009097836 */ /* 0x000fce0000000000 */
[----:B---3--:R-:W-:-:S07]  /*09d0*/  @!P1 DADD R12, R14, R12 ;  /* 0x000000000e0c9229 */ /* 0x008fce000000000c */
[----:B------:R1:W-:Y:S01]  /*09e0*/  @!P1 STG.E.64 desc[UR6][R10.64], R12 ;  /* 0x0000000c0a009986 */ /* 0x0003e2000c101b06 */
[----:B------:R-:W-:-:S13]  /*09f0*/  ISETP.GE.AND P1, PT, R9, UR8, PT ;  /* 0x0000000809007c0c */ /* 0x000fda000bf26270 */
[----:B-1----:R-:W-:Y:S05]  /*0a00*/  @!P1 BRA `(.L_x_342) ;  /* 0xfffffff400f09947 */ /* 0x002fea000383ffff */
.L_x_331:
[----:B------:R-:W-:Y:S05]  /*0a10*/  BSYNC B1 ;  /* 0x0000000000017941 */ /* 0x000fea0003800000 */
.L_x_330:
[----:B------:R-:W1:Y:S01]  /*0a20*/  LDCU UR8, c[0x0][0x398] ;  /* 0x00007300ff0877ac */ /* 0x000e620008000800 */
[----:B------:R-:W-:-:S04]  /*0a30*/  IADD3 R4, PT, PT, R4, 0x10, RZ ;  /* 0x0000001004047810 */ /* 0x000fc80007ffe0ff */
[----:B-1----:R-:W-:-:S13]  /*0a40*/  ISETP.GE.AND P1, PT, R4, UR8, PT ;  /* 0x0000000804007c0c */ /* 0x002fda000bf26270 */
[----:B------:R-:W-:Y:S05]  /*0a50*/  @!P1 BRA `(.L_x_343) ;  /* 0xfffffff400c89947 */ /* 0x000fea000383ffff */
[----:B------:R-:W-:Y:S05]  /*0a60*/  EXIT ;  /* 0x000000000000794d */ /* 0x000fea0003800000 */
.L_x_341:
[----:B------:R-:W-:Y:S01]  /*0a70*/  BSSY B0, `(.L_x_344) ;  /* 0x0000008000007945 */ /* 0x000fe20003800000 */
[----:B------:R-:W-:Y:S01]  /*0a80*/  IMAD.MOV.U32 R11, RZ, RZ, R23 ;  /* 0x000000ffff0b7224 */ /* 0x000fe200078e0017 */
[----:B------:R-:W-:Y:S01]  /*0a90*/  MOV R10, 0xffffffff ;  /* 0xffffffff000a7802 */ /* 0x000fe20000000f00 */
[----:B------:R-:W-:Y:S02]  /*0aa0*/  IMAD.MOV.U32 R12, RZ, RZ, 0x1 ;  /* 0x00000001ff0c7424 */ /* 0x000fe400078e00ff */
[----:B------:R-:W-:-:S07]  /*0ab0*/  IMAD.MOV.U32 R13, RZ, RZ, 0x1f ;  /* 0x0000001fff0d7424 */ /* 0x000fce00078e00ff */
[----:B------:R-:W-:Y:S05]  /*0ac0*/  WARPSYNC.COLLECTIVE R10, `(.L_x_345) ;  /* 0x000000000a087348 */ /* 0x000fea0003c00000 */
[----:B------:R0:W1:Y:S02]  /*0ad0*/  SHFL.DOWN P2, R14, R11, R12, R13 ;  /* 0x0800000c0b0e7389 */ /* 0x000064000004000d */
[----:B01----:R-:W-:Y:S05]  /*0ae0*/  ENDCOLLECTIVE ;  /* 0x000000000000791b */ /* 0x003fea0003800000 */
.L_x_345:
[----:B------:R-:W-:Y:S05]  /*0af0*/  BSYNC B0 ;  /* 0x0000000000007941 */ /* 0x000fea0003800000 */
.L_x_344:
[----:B------:R-:W-:Y:S02]  /*0b00*/  HFMA2 R13, -RZ, RZ, 0, 1.847743988037109375e-06 ;  /* 0x0000001fff0d7431 */ /* 0x000fe400000001ff */
[----:B------:R-:W-:Y:S02]  /*0b10*/  IMAD.MOV.U32 R11, RZ, RZ, R22 ;  /* 0x000000ffff0b7224 */ /* 0x000fe400078e0016 */
[----:B------:R-:W-:Y:S02]  /*0b20*/  IMAD.MOV.U32 R12, RZ, RZ, 0x1 ;  /* 0x00000001ff0c7424 */ /* 0x000fe400078e00ff */
[----:B------:R-:W-:Y:S02]  /*0b30*/  IMAD.MOV.U32 R10, RZ, RZ, -0x1 ;  /* 0xffffffffff0a7424 */ /* 0x000fe400078e00ff */
[----:B------:R-:W-:-:S07]  /*0b40*/  IMAD.MOV.U32 R15, RZ, RZ, R14 ;  /* 0x000000ffff0f7224 */ /* 0x000fce00078e000e */
[----:B------:R-:W-:Y:S05]  /*0b50*/  WARPSYNC.COLLECTIVE R10, `(.L_x_346) ;  /* 0x000000000a087348 */ /* 0x000fea0003c00000 */
[----:B------:R0:W1:Y:S02]  /*0b60*/  SHFL.DOWN P2, R14, R11, R12, R13 ;  /* 0x0800000c0b0e7389 */ /* 0x000064000004000d */
[----:B01----:R-:W-:Y:S05]  /*0b70*/  ENDCOLLECTIVE ;  /* 0x000000000000791b */ /* 0x003fea0003800000 */
.L_x_346:
[----:B------:R-:W-:Y:S05]  /*0b80*/  BRA `(.L_x_347) ;  /* 0xfffffffc00747947 */ /* 0x000fea000383ffff */
.L_x_348:
        /* <DEDUP_REMOVED lines=15> */
.L_x_7684:


//--------------------- .text._Z16gpukernelCLMWNr3ILi2ELi32ELi16EEvPdS0_S0_iii --------------------------
	.section	.text._Z16gpukernelCLMWNr3ILi2ELi32ELi16EEvPdS0_S0_iii,"ax",@progbits
	.align	128
        .global         _Z16gpukernelCLMWNr3ILi2ELi32ELi16EEvPdS0_S0_iii
        .type           _Z16gpukernelCLMWNr3ILi2ELi32ELi16EEvPdS0_S0_iii,@function
        .size           _Z16gpukernelCLMWNr3ILi2ELi32ELi16EEvPdS0_S0_iii,(.L_x_7685 - _Z16gpukernelCLMWNr3ILi2ELi32ELi16EEvPdS0_S0_iii)
        .other          _Z16gpukernelCLMWNr3ILi2ELi32ELi16EEvPdS0_S0_iii,@"STO_CUDA_ENTRY STV_DEFAULT"
_Z16gpukernelCLMWNr3ILi2ELi32ELi16EEvPdS0_S0_iii:
.text._Z16gpukernelCLMWNr3ILi2ELi32ELi16EEvPdS0_S0_iii:
        /* <DEDUP_REMOVED lines=24> */
.L_x_362:
[----:B0-----:R-:W0:Y:S01]  /*0180*/  LDCU UR8, c[0x0][0x3a0] ;  /* 0x00007400ff0877ac */ /* 0x001e220008000800 */
[----:B------:R-:W-:Y:S01]  /*0190*/  BSSY B1, `(.L_x_349) ;  /* 0x0000088000017945 */ /* 0x000fe20003800000 */
[----:B0-----:R-:W-:-:S13]  /*01a0*/  ISETP.GE.AND P1, PT, R5, UR8, PT ;  /* 0x0000000805007c0c */ /* 0x001fda000bf26270 */
[----:B------:R-:W-:Y:S05]  /*01b0*/  @P1 BRA `(.L_x_350) ;  /* 0x0000000800141947 */ /* 0x000fea0003800000 */
[----:B------:R-:W-:-:S07]  /*01c0*/  IMAD.MOV.U32 R9, RZ, RZ, R5 ;  /* 0x000000ffff097224 */ /* 0x000fce00078e0005 */
.L_x_361:
        /* <DEDUP_REMOVED lines=17> */
.L_x_355:
        /* <DEDUP_REMOVED lines=40> */
.L_x_354:
[----:B------:R-:W-:Y:S05]  /*0560*/  BSYNC.RECONVERGENT B2 ;  /* 0x0000000000027941 */ /* 0x000fea0003800200 */
.L_x_353:
        /* <DEDUP_REMOVED lines=26> */
.L_x_357:
[----:B------:R-:W-:Y:S05]  /*0710*/  BSYNC.RECONVERGENT B2 ;  /* 0x0000000000027941 */ /* 0x000fea0003800200 */
.L_x_356:
        /* <DEDUP_REMOVED lines=16> */
.L_x_359:
[----:B------:R-:W-:Y:S05]  /*0820*/  BSYNC.RECONVERGENT B2 ;  /* 0x0000000000027941 */ /* 0x000fea0003800200 */
.L_x_358:
        /* <DEDUP_REMOVED lines=13> */
.L_x_352:
[----:B------:R-:W-:Y:S05]  /*0900*/  BSYNC.RECONVERGENT B0 ;  /* 0x0000000000007941 */ /* 0x000fea0003800200 */
.L_x_351:
[----:B------:R-:W-:Y:S01]  /*0910*/  UMOV UR8, 0xffffffff ;  /* 0xffffffff00087882 */ /* 0x000fe20000000000 */
[----:B------:R-:W-:Y:S02]  /*0920*/  ISETP.NE.AND P1, PT, R0, RZ, PT ;  /* 0x000000ff0000720c */ /* 0x000fe40003f25270 */
[----:B------:R-:W-:Y:S11]  /*0930*/  BRA.DIV UR8, `(.L_x_360) ;  /* 0x00000002084c7947 */ /* 0x000ff6000b800000 */
[----:B------:R0:W1:Y:S04]  /*0940*/  SHFL.DOWN PT, R15, R23, 0x1, 0x1f ;  /* 0x08201f00170f7f89 */ /* 0x00006800000e0000 */
[----:B------:R0:W2:Y:S02]  /*0950*/  SHFL.DOWN PT, R14, R22, 0x1, 0x1f ;  /* 0x08201f00160e7f89 */ /* 0x0000a400000e0000 */
.L_x_366:
        /* <DEDUP_REMOVED lines=11> */
.L_x_350:
[----:B------:R-:W-:Y:S05]  /*0a10*/  BSYNC B1 ;  /* 0x0000000000017941 */ /* 0x000fea0003800000 */
.L_x_349:
[----:B------:R-:W1:Y:S01]  /*0a20*/  LDCU UR8, c[0x0][0x398] ;  /* 0x00007300ff0877ac */ /* 0x000e620008000800 */
[----:B------:R-:W-:-:S04]  /*0a30*/  IADD3 R4, PT, PT, R4, 0x20, RZ ;  /* 0x0000002004047810 */ /* 0x000fc80007ffe0ff */
[----:B-1----:R-:W-:-:S13]  /*0a40*/  ISETP.GE.AND P1, PT, R4, UR8, PT ;  /* 0x0000000804007c0c */ /* 0x002fda000bf26270 */
[----:B------:R-:W-:Y:S05]  /*0a50*/  @!P1 BRA `(.L_x_362) ;  /* 0xfffffff400c89947 */ /* 0x000fea000383ffff */
[----:B------:R-:W-:Y:S05]  /*0a60*/  EXIT ;  /* 0x000000000000794d */ /* 0x000fea0003800000 */
.L_x_360:
        /* <DEDUP_REMOVED lines=8> */
.L_x_364:
[----:B------:R-:W-:Y:S05]  /*0af0*/  BSYNC B0 ;  /* 0x0000000000007941 */ /* 0x000fea0003800000 */
.L_x_363:
        /* <DEDUP_REMOVED lines=8> */
.L_x_365:
[----:B------:R-:W-:Y:S05]  /*0b80*/  BRA `(.L_x_366) ;  /* 0xfffffffc00747947 */ /* 0x000fea000383ffff */
.L_x_367:
        /* <DEDUP_REMOVED lines=15> */
.L_x_7685:


//--------------------- .text._Z16gpukernelCLMWNr3ILi2ELi32ELi8EEvPdS0_S0_iii --------------------------
	.section	.text._Z16gpukernelCLMWNr3ILi2ELi32ELi8EEvPdS0_S0_iii,"ax",@progbits
	.align	128
        .global         _Z16gpukernelCLMWNr3ILi2ELi32ELi8EEvPdS0_S0_iii
        .type           _Z16gpukernelCLMWNr3ILi2ELi32ELi8EEvPdS0_S0_iii,@function
        .size           _Z16gpukernelCLMWNr3ILi2ELi32ELi8EEvPdS0_S0_iii,(.L_x_7686 - _Z16gpukernelCLMWNr3ILi2ELi32ELi8EEvPdS0_S0_iii)
        .other          _Z16gpukernelCLMWNr3ILi2ELi32ELi8EEvPdS0_S0_iii,@"STO_CUDA_ENTRY STV_DEFAULT"
_Z16gpukernelCLMWNr3ILi2ELi32ELi8EEvPdS0_S0_iii:
.text._Z16gpukernelCLMWNr3ILi2ELi32ELi8EEvPdS0_S0_iii:
        /* <DEDUP_REMOVED lines=24> */
.L_x_381:
[----:B0-----:R-:W0:Y:S01]  /*0180*/  LDCU UR8, c[0x0][0x3a0] ;  /* 0x00007400ff0877ac */ /* 0x001e220008000800 */
[----:B------:R-:W-:Y:S01]  /*0190*/  BSSY B1, `(.L_x_368) ;  /* 0x0000088000017945 */ /* 0x000fe20003800000 */
[----:B0-----:R-:W-:-:S13]  /*01a0*/  ISETP.GE.AND P1, PT, R5, UR8, PT ;  /* 0x0000000805007c0c */ /* 0x001fda000bf26270 */
[----:B------:R-:W-:Y:S05]  /*01b0*/  @P1 BRA `(.L_x_369) ;  /* 0x0000000800141947 */ /* 0x000fea0003800000 */
[----:B------:R-:W-:-:S07]  /*01c0*/  IMAD.MOV.U32 R9, RZ, RZ, R5 ;  /* 0x000000ffff097224 */ /* 0x000fce00078e0005 */
.L_x_380:
        /* <DEDUP_REMOVED lines=17> */
.L_x_374:
        /* <DEDUP_REMOVED lines=40> */
.L_x_373:
[----:B------:R-:W-:Y:S05]  /*0560*/  BSYNC.RECONVERGENT B2 ;  /* 0x0000000000027941 */ /* 0x000fea0003800200 */
.L_x_372:
        /* <DEDUP_REMOVED lines=26> */
.L_x_376:
[----:B------:R-:W-:Y:S05]  /*0710*/  BSYNC.RECONVERGENT B2 ;  /* 0x0000000000027941 */ /* 0x000fea0003800200 */
.L_x_375:
        /* <DEDUP_REMOVED lines=16> */
.L_x_378:
[----:B------:R-:W-:Y:S05]  /*0820*/  BSYNC.RECONVERGENT B2 ;  /* 0x0000000000027941 */ /* 0x000fea0003800200 */
.L_x_377:
        /* <DEDUP_REMOVED lines=13> */
.L_x_371:
[----:B------:R-:W-:Y:S05]  /*0900*/  BSYNC.RECONVERGENT B0 ;  /* 0x0000000000007941 */ /* 0x000fea0003800200 */
.L_x_370:
[----:B------:R-:W-:Y:S01]  /*0910*/  UMOV UR8, 0xffffffff ;  /* 0xffffffff00087882 */ /* 0x000fe20000000000 */
[----:B------:R-:W-:Y:S02]  /*0920*/  ISETP.NE.AND P1, PT, R0, RZ, PT ;  /* 0x000000ff0000720c */ /* 0x000fe40003f25270 */
[----:B------:R-:W-:Y:S11]  /*0930*/  BRA.DIV UR8, `(.L_x_379) ;  /* 0x00000002084c7947 */ /* 0x000ff6000b800000 */
[----:B------:R0:W1:Y:S04]  /*0940*/  SHFL.DOWN PT, R15, R23, 0x1, 0x1f ;  /* 0x08201f00170f7f89 */ /* 0x00006800000e0000 */
[----:B------:R0:W2:Y:S02]  /*0950*/  SHFL.DOWN PT, R14, R22, 0x1, 0x1f ;  /* 0x08201f00160e7f89 */ /* 0x0000a400000e0000 */
.L_x_385:
        /* <DEDUP_REMOVED lines=11> */
.L_x_369:
[----:B------:R-:W-:Y:S05]  /*0a10*/  BSYNC B1 ;  /* 0x0000000000017941 */ /* 0x000fea0003800000 */
.L_x_368:
[----:B------:R-:W1:Y:S01]  /*0a20*/  LDCU UR8, c[0x0][0x398] ;  /* 0x00007300ff0877ac */ /* 0x000e620008000800 */
[----:B------:R-:W-:-:S04]  /*0a30*/  IADD3 R4, PT, PT, R4, 0x40, RZ ;  /* 0x0000004004047810 */ /* 0x000fc80007ffe0ff */
[----:B-1----:R-:W-:-:S13]  /*0a40*/  ISETP.GE.AND P1, PT, R4, UR8, PT ;  /* 0x0000000804007c0c */ /* 0x002fda000bf26270 */
[----:B------:R-:W-:Y:S05]  /*0a50*/  @!P1 BRA `(.L_x_381) ;  /* 0xfffffff400c89947 */ /* 0x000fea000383ffff */
[----:B------:R-:W-:Y:S05]  /*0a60*/  EXIT ;  /* 0x000000000000794d */ /* 0x000fea0003800000 */
.L_x_379:
        /* <DEDUP_REMOVED lines=8> */
.L_x_383:
[----:B------:R-:W-:Y:S05]  /*0af0*/  BSYNC B0 ;  /* 0x0000000000007941 */ /* 0x000fea0003800000 */
.L_x_382:
        /* <DEDUP_REMOVED lines=8> */
.L_x_384:
[----:B------:R-:W-:Y:S05]  /*0b80*/  BRA `(.L_x_385) ;  /* 0xfffffffc00747947 */ /* 0x000fea000383ffff */
.L_x_386:
        /* <DEDUP_REMOVED lines=15> */
.L_x_7686:


//--------------------- .text._Z16gpukernelCLMWNr3ILi2ELi32ELi4EEvPdS0_S0_iii --------------------------
	.section	.text._Z16gpukernelCLMWNr3ILi2ELi32ELi4EEvPdS0_S0_iii,"ax",@progbits
	.align	128
        .global         _Z16gpukernelCLMWNr3ILi2ELi32ELi4EEvPdS0_S0_iii
        .type           _Z16gpukernelCLMWNr3ILi2ELi32ELi4EEvPdS0_S0_iii,@function
        .size           _Z16gpukernelCLMWNr3ILi2ELi32ELi4EEvPdS0_S0_iii,(.L_x_7687 - _Z16gpukernelCLMWNr3ILi2ELi32ELi4EEvPdS0_S0_iii)
        .other          _Z16gpukernelCLMWNr3ILi2ELi32ELi4EEvPdS0_S0_iii,@"STO_CUDA_ENTRY STV_DEFAULT"
_Z16gpukernelCLMWNr3ILi2ELi32ELi4EEvPdS0_S0_iii:
.text._Z16gpukernelCLMWNr3ILi2ELi32ELi4EEvPdS0_S0_iii:
        /* <DEDUP_REMOVED lines=24> */
.L_x_400:
[----:B0-----:R-:W0:Y:S01]  /*0180*/  LDCU UR8, c[0x0][0x3a0] ;  /* 0x00007400ff0877ac */ /* 0x001e220008000800 */
[----:B------:R-:W-:Y:S01]  /*0190*/  BSSY B1, `(.L_x_387) ;  /* 0x0000088000017945 */ /* 0x000fe20003800000 */
[----:B0-----:R-:W-:-:S13]  /*01a0*/  ISETP.GE.AND P1, PT, R5, UR8, PT ;  /* 0x0000000805007c0c */ /* 0x001fda000bf26270 */
[----:B------:R-:W-:Y:S05]  /*01b0*/  @P1 BRA `(.L_x_388) ;  /* 0x0000000800141947 */ /* 0x000fea0003800000 */
[----:B------:R-:W-:-:S07]  /*01c0*/  IMAD.MOV.U32 R9, RZ, RZ, R5 ;  /* 0x000000ffff097224 */ /* 0x000fce00078e0005 */
.L_x_399:
        /* <DEDUP_REMOVED lines=17> */
.L_x_393:
        /* <DEDUP_REMOVED lines=40> */
.L_x_392:
[----:B------:R-:W-:Y:S05]  /*0560*/  BSYNC.RECONVERGENT B2 ;  /* 0x0000000000027941 */ /* 0x000fea0003800200 */
.L_x_391:
        /* <DEDUP_REMOVED lines=26> */
.L_x_395:
[----:B------:R-:W-:Y:S05]  /*0710*/  BSYNC.RECONVERGENT B2 ;  /* 0x0000000000027941 */ /* 0x000fea0003800200 */
.L_x_394:
        /* <DEDUP_REMOVED lines=16> */
.L_x_397:
[----:B------:R-:W-:Y:S05]  /*0820*/  BSYNC.RECONVERGENT B2 ;  /* 0x0000000000027941 */ /* 0x000fea0003800200 */
.L_x_396:
        /* <DEDUP_REMOVED lines=13> */
.L_x_390:
[----:B------:R-:W-:Y:S05]  /*0900*/  BSYNC.RECONVERGENT B0 ;  /* 0x0000000000007941 */ /* 0x000fea0003800200 */
.L_x_389:
[----:B------:R-:W-:Y:S01]  /*0910*/  UMOV UR8, 0xffffffff ;  /* 0xffffffff00087882 */ /* 0x000fe20000000000 */
[----:B------:R-:W-:Y:S02]  /*0920*/  ISETP.NE.AND P1, PT, R0, RZ, PT ;  /* 0x000000ff0000720c */ /* 0x000fe40003f25270 */
[----:B------:R-:W-:Y:S11]  /*0930*/  BRA.DIV UR8, `(.L_x_398) ;  /* 0x00000002084c7947 */ /* 0x000ff6000b800000 */
[----:B------:R0:W1:Y:S04]  /*0940*/  SHFL.DOWN PT, R15, R23, 0x1, 0x1f ;  /* 0x08201f00170f7f89 */ /* 0x00006800000e0000 */
[----:B------:R0:W2:Y:S02]  /*0950*/  SHFL.DOWN PT, R14, R22, 0x1, 0x1f ;  /* 0x08201f00160e7f89 */ /* 0x0000a400000e0000 */
.L_x_404:
        /* <DEDUP_REMOVED lines=11> */
.L_x_388:
[----:B------:R-:W-:Y:S05]  /*0a10*/  BSYNC B1 ;  /* 0x0000000000017941 */ /* 0x000fea0003800000 */
.L_x_387:
[----:B------:R-:W1:Y:S01]  /*0a20*/  LDCU UR8, c[0x0][0x398] ;  /* 0x00007300ff0877ac */ /* 0x000e620008000800 */
[----:B------:R-:W-:-:S04]  /*0a30*/  IADD3 R4, PT, PT, R4, 0x80, RZ ;  /* 0x0000008004047810 */ /* 0x000fc80007ffe0ff */
[----:B-1----:R-:W-:-:S13]  /*0a40*/  ISETP.GE.AND P1, PT, R4, UR8, PT ;  /* 0x0000000804007c0c */ /* 0x002fda000bf26270 */
[----:B------:R-:W-:Y:S05]  /*0a50*/  @!P1 BRA `(.L_x_400) ;  /* 0xfffffff400c89947 */ /* 0x000fea000383ffff */
[----:B------:R-:W-:Y:S05]  /*0a60*/  EXIT ;  /* 0x000000000000794d */ /* 0x000fea0003800000 */
.L_x_398:
        /* <DEDUP_REMOVED lines=8> */
.L_x_402:
[----:B------:R-:W-:Y:S05]  /*0af0*/  BSYNC B0 ;  /* 0x0000000000007941 */ /* 0x000fea0003800000 */
.L_x_401:
        /* <DEDUP_REMOVED lines=8> */
.L_x_403:
[----:B------:R-:W-:Y:S05]  /*0b80*/  BRA `(.L_x_404) ;  /* 0xfffffffc00747947 */ /* 0x000fea000383ffff */
.L_x_405:
        /* <DEDUP_REMOVED lines=15> */
.L_x_7687:


//--------------------- .text._Z16gpukernelCLMWNr3ILi2ELi32ELi2EEvPdS0_S0_iii --------------------------
	.section	.text._Z16gpukernelCLMWNr3ILi2ELi32ELi2EEvPdS0_S0_iii,"ax",@progbits
	.align	128
        .global         _Z16gpukernelCLMWNr3ILi2ELi32ELi2EEvPdS0_S0_iii
        .type           _Z16gpukernelCLMWNr3ILi2ELi32ELi2EEvPdS0_S0_iii,@function
        .size           _Z16gpukernelCLMWNr3ILi2ELi32ELi2EEvPdS0_S0_iii,(.L_x_7688 - _Z16gpukernelCLMWNr3ILi2ELi32ELi2EEvPdS0_S0_iii)
        .other          _Z16gpukernelCLMWNr3ILi2ELi32ELi2EEvPdS0_S0_iii,@"STO_CUDA_ENTRY STV_DEFAULT"
_Z16gpukernelCLMWNr3ILi2ELi32ELi2EEvPdS0_S0_iii:
.text._Z16gpukernelCLMWNr3ILi2ELi32ELi2EEvPdS0_S0_iii:
        /* <DEDUP_REMOVED lines=24> */
.L_x_419:
[----:B0-----:R-:W0:Y:S01]  /*0180*/  LDCU UR8, c[0x0][0x3a0] ;  /* 0x00007400ff0877ac */ /* 0x001e220008000800 */
[----:B------:R-:W-:Y:S01]  /*0190*/  BSSY B1, `(.L_x_406) ;  /* 0x0000088000017945 */ /* 0x000fe20003800000 */
[----:B0-----:R-:W-:-:S13]  /*01a0*/  ISETP.GE.AND P1, PT, R5, UR8, PT ;  /* 0x0000000805007c0c */ /* 0x001fda000bf26270 */
[----:B------:R-:W-:Y:S05]  /*01b0*/  @P1 BRA `(.L_x_407) ;  /* 0x0000000800141947 */ /* 0x000fea0003800000 */
[----:B------:R-:W-:-:S07]  /*01c0*/  IMAD.MOV.U32 R9, RZ, RZ, R5 ;  /* 0x000000ffff097224 */ /* 0x000fce00078e0005 */
.L_x_418:
        /* <DEDUP_REMOVED lines=17> */
.L_x_412:
        /* <DEDUP_REMOVED lines=40> */
.L_x_411:
[----:B------:R-:W-:Y:S05]  /*0560*/  BSYNC.RECONVERGENT B2 ;  /* 0x0000000000027941 */ /* 0x000fea0003800200 */
.L_x_410:
        /* <DEDUP_REMOVED lines=26> */
.L_x_414:
[----:B------:R-:W-:Y:S05]  /*0710*/  BSYNC.RECONVERGENT B2 ;  /* 0x0000000000027941 */ /* 0x000fea0003800200 */
.L_x_413:
        /* <DEDUP_REMOVED lines=16> */
.L_x_416:
[----:B------:R-:W-:Y:S05]  /*0820*/  BSYNC.RECONVERGENT B2 ;  /* 0x0000000000027941 */ /* 0x000fea0003800200 */
.L_x_415:
        /* <DEDUP_REMOVED lines=13> */
.L_x_409:
[----:B------:R-:W-:Y:S05]  /*0900*/  BSYNC.RECONVERGENT B0 ;  /* 0x0000000000007941 */ /* 0x000fea0003800200 */
.L_x_408:
[----:B------:R-:W-:Y:S01]  /*0910*/  UMOV UR8, 0xffffffff ;  /* 0xffffffff00087882 */ /* 0x000fe20000000000 */
[----:B------:R-:W-:Y:S02]  /*0920*/  ISETP.NE.AND P1, PT, R0, RZ, PT ;  /* 0x000000ff0000720c */ /* 0x000fe40003f25270 */
[----:B------:R-:W-:Y:S11]  /*0930*/  BRA.DIV UR8, `(.L_x_417) ;  /* 0x00000002084c7947 */ /* 0x000ff6000b800000 */
[----:B------:R0:W1:Y:S04]  /*0940*/  SHFL.DOWN PT, R15, R23, 0x1, 0x1f ;  /* 0x08201f00170f7f89 */ /* 0x00006800000e0000 */
[----:B------:R0:W2:Y:S02]  /*0950*/  SHFL.DOWN PT, R14, R22, 0x1, 0x1f ;  /* 0x08201f00160e7f89 */ /* 0x0000a400000e0000 */
.L_x_423:
        /* <DEDUP_REMOVED lines=11> */
.L_x_407:
[----:B------:R-:W-:Y:S05]  /*0a10*/  BSYNC B1 ;  /* 0x0000000000017941 */ /* 0x000fea0003800000 */
.L_x_406:
[----:B------:R-:W1:Y:S01]  /*0a20*/  LDCU UR8, c[0x0][0x398] ;  /* 0x00007300ff0877ac */ /* 0x000e620008000800 */
[----:B------:R-:W-:-:S04]  /*0a30*/  IADD3 R4, PT, PT, R4, 0x100, RZ ;  /* 0x0000010004047810 */ /* 0x000fc80007ffe0ff */
[----:B-1----:R-:W-:-:S13]  /*0a40*/  ISETP.GE.AND P1, PT, R4, UR8, PT ;  /* 0x0000000804007c0c */ /* 0x002fda000bf26270 */
[----:B------:R-:W-:Y:S05]  /*0a50*/  @!P1 BRA `(.L_x_419) ;  /* 0xfffffff400c89947 */ /* 0x000fea000383ffff */
[----:B------:R-:W-:Y:S05]  /*0a60*/  EXIT ;  /* 0x000000000000794d */ /* 0x000fea0003800000 */
.L_x_417:
        /* <DEDUP_REMOVED lines=8> */
.L_x_421:
[----:B------:R-:W-:Y:S05]  /*0af0*/  BSYNC B0 ;  /* 0x0000000000007941 */ /* 0x000fea0003800000 */
.L_x_420:
        /* <DEDUP_REMOVED lines=8> */
.L_x_422:
[----:B------:R-:W-:Y:S05]  /*0b80*/  BRA `(.L_x_423) ;  /* 0xfffffffc00747947 */ /* 0x000fea000383ffff */
.L_x_424:
        /* <DEDUP_REMOVED lines=15> */
.L_x_7688:


//--------------------- .text._Z16gpukernelCLMWNr3ILi2ELi32ELi1EEvPdS0_S0_iii --------------------------
	.section	.text._Z16gpukernelCLMWNr3ILi2ELi32ELi1EEvPdS0_S0_iii,"ax",@progbits
	.align	128
        .global         _Z16gpukernelCLMWNr3ILi2ELi32ELi1EEvPdS0_S0_iii
        .type           _Z16gpukernelCLMWNr3ILi2ELi32ELi1EEvPdS0_S0_iii,@function
        .size           _Z16gpukernelCLMWNr3ILi2ELi32ELi1EEvPdS0_S0_iii,(.L_x_7689 - _Z16gpukernelCLMWNr3ILi2ELi32ELi1EEvPdS0_S0_iii)
        .other          _Z16gpukernelCLMWNr3ILi2ELi32ELi1EEvPdS0_S0_iii,@"STO_CUDA_ENTRY STV_DEFAULT"
_Z16gpukernelCLMWNr3ILi2ELi32ELi1EEvPdS0_S0_iii:
.text._Z16gpukernelCLMWNr3ILi2ELi32ELi1EEvPdS0_S0_iii:
[----:B------:R-:W-:Y:S01]  /*0000*/  LDC R1, c[0x0][0x37c] ;  /* 0x0000df00ff017b82 */ /* 0x000fe20000000800 */
[----:B------:R-:W0:Y:S01]  /*0010*/  S2R R0, SR_TID.X ;  /* 0x0000000000007919 */ /* 0x000e220000002100 */
[----:B------:R-:W1:Y:S01]  /*0020*/  LDCU UR4, c[0x0][0x398] ;  /* 0x00007300ff0477ac */ /* 0x000e620008000800 */
[----:B0-----:R-:W-:-:S04]  /*0030*/  SHF.R.U32.HI R5, RZ, 0x1, R0 ;  /* 0x00000001ff057819 */ /* 0x001fc80000011600 */
[----:B-1----:R-:W-:-:S13]  /*0040*/  ISETP.GE.AND P0, PT, R5, UR4, PT ;  /* 0x0000000405007c0c */ /* 0x002fda000bf06270 */
[----:B------:R-:W-:Y:S05]  /*0050*/  @P0 EXIT ;  /* 0x000000000000094d */ /* 0x000fea0003800000 */
[----:B------:R-:W0:Y:S01]  /*0060*/  LDCU UR6, c[0x0][0x39c] ;  /* 0x00007380ff0677ac */ /* 0x000e220008000800 */
[----:B------:R-:W-:Y:S01]  /*0070*/  LOP3.LUT R0, R0, 0x1, RZ, 0xc0, !PT ;  /* 0x0000000100007812 */ /* 0x000fe200078ec0ff */
[----:B------:R-:W1:Y:S03]  /*0080*/  LDCU.64 UR4, c[0x0][0x388] ;  /* 0x00007100ff0477ac */ /* 0x000e660008000a00 */
[----:B------:R-:W-:-:S05]  /*0090*/  LOP3.LUT R2, RZ, R0, RZ, 0x33, !PT ;  /* 0x00000000ff027212 */ /* 0x000fca00078e33ff */
        /* <DEDUP_REMOVED lines=8> */
[----:B------:R-:W-:-:S03]  /*0120*/  VIADD R8, R4, 0xffffffff ;  /* 0xffffffff04087836 */ /* 0x000fc60000000000 */
[----:B------:R-:W-:Y:S02]  /*0130*/  ISETP.GE.U32.AND P0, PT, R7, 0x7, PT ;  /* 0x000000070700780c */ /* 0x000fe40003f06070 */
[----:B------:R-:W-:Y:S02]  /*0140*/  LOP3.LUT R7, R6, 0xfffffff0, RZ, 0xc0, !PT ;  /* 0xfffffff006077812 */ /* 0x000fe400078ec0ff */
[----:B------:R-:W-:Y:S02]  /*0150*/  ISETP.GE.U32.AND P1, PT, R8, 0x3, PT ;  /* 0x000000030800780c */ /* 0x000fe40003f26070 */
[----:B------:R-:W-:Y:S02]  /*0160*/  LOP3.LUT R6, R6, 0x3, RZ, 0xc0, !PT ;  /* 0x0000000306067812 */ /* 0x000fe400078ec0ff */
[----:B0-----:R-:W-:-:S09]  /*0170*/  IADD3 R7, PT, PT, -R7, RZ, RZ ;  /* 0x000000ff07077210 */ /* 0x001fd20007ffe1ff */
.L_x_437:
[----:B0-----:R-:W0:Y:S02]  /*0180*/  LDCU UR8, c[0x0][0x3a0] ;  /* 0x00007400ff0877ac */ /* 0x001e240008000800 */
[----:B0-----:R-:W-:-:S09]  /*0190*/  UISETP.GE.AND UP0, UPT, UR8, 0x1, UPT ;  /* 0x000000010800788c */ /* 0x001fd2000bf06270 */
[----:B------:R-:W-:Y:S05]  /*01a0*/  BRA.U !UP0, `(.L_x_425) ;  /* 0x00000009080c7547 */ /* 0x000fea000b800000 */
[----:B------:R-:W-:-:S07]  /*01b0*/  IMAD.MOV.U32 R8, RZ, RZ, RZ ;  /* 0x000000ffff087224 */ /* 0x000fce00078e00ff */
.L_x_436:
        /* <DEDUP_REMOVED lines=8> */
[----:B------:R-:W-:Y:S01]  /*0240*/  ISETP.NE.AND P2, PT, R3, RZ, PT ;  /* 0x000000ff0300720c */ /* 0x000fe20003f45270 */
[----:B------:R-:W-:Y:S01]  /*0250*/  IMAD.MOV.U32 R24, RZ, RZ, R0 ;  /* 0x000000ffff187224 */ /* 0x000fe200078e0000 */
[----:B------:R-:W-:Y:S01]  /*0260*/  CS2R R22, SRZ ;  /* 0x0000000000167805 */ /* 0x000fe2000001ff00 */
[----:B0-----:R-:W-:-:S08]  /*0270*/  IMAD R26, R5, UR8, R8 ;  /* 0x00000008051a7c24 */ /* 0x001fd0000f8e0208 */
[----:B------:R-:W-:Y:S05]  /*0280*/  @!P3 BRA `(.L_x_429) ;  /* 0x0000000000b0b947 */ /* 0x000fea0003800000 */
[----:B------:R-:W-:Y:S01]  /*0290*/  IMAD R25, R26, R9, R0 ;  /* 0x000000091a197224 */ /* 0x000fe200078e0200 */
[----:B------:R-:W-:Y:S01]  /*02a0*/  MOV R24, R0 ;  /* 0x0000000000187202 */ /* 0x000fe20000000f00 */
[----:B------:R-:W-:Y:S01]  /*02b0*/  IMAD.MOV.U32 R27, RZ, RZ, R7 ;  /* 0x000000ffff1b7224 */ /* 0x000fe200078e0007 */
[----:B------:R-:W-:-:S07]  /*02c0*/  CS2R R22, SRZ ;  /* 0x0000000000167805 */ /* 0x000fce000001ff00 */
.L_x_430:
[----:B------:R-:W-:Y:S02]  /*02d0*/  IMAD.U32 R20, RZ, RZ, UR4 ;  /* 0x00000004ff147e24 */ /* 0x000fe4000f8e00ff */
[----:B------:R-:W-:Y:S02]  /*02e0*/  IMAD.U32 R21, RZ, RZ, UR5 ;  /* 0x00000005ff157e24 */ /* 0x000fe4000f8e00ff */
        /* <DEDUP_REMOVED lines=32> */
[----:B------:R-:W-:Y:S01]  /*04f0*/  VIADD R25, R25, 0x20 ;  /* 0x0000002019197836 */ /* 0x000fe20000000000 */
[----:B------:R-:W-:-:S05]  /*0500*/  IADD3 R24, PT, PT, R24, 0x20, RZ ;  /* 0x0000002018187810 */ /* 0x000fca0007ffe0ff */
[----:B---3--:R-:W-:-:S08]  /*0510*/  DADD R12, R14, R12 ;  /* 0x000000000e0c7229 */ /* 0x008fd0000000000c */
[----:B----4-:R-:W-:-:S08]  /*0520*/  DADD R10, R12, R10 ;  /* 0x000000000c0a7229 */ /* 0x010fd0000000000a */
[----:B------:R-:W-:Y:S01]  /*0530*/  DADD R22, R10, R22 ;  /* 0x000000000a167229 */ /* 0x000fe20000000016 */
[----:B------:R-:W-:Y:S10]  /*0540*/  @P3 BRA `(.L_x_430) ;  /* 0xfffffffc00603947 */ /* 0x000ff4000383ffff */
.L_x_429:
[----:B------:R-:W-:Y:S05]  /*0550*/  BSYNC.RECONVERGENT B1 ;  /* 0x0000000000017941 */ /* 0x000fea0003800200 */
.L_x_428:
        /* <DEDUP_REMOVED lines=24> */
.L_x_432:
[----:B------:R-:W-:Y:S05]  /*06e0*/  BSYNC.RECONVERGENT B1 ;  /* 0x0000000000017941 */ /* 0x000fea0003800200 */
.L_x_431:
        /* <DEDUP_REMOVED lines=16> */
.L_x_434:
[----:B------:R-:W-:Y:S05]  /*07f0*/  BSYNC.RECONVERGENT B1 ;  /* 0x0000000000017941 */ /* 0x000fea0003800200 */
.L_x_433:
        /* <DEDUP_REMOVED lines=13> */
.L_x_427:
[----:B------:R-:W-:Y:S05]  /*08d0*/  BSYNC.RECONVERGENT B0 ;  /* 0x0000000000007941 */ /* 0x000fea0003800200 */
.L_x_426:
[----:B------:R-:W-:Y:S01]  /*08e0*/  UMOV UR8, 0xffffffff ;  /* 0xffffffff00087882 */ /* 0x000fe20000000000 */
[----:B------:R-:W-:Y:S02]  /*08f0*/  ISETP.NE.AND P2, PT, R0, RZ, PT ;  /* 0x000000ff0000720c */ /* 0x000fe40003f45270 */
[----:B------:R-:W-:Y:S11]  /*0900*/  BRA.DIV UR8, `(.L_x_435) ;  /* 0x0000000208487947 */ /* 0x000ff6000b800000 */
[----:B------:R0:W1:Y:S04]  /*0910*/  SHFL.DOWN PT, R15, R23, 0x1, 0x1f ;  /* 0x08201f00170f7f89 */ /* 0x00006800000e0000 */
[----:B------:R0:W2:Y:S02]  /*0920*/  SHFL.DOWN PT, R14, R22, 0x1, 0x1f ;  /* 0x08201f00160e7f89 */ /* 0x0000a400000e0000 */
.L_x_441:
[----:B------:R-:W3:Y:S01]  /*0930*/  @!P2 LDC.64 R10, c[0x0][0x380] ;  /* 0x0000e000ff0aab82 */ /* 0x000ee20000000a00 */
[----:B------:R-:W4:Y:S02]  /*0940*/  LDCU UR8, c[0x0][0x3a0] ;  /* 0x00007400ff0877ac */ /* 0x000f240008000800 */
[----:B----4-:R-:W-:-:S04]  /*0950*/  @!P2 IMAD R9, R5, UR8, R8 ;  /* 0x000000080509ac24 */ /* 0x010fc8000f8e0208 */
[----:B---3--:R-:W-:-:S05]  /*0960*/  @!P2 IMAD.WIDE.U32 R10, R9, 0x8, R10 ;  /* 0x00000008090aa825 */ /* 0x008fca00078e000a */
[----:B------:R-:W3:Y:S01]  /*0970*/  @!P2 LDG.E.64 R12, desc[UR6][R10.64] ;  /* 0x000000060a0ca981 */ /* 0x000ee2000c1e1b00 */
[----:B-12---:R-:W-:Y:S01]  /*0980*/  DADD R14, R14, R22 ;  /* 0x000000000e0e7229 */ /* 0x006fe20000000016 */
[----:B------:R-:W-:-:S07]  /*0990*/  IADD3 R8, PT, PT, R8, 0x1, RZ ;  /* 0x0000000108087810 */ /* 0x000fce0007ffe0ff */
[----:B---3--:R-:W-:-:S07]  /*09a0*/  @!P2 DADD R12, R14, R12 ;  /* 0x000000000e0ca229 */ /* 0x008fce000000000c */
[----:B------:R1:W-:Y:S01]  /*09b0*/  @!P2 STG.E.64 desc[UR6][R10.64], R12 ;  /* 0x0000000c0a00a986 */ /* 0x0003e2000c101b06 */
[----:B------:R-:W-:-:S13]  /*09c0*/  ISETP.NE.AND P2, PT, R8, UR8, PT ;  /* 0x0000000808007c0c */ /* 0x000fda000bf45270 */
[----:B-1----:R-:W-:Y:S05]  /*09d0*/  @P2 BRA `(.L_x_436) ;  /* 0xfffffff400f82947 */ /* 0x002fea000383ffff */
.L_x_425:
[----:B------:R-:W1:Y:S01]  /*09e0*/  LDCU UR8, c[0x0][0x398] ;  /* 0x00007300ff0877ac */ /* 0x000e620008000800 */
[----:B------:R-:W-:-:S05]  /*09f0*/  VIADD R5, R5, 0x200 ;  /* 0x0000020005057836 */ /* 0x000fca0000000000 */
[----:B-1----:R-:W-:-:S13]  /*0a00*/  ISETP.GE.AND P2, PT, R5, UR8, PT ;  /* 0x0000000805007c0c */ /* 0x002fda000bf46270 */
[----:B------:R-:W-:Y:S05]  /*0a10*/  @!P2 BRA `(.L_x_437) ;  /* 0xfffffff400d8a947 */ /* 0x000fea000383ffff */
[----:B------:R-:W-:Y:S05]  /*0a20*/  EXIT ;  /* 0x000000000000794d */ /* 0x000fea0003800000 */
.L_x_435:
[----:B------:R-:W-:Y:S01]  /*0a30*/  BSSY B0, `(.L_x_438) ;  /* 0x0000008000007945 */ /* 0x000fe20003800000 */
[----:B------:R-:W-:Y:S01]  /*0a40*/  IMAD.MOV.U32 R10, RZ, RZ, R23 ;  /* 0x000000ffff0a7224 */ /* 0x000fe200078e0017 */
[----:B------:R-:W-:Y:S01]  /*0a50*/  MOV R11, 0x1 ;  /* 0x00000001000b7802 */ /* 0x000fe20000000f00 */
[----:B------:R-:W-:Y:S02]  /*0a60*/  IMAD.MOV.U32 R12, RZ, RZ, 0x1f ;  /* 0x0000001fff0c7424 */ /* 0x000fe400078e00ff */
[----:B------:R-:W-:-:S07]  /*0a70*/  IMAD.MOV.U32 R9, RZ, RZ, -0x1 ;  /* 0xffffffffff097424 */ /* 0x000fce00078e00ff */
[----:B------:R-:W-:Y:S05]  /*0a80*/  WARPSYNC.COLLECTIVE R9, `(.L_x_439) ;  /* 0x0000000009087348 */ /* 0x000fea0003c00000 */
[----:B------:R0:W1:Y:S02]  /*0a90*/  SHFL.DOWN P3, R14, R10, R11, R12 ;  /* 0x0800000b0a0e7389 */ /* 0x000064000006000c */
[----:B01----:R-:W-:Y:S05]  /*0aa0*/  ENDCOLLECTIVE ;  /* 0x000000000000791b */ /* 0x003fea0003800000 */
.L_x_439:
[----:B------:R-:W-:Y:S05]  /*0ab0*/  BSYNC B0 ;  /* 0x0000000000007941 */ /* 0x000fea0003800000 */
.L_x_438:
[----:B------:R-:W-:Y:S02]  /*0ac0*/  HFMA2 R12, -RZ, RZ, 0, 1.847743988037109375e-06 ;  /* 0x0000001fff0c7431 */ /* 0x000fe400000001ff */
[----:B------:R-:W-:Y:S01]  /*0ad0*/  IMAD.MOV.U32 R10, RZ, RZ, R22 ;  /* 0x000000ffff0a7224 */ /* 0x000fe200078e0016 */
[----:B------:R-:W-:Y:S01]  /*0ae0*/  MOV R15, R14 ;  /* 0x0000000e000f7202 */ /* 0x000fe20000000f00 */
[----:B------:R-:W-:Y:S02]  /*0af0*/  IMAD.MOV.U32 R11, RZ, RZ, 0x1 ;  /* 0x00000001ff0b7424 */ /* 0x000fe400078e00ff */
[----:B------:R-:W-:-:S07]  /*0b00*/  IMAD.MOV.U32 R9, RZ, RZ, -0x1 ;  /* 0xffffffffff097424 */ /* 0x000fce00078e00ff */
[----:B------:R-:W-:Y:S05]  /*0b10*/  WARPSYNC.COLLECTIVE R9, `(.L_x_440) ;  /* 0x0000000009087348 */ /* 0x000fea0003c00000 */
[----:B------:R0:W1:Y:S02]  /*0b20*/  SHFL.DOWN P3, R14, R10, R11, R12 ;  /* 0x0800000b0a0e7389 */ /* 0x000064000006000c */
[----:B01----:R-:W-:Y:S05]  /*0b30*/  ENDCOLLECTIVE ;  /* 0x000000000000791b */ /* 0x003fea0003800000 */
.L_x_440:
[----:B------:R-:W-:Y:S05]  /*0b40*/  BRA `(.L_x_441) ;  /* 0xfffffffc00787947 */ /* 0x000fea000383ffff */
.L_x_442:
        /* <DEDUP_REMOVED lines=11> */
.L_x_7689:


//--------------------- .text._Z16gpukernelCLMWNr3ILi2ELi16ELi16EEvPdS0_S0_iii --------------------------
	.section	.text._Z16gpukernelCLMWNr3ILi2ELi16ELi16EEvPdS0_S0_iii,"ax",@progbits
	.align	128
        .global         _Z16gpukernelCLMWNr3ILi2ELi16ELi16EEvPdS0_S0_iii
        .type           _Z16gpukernelCLMWNr3ILi2ELi16ELi16EEvPdS0_S0_iii,@function
        .size           _Z16gpukernelCLMWNr3ILi2ELi16ELi16EEvPdS0_S0_iii,(.L_x_7690 - _Z16gpukernelCLMWNr3ILi2ELi16ELi16EEvPdS0_S0_iii)
        .other          _Z16gpukernelCLMWNr3ILi2ELi16ELi16EEvPdS0_S0_iii,@"STO_CUDA_ENTRY STV_DEFAULT"
_Z16gpukernelCLMWNr3ILi2ELi16ELi16EEvPdS0_S0_iii:
.text._Z16gpukernelCLMWNr3ILi2ELi16ELi16EEvPdS0_S0_iii:
        /* <DEDUP_REMOVED lines=24> */
.L_x_456:
[----:B0-----:R-:W0:Y:S01]  /*0180*/  LDCU UR8, c[0x0][0x3a0] ;  /* 0x00007400ff0877ac */ /* 0x001e220008000800 */
[----:B------:R-:W-:Y:S01]  /*0190*/  BSSY B1, `(.L_x_443) ;  /* 0x0000088000017945 */ /* 0x000fe20003800000 */
[----:B0-----:R-:W-:-:S13]  /*01a0*/  ISETP.GE.AND P1, PT, R5, UR8, PT ;  /* 0x0000000805007c0c */ /* 0x001fda000bf26270 */
[----:B------:R-:W-:Y:S05]  /*01b0*/  @P1 BRA `(.L_x_444) ;  /* 0x0000000800141947 */ /* 0x000fea0003800000 */
[----:B------:R-:W-:-:S07]  /*01c0*/  IMAD.MOV.U32 R9, RZ, RZ, R5 ;  /* 0x000000ffff097224 */ /* 0x000fce00078e0005 */
.L_x_455:
        /* <DEDUP_REMOVED lines=17> */
.L_x_449:
        /* <DEDUP_REMOVED lines=40> */
.L_x_448:
[----:B------:R-:W-:Y:S05]  /*0560*/  BSYNC.RECONVERGENT B2 ;  /* 0x0000000000027941 */ /* 0x000fea0003800200 */
.L_x_447:
        /* <DEDUP_REMOVED lines=26> */
.L_x_451:
[----:B------:R-:W-:Y:S05]  /*0710*/  BSYNC.RECONVERGENT B2 ;  /* 0x0000000000027941 */ /* 0x000fea0003800200 */
.L_x_450:
        /* <DEDUP_REMOVED lines=16> */
.L_x_453:
[----:B------:R-:W-:Y:S05]  /*0820*/  BSYNC.RECONVERGENT B2 ;  /* 0x0000000000027941 */ /* 0x000fea0003800200 */
.L_x_452:
        /* <DEDUP_REMOVED lines=13> */
.L_x_446:
[----:B------:R-:W-:Y:S05]  /*0900*/  BSYNC.RECONVERGENT B0 ;  /* 0x0000000000007941 */ /* 0x000fea0003800200 */
.L_x_445:
[----:B------:R-:W-:Y:S01]  /*0910*/  UMOV UR8, 0xffffffff ;  /* 0xffffffff00087882 */ /* 0x000fe20000000000 */
[----:B------:R-:W-:Y:S02]  /*0920*/  ISETP.NE.AND P1, PT, R0, RZ, PT ;  /* 0x000000ff0000720c */ /* 0x000fe40003f25270 */
[----:B------:R-:W-:Y:S11]  /*0930*/  BRA.DIV UR8, `(.L_x_454) ;  /* 0x00000002084c7947 */ /* 0x000ff6000b800000 */
[----:B------:R0:W1:Y:S04]  /*0940*/  SHFL.DOWN PT, R15, R23, 0x1, 0x1f ;  /* 0x08201f00170f7f89 */ /* 0x00006800000e0000 */
[----:B------:R0:W2:Y:S02]  /*0950*/  SHFL.DOWN PT, R14, R22, 0x1, 0x1f ;  /* 0x08201f00160e7f89 */ /* 0x0000a400000e0000 */
.L_x_460:
        /* <DEDUP_REMOVED lines=11> */
.L_x_444:
[----:B------:R-:W-:Y:S05]  /*0a10*/  BSYNC B1 ;  /* 0x0000000000017941 */ /* 0x000fea0003800000 */
.L_x_443:
[----:B------:R-:W1:Y:S01]  /*0a20*/  LDCU UR8, c[0x0][0x398] ;  /* 0x00007300ff0877ac */ /* 0x000e620008000800 */
[----:B------:R-:W-:-:S04]  /*0a30*/  IADD3 R4, PT, PT, R4, 0x10, RZ ;  /* 0x0000001004047810 */ /* 0x000fc80007ffe0ff */
[----:B-1----:R-:W-:-:S13]  /*0a40*/  ISETP.GE.AND P1, PT, R4, UR8, PT ;  /* 0x0000000804007c0c */ /* 0x002fda000bf26270 */
[----:B------:R-:W-:Y:S05]  /*0a50*/  @!P1 BRA `(.L_x_456) ;  /* 0xfffffff400c89947 */ /* 0x000fea000383ffff */
[----:B------:R-:W-:Y:S05]  /*0a60*/  EXIT ;  /* 0x000000000000794d */ /* 0x000fea0003800000 */
.L_x_454:
        /* <DEDUP_REMOVED lines=8> */
.L_x_458:
[----:B------:R-:W-:Y:S05]  /*0af0*/  BSYNC B0 ;  /* 0x0000000000007941 */ /* 0x000fea0003800000 */
.L_x_457:
        /* <DEDUP_REMOVED lines=8> */
.L_x_459:
[----:B------:R-:W-:Y:S05]  /*0b80*/  BRA `(.L_x_460) ;  /* 0xfffffffc00747947 */ /* 0x000fea000383ffff */
.L_x_461:
        /* <DEDUP_REMOVED lines=15> */
.L_x_7690:


//--------------------- .text._Z16gpukernelCLMWNr3ILi2ELi16ELi8EEvPdS0_S0_iii --------------------------
	.section	.text._Z16gpukernelCLMWNr3ILi2ELi16ELi8EEvPdS0_S0_iii,"ax",@progbits
	.align	128
        .global         _Z16gpukernelCLMWNr3ILi2ELi16ELi8EEvPdS0_S0_iii
        .type           _Z16gpukernelCLMWNr3ILi2ELi16ELi8EEvPdS0_S0_iii,@function
        .size           _Z16gpukernelCLMWNr3ILi2ELi16ELi8EEvPdS0_S0_iii,(.L_x_7691 - _Z16gpukernelCLMWNr3ILi2ELi16ELi8EEvPdS0_S0_iii)
        .other          _Z16gpukernelCLMWNr3ILi2ELi16ELi8EEvPdS0_S0_iii,@"STO_CUDA_ENTRY STV_DEFAULT"
_Z16gpukernelCLMWNr3ILi2ELi16ELi8EEvPdS0_S0_iii:
.text._Z16gpukernelCLMWNr3ILi2ELi16ELi8EEvPdS0_S0_iii:
        /* <DEDUP_REMOVED lines=24> */
.L_x_475:
[----:B0-----:R-:W0:Y:S01]  /*0180*/  LDCU UR8, c[0x0][0x3a0] ;  /* 0x00007400ff0877ac */ /* 0x001e220008000800 */
[----:B------:R-:W-:Y:S01]  /*0190*/  BSSY B1, `(.L_x_462) ;  /* 0x0000088000017945 */ /* 0x000fe20003800000 */
[----:B0-----:R-:W-:-:S13]  /*01a0*/  ISETP.GE.AND P1, PT, R5, UR8, PT ;  /* 0x0000000805007c0c */ /* 0x001fda000bf26270 */
[----:B------:R-:W-:Y:S05]  /*01b0*/  @P1 BRA `(.L_x_463) ;  /* 0x0000000800141947 */ /* 0x000fea0003800000 */
[----:B------:R-:W-:-:S07]  /*01c0*/  IMAD.MOV.U32 R9, RZ, RZ, R5 ;  /* 0x000000ffff097224 */ /* 0x000fce00078e0005 */
.L_x_474:
        /* <DEDUP_REMOVED lines=17> */
.L_x_468:
        /* <DEDUP_REMOVED lines=40> */
.L_x_467:
[----:B------:R-:W-:Y:S05]  /*0560*/  BSYNC.RECONVERGENT B2 ;  /* 0x0000000000027941 */ /* 0x000fea0003800200 */
.L_x_466:
        /* <DEDUP_REMOVED lines=26> */
.L_x_470:
[----:B------:R-:W-:Y:S05]  /*0710*/  BSYNC.RECONVERGENT B2 ;  /* 0x0000000000027941 */ /* 0x000fea0003800200 */
.L_x_469:
        /* <DEDUP_REMOVED lines=16> */
.L_x_472:
[----:B------:R-:W-:Y:S05]  /*0820*/  BSYNC.RECONVERGENT B2 ;  /* 0x0000000000027941 */ /* 0x000fea0003800200 */
.L_x_471:
        /* <DEDUP_REMOVED lines=13> */
.L_x_465:
[----:B------:R-:W-:Y:S05]  /*0900*/  BSYNC.RECONVERGENT B0 ;  /* 0x0000000000007941 */ /* 0x000fea0003800200 */
.L_x_464:
[----:B------:R-:W-:Y:S01]  /*0910*/  UMOV UR8, 0xffffffff ;  /* 0xffffffff00087882 */ /* 0x000fe20000000000 */
[----:B------:R-:W-:Y:S02]  /*0920*/  ISETP.NE.AND P1, PT, R0, RZ, PT ;  /* 0x000000ff0000720c */ /* 0x000fe40003f25270 */
[----:B------:R-:W-:Y:S11]  /*0930*/  BRA.DIV UR8, `(.L_x_473) ;  /* 0x00000002084c7947 */ /* 0x000ff6000b800000 */
[----:B------:R0:W1:Y:S04]  /*0940*/  SHFL.DOWN PT, R15, R23, 0x1, 0x1f ;  /* 0x08201f00170f7f89 */ /* 0x00006800000e0000 */
[----:B------:R0:W2:Y:S02]  /*0950*/  SHFL.DOWN PT, R14, R22, 0x1, 0x1f ;  /* 0x08201f00160e7f89 */ /* 0x0000a400000e0000 */
.L_x_479:
        /* <DEDUP_REMOVED lines=11> */
.L_x_463:
[----:B------:R-:W-:Y:S05]  /*0a10*/  BSYNC B1 ;  /* 0x0000000000017941 */ /* 0x000fea0003800000 */
.L_x_462:
[----:B------:R-:W1:Y:S01]  /*0a20*/  LDCU UR8, c[0x0][0x398] ;  /* 0x00007300ff0877ac */ /* 0x000e620008000800 */
[----:B------:R-:W-:-:S04]  /*0a30*/  IADD3 R4, PT, PT, R4, 0x20, RZ ;  /* 0x0000002004047810 */ /* 0x000fc80007ffe0ff */
[----:B-1----:R-:W-:-:S13]  /*0a40*/  ISETP.GE.AND P1, PT, R4, UR8, PT ;  /* 0x0000000804007c0c */ /* 0x002fda000bf26270 */
[----:B------:R-:W-:Y:S05]  /*0a50*/  @!P1 BRA `(.L_x_475) ;  /* 0xfffffff400c89947 */ /* 0x000fea000383ffff */
[----:B------:R-:W-:Y:S05]  /*0a60*/  EXIT ;  /* 0x000000000000794d */ /* 0x000fea0003800000 */
.L_x_473:
        /* <DEDUP_REMOVED lines=8> */
.L_x_477:
[----:B------:R-:W-:Y:S05]  /*0af0*/  BSYNC B0 ;  /* 0x0000000000007941 */ /* 0x000fea0003800000 */
.L_x_476:
        /* <DEDUP_REMOVED lines=8> */
.L_x_478:
[----:B------:R-:W-:Y:S05]  /*0b80*/  BRA `(.L_x_479) ;  /* 0xfffffffc00747947 */ /* 0x000fea000383ffff */
.L_x_480:
        /* <DEDUP_REMOVED lines=15> */
.L_x_7691:


//--------------------- .text._Z16gpukernelCLMWNr3ILi2ELi16ELi4EEvPdS0_S0_iii --------------------------
	.section	.text._Z16gpukernelCLMWNr3ILi2ELi16ELi4EEvPdS0_S0_iii,"ax",@progbits
	.align	128
        .global         _Z16gpukernelCLMWNr3ILi2ELi16ELi4EEvPdS0_S0_iii
        .type           _Z16gpukernelCLMWNr3ILi2ELi16ELi4EEvPdS0_S0_iii,@function
        .size           _Z16gpukernelCLMWNr3ILi2ELi16ELi4EEvPdS0_S0_iii,(.L_x_7692 - _Z16gpukernelCLMWNr3ILi2ELi16ELi4EEvPdS0_S0_iii)
        .other          _Z16gpukernelCLMWNr3ILi2ELi16ELi4EEvPdS0_S0_iii,@"STO_CUDA_ENTRY STV_DEFAULT"
_Z16gpukernelCLMWNr3ILi2ELi16ELi4EEvPdS0_S0_iii:
.text._Z16gpukernelCLMWNr3ILi2ELi16ELi4EEvPdS0_S0_iii:
        /* <DEDUP_REMOVED lines=24> */
.L_x_494:
[----:B0-----:R-:W0:Y:S01]  /*0180*/  LDCU UR8, c[0x0][0x3a0] ;  /* 0x00007400ff0877ac */ /* 0x001e220008000800 */
[----:B------:R-:W-:Y:S01]  /*0190*/  BSSY B1, `(.L_x_481) ;  /* 0x0000088000017945 */ /* 0x000fe20003800000 */
[----:B0-----:R-:W-:-:S13]  /*01a0*/  ISETP.GE.AND P1, PT, R5, UR8, PT ;  /* 0x0000000805007c0c */ /* 0x001fda000bf26270 */
[----:B------:R-:W-:Y:S05]  /*01b0*/  @P1 BRA `(.L_x_482) ;  /* 0x0000000800141947 */ /* 0x000fea0003800000 */
[----:B------:R-:W-:-:S07]  /*01c0*/  IMAD.MOV.U32 R9, RZ, RZ, R5 ;  /* 0x000000ffff097224 */ /* 0x000fce00078e0005 */
.L_x_493:
        /* <DEDUP_REMOVED lines=17> */
.L_x_487:
        /* <DEDUP_REMOVED lines=40> */
.L_x_486:
[----:B------:R-:W-:Y:S05]  /*0560*/  BSYNC.RECONVERGENT B2 ;  /* 0x0000000000027941 */ /* 0x000fea0003800200 */
.L_x_485:
        /* <DEDUP_REMOVED lines=26> */
.L_x_489:
[----:B------:R-:W-:Y:S05]  /*0710*/  BSYNC.RECONVERGENT B2 ;  /* 0x0000000000027941 */ /* 0x000fea0003800200 */
.L_x_488:
        /* <DEDUP_REMOVED lines=16> */
.L_x_491:
[----:B------:R-:W-:Y:S05]  /*0820*/  BSYNC.RECONVERGENT B2 ;  /* 0x0000000000027941 */ /* 0x000fea0003800200 */
.L_x_490:
        /* <DEDUP_REMOVED lines=13> */
.L_x_484:
[----:B------:R-:W-:Y:S05]  /*0900*/  BSYNC.RECONVERGENT B0 ;  /* 0x0000000000007941 */ /* 0x000fea0003800200 */
.L_x_483:
[----:B------:R-:W-:Y:S01]  /*0910*/  UMOV UR8, 0xffffffff ;  /* 0xffffffff00087882 */ /* 0x000fe20000000000 */
[----:B------:R-:W-:Y:S02]  /*0920*/  ISETP.NE.AND P1, PT, R0, RZ, PT ;  /* 0x000000ff0000720c */ /* 0x000fe40003f25270 */
[----:B------:R-:W-:Y:S11]  /*0930*/  BRA.DIV UR8, `(.L_x_492) ;  /* 0x00000002084c7947 */ /* 0x000ff6000b800000 */
[----:B------:R0:W1:Y:S04]  /*0940*/  SHFL.DOWN PT, R15, R23, 0x1, 0x1f ;  /* 0x08201f00170f7f89 */ /* 0x00006800000e0000 */
[----:B------:R0:W2:Y:S02]  /*0950*/  SHFL.DOWN PT, R14, R22, 0x1, 0x1f ;  /* 0x08201f00160e7f89 */ /* 0x0000a400000e0000 */
.L_x_498:
        /* <DEDUP_REMOVED lines=11> */
.L_x_482:
[----:B------:R-:W-:Y:S05]  /*0a10*/  BSYNC B1 ;  /* 0x0000000000017941 */ /* 0x000fea0003800000 */
.L_x_481:
[----:B------:R-:W1:Y:S01]  /*0a20*/  LDCU UR8, c[0x0][0x398] ;  /* 0x00007300ff0877ac */ /* 0x000e620008000800 */
[----:B------:R-:W-:-:S04]  /*0a30*/  IADD3 R4, PT, PT, R4, 0x40, RZ ;  /* 0x0000004004047810 */ /* 0x000fc80007ffe0ff */
[----:B-1----:R-:W-:-:S13]  /*0a40*/  ISETP.GE.AND P1, PT, R4, UR8, PT ;  /* 0x0000000804007c0c */ /* 0x002fda000bf26270 */
[----:B------:R-:W-:Y:S05]  /*0a50*/  @!P1 BRA `(.L_x_494) ;  /* 0xfffffff400c89947 */ /* 0x000fea000383ffff */
[----:B------:R-:W-:Y:S05]  /*0a60*/  EXIT ;  /* 0x000000000000794d */ /* 0x000fea0003800000 */
.L_x_492:
        /* <DEDUP_REMOVED lines=8> */
.L_x_496:
[----:B------:R-:W-:Y:S05]  /*0af0*/  BSYNC B0 ;  /* 0x0000000000007941 */ /* 0x000fea0003800000 */
.L_x_495:
        /* <DEDUP_REMOVED lines=8> */
.L_x_497:
[----:B------:R-:W-:Y:S05]  /*0b80*/  BRA `(.L_x_498) ;  /* 0xfffffffc00747947 */ /* 0x000fea000383ffff */
.L_x_499:
        /* <DEDUP_REMOVED lines=15> */
.L_x_7692:


//--------------------- .text._Z16gpukernelCLMWNr3ILi2ELi16ELi2EEvPdS0_S0_iii --------------------------
	.section	.text._Z16gpukernelCLMWNr3ILi2ELi16ELi2EEvPdS0_S0_iii,"ax",@progbits
	.align	128
        .global         _Z16gpukernelCLMWNr3ILi2ELi16ELi2EEvPdS0_S0_iii
        .type           _Z16gpukernelCLMWNr3ILi2ELi16ELi2EEvPdS0_S0_iii,@function
        .size           _Z16gpukernelCLMWNr3ILi2ELi16ELi2EEvPdS0_S0_iii,(.L_x_7693 - _Z16gpukernelCLMWNr3ILi2ELi16ELi2EEvPdS0_S0_iii)
        .other          _Z16gpukernelCLMWNr3ILi2ELi16ELi2EEvPdS0_S0_iii,@"STO_CUDA_ENTRY STV_DEFAULT"
_Z16gpukernelCLMWNr3ILi2ELi16ELi2EEvPdS0_S0_iii:
.text._Z16gpukernelCLMWNr3ILi2ELi16ELi2EEvPdS0_S0_iii:
        /* <DEDUP_REMOVED lines=24> */
.L_x_513:
[----:B0-----:R-:W0:Y:S01]  /*0180*/  LDCU UR8, c[0x0][0x3a0] ;  /* 0x00007400ff0877ac */ /* 0x001e220008000800 */
[----:B------:R-:W-:Y:S01]  /*0190*/  BSSY B1, `(.L_x_500) ;  /* 0x0000088000017945 */ /* 0x000fe20003800000 */
[----:B0-----:R-:W-:-:S13]  /*01a0*/  ISETP.GE.AND P1, PT, R5, UR8, PT ;  /* 0x0000000805007c0c */ /* 0x001fda000bf26270 */
[----:B------:R-:W-:Y:S05]  /*01b0*/  @P1 BRA `(.L_x_501) ;  /* 0x0000000800141947 */ /* 0x000fea0003800000 */
[----:B------:R-:W-:-:S07]  /*01c0*/  IMAD.MOV.U32 R9, RZ, RZ, R5 ;  /* 0x000000ffff097224 */ /* 0x000fce00078e0005 */
.L_x_512:
        /* <DEDUP_REMOVED lines=17> */
.L_x_506:
        /* <DEDUP_REMOVED lines=40> */
.L_x_505:
[----:B------:R-:W-:Y:S05]  /*0560*/  BSYNC.RECONVERGENT B2 ;  /* 0x0000000000027941 */ /* 0x000fea0003800200 */
.L_x_504:
        /* <DEDUP_REMOVED lines=26> */
.L_x_508:
[----:B------:R-:W-:Y:S05]  /*0710*/  BSYNC.RECONVERGENT B2 ;  /* 0x0000000000027941 */ /* 0x000fea0003800200 */
.L_x_507:
        /* <DEDUP_REMOVED lines=16> */
.L_x_510:
[----:B------:R-:W-:Y:S05]  /*0820*/  BSYNC.RECONVERGENT B2 ;  /* 0x0000000000027941 */ /* 0x000fea0003800200 */
.L_x_509:
        /* <DEDUP_REMOVED lines=13> */
.L_x_503:
[----:B------:R-:W-:Y:S05]  /*0900*/  BSYNC.RECONVERGENT B0 ;  /* 0x0000000000007941 */ /* 0x000fea0003800200 */
.L_x_502:
[----:B------:R-:W-:Y:S01]  /*0910*/  UMOV UR8, 0xffffffff ;  /* 0xffffffff00087882 */ /* 0x000fe20000000000 */
[----:B------:R-:W-:Y:S02]  /*0920*/  ISETP.NE.AND P1, PT, R0, RZ, PT ;  /* 0x000000ff0000720c */ /* 0x000fe40003f25270 */
[----:B------:R-:W-:Y:S11]  /*0930*/  BRA.DIV UR8, `(.L_x_511) ;  /* 0x00000002084c7947 */ /* 0x000ff6000b800000 */
[----:B------:R0:W1:Y:S04]  /*0940*/  SHFL.DOWN PT, R15, R23, 0x1, 0x1f ;  /* 0x08201f00170f7f89 */ /* 0x00006800000e0000 */
[----:B------:R0:W2:Y:S02]  /*0950*/  SHFL.DOWN PT, R14, R22, 0x1, 0x1f ;  /* 0x08201f00160e7f89 */ /* 0x0000a400000e0000 */
.L_x_517:
        /* <DEDUP_REMOVED lines=11> */
.L_x_501:
[----:B------:R-:W-:Y:S05]  /*0a10*/  BSYNC B1 ;  /* 0x0000000000017941 */ /* 0x000fea0003800000 */
.L_x_500:
[----:B------:R-:W1:Y:S01]  /*0a20*/  LDCU UR8, c[0x0][0x398] ;  /* 0x00007300ff0877ac */ /* 0x000e620008000800 */
[----:B------:R-:W-:-:S04]  /*0a30*/  IADD3 R4, PT, PT, R4, 0x80, RZ ;  /* 0x0000008004047810 */ /* 0x000fc80007ffe0ff */
[----:B-1----:R-:W-:-:S13]  /*0a40*/  ISETP.GE.AND P1, PT, R4, UR8, PT ;  /* 0x0000000804007c0c */ /* 0x002fda000bf26270 */
[----:B------:R-:W-:Y:S05]  /*0a50*/  @!P1 BRA `(.L_x_513) ;  /* 0xfffffff400c89947 */ /* 0x000fea000383ffff */
[----:B------:R-:W-:Y:S05]  /*0a60*/  EXIT ;  /* 0x000000000000794d */ /* 0x000fea0003800000 */
.L_x_511:
        /* <DEDUP_REMOVED lines=8> */
.L_x_515:
[----:B------:R-:W-:Y:S05]  /*0af0*/  BSYNC B0 ;  /* 0x0000000000007941 */ /* 0x000fea0003800000 */
.L_x_514:
        /* <DEDUP_REMOVED lines=8> */
.L_x_516:
[----:B------:R-:W-:Y:S05]  /*0b80*/  BRA `(.L_x_517) ;  /* 0xfffffffc00747947 */ /* 0x000fea000383ffff */
.L_x_518:
        /* <DEDUP_REMOVED lines=15> */
.L_x_7693:


//--------------------- .text._Z16gpukernelCLMWNr3ILi2ELi16ELi1EEvPdS0_S0_iii --------------------------
	.section	.text._Z16gpukernelCLMWNr3ILi2ELi16ELi1EEvPdS0_S0_iii,"ax",@progbits
	.align	128
        .global         _Z16gpukernelCLMWNr3ILi2ELi16ELi1EEvPdS0_S0_iii
        .type           _Z16gpukernelCLMWNr3ILi2ELi16ELi1EEvPdS0_S0_iii,@function
        .size           _Z16gpukernelCLMWNr3ILi2ELi16ELi1EEvPdS0_S0_iii,(.L_x_7694 - _Z16gpukernelCLMWNr3ILi2ELi16ELi1EEvPdS0_S0_iii)
        .other          _Z16gpukernelCLMWNr3ILi2ELi16ELi1EEvPdS0_S0_iii,@"STO_CUDA_ENTRY STV_DEFAULT"
_Z16gpukernelCLMWNr3ILi2ELi16ELi1EEvPdS0_S0_iii:
.text._Z16gpukernelCLMWNr3ILi2ELi16ELi1EEvPdS0_S0_iii:
        /* <DEDUP_REMOVED lines=24> */
.L_x_531:
[----:B0-----:R-:W0:Y:S02]  /*0180*/  LDCU UR8, c[0x0][0x3a0] ;  /* 0x00007400ff0877ac */ /* 0x001e240008000800 */
[----:B0-----:R-:W-:-:S09]  /*0190*/  UISETP.GE.AND UP0, UPT, UR8, 0x1, UPT ;  /* 0x000000010800788c */ /* 0x001fd2000bf06270 */
[----:B------:R-:W-:Y:S05]  /*01a0*/  BRA.U !UP0, `(.L_x_519) ;  /* 0x00000009080c7547 */ /* 0x000fea000b800000 */
[----:B------:R-:W-:-:S07]  /*01b0*/  IMAD.MOV.U32 R8, RZ, RZ, RZ ;  /* 0x000000ffff087224 */ /* 0x000fce00078e00ff */
.L_x_530:
        /* <DEDUP_REMOVED lines=17> */
.L_x_524:
        /* <DEDUP_REMOVED lines=40> */
.L_x_523:
[----:B------:R-:W-:Y:S05]  /*0550*/  BSYNC.RECONVERGENT B1 ;  /* 0x0000000000017941 */ /* 0x000fea0003800200 */
.L_x_522:
        /* <DEDUP_REMOVED lines=24> */
.L_x_526:
[----:B------:R-:W-:Y:S05]  /*06e0*/  BSYNC.RECONVERGENT B1 ;  /* 0x0000000000017941 */ /* 0x000fea0003800200 */
.L_x_525:
        /* <DEDUP_REMOVED lines=16> */
.L_x_528:
[----:B------:R-:W-:Y:S05]  /*07f0*/  BSYNC.RECONVERGENT B1 ;  /* 0x0000000000017941 */ /* 0x000fea0003800200 */
.L_x_527:
        /* <DEDUP_REMOVED lines=13> */
.L_x_521:
[----:B------:R-:W-:Y:S05]  /*08d0*/  BSYNC.RECONVERGENT B0 ;  /* 0x0000000000007941 */ /* 0x000fea0003800200 */
.L_x_520:
[----:B------:R-:W-:Y:S01]  /*08e0*/  UMOV UR8, 0xffffffff ;  /* 0xffffffff00087882 */ /* 0x000fe20000000000 */
[----:B------:R-:W-:Y:S02]  /*08f0*/  ISETP.NE.AND P2, PT, R0, RZ, PT ;  /* 0x000000ff0000720c */ /* 0x000fe40003f45270 */
[----:B------:R-:W-:Y:S11]  /*0900*/  BRA.DIV UR8, `(.L_x_529) ;  /* 0x0000000208487947 */ /* 0x000ff6000b800000 */
[----:B------:R0:W1:Y:S04]  /*0910*/  SHFL.DOWN PT, R15, R23, 0x1, 0x1f ;  /* 0x08201f00170f7f89 */ /* 0x00006800000e0000 */
[----:B------:R0:W2:Y:S02]  /*0920*/  SHFL.DOWN PT, R14, R22, 0x1, 0x1f ;  /* 0x08201f00160e7f89 */ /* 0x0000a400000e0000 */
.L_x_535:
        /* <DEDUP_REMOVED lines=11> */
.L_x_519:
[----:B------:R-:W1:Y:S01]  /*09e0*/  LDCU UR8, c[0x0][0x398] ;  /* 0x00007300ff0877ac */ /* 0x000e620008000800 */
[----:B------:R-:W-:-:S05]  /*09f0*/  VIADD R5, R5, 0x100 ;  /* 0x0000010005057836 */ /* 0x000fca0000000000 */
[----:B-1----:R-:W-:-:S13]  /*0a00*/  ISETP.GE.AND P2, PT, R5, UR8, PT ;  /* 0x0000000805007c0c */ /* 0x002fda000bf46270 */
[----:B------:R-:W-:Y:S05]  /*0a10*/  @!P2 BRA `(.L_x_531) ;  /* 0xfffffff400d8a947 */ /* 0x000fea000383ffff */
[----:B------:R-:W-:Y:S05]  /*0a20*/  EXIT ;  /* 0x000000000000794d */ /* 0x000fea0003800000 */
.L_x_529:
        /* <DEDUP_REMOVED lines=8> */
.L_x_533:
[----:B------:R-:W-:Y:S05]  /*0ab0*/  BSYNC B0 ;  /* 0x0000000000007941 */ /* 0x000fea0003800000 */
.L_x_532:
        /* <DEDUP_REMOVED lines=8> */
.L_x_534:
[----:B------:R-:W-:Y:S05]  /*0b40*/  BRA `(.L_x_535) ;  /* 0xfffffffc00787947 */ /* 0x000fea000383ffff */
.L_x_536:
        /* <DEDUP_REMOVED lines=11> */
.L_x_7694:


//--------------------- .text._Z16gpukernelCLMWNr3ILi2ELi8ELi8EEvPdS0_S0_iii --------------------------
	.section	.text._Z16gpukernelCLMWNr3ILi2ELi8ELi8EEvPdS0_S0_iii,"ax",@progbits
	.align	128
        .global         _Z16gpukernelCLMWNr3ILi2ELi8ELi8EEvPdS0_S0_iii
        .type           _Z16gpukernelCLMWNr3ILi2ELi8ELi8EEvPdS0_S0_iii,@function
        .size           _Z16gpukernelCLMWNr3ILi2ELi8ELi8EEvPdS0_S0_iii,(.L_x_7695 - _Z16gpukernelCLMWNr3ILi2ELi8ELi8EEvPdS0_S0_iii)
        .other          _Z16gpukernelCLMWNr3ILi2ELi8ELi8EEvPdS0_S0_iii,@"STO_CUDA_ENTRY STV_DEFAULT"
_Z16gpukernelCLMWNr3ILi2ELi8ELi8EEvPdS0_S0_iii:
.text._Z16gpukernelCLMWNr3ILi2ELi8ELi8EEvPdS0_S0_iii:
        /* <DEDUP_REMOVED lines=24> */
.L_x_550:
[----:B0-----:R-:W0:Y:S01]  /*0180*/  LDCU UR8, c[0x0][0x3a0] ;  /* 0x00007400ff0877ac */ /* 0x001e220008000800 */
[----:B------:R-:W-:Y:S01]  /*0190*/  BSSY B1, `(.L_x_537) ;  /* 0x0000088000017945 */ /* 0x000fe20003800000 */
[----:B0-----:R-:W-:-:S13]  /*01a0*/  ISETP.GE.AND P1, PT, R5, UR8, PT ;  /* 0x0000000805007c0c */ /* 0x001fda000bf26270 */
[----:B------:R-:W-:Y:S05]  /*01b0*/  @P1 BRA `(.L_x_538) ;  /* 0x0000000800141947 */ /* 0x000fea0003800000 */
[----:B------:R-:W-:-:S07]  /*01c0*/  IMAD.MOV.U32 R9, RZ, RZ, R5 ;  /* 0x000000ffff097224 */ /* 0x000fce00078e0005 */
.L_x_549:
        /* <DEDUP_REMOVED lines=17> */
.L_x_543:
        /* <DEDUP_REMOVED lines=40> */
.L_x_542:
[----:B------:R-:W-:Y:S05]  /*0560*/  BSYNC.RECONVERGENT B2 ;  /* 0x0000000000027941 */ /* 0x000fea0003800200 */
.L_x_541:
        /* <DEDUP_REMOVED lines=26> */
.L_x_545:
[----:B------:R-:W-:Y:S05]  /*0710*/  BSYNC.RECONVERGENT B2 ;  /* 0x0000000000027941 */ /* 0x000fea0003800200 */
.L_x_544:
        /* <DEDUP_REMOVED lines=16> */
.L_x_547:
[----:B------:R-:W-:Y:S05]  /*0820*/  BSYNC.RECONVERGENT B2 ;  /* 0x0000000000027941 */ /* 0x000fea0003800200 */
.L_x_546:
        /* <DEDUP_REMOVED lines=13> */
.L_x_540:
[----:B------:R-:W-:Y:S05]  /*0900*/  BSYNC.RECONVERGENT B0 ;  /* 0x0000000000007941 */ /* 0x000fea0003800200 */
.L_x_539:
[----:B------:R-:W-:Y:S01]  /*0910*/  UMOV UR8, 0xffffffff ;  /* 0xffffffff00087882 */ /* 0x000fe20000000000 */
[----:B------:R-:W-:Y:S02]  /*0920*/  ISETP.NE.AND P1, PT, R0, RZ, PT ;  /* 0x000000ff0000720c */ /* 0x000fe40003f25270 */
[----:B------:R-:W-:Y:S11]  /*0930*/  BRA.DIV UR8, `(.L_x_548) ;  /* 0x00000002084c7947 */ /* 0x000ff6000b800000 */
[----:B------:R0:W1:Y:S04]  /*0940*/  SHFL.DOWN PT, R15, R23, 0x1, 0x1f ;  /* 0x08201f00170f7f89 */ /* 0x00006800000e0000 */
[----:B------:R0:W2:Y:S02]  /*0950*/  SHFL.DOWN PT, R14, R22, 0x1, 0x1f ;  /* 0x08201f00160e7f89 */ /* 0x0000a400000e0000 */
.L_x_554:
        /* <DEDUP_REMOVED lines=11> */
.L_x_538:
[----:B------:R-:W-:Y:S05]  /*0a10*/  BSYNC B1 ;  /* 0x0000000000017941 */ /* 0x000fea0003800000 */
.L_x_537:
[----:B------:R-:W1:Y:S01]  /*0a20*/  LDCU UR8, c[0x0][0x398] ;  /* 0x00007300ff0877ac */ /* 0x000e620008000800 */
[----:B------:R-:W-:-:S04]  /*0a30*/  IADD3 R4, PT, PT, R4, 0x10, RZ ;  /* 0x0000001004047810 */ /* 0x000fc80007ffe0ff */
[----:B-1----:R-:W-:-:S13]  /*0a40*/  ISETP.GE.AND P1, PT, R4, UR8, PT ;  /* 0x0000000804007c0c */ /* 0x002fda000bf26270 */
[----:B------:R-:W-:Y:S05]  /*0a50*/  @!P1 BRA `(.L_x_550) ;  /* 0xfffffff400c89947 */ /* 0x000fea000383ffff */
[----:B------:R-:W-:Y:S05]  /*0a60*/  EXIT ;  /* 0x000000000000794d */ /* 0x000fea0003800000 */
.L_x_548:
        /* <DEDUP_REMOVED lines=8> */
.L_x_552:
[----:B------:R-:W-:Y:S05]  /*0af0*/  BSYNC B0 ;  /* 0x0000000000007941 */ /* 0x000fea0003800000 */
.L_x_551:
        /* <DEDUP_REMOVED lines=8> */
.L_x_553:
[----:B------:R-:W-:Y:S05]  /*0b80*/  BRA `(.L_x_554) ;  /* 0xfffffffc00747947 */ /* 0x000fea000383ffff */
.L_x_555:
        /* <DEDUP_REMOVED lines=15> */
.L_x_7695:


//--------------------- .text._Z16gpukernelCLMWNr3ILi2ELi8ELi4EEvPdS0_S0_iii --------------------------
	.section	.text._Z16gpukernelCLMWNr3ILi2ELi8ELi4EEvPdS0_S0_iii,"ax",@progbits
	.align	128
        .global         _Z16gpukernelCLMWNr3ILi2ELi8ELi4EEvPdS0_S0_iii
        .type           _Z16gpukernelCLMWNr3ILi2ELi8ELi4EEvPdS0_S0_iii,@function
        .size           _Z16gpukernelCLMWNr3ILi2ELi8ELi4EEvPdS0_S0_iii,(.L_x_7696 - _Z16gpukernelCLMWNr3ILi2ELi8ELi4EEvPdS0_S0_iii)
        .other          _Z16gpukernelCLMWNr3ILi2ELi8ELi4EEvPdS0_S0_iii,@"STO_CUDA_ENTRY STV_DEFAULT"
_Z16gpukernelCLMWNr3ILi2ELi8ELi4EEvPdS0_S0_iii:
.text._Z16gpukernelCLMWNr3ILi2ELi8ELi4EEvPdS0_S0_iii:
        /* <DEDUP_REMOVED lines=24> */
.L_x_569:
[----:B0-----:R-:W0:Y:S01]  /*0180*/  LDCU UR8, c[0x0][0x3a0] ;  /* 0x00007400ff0877ac */ /* 0x001e220008000800 */
[----:B------:R-:W-:Y:S01]  /*0190*/  BSSY B1, `(.L_x_556) ;  /* 0x0000088000017945 */ /* 0x000fe20003800000 */
[----:B0-----:R-:W-:-:S13]  /*01a0*/  ISETP.GE.AND P1, PT, R5, UR8, PT ;  /* 0x0000000805007c0c */ /* 0x001fda000bf26270 */
[----:B------:R-:W-:Y:S05]  /*01b0*/  @P1 BRA `(.L_x_557) ;  /* 0x0000000800141947 */ /* 0x000fea0003800000 */
[----:B------:R-:W-:-:S07]  /*01c0*/  IMAD.MOV.U32 R9, RZ, RZ, R5 ;  /* 0x000000ffff097224 */ /* 0x000fce00078e0005 */
.L_x_568:
        /* <DEDUP_REMOVED lines=17> */
.L_x_562:
        /* <DEDUP_REMOVED lines=40> */
.L_x_561:
[----:B------:R-:W-:Y:S05]  /*0560*/  BSYNC.RECONVERGENT B2 ;  /* 0x0000000000027941 */ /* 0x000fea0003800200 */
.L_x_560:
        /* <DEDUP_REMOVED lines=26> */
.L_x_564:
[----:B------:R-:W-:Y:S05]  /*0710*/  BSYNC.RECONVERGENT B2 ;  /* 0x0000000000027941 */ /* 0x000fea0003800200 */
.L_x_563:
        /* <DEDUP_REMOVED lines=16> */
.L_x_566:
[----:B------:R-:W-:Y:S05]  /*0820*/  BSYNC.RECONVERGENT B2 ;  /* 0x0000000000027941 */ /* 0x000fea0003800200 */
.L_x_565:
        /* <DEDUP_REMOVED lines=13> */
.L_x_559:
[----:B------:R-:W-:Y:S05]  /*0900*/  BSYNC.RECONVERGENT B0 ;  /* 0x0000000000007941 */ /* 0x000fea0003800200 */
.L_x_558:
[----:B------:R-:W-:Y:S01]  /*0910*/  UMOV UR8, 0xffffffff ;  /* 0xffffffff00087882 */ /* 0x000fe20000000000 */
[----:B------:R-:W-:Y:S02]  /*0920*/  ISETP.NE.AND P1, PT, R0, RZ, PT ;  /* 0x000000ff0000720c */ /* 0x000fe40003f25270 */
[----:B------:R-:W-:Y:S11]  /*0930*/  BRA.DIV UR8, `(.L_x_567) ;  /* 0x00000002084c7947 */ /* 0x000ff6000b800000 */
[----:B------:R0:W1:Y:S04]  /*0940*/  SHFL.DOWN PT, R15, R23, 0x1, 0x1f ;  /* 0x08201f00170f7f89 */ /* 0x00006800000e0000 */
[----:B------:R0:W2:Y:S02]  /*0950*/  SHFL.DOWN PT, R14, R22, 0x1, 0x1f ;  /* 0x08201f00160e7f89 */ /* 0x0000a400000e0000 */
.L_x_573:
        /* <DEDUP_REMOVED lines=11> */
.L_x_557:
[----:B------:R-:W-:Y:S05]  /*0a10*/  BSYNC B1 ;  /* 0x0000000000017941 */ /* 0x000fea0003800000 */
.L_x_556:
[----:B------:R-:W1:Y:S01]  /*0a20*/  LDCU UR8, c[0x0][0x398] ;  /* 0x00007300ff0877ac */ /* 0x000e620008000800 */
[----:B------:R-:W-:-:S04]  /*0a30*/  IADD3 R4, PT, PT, R4, 0x20, RZ ;  /* 0x0000002004047810 */ /* 0x000fc80007ffe0ff */
[----:B-1----:R-:W-:-:S13]  /*0a40*/  ISETP.GE.AND P1, PT, R4, UR8, PT ;  /* 0x0000000804007c0c */ /* 0x002fda000bf26270 */
[----:B------:R-:W-:Y:S05]  /*0a50*/  @!P1 BRA `(.L_x_569) ;  /* 0xfffffff400c89947 */ /* 0x000fea000383ffff */
[----:B------:R-:W-:Y:S05]  /*0a60*/  EXIT ;  /* 0x000000000000794d */ /* 0x000fea0003800000 */
.L_x_567:
        /* <DEDUP_REMOVED lines=8> */
.L_x_571:
[----:B------:R-:W-:Y:S05]  /*0af0*/  BSYNC B0 ;  /* 0x0000000000007941 */ /* 0x000fea0003800000 */
.L_x_570:
        /* <DEDUP_REMOVED lines=8> */
.L_x_572:
[----:B------:R-:W-:Y:S05]  /*0b80*/  BRA `(.L_x_573) ;  /* 0xfffffffc00747947 */ /* 0x000fea000383ffff */
.L_x_574:
        /* <DEDUP_REMOVED lines=15> */
.L_x_7696:


//--------------------- .text._Z16gpukernelCLMWNr3ILi2ELi8ELi2EEvPdS0_S0_iii --------------------------
	.section	.text._Z16gpukernelCLMWNr3ILi2ELi8ELi2EEvPdS0_S0_iii,"ax",@progbits
	.align	128
        .global         _Z16gpukernelCLMWNr3ILi2ELi8ELi2EEvPdS0_S0_iii
        .type           _Z16gpukernelCLMWNr3ILi2ELi8ELi2EEvPdS0_S0_iii,@function
        .size           _Z16gpukernelCLMWNr3ILi2ELi8ELi2EEvPdS0_S0_iii,(.L_x_7697 - _Z16gpukernelCLMWNr3ILi2ELi8ELi2EEvPdS0_S0_iii)
        .other          _Z16gpukernelCLMWNr3ILi2ELi8ELi2EEvPdS0_S0_iii,@"STO_CUDA_ENTRY STV_DEFAULT"
_Z16gpukernelCLMWNr3ILi2ELi8ELi2EEvPdS0_S0_iii:
.text._Z16gpukernelCLMWNr3ILi2ELi8ELi2EEvPdS0_S0_iii:
        /* <DEDUP_REMOVED lines=24> */
.L_x_588:
[----:B0-----:R-:W0:Y:S01]  /*0180*/  LDCU UR8, c[0x0][0x3a0] ;  /* 0x00007400ff0877ac */ /* 0x001e220008000800 */
[----:B------:R-:W-:Y:S01]  /*0190*/  BSSY B1, `(.L_x_575) ;  /* 0x0000088000017945 */ /* 0x000fe20003800000 */
[----:B0-----:R-:W-:-:S13]  /*01a0*/  ISETP.GE.AND P1, PT, R5, UR8, PT ;  /* 0x0000000805007c0c */ /* 0x001fda000bf26270 */
[----:B------:R-:W-:Y:S05]  /*01b0*/  @P1 BRA `(.L_x_576) ;  /* 0x0000000800141947 */ /* 0x000fea0003800000 */
[----:B------:R-:W-:-:S07]  /*01c0*/  IMAD.MOV.U32 R9, RZ, RZ, R5 ;  /* 0x000000ffff097224 */ /* 0x000fce00078e0005 */
.L_x_587:
        /* <DEDUP_REMOVED lines=17> */
.L_x_581:
        /* <DEDUP_REMOVED lines=40> */
.L_x_580:
[----:B------:R-:W-:Y:S05]  /*0560*/  BSYNC.RECONVERGENT B2 ;  /* 0x0000000000027941 */ /* 0x000fea0003800200 */
.L_x_579:
        /* <DEDUP_REMOVED lines=26> */
.L_x_583:
[----:B------:R-:W-:Y:S05]  /*0710*/  BSYNC.RECONVERGENT B2 ;  /* 0x0000000000027941 */ /* 0x000fea0003800200 */
.L_x_582:
        /* <DEDUP_REMOVED lines=16> */
.L_x_585:
[----:B------:R-:W-:Y:S05]  /*0820*/  BSYNC.RECONVERGENT B2 ;  /* 0x0000000000027941 */ /* 0x000fea0003800200 */
.L_x_584:
        /* <DEDUP_REMOVED lines=13> */
.L_x_578:
[----:B------:R-:W-:Y:S05]  /*0900*/  BSYNC.RECONVERGENT B0 ;  /* 0x0000000000007941 */ /* 0x000fea0003800200 */
.L_x_577:
[----:B------:R-:W-:Y:S01]  /*0910*/  UMOV UR8, 0xffffffff ;  /* 0xffffffff00087882 */ /* 0x000fe20000000000 */
[----:B------:R-:W-:Y:S02]  /*0920*/  ISETP.NE.AND P1, PT, R0, RZ, PT ;  /* 0x000000ff0000720c */ /* 0x000fe40003f25270 */
[----:B------:R-:W-:Y:S11]  /*0930*/  BRA.DIV UR8, `(.L_x_586) ;  /* 0x00000002084c7947 */ /* 0x000ff6000b800000 */
[----:B------:R0:W1:Y:S04]  /*0940*/  SHFL.DOWN PT, R15, R23, 0x1, 0x1f ;  /* 0x08201f00170f7f89 */ /* 0x00006800000e0000 */
[----:B------:R0:W2:Y:S02]  /*0950*/  SHFL.DOWN PT, R14, R22, 0x1, 0x1f ;  /* 0x08201f00160e7f89 */ /* 0x0000a400000e0000 */
.L_x_592:
        /* <DEDUP_REMOVED lines=11> */
.L_x_576:
[----:B------:R-:W-:Y:S05]  /*0a10*/  BSYNC B1 ;  /* 0x0000000000017941 */ /* 0x000fea0003800000 */
.L_x_575:
[----:B------:R-:W1:Y:S01]  /*0a20*/  LDCU UR8, c[0x0][0x398] ;  /* 0x00007300ff0877ac */ /* 0x000e620008000800 */
[----:B------:R-:W-:-:S04]  /*0a30*/  IADD3 R4, PT, PT, R4, 0x40, RZ ;  /* 0x0000004004047810 */ /* 0x000fc80007ffe0ff */
[----:B-1----:R-:W-:-:S13]  /*0a40*/  ISETP.GE.AND P1, PT, R4, UR8, PT ;  /* 0x0000000804007c0c */ /* 0x002fda000bf26270 */
[----:B------:R-:W-:Y:S05]  /*0a50*/  @!P1 BRA `(.L_x_588) ;  /* 0xfffffff400c89947 */ /* 0x000fea000383ffff */
[----:B------:R-:W-:Y:S05]  /*0a60*/  EXIT ;  /* 0x000000000000794d */ /* 0x000fea0003800000 */
.L_x_586:
        /* <DEDUP_REMOVED lines=8> */
.L_x_590:
[----:B------:R-:W-:Y:S05]  /*0af0*/  BSYNC B0 ;  /* 0x0000000000007941 */ /* 0x000fea0003800000 */
.L_x_589:
        /* <DEDUP_REMOVED lines=8> */
.L_x_591:
[----:B------:R-:W-:Y:S05]  /*0b80*/  BRA `(.L_x_592) ;  /* 0xfffffffc00747947 */ /* 0x000fea000383ffff */
.L_x_593:
        /* <DEDUP_REMOVED lines=15> */
.L_x_7697:


//--------------------- .text._Z16gpukernelCLMWNr3ILi2ELi8ELi1EEvPdS0_S0_iii --------------------------
	.section	.text._Z16gpukernelCLMWNr3ILi2ELi8ELi1EEvPdS0_S0_iii,"ax",@progbits
	.align	128
        .global         _Z16gpukernelCLMWNr3ILi2ELi8ELi1EEvPdS0_S0_iii
        .type           _Z16gpukernelCLMWNr3ILi2ELi8ELi1EEvPdS0_S0_iii,@function
        .size           _Z16gpukernelCLMWNr3ILi2ELi8ELi1EEvPdS0_S0_iii,(.L_x_7698 - _Z16gpukernelCLMWNr3ILi2ELi8ELi1EEvPdS0_S0_iii)
        .other          _Z16gpukernelCLMWNr3ILi2ELi8ELi1EEvPdS0_S0_iii,@"STO_CUDA_ENTRY STV_DEFAULT"
_Z16gpukernelCLMWNr3ILi2ELi8ELi1EEvPdS0_S0_iii:
.text._Z16gpukernelCLMWNr3ILi2ELi8ELi1EEvPdS0_S0_iii:
        /* <DEDUP_REMOVED lines=24> */
.L_x_606:
[----:B0-----:R-:W0:Y:S02]  /*0180*/  LDCU UR8, c[0x0][0x3a0] ;  /* 0x00007400ff0877ac */ /* 0x001e240008000800 */
[----:B0-----:R-:W-:-:S09]  /*0190*/  UISETP.GE.AND UP0, UPT, UR8, 0x1, UPT ;  /* 0x000000010800788c */ /* 0x001fd2000bf06270 */
[----:B------:R-:W-:Y:S05]  /*01a0*/  BRA.U !UP0, `(.L_x_594) ;  /* 0x00000009080c7547 */ /* 0x000fea000b800000 */
[----:B------:R-:W-:-:S07]  /*01b0*/  IMAD.MOV.U32 R8, RZ, RZ, RZ ;  /* 0x000000ffff087224 */ /* 0x000fce00078e00ff */
.L_x_605:
        /* <DEDUP_REMOVED lines=17> */
.L_x_599:
        /* <DEDUP_REMOVED lines=40> */
.L_x_598:
[----:B------:R-:W-:Y:S05]  /*0550*/  BSYNC.RECONVERGENT B1 ;  /* 0x0000000000017941 */ /* 0x000fea0003800200 */
.L_x_597:
        /* <DEDUP_REMOVED lines=24> */
.L_x_601:
[----:B------:R-:W-:Y:S05]  /*06e0*/  BSYNC.RECONVERGENT B1 ;  /* 0x0000000000017941 */ /* 0x000fea0003800200 */
.L_x_600:
        /* <DEDUP_REMOVED lines=16> */
.L_x_603:
[----:B------:R-:W-:Y:S05]  /*07f0*/  BSYNC.RECONVERGENT B1 ;  /* 0x0000000000017941 */ /* 0x000fea0003800200 */
.L_x_602:
        /* <DEDUP_REMOVED lines=13> */
.L_x_596:
[----:B------:R-:W-:Y:S05]  /*08d0*/  BSYNC.RECONVERGENT B0 ;  /* 0x0000000000007941 */ /* 0x000fea0003800200 */
.L_x_595:
[----:B------:R-:W-:Y:S01]  /*08e0*/  UMOV UR8, 0xffffffff ;  /* 0xffffffff00087882 */ /* 0x000fe20000000000 */
[----:B------:R-:W-:Y:S02]  /*08f0*/  ISETP.NE.AND P2, PT, R0, RZ, PT ;  /* 0x000000ff0000720c */ /* 0x000fe40003f45270 */
[----:B------:R-:W-:Y:S11]  /*0900*/  BRA.DIV UR8, `(.L_x_604) ;  /* 0x0000000208487947 */ /* 0x000ff6000b800000 */
[----:B------:R0:W1:Y:S04]  /*0910*/  SHFL.DOWN PT, R15, R23, 0x1, 0x1f ;  /* 0x08201f00170f7f89 */ /* 0x00006800000e0000 */
[----:B------:R0:W2:Y:S02]  /*0920*/  SHFL.DOWN PT, R14, R22, 0x1, 0x1f ;  /* 0x08201f00160e7f89 */ /* 0x0000a400000e0000 */
.L_x_610:
        /* <DEDUP_REMOVED lines=11> */
.L_x_594:
[----:B------:R-:W1:Y:S01]  /*09e0*/  LDCU UR8, c[0x0][0x398] ;  /* 0x00007300ff0877ac */ /* 0x000e620008000800 */
[----:B------:R-:W-:-:S05]  /*09f0*/  VIADD R5, R5, 0x80 ;  /* 0x0000008005057836 */ /* 0x000fca0000000000 */
[----:B-1----:R-:W-:-:S13]  /*0a00*/  ISETP.GE.AND P2, PT, R5, UR8, PT ;  /* 0x0000000805007c0c */ /* 0x002fda000bf46270 */
[----:B------:R-:W-:Y:S05]  /*0a10*/  @!P2 BRA `(.L_x_606) ;  /* 0xfffffff400d8a947 */ /* 0x000fea000383ffff */
[----:B------:R-:W-:Y:S05]  /*0a20*/  EXIT ;  /* 0x000000000000794d */ /* 0x000fea0003800000 */
.L_x_604:
        /* <DEDUP_REMOVED lines=8> */
.L_x_608:
[----:B------:R-:W-:Y:S05]  /*0ab0*/  BSYNC B0 ;  /* 0x0000000000007941 */ /* 0x000fea0003800000 */
.L_x_607:
        /* <DEDUP_REMOVED lines=8> */
.L_x_609:
[----:B------:R-:W-:Y:S05]  /*0b40*/  BRA `(.L_x_610) ;  /* 0xfffffffc00787947 */ /* 0x000fea000383ffff */
.L_x_611:
        /* <DEDUP_REMOVED lines=11> */
.L_x_7698:


//--------------------- .text._Z16gpukernelCLMWNr3ILi2ELi4ELi4EEvPdS0_S0_iii --------------------------
	.section	.text._Z16gpukernelCLMWNr3ILi2ELi4ELi4EEvPdS0_S0_iii,"ax",@progbits
	.align	128
        .global         _Z16gpukernelCLMWNr3ILi2ELi4ELi4EEvPdS0_S0_iii
        .type           _Z16gpukernelCLMWNr3ILi2ELi4ELi4EEvPdS0_S0_iii,@function
        .size           _Z16gpukernelCLMWNr3ILi2ELi4ELi4EEvPdS0_S0_iii,(.L_x_7699 - _Z16gpukernelCLMWNr3ILi2ELi4ELi4EEvPdS0_S0_iii)
        .other          _Z16gpukernelCLMWNr3ILi2ELi4ELi4EEvPdS0_S0_iii,@"STO_CUDA_ENTRY STV_DEFAULT"
_Z16gpukernelCLMWNr3ILi2ELi4ELi4EEvPdS0_S0_iii:
.text._Z16gpukernelCLMWNr3ILi2ELi4ELi4EEvPdS0_S0_iii:
        /* <DEDUP_REMOVED lines=24> */
.L_x_625:
[----:B0-----:R-:W0:Y:S01]  /*0180*/  LDCU UR8, c[0x0][0x3a0] ;  /* 0x00007400ff0877ac */ /* 0x001e220008000800 */
[----:B------:R-:W-:Y:S01]  /*0190*/  BSSY B1, `(.L_x_612) ;  /* 0x0000088000017945 */ /* 0x000fe20003800000 */
[----:B0-----:R-:W-:-:S13]  /*01a0*/  ISETP.GE.AND P1, PT, R5, UR8, PT ;  /* 0x0000000805007c0c */ /* 0x001fda000bf26270 */
[----:B------:R-:W-:Y:S05]  /*01b0*/  @P1 BRA `(.L_x_613) ;  /* 0x0000000800141947 */ /* 0x000fea0003800000 */
[----:B------:R-:W-:-:S07]  /*01c0*/  IMAD.MOV.U32 R9, RZ, RZ, R5 ;  /* 0x000000ffff097224 */ /* 0x000fce00078e0005 */
.L_x_624:
        /* <DEDUP_REMOVED lines=17> */
.L_x_618:
        /* <DEDUP_REMOVED lines=40> */
.L_x_617:
[----:B------:R-:W-:Y:S05]  /*0560*/  BSYNC.RECONVERGENT B2 ;  /* 0x0000000000027941 */ /* 0x000fea0003800200 */
.L_x_616:
        /* <DEDUP_REMOVED lines=26> */
.L_x_620:
[----:B------:R-:W-:Y:S05]  /*0710*/  BSYNC.RECONVERGENT B2 ;  /* 0x0000000000027941 */ /* 0x000fea0003800200 */
.L_x_619:
        /* <DEDUP_REMOVED lines=16> */
.L_x_622:
[----:B------:R-:W-:Y:S05]  /*0820*/  BSYNC.RECONVERGENT B2 ;  /* 0x0000000000027941 */ /* 0x000fea0003800200 */
.L_x_621:
        /* <DEDUP_REMOVED lines=13> */
.L_x_615:
[----:B------:R-:W-:Y:S05]  /*0900*/  BSYNC.RECONVERGENT B0 ;  /* 0x0000000000007941 */ /* 0x000fea0003800200 */
.L_x_614:
[----:B------:R-:W-:Y:S01]  /*0910*/  UMOV UR8, 0xffffffff ;  /* 0xffffffff00087882 */ /* 0x000fe20000000000 */
[----:B------:R-:W-:Y:S02]  /*0920*/  ISETP.NE.AND P1, PT, R0, RZ, PT ;  /* 0x000000ff0000720c */ /* 0x000fe40003f25270 */
[----:B------:R-:W-:Y:S11]  /*0930*/  BRA.DIV UR8, `(.L_x_623) ;  /* 0x00000002084c7947 */ /* 0x000ff6000b800000 */
[----:B------:R0:W1:Y:S04]  /*0940*/  SHFL.DOWN PT, R15, R23, 0x1, 0x1f ;  /* 0x08201f00170f7f89 */ /* 0x00006800000e0000 */
[----:B------:R0:W2:Y:S02]  /*0950*/  SHFL.DOWN PT, R14, R22, 0x1, 0x1f ;  /* 0x08201f00160e7f89 */ /* 0x0000a400000e0000 */
.L_x_629:
        /* <DEDUP_REMOVED lines=11> */
.L_x_613:
[----:B------:R-:W-:Y:S05]  /*0a10*/  BSYNC B1 ;  /* 0x0000000000017941 */ /* 0x000fea0003800000 */
.L_x_612:
[----:B------:R-:W1:Y:S01]  /*0a20*/  LDCU UR8, c[0x0][0x398] ;  /* 0x00007300ff0877ac */ /* 0x000e620008000800 */
[----:B------:R-:W-:-:S04]  /*0a30*/  IADD3 R4, PT, PT, R4, 0x10, RZ ;  /* 0x0000001004047810 */ /* 0x000fc80007ffe0ff */
[----:B-1----:R-:W-:-:S13]  /*0a40*/  ISETP.GE.AND P1, PT, R4, UR8, PT ;  /* 0x0000000804007c0c */ /* 0x002fda000bf26270 */
[----:B------:R-:W-:Y:S05]  /*0a50*/  @!P1 BRA `(.L_x_625) ;  /* 0xfffffff400c89947 */ /* 0x000fea000383ffff */
[----:B------:R-:W-:Y:S05]  /*0a60*/  EXIT ;  /* 0x000000000000794d */ /* 0x000fea0003800000 */
.L_x_623:
        /* <DEDUP_REMOVED lines=8> */
.L_x_627:
[----:B------:R-:W-:Y:S05]  /*0af0*/  BSYNC B0 ;  /* 0x0000000000007941 */ /* 0x000fea0003800000 */
.L_x_626:
        /* <DEDUP_REMOVED lines=8> */
.L_x_628:
[----:B------:R-:W-:Y:S05]  /*0b80*/  BRA `(.L_x_629) ;  /* 0xfffffffc00747947 */ /* 0x000fea000383ffff */
.L_x_630:
        /* <DEDUP_REMOVED lines=15> */
.L_x_7699:


//--------------------- .text._Z16gpukernelCLMWNr3ILi2ELi4ELi2EEvPdS0_S0_iii --------------------------
	.section	.text._Z16gpukernelCLMWNr3ILi2ELi4ELi2EEvPdS0_S0_iii,"ax",@progbits
	.align	128
        .global         _Z16gpukernelCLMWNr3ILi2ELi4ELi2EEvPdS0_S0_iii
        .type           _Z16gpukernelCLMWNr3ILi2ELi4ELi2EEvPdS0_S0_iii,@function
        .size           _Z16gpukernelCLMWNr3ILi2ELi4ELi2EEvPdS0_S0_iii,(.L_x_7700 - _Z16gpukernelCLMWNr3ILi2ELi4ELi2EEvPdS0_S0_iii)
        .other          _Z16gpukernelCLMWNr3ILi2ELi4ELi2EEvPdS0_S0_iii,@"STO_CUDA_ENTRY STV_DEFAULT"
_Z16gpukernelCLMWNr3ILi2ELi4ELi2EEvPdS0_S0_iii:
.text._Z16gpukernelCLMWNr3ILi2ELi4ELi2EEvPdS0_S0_iii:
        /* <DEDUP_REMOVED lines=24> */
.L_x_644:
[----:B0-----:R-:W0:Y:S01]  /*0180*/  LDCU UR8, c[0x0][0x3a0] ;  /* 0x00007400ff0877ac */ /* 0x001e220008000800 */
[----:B------:R-:W-:Y:S01]  /*0190*/  BSSY B1, `(.L_x_631) ;  /* 0x0000088000017945 */ /* 0x000fe20003800000 */
[----:B0-----:R-:W-:-:S13]  /*01a0*/  ISETP.GE.AND P1, PT, R5, UR8, PT ;  /* 0x0000000805007c0c */ /* 0x001fda000bf26270 */
[----:B------:R-:W-:Y:S05]  /*01b0*/  @P1 BRA `(.L_x_632) ;  /* 0x0000000800141947 */ /* 0x000fea0003800000 */
[----:B------:R-:W-:-:S07]  /*01c0*/  IMAD.MOV.U32 R9, RZ, RZ, R5 ;  /* 0x000000ffff097224 */ /* 0x000fce00078e0005 */
.L_x_643:
        /* <DEDUP_REMOVED lines=17> */
.L_x_637:
        /* <DEDUP_REMOVED lines=40> */
.L_x_636:
[----:B------:R-:W-:Y:S05]  /*0560*/  BSYNC.RECONVERGENT B2 ;  /* 0x0000000000027941 */ /* 0x000fea0003800200 */
.L_x_635:
        /* <DEDUP_REMOVED lines=26> */
.L_x_639:
[----:B------:R-:W-:Y:S05]  /*0710*/  BSYNC.RECONVERGENT B2 ;  /* 0x0000000000027941 */ /* 0x000fea0003800200 */
.L_x_638:
        /* <DEDUP_REMOVED lines=16> */
.L_x_641:
[----:B------:R-:W-:Y:S05]  /*0820*/  BSYNC.RECONVERGENT B2 ;  /* 0x0000000000027941 */ /* 0x000fea0003800200 */
.L_x_640:
        /* <DEDUP_REMOVED lines=13> */
.L_x_634:
[----:B------:R-:W-:Y:S05]  /*0900*/  BSYNC.RECONVERGENT B0 ;  /* 0x0000000000007941 */ /* 0x000fea0003800200 */
.L_x_633:
[----:B------:R-:W-:Y:S01]  /*0910*/  UMOV UR8, 0xffffffff ;  /* 0xffffffff00087882 */ /* 0x000fe20000000000 */
[----:B------:R-:W-:Y:S02]  /*0920*/  ISETP.NE.AND P1, PT, R0, RZ, PT ;  /* 0x000000ff0000720c */ /* 0x000fe40003f25270 */
[----:B------:R-:W-:Y:S11]  /*0930*/  BRA.DIV UR8, `(.L_x_642) ;  /* 0x00000002084c7947 */ /* 0x000ff6000b800000 */
[----:B------:R0:W1:Y:S04]  /*0940*/  SHFL.DOWN PT, R15, R23, 0x1, 0x1f ;  /* 0x08201f00170f7f89 */ /* 0x00006800000e0000 */
[----:B------:R0:W2:Y:S02]  /*0950*/  SHFL.DOWN PT, R14, R22, 0x1, 0x1f ;  /* 0x08201f00160e7f89 */ /* 0x0000a400000e0000 */
.L_x_648:
        /* <DEDUP_REMOVED lines=11> */
.L_x_632:
[----:B------:R-:W-:Y:S05]  /*0a10*/  BSYNC B1 ;  /* 0x0000000000017941 */ /* 0x000fea0003800000 */
.L_x_631:
[----:B------:R-:W1:Y:S01]  /*0a20*/  LDCU UR8, c[0x0][0x398] ;  /* 0x00007300ff0877ac */ /* 0x000e620008000800 */
[----:B------:R-:W-:-:S04]  /*0a30*/  IADD3 R4, PT, PT, R4, 0x20, RZ ;  /* 0x0000002004047810 */ /* 0x000fc80007ffe0ff */
[----:B-1----:R-:W-:-:S13]  /*0a40*/  ISETP.GE.AND P1, PT, R4, UR8, PT ;  /* 0x0000000804007c0c */ /* 0x002fda000bf26270 */
[----:B------:R-:W-:Y:S05]  /*0a50*/  @!P1 BRA `(.L_x_644) ;  /* 0xfffffff400c89947 */ /* 0x000fea000383ffff */
[----:B------:R-:W-:Y:S05]  /*0a60*/  EXIT ;  /* 0x000000000000794d */ /* 0x000fea0003800000 */
.L_x_642:
        /* <DEDUP_REMOVED lines=8> */
.L_x_646:
[----:B------:R-:W-:Y:S05]  /*0af0*/  BSYNC B0 ;  /* 0x0000000000007941 */ /* 0x000fea0003800000 */
.L_x_645:
        /* <DEDUP_REMOVED lines=8> */
.L_x_647:
[----:B------:R-:W-:Y:S05]  /*0b80*/  BRA `(.L_x_648) ;  /* 0xfffffffc00747947 */ /* 0x000fea000383ffff */
.L_x_649:
        /* <DEDUP_REMOVED lines=15> */
.L_x_7700:


//--------------------- .text._Z16gpukernelCLMWNr3ILi2ELi4ELi1EEvPdS0_S0_iii --------------------------
	.section	.text._Z16gpukernelCLMWNr3ILi2ELi4ELi1EEvPdS0_S0_iii,"ax",@progbits
	.align	128
        .global         _Z16gpukernelCLMWNr3ILi2ELi4ELi1EEvPdS0_S0_iii
        .type           _Z16gpukernelCLMWNr3ILi2ELi4ELi1EEvPdS0_S0_iii,@function
        .size           _Z16gpukernelCLMWNr3ILi2ELi4ELi1EEvPdS0_S0_iii,(.L_x_7701 - _Z16gpukernelCLMWNr3ILi2ELi4ELi1EEvPdS0_S0_iii)
        .other          _Z16gpukernelCLMWNr3ILi2ELi4ELi1EEvPdS0_S0_iii,@"STO_CUDA_ENTRY STV_DEFAULT"
_Z16gpukernelCLMWNr3ILi2ELi4ELi1EEvPdS0_S0_iii:
.text._Z16gpukernelCLMWNr3ILi2ELi4ELi1EEvPdS0_S0_iii:
        /* <DEDUP_REMOVED lines=24> */
.L_x_662:
[----:B0-----:R-:W0:Y:S02]  /*0180*/  LDCU UR8, c[0x0][0x3a0] ;  /* 0x00007400ff0877ac */ /* 0x001e240008000800 */
[----:B0-----:R-:W-:-:S09]  /*0190*/  UISETP.GE.AND UP0, UPT, UR8, 0x1, UPT ;  /* 0x000000010800788c */ /* 0x001fd2000bf06270 */
[----:B------:R-:W-:Y:S05]  /*01a0*/  BRA.U !UP0, `(.L_x_650) ;  /* 0x00000009080c7547 */ /* 0x000fea000b800000 */
[----:B------:R-:W-:-:S07]  /*01b0*/  IMAD.MOV.U32 R8, RZ, RZ, RZ ;  /* 0x000000ffff087224 */ /* 0x000fce00078e00ff */
.L_x_661:
        /* <DEDUP_REMOVED lines=17> */
.L_x_655:
        /* <DEDUP_REMOVED lines=40> */
.L_x_654:
[----:B------:R-:W-:Y:S05]  /*0550*/  BSYNC.RECONVERGENT B1 ;  /* 0x0000000000017941 */ /* 0x000fea0003800200 */
.L_x_653:
        /* <DEDUP_REMOVED lines=24> */
.L_x_657:
[----:B------:R-:W-:Y:S05]  /*06e0*/  BSYNC.RECONVERGENT B1 ;  /* 0x0000000000017941 */ /* 0x000fea0003800200 */
.L_x_656:
        /* <DEDUP_REMOVED lines=16> */
.L_x_659:
[----:B------:R-:W-:Y:S05]  /*07f0*/  BSYNC.RECONVERGENT B1 ;  /* 0x0000000000017941 */ /* 0x000fea0003800200 */
.L_x_658:
        /* <DEDUP_REMOVED lines=13> */
.L_x_652:
[----:B------:R-:W-:Y:S05]  /*08d0*/  BSYNC.RECONVERGENT B0 ;  /* 0x0000000000007941 */ /* 0x000fea0003800200 */
.L_x_651:
[----:B------:R-:W-:Y:S01]  /*08e0*/  UMOV UR8, 0xffffffff ;  /* 0xffffffff00087882 */ /* 0x000fe20000000000 */
[----:B------:R-:W-:Y:S02]  /*08f0*/  ISETP.NE.AND P2, PT, R0, RZ, PT ;  /* 0x000000ff0000720c */ /* 0x000fe40003f45270 */
[----:B------:R-:W-:Y:S11]  /*0900*/  BRA.DIV UR8, `(.L_x_660) ;  /* 0x0000000208487947 */ /* 0x000ff6000b800000 */
[----:B------:R0:W1:Y:S04]  /*0910*/  SHFL.DOWN PT, R15, R23, 0x1, 0x1f ;  /* 0x08201f00170f7f89 */ /* 0x00006800000e0000 */
[----:B------:R0:W2:Y:S02]  /*0920*/  SHFL.DOWN PT, R14, R22, 0x1, 0x1f ;  /* 0x08201f00160e7f89 */ /* 0x0000a400000e0000 */
.L_x_666:
        /* <DEDUP_REMOVED lines=11> */
.L_x_650:
[----:B------:R-:W1:Y:S01]  /*09e0*/  LDCU UR8, c[0x0][0x398] ;  /* 0x00007300ff0877ac */ /* 0x000e620008000800 */
[----:B------:R-:W-:-:S05]  /*09f0*/  VIADD R5, R5, 0x40 ;  /* 0x0000004005057836 */ /* 0x000fca0000000000 */
[----:B-1----:R-:W-:-:S13]  /*0a00*/  ISETP.GE.AND P2, PT, R5, UR8, PT ;  /* 0x0000000805007c0c */ /* 0x002fda000bf46270 */
[----:B------:R-:W-:Y:S05]  /*0a10*/  @!P2 BRA `(.L_x_662) ;  /* 0xfffffff400d8a947 */ /* 0x000fea000383ffff */
[----:B------:R-:W-:Y:S05]  /*0a20*/  EXIT ;  /* 0x000000000000794d */ /* 0x000fea0003800000 */
.L_x_660:
        /* <DEDUP_REMOVED lines=8> */
.L_x_664:
[----:B------:R-:W-:Y:S05]  /*0ab0*/  BSYNC B0 ;  /* 0x0000000000007941 */ /* 0x000fea0003800000 */
.L_x_663:
        /* <DEDUP_REMOVED lines=8> */
.L_x_665:
[----:B------:R-:W-:Y:S05]  /*0b40*/  BRA `(.L_x_666) ;  /* 0xfffffffc00787947 */ /* 0x000fea000383ffff */
.L_x_667:
        /* <DEDUP_REMOVED lines=11> */
.L_x_7701:


//--------------------- .text._Z16gpukernelCLMWNr3ILi2ELi2ELi2EEvPdS0_S0_iii --------------------------
	.section	.text._Z16gpukernelCLMWNr3ILi2ELi2ELi2EEvPdS0_S0_iii,"ax",@progbits
	.align	128
        .global         _Z16gpukernelCLMWNr3ILi2ELi2ELi2EEvPdS0_S0_iii
        .type           _Z16gpukernelCLMWNr3ILi2ELi2ELi2EEvPdS0_S0_iii,@function
        .size           _Z16gpukernelCLMWNr3ILi2ELi2ELi2EEvPdS0_S0_iii,(.L_x_7702 - _Z16gpukernelCLMWNr3ILi2ELi2ELi2EEvPdS0_S0_iii)
        .other          _Z16gpukernelCLMWNr3ILi2ELi2ELi2EEvPdS0_S0_iii,@"STO_CUDA_ENTRY STV_DEFAULT"
_Z16gpukernelCLMWNr3ILi2ELi2ELi2EEvPdS0_S0_iii:
.text._Z16gpukernelCLMWNr3ILi2ELi2ELi2EEvPdS0_S0_iii:
        /* <DEDUP_REMOVED lines=24> */
.L_x_681:
[----:B0-----:R-:W0:Y:S01]  /*0180*/  LDCU UR8, c[0x0][0x3a0] ;  /* 0x00007400ff0877ac */ /* 0x001e220008000800 */
[----:B------:R-:W-:Y:S01]  /*0190*/  BSSY B1, `(.L_x_668) ;  /* 0x0000088000017945 */ /* 0x000fe20003800000 */
[----:B0-----:R-:W-:-:S13]  /*01a0*/  ISETP.GE.AND P1, PT, R5, UR8, PT ;  /* 0x0000000805007c0c */ /* 0x001fda000bf26270 */
[----:B------:R-:W-:Y:S05]  /*01b0*/  @P1 BRA `(.L_x_669) ;  /* 0x0000000800141947 */ /* 0x000fea0003800000 */
[----:B------:R-:W-:-:S07]  /*01c0*/  IMAD.MOV.U32 R9, RZ, RZ, R5 ;  /* 0x000000ffff097224 */ /* 0x000fce00078e0005 */
.L_x_680:
        /* <DEDUP_REMOVED lines=17> */
.L_x_674:
        /* <DEDUP_REMOVED lines=40> */
.L_x_673:
[----:B------:R-:W-:Y:S05]  /*0560*/  BSYNC.RECONVERGENT B2 ;  /* 0x0000000000027941 */ /* 0x000fea0003800200 */
.L_x_672:
        /* <DEDUP_REMOVED lines=26> */
.L_x_676:
[----:B------:R-:W-:Y:S05]  /*0710*/  BSYNC.RECONVERGENT B2 ;  /* 0x0000000000027941 */ /* 0x000fea0003800200 */
.L_x_675:
        /* <DEDUP_REMOVED lines=16> */
.L_x_678:
[----:B------:R-:W-:Y:S05]  /*0820*/  BSYNC.RECONVERGENT B2 ;  /* 0x0000000000027941 */ /* 0x000fea0003800200 */
.L_x_677:
        /* <DEDUP_REMOVED lines=13> */
.L_x_671:
[----:B------:R-:W-:Y:S05]  /*0900*/  BSYNC.RECONVERGENT B0 ;  /* 0x0000000000007941 */ /* 0x000fea0003800200 */
.L_x_670:
[----:B------:R-:W-:Y:S01]  /*0910*/  UMOV UR8, 0xffffffff ;  /* 0xffffffff00087882 */ /* 0x000fe20000000000 */
[----:B------:R-:W-:Y:S02]  /*0920*/  ISETP.NE.AND P1, PT, R0, RZ, PT ;  /* 0x000000ff0000720c */ /* 0x000fe40003f25270 */
[----:B------:R-:W-:Y:S11]  /*0930*/  BRA.DIV UR8, `(.L_x_679) ;  /* 0x00000002084c7947 */ /* 0x000ff6000b800000 */
[----:B------:R0:W1:Y:S04]  /*0940*/  SHFL.DOWN PT, R15, R23, 0x1, 0x1f ;  /* 0x08201f00170f7f89 */ /* 0x00006800000e0000 */
[----:B------:R0:W2:Y:S02]  /*0950*/  SHFL.DOWN PT, R14, R22, 0x1, 0x1f ;  /* 0x08201f00160e7f89 */ /* 0x0000a400000e0000 */
.L_x_685:
        /* <DEDUP_REMOVED lines=11> */
.L_x_669:
[----:B------:R-:W-:Y:S05]  /*0a10*/  BSYNC B1 ;  /* 0x0000000000017941 */ /* 0x000fea0003800000 */
.L_x_668:
[----:B------:R-:W1:Y:S01]  /*0a20*/  LDCU UR8, c[0x0][0x398] ;  /* 0x00007300ff0877ac */ /* 0x000e620008000800 */
[----:B------:R-:W-:-:S04]  /*0a30*/  IADD3 R4, PT, PT, R4, 0x10, RZ ;  /* 0x0000001004047810 */ /* 0x000fc80007ffe0ff */
[----:B-1----:R-:W-:-:S13]  /*0a40*/  ISETP.GE.AND P1, PT, R4, UR8, PT ;  /* 0x0000000804007c0c */ /* 0x002fda000bf26270 */
[----:B------:R-:W-:Y:S05]  /*0a50*/  @!P1 BRA `(.L_x_681) ;  /* 0xfffffff400c89947 */ /* 0x000fea000383ffff */
[----:B------:R-:W-:Y:S05]  /*0a60*/  EXIT ;  /* 0x000000000000794d */ /* 0x000fea0003800000 */
.L_x_679:
        /* <DEDUP_REMOVED lines=8> */
.L_x_683:
[----:B------:R-:W-:Y:S05]  /*0af0*/  BSYNC B0 ;  /* 0x0000000000007941 */ /* 0x000fea0003800000 */
.L_x_682:
        /* <DEDUP_REMOVED lines=8> */
.L_x_684:
[----:B------:R-:W-:Y:S05]  /*0b80*/  BRA `(.L_x_685) ;  /* 0xfffffffc00747947 */ /* 0x000fea000383ffff */
.L_x_686:
        /* <DEDUP_REMOVED lines=15> */
.L_x_7702:


//--------------------- .text._Z16gpukernelCLMWNr3ILi2ELi2ELi1EEvPdS0_S0_iii --------------------------
	.section	.text._Z16gpukernelCLMWNr3ILi2ELi2ELi1EEvPdS0_S0_iii,"ax",@progbits
	.align	128
        .global         _Z16gpukernelCLMWNr3ILi2ELi2ELi1EEvPdS0_S0_iii
        .type           _Z16gpukernelCLMWNr3ILi2ELi2ELi1EEvPdS0_S0_iii,@function
        .size           _Z16gpukernelCLMWNr3ILi2ELi2ELi1EEvPdS0_S0_iii,(.L_x_7703 - _Z16gpukernelCLMWNr3ILi2ELi2ELi1EEvPdS0_S0_iii)
        .other          _Z16gpukernelCLMWNr3ILi2ELi2ELi1EEvPdS0_S0_iii,@"STO_CUDA_ENTRY STV_DEFAULT"
_Z16gpukernelCLMWNr3ILi2ELi2ELi1EEvPdS0_S0_iii:
.text._Z16gpukernelCLMWNr3ILi2ELi2ELi1EEvPdS0_S0_iii:
        /* <DEDUP_REMOVED lines=24> */
.L_x_699:
[----:B0-----:R-:W0:Y:S02]  /*0180*/  LDCU UR8, c[0x0][0x3a0] ;  /* 0x00007400ff0877ac */ /* 0x001e240008000800 */
[----:B0-----:R-:W-:-:S09]  /*0190*/  UISETP.GE.AND UP0, UPT, UR8, 0x1, UPT ;  /* 0x000000010800788c */ /* 0x001fd2000bf06270 */
[----:B------:R-:W-:Y:S05]  /*01a0*/  BRA.U !UP0, `(.L_x_687) ;  /* 0x00000009080c7547 */ /* 0x000fea000b800000 */
[----:B------:R-:W-:-:S07]  /*01b0*/  IMAD.MOV.U32 R8, RZ, RZ, RZ ;  /* 0x000000ffff087224 */ /* 0x000fce00078e00ff */
.L_x_698:
        /* <DEDUP_REMOVED lines=17> */
.L_x_692:
        /* <DEDUP_REMOVED lines=40> */
.L_x_691:
[----:B------:R-:W-:Y:S05]  /*0550*/  BSYNC.RECONVERGENT B1 ;  /* 0x0000000000017941 */ /* 0x000fea0003800200 */
.L_x_690:
        /* <DEDUP_REMOVED lines=24> */
.L_x_694:
[----:B------:R-:W-:Y:S05]  /*06e0*/  BSYNC.RECONVERGENT B1 ;  /* 0x0000000000017941 */ /* 0x000fea0003800200 */
.L_x_693:
        /* <DEDUP_REMOVED lines=16> */
.L_x_696:
[----:B------:R-:W-:Y:S05]  /*07f0*/  BSYNC.RECONVERGENT B1 ;  /* 0x0000000000017941 */ /* 0x000fea0003800200 */
.L_x_695:
        /* <DEDUP_REMOVED lines=13> */
.L_x_689:
[----:B------:R-:W-:Y:S05]  /*08d0*/  BSYNC.RECONVERGENT B0 ;  /* 0x0000000000007941 */ /* 0x000fea0003800200 */
.L_x_688:
[----:B------:R-:W-:Y:S01]  /*08e0*/  UMOV UR8, 0xffffffff ;  /* 0xffffffff00087882 */ /* 0x000fe20000000000 */
[----:B------:R-:W-:Y:S02]  /*08f0*/  ISETP.NE.AND P2, PT, R0, RZ, PT ;  /* 0x000000ff0000720c */ /* 0x000fe40003f45270 */
[----:B------:R-:W-:Y:S11]  /*0900*/  BRA.DIV UR8, `(.L_x_697) ;  /* 0x0000000208487947 */ /* 0x000ff6000b800000 */
[----:B------:R0:W1:Y:S04]  /*0910*/  SHFL.DOWN PT, R15, R23, 0x1, 0x1f ;  /* 0x08201f00170f7f89 */ /* 0x00006800000e0000 */
[----:B------:R0:W2:Y:S02]  /*0920*/  SHFL.DOWN PT, R14, R22, 0x1, 0x1f ;  /* 0x08201f00160e7f89 */ /* 0x0000a400000e0000 */
.L_x_703:
        /* <DEDUP_REMOVED lines=11> */
.L_x_687:
[----:B------:R-:W1:Y:S01]  /*09e0*/  LDCU UR8, c[0x0][0x398] ;  /* 0x00007300ff0877ac */ /* 0x000e620008000800 */
[----:B------:R-:W-:-:S05]  /*09f0*/  VIADD R5, R5, 0x20 ;  /* 0x0000002005057836 */ /* 0x000fca0000000000 */
[----:B-1----:R-:W-:-:S13]  /*0a00*/  ISETP.GE.AND P2, PT, R5, UR8, PT ;  /* 0x0000000805007c0c */ /* 0x002fda000bf46270 */
[----:B------:R-:W-:Y:S05]  /*0a10*/  @!P2 BRA `(.L_x_699) ;  /* 0xfffffff400d8a947 */ /* 0x000fea000383ffff */
[----:B------:R-:W-:Y:S05]  /*0a20*/  EXIT ;  /* 0x000000000000794d */ /* 0x000fea0003800000 */
.L_x_697:
        /* <DEDUP_REMOVED lines=8> */
.L_x_701:
[----:B------:R-:W-:Y:S05]  /*0ab0*/  BSYNC B0 ;  /* 0x0000000000007941 */ /* 0x000fea0003800000 */
.L_x_700:
        /* <DEDUP_REMOVED lines=8> */
.L_x_702:
[----:B------:R-:W-:Y:S05]  /*0b40*/  BRA `(.L_x_703) ;  /* 0xfffffffc00787947 */ /* 0x000fea000383ffff */
.L_x_704:
        /* <DEDUP_REMOVED lines=11> */
.L_x_7703:


//--------------------- .text._Z16gpukernelCLMWNr3ILi4ELi32ELi32EEvPdS0_S0_iii --------------------------
	.section	.text._Z16gpukernelCLMWNr3ILi4ELi32ELi32EEvPdS0_S0_iii,"ax",@progbits
	.align	128
        .global         _Z16gpukernelCLMWNr3ILi4ELi32ELi32EEvPdS0_S0_iii
        .type           _Z16gpukernelCLMWNr3ILi4ELi32ELi32EEvPdS0_S0_iii,@function
        .size           _Z16gpukernelCLMWNr3ILi4ELi32ELi32EEvPdS0_S0_iii,(.L_x_7704 - _Z16gpukernelCLMWNr3ILi4ELi32ELi32EEvPdS0_S0_iii)
        .other          _Z16gpukernelCLMWNr3ILi4ELi32ELi32EEvPdS0_S0_iii,@"STO_CUDA_ENTRY STV_DEFAULT"
_Z16gpukernelCLMWNr3ILi4ELi32ELi32EEvPdS0_S0_iii:
.text._Z16gpukernelCLMWNr3ILi4ELi32ELi32EEvPdS0_S0_iii:
        /* <DEDUP_REMOVED lines=24> */
.L_x_718:
[----:B0-----:R-:W0:Y:S01]  /*0180*/  LDCU UR8, c[0x0][0x3a0] ;  /* 0x00007400ff0877ac */ /* 0x001e220008000800 */
[----:B------:R-:W-:Y:S01]  /*0190*/  BSSY B1, `(.L_x_705) ;  /* 0x000008b000017945 */ /* 0x000fe20003800000 */
[----:B0-----:R-:W-:-:S13]  /*01a0*/  ISETP.GE.AND P1, PT, R5, UR8, PT ;  /* 0x0000000805007c0c */ /* 0x001fda000bf26270 */
[----:B------:R-:W-:Y:S05]  /*01b0*/  @P1 BRA `(.L_x_706) ;  /* 0x0000000800201947 */ /* 0x000fea0003800000 */
[----:B------:R-:W-:-:S07]  /*01c0*/  MOV R9, R5 ;  /* 0x0000000500097202 */ /* 0x000fce0000000f00 */
.L_x_717:
        /* <DEDUP_REMOVED lines=14> */
[----:B------:R-:W-:Y:S01]  /*02b0*/  CS2R R22, SRZ ;  /* 0x0000000000167805 */ /* 0x000fe2000001ff00 */
[----:B------:R-:W-:Y:S02]  /*02c0*/  IMAD.MOV.U32 R28, RZ, RZ, R8 ;  /* 0x000000ffff1c7224 */ /* 0x000fe400078e0008 */
[----:B------:R-:W-:-:S07]  /*02d0*/  IMAD.MOV.U32 R24, RZ, RZ, R0 ;  /* 0x000000ffff187224 */ /* 0x000fce00078e0000 */
.L_x_711:
        /* <DEDUP_REMOVED lines=40> */
.L_x_710:
[----:B------:R-:W-:Y:S05]  /*0560*/  BSYNC.RECONVERGENT B2 ;  /* 0x0000000000027941 */ /* 0x000fea0003800200 */
.L_x_709:
[----:B------:R-:W-:Y:S05]  /*0570*/  @!P1 BRA `(.L_x_708) ;  /* 0x0000000000e09947 */ /* 0x000fea0003800000 */
[----:B------:R-:W-:Y:S01]  /*0580*/  VIADD R10, R6, 0xffffffff ;  /* 0xffffffff060a7836 */ /* 0x000fe20000000000 */
[----:B------:R-:W-:Y:S01]  /*0590*/  BSSY.RECONVERGENT B2, `(.L_x_712) ;  /* 0x0000018000027945 */ /* 0x000fe20003800200 */
[----:B------:R-:W-:-:S03]  /*05a0*/  ISETP.NE.AND P2, PT, R3, RZ, PT ;  /* 0x000000ff0300720c */ /* 0x000fc60003f45270 */
        /* <DEDUP_REMOVED lines=22> */
.L_x_713:
[----:B------:R-:W-:Y:S05]  /*0710*/  BSYNC.RECONVERGENT B2 ;  /* 0x0000000000027941 */ /* 0x000fea0003800200 */
.L_x_712:
        /* <DEDUP_REMOVED lines=16> */
.L_x_715:
[----:B------:R-:W-:Y:S05]  /*0820*/  BSYNC.RECONVERGENT B2 ;  /* 0x0000000000027941 */ /* 0x000fea0003800200 */
.L_x_714:
        /* <DEDUP_REMOVED lines=13> */
.L_x_708:
[----:B------:R-:W-:Y:S05]  /*0900*/  BSYNC.RECONVERGENT B0 ;  /* 0x0000000000007941 */ /* 0x000fea0003800200 */
.L_x_707:
[----:B------:R-:W-:Y:S01]  /*0910*/  UMOV UR8, 0xffffffff ;  /* 0xffffffff00087882 */ /* 0x000fe20000000000 */
[----:B------:R-:W-:Y:S02]  /*0920*/  ISETP.NE.AND P1, PT, R0, RZ, PT ;  /* 0x000000ff0000720c */ /* 0x000fe40003f25270 */
[----:B------:R-:W-:Y:S11]  /*0930*/  BRA.DIV UR8, `(.L_x_716) ;  /* 0x0000000208587947 */ /* 0x000ff6000b800000 */
[----:B------:R-:W-:Y:S04]  /*0940*/  SHFL.DOWN PT, R13, R23, 0x2, 0x1f ;  /* 0x08401f00170d7f89 */ /* 0x000fe800000e0000 */
[----:B------:R-:W0:Y:S02]  /*0950*/  SHFL.DOWN PT, R12, R22, 0x2, 0x1f ;  /* 0x08401f00160c7f89 */ /* 0x000e2400000e0000 */
[----:B0-----:R-:W-:-:S07]  /*0960*/  DADD R12, R12, R22 ;  /* 0x000000000c0c7229 */ /* 0x001fce0000000016 */
[----:B------:R0:W1:Y:S04]  /*0970*/  SHFL.DOWN PT, R17, R13, 0x1, 0x1f ;  /* 0x08201f000d117f89 */ /* 0x00006800000e0000 */
[----:B------:R0:W2:Y:S02]  /*0980*/  SHFL.DOWN PT, R16, R12, 0x1, 0x1f ;  /* 0x08201f000c107f89 */ /* 0x0000a400000e0000 */
.L_x_724:
[----:B------:R-:W3:Y:S01]  /*0990*/  @!P1 LDC.64 R10, c[0x0][0x380] ;  /* 0x0000e000ff0a9b82 */ /* 0x000ee20000000a00 */
[----:B------:R-:W4:Y:S02]  /*09a0*/  LDCU UR8, c[0x0][0x3a0] ;  /* 0x00007400ff0877ac */ /* 0x000f240008000800 */
[----:B----4-:R-:W-:-:S04]  /*09b0*/  @!P1 IMAD R15, R4, UR8, R9 ;  /* 0x00000008040f9c24 */ /* 0x010fc8000f8e0209 */
[----:B---3--:R-:W-:-:S05]  /*09c0*/  @!P1 IMAD.WIDE R10, R15, 0x8, R10 ;  /* 0x000000080f0a9825 */ /* 0x008fca00078e020a */
[----:B------:R-:W3:Y:S01]  /*09d0*/  @!P1 LDG.E.64 R14, desc[UR6][R10.64] ;  /* 0x000000060a0e9981 */ /* 0x000ee2000c1e1b00 */
[----:B-12---:R-:W-:Y:S01]  /*09e0*/  DADD R16, R12, R16 ;  /* 0x000000000c107229 */ /* 0x006fe20000000010 */
[----:B------:R-:W-:-:S07]  /*09f0*/  IADD3 R9, PT, PT, R9, 0x20, RZ ;  /* 0x0000002009097810 */ /* 0x000fce0007ffe0ff */
[----:B---3--:R-:W-:-:S07]  /*0a00*/  @!P1 DADD R14, R16, R14 ;  /* 0x00000000100e9229 */ /* 0x008fce000000000e */
[----:B------:R1:W-:Y:S01]  /*0a10*/  @!P1 STG.E.64 desc[UR6][R10.64], R14 ;  /* 0x0000000e0a009986 */ /* 0x0003e2000c101b06 */
[----:B------:R-:W-:-:S13]  /*0a20*/  ISETP.GE.AND P1, PT, R9, UR8, PT ;  /* 0x0000000809007c0c */ /* 0x000fda000bf26270 */
[----:B-1----:R-:W-:Y:S05]  /*0a30*/  @!P1 BRA `(.L_x_717) ;  /* 0xfffffff400e49947 */ /* 0x002fea000383ffff */
.L_x_706:
[----:B------:R-:W-:Y:S05]  /*0a40*/  BSYNC B1 ;  /* 0x0000000000017941 */ /* 0x000fea0003800000 */
.L_x_705:
[----:B------:R-:W1:Y:S01]  /*0a50*/  LDCU UR8, c[0x0][0x398] ;  /* 0x00007300ff0877ac */ /* 0x000e620008000800 */
[----:B------:R-:W-:-:S05]  /*0a60*/  VIADD R4, R4, 0x8 ;  /* 0x0000000804047836 */ /* 0x000fca0000000000 */
[----:B-1----:R-:W-:-:S13]  /*0a70*/  ISETP.GE.AND P1, PT, R4, UR8, PT ;  /* 0x0000000804007c0c */ /* 0x002fda000bf26270 */
[----:B------:R-:W-:Y:S05]  /*0a80*/  @!P1 BRA `(.L_x_718) ;  /* 0xfffffff400bc9947 */ /* 0x000fea000383ffff */
[----:B------:R-:W-:Y:S05]  /*0a90*/  EXIT ;  /* 0x000000000000794d */ /* 0x000fea0003800000 */
.L_x_716:
        /* <DEDUP_REMOVED lines=8> */
.L_x_720:
[----:B------:R-:W-:Y:S05]  /*0b20*/  BSYNC B0 ;  /* 0x0000000000007941 */ /* 0x000fea0003800000 */
.L_x_719:
[----:B------:R-:W-:Y:S02]  /*0b30*/  HFMA2 R14, -RZ, RZ, 0, 1.1920928955078125e-07 ;  /* 0x00000002ff0e7431 */ /* 0x000fe400000001ff */
[----:B------:R-:W-:Y:S02]  /*0b40*/  IMAD.MOV.U32 R11, RZ, RZ, R22 ;  /* 0x000000ffff0b7224 */ /* 0x000fe400078e0016 */
[----:B------:R-:W-:Y:S02]  /*0b50*/  IMAD.MOV.U32 R15, RZ, RZ, 0x1f ;  /* 0x0000001fff0f7424 */ /* 0x000fe400078e00ff */
[----:B------:R-:W-:Y:S02]  /*0b60*/  IMAD.MOV.U32 R10, RZ, RZ, -0x1 ;  /* 0xffffffffff0a7424 */ /* 0x000fe400078e00ff */
[----:B------:R-:W-:-:S07]  /*0b70*/  IMAD.MOV.U32 R13, RZ, RZ, R16 ;  /* 0x000000ffff0d7224 */ /* 0x000fce00078e0010 */
[----:B------:R-:W-:Y:S05]  /*0b80*/  WARPSYNC.COLLECTIVE R10, `(.L_x_721) ;  /* 0x000000000a087348 */ /* 0x000fea0003c00000 */
[----:B------:R0:W1:Y:S02]  /*0b90*/  SHFL.DOWN P2, R16, R11, R14, R15 ;  /* 0x0800000e0b107389 */ /* 0x000064000004000f */
[----:B01----:R-:W-:Y:S05]  /*0ba0*/  ENDCOLLECTIVE ;  /* 0x000000000000791b */ /* 0x003fea0003800000 */
.L_x_721:
[----:B------:R-:W-:Y:S01]  /*0bb0*/  IMAD.MOV.U32 R14, RZ, RZ, 0x1 ;  /* 0x00000001ff0e7424 */ /* 0x000fe200078e00ff */
[----:B------:R-:W-:-:S06]  /*0bc0*/  MOV R12, R16 ;  /* 0x00000010000c7202 */ /* 0x000fcc0000000f00 */
[----:B------:R-:W-:-:S10]  /*0bd0*/  DADD R12, R12, R22 ;  /* 0x000000000c0c7229 */ /* 0x000fd40000000016 */
[----:B------:R-:W-:-:S07]  /*0be0*/  IMAD.MOV.U32 R11, RZ, RZ, R13 ;  /* 0x000000ffff0b7224 */ /* 0x000fce00078e000d */
[----:B------:R-:W-:Y:S05]  /*0bf0*/  WARPSYNC.COLLECTIVE R10, `(.L_x_722) ;  /* 0x000000000a087348 */ /* 0x000fea0003c00000 */
[----:B------:R0:W1:Y:S02]  /*0c00*/  SHFL.DOWN P2, R16, R11, R14, R15 ;  /* 0x0800000e0b107389 */ /* 0x000064000004000f */
[----:B01----:R-:W-:Y:S05]  /*0c10*/  ENDCOLLECTIVE ;  /* 0x000000000000791b */ /* 0x003fea0003800000 */
.L_x_722:
[----:B------:R-:W-:Y:S01]  /*0c20*/  IMAD.MOV.U32 R11, RZ, RZ, R12 ;  /* 0x000000ffff0b7224 */ /* 0x000fe200078e000c */
[----:B------:R-:W-:-:S07]  /*0c30*/  MOV R17, R16 ;  /* 0x0000001000117202 */ /* 0x000fce0000000f00 */
[----:B------:R-:W-:Y:S05]  /*0c40*/  WARPSYNC.COLLECTIVE R10, `(.L_x_723) ;  /* 0x000000000a087348 */ /* 0x000fea0003c00000 */
[----:B------:R0:W1:Y:S02]  /*0c50*/  SHFL.DOWN P2, R16, R11, R14, R15 ;  /* 0x0800000e0b107389 */ /* 0x000064000004000f */
[----:B01----:R-:W-:Y:S05]  /*0c60*/  ENDCOLLECTIVE ;  /* 0x000000000000791b */ /* 0x003fea0003800000 */
.L_x_723:
[----:B------:R-:W-:Y:S05]  /*0c70*/  BRA `(.L_x_724) ;  /* 0xfffffffc00447947 */ /* 0x000fea000383ffff */
.L_x_725:
        /* <DEDUP_REMOVED lines=16> */
.L_x_7704:


//--------------------- .text._Z16gpukernelCLMWNr3ILi4ELi32ELi16EEvPdS0_S0_iii --------------------------
	.section	.text._Z16gpukernelCLMWNr3ILi4ELi32ELi16EEvPdS0_S0_iii,"ax",@progbits
	.align	128
        .global         _Z16gpukernelCLMWNr3ILi4ELi32ELi16EEvPdS0_S0_iii
        .type           _Z16gpukernelCLMWNr3ILi4ELi32ELi16EEvPdS0_S0_iii,@function
        .size           _Z16gpukernelCLMWNr3ILi4ELi32ELi16EEvPdS0_S0_iii,(.L_x_7705 - _Z16gpukernelCLMWNr3ILi4ELi32ELi16EEvPdS0_S0_iii)
        .other          _Z16gpukernelCLMWNr3ILi4ELi32ELi16EEvPdS0_S0_iii,@"STO_CUDA_ENTRY STV_DEFAULT"
_Z16gpukernelCLMWNr3ILi4ELi32ELi16EEvPdS0_S0_iii:
.text._Z16gpukernelCLMWNr3ILi4ELi32ELi16EEvPdS0_S0_iii:
        /* <DEDUP_REMOVED lines=24> */
.L_x_739:
[----:B0-----:R-:W0:Y:S01]  /*0180*/  LDCU UR8, c[0x0][0x3a0] ;  /* 0x00007400ff0877ac */ /* 0x001e220008000800 */
[----:B------:R-:W-:Y:S01]  /*0190*/  BSSY B1, `(.L_x_726) ;  /* 0x000008b000017945 */ /* 0x000fe20003800000 */
[----:B0-----:R-:W-:-:S13]  /*01a0*/  ISETP.GE.AND P1, PT, R5, UR8, PT ;  /* 0x0000000805007c0c */ /* 0x001fda000bf26270 */
[----:B------:R-:W-:Y:S05]  /*01b0*/  @P1 BRA `(.L_x_727) ;  /* 0x0000000800201947 */ /* 0x000fea0003800000 */
[----:B------:R-:W-:-:S07]  /*01c0*/  MOV R9, R5 ;  /* 0x0000000500097202 */ /* 0x000fce0000000f00 */
.L_x_738:
        /* <DEDUP_REMOVED lines=17> */
.L_x_732:
        /* <DEDUP_REMOVED lines=40> */
.L_x_731:
[----:B------:R-:W-:Y:S05]  /*0560*/  BSYNC.RECONVERGENT B2 ;  /* 0x0000000000027941 */ /* 0x000fea0003800200 */
.L_x_730:
        /* <DEDUP_REMOVED lines=26> */
.L_x_734:
[----:B------:R-:W-:Y:S05]  /*0710*/  BSYNC.RECONVERGENT B2 ;  /* 0x0000000000027941 */ /* 0x000fea0003800200 */
.L_x_733:
        /* <DEDUP_REMOVED lines=16> */
.L_x_736:
[----:B------:R-:W-:Y:S05]  /*0820*/  BSYNC.RECONVERGENT B2 ;  /* 0x0000000000027941 */ /* 0x000fea0003800200 */
.L_x_735:
        /* <DEDUP_REMOVED lines=13> */
.L_x_729:
[----:B------:R-:W-:Y:S05]  /*0900*/  BSYNC.RECONVERGENT B0 ;  /* 0x0000000000007941 */ /* 0x000fea0003800200 */
.L_x_728:
        /* <DEDUP_REMOVED lines=8> */
.L_x_745:
        /* <DEDUP_REMOVED lines=11> */
.L_x_727:
[----:B------:R-:W-:Y:S05]  /*0a40*/  BSYNC B1 ;  /* 0x0000000000017941 */ /* 0x000fea0003800000 */
.L_x_726:
[----:B------:R-:W1:Y:S01]  /*0a50*/  LDCU UR8, c[0x0][0x398] ;  /* 0x00007300ff0877ac */ /* 0x000e620008000800 */
[----:B------:R-:W-:-:S05]  /*0a60*/  VIADD R4, R4, 0x10 ;  /* 0x0000001004047836 */ /* 0x000fca0000000000 */
[----:B-1----:R-:W-:-:S13]  /*0a70*/  ISETP.GE.AND P1, PT, R4, UR8, PT ;  /* 0x0000000804007c0c */ /* 0x002fda000bf26270 */
[----:B------:R-:W-:Y:S05]  /*0a80*/  @!P1 BRA `(.L_x_739) ;  /* 0xfffffff400bc9947 */ /* 0x000fea000383ffff */
[----:B------:R-:W-:Y:S05]  /*0a90*/  EXIT ;  /* 0x000000000000794d */ /* 0x000fea0003800000 */
.L_x_737:
        /* <DEDUP_REMOVED lines=8> */
.L_x_741:
[----:B------:R-:W-:Y:S05]  /*0b20*/  BSYNC B0 ;  /* 0x0000000000007941 */ /* 0x000fea0003800000 */
.L_x_740:
        /* <DEDUP_REMOVED lines=8> */
.L_x_742:
[----:B------:R-:W-:Y:S01]  /*0bb0*/  IMAD.MOV.U32 R14, RZ, RZ, 0x1 ;  /* 0x00000001ff0e7424 */ /* 0x000fe200078e00ff */
[----:B------:R-:W-:-:S06]  /*0bc0*/  MOV R12, R16 ;  /* 0x00000010000c7202 */ /* 0x000fcc0000000f00 */
[----:B------:R-:W-:-:S10]  /*0bd0*/  DADD R12, R12, R22 ;  /* 0x000000000c0c7229 */ /* 0x000fd40000000016 */
[----:B------:R-:W-:-:S07]  /*0be0*/  IMAD.MOV.U32 R11, RZ, RZ, R13 ;  /* 0x000000ffff0b7224 */ /* 0x000fce00078e000d */
[----:B------:R-:W-:Y:S05]  /*0bf0*/  WARPSYNC.COLLECTIVE R10, `(.L_x_743) ;  /* 0x000000000a087348 */ /* 0x000fea0003c00000 */
[----:B------:R0:W1:Y:S02]  /*0c00*/  SHFL.DOWN P2, R16, R11, R14, R15 ;  /* 0x0800000e0b107389 */ /* 0x000064000004000f */
[----:B01----:R-:W-:Y:S05]  /*0c10*/  ENDCOLLECTIVE ;  /* 0x000000000000791b */ /* 0x003fea0003800000 */
.L_x_743:
[----:B------:R-:W-:Y:S01]  /*0c20*/  IMAD.MOV.U32 R11, RZ, RZ, R12 ;  /* 0x000000ffff0b7224 */ /* 0x000fe200078e000c */
[----:B------:R-:W-:-:S07]  /*0c30*/  MOV R17, R16 ;  /* 0x0000001000117202 */ /* 0x000fce0000000f00 */
[----:B------:R-:W-:Y:S05]  /*0c40*/  WARPSYNC.COLLECTIVE R10, `(.L_x_744) ;  /* 0x000000000a087348 */ /* 0x000fea0003c00000 */
[----:B------:R0:W1:Y:S02]  /*0c50*/  SHFL.DOWN P2, R16, R11, R14, R15 ;  /* 0x0800000e0b107389 */ /* 0x000064000004000f */
[----:B01----:R-:W-:Y:S05]  /*0c60*/  ENDCOLLECTIVE ;  /* 0x000000000000791b */ /* 0x003fea0003800000 */
.L_x_744:
[----:B------:R-:W-:Y:S05]  /*0c70*/  BRA `(.L_x_745) ;  /* 0xfffffffc00447947 */ /* 0x000fea000383ffff */
.L_x_746:
        /* <DEDUP_REMOVED lines=16> */
.L_x_7705:


//--------------------- .text._Z16gpukernelCLMWNr3ILi4ELi32ELi8EEvPdS0_S0_iii --------------------------
	.section	.text._Z16gpukernelCLMWNr3ILi4ELi32ELi8EEvPdS0_S0_iii,"ax",@progbits
	.align	128
        .global         _Z16gpukernelCLMWNr3ILi4ELi32ELi8EEvPdS0_S0_iii
        .type           _Z16gpukernelCLMWNr3ILi4ELi32ELi8EEvPdS0_S0_iii,@function
        .size           _Z16gpukernelCLMWNr3ILi4ELi32ELi8EEvPdS0_S0_iii,(.L_x_7706 - _Z16gpukernelCLMWNr3ILi4ELi32ELi8EEvPdS0_S0_iii)
        .other          _Z16gpukernelCLMWNr3ILi4ELi32ELi8EEvPdS0_S0_iii,@"STO_CUDA_ENTRY STV_DEFAULT"
_Z16gpukernelCLMWNr3ILi4ELi32ELi8EEvPdS0_S0_iii:
.text._Z16gpukernelCLMWNr3ILi4ELi32ELi8EEvPdS0_S0_iii:
        /* <DEDUP_REMOVED lines=24> */
.L_x_760:
[----:B0-----:R-:W0:Y:S01]  /*0180*/  LDCU UR8, c[0x0][0x3a0] ;  /* 0x00007400ff0877ac */ /* 0x001e220008000800 */
[----:B------:R-:W-:Y:S01]  /*0190*/  BSSY B1, `(.L_x_747) ;  /* 0x000008b000017945 */ /* 0x000fe20003800000 */
[----:B0-----:R-:W-:-:S13]  /*01a0*/  ISETP.GE.AND P1, PT, R5, UR8, PT ;  /* 0x0000000805007c0c */ /* 0x001fda000bf26270 */
[----:B------:R-:W-:Y:S05]  /*01b0*/  @P1 BRA `(.L_x_748) ;  /* 0x0000000800201947 */ /* 0x000fea0003800000 */
[----:B------:R-:W-:-:S07]  /*01c0*/  MOV R9, R5 ;  /* 0x0000000500097202 */ /* 0x000fce0000000f00 */
.L_x_759:
        /* <DEDUP_REMOVED lines=17> */
.L_x_753:
        /* <DEDUP_REMOVED lines=40> */
.L_x_752:
[----:B------:R-:W-:Y:S05]  /*0560*/  BSYNC.RECONVERGENT B2 ;  /* 0x0000000000027941 */ /* 0x000fea0003800200 */
.L_x_751:
        /* <DEDUP_REMOVED lines=26> */
.L_x_755:
[----:B------:R-:W-:Y:S05]  /*0710*/  BSYNC.RECONVERGENT B2 ;  /* 0x0000000000027941 */ /* 0x000fea0003800200 */
.L_x_754:
        /* <DEDUP_REMOVED lines=16> */
.L_x_757:
[----:B------:R-:W-:Y:S05]  /*0820*/  BSYNC.RECONVERGENT B2 ;  /* 0x0000000000027941 */ /* 0x000fea0003800200 */
.L_x_756:
        /* <DEDUP_REMOVED lines=13> */
.L_x_750:
[----:B------:R-:W-:Y:S05]  /*0900*/  BSYNC.RECONVERGENT B0 ;  /* 0x0000000000007941 */ /* 0x000fea0003800200 */
.L_x_749:
        /* <DEDUP_REMOVED lines=8> */
.L_x_766:
        /* <DEDUP_REMOVED lines=11> */
.L_x_748:
[----:B------:R-:W-:Y:S05]  /*0a40*/  BSYNC B1 ;  /* 0x0000000000017941 */ /* 0x000fea0003800000 */
.L_x_747:
[----:B------:R-:W1:Y:S01]  /*0a50*/  LDCU UR8, c[0x0][0x398] ;  /* 0x00007300ff0877ac */ /* 0x000e620008000800 */
[----:B------:R-:W-:-:S05]  /*0a60*/  VIADD R4, R4, 0x20 ;  /* 0x0000002004047836 */ /* 0x000fca0000000000 */
[----:B-1----:R-:W-:-:S13]  /*0a70*/  ISETP.GE.AND P1, PT, R4, UR8, PT ;  /* 0x0000000804007c0c */ /* 0x002fda000bf26270 */
[----:B------:R-:W-:Y:S05]  /*0a80*/  @!P1 BRA `(.L_x_760) ;  /* 0xfffffff400bc9947 */ /* 0x000fea000383ffff */
[----:B------:R-:W-:Y:S05]  /*0a90*/  EXIT ;  /* 0x000000000000794d */ /* 0x000fea0003800000 */
.L_x_758:
        /* <DEDUP_REMOVED lines=8> */
.L_x_762:
[----:B------:R-:W-:Y:S05]  /*0b20*/  BSYNC B0 ;  /* 0x0000000000007941 */ /* 0x000fea0003800000 */
.L_x_761:
        /* <DEDUP_REMOVED lines=8> */
.L_x_763:
[----:B------:R-:W-:Y:S01]  /*0bb0*/  IMAD.MOV.U32 R14, RZ, RZ, 0x1 ;  /* 0x00000001ff0e7424 */ /* 0x000fe200078e00ff */
[----:B------:R-:W-:-:S06]  /*0bc0*/  MOV R12, R16 ;  /* 0x00000010000c7202 */ /* 0x000fcc0000000f00 */
[----:B------:R-:W-:-:S10]  /*0bd0*/  DADD R12, R12, R22 ;  /* 0x000000000c0c7229 */ /* 0x000fd40000000016 */
[----:B------:R-:W-:-:S07]  /*0be0*/  IMAD.MOV.U32 R11, RZ, RZ, R13 ;  /* 0x000000ffff0b7224 */ /* 0x000fce00078e000d */
[----:B------:R-:W-:Y:S05]  /*0bf0*/  WARPSYNC.COLLECTIVE R10, `(.L_x_764) ;  /* 0x000000000a087348 */ /* 0x000fea0003c00000 */
[----:B------:R0:W1:Y:S02]  /*0c00*/  SHFL.DOWN P2, R16, R11, R14, R15 ;  /* 0x0800000e0b107389 */ /* 0x000064000004000f */
[----:B01----:R-:W-:Y:S05]  /*0c10*/  ENDCOLLECTIVE ;  /* 0x000000000000791b */ /* 0x003fea0003800000 */
.L_x_764:
[----:B------:R-:W-:Y:S01]  /*0c20*/  IMAD.MOV.U32 R11, RZ, RZ, R12 ;  /* 0x000000ffff0b7224 */ /* 0x000fe200078e000c */
[----:B------:R-:W-:-:S07]  /*0c30*/  MOV R17, R16 ;  /* 0x0000001000117202 */ /* 0x000fce0000000f00 */
[----:B------:R-:W-:Y:S05]  /*0c40*/  WARPSYNC.COLLECTIVE R10, `(.L_x_765) ;  /* 0x000000000a087348 */ /* 0x000fea0003c00000 */
[----:B------:R0:W1:Y:S02]  /*0c50*/  SHFL.DOWN P2, R16, R11, R14, R15 ;  /* 0x0800000e0b107389 */ /* 0x000064000004000f */
[----:B01----:R-:W-:Y:S05]  /*0c60*/  ENDCOLLECTIVE ;  /* 0x000000000000791b */ /* 0x003fea0003800000 */
.L_x_765:
[----:B------:R-:W-:Y:S05]  /*0c70*/  BRA `(.L_x_766) ;  /* 0xfffffffc00447947 */ /* 0x000fea000383ffff */
.L_x_767:
        /* <DEDUP_REMOVED lines=16> */
.L_x_7706:


//--------------------- .text._Z16gpukernelCLMWNr3ILi4ELi32ELi4EEvPdS0_S0_iii --------------------------
	.section	.text._Z16gpukernelCLMWNr3ILi4ELi32ELi4EEvPdS0_S0_iii,"ax",@progbits
	.align	128
        .global         _Z16gpukernelCLMWNr3ILi4ELi32ELi4EEvPdS0_S0_iii
        .type           _Z16gpukernelCLMWNr3ILi4ELi32ELi4EEvPdS0_S0_iii,@function
        .size           _Z16gpukernelCLMWNr3ILi4ELi32ELi4EEvPdS0_S0_iii,(.L_x_7707 - _Z16gpukernelCLMWNr3ILi4ELi32ELi4EEvPdS0_S0_iii)
        .other          _Z16gpukernelCLMWNr3ILi4ELi32ELi4EEvPdS0_S0_iii,@"STO_CUDA_ENTRY STV_DEFAULT"
_Z16gpukernelCLMWNr3ILi4ELi32ELi4EEvPdS0_S0_iii:
.text._Z16gpukernelCLMWNr3ILi4ELi32ELi4EEvPdS0_S0_iii:
        /* <DEDUP_REMOVED lines=24> */
.L_x_781:
[----:B0-----:R-:W0:Y:S01]  /*0180*/  LDCU UR8, c[0x0][0x3a0] ;  /* 0x00007400ff0877ac */ /* 0x001e220008000800 */
[----:B------:R-:W-:Y:S01]  /*0190*/  BSSY B1, `(.L_x_768) ;  /* 0x000008b000017945 */ /* 0x000fe20003800000 */
[----:B0-----:R-:W-:-:S13]  /*01a0*/  ISETP.GE.AND P1, PT, R5, UR8, PT ;  /* 0x0000000805007c0c */ /* 0x001fda000bf26270 */
[----:B------:R-:W-:Y:S05]  /*01b0*/  @P1 BRA `(.L_x_769) ;  /* 0x0000000800201947 */ /* 0x000fea0003800000 */
[----:B------:R-:W-:-:S07]  /*01c0*/  MOV R9, R5 ;  /* 0x0000000500097202 */ /* 0x000fce0000000f00 */
.L_x_780:
        /* <DEDUP_REMOVED lines=17> */
.L_x_774:
        /* <DEDUP_REMOVED lines=40> */
.L_x_773:
[----:B------:R-:W-:Y:S05]  /*0560*/  BSYNC.RECONVERGENT B2 ;  /* 0x0000000000027941 */ /* 0x000fea0003800200 */
.L_x_772:
        /* <DEDUP_REMOVED lines=26> */
.L_x_776:
[----:B------:R-:W-:Y:S05]  /*0710*/  BSYNC.RECONVERGENT B2 ;  /* 0x0000000000027941 */ /* 0x000fea0003800200 */
.L_x_775:
        /* <DEDUP_REMOVED lines=16> */
.L_x_778:
[----:B------:R-:W-:Y:S05]  /*0820*/  BSYNC.RECONVERGENT B2 ;  /* 0x0000000000027941 */ /* 0x000fea0003800200 */
.L_x_777:
        /* <DEDUP_REMOVED lines=13> */
.L_x_771:
[----:B------:R-:W-:Y:S05]  /*0900*/  BSYNC.RECONVERGENT B0 ;  /* 0x0000000000007941 */ /* 0x000fea0003800200 */
.L_x_770:
        /* <DEDUP_REMOVED lines=8> */
.L_x_787:
        /* <DEDUP_REMOVED lines=11> */
.L_x_769:
[----:B------:R-:W-:Y:S05]  /*0a40*/  BSYNC B1 ;  /* 0x0000000000017941 */ /* 0x000fea0003800000 */
.L_x_768:
[----:B------:R-:W1:Y:S01]  /*0a50*/  LDCU UR8, c[0x0][0x398] ;  /* 0x00007300ff0877ac */ /* 0x000e620008000800 */
[----:B------:R-:W-:-:S05]  /*0a60*/  VIADD R4, R4, 0x40 ;  /* 0x0000004004047836 */ /* 0x000fca0000000000 */
[----:B-1----:R-:W-:-:S13]  /*0a70*/  ISETP.GE.AND P1, PT, R4, UR8, PT ;  /* 0x0000000804007c0c */ /* 0x002fda000bf26270 */
[----:B------:R-:W-:Y:S05]  /*0a80*/  @!P1 BRA `(.L_x_781) ;  /* 0xfffffff400bc9947 */ /* 0x000fea000383ffff */
[----:B------:R-:W-:Y:S05]  /*0a90*/  EXIT ;  /* 0x000000000000794d */ /* 0x000fea0003800000 */
.L_x_779:
        /* <DEDUP_REMOVED lines=8> */
.L_x_783:
[----:B------:R-:W-:Y:S05]  /*0b20*/  BSYNC B0 ;  /* 0x0000000000007941 */ /* 0x000fea0003800000 */
.L_x_782:
        /* <DEDUP_REMOVED lines=8> */
.L_x_784:
[----:B------:R-:W-:Y:S01]  /*0bb0*/  IMAD.MOV.U32 R14, RZ, RZ, 0x1 ;  /* 0x00000001ff0e7424 */ /* 0x000fe200078e00ff */
[----:B------:R-:W-:-:S06]  /*0bc0*/  MOV R12, R16 ;  /* 0x00000010000c7202 */ /* 0x000fcc0000000f00 */
[----:B------:R-:W-:-:S10]  /*0bd0*/  DADD R12, R12, R22 ;  /* 0x000000000c0c7229 */ /* 0x000fd40000000016 */
[----:B------:R-:W-:-:S07]  /*0be0*/  IMAD.MOV.U32 R11, RZ, RZ, R13 ;  /* 0x000000ffff0b7224 */ /* 0x000fce00078e000d */
[----:B------:R-:W-:Y:S05]  /*0bf0*/  WARPSYNC.COLLECTIVE R10, `(.L_x_785) ;  /* 0x000000000a087348 */ /* 0x000fea0003c00000 */
[----:B------:R0:W1:Y:S02]  /*0c00*/  SHFL.DOWN P2, R16, R11, R14, R15 ;  /* 0x0800000e0b107389 */ /* 0x000064000004000f */
[----:B01----:R-:W-:Y:S05]  /*0c10*/  ENDCOLLECTIVE ;  /* 0x000000000000791b */ /* 0x003fea0003800000 */
.L_x_785:
[----:B------:R-:W-:Y:S01]  /*0c20*/  IMAD.MOV.U32 R11, RZ, RZ, R12 ;  /* 0x000000ffff0b7224 */ /* 0x000fe200078e000c */
[----:B------:R-:W-:-:S07]  /*0c30*/  MOV R17, R16 ;  /* 0x0000001000117202 */ /* 0x000fce0000000f00 */
[----:B------:R-:W-:Y:S05]  /*0c40*/  WARPSYNC.COLLECTIVE R10, `(.L_x_786) ;  /* 0x000000000a087348 */ /* 0x000fea0003c00000 */
[----:B------:R0:W1:Y:S02]  /*0c50*/  SHFL.DOWN P2, R16, R11, R14, R15 ;  /* 0x0800000e0b107389 */ /* 0x000064000004000f */
[----:B01----:R-:W-:Y:S05]  /*0c60*/  ENDCOLLECTIVE ;  /* 0x000000000000791b */ /* 0x003fea0003800000 */
.L_x_786:
[----:B------:R-:W-:Y:S05]  /*0c70*/  BRA `(.L_x_787) ;  /* 0xfffffffc00447947 */ /* 0x000fea000383ffff */
.L_x_788:
        /* <DEDUP_REMOVED lines=16> */
.L_x_7707:


//--------------------- .text._Z16gpukernelCLMWNr3ILi4ELi32ELi2EEvPdS0_S0_iii --------------------------
	.section	.text._Z16gpukernelCLMWNr3ILi4ELi32ELi2EEvPdS0_S0_iii,"ax",@progbits
	.align	128
        .global         _Z16gpukernelCLMWNr3ILi4ELi32ELi2EEvPdS0_S0_iii
        .type           _Z16gpukernelCLMWNr3ILi4ELi32ELi2EEvPdS0_S0_iii,@function
        .size           _Z16gpukernelCLMWNr3ILi4ELi32ELi2EEvPdS0_S0_iii,(.L_x_7708 - _Z16gpukernelCLMWNr3ILi4ELi32ELi2EEvPdS0_S0_iii)
        .other          _Z16gpukernelCLMWNr3ILi4ELi32ELi2EEvPdS0_S0_iii,@"STO_CUDA_ENTRY STV_DEFAULT"
_Z16gpukernelCLMWNr3ILi4ELi32ELi2EEvPdS0_S0_iii:
.text._Z16gpukernelCLMWNr3ILi4ELi32ELi2EEvPdS0_S0_iii:
        /* <DEDUP_REMOVED lines=24> */
.L_x_802:
[----:B0-----:R-:W0:Y:S01]  /*0180*/  LDCU UR8, c[0x0][0x3a0] ;  /* 0x00007400ff0877ac */ /* 0x001e220008000800 */
[----:B------:R-:W-:Y:S01]  /*0190*/  BSSY B1, `(.L_x_789) ;  /* 0x000008b000017945 */ /* 0x000fe20003800000 */
[----:B0-----:R-:W-:-:S13]  /*01a0*/  ISETP.GE.AND P1, PT, R5, UR8, PT ;  /* 0x0000000805007c0c */ /* 0x001fda000bf26270 */
[----:B------:R-:W-:Y:S05]  /*01b0*/  @P1 BRA `(.L_x_790) ;  /* 0x0000000800201947 */ /* 0x000fea0003800000 */
[----:B------:R-:W-:-:S07]  /*01c0*/  MOV R9, R5 ;  /* 0x0000000500097202 */ /* 0x000fce0000000f00 */
.L_x_801:
        /* <DEDUP_REMOVED lines=17> */
.L_x_795:
        /* <DEDUP_REMOVED lines=40> */
.L_x_794:
[----:B------:R-:W-:Y:S05]  /*0560*/  BSYNC.RECONVERGENT B2 ;  /* 0x0000000000027941 */ /* 0x000fea0003800200 */
.L_x_793:
        /* <DEDUP_REMOVED lines=26> */
.L_x_797:
[----:B------:R-:W-:Y:S05]  /*0710*/  BSYNC.RECONVERGENT B2 ;  /* 0x0000000000027941 */ /* 0x000fea0003800200 */
.L_x_796:
        /* <DEDUP_REMOVED lines=16> */
.L_x_799:
[----:B------:R-:W-:Y:S05]  /*0820*/  BSYNC.RECONVERGENT B2 ;  /* 0x0000000000027941 */ /* 0x000fea0003800200 */
.L_x_798:
        /* <DEDUP_REMOVED lines=13> */
.L_x_792:
[----:B------:R-:W-:Y:S05]  /*0900*/  BSYNC.RECONVERGENT B0 ;  /* 0x0000000000007941 */ /* 0x000fea0003800200 */
.L_x_791:
        /* <DEDUP_REMOVED lines=8> */
.L_x_808:
        /* <DEDUP_REMOVED lines=11> */
.L_x_790:
[----:B------:R-:W-:Y:S05]  /*0a40*/  BSYNC B1 ;  /* 0x0000000000017941 */ /* 0x000fea0003800000 */
.L_x_789:
[----:B------:R-:W1:Y:S01]  /*0a50*/  LDCU UR8, c[0x0][0x398] ;  /* 0x00007300ff0877ac */ /* 0x000e620008000800 */
[----:B------:R-:W-:-:S05]  /*0a60*/  VIADD R4, R4, 0x80 ;  /* 0x0000008004047836 */ /* 0x000fca0000000000 */
[----:B-1----:R-:W-:-:S13]  /*0a70*/  ISETP.GE.AND P1, PT, R4, UR8, PT ;  /* 0x0000000804007c0c */ /* 0x002fda000bf26270 */
[----:B------:R-:W-:Y:S05]  /*0a80*/  @!P1 BRA `(.L_x_802) ;  /* 0xfffffff400bc9947 */ /* 0x000fea000383ffff */
[----:B------:R-:W-:Y:S05]  /*0a90*/  EXIT ;  /* 0x000000000000794d */ /* 0x000fea0003800000 */
.L_x_800:
        /* <DEDUP_REMOVED lines=8> */
.L_x_804:
[----:B------:R-:W-:Y:S05]  /*0b20*/  BSYNC B0 ;  /* 0x0000000000007941 */ /* 0x000fea0003800000 */
.L_x_803:
        /* <DEDUP_REMOVED lines=8> */
.L_x_805:
[----:B------:R-:W-:Y:S01]  /*0bb0*/  IMAD.MOV.U32 R14, RZ, RZ, 0x1 ;  /* 0x00000001ff0e7424 */ /* 0x000fe200078e00ff */
[----:B------:R-:W-:-:S06]  /*0bc0*/  MOV R12, R16 ;  /* 0x00000010000c7202 */ /* 0x000fcc0000000f00 */
[----:B------:R-:W-:-:S10]  /*0bd0*/  DADD R12, R12, R22 ;  /* 0x000000000c0c7229 */ /* 0x000fd40000000016 */
[----:B------:R-:W-:-:S07]  /*0be0*/  IMAD.MOV.U32 R11, RZ, RZ, R13 ;  /* 0x000000ffff0b7224 */ /* 0x000fce00078e000d */
[----:B------:R-:W-:Y:S05]  /*0bf0*/  WARPSYNC.COLLECTIVE R10, `(.L_x_806) ;  /* 0x000000000a087348 */ /* 0x000fea0003c00000 */
[----:B------:R0:W1:Y:S02]  /*0c00*/  SHFL.DOWN P2, R16, R11, R14, R15 ;  /* 0x0800000e0b107389 */ /* 0x000064000004000f */
[----:B01----:R-:W-:Y:S05]  /*0c10*/  ENDCOLLECTIVE ;  /* 0x000000000000791b */ /* 0x003fea0003800000 */
.L_x_806:
[----:B------:R-:W-:Y:S01]  /*0c20*/  IMAD.MOV.U32 R11, RZ, RZ, R12 ;  /* 0x000000ffff0b7224 */ /* 0x000fe200078e000c */
[----:B------:R-:W-:-:S07]  /*0c30*/  MOV R17, R16 ;  /* 0x0000001000117202 */ /* 0x000fce0000000f00 */
[----:B------:R-:W-:Y:S05]  /*0c40*/  WARPSYNC.COLLECTIVE R10, `(.L_x_807) ;  /* 0x000000000a087348 */ /* 0x000fea0003c00000 */
[----:B------:R0:W1:Y:S02]  /*0c50*/  SHFL.DOWN P2, R16, R11, R14, R15 ;  /* 0x0800000e0b107389 */ /* 0x000064000004000f */
[----:B01----:R-:W-:Y:S05]  /*0c60*/  ENDCOLLECTIVE ;  /* 0x000000000000791b */ /* 0x003fea0003800000 */
.L_x_807:
[----:B------:R-:W-:Y:S05]  /*0c70*/  BRA `(.L_x_808) ;  /* 0xfffffffc00447947 */ /* 0x000fea000383ffff */
.L_x_809:
        /* <DEDUP_REMOVED lines=16> */
.L_x_7708:


//--------------------- .text._Z16gpukernelCLMWNr3ILi4ELi32ELi1EEvPdS0_S0_iii --------------------------
	.section	.text._Z16gpukernelCLMWNr3ILi4ELi32ELi1EEvPdS0_S0_iii,"ax",@progbits
	.align	128
        .global         _Z16gpukernelCLMWNr3ILi4ELi32ELi1EEvPdS0_S0_iii
        .type           _Z16gpukernelCLMWNr3ILi4ELi32ELi1EEvPdS0_S0_iii,@function
        .size           _Z16gpukernelCLMWNr3ILi4ELi32ELi1EEvPdS0_S0_iii,(.L_x_7709 - _Z16gpukernelCLMWNr3ILi4ELi32ELi1EEvPdS0_S0_iii)
        .other          _Z16gpukernelCLMWNr3ILi4ELi32ELi1EEvPdS0_S0_iii,@"STO_CUDA_ENTRY STV_DEFAULT"
_Z16gpukernelCLMWNr3ILi4ELi32ELi1EEvPdS0_S0_iii:
.text._Z16gpukernelCLMWNr3ILi4ELi32ELi1EEvPdS0_S0_iii:
        /* <DEDUP_REMOVED lines=24> */
.L_x_822:
[----:B0-----:R-:W0:Y:S02]  /*0180*/  LDCU UR8, c[0x0][0x3a0] ;  /* 0x00007400ff0877ac */ /* 0x001e240008000800 */
[----:B0-----:R-:W-:-:S09]  /*0190*/  UISETP.GE.AND UP0, UPT, UR8, 0x1, UPT ;  /* 0x000000010800788c */ /* 0x001fd2000bf06270 */
[----:B------:R-:W-:Y:S05]  /*01a0*/  BRA.U !UP0, `(.L_x_810) ;  /* 0x0000000908187547 */ /* 0x000fea000b800000 */
[----:B------:R-:W-:-:S07]  /*01b0*/  IMAD.MOV.U32 R8, RZ, RZ, RZ ;  /* 0x000000ffff087224 */ /* 0x000fce00078e00ff */
.L_x_821:
        /* <DEDUP_REMOVED lines=13> */
[--C-:B------:R-:W-:Y:S01]  /*0290*/  IMAD R25, R26, R9, R0.reuse ;  /* 0x000000091a197224 */ /* 0x100fe200078e0200 */
[----:B------:R-:W-:Y:S01]  /*02a0*/  MOV R27, R7 ;  /* 0x00000007001b7202 */ /* 0x000fe20000000f00 */
[----:B------:R-:W-:Y:S01]  /*02b0*/  IMAD.MOV.U32 R24, RZ, RZ, R0 ;  /* 0x000000ffff187224 */ /* 0x000fe200078e0000 */
[----:B------:R-:W-:-:S07]  /*02c0*/  CS2R R22, SRZ ;  /* 0x0000000000167805 */ /* 0x000fce000001ff00 */
.L_x_815:
        /* <DEDUP_REMOVED lines=40> */
.L_x_814:
[----:B------:R-:W-:Y:S05]  /*0550*/  BSYNC.RECONVERGENT B1 ;  /* 0x0000000000017941 */ /* 0x000fea0003800200 */
.L_x_813:
        /* <DEDUP_REMOVED lines=24> */
.L_x_817:
[----:B------:R-:W-:Y:S05]  /*06e0*/  BSYNC.RECONVERGENT B1 ;  /* 0x0000000000017941 */ /* 0x000fea0003800200 */
.L_x_816:
        /* <DEDUP_REMOVED lines=16> */
.L_x_819:
[----:B------:R-:W-:Y:S05]  /*07f0*/  BSYNC.RECONVERGENT B1 ;  /* 0x0000000000017941 */ /* 0x000fea0003800200 */
.L_x_818:
        /* <DEDUP_REMOVED lines=13> */
.L_x_812:
[----:B------:R-:W-:Y:S05]  /*08d0*/  BSYNC.RECONVERGENT B0 ;  /* 0x0000000000007941 */ /* 0x000fea0003800200 */
.L_x_811:
        /* <DEDUP_REMOVED lines=8> */
.L_x_828:
        /* <DEDUP_REMOVED lines=11> */
.L_x_810:
[----:B------:R-:W1:Y:S01]  /*0a10*/  LDCU UR8, c[0x0][0x398] ;  /* 0x00007300ff0877ac */ /* 0x000e620008000800 */
[----:B------:R-:W-:-:S05]  /*0a20*/  VIADD R5, R5, 0x100 ;  /* 0x0000010005057836 */ /* 0x000fca0000000000 */
[----:B-1----:R-:W-:-:S13]  /*0a30*/  ISETP.GE.AND P2, PT, R5, UR8, PT ;  /* 0x0000000805007c0c */ /* 0x002fda000bf46270 */
[----:B------:R-:W-:Y:S05]  /*0a40*/  @!P2 BRA `(.L_x_822) ;  /* 0xfffffff400cca947 */ /* 0x000fea000383ffff */
[----:B------:R-:W-:Y:S05]  /*0a50*/  EXIT ;  /* 0x000000000000794d */ /* 0x000fea0003800000 */
.L_x_820:
        /* <DEDUP_REMOVED lines=8> */
.L_x_824:
[----:B------:R-:W-:Y:S05]  /*0ae0*/  BSYNC B0 ;  /* 0x0000000000007941 */ /* 0x000fea0003800000 */
.L_x_823:
        /* <DEDUP_REMOVED lines=8> */
.L_x_825:
[----:B------:R-:W-:Y:S02]  /*0b70*/  IMAD.MOV.U32 R11, RZ, RZ, 0x1 ;  /* 0x00000001ff0b7424 */ /* 0x000fe400078e00ff */
[----:B------:R-:W-:-:S06]  /*0b80*/  IMAD.MOV.U32 R12, RZ, RZ, R16 ;  /* 0x000000ffff0c7224 */ /* 0x000fcc00078e0010 */
[----:B------:R-:W-:-:S10]  /*0b90*/  DADD R12, R12, R22 ;  /* 0x000000000c0c7229 */ /* 0x000fd40000000016 */
[----:B------:R-:W-:-:S07]  /*0ba0*/  MOV R10, R13 ;  /* 0x0000000d000a7202 */ /* 0x000fce0000000f00 */
[----:B------:R-:W-:Y:S05]  /*0bb0*/  WARPSYNC.COLLECTIVE R9, `(.L_x_826) ;  /* 0x0000000009087348 */ /* 0x000fea0003c00000 */
[----:B------:R0:W1:Y:S02]  /*0bc0*/  SHFL.DOWN P3, R16, R10, R11, R14 ;  /* 0x0800000b0a107389 */ /* 0x000064000006000e */
[----:B01----:R-:W-:Y:S05]  /*0bd0*/  ENDCOLLECTIVE ;  /* 0x000000000000791b */ /* 0x003fea0003800000 */
.L_x_826:
[----:B------:R-:W-:Y:S01]  /*0be0*/  MOV R10, R12 ;  /* 0x0000000c000a7202 */ /* 0x000fe20000000f00 */
[----:B------:R-:W-:-:S07]  /*0bf0*/  IMAD.MOV.U32 R17, RZ, RZ, R16 ;  /* 0x000000ffff117224 */ /* 0x000fce00078e0010 */
[----:B------:R-:W-:Y:S05]  /*0c00*/  WARPSYNC.COLLECTIVE R9, `(.L_x_827) ;  /* 0x0000000009087348 */ /* 0x000fea0003c00000 */
[----:B------:R0:W1:Y:S02]  /*0c10*/  SHFL.DOWN P3, R16, R10, R11, R14 ;  /* 0x0800000b0a107389 */ /* 0x000064000006000e */
[----:B01----:R-:W-:Y:S05]  /*0c20*/  ENDCOLLECTIVE ;  /* 0x000000000000791b */ /* 0x003fea0003800000 */
.L_x_827:
[----:B------:R-:W-:Y:S05]  /*0c30*/  BRA `(.L_x_828) ;  /* 0xfffffffc00487947 */ /* 0x000fea000383ffff */
.L_x_829:
        /* <DEDUP_REMOVED lines=12> */
.L_x_7709:


//--------------------- .text._Z16gpukernelCLMWNr3ILi4ELi16ELi16EEvPdS0_S0_iii --------------------------
	.section	.text._Z16gpukernelCLMWNr3ILi4ELi16ELi16EEvPdS0_S0_iii,"ax",@progbits
	.align	128
        .global         _Z16gpukernelCLMWNr3ILi4ELi16ELi16EEvPdS0_S0_iii
        .type           _Z16gpukernelCLMWNr3ILi4ELi16ELi16EEvPdS0_S0_iii,@function
        .size           _Z16gpukernelCLMWNr3ILi4ELi16ELi16EEvPdS0_S0_iii,(.L_x_7710 - _Z16gpukernelCLMWNr3ILi4ELi16ELi16EEvPdS0_S0_iii)
        .other          _Z16gpukernelCLMWNr3ILi4ELi16ELi16EEvPdS0_S0_iii,@"STO_CUDA_ENTRY STV_DEFAULT"
_Z16gpukernelCLMWNr3ILi4ELi16ELi16EEvPdS0_S0_iii:
.text._Z16gpukernelCLMWNr3ILi4ELi16ELi16EEvPdS0_S0_iii:
        /* <DEDUP_REMOVED lines=24> */
.L_x_843:
[----:B0-----:R-:W0:Y:S01]  /*0180*/  LDCU UR8, c[0x0][0x3a0] ;  /* 0x00007400ff0877ac */ /* 0x001e220008000800 */
[----:B------:R-:W-:Y:S01]  /*0190*/  BSSY B1, `(.L_x_830) ;  /* 0x000008b000017945 */ /* 0x000fe20003800000 */
[----:B0-----:R-:W-:-:S13]  /*01a0*/  ISETP.GE.AND P1, PT, R5, UR8, PT ;  /* 0x0000000805007c0c */ /* 0x001fda000bf26270 */
[----:B------:R-:W-:Y:S05]  /*01b0*/  @P1 BRA `(.L_x_831) ;  /* 0x0000000800201947 */ /* 0x000fea0003800000 */
[----:B------:R-:W-:-:S07]  /*01c0*/  MOV R9, R5 ;  /* 0x0000000500097202 */ /* 0x000fce0000000f00 */
.L_x_842:
        /* <DEDUP_REMOVED lines=17> */
.L_x_836:
        /* <DEDUP_REMOVED lines=40> */
.L_x_835:
[----:B------:R-:W-:Y:S05]  /*0560*/  BSYNC.RECONVERGENT B2 ;  /* 0x0000000000027941 */ /* 0x000fea0003800200 */
.L_x_834:
        /* <DEDUP_REMOVED lines=26> */
.L_x_838:
[----:B------:R-:W-:Y:S05]  /*0710*/  BSYNC.RECONVERGENT B2 ;  /* 0x0000000000027941 */ /* 0x000fea0003800200 */
.L_x_837:
        /* <DEDUP_REMOVED lines=16> */
.L_x_840:
[----:B------:R-:W-:Y:S05]  /*0820*/  BSYNC.RECONVERGENT B2 ;  /* 0x0000000000027941 */ /* 0x000fea0003800200 */
.L_x_839:
        /* <DEDUP_REMOVED lines=13> */
.L_x_833:
[----:B------:R-:W-:Y:S05]  /*0900*/  BSYNC.RECONVERGENT B0 ;  /* 0x0000000000007941 */ /* 0x000fea0003800200 */
.L_x_832:
        /* <DEDUP_REMOVED lines=8> */
.L_x_849:
        /* <DEDUP_REMOVED lines=11> */
.L_x_831:
[----:B------:R-:W-:Y:S05]  /*0a40*/  BSYNC B1 ;  /* 0x0000000000017941 */ /* 0x000fea0003800000 */
.L_x_830:
[----:B------:R-:W1:Y:S01]  /*0a50*/  LDCU UR8, c[0x0][0x398] ;  /* 0x00007300ff0877ac */ /* 0x000e620008000800 */
[----:B------:R-:W-:-:S05]  /*0a60*/  VIADD R4, R4, 0x8 ;  /* 0x0000000804047836 */ /* 0x000fca0000000000 */
[----:B-1----:R-:W-:-:S13]  /*0a70*/  ISETP.GE.AND P1, PT, R4, UR8, PT ;  /* 0x0000000804007c0c */ /* 0x002fda000bf26270 */
[----:B------:R-:W-:Y:S05]  /*0a80*/  @!P1 BRA `(.L_x_843) ;  /* 0xfffffff400bc9947 */ /* 0x000fea000383ffff */
[----:B------:R-:W-:Y:S05]  /*0a90*/  EXIT ;  /* 0x000000000000794d */ /* 0x000fea0003800000 */
.L_x_841:
        /* <DEDUP_REMOVED lines=8> */
.L_x_845:
[----:B------:R-:W-:Y:S05]  /*0b20*/  BSYNC B0 ;  /* 0x0000000000007941 */ /* 0x000fea0003800000 */
.L_x_844:
        /* <DEDUP_REMOVED lines=8> */
.L_x_846:
[----:B------:R-:W-:Y:S01]  /*0bb0*/  IMAD.MOV.U32 R14, RZ, RZ, 0x1 ;  /* 0x00000001ff0e7424 */ /* 0x000fe200078e00ff */
[----:B------:R-:W-:-:S06]  /*0bc0*/  MOV R12, R16 ;  /* 0x00000010000c7202 */ /* 0x000fcc0000000f00 */
[----:B------:R-:W-:-:S10]  /*0bd0*/  DADD R12, R12, R22 ;  /* 0x000000000c0c7229 */ /* 0x000fd40000000016 */
[----:B------:R-:W-:-:S07]  /*0be0*/  IMAD.MOV.U32 R11, RZ, RZ, R13 ;  /* 0x000000ffff0b7224 */ /* 0x000fce00078e000d */
[----:B------:R-:W-:Y:S05]  /*0bf0*/  WARPSYNC.COLLECTIVE R10, `(.L_x_847) ;  /* 0x000000000a087348 */ /* 0x000fea0003c00000 */
[----:B------:R0:W1:Y:S02]  /*0c00*/  SHFL.DOWN P2, R16, R11, R14, R15 ;  /* 0x0800000e0b107389 */ /* 0x000064000004000f */
[----:B01----:R-:W-:Y:S05]  /*0c10*/  ENDCOLLECTIVE ;  /* 0x000000000000791b */ /* 0x003fea0003800000 */
.L_x_847:
[----:B------:R-:W-:Y:S01]  /*0c20*/  IMAD.MOV.U32 R11, RZ, RZ, R12 ;  /* 0x000000ffff0b7224 */ /* 0x000fe200078e000c */
[----:B------:R-:W-:-:S07]  /*0c30*/  MOV R17, R16 ;  /* 0x0000001000117202 */ /* 0x000fce0000000f00 */
[----:B------:R-:W-:Y:S05]  /*0c40*/  WARPSYNC.COLLECTIVE R10, `(.L_x_848) ;  /* 0x000000000a087348 */ /* 0x000fea0003c00000 */
[----:B------:R0:W1:Y:S02]  /*0c50*/  SHFL.DOWN P2, R16, R11, R14, R15 ;  /* 0x0800000e0b107389 */ /* 0x000064000004000f */
[----:B01----:R-:W-:Y:S05]  /*0c60*/  ENDCOLLECTIVE ;  /* 0x000000000000791b */ /* 0x003fea0003800000 */
.L_x_848:
[----:B------:R-:W-:Y:S05]  /*0c70*/  BRA `(.L_x_849) ;  /* 0xfffffffc00447947 */ /* 0x000fea000383ffff */
.L_x_850:
        /* <DEDUP_REMOVED lines=16> */
.L_x_7710:


//--------------------- .text._Z16gpukernelCLMWNr3ILi4ELi16ELi8EEvPdS0_S0_iii --------------------------
	.section	.text._Z16gpukernelCLMWNr3ILi4ELi16ELi8EEvPdS0_S0_iii,"ax",@progbits
	.align	128
        .global         _Z16gpukernelCLMWNr3ILi4ELi16ELi8EEvPdS0_S0_iii
        .type           _Z16gpukernelCLMWNr3ILi4ELi16ELi8EEvPdS0_S0_iii,@function
        .size           _Z16gpukernelCLMWNr3ILi4ELi16ELi8EEvPdS0_S0_iii,(.L_x_7711 - _Z16gpukernelCLMWNr3ILi4ELi16ELi8EEvPdS0_S0_iii)
        .other          _Z16gpukernelCLMWNr3ILi4ELi16ELi8EEvPdS0_S0_iii,@"STO_CUDA_ENTRY STV_DEFAULT"
_Z16gpukernelCLMWNr3ILi4ELi16ELi8EEvPdS0_S0_iii:
.text._Z16gpukernelCLMWNr3ILi4ELi16ELi8EEvPdS0_S0_iii:
        /* <DEDUP_REMOVED lines=24> */
.L_x_864:
[----:B0-----:R-:W0:Y:S01]  /*0180*/  LDCU UR8, c[0x0][0x3a0] ;  /* 0x00007400ff0877ac */ /* 0x001e220008000800 */
[----:B------:R-:W-:Y:S01]  /*0190*/  BSSY B1, `(.L_x_851) ;  /* 0x000008b000017945 */ /* 0x000fe20003800000 */
[----:B0-----:R-:W-:-:S13]  /*01a0*/  ISETP.GE.AND P1, PT, R5, UR8, PT ;  /* 0x0000000805007c0c */ /* 0x001fda000bf26270 */
[----:B------:R-:W-:Y:S05]  /*01b0*/  @P1 BRA `(.L_x_852) ;  /* 0x0000000800201947 */ /* 0x000fea0003800000 */
[----:B------:R-:W-:-:S07]  /*01c0*/  MOV R9, R5 ;  /* 0x0000000500097202 */ /* 0x000fce0000000f00 */
.L_x_863:
        /* <DEDUP_REMOVED lines=17> */
.L_x_857:
        /* <DEDUP_REMOVED lines=40> */
.L_x_856:
[----:B------:R-:W-:Y:S05]  /*0560*/  BSYNC.RECONVERGENT B2 ;  /* 0x0000000000027941 */ /* 0x000fea0003800200 */
.L_x_855:
        /* <DEDUP_REMOVED lines=26> */
.L_x_859:
[----:B------:R-:W-:Y:S05]  /*0710*/  BSYNC.RECONVERGENT B2 ;  /* 0x0000000000027941 */ /* 0x000fea0003800200 */
.L_x_858:
        /* <DEDUP_REMOVED lines=16> */
.L_x_861:
[----:B------:R-:W-:Y:S05]  /*0820*/  BSYNC.RECONVERGENT B2 ;  /* 0x0000000000027941 */ /* 0x000fea0003800200 */
.L_x_860:
        /* <DEDUP_REMOVED lines=13> */
.L_x_854:
[----:B------:R-:W-:Y:S05]  /*0900*/  BSYNC.RECONVERGENT B0 ;  /* 0x0000000000007941 */ /* 0x000fea0003800200 */
.L_x_853:
        /* <DEDUP_REMOVED lines=8> */
.L_x_870:
        /* <DEDUP_REMOVED lines=11> */
.L_x_852:
[----:B------:R-:W-:Y:S05]  /*0a40*/  BSYNC B1 ;  /* 0x0000000000017941 */ /* 0x000fea0003800000 */
.L_x_851:
[----:B------:R-:W1:Y:S01]  /*0a50*/  LDCU UR8, c[0x0][0x398] ;  /* 0x00007300ff0877ac */ /* 0x000e620008000800 */
[----:B------:R-:W-:-:S05]  /*0a60*/  VIADD R4, R4, 0x10 ;  /* 0x0000001004047836 */ /* 0x000fca0000000000 */
[----:B-1----:R-:W-:-:S13]  /*0a70*/  ISETP.GE.AND P1, PT, R4, UR8, PT ;  /* 0x0000000804007c0c */ /* 0x002fda000bf26270 */
[----:B------:R-:W-:Y:S05]  /*0a80*/  @!P1 BRA `(.L_x_864) ;  /* 0xfffffff400bc9947 */ /* 0x000fea000383ffff */
[----:B------:R-:W-:Y:S05]  /*0a90*/  EXIT ;  /* 0x000000000000794d */ /* 0x000fea0003800000 */
.L_x_862:
        /* <DEDUP_REMOVED lines=8> */
.L_x_866:
[----:B------:R-:W-:Y:S05]  /*0b20*/  BSYNC B0 ;  /* 0x0000000000007941 */ /* 0x000fea0003800000 */
.L_x_865:
        /* <DEDUP_REMOVED lines=8> */
.L_x_867:
[----:B------:R-:W-:Y:S01]  /*0bb0*/  IMAD.MOV.U32 R14, RZ, RZ, 0x1 ;  /* 0x00000001ff0e7424 */ /* 0x000fe200078e00ff */
[----:B------:R-:W-:-:S06]  /*0bc0*/  MOV R12, R16 ;  /* 0x00000010000c7202 */ /* 0x000fcc0000000f00 */
[----:B------:R-:W-:-:S10]  /*0bd0*/  DADD R12, R12, R22 ;  /* 0x000000000c0c7229 */ /* 0x000fd40000000016 */
[----:B------:R-:W-:-:S07]  /*0be0*/  IMAD.MOV.U32 R11, RZ, RZ, R13 ;  /* 0x000000ffff0b7224 */ /* 0x000fce00078e000d */
[----:B------:R-:W-:Y:S05]  /*0bf0*/  WARPSYNC.COLLECTIVE R10, `(.L_x_868) ;  /* 0x000000000a087348 */ /* 0x000fea0003c00000 */
[----:B------:R0:W1:Y:S02]  /*0c00*/  SHFL.DOWN P2, R16, R11, R14, R15 ;  /* 0x0800000e0b107389 */ /* 0x000064000004000f */
[----:B01----:R-:W-:Y:S05]  /*0c10*/  ENDCOLLECTIVE ;  /* 0x000000000000791b */ /* 0x003fea0003800000 */
.L_x_868:
[----:B------:R-:W-:Y:S01]  /*0c20*/  IMAD.MOV.U32 R11, RZ, RZ, R12 ;  /* 0x000000ffff0b7224 */ /* 0x000fe200078e000c */
[----:B------:R-:W-:-:S07]  /*0c30*/  MOV R17, R16 ;  /* 0x0000001000117202 */ /* 0x000fce0000000f00 */
[----:B------:R-:W-:Y:S05]  /*0c40*/  WARPSYNC.COLLECTIVE R10, `(.L_x_869) ;  /* 0x000000000a087348 */ /* 0x000fea0003c00000 */
[----:B------:R0:W1:Y:S02]  /*0c50*/  SHFL.DOWN P2, R16, R11, R14, R15 ;  /* 0x0800000e0b107389 */ /* 0x000064000004000f */
[----:B01----:R-:W-:Y:S05]  /*0c60*/  ENDCOLLECTIVE ;  /* 0x000000000000791b */ /* 0x003fea0003800000 */
.L_x_869:
[----:B------:R-:W-:Y:S05]  /*0c70*/  BRA `(.L_x_870) ;  /* 0xfffffffc00447947 */ /* 0x000fea000383ffff */
.L_x_871:
        /* <DEDUP_REMOVED lines=16> */
.L_x_7711:


//--------------------- .text._Z16gpukernelCLMWNr3ILi4ELi16ELi4EEvPdS0_S0_iii --------------------------
	.section	.text._Z16gpukernelCLMWNr3ILi4ELi16ELi4EEvPdS0_S0_iii,"ax",@progbits
	.align	128
        .global         _Z16gpukernelCLMWNr3ILi4ELi16ELi4EEvPdS0_S0_iii
        .type           _Z16gpukernelCLMWNr3ILi4ELi16ELi4EEvPdS0_S0_iii,@function
        .size           _Z16gpukernelCLMWNr3ILi4ELi16ELi4EEvPdS0_S0_iii,(.L_x_7712 - _Z16gpukernelCLMWNr3ILi4ELi16ELi4EEvPdS0_S0_iii)
        .other          _Z16gpukernelCLMWNr3ILi4ELi16ELi4EEvPdS0_S0_iii,@"STO_CUDA_ENTRY STV_DEFAULT"
_Z16gpukernelCLMWNr3ILi4ELi16ELi4EEvPdS0_S0_iii:
.text._Z16gpukernelCLMWNr3ILi4ELi16ELi4EEvPdS0_S0_iii:
        /* <DEDUP_REMOVED lines=24> */
.L_x_885:
[----:B0-----:R-:W0:Y:S01]  /*0180*/  LDCU UR8, c[0x0][0x3a0] ;  /* 0x00007400ff0877ac */ /* 0x001e220008000800 */
[----:B------:R-:W-:Y:S01]  /*0190*/  BSSY B1, `(.L_x_872) ;  /* 0x000008b000017945 */ /* 0x000fe20003800000 */
[----:B0-----:R-:W-:-:S13]  /*01a0*/  ISETP.GE.AND P1, PT, R5, UR8, PT ;  /* 0x0000000805007c0c */ /* 0x001fda000bf26270 */
[----:B------:R-:W-:Y:S05]  /*01b0*/  @P1 BRA `(.L_x_873) ;  /* 0x0000000800201947 */ /* 0x000fea0003800000 */
[----:B------:R-:W-:-:S07]  /*01c0*/  MOV R9, R5 ;  /* 0x0000000500097202 */ /* 0x000fce0000000f00 */
.L_x_884:
        /* <DEDUP_REMOVED lines=17> */
.L_x_878:
        /* <DEDUP_REMOVED lines=40> */
.L_x_877:
[----:B------:R-:W-:Y:S05]  /*0560*/  BSYNC.RECONVERGENT B2 ;  /* 0x0000000000027941 */ /* 0x000fea0003800200 */
.L_x_876:
        /* <DEDUP_REMOVED lines=26> */
.L_x_880:
[----:B------:R-:W-:Y:S05]  /*0710*/  BSYNC.RECONVERGENT B2 ;  /* 0x0000000000027941 */ /* 0x000fea0003800200 */
.L_x_879:
        /* <DEDUP_REMOVED lines=16> */
.L_x_882:
[----:B------:R-:W-:Y:S05]  /*0820*/  BSYNC.RECONVERGENT B2 ;  /* 0x0000000000027941 */ /* 0x000fea0003800200 */
.L_x_881:
        /* <DEDUP_REMOVED lines=13> */
.L_x_875:
[----:B------:R-:W-:Y:S05]  /*0900*/  BSYNC.RECONVERGENT B0 ;  /* 0x0000000000007941 */ /* 0x000fea0003800200 */
.L_x_874:
        /* <DEDUP_REMOVED lines=8> */
.L_x_891:
        /* <DEDUP_REMOVED lines=11> */
.L_x_873:
[----:B------:R-:W-:Y:S05]  /*0a40*/  BSYNC B1 ;  /* 0x0000000000017941 */ /* 0x000fea0003800000 */
.L_x_872:
[----:B------:R-:W1:Y:S01]  /*0a50*/  LDCU UR8, c[0x0][0x398] ;  /* 0x00007300ff0877ac */ /* 0x000e620008000800 */
[----:B------:R-:W-:-:S05]  /*0a60*/  VIADD R4, R4, 0x20 ;  /* 0x0000002004047836 */ /* 0x000fca0000000000 */
[----:B-1----:R-:W-:-:S13]  /*0a70*/  ISETP.GE.AND P1, PT, R4, UR8, PT ;  /* 0x0000000804007c0c */ /* 0x002fda000bf26270 */
[----:B------:R-:W-:Y:S05]  /*0a80*/  @!P1 BRA `(.L_x_885) ;  /* 0xfffffff400bc9947 */ /* 0x000fea000383ffff */
[----:B------:R-:W-:Y:S05]  /*0a90*/  EXIT ;  /* 0x000000000000794d */ /* 0x000fea0003800000 */
.L_x_883:
        /* <DEDUP_REMOVED lines=8> */
.L_x_887:
[----:B------:R-:W-:Y:S05]  /*0b20*/  BSYNC B0 ;  /* 0x0000000000007941 */ /* 0x000fea0003800000 */
.L_x_886:
        /* <DEDUP_REMOVED lines=8> */
.L_x_888:
[----:B------:R-:W-:Y:S01]  /*0bb0*/  IMAD.MOV.U32 R14, RZ, RZ, 0x1 ;  /* 0x00000001ff0e7424 */ /* 0x000fe200078e00ff */
[----:B------:R-:W-:-:S06]  /*0bc0*/  MOV R12, R16 ;  /* 0x00000010000c7202 */ /* 0x000fcc0000000f00 */
[----:B------:R-:W-:-:S10]  /*0bd0*/  DADD R12, R12, R22 ;  /* 0x000000000c0c7229 */ /* 0x000fd40000000016 */
[----:B------:R-:W-:-:S07]  /*0be0*/  IMAD.MOV.U32 R11, RZ, RZ, R13 ;  /* 0x000000ffff0b7224 */ /* 0x000fce00078e000d */
[----:B------:R-:W-:Y:S05]  /*0bf0*/  WARPSYNC.COLLECTIVE R10, `(.L_x_889) ;  /* 0x000000000a087348 */ /* 0x000fea0003c00000 */
[----:B------:R0:W1:Y:S02]  /*0c00*/  SHFL.DOWN P2, R16, R11, R14, R15 ;  /* 0x0800000e0b107389 */ /* 0x000064000004000f */
[----:B01----:R-:W-:Y:S05]  /*0c10*/  ENDCOLLECTIVE ;  /* 0x000000000000791b */ /* 0x003fea0003800000 */
.L_x_889:
[----:B------:R-:W-:Y:S01]  /*0c20*/  IMAD.MOV.U32 R11, RZ, RZ, R12 ;  /* 0x000000ffff0b7224 */ /* 0x000fe200078e000c */
[----:B------:R-:W-:-:S07]  /*0c30*/  MOV R17, R16 ;  /* 0x0000001000117202 */ /* 0x000fce0000000f00 */
[----:B------:R-:W-:Y:S05]  /*0c40*/  WARPSYNC.COLLECTIVE R10, `(.L_x_890) ;  /* 0x000000000a087348 */ /* 0x000fea0003c00000 */
[----:B------:R0:W1:Y:S02]  /*0c50*/  SHFL.DOWN P2, R16, R11, R14, R15 ;  /* 0x0800000e0b107389 */ /* 0x000064000004000f */
[----:B01----:R-:W-:Y:S05]  /*0c60*/  ENDCOLLECTIVE ;  /* 0x000000000000791b */ /* 0x003fea0003800000 */
.L_x_890:
[----:B------:R-:W-:Y:S05]  /*0c70*/  BRA `(.L_x_891) ;  /* 0xfffffffc00447947 */ /* 0x000fea000383ffff */
.L_x_892:
        /* <DEDUP_REMOVED lines=16> */
.L_x_7712:


//--------------------- .text._Z16gpukernelCLMWNr3ILi4ELi16ELi2EEvPdS0_S0_iii --------------------------
	.section	.text._Z16gpukernelCLMWNr3ILi4ELi16ELi2EEvPdS0_S0_iii,"ax",@progbits
	.align	128
        .global         _Z16gpukernelCLMWNr3ILi4ELi16ELi2EEvPdS0_S0_iii
        .type           _Z16gpukernelCLMWNr3ILi4ELi16ELi2EEvPdS0_S0_iii,@function
        .size           _Z16gpukernelCLMWNr3ILi4ELi16ELi2EEvPdS0_S0_iii,(.L_x_7713 - _Z16gpukernelCLMWNr3ILi4ELi16ELi2EEvPdS0_S0_iii)
        .other          _Z16gpukernelCLMWNr3ILi4ELi16ELi2EEvPdS0_S0_iii,@"STO_CUDA_ENTRY STV_DEFAULT"
_Z16gpukernelCLMWNr3ILi4ELi16ELi2EEvPdS0_S0_iii:
.text._Z16gpukernelCLMWNr3ILi4ELi16ELi2EEvPdS0_S0_iii:
        /* <DEDUP_REMOVED lines=24> */
.L_x_906:
[----:B0-----:R-:W0:Y:S01]  /*0180*/  LDCU UR8, c[0x0][0x3a0] ;  /* 0x00007400ff0877ac */ /* 0x001e220008000800 */
[----:B------:R-:W-:Y:S01]  /*0190*/  BSSY B1, `(.L_x_893) ;  /* 0x000008b000017945 */ /* 0x000fe20003800000 */
[----:B0-----:R-:W-:-:S13]  /*01a0*/  ISETP.GE.AND P1, PT, R5, UR8, PT ;  /* 0x0000000805007c0c */ /* 0x001fda000bf26270 */
[----:B------:R-:W-:Y:S05]  /*01b0*/  @P1 BRA `(.L_x_894) ;  /* 0x0000000800201947 */ /* 0x000fea0003800000 */
[----:B------:R-:W-:-:S07]  /*01c0*/  MOV R9, R5 ;  /* 0x0000000500097202 */ /* 0x000fce0000000f00 */
.L_x_905:
        /* <DEDUP_REMOVED lines=17> */
.L_x_899:
        /* <DEDUP_REMOVED lines=40> */
.L_x_898:
[----:B------:R-:W-:Y:S05]  /*0560*/  BSYNC.RECONVERGENT B2 ;  /* 0x0000000000027941 */ /* 0x000fea0003800200 */
.L_x_897:
        /* <DEDUP_REMOVED lines=26> */
.L_x_901:
[----:B------:R-:W-:Y:S05]  /*0710*/  BSYNC.RECONVERGENT B2 ;  /* 0x0000000000027941 */ /* 0x000fea0003800200 */
.L_x_900:
        /* <DEDUP_REMOVED lines=16> */
.L_x_903:
[----:B------:R-:W-:Y:S05]  /*0820*/  BSYNC.RECONVERGENT B2 ;  /* 0x0000000000027941 */ /* 0x000fea0003800200 */
.L_x_902:
        /* <DEDUP_REMOVED lines=13> */
.L_x_896:
[----:B------:R-:W-:Y:S05]  /*0900*/  BSYNC.RECONVERGENT B0 ;  /* 0x0000000000007941 */ /* 0x000fea0003800200 */
.L_x_895:
        /* <DEDUP_REMOVED lines=8> */
.L_x_912:
        /* <DEDUP_REMOVED lines=11> */
.L_x_894:
[----:B------:R-:W-:Y:S05]  /*0a40*/  BSYNC B1 ;  /* 0x0000000000017941 */ /* 0x000fea0003800000 */
.L_x_893:
[----:B------:R-:W1:Y:S01]  /*0a50*/  LDCU UR8, c[0x0][0x398] ;  /* 0x00007300ff0877ac */ /* 0x000e620008000800 */
[----:B------:R-:W-:-:S05]  /*0a60*/  VIADD R4, R4, 0x40 ;  /* 0x0000004004047836 */ /* 0x000fca0000000000 */
[----:B-1----:R-:W-:-:S13]  /*0a70*/  ISETP.GE.AND P1, PT, R4, UR8, PT ;  /* 0x0000000804007c0c */ /* 0x002fda000bf26270 */
[----:B------:R-:W-:Y:S05]  /*0a80*/  @!P1 BRA `(.L_x_906) ;  /* 0xfffffff400bc9947 */ /* 0x000fea000383ffff */
[----:B------:R-:W-:Y:S05]  /*0a90*/  EXIT ;  /* 0x000000000000794d */ /* 0x000fea0003800000 */
.L_x_904:
        /* <DEDUP_REMOVED lines=8> */
.L_x_908:
[----:B------:R-:W-:Y:S05]  /*0b20*/  BSYNC B0 ;  /* 0x0000000000007941 */ /* 0x000fea0003800000 */
.L_x_907:
        /* <DEDUP_REMOVED lines=8> */
.L_x_909:
[----:B------:R-:W-:Y:S01]  /*0bb0*/  IMAD.MOV.U32 R14, RZ, RZ, 0x1 ;  /* 0x00000001ff0e7424 */ /* 0x000fe200078e00ff */
[----:B------:R-:W-:-:S06]  /*0bc0*/  MOV R12, R16 ;  /* 0x00000010000c7202 */ /* 0x000fcc0000000f00 */
[----:B------:R-:W-:-:S10]  /*0bd0*/  DADD R12, R12, R22 ;  /* 0x000000000c0c7229 */ /* 0x000fd40000000016 */
[----:B------:R-:W-:-:S07]  /*0be0*/  IMAD.MOV.U32 R11, RZ, RZ, R13 ;  /* 0x000000ffff0b7224 */ /* 0x000fce00078e000d */
[----:B------:R-:W-:Y:S05]  /*0bf0*/  WARPSYNC.COLLECTIVE R10, `(.L_x_910) ;  /* 0x000000000a087348 */ /* 0x000fea0003c00000 */
[----:B------:R0:W1:Y:S02]  /*0c00*/  SHFL.DOWN P2, R16, R11, R14, R15 ;  /* 0x0800000e0b107389 */ /* 0x000064000004000f */
[----:B01----:R-:W-:Y:S05]  /*0c10*/  ENDCOLLECTIVE ;  /* 0x000000000000791b */ /* 0x003fea0003800000 */
.L_x_910:
[----:B------:R-:W-:Y:S01]  /*0c20*/  IMAD.MOV.U32 R11, RZ, RZ, R12 ;  /* 0x000000ffff0b7224 */ /* 0x000fe200078e000c */
[----:B------:R-:W-:-:S07]  /*0c30*/  MOV R17, R16 ;  /* 0x0000001000117202 */ /* 0x000fce0000000f00 */
[----:B------:R-:W-:Y:S05]  /*0c40*/  WARPSYNC.COLLECTIVE R10, `(.L_x_911) ;  /* 0x000000000a087348 */ /* 0x000fea0003c00000 */
[----:B------:R0:W1:Y:S02]  /*0c50*/  SHFL.DOWN P2, R16, R11, R14, R15 ;  /* 0x0800000e0b107389 */ /* 0x000064000004000f */
[----:B01----:R-:W-:Y:S05]  /*0c60*/  ENDCOLLECTIVE ;  /* 0x000000000000791b */ /* 0x003fea0003800000 */
.L_x_911:
[----:B------:R-:W-:Y:S05]  /*0c70*/  BRA `(.L_x_912) ;  /* 0xfffffffc00447947 */ /* 0x000fea000383ffff */
.L_x_913:
        /* <DEDUP_REMOVED lines=16> */
.L_x_7713:


//--------------------- .text._Z16gpukernelCLMWNr3ILi4ELi16ELi1EEvPdS0_S0_iii --------------------------
	.section	.text._Z16gpukernelCLMWNr3ILi4ELi16ELi1EEvPdS0_S0_iii,"ax",@progbits
	.align	128
        .global         _Z16gpukernelCLMWNr3ILi4ELi16ELi1EEvPdS0_S0_iii
        .type           _Z16gpukernelCLMWNr3ILi4ELi16ELi1EEvPdS0_S0_iii,@function
        .size           _Z16gpukernelCLMWNr3ILi4ELi16ELi1EEvPdS0_S0_iii,(.L_x_7714 - _Z16gpukernelCLMWNr3ILi4ELi16ELi1EEvPdS0_S0_iii)
        .other          _Z16gpukernelCLMWNr3ILi4ELi16ELi1EEvPdS0_S0_iii,@"STO_CUDA_ENTRY STV_DEFAULT"
_Z16gpukernelCLMWNr3ILi4ELi16ELi1EEvPdS0_S0_iii:
.text._Z16gpukernelCLMWNr3ILi4ELi16ELi1EEvPdS0_S0_iii:
        /* <DEDUP_REMOVED lines=24> */
.L_x_926:
[----:B0-----:R-:W0:Y:S02]  /*0180*/  LDCU UR8, c[0x0][0x3a0] ;  /* 0x00007400ff0877ac */ /* 0x001e240008000800 */
[----:B0-----:R-:W-:-:S09]  /*0190*/  UISETP.GE.AND UP0, UPT, UR8, 0x1, UPT ;  /* 0x000000010800788c */ /* 0x001fd2000bf06270 */
[----:B------:R-:W-:Y:S05]  /*01a0*/  BRA.U !UP0, `(.L_x_914) ;  /* 0x0000000908187547 */ /* 0x000fea000b800000 */
[----:B------:R-:W-:-:S07]  /*01b0*/  IMAD.MOV.U32 R8, RZ, RZ, RZ ;  /* 0x000000ffff087224 */ /* 0x000fce00078e00ff */
.L_x_925:
        /* <DEDUP_REMOVED lines=17> */
.L_x_919:
        /* <DEDUP_REMOVED lines=40> */
.L_x_918:
[----:B------:R-:W-:Y:S05]  /*0550*/  BSYNC.RECONVERGENT B1 ;  /* 0x0000000000017941 */ /* 0x000fea0003800200 */
.L_x_917:
        /* <DEDUP_REMOVED lines=24> */
.L_x_921:
[----:B------:R-:W-:Y:S05]  /*06e0*/  BSYNC.RECONVERGENT B1 ;  /* 0x0000000000017941 */ /* 0x000fea0003800200 */
.L_x_920:
        /* <DEDUP_REMOVED lines=16> */
.L_x_923:
[----:B------:R-:W-:Y:S05]  /*07f0*/  BSYNC.RECONVERGENT B1 ;  /* 0x0000000000017941 */ /* 0x000fea0003800200 */
.L_x_922:
        /* <DEDUP_REMOVED lines=13> */
.L_x_916:
[----:B------:R-:W-:Y:S05]  /*08d0*/  BSYNC.RECONVERGENT B0 ;  /* 0x0000000000007941 */ /* 0x000fea0003800200 */
.L_x_915:
        /* <DEDUP_REMOVED lines=8> */
.L_x_932:
        /* <DEDUP_REMOVED lines=11> */
.L_x_914:
[----:B------:R-:W1:Y:S01]  /*0a10*/  LDCU UR8, c[0x0][0x398] ;  /* 0x00007300ff0877ac */ /* 0x000e620008000800 */
[----:B------:R-:W-:-:S05]  /*0a20*/  VIADD R5, R5, 0x80 ;  /* 0x0000008005057836 */ /* 0x000fca0000000000 */
[----:B-1----:R-:W-:-:S13]  /*0a30*/  ISETP.GE.AND P2, PT, R5, UR8, PT ;  /* 0x0000000805007c0c */ /* 0x002fda000bf46270 */
[----:B------:R-:W-:Y:S05]  /*0a40*/  @!P2 BRA `(.L_x_926) ;  /* 0xfffffff400cca947 */ /* 0x000fea000383ffff */
[----:B------:R-:W-:Y:S05]  /*0a50*/  EXIT ;  /* 0x000000000000794d */ /* 0x000fea0003800000 */
.L_x_924:
        /* <DEDUP_REMOVED lines=8> */
.L_x_928:
[----:B------:R-:W-:Y:S05]  /*0ae0*/  BSYNC B0 ;  /* 0x0000000000007941 */ /* 0x000fea0003800000 */
.L_x_927:
        /* <DEDUP_REMOVED lines=8> */
.L_x_929:
[----:B------:R-:W-:Y:S02]  /*0b70*/  IMAD.MOV.U32 R11, RZ, RZ, 0x1 ;  /* 0x00000001ff0b7424 */ /* 0x000fe400078e00ff */
[----:B------:R-:W-:-:S06]  /*0b80*/  IMAD.MOV.U32 R12, RZ, RZ, R16 ;  /* 0x000000ffff0c7224 */ /* 0x000fcc00078e0010 */
[----:B------:R-:W-:-:S10]  /*0b90*/  DADD R12, R12, R22 ;  /* 0x000000000c0c7229 */ /* 0x000fd40000000016 */
[----:B------:R-:W-:-:S07]  /*0ba0*/  MOV R10, R13 ;  /* 0x0000000d000a7202 */ /* 0x000fce0000000f00 */
[----:B------:R-:W-:Y:S05]  /*0bb0*/  WARPSYNC.COLLECTIVE R9, `(.L_x_930) ;  /* 0x0000000009087348 */ /* 0x000fea0003c00000 */
[----:B------:R0:W1:Y:S02]  /*0bc0*/  SHFL.DOWN P3, R16, R10, R11, R14 ;  /* 0x0800000b0a107389 */ /* 0x000064000006000e */
[----:B01----:R-:W-:Y:S05]  /*0bd0*/  ENDCOLLECTIVE ;  /* 0x000000000000791b */ /* 0x003fea0003800000 */
.L_x_930:
[----:B------:R-:W-:Y:S01]  /*0be0*/  MOV R10, R12 ;  /* 0x0000000c000a7202 */ /* 0x000fe20000000f00 */
[----:B------:R-:W-:-:S07]  /*0bf0*/  IMAD.MOV.U32 R17, RZ, RZ, R16 ;  /* 0x000000ffff117224 */ /* 0x000fce00078e0010 */
[----:B------:R-:W-:Y:S05]  /*0c00*/  WARPSYNC.COLLECTIVE R9, `(.L_x_931) ;  /* 0x0000000009087348 */ /* 0x000fea0003c00000 */
[----:B------:R0:W1:Y:S02]  /*0c10*/  SHFL.DOWN P3, R16, R10, R11, R14 ;  /* 0x0800000b0a107389 */ /* 0x000064000006000e */
[----:B01----:R-:W-:Y:S05]  /*0c20*/  ENDCOLLECTIVE ;  /* 0x000000000000791b */ /* 0x003fea0003800000 */
.L_x_931:
[----:B------:R-:W-:Y:S05]  /*0c30*/  BRA `(.L_x_932) ;  /* 0xfffffffc00487947 */ /* 0x000fea000383ffff */
.L_x_933:
        /* <DEDUP_REMOVED lines=12> */
.L_x_7714:


//--------------------- .text._Z16gpukernelCLMWNr3ILi4ELi8ELi8EEvPdS0_S0_iii --------------------------
	.section	.text._Z16gpukernelCLMWNr3ILi4ELi8ELi8EEvPdS0_S0_iii,"ax",@progbits
	.align	128
        .global         _Z16gpukernelCLMWNr3ILi4ELi8ELi8EEvPdS0_S0_iii
        .type           _Z16gpukernelCLMWNr3ILi4ELi8ELi8EEvPdS0_S0_iii,@function
        .size           _Z16gpukernelCLMWNr3ILi4ELi8ELi8EEvPdS0_S0_iii,(.L_x_7715 - _Z16gpukernelCLMWNr3ILi4ELi8ELi8EEvPdS0_S0_iii)
        .other          _Z16gpukernelCLMWNr3ILi4ELi8ELi8EEvPdS0_S0_iii,@"STO_CUDA_ENTRY STV_DEFAULT"
_Z16gpukernelCLMWNr3ILi4ELi8ELi8EEvPdS0_S0_iii:
.text._Z16gpukernelCLMWNr3ILi4ELi8ELi8EEvPdS0_S0_iii:
        /* <DEDUP_REMOVED lines=24> */
.L_x_947:
[----:B0-----:R-:W0:Y:S01]  /*0180*/  LDCU UR8, c[0x0][0x3a0] ;  /* 0x00007400ff0877ac */ /* 0x001e220008000800 */
[----:B------:R-:W-:Y:S01]  /*0190*/  BSSY B1, `(.L_x_934) ;  /* 0x000008b000017945 */ /* 0x000fe20003800000 */
[----:B0-----:R-:W-:-:S13]  /*01a0*/  ISETP.GE.AND P1, PT, R5, UR8, PT ;  /* 0x0000000805007c0c */ /* 0x001fda000bf26270 */
[----:B------:R-:W-:Y:S05]  /*01b0*/  @P1 BRA `(.L_x_935) ;  /* 0x0000000800201947 */ /* 0x000fea0003800000 */
[----:B------:R-:W-:-:S07]  /*01c0*/  MOV R9, R5 ;  /* 0x0000000500097202 */ /* 0x000fce0000000f00 */
.L_x_946:
        /* <DEDUP_REMOVED lines=17> */
.L_x_940:
        /* <DEDUP_REMOVED lines=40> */
.L_x_939:
[----:B------:R-:W-:Y:S05]  /*0560*/  BSYNC.RECONVERGENT B2 ;  /* 0x0000000000027941 */ /* 0x000fea0003800200 */
.L_x_938:
        /* <DEDUP_REMOVED lines=26> */
.L_x_942:
[----:B------:R-:W-:Y:S05]  /*0710*/  BSYNC.RECONVERGENT B2 ;  /* 0x0000000000027941 */ /* 0x000fea0003800200 */
.L_x_941:
        /* <DEDUP_REMOVED lines=16> */
.L_x_944:
[----:B------:R-:W-:Y:S05]  /*0820*/  BSYNC.RECONVERGENT B2 ;  /* 0x0000000000027941 */ /* 0x000fea0003800200 */
.L_x_943:
        /* <DEDUP_REMOVED lines=13> */
.L_x_937:
[----:B------:R-:W-:Y:S05]  /*0900*/  BSYNC.RECONVERGENT B0 ;  /* 0x0000000000007941 */ /* 0x000fea0003800200 */
.L_x_936:
        /* <DEDUP_REMOVED lines=8> */
.L_x_953:
        /* <DEDUP_REMOVED lines=11> */
.L_x_935:
[----:B------:R-:W-:Y:S05]  /*0a40*/  BSYNC B1 ;  /* 0x0000000000017941 */ /* 0x000fea0003800000 */
.L_x_934:
[----:B------:R-:W1:Y:S01]  /*0a50*/  LDCU UR8, c[0x0][0x398] ;  /* 0x00007300ff0877ac */ /* 0x000e620008000800 */
[----:B------:R-:W-:-:S05]  /*0a60*/  VIADD R4, R4, 0x8 ;  /* 0x0000000804047836 */ /* 0x000fca0000000000 */
[----:B-1----:R-:W-:-:S13]  /*0a70*/  ISETP.GE.AND P1, PT, R4, UR8, PT ;  /* 0x0000000804007c0c */ /* 0x002fda000bf26270 */
[----:B------:R-:W-:Y:S05]  /*0a80*/  @!P1 BRA `(.L_x_947) ;  /* 0xfffffff400bc9947 */ /* 0x000fea000383ffff */
[----:B------:R-:W-:Y:S05]  /*0a90*/  EXIT ;  /* 0x000000000000794d */ /* 0x000fea0003800000 */
.L_x_945:
        /* <DEDUP_REMOVED lines=8> */
.L_x_949:
[----:B------:R-:W-:Y:S05]  /*0b20*/  BSYNC B0 ;  /* 0x0000000000007941 */ /* 0x000fea0003800000 */
.L_x_948:
        /* <DEDUP_REMOVED lines=8> */
.L_x_950:
[----:B------:R-:W-:Y:S01]  /*0bb0*/  IMAD.MOV.U32 R14, RZ, RZ, 0x1 ;  /* 0x00000001ff0e7424 */ /* 0x000fe200078e00ff */
[----:B------:R-:W-:-:S06]  /*0bc0*/  MOV R12, R16 ;  /* 0x00000010000c7202 */ /* 0x000fcc0000000f00 */
[----:B------:R-:W-:-:S10]  /*0bd0*/  DADD R12, R12, R22 ;  /* 0x000000000c0c7229 */ /* 0x000fd40000000016 */
[----:B------:R-:W-:-:S07]  /*0be0*/  IMAD.MOV.U32 R11, RZ, RZ, R13 ;  /* 0x000000ffff0b7224 */ /* 0x000fce00078e000d */
[----:B------:R-:W-:Y:S05]  /*0bf0*/  WARPSYNC.COLLECTIVE R10, `(.L_x_951) ;  /* 0x000000000a087348 */ /* 0x000fea0003c00000 */
[----:B------:R0:W1:Y:S02]  /*0c00*/  SHFL.DOWN P2, R16, R11, R14, R15 ;  /* 0x0800000e0b107389 */ /* 0x000064000004000f */
[----:B01----:R-:W-:Y:S05]  /*0c10*/  ENDCOLLECTIVE ;  /* 0x000000000000791b */ /* 0x003fea0003800000 */
.L_x_951:
[----:B------:R-:W-:Y:S01]  /*0c20*/  IMAD.MOV.U32 R11, RZ, RZ, R12 ;  /* 0x000000ffff0b7224 */ /* 0x000fe200078e000c */
[----:B------:R-:W-:-:S07]  /*0c30*/  MOV R17, R16 ;  /* 0x0000001000117202 */ /* 0x000fce0000000f00 */
[----:B------:R-:W-:Y:S05]  /*0c40*/  WARPSYNC.COLLECTIVE R10, `(.L_x_952) ;  /* 0x000000000a087348 */ /* 0x000fea0003c00000 */
[----:B------:R0:W1:Y:S02]  /*0c50*/  SHFL.DOWN P2, R16, R11, R14, R15 ;  /* 0x0800000e0b107389 */ /* 0x000064000004000f */
[----:B01----:R-:W-:Y:S05]  /*0c60*/  ENDCOLLECTIVE ;  /* 0x000000000000791b */ /* 0x003fea0003800000 */
.L_x_952:
[----:B------:R-:W-:Y:S05]  /*0c70*/  BRA `(.L_x_953) ;  /* 0xfffffffc00447947 */ /* 0x000fea000383ffff */
.L_x_954:
        /* <DEDUP_REMOVED lines=16> */
.L_x_7715:


//--------------------- .text._Z16gpukernelCLMWNr3ILi4ELi8ELi4EEvPdS0_S0_iii --------------------------
	.section	.text._Z16gpukernelCLMWNr3ILi4ELi8ELi4EEvPdS0_S0_iii,"ax",@progbits
	.align	128
        .global         _Z16gpukernelCLMWNr3ILi4ELi8ELi4EEvPdS0_S0_iii
        .type           _Z16gpukernelCLMWNr3ILi4ELi8ELi4EEvPdS0_S0_iii,@function
        .size           _Z16gpukernelCLMWNr3ILi4ELi8ELi4EEvPdS0_S0_iii,(.L_x_7716 - _Z16gpukernelCLMWNr3ILi4ELi8ELi4EEvPdS0_S0_iii)
        .other          _Z16gpukernelCLMWNr3ILi4ELi8ELi4EEvPdS0_S0_iii,@"STO_CUDA_ENTRY STV_DEFAULT"
_Z16gpukernelCLMWNr3ILi4ELi8ELi4EEvPdS0_S0_iii:
.text._Z16gpukernelCLMWNr3ILi4ELi8ELi4EEvPdS0_S0_iii:
        /* <DEDUP_REMOVED lines=24> */
.L_x_968:
[----:B0-----:R-:W0:Y:S01]  /*0180*/  LDCU UR8, c[0x0][0x3a0] ;  /* 0x00007400ff0877ac */ /* 0x001e220008000800 */
[----:B------:R-:W-:Y:S01]  /*0190*/  BSSY B1, `(.L_x_955) ;  /* 0x000008b000017945 */ /* 0x000fe20003800000 */
[----:B0-----:R-:W-:-:S13]  /*01a0*/  ISETP.GE.AND P1, PT, R5, UR8, PT ;  /* 0x0000000805007c0c */ /* 0x001fda000bf26270 */
[----:B------:R-:W-:Y:S05]  /*01b0*/  @P1 BRA `(.L_x_956) ;  /* 0x0000000800201947 */ /* 0x000fea0003800000 */
[----:B------:R-:W-:-:S07]  /*01c0*/  MOV R9, R5 ;  /* 0x0000000500097202 */ /* 0x000fce0000000f00 */
.L_x_967:
        /* <DEDUP_REMOVED lines=17> */
.L_x_961:
        /* <DEDUP_REMOVED lines=40> */
.L_x_960:
[----:B------:R-:W-:Y:S05]  /*0560*/  BSYNC.RECONVERGENT B2 ;  /* 0x0000000000027941 */ /* 0x000fea0003800200 */
.L_x_959:
        /* <DEDUP_REMOVED lines=26> */
.L_x_963:
[----:B------:R-:W-:Y:S05]  /*0710*/  BSYNC.RECONVERGENT B2 ;  /* 0x0000000000027941 */ /* 0x000fea0003800200 */
.L_x_962:
        /* <DEDUP_REMOVED lines=16> */
.L_x_965:
[----:B------:R-:W-:Y:S05]  /*0820*/  BSYNC.RECONVERGENT B2 ;  /* 0x0000000000027941 */ /* 0x000fea0003800200 */
.L_x_964:
        /* <DEDUP_REMOVED lines=13> */
.L_x_958:
[----:B------:R-:W-:Y:S05]  /*0900*/  BSYNC.RECONVERGENT B0 ;  /* 0x0000000000007941 */ /* 0x000fea0003800200 */
.L_x_957:
        /* <DEDUP_REMOVED lines=8> */
.L_x_974:
        /* <DEDUP_REMOVED lines=11> */
.L_x_956:
[----:B------:R-:W-:Y:S05]  /*0a40*/  BSYNC B1 ;  /* 0x0000000000017941 */ /* 0x000fea0003800000 */
.L_x_955:
[----:B------:R-:W1:Y:S01]  /*0a50*/  LDCU UR8, c[0x0][0x398] ;  /* 0x00007300ff0877ac */ /* 0x000e620008000800 */
[----:B------:R-:W-:-:S05]  /*0a60*/  VIADD R4, R4, 0x10 ;  /* 0x0000001004047836 */ /* 0x000fca0000000000 */
[----:B-1----:R-:W-:-:S13]  /*0a70*/  ISETP.GE.AND P1, PT, R4, UR8, PT ;  /* 0x0000000804007c0c */ /* 0x002fda000bf26270 */
[----:B------:R-:W-:Y:S05]  /*0a80*/  @!P1 BRA `(.L_x_968) ;  /* 0xfffffff400bc9947 */ /* 0x000fea000383ffff */
[----:B------:R-:W-:Y:S05]  /*0a90*/  EXIT ;  /* 0x000000000000794d */ /* 0x000fea0003800000 */
.L_x_966:
        /* <DEDUP_REMOVED lines=8> */
.L_x_970:
[----:B------:R-:W-:Y:S05]  /*0b20*/  BSYNC B0 ;  /* 0x0000000000007941 */ /* 0x000fea0003800000 */
.L_x_969:
        /* <DEDUP_REMOVED lines=8> */
.L_x_971:
[----:B------:R-:W-:Y:S01]  /*0bb0*/  IMAD.MOV.U32 R14, RZ, RZ, 0x1 ;  /* 0x00000001ff0e7424 */ /* 0x000fe200078e00ff */
[----:B------:R-:W-:-:S06]  /*0bc0*/  MOV R12, R16 ;  /* 0x00000010000c7202 */ /* 0x000fcc0000000f00 */
[----:B------:R-:W-:-:S10]  /*0bd0*/  DADD R12, R12, R22 ;  /* 0x000000000c0c7229 */ /* 0x000fd40000000016 */
[----:B------:R-:W-:-:S07]  /*0be0*/  IMAD.MOV.U32 R11, RZ, RZ, R13 ;  /* 0x000000ffff0b7224 */ /* 0x000fce00078e000d */
[----:B------:R-:W-:Y:S05]  /*0bf0*/  WARPSYNC.COLLECTIVE R10, `(.L_x_972) ;  /* 0x000000000a087348 */ /* 0x000fea0003c00000 */
[----:B------:R0:W1:Y:S02]  /*0c00*/  SHFL.DOWN P2, R16, R11, R14, R15 ;  /* 0x0800000e0b107389 */ /* 0x000064000004000f */
[----:B01----:R-:W-:Y:S05]  /*0c10*/  ENDCOLLECTIVE ;  /* 0x000000000000791b */ /* 0x003fea0003800000 */
.L_x_972:
[----:B------:R-:W-:Y:S01]  /*0c20*/  IMAD.MOV.U32 R11, RZ, RZ, R12 ;  /* 0x000000ffff0b7224 */ /* 0x000fe200078e000c */
[----:B------:R-:W-:-:S07]  /*0c30*/  MOV R17, R16 ;  /* 0x0000001000117202 */ /* 0x000fce0000000f00 */
[----:B------:R-:W-:Y:S05]  /*0c40*/  WARPSYNC.COLLECTIVE R10, `(.L_x_973) ;  /* 0x000000000a087348 */ /* 0x000fea0003c00000 */
[----:B------:R0:W1:Y:S02]  /*0c50*/  SHFL.DOWN P2, R16, R11, R14, R15 ;  /* 0x0800000e0b107389 */ /* 0x000064000004000f */
[----:B01----:R-:W-:Y:S05]  /*0c60*/  ENDCOLLECTIVE ;  /* 0x000000000000791b */ /* 0x003fea0003800000 */
.L_x_973:
[----:B------:R-:W-:Y:S05]  /*0c70*/  BRA `(.L_x_974) ;  /* 0xfffffffc00447947 */ /* 0x000fea000383ffff */
.L_x_975:
        /* <DEDUP_REMOVED lines=16> */
.L_x_7716:


//--------------------- .text._Z16gpukernelCLMWNr3ILi4ELi8ELi2EEvPdS0_S0_iii --------------------------
	.section	.text._Z16gpukernelCLMWNr3ILi4ELi8ELi2EEvPdS0_S0_iii,"ax",@progbits
	.align	128
        .global         _Z16gpukernelCLMWNr3ILi4ELi8ELi2EEvPdS0_S0_iii
        .type           _Z16gpukernelCLMWNr3ILi4ELi8ELi2EEvPdS0_S0_iii,@function
        .size           _Z16gpukernelCLMWNr3ILi4ELi8ELi2EEvPdS0_S0_iii,(.L_x_7717 - _Z16gpukernelCLMWNr3ILi4ELi8ELi2EEvPdS0_S0_iii)
        .other          _Z16gpukernelCLMWNr3ILi4ELi8ELi2EEvPdS0_S0_iii,@"STO_CUDA_ENTRY STV_DEFAULT"
_Z16gpukernelCLMWNr3ILi4ELi8ELi2EEvPdS0_S0_iii:
.text._Z16gpukernelCLMWNr3ILi4ELi8ELi2EEvPdS0_S0_iii:
        /* <DEDUP_REMOVED lines=24> */
.L_x_989:
[----:B0-----:R-:W0:Y:S01]  /*0180*/  LDCU UR8, c[0x0][0x3a0] ;  /* 0x00007400ff0877ac */ /* 0x001e220008000800 */
[----:B------:R-:W-:Y:S01]  /*0190*/  BSSY B1, `(.L_x_976) ;  /* 0x000008b000017945 */ /* 0x000fe20003800000 */
[----:B0-----:R-:W-:-:S13]  /*01a0*/  ISETP.GE.AND P1, PT, R5, UR8, PT ;  /* 0x0000000805007c0c */ /* 0x001fda000bf26270 */
[----:B------:R-:W-:Y:S05]  /*01b0*/  @P1 BRA `(.L_x_977) ;  /* 0x0000000800201947 */ /* 0x000fea0003800000 */
[----:B------:R-:W-:-:S07]  /*01c0*/  MOV R9, R5 ;  /* 0x0000000500097202 */ /* 0x000fce0000000f00 */
.L_x_988:
        /* <DEDUP_REMOVED lines=17> */
.L_x_982:
        /* <DEDUP_REMOVED lines=40> */
.L_x_981:
[----:B------:R-:W-:Y:S05]  /*0560*/  BSYNC.RECONVERGENT B2 ;  /* 0x0000000000027941 */ /* 0x000fea0003800200 */
.L_x_980:
        /* <DEDUP_REMOVED lines=26> */
.L_x_984:
[----:B------:R-:W-:Y:S05]  /*0710*/  BSYNC.RECONVERGENT B2 ;  /* 0x0000000000027941 */ /* 0x000fea0003800200 */
.L_x_983:
        /* <DEDUP_REMOVED lines=16> */
.L_x_986:
[----:B------:R-:W-:Y:S05]  /*0820*/  BSYNC.RECONVERGENT B2 ;  /* 0x0000000000027941 */ /* 0x000fea0003800200 */
.L_x_985:
        /* <DEDUP_REMOVED lines=13> */
.L_x_979:
[----:B------:R-:W-:Y:S05]  /*0900*/  BSYNC.RECONVERGENT B0 ;  /* 0x0000000000007941 */ /* 0x000fea0003800200 */
.L_x_978:
        /* <DEDUP_REMOVED lines=8> */
.L_x_995:
        /* <DEDUP_REMOVED lines=11> */
.L_x_977:
[----:B------:R-:W-:Y:S05]  /*0a40*/  BSYNC B1 ;  /* 0x0000000000017941 */ /* 0x000fea0003800000 */
.L_x_976:
[----:B------:R-:W1:Y:S01]  /*0a50*/  LDCU UR8, c[0x0][0x398] ;  /* 0x00007300ff0877ac */ /* 0x000e620008000800 */
[----:B------:R-:W-:-:S05]  /*0a60*/  VIADD R4, R4, 0x20 ;  /* 0x0000002004047836 */ /* 0x000fca0000000000 */
[----:B-1----:R-:W-:-:S13]  /*0a70*/  ISETP.GE.AND P1, PT, R4, UR8, PT ;  /* 0x0000000804007c0c */ /* 0x002fda000bf26270 */
[----:B------:R-:W-:Y:S05]  /*0a80*/  @!P1 BRA `(.L_x_989) ;  /* 0xfffffff400bc9947 */ /* 0x000fea000383ffff */
[----:B------:R-:W-:Y:S05]  /*0a90*/  EXIT ;  /* 0x000000000000794d */ /* 0x000fea0003800000 */
.L_x_987:
        /* <DEDUP_REMOVED lines=8> */
.L_x_991:
[----:B------:R-:W-:Y:S05]  /*0b20*/  BSYNC B0 ;  /* 0x0000000000007941 */ /* 0x000fea0003800000 */
.L_x_990:
        /* <DEDUP_REMOVED lines=8> */
.L_x_992:
[----:B------:R-:W-:Y:S01]  /*0bb0*/  IMAD.MOV.U32 R14, RZ, RZ, 0x1 ;  /* 0x00000001ff0e7424 */ /* 0x000fe200078e00ff */
[----:B------:R-:W-:-:S06]  /*0bc0*/  MOV R12, R16 ;  /* 0x00000010000c7202 */ /* 0x000fcc0000000f00 */
[----:B------:R-:W-:-:S10]  /*0bd0*/  DADD R12, R12, R22 ;  /* 0x000000000c0c7229 */ /* 0x000fd40000000016 */
[----:B------:R-:W-:-:S07]  /*0be0*/  IMAD.MOV.U32 R11, RZ, RZ, R13 ;  /* 0x000000ffff0b7224 */ /* 0x000fce00078e000d */
[----:B------:R-:W-:Y:S05]  /*0bf0*/  WARPSYNC.COLLECTIVE R10, `(.L_x_993) ;  /* 0x000000000a087348 */ /* 0x000fea0003c00000 */
[----:B------:R0:W1:Y:S02]  /*0c00*/  SHFL.DOWN P2, R16, R11, R14, R15 ;  /* 0x0800000e0b107389 */ /* 0x000064000004000f */
[----:B01----:R-:W-:Y:S05]  /*0c10*/  ENDCOLLECTIVE ;  /* 0x000000000000791b */ /* 0x003fea0003800000 */
.L_x_993:
[----:B------:R-:W-:Y:S01]  /*0c20*/  IMAD.MOV.U32 R11, RZ, RZ, R12 ;  /* 0x000000ffff0b7224 */ /* 0x000fe200078e000c */
[----:B------:R-:W-:-:S07]  /*0c30*/  MOV R17, R16 ;  /* 0x0000001000117202 */ /* 0x000fce0000000f00 */
[----:B------:R-:W-:Y:S05]  /*0c40*/  WARPSYNC.COLLECTIVE R10, `(.L_x_994) ;  /* 0x000000000a087348 */ /* 0x000fea0003c00000 */
[----:B------:R0:W1:Y:S02]  /*0c50*/  SHFL.DOWN P2, R16, R11, R14, R15 ;  /* 0x0800000e0b107389 */ /* 0x000064000004000f */
[----:B01----:R-:W-:Y:S05]  /*0c60*/  ENDCOLLECTIVE ;  /* 0x000000000000791b */ /* 0x003fea0003800000 */
.L_x_994:
[----:B------:R-:W-:Y:S05]  /*0c70*/  BRA `(.L_x_995) ;  /* 0xfffffffc00447947 */ /* 0x000fea000383ffff */
.L_x_996:
        /* <DEDUP_REMOVED lines=16> */
.L_x_7717:


//--------------------- .text._Z16gpukernelCLMWNr3ILi4ELi8ELi1EEvPdS0_S0_iii --------------------------
	.section	.text._Z16gpukernelCLMWNr3ILi4ELi8ELi1EEvPdS0_S0_iii,"ax",@progbits
	.align	128
        .global         _Z16gpukernelCLMWNr3ILi4ELi8ELi1EEvPdS0_S0_iii
        .type           _Z16gpukernelCLMWNr3ILi4ELi8ELi1EEvPdS0_S0_iii,@function
        .size           _Z16gpukernelCLMWNr3ILi4ELi8ELi1EEvPdS0_S0_iii,(.L_x_7718 - _Z16gpukernelCLMWNr3ILi4ELi8ELi1EEvPdS0_S0_iii)
        .other          _Z16gpukernelCLMWNr3ILi4ELi8ELi1EEvPdS0_S0_iii,@"STO_CUDA_ENTRY STV_DEFAULT"
_Z16gpukernelCLMWNr3ILi4ELi8ELi1EEvPdS0_S0_iii:
.text._Z16gpukernelCLMWNr3ILi4ELi8ELi1EEvPdS0_S0_iii:
        /* <DEDUP_REMOVED lines=24> */
.L_x_1009:
[----:B0-----:R-:W0:Y:S02]  /*0180*/  LDCU UR8, c[0x0][0x3a0] ;  /* 0x00007400ff0877ac */ /* 0x001e240008000800 */
[----:B0-----:R-:W-:-:S09]  /*0190*/  UISETP.GE.AND UP0, UPT, UR8, 0x1, UPT ;  /* 0x000000010800788c */ /* 0x001fd2000bf06270 */
[----:B------:R-:W-:Y:S05]  /*01a0*/  BRA.U !UP0, `(.L_x_997) ;  /* 0x0000000908187547 */ /* 0x000fea000b800000 */
[----:B------:R-:W-:-:S07]  /*01b0*/  IMAD.MOV.U32 R8, RZ, RZ, RZ ;  /* 0x000000ffff087224 */ /* 0x000fce00078e00ff */
.L_x_1008:
        /* <DEDUP_REMOVED lines=17> */
.L_x_1002:
        /* <DEDUP_REMOVED lines=40> */
.L_x_1001:
[----:B------:R-:W-:Y:S05]  /*0550*/  BSYNC.RECONVERGENT B1 ;  /* 0x0000000000017941 */ /* 0x000fea0003800200 */
.L_x_1000:
        /* <DEDUP_REMOVED lines=24> */
.L_x_1004:
[----:B------:R-:W-:Y:S05]  /*06e0*/  BSYNC.RECONVERGENT B1 ;  /* 0x0000000000017941 */ /* 0x000fea0003800200 */
.L_x_1003:
        /* <DEDUP_REMOVED lines=16> */
.L_x_1006:
[----:B------:R-:W-:Y:S05]  /*07f0*/  BSYNC.RECONVERGENT B1 ;  /* 0x0000000000017941 */ /* 0x000fea0003800200 */
.L_x_1005:
        /* <DEDUP_REMOVED lines=13> */
.L_x_999:
[----:B------:R-:W-:Y:S05]  /*08d0*/  BSYNC.RECONVERGENT B0 ;  /* 0x0000000000007941 */ /* 0x000fea0003800200 */
.L_x_998:
        /* <DEDUP_REMOVED lines=8> */
.L_x_1015:
        /* <DEDUP_REMOVED lines=11> */
.L_x_997:
[----:B------:R-:W1:Y:S01]  /*0a10*/  LDCU UR8, c[0x0][0x398] ;  /* 0x00007300ff0877ac */ /* 0x000e620008000800 */
[----:B------:R-:W-:-:S05]  /*0a20*/  VIADD R5, R5, 0x40 ;  /* 0x0000004005057836 */ /* 0x000fca0000000000 */
[----:B-1----:R-:W-:-:S13]  /*0a30*/  ISETP.GE.AND P2, PT, R5, UR8, PT ;  /* 0x0000000805007c0c */ /* 0x002fda000bf46270 */
[----:B------:R-:W-:Y:S05]  /*0a40*/  @!P2 BRA `(.L_x_1009) ;  /* 0xfffffff400cca947 */ /* 0x000fea000383ffff */
[----:B------:R-:W-:Y:S05]  /*0a50*/  EXIT ;  /* 0x000000000000794d */ /* 0x000fea0003800000 */
.L_x_1007:
        /* <DEDUP_REMOVED lines=8> */
.L_x_1011:
[----:B------:R-:W-:Y:S05]  /*0ae0*/  BSYNC B0 ;  /* 0x0000000000007941 */ /* 0x000fea0003800000 */
.L_x_1010:
        /* <DEDUP_REMOVED lines=8> */
.L_x_1012:
[----:B------:R-:W-:Y:S02]  /*0b70*/  IMAD.MOV.U32 R11, RZ, RZ, 0x1 ;  /* 0x00000001ff0b7424 */ /* 0x000fe400078e00ff */
[----:B------:R-:W-:-:S06]  /*0b80*/  IMAD.MOV.U32 R12, RZ, RZ, R16 ;  /* 0x000000ffff0c7224 */ /* 0x000fcc00078e0010 */
[----:B------:R-:W-:-:S10]  /*0b90*/  DADD R12, R12, R22 ;  /* 0x000000000c0c7229 */ /* 0x000fd40000000016 */
[----:B------:R-:W-:-:S07]  /*0ba0*/  MOV R10, R13 ;  /* 0x0000000d000a7202 */ /* 0x000fce0000000f00 */
[----:B------:R-:W-:Y:S05]  /*0bb0*/  WARPSYNC.COLLECTIVE R9, `(.L_x_1013) ;  /* 0x0000000009087348 */ /* 0x000fea0003c00000 */
[----:B------:R0:W1:Y:S02]  /*0bc0*/  SHFL.DOWN P3, R16, R10, R11, R14 ;  /* 0x0800000b0a107389 */ /* 0x000064000006000e */
[----:B01----:R-:W-:Y:S05]  /*0bd0*/  ENDCOLLECTIVE ;  /* 0x000000000000791b */ /* 0x003fea0003800000 */
.L_x_1013:
[----:B------:R-:W-:Y:S01]  /*0be0*/  MOV R10, R12 ;  /* 0x0000000c000a7202 */ /* 0x000fe20000000f00 */
[----:B------:R-:W-:-:S07]  /*0bf0*/  IMAD.MOV.U32 R17, RZ, RZ, R16 ;  /* 0x000000ffff117224 */ /* 0x000fce00078e0010 */
[----:B------:R-:W-:Y:S05]  /*0c00*/  WARPSYNC.COLLECTIVE R9, `(.L_x_1014) ;  /* 0x0000000009087348 */ /* 0x000fea0003c00000 */
[----:B------:R0:W1:Y:S02]  /*0c10*/  SHFL.DOWN P3, R16, R10, R11, R14 ;  /* 0x0800000b0a107389 */ /* 0x000064000006000e */
[----:B01----:R-:W-:Y:S05]  /*0c20*/  ENDCOLLECTIVE ;  /* 0x000000000000791b */ /* 0x003fea0003800000 */
.L_x_1014:
[----:B------:R-:W-:Y:S05]  /*0c30*/  BRA `(.L_x_1015) ;  /* 0xfffffffc00487947 */ /* 0x000fea000383ffff */
.L_x_1016:
        /* <DEDUP_REMOVED lines=12> */
.L_x_7718:


//--------------------- .text._Z16gpukernelCLMWNr3ILi4ELi4ELi4EEvPdS0_S0_iii --------------------------
	.section	.text._Z16gpukernelCLMWNr3ILi4ELi4ELi4EEvPdS0_S0_iii,"ax",@progbits
	.align	128
        .global         _Z16gpukernelCLMWNr3ILi4ELi4ELi4EEvPdS0_S0_iii
        .type           _Z16gpukernelCLMWNr3ILi4ELi4ELi4EEvPdS0_S0_iii,@function
        .size           _Z16gpukernelCLMWNr3ILi4ELi4ELi4EEvPdS0_S0_iii,(.L_x_7719 - _Z16gpukernelCLMWNr3ILi4ELi4ELi4EEvPdS0_S0_iii)
        .other          _Z16gpukernelCLMWNr3ILi4ELi4ELi4EEvPdS0_S0_iii,@"STO_CUDA_ENTRY STV_DEFAULT"
_Z16gpukernelCLMWNr3ILi4ELi4ELi4EEvPdS0_S0_iii:
.text._Z16gpukernelCLMWNr3ILi4ELi4ELi4EEvPdS0_S0_iii:
        /* <DEDUP_REMOVED lines=24> */
.L_x_1030:
[----:B0-----:R-:W0:Y:S01]  /*0180*/  LDCU UR8, c[0x0][0x3a0] ;  /* 0x00007400ff0877ac */ /* 0x001e220008000800 */
[----:B------:R-:W-:Y:S01]  /*0190*/  BSSY B1, `(.L_x_1017) ;  /* 0x000008b000017945 */ /* 0x000fe20003800000 */
[----:B0-----:R-:W-:-:S13]  /*01a0*/  ISETP.GE.AND P1, PT, R5, UR8, PT ;  /* 0x0000000805007c0c */ /* 0x001fda000bf26270 */
[----:B------:R-:W-:Y:S05]  /*01b0*/  @P1 BRA `(.L_x_1018) ;  /* 0x0000000800201947 */ /* 0x000fea0003800000 */
[----:B------:R-:W-:-:S07]  /*01c0*/  MOV R9, R5 ;  /* 0x0000000500097202 */ /* 0x000fce0000000f00 */
.L_x_1029:
        /* <DEDUP_REMOVED lines=17> */
.L_x_1023:
        /* <DEDUP_REMOVED lines=40> */
.L_x_1022:
[----:B------:R-:W-:Y:S05]  /*0560*/  BSYNC.RECONVERGENT B2 ;  /* 0x0000000000027941 */ /* 0x000fea0003800200 */
.L_x_1021:
        /* <DEDUP_REMOVED lines=26> */
.L_x_1025:
[----:B------:R-:W-:Y:S05]  /*0710*/  BSYNC.RECONVERGENT B2 ;  /* 0x0000000000027941 */ /* 0x000fea0003800200 */
.L_x_1024:
        /* <DEDUP_REMOVED lines=16> */
.L_x_1027:
[----:B------:R-:W-:Y:S05]  /*0820*/  BSYNC.RECONVERGENT B2 ;  /* 0x0000000000027941 */ /* 0x000fea0003800200 */
.L_x_1026:
        /* <DEDUP_REMOVED lines=13> */
.L_x_1020:
[----:B------:R-:W-:Y:S05]  /*0900*/  BSYNC.RECONVERGENT B0 ;  /* 0x0000000000007941 */ /* 0x000fea0003800200 */
.L_x_1019:
        /* <DEDUP_REMOVED lines=8> */
.L_x_1036:
        /* <DEDUP_REMOVED lines=11> */
.L_x_1018:
[----:B------:R-:W-:Y:S05]  /*0a40*/  BSYNC B1 ;  /* 0x0000000000017941 */ /* 0x000fea0003800000 */
.L_x_1017:
[----:B------:R-:W1:Y:S01]  /*0a50*/  LDCU UR8, c[0x0][0x398] ;  /* 0x00007300ff0877ac */ /* 0x000e620008000800 */
[----:B------:R-:W-:-:S05]  /*0a60*/  VIADD R4, R4, 0x8 ;  /* 0x0000000804047836 */ /* 0x000fca0000000000 */
[----:B-1----:R-:W-:-:S13]  /*0a70*/  ISETP.GE.AND P1, PT, R4, UR8, PT ;  /* 0x0000000804007c0c */ /* 0x002fda000bf26270 */
[----:B------:R-:W-:Y:S05]  /*0a80*/  @!P1 BRA `(.L_x_1030) ;  /* 0xfffffff400bc9947 */ /* 0x000fea000383ffff */
[----:B------:R-:W-:Y:S05]  /*0a90*/  EXIT ;  /* 0x000000000000794d */ /* 0x000fea0003800000 */
.L_x_1028:
        /* <DEDUP_REMOVED lines=8> */
.L_x_1032:
[----:B------:R-:W-:Y:S05]  /*0b20*/  BSYNC B0 ;  /* 0x0000000000007941 */ /* 0x000fea0003800000 */
.L_x_1031:
        /* <DEDUP_REMOVED lines=8> */
.L_x_1033:
[----:B------:R-:W-:Y:S01]  /*0bb0*/  IMAD.MOV.U32 R14, RZ, RZ, 0x1 ;  /* 0x00000001ff0e7424 */ /* 0x000fe200078e00ff */
[----:B------:R-:W-:-:S06]  /*0bc0*/  MOV R12, R16 ;  /* 0x00000010000c7202 */ /* 0x000fcc0000000f00 */
[----:B------:R-:W-:-:S10]  /*0bd0*/  DADD R12, R12, R22 ;  /* 0x000000000c0c7229 */ /* 0x000fd40000000016 */
[----:B------:R-:W-:-:S07]  /*0be0*/  IMAD.MOV.U32 R11, RZ, RZ, R13 ;  /* 0x000000ffff0b7224 */ /* 0x000fce00078e000d */
[----:B------:R-:W-:Y:S05]  /*0bf0*/  WARPSYNC.COLLECTIVE R10, `(.L_x_1034) ;  /* 0x000000000a087348 */ /* 0x000fea0003c00000 */
[----:B------:R0:W1:Y:S02]  /*0c00*/  SHFL.DOWN P2, R16, R11, R14, R15 ;  /* 0x0800000e0b107389 */ /* 0x000064000004000f */
[----:B01----:R-:W-:Y:S05]  /*0c10*/  ENDCOLLECTIVE ;  /* 0x000000000000791b */ /* 0x003fea0003800000 */
.L_x_1034:
[----:B------:R-:W-:Y:S01]  /*0c20*/  IMAD.MOV.U32 R11, RZ, RZ, R12 ;  /* 0x000000ffff0b7224 */ /* 0x000fe200078e000c */
[----:B------:R-:W-:-:S07]  /*0c30*/  MOV R17, R16 ;  /* 0x0000001000117202 */ /* 0x000fce0000000f00 */
[----:B------:R-:W-:Y:S05]  /*0c40*/  WARPSYNC.COLLECTIVE R10, `(.L_x_1035) ;  /* 0x000000000a087348 */ /* 0x000fea0003c00000 */
[----:B------:R0:W1:Y:S02]  /*0c50*/  SHFL.DOWN P2, R16, R11, R14, R15 ;  /* 0x0800000e0b107389 */ /* 0x000064000004000f */
[----:B01----:R-:W-:Y:S05]  /*0c60*/  ENDCOLLECTIVE ;  /* 0x000000000000791b */ /* 0x003fea0003800000 */
.L_x_1035:
[----:B------:R-:W-:Y:S05]  /*0c70*/  BRA `(.L_x_1036) ;  /* 0xfffffffc00447947 */ /* 0x000fea000383ffff */
.L_x_1037:
        /* <DEDUP_REMOVED lines=16> */
.L_x_7719:


//--------------------- .text._Z16gpukernelCLMWNr3ILi4ELi4ELi2EEvPdS0_S0_iii --------------------------
	.section	.text._Z16gpukernelCLMWNr3ILi4ELi4ELi2EEvPdS0_S0_iii,"ax",@progbits
	.align	128
        .global         _Z16gpukernelCLMWNr3ILi4ELi4ELi2EEvPdS0_S0_iii
        .type           _Z16gpukernelCLMWNr3ILi4ELi4ELi2EEvPdS0_S0_iii,@function
        .size           _Z16gpukernelCLMWNr3ILi4ELi4ELi2EEvPdS0_S0_iii,(.L_x_7720 - _Z16gpukernelCLMWNr3ILi4ELi4ELi2EEvPdS0_S0_iii)
        .other          _Z16gpukernelCLMWNr3ILi4ELi4ELi2EEvPdS0_S0_iii,@"STO_CUDA_ENTRY STV_DEFAULT"
_Z16gpukernelCLMWNr3ILi4ELi4ELi2EEvPdS0_S0_iii:
.text._Z16gpukernelCLMWNr3ILi4ELi4ELi2EEvPdS0_S0_iii:
        /* <DEDUP_REMOVED lines=24> */
.L_x_1051:
[----:B0-----:R-:W0:Y:S01]  /*0180*/  LDCU UR8, c[0x0][0x3a0] ;  /* 0x00007400ff0877ac */ /* 0x001e220008000800 */
[----:B------:R-:W-:Y:S01]  /*0190*/  BSSY B1, `(.L_x_1038) ;  /* 0x000008b000017945 */ /* 0x000fe20003800000 */
[----:B0-----:R-:W-:-:S13]  /*01a0*/  ISETP.GE.AND P1, PT, R5, UR8, PT ;  /* 0x0000000805007c0c */ /* 0x001fda000bf26270 */
[----:B------:R-:W-:Y:S05]  /*01b0*/  @P1 BRA `(.L_x_1039) ;  /* 0x0000000800201947 */ /* 0x000fea0003800000 */
[----:B------:R-:W-:-:S07]  /*01c0*/  MOV R9, R5 ;  /* 0x0000000500097202 */ /* 0x000fce0000000f00 */
.L_x_1050:
        /* <DEDUP_REMOVED lines=17> */
.L_x_1044:
        /* <DEDUP_REMOVED lines=40> */
.L_x_1043:
[----:B------:R-:W-:Y:S05]  /*0560*/  BSYNC.RECONVERGENT B2 ;  /* 0x0000000000027941 */ /* 0x000fea0003800200 */
.L_x_1042:
        /* <DEDUP_REMOVED lines=26> */
.L_x_1046:
[----:B------:R-:W-:Y:S05]  /*0710*/  BSYNC.RECONVERGENT B2 ;  /* 0x0000000000027941 */ /* 0x000fea0003800200 */
.L_x_1045:
        /* <DEDUP_REMOVED lines=16> */
.L_x_1048:
[----:B------:R-:W-:Y:S05]  /*0820*/  BSYNC.RECONVERGENT B2 ;  /* 0x0000000000027941 */ /* 0x000fea0003800200 */
.L_x_1047:
        /* <DEDUP_REMOVED lines=13> */
.L_x_1041:
[----:B------:R-:W-:Y:S05]  /*0900*/  BSYNC.RECONVERGENT B0 ;  /* 0x0000000000007941 */ /* 0x000fea0003800200 */
.L_x_1040:
        /* <DEDUP_REMOVED lines=8> */
.L_x_1057:
        /* <DEDUP_REMOVED lines=11> */
.L_x_1039:
[----:B------:R-:W-:Y:S05]  /*0a40*/  BSYNC B1 ;  /* 0x0000000000017941 */ /* 0x000fea0003800000 */
.L_x_1038:
[----:B------:R-:W1:Y:S01]  /*0a50*/  LDCU UR8, c[0x0][0x398] ;  /* 0x00007300ff0877ac */ /* 0x000e620008000800 */
[----:B------:R-:W-:-:S05]  /*0a60*/  VIADD R4, R4, 0x10 ;  /* 0x0000001004047836 */ /* 0x000fca0000000000 */
[----:B-1----:R-:W-:-:S13]  /*0a70*/  ISETP.GE.AND P1, PT, R4, UR8, PT ;  /* 0x0000000804007c0c */ /* 0x002fda000bf26270 */
[----:B------:R-:W-:Y:S05]  /*0a80*/  @!P1 BRA `(.L_x_1051) ;  /* 0xfffffff400bc9947 */ /* 0x000fea000383ffff */
[----:B------:R-:W-:Y:S05]  /*0a90*/  EXIT ;  /* 0x000000000000794d */ /* 0x000fea0003800000 */
.L_x_1049:
        /* <DEDUP_REMOVED lines=8> */
.L_x_1053:
[----:B------:R-:W-:Y:S05]  /*0b20*/  BSYNC B0 ;  /* 0x0000000000007941 */ /* 0x000fea0003800000 */
.L_x_1052:
        /* <DEDUP_REMOVED lines=8> */
.L_x_1054:
[----:B------:R-:W-:Y:S01]  /*0bb0*/  IMAD.MOV.U32 R14, RZ, RZ, 0x1 ;  /* 0x00000001ff0e7424 */ /* 0x000fe200078e00ff */
[----:B------:R-:W-:-:S06]  /*0bc0*/  MOV R12, R16 ;  /* 0x00000010000c7202 */ /* 0x000fcc0000000f00 */
[----:B------:R-:W-:-:S10]  /*0bd0*/  DADD R12, R12, R22 ;  /* 0x000000000c0c7229 */ /* 0x000fd40000000016 */
[----:B------:R-:W-:-:S07]  /*0be0*/  IMAD.MOV.U32 R11, RZ, RZ, R13 ;  /* 0x000000ffff0b7224 */ /* 0x000fce00078e000d */
[----:B------:R-:W-:Y:S05]  /*0bf0*/  WARPSYNC.COLLECTIVE R10, `(.L_x_1055) ;  /* 0x000000000a087348 */ /* 0x000fea0003c00000 */
[----:B------:R0:W1:Y:S02]  /*0c00*/  SHFL.DOWN P2, R16, R11, R14, R15 ;  /* 0x0800000e0b107389 */ /* 0x000064000004000f */
[----:B01----:R-:W-:Y:S05]  /*0c10*/  ENDCOLLECTIVE ;  /* 0x000000000000791b */ /* 0x003fea0003800000 */
.L_x_1055:
[----:B------:R-:W-:Y:S01]  /*0c20*/  IMAD.MOV.U32 R11, RZ, RZ, R12 ;  /* 0x000000ffff0b7224 */ /* 0x000fe200078e000c */
[----:B------:R-:W-:-:S07]  /*0c30*/  MOV R17, R16 ;  /* 0x0000001000117202 */ /* 0x000fce0000000f00 */
[----:B------:R-:W-:Y:S05]  /*0c40*/  WARPSYNC.COLLECTIVE R10, `(.L_x_1056) ;  /* 0x000000000a087348 */ /* 0x000fea0003c00000 */
[----:B------:R0:W1:Y:S02]  /*0c50*/  SHFL.DOWN P2, R16, R11, R14, R15 ;  /* 0x0800000e0b107389 */ /* 0x000064000004000f */
[----:B01----:R-:W-:Y:S05]  /*0c60*/  ENDCOLLECTIVE ;  /* 0x000000000000791b */ /* 0x003fea0003800000 */
.L_x_1056:
[----:B------:R-:W-:Y:S05]  /*0c70*/  BRA `(.L_x_1057) ;  /* 0xfffffffc00447947 */ /* 0x000fea000383ffff */
.L_x_1058:
        /* <DEDUP_REMOVED lines=16> */
.L_x_7720:


//--------------------- .text._Z16gpukernelCLMWNr3ILi4ELi4ELi1EEvPdS0_S0_iii --------------------------
	.section	.text._Z16gpukernelCLMWNr3ILi4ELi4ELi1EEvPdS0_S0_iii,"ax",@progbits
	.align	128
        .global         _Z16gpukernelCLMWNr3ILi4ELi4ELi1EEvPdS0_S0_iii
        .type           _Z16gpukernelCLMWNr3ILi4ELi4ELi1EEvPdS0_S0_iii,@function
        .size           _Z16gpukernelCLMWNr3ILi4ELi4ELi1EEvPdS0_S0_iii,(.L_x_7721 - _Z16gpukernelCLMWNr3ILi4ELi4ELi1EEvPdS0_S0_iii)
        .other          _Z16gpukernelCLMWNr3ILi4ELi4ELi1EEvPdS0_S0_iii,@"STO_CUDA_ENTRY STV_DEFAULT"
_Z16gpukernelCLMWNr3ILi4ELi4ELi1EEvPdS0_S0_iii:
.text._Z16gpukernelCLMWNr3ILi4ELi4ELi1EEvPdS0_S0_iii:
        /* <DEDUP_REMOVED lines=24> */
.L_x_1071:
[----:B0-----:R-:W0:Y:S02]  /*0180*/  LDCU UR8, c[0x0][0x3a0] ;  /* 0x00007400ff0877ac */ /* 0x001e240008000800 */
[----:B0-----:R-:W-:-:S09]  /*0190*/  UISETP.GE.AND UP0, UPT, UR8, 0x1, UPT ;  /* 0x000000010800788c */ /* 0x001fd2000bf06270 */
[----:B------:R-:W-:Y:S05]  /*01a0*/  BRA.U !UP0, `(.L_x_1059) ;  /* 0x0000000908187547 */ /* 0x000fea000b800000 */
[----:B------:R-:W-:-:S07]  /*01b0*/  IMAD.MOV.U32 R8, RZ, RZ, RZ ;  /* 0x000000ffff087224 */ /* 0x000fce00078e00ff */
.L_x_1070:
        /* <DEDUP_REMOVED lines=17> */
.L_x_1064:
        /* <DEDUP_REMOVED lines=40> */
.L_x_1063:
[----:B------:R-:W-:Y:S05]  /*0550*/  BSYNC.RECONVERGENT B1 ;  /* 0x0000000000017941 */ /* 0x000fea0003800200 */
.L_x_1062:
        /* <DEDUP_REMOVED lines=24> */
.L_x_1066:
[----:B------:R-:W-:Y:S05]  /*06e0*/  BSYNC.RECONVERGENT B1 ;  /* 0x0000000000017941 */ /* 0x000fea0003800200 */
.L_x_1065:
        /* <DEDUP_REMOVED lines=16> */
.L_x_1068:
[----:B------:R-:W-:Y:S05]  /*07f0*/  BSYNC.RECONVERGENT B1 ;  /* 0x0000000000017941 */ /* 0x000fea0003800200 */
.L_x_1067:
        /* <DEDUP_REMOVED lines=13> */
.L_x_1061:
[----:B------:R-:W-:Y:S05]  /*08d0*/  BSYNC.RECONVERGENT B0 ;  /* 0x0000000000007941 */ /* 0x000fea0003800200 */
.L_x_1060:
        /* <DEDUP_REMOVED lines=8> */
.L_x_1077:
        /* <DEDUP_REMOVED lines=11> */
.L_x_1059:
[----:B------:R-:W1:Y:S01]  /*0a10*/  LDCU UR8, c[0x0][0x398] ;  /* 0x00007300ff0877ac */ /* 0x000e620008000800 */
[----:B------:R-:W-:-:S05]  /*0a20*/  VIADD R5, R5, 0x20 ;  /* 0x0000002005057836 */ /* 0x000fca0000000000 */
[----:B-1----:R-:W-:-:S13]  /*0a30*/  ISETP.GE.AND P2, PT, R5, UR8, PT ;  /* 0x0000000805007c0c */ /* 0x002fda000bf46270 */
[----:B------:R-:W-:Y:S05]  /*0a40*/  @!P2 BRA `(.L_x_1071) ;  /* 0xfffffff400cca947 */ /* 0x000fea000383ffff */
[----:B------:R-:W-:Y:S05]  /*0a50*/  EXIT ;  /* 0x000000000000794d */ /* 0x000fea0003800000 */
.L_x_1069:
        /* <DEDUP_REMOVED lines=8> */
.L_x_1073:
[----:B------:R-:W-:Y:S05]  /*0ae0*/  BSYNC B0 ;  /* 0x0000000000007941 */ /* 0x000fea0003800000 */
.L_x_1072:
        /* <DEDUP_REMOVED lines=8> */
.L_x_1074:
[----:B------:R-:W-:Y:S02]  /*0b70*/  IMAD.MOV.U32 R11, RZ, RZ, 0x1 ;  /* 0x00000001ff0b7424 */ /* 0x000fe400078e00ff */
[----:B------:R-:W-:-:S06]  /*0b80*/  IMAD.MOV.U32 R12, RZ, RZ, R16 ;  /* 0x000000ffff0c7224 */ /* 0x000fcc00078e0010 */
[----:B------:R-:W-:-:S10]  /*0b90*/  DADD R12, R12, R22 ;  /* 0x000000000c0c7229 */ /* 0x000fd40000000016 */
[----:B------:R-:W-:-:S07]  /*0ba0*/  MOV R10, R13 ;  /* 0x0000000d000a7202 */ /* 0x000fce0000000f00 */
[----:B------:R-:W-:Y:S05]  /*0bb0*/  WARPSYNC.COLLECTIVE R9, `(.L_x_1075) ;  /* 0x0000000009087348 */ /* 0x000fea0003c00000 */
[----:B------:R0:W1:Y:S02]  /*0bc0*/  SHFL.DOWN P3, R16, R10, R11, R14 ;  /* 0x0800000b0a107389 */ /* 0x000064000006000e */
[----:B01----:R-:W-:Y:S05]  /*0bd0*/  ENDCOLLECTIVE ;  /* 0x000000000000791b */ /* 0x003fea0003800000 */
.L_x_1075:
[----:B------:R-:W-:Y:S01]  /*0be0*/  MOV R10, R12 ;  /* 0x0000000c000a7202 */ /* 0x000fe20000000f00 */
[----:B------:R-:W-:-:S07]  /*0bf0*/  IMAD.MOV.U32 R17, RZ, RZ, R16 ;  /* 0x000000ffff117224 */ /* 0x000fce00078e0010 */
[----:B------:R-:W-:Y:S05]  /*0c00*/  WARPSYNC.COLLECTIVE R9, `(.L_x_1076) ;  /* 0x0000000009087348 */ /* 0x000fea0003c00000 */
[----:B------:R0:W1:Y:S02]  /*0c10*/  SHFL.DOWN P3, R16, R10, R11, R14 ;  /* 0x0800000b0a107389 */ /* 0x000064000006000e */
[----:B01----:R-:W-:Y:S05]  /*0c20*/  ENDCOLLECTIVE ;  /* 0x000000000000791b */ /* 0x003fea0003800000 */
.L_x_1076:
[----:B------:R-:W-:Y:S05]  /*0c30*/  BRA `(.L_x_1077) ;  /* 0xfffffffc00487947 */ /* 0x000fea000383ffff */
.L_x_1078:
        /* <DEDUP_REMOVED lines=12> */
.L_x_7721:


//--------------------- .text._Z16gpukernelCLMWNr3ILi4ELi2ELi2EEvPdS0_S0_iii --------------------------
	.section	.text._Z16gpukernelCLMWNr3ILi4ELi2ELi2EEvPdS0_S0_iii,"ax",@progbits
	.align	128
        .global         _Z16gpukernelCLMWNr3ILi4ELi2ELi2EEvPdS0_S0_iii
        .type           _Z16gpukernelCLMWNr3ILi4ELi2ELi2EEvPdS0_S0_iii,@function
        .size           _Z16gpukernelCLMWNr3ILi4ELi2ELi2EEvPdS0_S0_iii,(.L_x_7722 - _Z16gpukernelCLMWNr3ILi4ELi2ELi2EEvPdS0_S0_iii)
        .other          _Z16gpukernelCLMWNr3ILi4ELi2ELi2EEvPdS0_S0_iii,@"STO_CUDA_ENTRY STV_DEFAULT"
_Z16gpukernelCLMWNr3ILi4ELi2ELi2EEvPdS0_S0_iii:
.text._Z16gpukernelCLMWNr3ILi4ELi2ELi2EEvPdS0_S0_iii:
        /* <DEDUP_REMOVED lines=24> */
.L_x_1092:
[----:B0-----:R-:W0:Y:S01]  /*0180*/  LDCU UR8, c[0x0][0x3a0] ;  /* 0x00007400ff0877ac */ /* 0x001e220008000800 */
[----:B------:R-:W-:Y:S01]  /*0190*/  BSSY B1, `(.L_x_1079) ;  /* 0x000008b000017945 */ /* 0x000fe20003800000 */
[----:B0-----:R-:W-:-:S13]  /*01a0*/  ISETP.GE.AND P1, PT, R5, UR8, PT ;  /* 0x0000000805007c0c */ /* 0x001fda000bf26270 */
[----:B------:R-:W-:Y:S05]  /*01b0*/  @P1 BRA `(.L_x_1080) ;  /* 0x0000000800201947 */ /* 0x000fea0003800000 */
[----:B------:R-:W-:-:S07]  /*01c0*/  MOV R9, R5 ;  /* 0x0000000500097202 */ /* 0x000fce0000000f00 */
.L_x_1091:
        /* <DEDUP_REMOVED lines=17> */
.L_x_1085:
        /* <DEDUP_REMOVED lines=40> */
.L_x_1084:
[----:B------:R-:W-:Y:S05]  /*0560*/  BSYNC.RECONVERGENT B2 ;  /* 0x0000000000027941 */ /* 0x000fea0003800200 */
.L_x_1083:
        /* <DEDUP_REMOVED lines=26> */
.L_x_1087:
[----:B------:R-:W-:Y:S05]  /*0710*/  BSYNC.RECONVERGENT B2 ;  /* 0x0000000000027941 */ /* 0x000fea0003800200 */
.L_x_1086:
        /* <DEDUP_REMOVED lines=16> */
.L_x_1089:
[----:B------:R-:W-:Y:S05]  /*0820*/  BSYNC.RECONVERGENT B2 ;  /* 0x0000000000027941 */ /* 0x000fea0003800200 */
.L_x_1088:
        /* <DEDUP_REMOVED lines=13> */
.L_x_1082:
[----:B------:R-:W-:Y:S05]  /*0900*/  BSYNC.RECONVERGENT B0 ;  /* 0x0000000000007941 */ /* 0x000fea0003800200 */
.L_x_1081:
        /* <DEDUP_REMOVED lines=8> */
.L_x_1098:
        /* <DEDUP_REMOVED lines=11> */
.L_x_1080:
[----:B------:R-:W-:Y:S05]  /*0a40*/  BSYNC B1 ;  /* 0x0000000000017941 */ /* 0x000fea0003800000 */
.L_x_1079:
[----:B------:R-:W1:Y:S01]  /*0a50*/  LDCU UR8, c[0x0][0x398] ;  /* 0x00007300ff0877ac */ /* 0x000e620008000800 */
[----:B------:R-:W-:-:S05]  /*0a60*/  VIADD R4, R4, 0x8 ;  /* 0x0000000804047836 */ /* 0x000fca0000000000 */
[----:B-1----:R-:W-:-:S13]  /*0a70*/  ISETP.GE.AND P1, PT, R4, UR8, PT ;  /* 0x0000000804007c0c */ /* 0x002fda000bf26270 */
[----:B------:R-:W-:Y:S05]  /*0a80*/  @!P1 BRA `(.L_x_1092) ;  /* 0xfffffff400bc9947 */ /* 0x000fea000383ffff */
[----:B------:R-:W-:Y:S05]  /*0a90*/  EXIT ;  /* 0x000000000000794d */ /* 0x000fea0003800000 */
.L_x_1090:
        /* <DEDUP_REMOVED lines=8> */
.L_x_1094:
[----:B------:R-:W-:Y:S05]  /*0b20*/  BSYNC B0 ;  /* 0x0000000000007941 */ /* 0x000fea0003800000 */
.L_x_1093:
        /* <DEDUP_REMOVED lines=8> */
.L_x_1095:
[----:B------:R-:W-:Y:S01]  /*0bb0*/  IMAD.MOV.U32 R14, RZ, RZ, 0x1 ;  /* 0x00000001ff0e7424 */ /* 0x000fe200078e00ff */
[----:B------:R-:W-:-:S06]  /*0bc0*/  MOV R12, R16 ;  /* 0x00000010000c7202 */ /* 0x000fcc0000000f00 */
[----:B------:R-:W-:-:S10]  /*0bd0*/  DADD R12, R12, R22 ;  /* 0x000000000c0c7229 */ /* 0x000fd40000000016 */
[----:B------:R-:W-:-:S07]  /*0be0*/  IMAD.MOV.U32 R11, RZ, RZ, R13 ;  /* 0x000000ffff0b7224 */ /* 0x000fce00078e000d */
[----:B------:R-:W-:Y:S05]  /*0bf0*/  WARPSYNC.COLLECTIVE R10, `(.L_x_1096) ;  /* 0x000000000a087348 */ /* 0x000fea0003c00000 */
[----:B------:R0:W1:Y:S02]  /*0c00*/  SHFL.DOWN P2, R16, R11, R14, R15 ;  /* 0x0800000e0b107389 */ /* 0x000064000004000f */
[----:B01----:R-:W-:Y:S05]  /*0c10*/  ENDCOLLECTIVE ;  /* 0x000000000000791b */ /* 0x003fea0003800000 */
.L_x_1096:
[----:B------:R-:W-:Y:S01]  /*0c20*/  IMAD.MOV.U32 R11, RZ, RZ, R12 ;  /* 0x000000ffff0b7224 */ /* 0x000fe200078e000c */
[----:B------:R-:W-:-:S07]  /*0c30*/  MOV R17, R16 ;  /* 0x0000001000117202 */ /* 0x000fce0000000f00 */
[----:B------:R-:W-:Y:S05]  /*0c40*/  WARPSYNC.COLLECTIVE R10, `(.L_x_1097) ;  /* 0x000000000a087348 */ /* 0x000fea0003c00000 */
[----:B------:R0:W1:Y:S02]  /*0c50*/  SHFL.DOWN P2, R16, R11, R14, R15 ;  /* 0x0800000e0b107389 */ /* 0x000064000004000f */
[----:B01----:R-:W-:Y:S05]  /*0c60*/  ENDCOLLECTIVE ;  /* 0x000000000000791b */ /* 0x003fea0003800000 */
.L_x_1097:
[----:B------:R-:W-:Y:S05]  /*0c70*/  BRA `(.L_x_1098) ;  /* 0xfffffffc00447947 */ /* 0x000fea000383ffff */
.L_x_1099:
        /* <DEDUP_REMOVED lines=16> */
.L_x_7722:


//--------------------- .text._Z16gpukernelCLMWNr3ILi4ELi2ELi1EEvPdS0_S0_iii --------------------------
	.section	.text._Z16gpukernelCLMWNr3ILi4ELi2ELi1EEvPdS0_S0_iii,"ax",@progbits
	.align	128
        .global         _Z16gpukernelCLMWNr3ILi4ELi2ELi1EEvPdS0_S0_iii
        .type           _Z16gpukernelCLMWNr3ILi4ELi2ELi1EEvPdS0_S0_iii,@function
        .size           _Z16gpukernelCLMWNr3ILi4ELi2ELi1EEvPdS0_S0_iii,(.L_x_7723 - _Z16gpukernelCLMWNr3ILi4ELi2ELi1EEvPdS0_S0_iii)
        .other          _Z16gpukernelCLMWNr3ILi4ELi2ELi1EEvPdS0_S0_iii,@"STO_CUDA_ENTRY STV_DEFAULT"
_Z16gpukernelCLMWNr3ILi4ELi2ELi1EEvPdS0_S0_iii:
.text._Z16gpukernelCLMWNr3ILi4ELi2ELi1EEvPdS0_S0_iii:
        /* <DEDUP_REMOVED lines=24> */
.L_x_1112:
[----:B0-----:R-:W0:Y:S02]  /*0180*/  LDCU UR8, c[0x0][0x3a0] ;  /* 0x00007400ff0877ac */ /* 0x001e240008000800 */
[----:B0-----:R-:W-:-:S09]  /*0190*/  UISETP.GE.AND UP0, UPT, UR8, 0x1, UPT ;  /* 0x000000010800788c */ /* 0x001fd2000bf06270 */
[----:B------:R-:W-:Y:S05]  /*01a0*/  BRA.U !UP0, `(.L_x_1100) ;  /* 0x0000000908187547 */ /* 0x000fea000b800000 */
[----:B------:R-:W-:-:S07]  /*01b0*/  IMAD.MOV.U32 R8, RZ, RZ, RZ ;  /* 0x000000ffff087224 */ /* 0x000fce00078e00ff */
.L_x_1111:
        /* <DEDUP_REMOVED lines=17> */
.L_x_1105:
        /* <DEDUP_REMOVED lines=40> */
.L_x_1104:
[----:B------:R-:W-:Y:S05]  /*0550*/  BSYNC.RECONVERGENT B1 ;  /* 0x0000000000017941 */ /* 0x000fea0003800200 */
.L_x_1103:
        /* <DEDUP_REMOVED lines=24> */
.L_x_1107:
[----:B------:R-:W-:Y:S05]  /*06e0*/  BSYNC.RECONVERGENT B1 ;  /* 0x0000000000017941 */ /* 0x000fea0003800200 */
.L_x_1106:
        /* <DEDUP_REMOVED lines=16> */
.L_x_1109:
[----:B------:R-:W-:Y:S05]  /*07f0*/  BSYNC.RECONVERGENT B1 ;  /* 0x0000000000017941 */ /* 0x000fea0003800200 */
.L_x_1108:
        /* <DEDUP_REMOVED lines=13> */
.L_x_1102:
[----:B------:R-:W-:Y:S05]  /*08d0*/  BSYNC.RECONVERGENT B0 ;  /* 0x0000000000007941 */ /* 0x000fea0003800200 */
.L_x_1101:
        /* <DEDUP_REMOVED lines=8> */
.L_x_1118:
        /* <DEDUP_REMOVED lines=11> */
.L_x_1100:
[----:B------:R-:W1:Y:S01]  /*0a10*/  LDCU UR8, c[0x0][0x398] ;  /* 0x00007300ff0877ac */ /* 0x000e620008000800 */
[----:B------:R-:W-:-:S05]  /*0a20*/  VIADD R5, R5, 0x10 ;  /* 0x0000001005057836 */ /* 0x000fca0000000000 */
[----:B-1----:R-:W-:-:S13]  /*0a30*/  ISETP.GE.AND P2, PT, R5, UR8, PT ;  /* 0x0000000805007c0c */ /* 0x002fda000bf46270 */
[----:B------:R-:W-:Y:S05]  /*0a40*/  @!P2 BRA `(.L_x_1112) ;  /* 0xfffffff400cca947 */ /* 0x000fea000383ffff */
[----:B------:R-:W-:Y:S05]  /*0a50*/  EXIT ;  /* 0x000000000000794d */ /* 0x000fea0003800000 */
.L_x_1110:
        /* <DEDUP_REMOVED lines=8> */
.L_x_1114:
[----:B------:R-:W-:Y:S05]  /*0ae0*/  BSYNC B0 ;  /* 0x0000000000007941 */ /* 0x000fea0003800000 */
.L_x_1113:
        /* <DEDUP_REMOVED lines=8> */
.L_x_1115:
[----:B------:R-:W-:Y:S02]  /*0b70*/  IMAD.MOV.U32 R11, RZ, RZ, 0x1 ;  /* 0x00000001ff0b7424 */ /* 0x000fe400078e00ff */
[----:B------:R-:W-:-:S06]  /*0b80*/  IMAD.MOV.U32 R12, RZ, RZ, R16 ;  /* 0x000000ffff0c7224 */ /* 0x000fcc00078e0010 */
[----:B------:R-:W-:-:S10]  /*0b90*/  DADD R12, R12, R22 ;  /* 0x000000000c0c7229 */ /* 0x000fd40000000016 */
[----:B------:R-:W-:-:S07]  /*0ba0*/  MOV R10, R13 ;  /* 0x0000000d000a7202 */ /* 0x000fce0000000f00 */
[----:B------:R-:W-:Y:S05]  /*0bb0*/  WARPSYNC.COLLECTIVE R9, `(.L_x_1116) ;  /* 0x0000000009087348 */ /* 0x000fea0003c00000 */
[----:B------:R0:W1:Y:S02]  /*0bc0*/  SHFL.DOWN P3, R16, R10, R11, R14 ;  /* 0x0800000b0a107389 */ /* 0x000064000006000e */
[----:B01----:R-:W-:Y:S05]  /*0bd0*/  ENDCOLLECTIVE ;  /* 0x000000000000791b */ /* 0x003fea0003800000 */
.L_x_1116:
[----:B------:R-:W-:Y:S01]  /*0be0*/  MOV R10, R12 ;  /* 0x0000000c000a7202 */ /* 0x000fe20000000f00 */
[----:B------:R-:W-:-:S07]  /*0bf0*/  IMAD.MOV.U32 R17, RZ, RZ, R16 ;  /* 0x000000ffff117224 */ /* 0x000fce00078e0010 */
[----:B------:R-:W-:Y:S05]  /*0c00*/  WARPSYNC.COLLECTIVE R9, `(.L_x_1117) ;  /* 0x0000000009087348 */ /* 0x000fea0003c00000 */
[----:B------:R0:W1:Y:S02]  /*0c10*/  SHFL.DOWN P3, R16, R10, R11, R14 ;  /* 0x0800000b0a107389 */ /* 0x000064000006000e */
[----:B01----:R-:W-:Y:S05]  /*0c20*/  ENDCOLLECTIVE ;  /* 0x000000000000791b */ /* 0x003fea0003800000 */
.L_x_1117:
[----:B------:R-:W-:Y:S05]  /*0c30*/  BRA `(.L_x_1118) ;  /* 0xfffffffc00487947 */ /* 0x000fea000383ffff */
.L_x_1119:
        /* <DEDUP_REMOVED lines=12> */
.L_x_7723:


//--------------------- .text._Z16gpukernelCLMWNr3ILi8ELi32ELi32EEvPdS0_S0_iii --------------------------
	.section	.text._Z16gpukernelCLMWNr3ILi8ELi32ELi32EEvPdS0_S0_iii,"ax",@progbits
	.align	128
        .global         _Z16gpukernelCLMWNr3ILi8ELi32ELi32EEvPdS0_S0_iii
        .type           _Z16gpukernelCLMWNr3ILi8ELi32ELi32EEvPdS0_S0_iii,@function
        .size           _Z16gpukernelCLMWNr3ILi8ELi32ELi32EEvPdS0_S0_iii,(.L_x_7724 - _Z16gpukernelCLMWNr3ILi8ELi32ELi32EEvPdS0_S0_iii)
        .other          _Z16gpukernelCLMWNr3ILi8ELi32ELi32EEvPdS0_S0_iii,@"STO_CUDA_ENTRY STV_DEFAULT"
_Z16gpukernelCLMWNr3ILi8ELi32ELi32EEvPdS0_S0_iii:
.text._Z16gpukernelCLMWNr3ILi8ELi32ELi32EEvPdS0_S0_iii:
        /* <DEDUP_REMOVED lines=24> */
.L_x_1133:
[----:B0-----:R-:W0:Y:S01]  /*0180*/  LDCU UR8, c[0x0][0x3a0] ;  /* 0x00007400ff0877ac */ /* 0x001e220008000800 */
[----:B------:R-:W-:Y:S01]  /*0190*/  BSSY B1, `(.L_x_1120) ;  /* 0x000008e000017945 */ /* 0x000fe20003800000 */
[----:B0-----:R-:W-:-:S13]  /*01a0*/  ISETP.GE.AND P1, PT, R5, UR8, PT ;  /* 0x0000000805007c0c */ /* 0x001fda000bf26270 */
[----:B------:R-:W-:Y:S05]  /*01b0*/  @P1 BRA `(.L_x_1121) ;  /* 0x00000008002c1947 */ /* 0x000fea0003800000 */
[----:B------:R-:W-:-:S07]  /*01c0*/  MOV R9, R5 ;  /* 0x0000000500097202 */ /* 0x000fce0000000f00 */
.L_x_1132:
        /* <DEDUP_REMOVED lines=17> */
.L_x_1126:
        /* <DEDUP_REMOVED lines=40> */
.L_x_1125:
[----:B------:R-:W-:Y:S05]  /*0560*/  BSYNC.RECONVERGENT B2 ;  /* 0x0000000000027941 */ /* 0x000fea0003800200 */
.L_x_1124:
        /* <DEDUP_REMOVED lines=22> */
[----:B------:R-:W-:-:S07]  /*06d0*/  IADD3 R24, PT, PT, R24, 0x40, RZ ;  /* 0x0000004018187810 */ /* 0x000fce0007ffe0ff */
[----:B--2---:R-:W-:-:S08]  /*06e0*/  DADD R10, R10, R20 ;  /* 0x000000000a0a7229 */ /* 0x004fd00000000014 */
[----:B---3--:R-:W-:-:S08]  /*06f0*/  DADD R10, R10, R18 ;  /* 0x000000000a0a7229 */ /* 0x008fd00000000012 */
[----:B------:R-:W-:-:S11]  /*0700*/  DADD R22, R10, R28 ;  /* 0x000000000a167229 */ /* 0x000fd6000000001c */
.L_x_1128:
[----:B------:R-:W-:Y:S05]  /*0710*/  BSYNC.RECONVERGENT B2 ;  /* 0x0000000000027941 */ /* 0x000fea0003800200 */
.L_x_1127:
        /* <DEDUP_REMOVED lines=16> */
.L_x_1130:
[----:B------:R-:W-:Y:S05]  /*0820*/  BSYNC.RECONVERGENT B2 ;  /* 0x0000000000027941 */ /* 0x000fea0003800200 */
.L_x_1129:
        /* <DEDUP_REMOVED lines=13> */
.L_x_1123:
[----:B------:R-:W-:Y:S05]  /*0900*/  BSYNC.RECONVERGENT B0 ;  /* 0x0000000000007941 */ /* 0x000fea0003800200 */
.L_x_1122:
[----:B------:R-:W-:Y:S01]  /*0910*/  UMOV UR8, 0xffffffff ;  /* 0xffffffff00087882 */ /* 0x000fe20000000000 */
[----:B------:R-:W-:Y:S02]  /*0920*/  ISETP.NE.AND P1, PT, R0, RZ, PT ;  /* 0x000000ff0000720c */ /* 0x000fe40003f25270 */
[----:B------:R-:W-:Y:S11]  /*0930*/  BRA.DIV UR8, `(.L_x_1131) ;  /* 0x0000000208647947 */ /* 0x000ff6000b800000 */
[----:B------:R-:W-:Y:S04]  /*0940*/  SHFL.DOWN PT, R11, R23, 0x4, 0x1f ;  /* 0x08801f00170b7f89 */ /* 0x000fe800000e0000 */
[----:B------:R-:W0:Y:S02]  /*0950*/  SHFL.DOWN PT, R10, R22, 0x4, 0x1f ;  /* 0x08801f00160a7f89 */ /* 0x000e2400000e0000 */
[----:B0-----:R-:W-:-:S07]  /*0960*/  DADD R10, R10, R22 ;  /* 0x000000000a0a7229 */ /* 0x001fce0000000016 */
[----:B------:R-:W-:Y:S04]  /*0970*/  SHFL.DOWN PT, R13, R11, 0x2, 0x1f ;  /* 0x08401f000b0d7f89 */ /* 0x000fe800000e0000 */
[----:B------:R-:W0:Y:S02]  /*0980*/  SHFL.DOWN PT, R12, R10, 0x2, 0x1f ;  /* 0x08401f000a0c7f89 */ /* 0x000e2400000e0000 */
[----:B0-----:R-:W-:-:S07]  /*0990*/  DADD R12, R10, R12 ;  /* 0x000000000a0c7229 */ /* 0x001fce000000000c */
[----:B------:R0:W1:Y:S04]  /*09a0*/  SHFL.DOWN PT, R17, R13, 0x1, 0x1f ;  /* 0x08201f000d117f89 */ /* 0x00006800000e0000 */
[----:B------:R0:W2:Y:S02]  /*09b0*/  SHFL.DOWN PT, R16, R12, 0x1, 0x1f ;  /* 0x08201f000c107f89 */ /* 0x0000a400000e0000 */
.L_x_1141:
        /* <DEDUP_REMOVED lines=11> */
.L_x_1121:
[----:B------:R-:W-:Y:S05]  /*0a70*/  BSYNC B1 ;  /* 0x0000000000017941 */ /* 0x000fea0003800000 */
.L_x_1120:
[----:B------:R-:W1:Y:S01]  /*0a80*/  LDCU UR8, c[0x0][0x398] ;  /* 0x00007300ff0877ac */ /* 0x000e620008000800 */
[----:B------:R-:W-:-:S04]  /*0a90*/  IADD3 R4, PT, PT, R4, 0x4, RZ ;  /* 0x0000000404047810 */ /* 0x000fc80007ffe0ff */
[----:B-1----:R-:W-:-:S13]  /*0aa0*/  ISETP.GE.AND P1, PT, R4, UR8, PT ;  /* 0x0000000804007c0c */ /* 0x002fda000bf26270 */
[----:B------:R-:W-:Y:S05]  /*0ab0*/  @!P1 BRA `(.L_x_1133) ;  /* 0xfffffff400b09947 */ /* 0x000fea000383ffff */
[----:B------:R-:W-:Y:S05]  /*0ac0*/  EXIT ;  /* 0x000000000000794d */ /* 0x000fea0003800000 */
.L_x_1131:
        /* <DEDUP_REMOVED lines=8> */
.L_x_1135:
[----:B------:R-:W-:Y:S05]  /*0b50*/  BSYNC B0 ;  /* 0x0000000000007941 */ /* 0x000fea0003800000 */
.L_x_1134:
[----:B------:R-:W-:Y:S01]  /*0b60*/  MOV R15, R22 ;  /* 0x00000016000f7202 */ /* 0x000fe20000000f00 */
[----:B------:R-:W-:Y:S01]  /*0b70*/  IMAD.MOV.U32 R18, RZ, RZ, 0x4 ;  /* 0x00000004ff127424 */ /* 0x000fe200078e00ff */
[----:B------:R-:W-:Y:S01]  /*0b80*/  MOV R14, 0xffffffff ;  /* 0xffffffff000e7802 */ /* 0x000fe20000000f00 */
[----:B------:R-:W-:Y:S02]  /*0b90*/  IMAD.MOV.U32 R19, RZ, RZ, 0x1f ;  /* 0x0000001fff137424 */ /* 0x000fe400078e00ff */
[----:B------:R-:W-:-:S07]  /*0ba0*/  IMAD.MOV.U32 R11, RZ, RZ, R16 ;  /* 0x000000ffff0b7224 */ /* 0x000fce00078e0010 */
[----:B------:R-:W-:Y:S05]  /*0bb0*/  WARPSYNC.COLLECTIVE R14, `(.L_x_1136) ;  /* 0x000000000e087348 */ /* 0x000fea0003c00000 */
[----:B------:R0:W1:Y:S02]  /*0bc0*/  SHFL.DOWN P2, R16, R15, R18, R19 ;  /* 0x080000120f107389 */ /* 0x0000640000040013 */
[----:B01----:R-:W-:Y:S05]  /*0bd0*/  ENDCOLLECTIVE ;  /* 0x000000000000791b */ /* 0x003fea0003800000 */
.L_x_1136:
[----:B------:R-:W-:Y:S01]  /*0be0*/  MOV R18, 0x2 ;  /* 0x0000000200127802 */ /* 0x000fe20000000f00 */
[----:B------:R-:W-:-:S06]  /*0bf0*/  IMAD.MOV.U32 R10, RZ, RZ, R16 ;  /* 0x000000ffff0a7224 */ /* 0x000fcc00078e0010 */
[----:B------:R-:W-:-:S10]  /*0c00*/  DADD R10, R10, R22 ;  /* 0x000000000a0a7229 */ /* 0x000fd40000000016 */
[----:B------:R-:W-:-:S07]  /*0c10*/  IMAD.MOV.U32 R15, RZ, RZ, R11 ;  /* 0x000000ffff0f7224 */ /* 0x000fce00078e000b */
[----:B------:R-:W-:Y:S05]  /*0c20*/  WARPSYNC.COLLECTIVE R14, `(.L_x_1137) ;  /* 0x000000000e087348 */ /* 0x000fea0003c00000 */
[----:B------:R0:W1:Y:S02]  /*0c30*/  SHFL.DOWN P2, R16, R15, R18, R19 ;  /* 0x080000120f107389 */ /* 0x0000640000040013 */
[----:B01----:R-:W-:Y:S05]  /*0c40*/  ENDCOLLECTIVE ;  /* 0x000000000000791b */ /* 0x003fea0003800000 */
.L_x_1137:
[----:B------:R-:W-:Y:S02]  /*0c50*/  IMAD.MOV.U32 R15, RZ, RZ, R10 ;  /* 0x000000ffff0f7224 */ /* 0x000fe400078e000a */
[----:B------:R-:W-:-:S07]  /*0c60*/  IMAD.MOV.U32 R13, RZ, RZ, R16 ;  /* 0x000000ffff0d7224 */ /* 0x000fce00078e0010 */
[----:B------:R-:W-:Y:S05]  /*0c70*/  WARPSYNC.COLLECTIVE R14, `(.L_x_1138) ;  /* 0x000000000e087348 */ /* 0x000fea0003c00000 */
[----:B------:R0:W1:Y:S02]  /*0c80*/  SHFL.DOWN P2, R16, R15, R18, R19 ;  /* 0x080000120f107389 */ /* 0x0000640000040013 */
[----:B01----:R-:W-:Y:S05]  /*0c90*/  ENDCOLLECTIVE ;  /* 0x000000000000791b */ /* 0x003fea0003800000 */
.L_x_1138:
[----:B------:R-:W-:Y:S01]  /*0ca0*/  IMAD.MOV.U32 R18, RZ, RZ, 0x1 ;  /* 0x00000001ff127424 */ /* 0x000fe200078e00ff */
[----:B------:R-:W-:-:S06]  /*0cb0*/  MOV R12, R16 ;  /* 0x00000010000c7202 */ /* 0x000fcc0000000f00 */
[----:B------:R-:W-:-:S10]  /*0cc0*/  DADD R12, R10, R12 ;  /* 0x000000000a0c7229 */ /* 0x000fd4000000000c */
[----:B------:R-:W-:-:S07]  /*0cd0*/  IMAD.MOV.U32 R15, RZ, RZ, R13 ;  /* 0x000000ffff0f7224 */ /* 0x000fce00078e000d */
[----:B------:R-:W-:Y:S05]  /*0ce0*/  WARPSYNC.COLLECTIVE R14, `(.L_x_1139) ;  /* 0x000000000e087348 */ /* 0x000fea0003c00000 */
[----:B------:R0:W1:Y:S02]  /*0cf0*/  SHFL.DOWN P2, R16, R15, R18, R19 ;  /* 0x080000120f107389 */ /* 0x0000640000040013 */
[----:B01----:R-:W-:Y:S05]  /*0d00*/  ENDCOLLECTIVE ;  /* 0x000000000000791b */ /* 0x003fea0003800000 */
.L_x_1139:
[----:B------:R-:W-:Y:S01]  /*0d10*/  IMAD.MOV.U32 R15, RZ, RZ, R12 ;  /* 0x000000ffff0f7224 */ /* 0x000fe200078e000c */
[----:B------:R-:W-:-:S07]  /*0d20*/  MOV R17, R16 ;  /* 0x0000001000117202 */ /* 0x000fce0000000f00 */
[----:B------:R-:W-:Y:S05]  /*0d30*/  WARPSYNC.COLLECTIVE R14, `(.L_x_1140) ;  /* 0x000000000e087348 */ /* 0x000fea0003c00000 */
[----:B------:R0:W1:Y:S02]  /*0d40*/  SHFL.DOWN P2, R16, R15, R18, R19 ;  /* 0x080000120f107389 */ /* 0x0000640000040013 */
[----:B01----:R-:W-:Y:S05]  /*0d50*/  ENDCOLLECTIVE ;  /* 0x000000000000791b */ /* 0x003fea0003800000 */
.L_x_1140:
[----:B------:R-:W-:Y:S05]  /*0d60*/  BRA `(.L_x_1141) ;  /* 0xfffffffc00147947 */ /* 0x000fea000383ffff */
.L_x_1142:
        /* <DEDUP_REMOVED lines=9> */
.L_x_7724:


//--------------------- .text._Z16gpukernelCLMWNr3ILi8ELi32ELi16EEvPdS0_S0_iii --------------------------
	.section	.text._Z16gpukernelCLMWNr3ILi8ELi32ELi16EEvPdS0_S0_iii,"ax",@progbits
	.align	128
        .global         _Z16gpukernelCLMWNr3ILi8ELi32ELi16EEvPdS0_S0_iii
        .type           _Z16gpukernelCLMWNr3ILi8ELi32ELi16EEvPdS0_S0_iii,@function
        .size           _Z16gpukernelCLMWNr3ILi8ELi32ELi16EEvPdS0_S0_iii,(.L_x_7725 - _Z16gpukernelCLMWNr3ILi8ELi32ELi16EEvPdS0_S0_iii)
        .other          _Z16gpukernelCLMWNr3ILi8ELi32ELi16EEvPdS0_S0_iii,@"STO_CUDA_ENTRY STV_DEFAULT"
_Z16gpukernelCLMWNr3ILi8ELi32ELi16EEvPdS0_S0_iii:
.text._Z16gpukernelCLMWNr3ILi8ELi32ELi16EEvPdS0_S0_iii:
        /* <DEDUP_REMOVED lines=24> */
.L_x_1156:
[----:B0-----:R-:W0:Y:S01]  /*0180*/  LDCU UR8, c[0x0][0x3a0] ;  /* 0x00007400ff0877ac */ /* 0x001e220008000800 */
[----:B------:R-:W-:Y:S01]  /*0190*/  BSSY B1, `(.L_x_1143) ;  /* 0x000008e000017945 */ /* 0x000fe20003800000 */
[----:B0-----:R-:W-:-:S13]  /*01a0*/  ISETP.GE.AND P1, PT, R5, UR8, PT ;  /* 0x0000000805007c0c */ /* 0x001fda000bf26270 */
[----:B------:R-:W-:Y:S05]  /*01b0*/  @P1 BRA `(.L_x_1144) ;  /* 0x00000008002c1947 */ /* 0x000fea0003800000 */
[----:B------:R-:W-:-:S07]  /*01c0*/  MOV R9, R5 ;  /* 0x0000000500097202 */ /* 0x000fce0000000f00 */
.L_x_1155:
        /* <DEDUP_REMOVED lines=17> */
.L_x_1149:
        /* <DEDUP_REMOVED lines=40> */
.L_x_1148:
[----:B------:R-:W-:Y:S05]  /*0560*/  BSYNC.RECONVERGENT B2 ;  /* 0x0000000000027941 */ /* 0x000fea0003800200 */
.L_x_1147:
        /* <DEDUP_REMOVED lines=26> */
.L_x_1151:
[----:B------:R-:W-:Y:S05]  /*0710*/  BSYNC.RECONVERGENT B2 ;  /* 0x0000000000027941 */ /* 0x000fea0003800200 */
.L_x_1150:
        /* <DEDUP_REMOVED lines=16> */
.L_x_1153:
[----:B------:R-:W-:Y:S05]  /*0820*/  BSYNC.RECONVERGENT B2 ;  /* 0x0000000000027941 */ /* 0x000fea0003800200 */
.L_x_1152:
        /* <DEDUP_REMOVED lines=13> */
.L_x_1146:
[----:B------:R-:W-:Y:S05]  /*0900*/  BSYNC.RECONVERGENT B0 ;  /* 0x0000000000007941 */ /* 0x000fea0003800200 */
.L_x_1145:
        /* <DEDUP_REMOVED lines=11> */
.L_x_1164:
        /* <DEDUP_REMOVED lines=11> */
.L_x_1144:
[----:B------:R-:W-:Y:S05]  /*0a70*/  BSYNC B1 ;  /* 0x0000000000017941 */ /* 0x000fea0003800000 */
.L_x_1143:
[----:B------:R-:W1:Y:S01]  /*0a80*/  LDCU UR8, c[0x0][0x398] ;  /* 0x00007300ff0877ac */ /* 0x000e620008000800 */
[----:B------:R-:W-:-:S04]  /*0a90*/  IADD3 R4, PT, PT, R4, 0x8, RZ ;  /* 0x0000000804047810 */ /* 0x000fc80007ffe0ff */
[----:B-1----:R-:W-:-:S13]  /*0aa0*/  ISETP.GE.AND P1, PT, R4, UR8, PT ;  /* 0x0000000804007c0c */ /* 0x002fda000bf26270 */
[----:B------:R-:W-:Y:S05]  /*0ab0*/  @!P1 BRA `(.L_x_1156) ;  /* 0xfffffff400b09947 */ /* 0x000fea000383ffff */
[----:B------:R-:W-:Y:S05]  /*0ac0*/  EXIT ;  /* 0x000000000000794d */ /* 0x000fea0003800000 */
.L_x_1154:
        /* <DEDUP_REMOVED lines=8> */
.L_x_1158:
[----:B------:R-:W-:Y:S05]  /*0b50*/  BSYNC B0 ;  /* 0x0000000000007941 */ /* 0x000fea0003800000 */
.L_x_1157:
        /* <DEDUP_REMOVED lines=8> */
.L_x_1159:
[----:B------:R-:W-:Y:S01]  /*0be0*/  MOV R18, 0x2 ;  /* 0x0000000200127802 */ /* 0x000fe20000000f00 */
[----:B------:R-:W-:-:S06]  /*0bf0*/  IMAD.MOV.U32 R10, RZ, RZ, R16 ;  /* 0x000000ffff0a7224 */ /* 0x000fcc00078e0010 */
[----:B------:R-:W-:-:S10]  /*0c00*/  DADD R10, R10, R22 ;  /* 0x000000000a0a7229 */ /* 0x000fd40000000016 */
[----:B------:R-:W-:-:S07]  /*0c10*/  IMAD.MOV.U32 R15, RZ, RZ, R11 ;  /* 0x000000ffff0f7224 */ /* 0x000fce00078e000b */
[----:B------:R-:W-:Y:S05]  /*0c20*/  WARPSYNC.COLLECTIVE R14, `(.L_x_1160) ;  /* 0x000000000e087348 */ /* 0x000fea0003c00000 */
[----:B------:R0:W1:Y:S02]  /*0c30*/  SHFL.DOWN P2, R16, R15, R18, R19 ;  /* 0x080000120f107389 */ /* 0x0000640000040013 */
[----:B01----:R-:W-:Y:S05]  /*0c40*/  ENDCOLLECTIVE ;  /* 0x000000000000791b */ /* 0x003fea0003800000 */
.L_x_1160:
[----:B------:R-:W-:Y:S02]  /*0c50*/  IMAD.MOV.U32 R15, RZ, RZ, R10 ;  /* 0x000000ffff0f7224 */ /* 0x000fe400078e000a */
[----:B------:R-:W-:-:S07]  /*0c60*/  IMAD.MOV.U32 R13, RZ, RZ, R16 ;  /* 0x000000ffff0d7224 */ /* 0x000fce00078e0010 */
[----:B------:R-:W-:Y:S05]  /*0c70*/  WARPSYNC.COLLECTIVE R14, `(.L_x_1161) ;  /* 0x000000000e087348 */ /* 0x000fea0003c00000 */
[----:B------:R0:W1:Y:S02]  /*0c80*/  SHFL.DOWN P2, R16, R15, R18, R19 ;  /* 0x080000120f107389 */ /* 0x0000640000040013 */
[----:B01----:R-:W-:Y:S05]  /*0c90*/  ENDCOLLECTIVE ;  /* 0x000000000000791b */ /* 0x003fea0003800000 */
.L_x_1161:
[----:B------:R-:W-:Y:S01]  /*0ca0*/  IMAD.MOV.U32 R18, RZ, RZ, 0x1 ;  /* 0x00000001ff127424 */ /* 0x000fe200078e00ff */
[----:B------:R-:W-:-:S06]  /*0cb0*/  MOV R12, R16 ;  /* 0x00000010000c7202 */ /* 0x000fcc0000000f00 */
[----:B------:R-:W-:-:S10]  /*0cc0*/  DADD R12, R10, R12 ;  /* 0x000000000a0c7229 */ /* 0x000fd4000000000c */
[----:B------:R-:W-:-:S07]  /*0cd0*/  IMAD.MOV.U32 R15, RZ, RZ, R13 ;  /* 0x000000ffff0f7224 */ /* 0x000fce00078e000d */
[----:B------:R-:W-:Y:S05]  /*0ce0*/  WARPSYNC.COLLECTIVE R14, `(.L_x_1162) ;  /* 0x000000000e087348 */ /* 0x000fea0003c00000 */
[----:B------:R0:W1:Y:S02]  /*0cf0*/  SHFL.DOWN P2, R16, R15, R18, R19 ;  /* 0x080000120f107389 */ /* 0x0000640000040013 */
[----:B01----:R-:W-:Y:S05]  /*0d00*/  ENDCOLLECTIVE ;  /* 0x000000000000791b */ /* 0x003fea0003800000 */
.L_x_1162:
[----:B------:R-:W-:Y:S01]  /*0d10*/  IMAD.MOV.U32 R15, RZ, RZ, R12 ;  /* 0x000000ffff0f7224 */ /* 0x000fe200078e000c */
[----:B------:R-:W-:-:S07]  /*0d20*/  MOV R17, R16 ;  /* 0x0000001000117202 */ /* 0x000fce0000000f00 */
[----:B------:R-:W-:Y:S05]  /*0d30*/  WARPSYNC.COLLECTIVE R14, `(.L_x_1163) ;  /* 0x000000000e087348 */ /* 0x000fea0003c00000 */
[----:B------:R0:W1:Y:S02]  /*0d40*/  SHFL.DOWN P2, R16, R15, R18, R19 ;  /* 0x080000120f107389 */ /* 0x0000640000040013 */
[----:B01----:R-:W-:Y:S05]  /*0d50*/  ENDCOLLECTIVE ;  /* 0x000000000000791b */ /* 0x003fea0003800000 */
.L_x_1163:
[----:B------:R-:W-:Y:S05]  /*0d60*/  BRA `(.L_x_1164) ;  /* 0xfffffffc00147947 */ /* 0x000fea000383ffff */
.L_x_1165:
        /* <DEDUP_REMOVED lines=9> */
.L_x_7725:


//--------------------- .text._Z16gpukernelCLMWNr3ILi8ELi32ELi8EEvPdS0_S0_iii --------------------------
	.section	.text._Z16gpukernelCLMWNr3ILi8ELi32ELi8EEvPdS0_S0_iii,"ax",@progbits
	.align	128
        .global         _Z16gpukernelCLMWNr3ILi8ELi32ELi8EEvPdS0_S0_iii
        .type           _Z16gpukernelCLMWNr3ILi8ELi32ELi8EEvPdS0_S0_iii,@function
        .size           _Z16gpukernelCLMWNr3ILi8ELi32ELi8EEvPdS0_S0_iii,(.L_x_7726 - _Z16gpukernelCLMWNr3ILi8ELi32ELi8EEvPdS0_S0_iii)
        .other          _Z16gpukernelCLMWNr3ILi8ELi32ELi8EEvPdS0_S0_iii,@"STO_CUDA_ENTRY STV_DEFAULT"
_Z16gpukernelCLMWNr3ILi8ELi32ELi8EEvPdS0_S0_iii:
.text._Z16gpukernelCLMWNr3ILi8ELi32ELi8EEvPdS0_S0_iii:
        /* <DEDUP_REMOVED lines=24> */
.L_x_1179:
[----:B0-----:R-:W0:Y:S01]  /*0180*/  LDCU UR8, c[0x0][0x3a0] ;  /* 0x00007400ff0877ac */ /* 0x001e220008000800 */
[----:B------:R-:W-:Y:S01]  /*0190*/  BSSY B1, `(.L_x_1166) ;  /* 0x000008e000017945 */ /* 0x000fe20003800000 */
[----:B0-----:R-:W-:-:S13]  /*01a0*/  ISETP.GE.AND P1, PT, R5, UR8, PT ;  /* 0x0000000805007c0c */ /* 0x001fda000bf26270 */
[----:B------:R-:W-:Y:S05]  /*01b0*/  @P1 BRA `(.L_x_1167) ;  /* 0x00000008002c1947 */ /* 0x000fea0003800000 */
[----:B------:R-:W-:-:S07]  /*01c0*/  MOV R9, R5 ;  /* 0x0000000500097202 */ /* 0x000fce0000000f00 */
.L_x_1178:
        /* <DEDUP_REMOVED lines=17> */
.L_x_1172:
        /* <DEDUP_REMOVED lines=40> */
.L_x_1171:
[----:B------:R-:W-:Y:S05]  /*0560*/  BSYNC.RECONVERGENT B2 ;  /* 0x0000000000027941 */ /* 0x000fea0003800200 */
.L_x_1170:
        /* <DEDUP_REMOVED lines=26> */
.L_x_1174:
[----:B------:R-:W-:Y:S05]  /*0710*/  BSYNC.RECONVERGENT B2 ;  /* 0x0000000000027941 */ /* 0x000fea0003800200 */
.L_x_1173:
        /* <DEDUP_REMOVED lines=16> */
.L_x_1176:
[----:B------:R-:W-:Y:S05]  /*0820*/  BSYNC.RECONVERGENT B2 ;  /* 0x0000000000027941 */ /* 0x000fea0003800200 */
.L_x_1175:
        /* <DEDUP_REMOVED lines=13> */
.L_x_1169:
[----:B------:R-:W-:Y:S05]  /*0900*/  BSYNC.RECONVERGENT B0 ;  /* 0x0000000000007941 */ /* 0x000fea0003800200 */
.L_x_1168:
        /* <DEDUP_REMOVED lines=11> */
.L_x_1187:
        /* <DEDUP_REMOVED lines=11> */
.L_x_1167:
[----:B------:R-:W-:Y:S05]  /*0a70*/  BSYNC B1 ;  /* 0x0000000000017941 */ /* 0x000fea0003800000 */
.L_x_1166:
[----:B------:R-:W1:Y:S01]  /*0a80*/  LDCU UR8, c[0x0][0x398] ;  /* 0x00007300ff0877ac */ /* 0x000e620008000800 */
[----:B------:R-:W-:-:S04]  /*0a90*/  IADD3 R4, PT, PT, R4, 0x10, RZ ;  /* 0x0000001004047810 */ /* 0x000fc80007ffe0ff */
[----:B-1----:R-:W-:-:S13]  /*0aa0*/  ISETP.GE.AND P1, PT, R4, UR8, PT ;  /* 0x0000000804007c0c */ /* 0x002fda000bf26270 */
[----:B------:R-:W-:Y:S05]  /*0ab0*/  @!P1 BRA `(.L_x_1179) ;  /* 0xfffffff400b09947 */ /* 0x000fea000383ffff */
[----:B------:R-:W-:Y:S05]  /*0ac0*/  EXIT ;  /* 0x000000000000794d */ /* 0x000fea0003800000 */
.L_x_1177:
        /* <DEDUP_REMOVED lines=8> */
.L_x_1181:
[----:B------:R-:W-:Y:S05]  /*0b50*/  BSYNC B0 ;  /* 0x0000000000007941 */ /* 0x000fea0003800000 */
.L_x_1180:
        /* <DEDUP_REMOVED lines=8> */
.L_x_1182:
[----:B------:R-:W-:Y:S01]  /*0be0*/  MOV R18, 0x2 ;  /* 0x0000000200127802 */ /* 0x000fe20000000f00 */
[----:B------:R-:W-:-:S06]  /*0bf0*/  IMAD.MOV.U32 R10, RZ, RZ, R16 ;  /* 0x000000ffff0a7224 */ /* 0x000fcc00078e0010 */
[----:B------:R-:W-:-:S10]  /*0c00*/  DADD R10, R10, R22 ;  /* 0x000000000a0a7229 */ /* 0x000fd40000000016 */
[----:B------:R-:W-:-:S07]  /*0c10*/  IMAD.MOV.U32 R15, RZ, RZ, R11 ;  /* 0x000000ffff0f7224 */ /* 0x000fce00078e000b */
[----:B------:R-:W-:Y:S05]  /*0c20*/  WARPSYNC.COLLECTIVE R14, `(.L_x_1183) ;  /* 0x000000000e087348 */ /* 0x000fea0003c00000 */
[----:B------:R0:W1:Y:S02]  /*0c30*/  SHFL.DOWN P2, R16, R15, R18, R19 ;  /* 0x080000120f107389 */ /* 0x0000640000040013 */
[----:B01----:R-:W-:Y:S05]  /*0c40*/  ENDCOLLECTIVE ;  /* 0x000000000000791b */ /* 0x003fea0003800000 */
.L_x_1183:
[----:B------:R-:W-:Y:S02]  /*0c50*/  IMAD.MOV.U32 R15, RZ, RZ, R10 ;  /* 0x000000ffff0f7224 */ /* 0x000fe400078e000a */
[----:B------:R-:W-:-:S07]  /*0c60*/  IMAD.MOV.U32 R13, RZ, RZ, R16 ;  /* 0x000000ffff0d7224 */ /* 0x000fce00078e0010 */
[----:B------:R-:W-:Y:S05]  /*0c70*/  WARPSYNC.COLLECTIVE R14, `(.L_x_1184) ;  /* 0x000000000e087348 */ /* 0x000fea0003c00000 */
[----:B------:R0:W1:Y:S02]  /*0c80*/  SHFL.DOWN P2, R16, R15, R18, R19 ;  /* 0x080000120f107389 */ /* 0x0000640000040013 */
[----:B01----:R-:W-:Y:S05]  /*0c90*/  ENDCOLLECTIVE ;  /* 0x000000000000791b */ /* 0x003fea0003800000 */
.L_x_1184:
[----:B------:R-:W-:Y:S01]  /*0ca0*/  IMAD.MOV.U32 R18, RZ, RZ, 0x1 ;  /* 0x00000001ff127424 */ /* 0x000fe200078e00ff */
[----:B------:R-:W-:-:S06]  /*0cb0*/  MOV R12, R16 ;  /* 0x00000010000c7202 */ /* 0x000fcc0000000f00 */
[----:B------:R-:W-:-:S10]  /*0cc0*/  DADD R12, R10, R12 ;  /* 0x000000000a0c7229 */ /* 0x000fd4000000000c */
[----:B------:R-:W-:-:S07]  /*0cd0*/  IMAD.MOV.U32 R15, RZ, RZ, R13 ;  /* 0x000000ffff0f7224 */ /* 0x000fce00078e000d */
[----:B------:R-:W-:Y:S05]  /*0ce0*/  WARPSYNC.COLLECTIVE R14, `(.L_x_1185) ;  /* 0x000000000e087348 */ /* 0x000fea0003c00000 */
[----:B------:R0:W1:Y:S02]  /*0cf0*/  SHFL.DOWN P2, R16, R15, R18, R19 ;  /* 0x080000120f107389 */ /* 0x0000640000040013 */
[----:B01----:R-:W-:Y:S05]  /*0d00*/  ENDCOLLECTIVE ;  /* 0x000000000000791b */ /* 0x003fea0003800000 */
.L_x_1185:
[----:B------:R-:W-:Y:S01]  /*0d10*/  IMAD.MOV.U32 R15, RZ, RZ, R12 ;  /* 0x000000ffff0f7224 */ /* 0x000fe200078e000c */
[----:B------:R-:W-:-:S07]  /*0d20*/  MOV R17, R16 ;  /* 0x0000001000117202 */ /* 0x000fce0000000f00 */
[----:B------:R-:W-:Y:S05]  /*0d30*/  WARPSYNC.COLLECTIVE R14, `(.L_x_1186) ;  /* 0x000000000e087348 */ /* 0x000fea0003c00000 */
[----:B------:R0:W1:Y:S02]  /*0d40*/  SHFL.DOWN P2, R16, R15, R18, R19 ;  /* 0x080000120f107389 */ /* 0x0000640000040013 */
[----:B01----:R-:W-:Y:S05]  /*0d50*/  ENDCOLLECTIVE ;  /* 0x000000000000791b */ /* 0x003fea0003800000 */
.L_x_1186:
[----:B------:R-:W-:Y:S05]  /*0d60*/  BRA `(.L_x_1187) ;  /* 0xfffffffc00147947 */ /* 0x000fea000383ffff */
.L_x_1188:
        /* <DEDUP_REMOVED lines=9> */
.L_x_7726:


//--------------------- .text._Z16gpukernelCLMWNr3ILi8ELi32ELi4EEvPdS0_S0_iii --------------------------
	.section	.text._Z16gpukernelCLMWNr3ILi8ELi32ELi4EEvPdS0_S0_iii,"ax",@progbits
	.align	128
        .global         _Z16gpukernelCLMWNr3ILi8ELi32ELi4EEvPdS0_S0_iii
        .type           _Z16gpukernelCLMWNr3ILi8ELi32ELi4EEvPdS0_S0_iii,@function
        .size           _Z16gpukernelCLMWNr3ILi8ELi32ELi4EEvPdS0_S0_iii,(.L_x_7727 - _Z16gpukernelCLMWNr3ILi8ELi32ELi4EEvPdS0_S0_iii)
        .other          _Z16gpukernelCLMWNr3ILi8ELi32ELi4EEvPdS0_S0_iii,@"STO_CUDA_ENTRY STV_DEFAULT"
_Z16gpukernelCLMWNr3ILi8ELi32ELi4EEvPdS0_S0_iii:
.text._Z16gpukernelCLMWNr3ILi8ELi32ELi4EEvPdS0_S0_iii:
        /* <DEDUP_REMOVED lines=24> */
.L_x_1202:
[----:B0-----:R-:W0:Y:S01]  /*0180*/  LDCU UR8, c[0x0][0x3a0] ;  /* 0x00007400ff0877ac */ /* 0x001e220008000800 */
[----:B------:R-:W-:Y:S01]  /*0190*/  BSSY B1, `(.L_x_1189) ;  /* 0x000008e000017945 */ /* 0x000fe20003800000 */
[----:B0-----:R-:W-:-:S13]  /*01a0*/  ISETP.GE.AND P1, PT, R5, UR8, PT ;  /* 0x0000000805007c0c */ /* 0x001fda000bf26270 */
[----:B------:R-:W-:Y:S05]  /*01b0*/  @P1 BRA `(.L_x_1190) ;  /* 0x00000008002c1947 */ /* 0x000fea0003800000 */
[----:B------:R-:W-:-:S07]  /*01c0*/  MOV R9, R5 ;  /* 0x0000000500097202 */ /* 0x000fce0000000f00 */
.L_x_1201:
        /* <DEDUP_REMOVED lines=17> */
.L_x_1195:
        /* <DEDUP_REMOVED lines=40> */
.L_x_1194:
[----:B------:R-:W-:Y:S05]  /*0560*/  BSYNC.RECONVERGENT B2 ;  /* 0x0000000000027941 */ /* 0x000fea0003800200 */
.L_x_1193:
        /* <DEDUP_REMOVED lines=26> */
.L_x_1197:
[----:B------:R-:W-:Y:S05]  /*0710*/  BSYNC.RECONVERGENT B2 ;  /* 0x0000000000027941 */ /* 0x000fea0003800200 */
.L_x_1196:
        /* <DEDUP_REMOVED lines=16> */
.L_x_1199:
[----:B------:R-:W-:Y:S05]  /*0820*/  BSYNC.RECONVERGENT B2 ;  /* 0x0000000000027941 */ /* 0x000fea0003800200 */
.L_x_1198:
        /* <DEDUP_REMOVED lines=13> */
.L_x_1192:
[----:B------:R-:W-:Y:S05]  /*0900*/  BSYNC.RECONVERGENT B0 ;  /* 0x0000000000007941 */ /* 0x000fea0003800200 */
.L_x_1191:
        /* <DEDUP_REMOVED lines=11> */
.L_x_1210:
        /* <DEDUP_REMOVED lines=11> */
.L_x_1190:
[----:B------:R-:W-:Y:S05]  /*0a70*/  BSYNC B1 ;  /* 0x0000000000017941 */ /* 0x000fea0003800000 */
.L_x_1189:
[----:B------:R-:W1:Y:S01]  /*0a80*/  LDCU UR8, c[0x0][0x398] ;  /* 0x00007300ff0877ac */ /* 0x000e620008000800 */
[----:B------:R-:W-:-:S04]  /*0a90*/  IADD3 R4, PT, PT, R4, 0x20, RZ ;  /* 0x0000002004047810 */ /* 0x000fc80007ffe0ff */
[----:B-1----:R-:W-:-:S13]  /*0aa0*/  ISETP.GE.AND P1, PT, R4, UR8, PT ;  /* 0x0000000804007c0c */ /* 0x002fda000bf26270 */
[----:B------:R-:W-:Y:S05]  /*0ab0*/  @!P1 BRA `(.L_x_1202) ;  /* 0xfffffff400b09947 */ /* 0x000fea000383ffff */
[----:B------:R-:W-:Y:S05]  /*0ac0*/  EXIT ;  /* 0x000000000000794d */ /* 0x000fea0003800000 */
.L_x_1200:
        /* <DEDUP_REMOVED lines=8> */
.L_x_1204:
[----:B------:R-:W-:Y:S05]  /*0b50*/  BSYNC B0 ;  /* 0x0000000000007941 */ /* 0x000fea0003800000 */
.L_x_1203:
        /* <DEDUP_REMOVED lines=8> */
.L_x_1205:
[----:B------:R-:W-:Y:S01]  /*0be0*/  MOV R18, 0x2 ;  /* 0x0000000200127802 */ /* 0x000fe20000000f00 */
[----:B------:R-:W-:-:S06]  /*0bf0*/  IMAD.MOV.U32 R10, RZ, RZ, R16 ;  /* 0x000000ffff0a7224 */ /* 0x000fcc00078e0010 */
[----:B------:R-:W-:-:S10]  /*0c00*/  DADD R10, R10, R22 ;  /* 0x000000000a0a7229 */ /* 0x000fd40000000016 */
[----:B------:R-:W-:-:S07]  /*0c10*/  IMAD.MOV.U32 R15, RZ, RZ, R11 ;  /* 0x000000ffff0f7224 */ /* 0x000fce00078e000b */
[----:B------:R-:W-:Y:S05]  /*0c20*/  WARPSYNC.COLLECTIVE R14, `(.L_x_1206) ;  /* 0x000000000e087348 */ /* 0x000fea0003c00000 */
[----:B------:R0:W1:Y:S02]  /*0c30*/  SHFL.DOWN P2, R16, R15, R18, R19 ;  /* 0x080000120f107389 */ /* 0x0000640000040013 */
[----:B01----:R-:W-:Y:S05]  /*0c40*/  ENDCOLLECTIVE ;  /* 0x000000000000791b */ /* 0x003fea0003800000 */
.L_x_1206:
[----:B------:R-:W-:Y:S02]  /*0c50*/  IMAD.MOV.U32 R15, RZ, RZ, R10 ;  /* 0x000000ffff0f7224 */ /* 0x000fe400078e000a */
[----:B------:R-:W-:-:S07]  /*0c60*/  IMAD.MOV.U32 R13, RZ, RZ, R16 ;  /* 0x000000ffff0d7224 */ /* 0x000fce00078e0010 */
[----:B------:R-:W-:Y:S05]  /*0c70*/  WARPSYNC.COLLECTIVE R14, `(.L_x_1207) ;  /* 0x000000000e087348 */ /* 0x000fea0003c00000 */
[----:B------:R0:W1:Y:S02]  /*0c80*/  SHFL.DOWN P2, R16, R15, R18, R19 ;  /* 0x080000120f107389 */ /* 0x0000640000040013 */
[----:B01----:R-:W-:Y:S05]  /*0c90*/  ENDCOLLECTIVE ;  /* 0x000000000000791b */ /* 0x003fea0003800000 */
.L_x_1207:
[----:B------:R-:W-:Y:S01]  /*0ca0*/  IMAD.MOV.U32 R18, RZ, RZ, 0x1 ;  /* 0x00000001ff127424 */ /* 0x000fe200078e00ff */
[----:B------:R-:W-:-:S06]  /*0cb0*/  MOV R12, R16 ;  /* 0x00000010000c7202 */ /* 0x000fcc0000000f00 */
[----:B------:R-:W-:-:S10]  /*0cc0*/  DADD R12, R10, R12 ;  /* 0x000000000a0c7229 */ /* 0x000fd4000000000c */
[----:B------:R-:W-:-:S07]  /*0cd0*/  IMAD.MOV.U32 R15, RZ, RZ, R13 ;  /* 0x000000ffff0f7224 */ /* 0x000fce00078e000d */
[----:B------:R-:W-:Y:S05]  /*0ce0*/  WARPSYNC.COLLECTIVE R14, `(.L_x_1208) ;  /* 0x000000000e087348 */ /* 0x000fea0003c00000 */
[----:B------:R0:W1:Y:S02]  /*0cf0*/  SHFL.DOWN P2, R16, R15, R18, R19 ;  /* 0x080000120f107389 */ /* 0x0000640000040013 */
[----:B01----:R-:W-:Y:S05]  /*0d00*/  ENDCOLLECTIVE ;  /* 0x000000000000791b */ /* 0x003fea0003800000 */
.L_x_1208:
[----:B------:R-:W-:Y:S01]  /*0d10*/  IMAD.MOV.U32 R15, RZ, RZ, R12 ;  /* 0x000000ffff0f7224 */ /* 0x000fe200078e000c */
[----:B------:R-:W-:-:S07]  /*0d20*/  MOV R17, R16 ;  /* 0x0000001000117202 */ /* 0x000fce0000000f00 */
[----:B------:R-:W-:Y:S05]  /*0d30*/  WARPSYNC.COLLECTIVE R14, `(.L_x_1209) ;  /* 0x000000000e087348 */ /* 0x000fea0003c00000 */
[----:B------:R0:W1:Y:S02]  /*0d40*/  SHFL.DOWN P2, R16, R15, R18, R19 ;  /* 0x080000120f107389 */ /* 0x0000640000040013 */
[----:B01----:R-:W-:Y:S05]  /*0d50*/  ENDCOLLECTIVE ;  /* 0x000000000000791b */ /* 0x003fea0003800000 */
.L_x_1209:
[----:B------:R-:W-:Y:S05]  /*0d60*/  BRA `(.L_x_1210) ;  /* 0xfffffffc00147947 */ /* 0x000fea000383ffff */
.L_x_1211:
        /* <DEDUP_REMOVED lines=9> */
.L_x_7727:


//--------------------- .text._Z16gpukernelCLMWNr3ILi8ELi32ELi2EEvPdS0_S0_iii --------------------------
	.section	.text._Z16gpukernelCLMWNr3ILi8ELi32ELi2EEvPdS0_S0_iii,"ax",@progbits
	.align	128
        .global         _Z16gpukernelCLMWNr3ILi8ELi32ELi2EEvPdS0_S0_iii
        .type           _Z16gpukernelCLMWNr3ILi8ELi32ELi2EEvPdS0_S0_iii,@function
        .size           _Z16gpukernelCLMWNr3ILi8ELi32ELi2EEvPdS0_S0_iii,(.L_x_7728 - _Z16gpukernelCLMWNr3ILi8ELi32ELi2EEvPdS0_S0_iii)
        .other          _Z16gpukernelCLMWNr3ILi8ELi32ELi2EEvPdS0_S0_iii,@"STO_CUDA_ENTRY STV_DEFAULT"
_Z16gpukernelCLMWNr3ILi8ELi32ELi2EEvPdS0_S0_iii:
.text._Z16gpukernelCLMWNr3ILi8ELi32ELi2EEvPdS0_S0_iii:
        /* <DEDUP_REMOVED lines=24> */
.L_x_1225:
[----:B0-----:R-:W0:Y:S01]  /*0180*/  LDCU UR8, c[0x0][0x3a0] ;  /* 0x00007400ff0877ac */ /* 0x001e220008000800 */
[----:B------:R-:W-:Y:S01]  /*0190*/  BSSY B1, `(.L_x_1212) ;  /* 0x000008e000017945 */ /* 0x000fe20003800000 */
[----:B0-----:R-:W-:-:S13]  /*01a0*/  ISETP.GE.AND P1, PT, R5, UR8, PT ;  /* 0x0000000805007c0c */ /* 0x001fda000bf26270 */
[----:B------:R-:W-:Y:S05]  /*01b0*/  @P1 BRA `(.L_x_1213) ;  /* 0x00000008002c1947 */ /* 0x000fea0003800000 */
[----:B------:R-:W-:-:S07]  /*01c0*/  MOV R9, R5 ;  /* 0x0000000500097202 */ /* 0x000fce0000000f00 */
.L_x_1224:
        /* <DEDUP_REMOVED lines=17> */
.L_x_1218:
        /* <DEDUP_REMOVED lines=40> */
.L_x_1217:
[----:B------:R-:W-:Y:S05]  /*0560*/  BSYNC.RECONVERGENT B2 ;  /* 0x0000000000027941 */ /* 0x000fea0003800200 */
.L_x_1216:
        /* <DEDUP_REMOVED lines=26> */
.L_x_1220:
[----:B------:R-:W-:Y:S05]  /*0710*/  BSYNC.RECONVERGENT B2 ;  /* 0x0000000000027941 */ /* 0x000fea0003800200 */
.L_x_1219:
        /* <DEDUP_REMOVED lines=16> */
.L_x_1222:
[----:B------:R-:W-:Y:S05]  /*0820*/  BSYNC.RECONVERGENT B2 ;  /* 0x0000000000027941 */ /* 0x000fea0003800200 */
.L_x_1221:
        /* <DEDUP_REMOVED lines=13> */
.L_x_1215:
[----:B------:R-:W-:Y:S05]  /*0900*/  BSYNC.RECONVERGENT B0 ;  /* 0x0000000000007941 */ /* 0x000fea0003800200 */
.L_x_1214:
        /* <DEDUP_REMOVED lines=11> */
.L_x_1233:
        /* <DEDUP_REMOVED lines=11> */
.L_x_1213:
[----:B------:R-:W-:Y:S05]  /*0a70*/  BSYNC B1 ;  /* 0x0000000000017941 */ /* 0x000fea0003800000 */
.L_x_1212:
[----:B------:R-:W1:Y:S01]  /*0a80*/  LDCU UR8, c[0x0][0x398] ;  /* 0x00007300ff0877ac */ /* 0x000e620008000800 */
[----:B------:R-:W-:-:S04]  /*0a90*/  IADD3 R4, PT, PT, R4, 0x40, RZ ;  /* 0x0000004004047810 */ /* 0x000fc80007ffe0ff */
[----:B-1----:R-:W-:-:S13]  /*0aa0*/  ISETP.GE.AND P1, PT, R4, UR8, PT ;  /* 0x0000000804007c0c */ /* 0x002fda000bf26270 */
[----:B------:R-:W-:Y:S05]  /*0ab0*/  @!P1 BRA `(.L_x_1225) ;  /* 0xfffffff400b09947 */ /* 0x000fea000383ffff */
[----:B------:R-:W-:Y:S05]  /*0ac0*/  EXIT ;  /* 0x000000000000794d */ /* 0x000fea0003800000 */
.L_x_1223:
        /* <DEDUP_REMOVED lines=8> */
.L_x_1227:
[----:B------:R-:W-:Y:S05]  /*0b50*/  BSYNC B0 ;  /* 0x0000000000007941 */ /* 0x000fea0003800000 */
.L_x_1226:
        /* <DEDUP_REMOVED lines=8> */
.L_x_1228:
[----:B------:R-:W-:Y:S01]  /*0be0*/  MOV R18, 0x2 ;  /* 0x0000000200127802 */ /* 0x000fe20000000f00 */
[----:B------:R-:W-:-:S06]  /*0bf0*/  IMAD.MOV.U32 R10, RZ, RZ, R16 ;  /* 0x000000ffff0a7224 */ /* 0x000fcc00078e0010 */
[----:B------:R-:W-:-:S10]  /*0c00*/  DADD R10, R10, R22 ;  /* 0x000000000a0a7229 */ /* 0x000fd40000000016 */
[----:B------:R-:W-:-:S07]  /*0c10*/  IMAD.MOV.U32 R15, RZ, RZ, R11 ;  /* 0x000000ffff0f7224 */ /* 0x000fce00078e000b */
[----:B------:R-:W-:Y:S05]  /*0c20*/  WARPSYNC.COLLECTIVE R14, `(.L_x_1229) ;  /* 0x000000000e087348 */ /* 0x000fea0003c00000 */
[----:B------:R0:W1:Y:S02]  /*0c30*/  SHFL.DOWN P2, R16, R15, R18, R19 ;  /* 0x080000120f107389 */ /* 0x0000640000040013 */
[----:B01----:R-:W-:Y:S05]  /*0c40*/  ENDCOLLECTIVE ;  /* 0x000000000000791b */ /* 0x003fea0003800000 */
.L_x_1229:
[----:B------:R-:W-:Y:S02]  /*0c50*/  IMAD.MOV.U32 R15, RZ, RZ, R10 ;  /* 0x000000ffff0f7224 */ /* 0x000fe400078e000a */
[----:B------:R-:W-:-:S07]  /*0c60*/  IMAD.MOV.U32 R13, RZ, RZ, R16 ;  /* 0x000000ffff0d7224 */ /* 0x000fce00078e0010 */
[----:B------:R-:W-:Y:S05]  /*0c70*/  WARPSYNC.COLLECTIVE R14, `(.L_x_1230) ;  /* 0x000000000e087348 */ /* 0x000fea0003c00000 */
[----:B------:R0:W1:Y:S02]  /*0c80*/  SHFL.DOWN P2, R16, R15, R18, R19 ;  /* 0x080000120f107389 */ /* 0x0000640000040013 */
[----:B01----:R-:W-:Y:S05]  /*0c90*/  ENDCOLLECTIVE ;  /* 0x000000000000791b */ /* 0x003fea0003800000 */
.L_x_1230:
[----:B------:R-:W-:Y:S01]  /*0ca0*/  IMAD.MOV.U32 R18, RZ, RZ, 0x1 ;  /* 0x00000001ff127424 */ /* 0x000fe200078e00ff */
[----:B------:R-:W-:-:S06]  /*0cb0*/  MOV R12, R16 ;  /* 0x00000010000c7202 */ /* 0x000fcc0000000f00 */
[----:B------:R-:W-:-:S10]  /*0cc0*/  DADD R12, R10, R12 ;  /* 0x000000000a0c7229 */ /* 0x000fd4000000000c */
[----:B------:R-:W-:-:S07]  /*0cd0*/  IMAD.MOV.U32 R15, RZ, RZ, R13 ;  /* 0x000000ffff0f7224 */ /* 0x000fce00078e000d */
[----:B------:R-:W-:Y:S05]  /*0ce0*/  WARPSYNC.COLLECTIVE R14, `(.L_x_1231) ;  /* 0x000000000e087348 */ /* 0x000fea0003c00000 */
[----:B------:R0:W1:Y:S02]  /*0cf0*/  SHFL.DOWN P2, R16, R15, R18, R19 ;  /* 0x080000120f107389 */ /* 0x0000640000040013 */
[----:B01----:R-:W-:Y:S05]  /*0d00*/  ENDCOLLECTIVE ;  /* 0x000000000000791b */ /* 0x003fea0003800000 */
.L_x_1231:
[----:B------:R-:W-:Y:S01]  /*0d10*/  IMAD.MOV.U32 R15, RZ, RZ, R12 ;  /* 0x000000ffff0f7224 */ /* 0x000fe200078e000c */
[----:B------:R-:W-:-:S07]  /*0d20*/  MOV R17, R16 ;  /* 0x0000001000117202 */ /* 0x000fce0000000f00 */
[----:B------:R-:W-:Y:S05]  /*0d30*/  WARPSYNC.COLLECTIVE R14, `(.L_x_1232) ;  /* 0x000000000e087348 */ /* 0x000fea0003c00000 */
[----:B------:R0:W1:Y:S02]  /*0d40*/  SHFL.DOWN P2, R16, R15, R18, R19 ;  /* 0x080000120f107389 */ /* 0x0000640000040013 */
[----:B01----:R-:W-:Y:S05]  /*0d50*/  ENDCOLLECTIVE ;  /* 0x000000000000791b */ /* 0x003fea0003800000 */
.L_x_1232:
[----:B------:R-:W-:Y:S05]  /*0d60*/  BRA `(.L_x_1233) ;  /* 0xfffffffc00147947 */ /* 0x000fea000383ffff */
.L_x_1234:
        /* <DEDUP_REMOVED lines=9> */
.L_x_7728:


//--------------------- .text._Z16gpukernelCLMWNr3ILi8ELi32ELi1EEvPdS0_S0_iii --------------------------
	.section	.text._Z16gpukernelCLMWNr3ILi8ELi32ELi1EEvPdS0_S0_iii,"ax",@progbits
	.align	128
        .global         _Z16gpukernelCLMWNr3ILi8ELi32ELi1EEvPdS0_S0_iii
        .type           _Z16gpukernelCLMWNr3ILi8ELi32ELi1EEvPdS0_S0_iii,@function
        .size           _Z16gpukernelCLMWNr3ILi8ELi32ELi1EEvPdS0_S0_iii,(.L_x_7729 - _Z16gpukernelCLMWNr3ILi8ELi32ELi1EEvPdS0_S0_iii)
        .other          _Z16gpukernelCLMWNr3ILi8ELi32ELi1EEvPdS0_S0_iii,@"STO_CUDA_ENTRY STV_DEFAULT"
_Z16gpukernelCLMWNr3ILi8ELi32ELi1EEvPdS0_S0_iii:
.text._Z16gpukernelCLMWNr3ILi8ELi32ELi1EEvPdS0_S0_iii:
        /* <DEDUP_REMOVED lines=24> */
.L_x_1247:
[----:B0-----:R-:W0:Y:S02]  /*0180*/  LDCU UR8, c[0x0][0x3a0] ;  /* 0x00007400ff0877ac */ /* 0x001e240008000800 */
[----:B0-----:R-:W-:-:S09]  /*0190*/  UISETP.GE.AND UP0, UPT, UR8, 0x1, UPT ;  /* 0x000000010800788c */ /* 0x001fd2000bf06270 */
[----:B------:R-:W-:Y:S05]  /*01a0*/  BRA.U !UP0, `(.L_x_1235) ;  /* 0x0000000908247547 */ /* 0x000fea000b800000 */
[----:B------:R-:W-:-:S07]  /*01b0*/  IMAD.MOV.U32 R8, RZ, RZ, RZ ;  /* 0x000000ffff087224 */ /* 0x000fce00078e00ff */
.L_x_1246:
        /* <DEDUP_REMOVED lines=17> */
.L_x_1240:
        /* <DEDUP_REMOVED lines=40> */
.L_x_1239:
[----:B------:R-:W-:Y:S05]  /*0550*/  BSYNC.RECONVERGENT B1 ;  /* 0x0000000000017941 */ /* 0x000fea0003800200 */
.L_x_1238:
        /* <DEDUP_REMOVED lines=24> */
.L_x_1242:
[----:B------:R-:W-:Y:S05]  /*06e0*/  BSYNC.RECONVERGENT B1 ;  /* 0x0000000000017941 */ /* 0x000fea0003800200 */
.L_x_1241:
        /* <DEDUP_REMOVED lines=16> */
.L_x_1244:
[----:B------:R-:W-:Y:S05]  /*07f0*/  BSYNC.RECONVERGENT B1 ;  /* 0x0000000000017941 */ /* 0x000fea0003800200 */
.L_x_1243:
        /* <DEDUP_REMOVED lines=13> */
.L_x_1237:
[----:B------:R-:W-:Y:S05]  /*08d0*/  BSYNC.RECONVERGENT B0 ;  /* 0x0000000000007941 */ /* 0x000fea0003800200 */
.L_x_1236:
        /* <DEDUP_REMOVED lines=11> */
.L_x_1255:
        /* <DEDUP_REMOVED lines=11> */
.L_x_1235:
[----:B------:R-:W1:Y:S01]  /*0a40*/  LDCU UR8, c[0x0][0x398] ;  /* 0x00007300ff0877ac */ /* 0x000e620008000800 */
[----:B------:R-:W-:-:S05]  /*0a50*/  VIADD R5, R5, 0x80 ;  /* 0x0000008005057836 */ /* 0x000fca0000000000 */
[----:B-1----:R-:W-:-:S13]  /*0a60*/  ISETP.GE.AND P2, PT, R5, UR8, PT ;  /* 0x0000000805007c0c */ /* 0x002fda000bf46270 */
[----:B------:R-:W-:Y:S05]  /*0a70*/  @!P2 BRA `(.L_x_1247) ;  /* 0xfffffff400c0a947 */ /* 0x000fea000383ffff */
[----:B------:R-:W-:Y:S05]  /*0a80*/  EXIT ;  /* 0x000000000000794d */ /* 0x000fea0003800000 */
.L_x_1245:
        /* <DEDUP_REMOVED lines=8> */
.L_x_1249:
[----:B------:R-:W-:Y:S05]  /*0b10*/  BSYNC B0 ;  /* 0x0000000000007941 */ /* 0x000fea0003800000 */
.L_x_1248:
        /* <DEDUP_REMOVED lines=8> */
.L_x_1250:
[----:B------:R-:W-:Y:S02]  /*0ba0*/  IMAD.MOV.U32 R15, RZ, RZ, 0x2 ;  /* 0x00000002ff0f7424 */ /* 0x000fe400078e00ff */
[----:B------:R-:W-:-:S06]  /*0bb0*/  IMAD.MOV.U32 R10, RZ, RZ, R16 ;  /* 0x000000ffff0a7224 */ /* 0x000fcc00078e0010 */
[----:B------:R-:W-:-:S10]  /*0bc0*/  DADD R10, R10, R22 ;  /* 0x000000000a0a7229 */ /* 0x000fd40000000016 */
[----:B------:R-:W-:-:S07]  /*0bd0*/  MOV R14, R11 ;  /* 0x0000000b000e7202 */ /* 0x000fce0000000f00 */
[----:B------:R-:W-:Y:S05]  /*0be0*/  WARPSYNC.COLLECTIVE R9, `(.L_x_1251) ;  /* 0x0000000009087348 */ /* 0x000fea0003c00000 */
[----:B------:R0:W1:Y:S02]  /*0bf0*/  SHFL.DOWN P3, R16, R14, R15, R18 ;  /* 0x0800000f0e107389 */ /* 0x0000640000060012 */
[----:B01----:R-:W-:Y:S05]  /*0c00*/  ENDCOLLECTIVE ;  /* 0x000000000000791b */ /* 0x003fea0003800000 */
.L_x_1251:
[----:B------:R-:W-:Y:S01]  /*0c10*/  MOV R14, R10 ;  /* 0x0000000a000e7202 */ /* 0x000fe20000000f00 */
[----:B------:R-:W-:-:S07]  /*0c20*/  IMAD.MOV.U32 R13, RZ, RZ, R16 ;  /* 0x000000ffff0d7224 */ /* 0x000fce00078e0010 */
[----:B------:R-:W-:Y:S05]  /*0c30*/  WARPSYNC.COLLECTIVE R9, `(.L_x_1252) ;  /* 0x0000000009087348 */ /* 0x000fea0003c00000 */
[----:B------:R0:W1:Y:S02]  /*0c40*/  SHFL.DOWN P3, R16, R14, R15, R18 ;  /* 0x0800000f0e107389 */ /* 0x0000640000060012 */
[----:B01----:R-:W-:Y:S05]  /*0c50*/  ENDCOLLECTIVE ;  /* 0x000000000000791b */ /* 0x003fea0003800000 */
.L_x_1252:
[----:B------:R-:W-:Y:S01]  /*0c60*/  MOV R15, 0x1 ;  /* 0x00000001000f7802 */ /* 0x000fe20000000f00 */
[----:B------:R-:W-:-:S06]  /*0c70*/  IMAD.MOV.U32 R12, RZ, RZ, R16 ;  /* 0x000000ffff0c7224 */ /* 0x000fcc00078e0010 */
[----:B------:R-:W-:-:S10]  /*0c80*/  DADD R12, R10, R12 ;  /* 0x000000000a0c7229 */ /* 0x000fd4000000000c */
[----:B------:R-:W-:-:S07]  /*0c90*/  IMAD.MOV.U32 R14, RZ, RZ, R13 ;  /* 0x000000ffff0e7224 */ /* 0x000fce00078e000d */
[----:B------:R-:W-:Y:S05]  /*0ca0*/  WARPSYNC.COLLECTIVE R9, `(.L_x_1253) ;  /* 0x0000000009087348 */ /* 0x000fea0003c00000 */
[----:B------:R0:W1:Y:S02]  /*0cb0*/  SHFL.DOWN P3, R16, R14, R15, R18 ;  /* 0x0800000f0e107389 */ /* 0x0000640000060012 */
[----:B01----:R-:W-:Y:S05]  /*0cc0*/  ENDCOLLECTIVE ;  /* 0x000000000000791b */ /* 0x003fea0003800000 */
.L_x_1253:
[----:B------:R-:W-:Y:S01]  /*0cd0*/  MOV R14, R12 ;  /* 0x0000000c000e7202 */ /* 0x000fe20000000f00 */
[----:B------:R-:W-:-:S07]  /*0ce0*/  IMAD.MOV.U32 R17, RZ, RZ, R16 ;  /* 0x000000ffff117224 */ /* 0x000fce00078e0010 */
[----:B------:R-:W-:Y:S05]  /*0cf0*/  WARPSYNC.COLLECTIVE R9, `(.L_x_1254) ;  /* 0x0000000009087348 */ /* 0x000fea0003c00000 */
[----:B------:R0:W1:Y:S02]  /*0d00*/  SHFL.DOWN P3, R16, R14, R15, R18 ;  /* 0x0800000f0e107389 */ /* 0x0000640000060012 */
[----:B01----:R-:W-:Y:S05]  /*0d10*/  ENDCOLLECTIVE ;  /* 0x000000000000791b */ /* 0x003fea0003800000 */
.L_x_1254:
[----:B------:R-:W-:Y:S05]  /*0d20*/  BRA `(.L_x_1255) ;  /* 0xfffffffc00187947 */ /* 0x000fea000383ffff */
.L_x_1256:
        /* <DEDUP_REMOVED lines=13> */
.L_x_7729:


//--------------------- .text._Z16gpukernelCLMWNr3ILi8ELi16ELi16EEvPdS0_S0_iii --------------------------
	.section	.text._Z16gpukernelCLMWNr3ILi8ELi16ELi16EEvPdS0_S0_iii,"ax",@progbits
	.align	128
        .global         _Z16gpukernelCLMWNr3ILi8ELi16ELi16EEvPdS0_S0_iii
        .type           _Z16gpukernelCLMWNr3ILi8ELi16ELi16EEvPdS0_S0_iii,@function
        .size           _Z16gpukernelCLMWNr3ILi8ELi16ELi16EEvPdS0_S0_iii,(.L_x_7730 - _Z16gpukernelCLMWNr3ILi8ELi16ELi16EEvPdS0_S0_iii)
        .other          _Z16gpukernelCLMWNr3ILi8ELi16ELi16EEvPdS0_S0_iii,@"STO_CUDA_ENTRY STV_DEFAULT"
_Z16gpukernelCLMWNr3ILi8ELi16ELi16EEvPdS0_S0_iii:
.text._Z16gpukernelCLMWNr3ILi8ELi16ELi16EEvPdS0_S0_iii:
        /* <DEDUP_REMOVED lines=24> */
.L_x_1270:
[----:B0-----:R-:W0:Y:S01]  /*0180*/  LDCU UR8, c[0x0][0x3a0] ;  /* 0x00007400ff0877ac */ /* 0x001e220008000800 */
[----:B------:R-:W-:Y:S01]  /*0190*/  BSSY B1, `(.L_x_1257) ;  /* 0x000008e000017945 */ /* 0x000fe20003800000 */
[----:B0-----:R-:W-:-:S13]  /*01a0*/  ISETP.GE.AND P1, PT, R5, UR8, PT ;  /* 0x0000000805007c0c */ /* 0x001fda000bf26270 */
[----:B------:R-:W-:Y:S05]  /*01b0*/  @P1 BRA `(.L_x_1258) ;  /* 0x00000008002c1947 */ /* 0x000fea0003800000 */
[----:B------:R-:W-:-:S07]  /*01c0*/  MOV R9, R5 ;  /* 0x0000000500097202 */ /* 0x000fce0000000f00 */
.L_x_1269:
        /* <DEDUP_REMOVED lines=17> */
.L_x_1263:
        /* <DEDUP_REMOVED lines=40> */
.L_x_1262:
[----:B------:R-:W-:Y:S05]  /*0560*/  BSYNC.RECONVERGENT B2 ;  /* 0x0000000000027941 */ /* 0x000fea0003800200 */
.L_x_1261:
        /* <DEDUP_REMOVED lines=26> */
.L_x_1265:
[----:B------:R-:W-:Y:S05]  /*0710*/  BSYNC.RECONVERGENT B2 ;  /* 0x0000000000027941 */ /* 0x000fea0003800200 */
.L_x_1264:
        /* <DEDUP_REMOVED lines=16> */
.L_x_1267:
[----:B------:R-:W-:Y:S05]  /*0820*/  BSYNC.RECONVERGENT B2 ;  /* 0x0000000000027941 */ /* 0x000fea0003800200 */
.L_x_1266:
        /* <DEDUP_REMOVED lines=13> */
.L_x_1260:
[----:B------:R-:W-:Y:S05]  /*0900*/  BSYNC.RECONVERGENT B0 ;  /* 0x0000000000007941 */ /* 0x000fea0003800200 */
.L_x_1259:
        /* <DEDUP_REMOVED lines=11> */
.L_x_1278:
        /* <DEDUP_REMOVED lines=11> */
.L_x_1258:
[----:B------:R-:W-:Y:S05]  /*0a70*/  BSYNC B1 ;  /* 0x0000000000017941 */ /* 0x000fea0003800000 */
.L_x_1257:
[----:B------:R-:W1:Y:S01]  /*0a80*/  LDCU UR8, c[0x0][0x398] ;  /* 0x00007300ff0877ac */ /* 0x000e620008000800 */
[----:B------:R-:W-:-:S04]  /*0a90*/  IADD3 R4, PT, PT, R4, 0x4, RZ ;  /* 0x0000000404047810 */ /* 0x000fc80007ffe0ff */
[----:B-1----:R-:W-:-:S13]  /*0aa0*/  ISETP.GE.AND P1, PT, R4, UR8, PT ;  /* 0x0000000804007c0c */ /* 0x002fda000bf26270 */
[----:B------:R-:W-:Y:S05]  /*0ab0*/  @!P1 BRA `(.L_x_1270) ;  /* 0xfffffff400b09947 */ /* 0x000fea000383ffff */
[----:B------:R-:W-:Y:S05]  /*0ac0*/  EXIT ;  /* 0x000000000000794d */ /* 0x000fea0003800000 */
.L_x_1268:
        /* <DEDUP_REMOVED lines=8> */
.L_x_1272:
[----:B------:R-:W-:Y:S05]  /*0b50*/  BSYNC B0 ;  /* 0x0000000000007941 */ /* 0x000fea0003800000 */
.L_x_1271:
        /* <DEDUP_REMOVED lines=8> */
.L_x_1273:
[----:B------:R-:W-:Y:S01]  /*0be0*/  MOV R18, 0x2 ;  /* 0x0000000200127802 */ /* 0x000fe20000000f00 */
[----:B------:R-:W-:-:S06]  /*0bf0*/  IMAD.MOV.U32 R10, RZ, RZ, R16 ;  /* 0x000000ffff0a7224 */ /* 0x000fcc00078e0010 */
[----:B------:R-:W-:-:S10]  /*0c00*/  DADD R10, R10, R22 ;  /* 0x000000000a0a7229 */ /* 0x000fd40000000016 */
[----:B------:R-:W-:-:S07]  /*0c10*/  IMAD.MOV.U32 R15, RZ, RZ, R11 ;  /* 0x000000ffff0f7224 */ /* 0x000fce00078e000b */
[----:B------:R-:W-:Y:S05]  /*0c20*/  WARPSYNC.COLLECTIVE R14, `(.L_x_1274) ;  /* 0x000000000e087348 */ /* 0x000fea0003c00000 */
[----:B------:R0:W1:Y:S02]  /*0c30*/  SHFL.DOWN P2, R16, R15, R18, R19 ;  /* 0x080000120f107389 */ /* 0x0000640000040013 */
[----:B01----:R-:W-:Y:S05]  /*0c40*/  ENDCOLLECTIVE ;  /* 0x000000000000791b */ /* 0x003fea0003800000 */
.L_x_1274:
[----:B------:R-:W-:Y:S02]  /*0c50*/  IMAD.MOV.U32 R15, RZ, RZ, R10 ;  /* 0x000000ffff0f7224 */ /* 0x000fe400078e000a */
[----:B------:R-:W-:-:S07]  /*0c60*/  IMAD.MOV.U32 R13, RZ, RZ, R16 ;  /* 0x000000ffff0d7224 */ /* 0x000fce00078e0010 */
[----:B------:R-:W-:Y:S05]  /*0c70*/  WARPSYNC.COLLECTIVE R14, `(.L_x_1275) ;  /* 0x000000000e087348 */ /* 0x000fea0003c00000 */
[----:B------:R0:W1:Y:S02]  /*0c80*/  SHFL.DOWN P2, R16, R15, R18, R19 ;  /* 0x080000120f107389 */ /* 0x0000640000040013 */
[----:B01----:R-:W-:Y:S05]  /*0c90*/  ENDCOLLECTIVE ;  /* 0x000000000000791b */ /* 0x003fea0003800000 */
.L_x_1275:
[----:B------:R-:W-:Y:S01]  /*0ca0*/  IMAD.MOV.U32 R18, RZ, RZ, 0x1 ;  /* 0x00000001ff127424 */ /* 0x000fe200078e00ff */
[----:B------:R-:W-:-:S06]  /*0cb0*/  MOV R12, R16 ;  /* 0x00000010000c7202 */ /* 0x000fcc0000000f00 */
[----:B------:R-:W-:-:S10]  /*0cc0*/  DADD R12, R10, R12 ;  /* 0x000000000a0c7229 */ /* 0x000fd4000000000c */
[----:B------:R-:W-:-:S07]  /*0cd0*/  IMAD.MOV.U32 R15, RZ, RZ, R13 ;  /* 0x000000ffff0f7224 */ /* 0x000fce00078e000d */
[----:B------:R-:W-:Y:S05]  /*0ce0*/  WARPSYNC.COLLECTIVE R14, `(.L_x_1276) ;  /* 0x000000000e087348 */ /* 0x000fea0003c00000 */
[----:B------:R0:W1:Y:S02]  /*0cf0*/  SHFL.DOWN P2, R16, R15, R18, R19 ;  /* 0x080000120f107389 */ /* 0x0000640000040013 */
[----:B01----:R-:W-:Y:S05]  /*0d00*/  ENDCOLLECTIVE ;  /* 0x000000000000791b */ /* 0x003fea0003800000 */
.L_x_1276:
[----:B------:R-:W-:Y:S01]  /*0d10*/  IMAD.MOV.U32 R15, RZ, RZ, R12 ;  /* 0x000000ffff0f7224 */ /* 0x000fe200078e000c */
[----:B------:R-:W-:-:S07]  /*0d20*/  MOV R17, R16 ;  /* 0x0000001000117202 */ /* 0x000fce0000000f00 */
[----:B------:R-:W-:Y:S05]  /*0d30*/  WARPSYNC.COLLECTIVE R14, `(.L_x_1277) ;  /* 0x000000000e087348 */ /* 0x000fea0003c00000 */
[----:B------:R0:W1:Y:S02]  /*0d40*/  SHFL.DOWN P2, R16, R15, R18, R19 ;  /* 0x080000120f107389 */ /* 0x0000640000040013 */
[----:B01----:R-:W-:Y:S05]  /*0d50*/  ENDCOLLECTIVE ;  /* 0x000000000000791b */ /* 0x003fea0003800000 */
.L_x_1277:
[----:B------:R-:W-:Y:S05]  /*0d60*/  BRA `(.L_x_1278) ;  /* 0xfffffffc00147947 */ /* 0x000fea000383ffff */
.L_x_1279:
        /* <DEDUP_REMOVED lines=9> */
.L_x_7730:


//--------------------- .text._Z16gpukernelCLMWNr3ILi8ELi16ELi8EEvPdS0_S0_iii --------------------------
	.section	.text._Z16gpukernelCLMWNr3ILi8ELi16ELi8EEvPdS0_S0_iii,"ax",@progbits
	.align	128
        .global         _Z16gpukernelCLMWNr3ILi8ELi16ELi8EEvPdS0_S0_iii
        .type           _Z16gpukernelCLMWNr3ILi8ELi16ELi8EEvPdS0_S0_iii,@function
        .size           _Z16gpukernelCLMWNr3ILi8ELi16ELi8EEvPdS0_S0_iii,(.L_x_7731 - _Z16gpukernelCLMWNr3ILi8ELi16ELi8EEvPdS0_S0_iii)
        .other          _Z16gpukernelCLMWNr3ILi8ELi16ELi8EEvPdS0_S0_iii,@"STO_CUDA_ENTRY STV_DEFAULT"
_Z16gpukernelCLMWNr3ILi8ELi16ELi8EEvPdS0_S0_iii:
.text._Z16gpukernelCLMWNr3ILi8ELi16ELi8EEvPdS0_S0_iii:
        /* <DEDUP_REMOVED lines=24> */
.L_x_1293:
[----:B0-----:R-:W0:Y:S01]  /*0180*/  LDCU UR8, c[0x0][0x3a0] ;  /* 0x00007400ff0877ac */ /* 0x001e220008000800 */
[----:B------:R-:W-:Y:S01]  /*0190*/  BSSY B1, `(.L_x_1280) ;  /* 0x000008e000017945 */ /* 0x000fe20003800000 */
[----:B0-----:R-:W-:-:S13]  /*01a0*/  ISETP.GE.AND P1, PT, R5, UR8, PT ;  /* 0x0000000805007c0c */ /* 0x001fda000bf26270 */
[----:B------:R-:W-:Y:S05]  /*01b0*/  @P1 BRA `(.L_x_1281) ;  /* 0x00000008002c1947 */ /* 0x000fea0003800000 */
[----:B------:R-:W-:-:S07]  /*01c0*/  MOV R9, R5 ;  /* 0x0000000500097202 */ /* 0x000fce0000000f00 */
.L_x_1292:
        /* <DEDUP_REMOVED lines=17> */
.L_x_1286:
        /* <DEDUP_REMOVED lines=40> */
.L_x_1285:
[----:B------:R-:W-:Y:S05]  /*0560*/  BSYNC.RECONVERGENT B2 ;  /* 0x0000000000027941 */ /* 0x000fea0003800200 */
.L_x_1284:
        /* <DEDUP_REMOVED lines=26> */
.L_x_1288:
[----:B------:R-:W-:Y:S05]  /*0710*/  BSYNC.RECONVERGENT B2 ;  /* 0x0000000000027941 */ /* 0x000fea0003800200 */
.L_x_1287:
        /* <DEDUP_REMOVED lines=16> */
.L_x_1290:
[----:B------:R-:W-:Y:S05]  /*0820*/  BSYNC.RECONVERGENT B2 ;  /* 0x0000000000027941 */ /* 0x000fea0003800200 */
.L_x_1289:
        /* <DEDUP_REMOVED lines=13> */
.L_x_1283:
[----:B------:R-:W-:Y:S05]  /*0900*/  BSYNC.RECONVERGENT B0 ;  /* 0x0000000000007941 */ /* 0x000fea0003800200 */
.L_x_1282:
        /* <DEDUP_REMOVED lines=11> */
.L_x_1301:
        /* <DEDUP_REMOVED lines=11> */
.L_x_1281:
[----:B------:R-:W-:Y:S05]  /*0a70*/  BSYNC B1 ;  /* 0x0000000000017941 */ /* 0x000fea0003800000 */
.L_x_1280:
[----:B------:R-:W1:Y:S01]  /*0a80*/  LDCU UR8, c[0x0][0x398] ;  /* 0x00007300ff0877ac */ /* 0x000e620008000800 */
[----:B------:R-:W-:-:S04]  /*0a90*/  IADD3 R4, PT, PT, R4, 0x8, RZ ;  /* 0x0000000804047810 */ /* 0x000fc80007ffe0ff */
[----:B-1----:R-:W-:-:S13]  /*0aa0*/  ISETP.GE.AND P1, PT, R4, UR8, PT ;  /* 0x0000000804007c0c */ /* 0x002fda000bf26270 */
[----:B------:R-:W-:Y:S05]  /*0ab0*/  @!P1 BRA `(.L_x_1293) ;  /* 0xfffffff400b09947 */ /* 0x000fea000383ffff */
[----:B------:R-:W-:Y:S05]  /*0ac0*/  EXIT ;  /* 0x000000000000794d */ /* 0x000fea0003800000 */
.L_x_1291:
        /* <DEDUP_REMOVED lines=8> */
.L_x_1295:
[----:B------:R-:W-:Y:S05]  /*0b50*/  BSYNC B0 ;  /* 0x0000000000007941 */ /* 0x000fea0003800000 */
.L_x_1294:
        /* <DEDUP_REMOVED lines=8> */
.L_x_1296:
[----:B------:R-:W-:Y:S01]  /*0be0*/  MOV R18, 0x2 ;  /* 0x0000000200127802 */ /* 0x000fe20000000f00 */
[----:B------:R-:W-:-:S06]  /*0bf0*/  IMAD.MOV.U32 R10, RZ, RZ, R16 ;  /* 0x000000ffff0a7224 */ /* 0x000fcc00078e0010 */
[----:B------:R-:W-:-:S10]  /*0c00*/  DADD R10, R10, R22 ;  /* 0x000000000a0a7229 */ /* 0x000fd40000000016 */
[----:B------:R-:W-:-:S07]  /*0c10*/  IMAD.MOV.U32 R15, RZ, RZ, R11 ;  /* 0x000000ffff0f7224 */ /* 0x000fce00078e000b */
[----:B------:R-:W-:Y:S05]  /*0c20*/  WARPSYNC.COLLECTIVE R14, `(.L_x_1297) ;  /* 0x000000000e087348 */ /* 0x000fea0003c00000 */
[----:B------:R0:W1:Y:S02]  /*0c30*/  SHFL.DOWN P2, R16, R15, R18, R19 ;  /* 0x080000120f107389 */ /* 0x0000640000040013 */
[----:B01----:R-:W-:Y:S05]  /*0c40*/  ENDCOLLECTIVE ;  /* 0x000000000000791b */ /* 0x003fea0003800000 */
.L_x_1297:
[----:B------:R-:W-:Y:S02]  /*0c50*/  IMAD.MOV.U32 R15, RZ, RZ, R10 ;  /* 0x000000ffff0f7224 */ /* 0x000fe400078e000a */
[----:B------:R-:W-:-:S07]  /*0c60*/  IMAD.MOV.U32 R13, RZ, RZ, R16 ;  /* 0x000000ffff0d7224 */ /* 0x000fce00078e0010 */
[----:B------:R-:W-:Y:S05]  /*0c70*/  WARPSYNC.COLLECTIVE R14, `(.L_x_1298) ;  /* 0x000000000e087348 */ /* 0x000fea0003c00000 */
[----:B------:R0:W1:Y:S02]  /*0c80*/  SHFL.DOWN P2, R16, R15, R18, R19 ;  /* 0x080000120f107389 */ /* 0x0000640000040013 */
[----:B01----:R-:W-:Y:S05]  /*0c90*/  ENDCOLLECTIVE ;  /* 0x000000000000791b */ /* 0x003fea0003800000 */
.L_x_1298:
[----:B------:R-:W-:Y:S01]  /*0ca0*/  IMAD.MOV.U32 R18, RZ, RZ, 0x1 ;  /* 0x00000001ff127424 */ /* 0x000fe200078e00ff */
[----:B------:R-:W-:-:S06]  /*0cb0*/  MOV R12, R16 ;  /* 0x00000010000c7202 */ /* 0x000fcc0000000f00 */
[----:B------:R-:W-:-:S10]  /*0cc0*/  DADD R12, R10, R12 ;  /* 0x000000000a0c7229 */ /* 0x000fd4000000000c */
[----:B------:R-:W-:-:S07]  /*0cd0*/  IMAD.MOV.U32 R15, RZ, RZ, R13 ;  /* 0x000000ffff0f7224 */ /* 0x000fce00078e000d */
[----:B------:R-:W-:Y:S05]  /*0ce0*/  WARPSYNC.COLLECTIVE R14, `(.L_x_1299) ;  /* 0x000000000e087348 */ /* 0x000fea0003c00000 */
[----:B------:R0:W1:Y:S02]  /*0cf0*/  SHFL.DOWN P2, R16, R15, R18, R19 ;  /* 0x080000120f107389 */ /* 0x0000640000040013 */
[----:B01----:R-:W-:Y:S05]  /*0d00*/  ENDCOLLECTIVE ;  /* 0x000000000000791b */ /* 0x003fea0003800000 */
.L_x_1299:
[----:B------:R-:W-:Y:S01]  /*0d10*/  IMAD.MOV.U32 R15, RZ, RZ, R12 ;  /* 0x000000ffff0f7224 */ /* 0x000fe200078e000c */
[----:B------:R-:W-:-:S07]  /*0d20*/  MOV R17, R16 ;  /* 0x0000001000117202 */ /* 0x000fce0000000f00 */
[----:B------:R-:W-:Y:S05]  /*0d30*/  WARPSYNC.COLLECTIVE R14, `(.L_x_1300) ;  /* 0x000000000e087348 */ /* 0x000fea0003c00000 */
[----:B------:R0:W1:Y:S02]  /*0d40*/  SHFL.DOWN P2, R16, R15, R18, R19 ;  /* 0x080000120f107389 */ /* 0x0000640000040013 */
[----:B01----:R-:W-:Y:S05]  /*0d50*/  ENDCOLLECTIVE ;  /* 0x000000000000791b */ /* 0x003fea0003800000 */
.L_x_1300:
[----:B------:R-:W-:Y:S05]  /*0d60*/  BRA `(.L_x_1301) ;  /* 0xfffffffc00147947 */ /* 0x000fea000383ffff */
.L_x_1302:
        /* <DEDUP_REMOVED lines=9> */
.L_x_7731:


//--------------------- .text._Z16gpukernelCLMWNr3ILi8ELi16ELi4EEvPdS0_S0_iii --------------------------
	.section	.text._Z16gpukernelCLMWNr3ILi8ELi16ELi4EEvPdS0_S0_iii,"ax",@progbits
	.align	128
        .global         _Z16gpukernelCLMWNr3ILi8ELi16ELi4EEvPdS0_S0_iii
        .type           _Z16gpukernelCLMWNr3ILi8ELi16ELi4EEvPdS0_S0_iii,@function
        .size           _Z16gpukernelCLMWNr3ILi8ELi16ELi4EEvPdS0_S0_iii,(.L_x_7732 - _Z16gpukernelCLMWNr3ILi8ELi16ELi4EEvPdS0_S0_iii)
        .other          _Z16gpukernelCLMWNr3ILi8ELi16ELi4EEvPdS0_S0_iii,@"STO_CUDA_ENTRY STV_DEFAULT"
_Z16gpukernelCLMWNr3ILi8ELi16ELi4EEvPdS0_S0_iii:
.text._Z16gpukernelCLMWNr3ILi8ELi16ELi4EEvPdS0_S0_iii:
        /* <DEDUP_REMOVED lines=24> */
.L_x_1316:
[----:B0-----:R-:W0:Y:S01]  /*0180*/  LDCU UR8, c[0x0][0x3a0] ;  /* 0x00007400ff0877ac */ /* 0x001e220008000800 */
[----:B------:R-:W-:Y:S01]  /*0190*/  BSSY B1, `(.L_x_1303) ;  /* 0x000008e000017945 */ /* 0x000fe20003800000 */
[----:B0-----:R-:W-:-:S13]  /*01a0*/  ISETP.GE.AND P1, PT, R5, UR8, PT ;  /* 0x0000000805007c0c */ /* 0x001fda000bf26270 */
[----:B------:R-:W-:Y:S05]  /*01b0*/  @P1 BRA `(.L_x_1304) ;  /* 0x00000008002c1947 */ /* 0x000fea0003800000 */
[----:B------:R-:W-:-:S07]  /*01c0*/  MOV R9, R5 ;  /* 0x0000000500097202 */ /* 0x000fce0000000f00 */
.L_x_1315:
        /* <DEDUP_REMOVED lines=17> */
.L_x_1309:
        /* <DEDUP_REMOVED lines=40> */
.L_x_1308:
[----:B------:R-:W-:Y:S05]  /*0560*/  BSYNC.RECONVERGENT B2 ;  /* 0x0000000000027941 */ /* 0x000fea0003800200 */
.L_x_1307:
        /* <DEDUP_REMOVED lines=26> */
.L_x_1311:
[----:B------:R-:W-:Y:S05]  /*0710*/  BSYNC.RECONVERGENT B2 ;  /* 0x0000000000027941 */ /* 0x000fea0003800200 */
.L_x_1310:
        /* <DEDUP_REMOVED lines=16> */
.L_x_1313:
[----:B------:R-:W-:Y:S05]  /*0820*/  BSYNC.RECONVERGENT B2 ;  /* 0x0000000000027941 */ /* 0x000fea0003800200 */
.L_x_1312:
        /* <DEDUP_REMOVED lines=13> */
.L_x_1306:
[----:B------:R-:W-:Y:S05]  /*0900*/  BSYNC.RECONVERGENT B0 ;  /* 0x0000000000007941 */ /* 0x000fea0003800200 */
.L_x_1305:
        /* <DEDUP_REMOVED lines=11> */
.L_x_1324:
        /* <DEDUP_REMOVED lines=11> */
.L_x_1304:
[----:B------:R-:W-:Y:S05]  /*0a70*/  BSYNC B1 ;  /* 0x0000000000017941 */ /* 0x000fea0003800000 */
.L_x_1303:
[----:B------:R-:W1:Y:S01]  /*0a80*/  LDCU UR8, c[0x0][0x398] ;  /* 0x00007300ff0877ac */ /* 0x000e620008000800 */
[----:B------:R-:W-:-:S04]  /*0a90*/  IADD3 R4, PT, PT, R4, 0x10, RZ ;  /* 0x0000001004047810 */ /* 0x000fc80007ffe0ff */
[----:B-1----:R-:W-:-:S13]  /*0aa0*/  ISETP.GE.AND P1, PT, R4, UR8, PT ;  /* 0x0000000804007c0c */ /* 0x002fda000bf26270 */
[----:B------:R-:W-:Y:S05]  /*0ab0*/  @!P1 BRA `(.L_x_1316) ;  /* 0xfffffff400b09947 */ /* 0x000fea000383ffff */
[----:B------:R-:W-:Y:S05]  /*0ac0*/  EXIT ;  /* 0x000000000000794d */ /* 0x000fea0003800000 */
.L_x_1314:
        /* <DEDUP_REMOVED lines=8> */
.L_x_1318:
[----:B------:R-:W-:Y:S05]  /*0b50*/  BSYNC B0 ;  /* 0x0000000000007941 */ /* 0x000fea0003800000 */
.L_x_1317:
        /* <DEDUP_REMOVED lines=8> */
.L_x_1319:
[----:B------:R-:W-:Y:S01]  /*0be0*/  MOV R18, 0x2 ;  /* 0x0000000200127802 */ /* 0x000fe20000000f00 */
[----:B------:R-:W-:-:S06]  /*0bf0*/  IMAD.MOV.U32 R10, RZ, RZ, R16 ;  /* 0x000000ffff0a7224 */ /* 0x000fcc00078e0010 */
[----:B------:R-:W-:-:S10]  /*0c00*/  DADD R10, R10, R22 ;  /* 0x000000000a0a7229 */ /* 0x000fd40000000016 */
[----:B------:R-:W-:-:S07]  /*0c10*/  IMAD.MOV.U32 R15, RZ, RZ, R11 ;  /* 0x000000ffff0f7224 */ /* 0x000fce00078e000b */
[----:B------:R-:W-:Y:S05]  /*0c20*/  WARPSYNC.COLLECTIVE R14, `(.L_x_1320) ;  /* 0x000000000e087348 */ /* 0x000fea0003c00000 */
[----:B------:R0:W1:Y:S02]  /*0c30*/  SHFL.DOWN P2, R16, R15, R18, R19 ;  /* 0x080000120f107389 */ /* 0x0000640000040013 */
[----:B01----:R-:W-:Y:S05]  /*0c40*/  ENDCOLLECTIVE ;  /* 0x000000000000791b */ /* 0x003fea0003800000 */
.L_x_1320:
[----:B------:R-:W-:Y:S02]  /*0c50*/  IMAD.MOV.U32 R15, RZ, RZ, R10 ;  /* 0x000000ffff0f7224 */ /* 0x000fe400078e000a */
[----:B------:R-:W-:-:S07]  /*0c60*/  IMAD.MOV.U32 R13, RZ, RZ, R16 ;  /* 0x000000ffff0d7224 */ /* 0x000fce00078e0010 */
[----:B------:R-:W-:Y:S05]  /*0c70*/  WARPSYNC.COLLECTIVE R14, `(.L_x_1321) ;  /* 0x000000000e087348 */ /* 0x000fea0003c00000 */
[----:B------:R0:W1:Y:S02]  /*0c80*/  SHFL.DOWN P2, R16, R15, R18, R19 ;  /* 0x080000120f107389 */ /* 0x0000640000040013 */
[----:B01----:R-:W-:Y:S05]  /*0c90*/  ENDCOLLECTIVE ;  /* 0x000000000000791b */ /* 0x003fea0003800000 */
.L_x_1321:
[----:B------:R-:W-:Y:S01]  /*0ca0*/  IMAD.MOV.U32 R18, RZ, RZ, 0x1 ;  /* 0x00000001ff127424 */ /* 0x000fe200078e00ff */
[----:B------:R-:W-:-:S06]  /*0cb0*/  MOV R12, R16 ;  /* 0x00000010000c7202 */ /* 0x000fcc0000000f00 */
[----:B------:R-:W-:-:S10]  /*0cc0*/  DADD R12, R10, R12 ;  /* 0x000000000a0c7229 */ /* 0x000fd4000000000c */
[----:B------:R-:W-:-:S07]  /*0cd0*/  IMAD.MOV.U32 R15, RZ, RZ, R13 ;  /* 0x000000ffff0f7224 */ /* 0x000fce00078e000d */
[----:B------:R-:W-:Y:S05]  /*0ce0*/  WARPSYNC.COLLECTIVE R14, `(.L_x_1322) ;  /* 0x000000000e087348 */ /* 0x000fea0003c00000 */
[----:B------:R0:W1:Y:S02]  /*0cf0*/  SHFL.DOWN P2, R16, R15, R18, R19 ;  /* 0x080000120f107389 */ /* 0x0000640000040013 */
[----:B01----:R-:W-:Y:S05]  /*0d00*/  ENDCOLLECTIVE ;  /* 0x000000000000791b */ /* 0x003fea0003800000 */
.L_x_1322:
[----:B------:R-:W-:Y:S01]  /*0d10*/  IMAD.MOV.U32 R15, RZ, RZ, R12 ;  /* 0x000000ffff0f7224 */ /* 0x000fe200078e000c */
[----:B------:R-:W-:-:S07]  /*0d20*/  MOV R17, R16 ;  /* 0x0000001000117202 */ /* 0x000fce0000000f00 */
[----:B------:R-:W-:Y:S05]  /*0d30*/  WARPSYNC.COLLECTIVE R14, `(.L_x_1323) ;  /* 0x000000000e087348 */ /* 0x000fea0003c00000 */
[----:B------:R0:W1:Y:S02]  /*0d40*/  SHFL.DOWN P2, R16, R15, R18, R19 ;  /* 0x080000120f107389 */ /* 0x0000640000040013 */
[----:B01----:R-:W-:Y:S05]  /*0d50*/  ENDCOLLECTIVE ;  /* 0x000000000000791b */ /* 0x003fea0003800000 */
.L_x_1323:
[----:B------:R-:W-:Y:S05]  /*0d60*/  BRA `(.L_x_1324) ;  /* 0xfffffffc00147947 */ /* 0x000fea000383ffff */
.L_x_1325:
        /* <DEDUP_REMOVED lines=9> */
.L_x_7732:


//--------------------- .text._Z16gpukernelCLMWNr3ILi8ELi16ELi2EEvPdS0_S0_iii --------------------------
	.section	.text._Z16gpukernelCLMWNr3ILi8ELi16ELi2EEvPdS0_S0_iii,"ax",@progbits
	.align	128
        .global         _Z16gpukernelCLMWNr3ILi8ELi16ELi2EEvPdS0_S0_iii
        .type           _Z16gpukernelCLMWNr3ILi8ELi16ELi2EEvPdS0_S0_iii,@function
        .size           _Z16gpukernelCLMWNr3ILi8ELi16ELi2EEvPdS0_S0_iii,(.L_x_7733 - _Z16gpukernelCLMWNr3ILi8ELi16ELi2EEvPdS0_S0_iii)
        .other          _Z16gpukernelCLMWNr3ILi8ELi16ELi2EEvPdS0_S0_iii,@"STO_CUDA_ENTRY STV_DEFAULT"
_Z16gpukernelCLMWNr3ILi8ELi16ELi2EEvPdS0_S0_iii:
.text._Z16gpukernelCLMWNr3ILi8ELi16ELi2EEvPdS0_S0_iii:
        /* <DEDUP_REMOVED lines=24> */
.L_x_1339:
[----:B0-----:R-:W0:Y:S01]  /*0180*/  LDCU UR8, c[0x0][0x3a0] ;  /* 0x00007400ff0877ac */ /* 0x001e220008000800 */
[----:B------:R-:W-:Y:S01]  /*0190*/  BSSY B1, `(.L_x_1326) ;  /* 0x000008e000017945 */ /* 0x000fe20003800000 */
[----:B0-----:R-:W-:-:S13]  /*01a0*/  ISETP.GE.AND P1, PT, R5, UR8, PT ;  /* 0x0000000805007c0c */ /* 0x001fda000bf26270 */
[----:B------:R-:W-:Y:S05]  /*01b0*/  @P1 BRA `(.L_x_1327) ;  /* 0x00000008002c1947 */ /* 0x000fea0003800000 */
[----:B------:R-:W-:-:S07]  /*01c0*/  MOV R9, R5 ;  /* 0x0000000500097202 */ /* 0x000fce0000000f00 */
.L_x_1338:
        /* <DEDUP_REMOVED lines=17> */
.L_x_1332:
        /* <DEDUP_REMOVED lines=40> */
.L_x_1331:
[----:B------:R-:W-:Y:S05]  /*0560*/  BSYNC.RECONVERGENT B2 ;  /* 0x0000000000027941 */ /* 0x000fea0003800200 */
.L_x_1330:
        /* <DEDUP_REMOVED lines=26> */
.L_x_1334:
[----:B------:R-:W-:Y:S05]  /*0710*/  BSYNC.RECONVERGENT B2 ;  /* 0x0000000000027941 */ /* 0x000fea0003800200 */
.L_x_1333:
        /* <DEDUP_REMOVED lines=16> */
.L_x_1336:
[----:B------:R-:W-:Y:S05]  /*0820*/  BSYNC.RECONVERGENT B2 ;  /* 0x0000000000027941 */ /* 0x000fea0003800200 */
.L_x_1335:
        /* <DEDUP_REMOVED lines=13> */
.L_x_1329:
[----:B------:R-:W-:Y:S05]  /*0900*/  BSYNC.RECONVERGENT B0 ;  /* 0x0000000000007941 */ /* 0x000fea0003800200 */
.L_x_1328:
        /* <DEDUP_REMOVED lines=11> */
.L_x_1347:
        /* <DEDUP_REMOVED lines=11> */
.L_x_1327:
[----:B------:R-:W-:Y:S05]  /*0a70*/  BSYNC B1 ;  /* 0x0000000000017941 */ /* 0x000fea0003800000 */
.L_x_1326:
[----:B------:R-:W1:Y:S01]  /*0a80*/  LDCU UR8, c[0x0][0x398] ;  /* 0x00007300ff0877ac */ /* 0x000e620008000800 */
[----:B------:R-:W-:-:S04]  /*0a90*/  IADD3 R4, PT, PT, R4, 0x20, RZ ;  /* 0x0000002004047810 */ /* 0x000fc80007ffe0ff */
[----:B-1----:R-:W-:-:S13]  /*0aa0*/  ISETP.GE.AND P1, PT, R4, UR8, PT ;  /* 0x0000000804007c0c */ /* 0x002fda000bf26270 */
[----:B------:R-:W-:Y:S05]  /*0ab0*/  @!P1 BRA `(.L_x_1339) ;  /* 0xfffffff400b09947 */ /* 0x000fea000383ffff */
[----:B------:R-:W-:Y:S05]  /*0ac0*/  EXIT ;  /* 0x000000000000794d */ /* 0x000fea0003800000 */
.L_x_1337:
        /* <DEDUP_REMOVED lines=8> */
.L_x_1341:
[----:B------:R-:W-:Y:S05]  /*0b50*/  BSYNC B0 ;  /* 0x0000000000007941 */ /* 0x000fea0003800000 */
.L_x_1340:
        /* <DEDUP_REMOVED lines=8> */
.L_x_1342:
[----:B------:R-:W-:Y:S01]  /*0be0*/  MOV R18, 0x2 ;  /* 0x0000000200127802 */ /* 0x000fe20000000f00 */
[----:B------:R-:W-:-:S06]  /*0bf0*/  IMAD.MOV.U32 R10, RZ, RZ, R16 ;  /* 0x000000ffff0a7224 */ /* 0x000fcc00078e0010 */
[----:B------:R-:W-:-:S10]  /*0c00*/  DADD R10, R10, R22 ;  /* 0x000000000a0a7229 */ /* 0x000fd40000000016 */
[----:B------:R-:W-:-:S07]  /*0c10*/  IMAD.MOV.U32 R15, RZ, RZ, R11 ;  /* 0x000000ffff0f7224 */ /* 0x000fce00078e000b */
[----:B------:R-:W-:Y:S05]  /*0c20*/  WARPSYNC.COLLECTIVE R14, `(.L_x_1343) ;  /* 0x000000000e087348 */ /* 0x000fea0003c00000 */
[----:B------:R0:W1:Y:S02]  /*0c30*/  SHFL.DOWN P2, R16, R15, R18, R19 ;  /* 0x080000120f107389 */ /* 0x0000640000040013 */
[----:B01----:R-:W-:Y:S05]  /*0c40*/  ENDCOLLECTIVE ;  /* 0x000000000000791b */ /* 0x003fea0003800000 */
.L_x_1343:
[----:B------:R-:W-:Y:S02]  /*0c50*/  IMAD.MOV.U32 R15, RZ, RZ, R10 ;  /* 0x000000ffff0f7224 */ /* 0x000fe400078e000a */
[----:B------:R-:W-:-:S07]  /*0c60*/  IMAD.MOV.U32 R13, RZ, RZ, R16 ;  /* 0x000000ffff0d7224 */ /* 0x000fce00078e0010 */
[----:B------:R-:W-:Y:S05]  /*0c70*/  WARPSYNC.COLLECTIVE R14, `(.L_x_1344) ;  /* 0x000000000e087348 */ /* 0x000fea0003c00000 */
[----:B------:R0:W1:Y:S02]  /*0c80*/  SHFL.DOWN P2, R16, R15, R18, R19 ;  /* 0x080000120f107389 */ /* 0x0000640000040013 */
[----:B01----:R-:W-:Y:S05]  /*0c90*/  ENDCOLLECTIVE ;  /* 0x000000000000791b */ /* 0x003fea0003800000 */
.L_x_1344:
[----:B------:R-:W-:Y:S01]  /*0ca0*/  IMAD.MOV.U32 R18, RZ, RZ, 0x1 ;  /* 0x00000001ff127424 */ /* 0x000fe200078e00ff */
[----:B------:R-:W-:-:S06]  /*0cb0*/  MOV R12, R16 ;  /* 0x00000010000c7202 */ /* 0x000fcc0000000f00 */
[----:B------:R-:W-:-:S10]  /*0cc0*/  DADD R12, R10, R12 ;  /* 0x000000000a0c7229 */ /* 0x000fd4000000000c */
[----:B------:R-:W-:-:S07]  /*0cd0*/  IMAD.MOV.U32 R15, RZ, RZ, R13 ;  /* 0x000000ffff0f7224 */ /* 0x000fce00078e000d */
[----:B------:R-:W-:Y:S05]  /*0ce0*/  WARPSYNC.COLLECTIVE R14, `(.L_x_1345) ;  /* 0x000000000e087348 */ /* 0x000fea0003c00000 */
[----:B------:R0:W1:Y:S02]  /*0cf0*/  SHFL.DOWN P2, R16, R15, R18, R19 ;  /* 0x080000120f107389 */ /* 0x0000640000040013 */
[----:B01----:R-:W-:Y:S05]  /*0d00*/  ENDCOLLECTIVE ;  /* 0x000000000000791b */ /* 0x003fea0003800000 */
.L_x_1345:
[----:B------:R-:W-:Y:S01]  /*0d10*/  IMAD.MOV.U32 R15, RZ, RZ, R12 ;  /* 0x000000ffff0f7224 */ /* 0x000fe200078e000c */
[----:B------:R-:W-:-:S07]  /*0d20*/  MOV R17, R16 ;  /* 0x0000001000117202 */ /* 0x000fce0000000f00 */
[----:B------:R-:W-:Y:S05]  /*0d30*/  WARPSYNC.COLLECTIVE R14, `(.L_x_1346) ;  /* 0x000000000e087348 */ /* 0x000fea0003c00000 */
[----:B------:R0:W1:Y:S02]  /*0d40*/  SHFL.DOWN P2, R16, R15, R18, R19 ;  /* 0x080000120f107389 */ /* 0x0000640000040013 */
[----:B01----:R-:W-:Y:S05]  /*0d50*/  ENDCOLLECTIVE ;  /* 0x000000000000791b */ /* 0x003fea0003800000 */
.L_x_1346:
[----:B------:R-:W-:Y:S05]  /*0d60*/  BRA `(.L_x_1347) ;  /* 0xfffffffc00147947 */ /* 0x000fea000383ffff */
.L_x_1348:
        /* <DEDUP_REMOVED lines=9> */
.L_x_7733:


//--------------------- .text._Z16gpukernelCLMWNr3ILi8ELi16ELi1EEvPdS0_S0_iii --------------------------
	.section	.text._Z16gpukernelCLMWNr3ILi8ELi16ELi1EEvPdS0_S0_iii,"ax",@progbits
	.align	128
        .global         _Z16gpukernelCLMWNr3ILi8ELi16ELi1EEvPdS0_S0_iii
        .type           _Z16gpukernelCLMWNr3ILi8ELi16ELi1EEvPdS0_S0_iii,@function
        .size           _Z16gpukernelCLMWNr3ILi8ELi16ELi1EEvPdS0_S0_iii,(.L_x_7734 - _Z16gpukernelCLMWNr3ILi8ELi16ELi1EEvPdS0_S0_iii)
        .other          _Z16gpukernelCLMWNr3ILi8ELi16ELi1EEvPdS0_S0_iii,@"STO_CUDA_ENTRY STV_DEFAULT"
_Z16gpukernelCLMWNr3ILi8ELi16ELi1EEvPdS0_S0_iii:
.text._Z16gpukernelCLMWNr3ILi8ELi16ELi1EEvPdS0_S0_iii:
        /* <DEDUP_REMOVED lines=24> */
.L_x_1361:
[----:B0-----:R-:W0:Y:S02]  /*0180*/  LDCU UR8, c[0x0][0x3a0] ;  /* 0x00007400ff0877ac */ /* 0x001e240008000800 */
[----:B0-----:R-:W-:-:S09]  /*0190*/  UISETP.GE.AND UP0, UPT, UR8, 0x1, UPT ;  /* 0x000000010800788c */ /* 0x001fd2000bf06270 */
[----:B------:R-:W-:Y:S05]  /*01a0*/  BRA.U !UP0, `(.L_x_1349) ;  /* 0x0000000908247547 */ /* 0x000fea000b800000 */
[----:B------:R-:W-:-:S07]  /*01b0*/  IMAD.MOV.U32 R8, RZ, RZ, RZ ;  /* 0x000000ffff087224 */ /* 0x000fce00078e00ff */
.L_x_1360:
        /* <DEDUP_REMOVED lines=17> */
.L_x_1354:
        /* <DEDUP_REMOVED lines=40> */
.L_x_1353:
[----:B------:R-:W-:Y:S05]  /*0550*/  BSYNC.RECONVERGENT B1 ;  /* 0x0000000000017941 */ /* 0x000fea0003800200 */
.L_x_1352:
        /* <DEDUP_REMOVED lines=24> */
.L_x_1356:
[----:B------:R-:W-:Y:S05]  /*06e0*/  BSYNC.RECONVERGENT B1 ;  /* 0x0000000000017941 */ /* 0x000fea0003800200 */
.L_x_1355:
        /* <DEDUP_REMOVED lines=16> */
.L_x_1358:
[----:B------:R-:W-:Y:S05]  /*07f0*/  BSYNC.RECONVERGENT B1 ;  /* 0x0000000000017941 */ /* 0x000fea0003800200 */
.L_x_1357:
        /* <DEDUP_REMOVED lines=13> */
.L_x_1351:
[----:B------:R-:W-:Y:S05]  /*08d0*/  BSYNC.RECONVERGENT B0 ;  /* 0x0000000000007941 */ /* 0x000fea0003800200 */
.L_x_1350:
        /* <DEDUP_REMOVED lines=11> */
.L_x_1369:
        /* <DEDUP_REMOVED lines=11> */
.L_x_1349:
[----:B------:R-:W1:Y:S01]  /*0a40*/  LDCU UR8, c[0x0][0x398] ;  /* 0x00007300ff0877ac */ /* 0x000e620008000800 */
[----:B------:R-:W-:-:S05]  /*0a50*/  VIADD R5, R5, 0x40 ;  /* 0x0000004005057836 */ /* 0x000fca0000000000 */
[----:B-1----:R-:W-:-:S13]  /*0a60*/  ISETP.GE.AND P2, PT, R5, UR8, PT ;  /* 0x0000000805007c0c */ /* 0x002fda000bf46270 */
[----:B------:R-:W-:Y:S05]  /*0a70*/  @!P2 BRA `(.L_x_1361) ;  /* 0xfffffff400c0a947 */ /* 0x000fea000383ffff */
[----:B------:R-:W-:Y:S05]  /*0a80*/  EXIT ;  /* 0x000000000000794d */ /* 0x000fea0003800000 */
.L_x_1359:
        /* <DEDUP_REMOVED lines=8> */
.L_x_1363:
[----:B------:R-:W-:Y:S05]  /*0b10*/  BSYNC B0 ;  /* 0x0000000000007941 */ /* 0x000fea0003800000 */
.L_x_1362:
        /* <DEDUP_REMOVED lines=8> */
.L_x_1364:
[----:B------:R-:W-:Y:S02]  /*0ba0*/  IMAD.MOV.U32 R15, RZ, RZ, 0x2 ;  /* 0x00000002ff0f7424 */ /* 0x000fe400078e00ff */
[----:B------:R-:W-:-:S06]  /*0bb0*/  IMAD.MOV.U32 R10, RZ, RZ, R16 ;  /* 0x000000ffff0a7224 */ /* 0x000fcc00078e0010 */
[----:B------:R-:W-:-:S10]  /*0bc0*/  DADD R10, R10, R22 ;  /* 0x000000000a0a7229 */ /* 0x000fd40000000016 */
[----:B------:R-:W-:-:S07]  /*0bd0*/  MOV R14, R11 ;  /* 0x0000000b000e7202 */ /* 0x000fce0000000f00 */
[----:B------:R-:W-:Y:S05]  /*0be0*/  WARPSYNC.COLLECTIVE R9, `(.L_x_1365) ;  /* 0x0000000009087348 */ /* 0x000fea0003c00000 */
[----:B------:R0:W1:Y:S02]  /*0bf0*/  SHFL.DOWN P3, R16, R14, R15, R18 ;  /* 0x0800000f0e107389 */ /* 0x0000640000060012 */
[----:B01----:R-:W-:Y:S05]  /*0c00*/  ENDCOLLECTIVE ;  /* 0x000000000000791b */ /* 0x003fea0003800000 */
.L_x_1365:
[----:B------:R-:W-:Y:S01]  /*0c10*/  MOV R14, R10 ;  /* 0x0000000a000e7202 */ /* 0x000fe20000000f00 */
[----:B------:R-:W-:-:S07]  /*0c20*/  IMAD.MOV.U32 R13, RZ, RZ, R16 ;  /* 0x000000ffff0d7224 */ /* 0x000fce00078e0010 */
[----:B------:R-:W-:Y:S05]  /*0c30*/  WARPSYNC.COLLECTIVE R9, `(.L_x_1366) ;  /* 0x0000000009087348 */ /* 0x000fea0003c00000 */
[----:B------:R0:W1:Y:S02]  /*0c40*/  SHFL.DOWN P3, R16, R14, R15, R18 ;  /* 0x0800000f0e107389 */ /* 0x0000640000060012 */
[----:B01----:R-:W-:Y:S05]  /*0c50*/  ENDCOLLECTIVE ;  /* 0x000000000000791b */ /* 0x003fea0003800000 */
.L_x_1366:
[----:B------:R-:W-:Y:S01]  /*0c60*/  MOV R15, 0x1 ;  /* 0x00000001000f7802 */ /* 0x000fe20000000f00 */
[----:B------:R-:W-:-:S06]  /*0c70*/  IMAD.MOV.U32 R12, RZ, RZ, R16 ;  /* 0x000000ffff0c7224 */ /* 0x000fcc00078e0010 */
[----:B------:R-:W-:-:S10]  /*0c80*/  DADD R12, R10, R12 ;  /* 0x000000000a0c7229 */ /* 0x000fd4000000000c */
[----:B------:R-:W-:-:S07]  /*0c90*/  IMAD.MOV.U32 R14, RZ, RZ, R13 ;  /* 0x000000ffff0e7224 */ /* 0x000fce00078e000d */
[----:B------:R-:W-:Y:S05]  /*0ca0*/  WARPSYNC.COLLECTIVE R9, `(.L_x_1367) ;  /* 0x0000000009087348 */ /* 0x000fea0003c00000 */
[----:B------:R0:W1:Y:S02]  /*0cb0*/  SHFL.DOWN P3, R16, R14, R15, R18 ;  /* 0x0800000f0e107389 */ /* 0x0000640000060012 */
[----:B01----:R-:W-:Y:S05]  /*0cc0*/  ENDCOLLECTIVE ;  /* 0x000000000000791b */ /* 0x003fea0003800000 */
.L_x_1367:
[----:B------:R-:W-:Y:S01]  /*0cd0*/  MOV R14, R12 ;  /* 0x0000000c000e7202 */ /* 0x000fe20000000f00 */
[----:B------:R-:W-:-:S07]  /*0ce0*/  IMAD.MOV.U32 R17, RZ, RZ, R16 ;  /* 0x000000ffff117224 */ /* 0x000fce00078e0010 */
[----:B------:R-:W-:Y:S05]  /*0cf0*/  WARPSYNC.COLLECTIVE R9, `(.L_x_1368) ;  /* 0x0000000009087348 */ /* 0x000fea0003c00000 */
[----:B------:R0:W1:Y:S02]  /*0d00*/  SHFL.DOWN P3, R16, R14, R15, R18 ;  /* 0x0800000f0e107389 */ /* 0x0000640000060012 */
[----:B01----:R-:W-:Y:S05]  /*0d10*/  ENDCOLLECTIVE ;  /* 0x000000000000791b */ /* 0x003fea0003800000 */
.L_x_1368:
[----:B------:R-:W-:Y:S05]  /*0d20*/  BRA `(.L_x_1369) ;  /* 0xfffffffc00187947 */ /* 0x000fea000383ffff */
.L_x_1370:
        /* <DEDUP_REMOVED lines=13> */
.L_x_7734:


//--------------------- .text._Z16gpukernelCLMWNr3ILi8ELi8ELi8EEvPdS0_S0_iii --------------------------
	.section	.text._Z16gpukernelCLMWNr3ILi8ELi8ELi8EEvPdS0_S0_iii,"ax",@progbits
	.align	128
        .global         _Z16gpukernelCLMWNr3ILi8ELi8ELi8EEvPdS0_S0_iii
        .type           _Z16gpukernelCLMWNr3ILi8ELi8ELi8EEvPdS0_S0_iii,@function
        .size           _Z16gpukernelCLMWNr3ILi8ELi8ELi8EEvPdS0_S0_iii,(.L_x_7735 - _Z16gpukernelCLMWNr3ILi8ELi8ELi8EEvPdS0_S0_iii)
        .other          _Z16gpukernelCLMWNr3ILi8ELi8ELi8EEvPdS0_S0_iii,@"STO_CUDA_ENTRY STV_DEFAULT"
_Z16gpukernelCLMWNr3ILi8ELi8ELi8EEvPdS0_S0_iii:
.text._Z16gpukernelCLMWNr3ILi8ELi8ELi8EEvPdS0_S0_iii:
        /* <DEDUP_REMOVED lines=24> */
.L_x_1384:
[----:B0-----:R-:W0:Y:S01]  /*0180*/  LDCU UR8, c[0x0][0x3a0] ;  /* 0x00007400ff0877ac */ /* 0x001e220008000800 */
[----:B------:R-:W-:Y:S01]  /*0190*/  BSSY B1, `(.L_x_1371) ;  /* 0x000008e000017945 */ /* 0x000fe20003800000 */
[----:B0-----:R-:W-:-:S13]  /*01a0*/  ISETP.GE.AND P1, PT, R5, UR8, PT ;  /* 0x0000000805007c0c */ /* 0x001fda000bf26270 */
[----:B------:R-:W-:Y:S05]  /*01b0*/  @P1 BRA `(.L_x_1372) ;  /* 0x00000008002c1947 */ /* 0x000fea0003800000 */
[----:B------:R-:W-:-:S07]  /*01c0*/  MOV R9, R5 ;  /* 0x0000000500097202 */ /* 0x000fce0000000f00 */
.L_x_1383:
        /* <DEDUP_REMOVED lines=17> */
.L_x_1377:
        /* <DEDUP_REMOVED lines=40> */
.L_x_1376:
[----:B------:R-:W-:Y:S05]  /*0560*/  BSYNC.RECONVERGENT B2 ;  /* 0x0000000000027941 */ /* 0x000fea0003800200 */
.L_x_1375:
        /* <DEDUP_REMOVED lines=26> */
.L_x_1379:
[----:B------:R-:W-:Y:S05]  /*0710*/  BSYNC.RECONVERGENT B2 ;  /* 0x0000000000027941 */ /* 0x000fea0003800200 */
.L_x_1378:
        /* <DEDUP_REMOVED lines=16> */
.L_x_1381:
[----:B------:R-:W-:Y:S05]  /*0820*/  BSYNC.RECONVERGENT B2 ;  /* 0x0000000000027941 */ /* 0x000fea0003800200 */
.L_x_1380:
        /* <DEDUP_REMOVED lines=13> */
.L_x_1374:
[----:B------:R-:W-:Y:S05]  /*0900*/  BSYNC.RECONVERGENT B0 ;  /* 0x0000000000007941 */ /* 0x000fea0003800200 */
.L_x_1373:
        /* <DEDUP_REMOVED lines=11> */
.L_x_1392:
        /* <DEDUP_REMOVED lines=11> */
.L_x_1372:
[----:B------:R-:W-:Y:S05]  /*0a70*/  BSYNC B1 ;  /* 0x0000000000017941 */ /* 0x000fea0003800000 */
.L_x_1371:
[----:B------:R-:W1:Y:S01]  /*0a80*/  LDCU UR8, c[0x0][0x398] ;  /* 0x00007300ff0877ac */ /* 0x000e620008000800 */
[----:B------:R-:W-:-:S04]  /*0a90*/  IADD3 R4, PT, PT, R4, 0x4, RZ ;  /* 0x0000000404047810 */ /* 0x000fc80007ffe0ff */
[----:B-1----:R-:W-:-:S13]  /*0aa0*/  ISETP.GE.AND P1, PT, R4, UR8, PT ;  /* 0x0000000804007c0c */ /* 0x002fda000bf26270 */
[----:B------:R-:W-:Y:S05]  /*0ab0*/  @!P1 BRA `(.L_x_1384) ;  /* 0xfffffff400b09947 */ /* 0x000fea000383ffff */
[----:B------:R-:W-:Y:S05]  /*0ac0*/  EXIT ;  /* 0x000000000000794d */ /* 0x000fea0003800000 */
.L_x_1382:
        /* <DEDUP_REMOVED lines=8> */
.L_x_1386:
[----:B------:R-:W-:Y:S05]  /*0b50*/  BSYNC B0 ;  /* 0x0000000000007941 */ /* 0x000fea0003800000 */
.L_x_1385:
        /* <DEDUP_REMOVED lines=8> */
.L_x_1387:
[----:B------:R-:W-:Y:S01]  /*0be0*/  MOV R18, 0x2 ;  /* 0x0000000200127802 */ /* 0x000fe20000000f00 */
[----:B------:R-:W-:-:S06]  /*0bf0*/  IMAD.MOV.U32 R10, RZ, RZ, R16 ;  /* 0x000000ffff0a7224 */ /* 0x000fcc00078e0010 */
[----:B------:R-:W-:-:S10]  /*0c00*/  DADD R10, R10, R22 ;  /* 0x000000000a0a7229 */ /* 0x000fd40000000016 */
[----:B------:R-:W-:-:S07]  /*0c10*/  IMAD.MOV.U32 R15, RZ, RZ, R11 ;  /* 0x000000ffff0f7224 */ /* 0x000fce00078e000b */
[----:B------:R-:W-:Y:S05]  /*0c20*/  WARPSYNC.COLLECTIVE R14, `(.L_x_1388) ;  /* 0x000000000e087348 */ /* 0x000fea0003c00000 */
[----:B------:R0:W1:Y:S02]  /*0c30*/  SHFL.DOWN P2, R16, R15, R18, R19 ;  /* 0x080000120f107389 */ /* 0x0000640000040013 */
[----:B01----:R-:W-:Y:S05]  /*0c40*/  ENDCOLLECTIVE ;  /* 0x000000000000791b */ /* 0x003fea0003800000 */
.L_x_1388:
[----:B------:R-:W-:Y:S02]  /*0c50*/  IMAD.MOV.U32 R15, RZ, RZ, R10 ;  /* 0x000000ffff0f7224 */ /* 0x000fe400078e000a */
[----:B------:R-:W-:-:S07]  /*0c60*/  IMAD.MOV.U32 R13, RZ, RZ, R16 ;  /* 0x000000ffff0d7224 */ /* 0x000fce00078e0010 */
[----:B------:R-:W-:Y:S05]  /*0c70*/  WARPSYNC.COLLECTIVE R14, `(.L_x_1389) ;  /* 0x000000000e087348 */ /* 0x000fea0003c00000 */
[----:B------:R0:W1:Y:S02]  /*0c80*/  SHFL.DOWN P2, R16, R15, R18, R19 ;  /* 0x080000120f107389 */ /* 0x0000640000040013 */
[----:B01----:R-:W-:Y:S05]  /*0c90*/  ENDCOLLECTIVE ;  /* 0x000000000000791b */ /* 0x003fea0003800000 */
.L_x_1389:
[----:B------:R-:W-:Y:S01]  /*0ca0*/  IMAD.MOV.U32 R18, RZ, RZ, 0x1 ;  /* 0x00000001ff127424 */ /* 0x000fe200078e00ff */
[----:B------:R-:W-:-:S06]  /*0cb0*/  MOV R12, R16 ;  /* 0x00000010000c7202 */ /* 0x000fcc0000000f00 */
[----:B------:R-:W-:-:S10]  /*0cc0*/  DADD R12, R10, R12 ;  /* 0x000000000a0c7229 */ /* 0x000fd4000000000c */
[----:B------:R-:W-:-:S07]  /*0cd0*/  IMAD.MOV.U32 R15, RZ, RZ, R13 ;  /* 0x000000ffff0f7224 */ /* 0x000fce00078e000d */
[----:B------:R-:W-:Y:S05]  /*0ce0*/  WARPSYNC.COLLECTIVE R14, `(.L_x_1390) ;  /* 0x000000000e087348 */ /* 0x000fea0003c00000 */
[----:B------:R0:W1:Y:S02]  /*0cf0*/  SHFL.DOWN P2, R16, R15, R18, R19 ;  /* 0x080000120f107389 */ /* 0x0000640000040013 */
[----:B01----:R-:W-:Y:S05]  /*0d00*/  ENDCOLLECTIVE ;  /* 0x000000000000791b */ /* 0x003fea0003800000 */
.L_x_1390:
[----:B------:R-:W-:Y:S01]  /*0d10*/  IMAD.MOV.U32 R15, RZ, RZ, R12 ;  /* 0x000000ffff0f7224 */ /* 0x000fe200078e000c */
[----:B------:R-:W-:-:S07]  /*0d20*/  MOV R17, R16 ;  /* 0x0000001000117202 */ /* 0x000fce0000000f00 */
[----:B------:R-:W-:Y:S05]  /*0d30*/  WARPSYNC.COLLECTIVE R14, `(.L_x_1391) ;  /* 0x000000000e087348 */ /* 0x000fea0003c00000 */
[----:B------:R0:W1:Y:S02]  /*0d40*/  SHFL.DOWN P2, R16, R15, R18, R19 ;  /* 0x080000120f107389 */ /* 0x0000640000040013 */
[----:B01----:R-:W-:Y:S05]  /*0d50*/  ENDCOLLECTIVE ;  /* 0x000000000000791b */ /* 0x003fea0003800000 */
.L_x_1391:
[----:B------:R-:W-:Y:S05]  /*0d60*/  BRA `(.L_x_1392) ;  /* 0xfffffffc00147947 */ /* 0x000fea000383ffff */
.L_x_1393:
        /* <DEDUP_REMOVED lines=9> */
.L_x_7735:


//--------------------- .text._Z16gpukernelCLMWNr3ILi8ELi8ELi4EEvPdS0_S0_iii --------------------------
	.section	.text._Z16gpukernelCLMWNr3ILi8ELi8ELi4EEvPdS0_S0_iii,"ax",@progbits
	.align	128
        .global         _Z16gpukernelCLMWNr3ILi8ELi8ELi4EEvPdS0_S0_iii
        .type           _Z16gpukernelCLMWNr3ILi8ELi8ELi4EEvPdS0_S0_iii,@function
        .size           _Z16gpukernelCLMWNr3ILi8ELi8ELi4EEvPdS0_S0_iii,(.L_x_7736 - _Z16gpukernelCLMWNr3ILi8ELi8ELi4EEvPdS0_S0_iii)
        .other          _Z16gpukernelCLMWNr3ILi8ELi8ELi4EEvPdS0_S0_iii,@"STO_CUDA_ENTRY STV_DEFAULT"
_Z16gpukernelCLMWNr3ILi8ELi8ELi4EEvPdS0_S0_iii:
.text._Z16gpukernelCLMWNr3ILi8ELi8ELi4EEvPdS0_S0_iii:
        /* <DEDUP_REMOVED lines=24> */
.L_x_1407:
[----:B0-----:R-:W0:Y:S01]  /*0180*/  LDCU UR8, c[0x0][0x3a0] ;  /* 0x00007400ff0877ac */ /* 0x001e220008000800 */
[----:B------:R-:W-:Y:S01]  /*0190*/  BSSY B1, `(.L_x_1394) ;  /* 0x000008e000017945 */ /* 0x000fe20003800000 */
[----:B0-----:R-:W-:-:S13]  /*01a0*/  ISETP.GE.AND P1, PT, R5, UR8, PT ;  /* 0x0000000805007c0c */ /* 0x001fda000bf26270 */
[----:B------:R-:W-:Y:S05]  /*01b0*/  @P1 BRA `(.L_x_1395) ;  /* 0x00000008002c1947 */ /* 0x000fea0003800000 */
[----:B------:R-:W-:-:S07]  /*01c0*/  MOV R9, R5 ;  /* 0x0000000500097202 */ /* 0x000fce0000000f00 */
.L_x_1406:
        /* <DEDUP_REMOVED lines=17> */
.L_x_1400:
        /* <DEDUP_REMOVED lines=40> */
.L_x_1399:
[----:B------:R-:W-:Y:S05]  /*0560*/  BSYNC.RECONVERGENT B2 ;  /* 0x0000000000027941 */ /* 0x000fea0003800200 */
.L_x_1398:
        /* <DEDUP_REMOVED lines=26> */
.L_x_1402:
[----:B------:R-:W-:Y:S05]  /*0710*/  BSYNC.RECONVERGENT B2 ;  /* 0x0000000000027941 */ /* 0x000fea0003800200 */
.L_x_1401:
        /* <DEDUP_REMOVED lines=16> */
.L_x_1404:
[----:B------:R-:W-:Y:S05]  /*0820*/  BSYNC.RECONVERGENT B2 ;  /* 0x0000000000027941 */ /* 0x000fea0003800200 */
.L_x_1403:
        /* <DEDUP_REMOVED lines=13> */
.L_x_1397:
[----:B------:R-:W-:Y:S05]  /*0900*/  BSYNC.RECONVERGENT B0 ;  /* 0x0000000000007941 */ /* 0x000fea0003800200 */
.L_x_1396:
        /* <DEDUP_REMOVED lines=11> */
.L_x_1415:
        /* <DEDUP_REMOVED lines=11> */
.L_x_1395:
[----:B------:R-:W-:Y:S05]  /*0a70*/  BSYNC B1 ;  /* 0x0000000000017941 */ /* 0x000fea0003800000 */
.L_x_1394:
[----:B------:R-:W1:Y:S01]  /*0a80*/  LDCU UR8, c[0x0][0x398] ;  /* 0x00007300ff0877ac */ /* 0x000e620008000800 */
[----:B------:R-:W-:-:S04]  /*0a90*/  IADD3 R4, PT, PT, R4, 0x8, RZ ;  /* 0x0000000804047810 */ /* 0x000fc80007ffe0ff */
[----:B-1----:R-:W-:-:S13]  /*0aa0*/  ISETP.GE.AND P1, PT, R4, UR8, PT ;  /* 0x0000000804007c0c */ /* 0x002fda000bf26270 */
[----:B------:R-:W-:Y:S05]  /*0ab0*/  @!P1 BRA `(.L_x_1407) ;  /* 0xfffffff400b09947 */ /* 0x000fea000383ffff */
[----:B------:R-:W-:Y:S05]  /*0ac0*/  EXIT ;  /* 0x000000000000794d */ /* 0x000fea0003800000 */
.L_x_1405:
        /* <DEDUP_REMOVED lines=8> */
.L_x_1409:
[----:B------:R-:W-:Y:S05]  /*0b50*/  BSYNC B0 ;  /* 0x0000000000007941 */ /* 0x000fea0003800000 */
.L_x_1408:
        /* <DEDUP_REMOVED lines=8> */
.L_x_1410:
[----:B------:R-:W-:Y:S01]  /*0be0*/  MOV R18, 0x2 ;  /* 0x0000000200127802 */ /* 0x000fe20000000f00 */
[----:B------:R-:W-:-:S06]  /*0bf0*/  IMAD.MOV.U32 R10, RZ, RZ, R16 ;  /* 0x000000ffff0a7224 */ /* 0x000fcc00078e0010 */
[----:B------:R-:W-:-:S10]  /*0c00*/  DADD R10, R10, R22 ;  /* 0x000000000a0a7229 */ /* 0x000fd40000000016 */
[----:B------:R-:W-:-:S07]  /*0c10*/  IMAD.MOV.U32 R15, RZ, RZ, R11 ;  /* 0x000000ffff0f7224 */ /* 0x000fce00078e000b */
[----:B------:R-:W-:Y:S05]  /*0c20*/  WARPSYNC.COLLECTIVE R14, `(.L_x_1411) ;  /* 0x000000000e087348 */ /* 0x000fea0003c00000 */
[----:B------:R0:W1:Y:S02]  /*0c30*/  SHFL.DOWN P2, R16, R15, R18, R19 ;  /* 0x080000120f107389 */ /* 0x0000640000040013 */
[----:B01----:R-:W-:Y:S05]  /*0c40*/  ENDCOLLECTIVE ;  /* 0x000000000000791b */ /* 0x003fea0003800000 */
.L_x_1411:
[----:B------:R-:W-:Y:S02]  /*0c50*/  IMAD.MOV.U32 R15, RZ, RZ, R10 ;  /* 0x000000ffff0f7224 */ /* 0x000fe400078e000a */
[----:B------:R-:W-:-:S07]  /*0c60*/  IMAD.MOV.U32 R13, RZ, RZ, R16 ;  /* 0x000000ffff0d7224 */ /* 0x000fce00078e0010 */
[----:B------:R-:W-:Y:S05]  /*0c70*/  WARPSYNC.COLLECTIVE R14, `(.L_x_1412) ;  /* 0x000000000e087348 */ /* 0x000fea0003c00000 */
[----:B------:R0:W1:Y:S02]  /*0c80*/  SHFL.DOWN P2, R16, R15, R18, R19 ;  /* 0x080000120f107389 */ /* 0x0000640000040013 */
[----:B01----:R-:W-:Y:S05]  /*0c90*/  ENDCOLLECTIVE ;  /* 0x000000000000791b */ /* 0x003fea0003800000 */
.L_x_1412:
[----:B------:R-:W-:Y:S01]  /*0ca0*/  IMAD.MOV.U32 R18, RZ, RZ, 0x1 ;  /* 0x00000001ff127424 */ /* 0x000fe200078e00ff */
[----:B------:R-:W-:-:S06]  /*0cb0*/  MOV R12, R16 ;  /* 0x00000010000c7202 */ /* 0x000fcc0000000f00 */
[----:B------:R-:W-:-:S10]  /*0cc0*/  DADD R12, R10, R12 ;  /* 0x000000000a0c7229 */ /* 0x000fd4000000000c */
[----:B------:R-:W-:-:S07]  /*0cd0*/  IMAD.MOV.U32 R15, RZ, RZ, R13 ;  /* 0x000000ffff0f7224 */ /* 0x000fce00078e000d */
[----:B------:R-:W-:Y:S05]  /*0ce0*/  WARPSYNC.COLLECTIVE R14, `(.L_x_1413) ;  /* 0x000000000e087348 */ /* 0x000fea0003c00000 */
[----:B------:R0:W1:Y:S02]  /*0cf0*/  SHFL.DOWN P2, R16, R15, R18, R19 ;  /* 0x080000120f107389 */ /* 0x0000640000040013 */
[----:B01----:R-:W-:Y:S05]  /*0d00*/  ENDCOLLECTIVE ;  /* 0x000000000000791b */ /* 0x003fea0003800000 */
.L_x_1413:
[----:B------:R-:W-:Y:S01]  /*0d10*/  IMAD.MOV.U32 R15, RZ, RZ, R12 ;  /* 0x000000ffff0f7224 */ /* 0x000fe200078e000c */
[----:B------:R-:W-:-:S07]  /*0d20*/  MOV R17, R16 ;  /* 0x0000001000117202 */ /* 0x000fce0000000f00 */
[----:B------:R-:W-:Y:S05]  /*0d30*/  WARPSYNC.COLLECTIVE R14, `(.L_x_1414) ;  /* 0x000000000e087348 */ /* 0x000fea0003c00000 */
[----:B------:R0:W1:Y:S02]  /*0d40*/  SHFL.DOWN P2, R16, R15, R18, R19 ;  /* 0x080000120f107389 */ /* 0x0000640000040013 */
[----:B01----:R-:W-:Y:S05]  /*0d50*/  ENDCOLLECTIVE ;  /* 0x000000000000791b */ /* 0x003fea0003800000 */
.L_x_1414:
[----:B------:R-:W-:Y:S05]  /*0d60*/  BRA `(.L_x_1415) ;  /* 0xfffffffc00147947 */ /* 0x000fea000383ffff */
.L_x_1416:
        /* <DEDUP_REMOVED lines=9> */
.L_x_7736:


//--------------------- .text._Z16gpukernelCLMWNr3ILi8ELi8ELi2EEvPdS0_S0_iii --------------------------
	.section	.text._Z16gpukernelCLMWNr3ILi8ELi8ELi2EEvPdS0_S0_iii,"ax",@progbits
	.align	128
        .global         _Z16gpukernelCLMWNr3ILi8ELi8ELi2EEvPdS0_S0_iii
        .type           _Z16gpukernelCLMWNr3ILi8ELi8ELi2EEvPdS0_S0_iii,@function
        .size           _Z16gpukernelCLMWNr3ILi8ELi8ELi2EEvPdS0_S0_iii,(.L_x_7737 - _Z16gpukernelCLMWNr3ILi8ELi8ELi2EEvPdS0_S0_iii)
        .other          _Z16gpukernelCLMWNr3ILi8ELi8ELi2EEvPdS0_S0_iii,@"STO_CUDA_ENTRY STV_DEFAULT"
_Z16gpukernelCLMWNr3ILi8ELi8ELi2EEvPdS0_S0_iii:
.text._Z16gpukernelCLMWNr3ILi8ELi8ELi2EEvPdS0_S0_iii:
        /* <DEDUP_REMOVED lines=24> */
.L_x_1430:
[----:B0-----:R-:W0:Y:S01]  /*0180*/  LDCU UR8, c[0x0][0x3a0] ;  /* 0x00007400ff0877ac */ /* 0x001e220008000800 */
[----:B------:R-:W-:Y:S01]  /*0190*/  BSSY B1, `(.L_x_1417) ;  /* 0x000008e000017945 */ /* 0x000fe20003800000 */
[----:B0-----:R-:W-:-:S13]  /*01a0*/  ISETP.GE.AND P1, PT, R5, UR8, PT ;  /* 0x0000000805007c0c */ /* 0x001fda000bf26270 */
[----:B------:R-:W-:Y:S05]  /*01b0*/  @P1 BRA `(.L_x_1418) ;  /* 0x00000008002c1947 */ /* 0x000fea0003800000 */
[----:B------:R-:W-:-:S07]  /*01c0*/  MOV R9, R5 ;  /* 0x0000000500097202 */ /* 0x000fce0000000f00 */
.L_x_1429:
        /* <DEDUP_REMOVED lines=17> */
.L_x_1423:
        /* <DEDUP_REMOVED lines=40> */
.L_x_1422:
[----:B------:R-:W-:Y:S05]  /*0560*/  BSYNC.RECONVERGENT B2 ;  /* 0x0000000000027941 */ /* 0x000fea0003800200 */
.L_x_1421:
        /* <DEDUP_REMOVED lines=26> */
.L_x_1425:
[----:B------:R-:W-:Y:S05]  /*0710*/  BSYNC.RECONVERGENT B2 ;  /* 0x0000000000027941 */ /* 0x000fea0003800200 */
.L_x_1424:
        /* <DEDUP_REMOVED lines=16> */
.L_x_1427:
[----:B------:R-:W-:Y:S05]  /*0820*/  BSYNC.RECONVERGENT B2 ;  /* 0x0000000000027941 */ /* 0x000fea0003800200 */
.L_x_1426:
        /* <DEDUP_REMOVED lines=13> */
.L_x_1420:
[----:B------:R-:W-:Y:S05]  /*0900*/  BSYNC.RECONVERGENT B0 ;  /* 0x0000000000007941 */ /* 0x000fea0003800200 */
.L_x_1419:
        /* <DEDUP_REMOVED lines=11> */
.L_x_1438:
        /* <DEDUP_REMOVED lines=11> */
.L_x_1418:
[----:B------:R-:W-:Y:S05]  /*0a70*/  BSYNC B1 ;  /* 0x0000000000017941 */ /* 0x000fea0003800000 */
.L_x_1417:
[----:B------:R-:W1:Y:S01]  /*0a80*/  LDCU UR8, c[0x0][0x398] ;  /* 0x00007300ff0877ac */ /* 0x000e620008000800 */
[----:B------:R-:W-:-:S04]  /*0a90*/  IADD3 R4, PT, PT, R4, 0x10, RZ ;  /* 0x0000001004047810 */ /* 0x000fc80007ffe0ff */
[----:B-1----:R-:W-:-:S13]  /*0aa0*/  ISETP.GE.AND P1, PT, R4, UR8, PT ;  /* 0x0000000804007c0c */ /* 0x002fda000bf26270 */
[----:B------:R-:W-:Y:S05]  /*0ab0*/  @!P1 BRA `(.L_x_1430) ;  /* 0xfffffff400b09947 */ /* 0x000fea000383ffff */
[----:B------:R-:W-:Y:S05]  /*0ac0*/  EXIT ;  /* 0x000000000000794d */ /* 0x000fea0003800000 */
.L_x_1428:
        /* <DEDUP_REMOVED lines=8> */
.L_x_1432:
[----:B------:R-:W-:Y:S05]  /*0b50*/  BSYNC B0 ;  /* 0x0000000000007941 */ /* 0x000fea0003800000 */
.L_x_1431:
        /* <DEDUP_REMOVED lines=8> */
.L_x_1433:
[----:B------:R-:W-:Y:S01]  /*0be0*/  MOV R18, 0x2 ;  /* 0x0000000200127802 */ /* 0x000fe20000000f00 */
[----:B------:R-:W-:-:S06]  /*0bf0*/  IMAD.MOV.U32 R10, RZ, RZ, R16 ;  /* 0x000000ffff0a7224 */ /* 0x000fcc00078e0010 */
[----:B------:R-:W-:-:S10]  /*0c00*/  DADD R10, R10, R22 ;  /* 0x000000000a0a7229 */ /* 0x000fd40000000016 */
[----:B------:R-:W-:-:S07]  /*0c10*/  IMAD.MOV.U32 R15, RZ, RZ, R11 ;  /* 0x000000ffff0f7224 */ /* 0x000fce00078e000b */
[----:B------:R-:W-:Y:S05]  /*0c20*/  WARPSYNC.COLLECTIVE R14, `(.L_x_1434) ;  /* 0x000000000e087348 */ /* 0x000fea0003c00000 */
[----:B------:R0:W1:Y:S02]  /*0c30*/  SHFL.DOWN P2, R16, R15, R18, R19 ;  /* 0x080000120f107389 */ /* 0x0000640000040013 */
[----:B01----:R-:W-:Y:S05]  /*0c40*/  ENDCOLLECTIVE ;  /* 0x000000000000791b */ /* 0x003fea0003800000 */
.L_x_1434:
[----:B------:R-:W-:Y:S02]  /*0c50*/  IMAD.MOV.U32 R15, RZ, RZ, R10 ;  /* 0x000000ffff0f7224 */ /* 0x000fe400078e000a */
[----:B------:R-:W-:-:S07]  /*0c60*/  IMAD.MOV.U32 R13, RZ, RZ, R16 ;  /* 0x000000ffff0d7224 */ /* 0x000fce00078e0010 */
[----:B------:R-:W-:Y:S05]  /*0c70*/  WARPSYNC.COLLECTIVE R14, `(.L_x_1435) ;  /* 0x000000000e087348 */ /* 0x000fea0003c00000 */
[----:B------:R0:W1:Y:S02]  /*0c80*/  SHFL.DOWN P2, R16, R15, R18, R19 ;  /* 0x080000120f107389 */ /* 0x0000640000040013 */
[----:B01----:R-:W-:Y:S05]  /*0c90*/  ENDCOLLECTIVE ;  /* 0x000000000000791b */ /* 0x003fea0003800000 */
.L_x_1435:
[----:B------:R-:W-:Y:S01]  /*0ca0*/  IMAD.MOV.U32 R18, RZ, RZ, 0x1 ;  /* 0x00000001ff127424 */ /* 0x000fe200078e00ff */
[----:B------:R-:W-:-:S06]  /*0cb0*/  MOV R12, R16 ;  /* 0x00000010000c7202 */ /* 0x000fcc0000000f00 */
[----:B------:R-:W-:-:S10]  /*0cc0*/  DADD R12, R10, R12 ;  /* 0x000000000a0c7229 */ /* 0x000fd4000000000c */
[----:B------:R-:W-:-:S07]  /*0cd0*/  IMAD.MOV.U32 R15, RZ, RZ, R13 ;  /* 0x000000ffff0f7224 */ /* 0x000fce00078e000d */
[----:B------:R-:W-:Y:S05]  /*0ce0*/  WARPSYNC.COLLECTIVE R14, `(.L_x_1436) ;  /* 0x000000000e087348 */ /* 0x000fea0003c00000 */
[----:B------:R0:W1:Y:S02]  /*0cf0*/  SHFL.DOWN P2, R16, R15, R18, R19 ;  /* 0x080000120f107389 */ /* 0x0000640000040013 */
[----:B01----:R-:W-:Y:S05]  /*0d00*/  ENDCOLLECTIVE ;  /* 0x000000000000791b */ /* 0x003fea0003800000 */
.L_x_1436:
[----:B------:R-:W-:Y:S01]  /*0d10*/  IMAD.MOV.U32 R15, RZ, RZ, R12 ;  /* 0x000000ffff0f7224 */ /* 0x000fe200078e000c */
[----:B------:R-:W-:-:S07]  /*0d20*/  MOV R17, R16 ;  /* 0x0000001000117202 */ /* 0x000fce0000000f00 */
[----:B------:R-:W-:Y:S05]  /*0d30*/  WARPSYNC.COLLECTIVE R14, `(.L_x_1437) ;  /* 0x000000000e087348 */ /* 0x000fea0003c00000 */
[----:B------:R0:W1:Y:S02]  /*0d40*/  SHFL.DOWN P2, R16, R15, R18, R19 ;  /* 0x080000120f107389 */ /* 0x0000640000040013 */
[----:B01----:R-:W-:Y:S05]  /*0d50*/  ENDCOLLECTIVE ;  /* 0x000000000000791b */ /* 0x003fea0003800000 */
.L_x_1437:
[----:B------:R-:W-:Y:S05]  /*0d60*/  BRA `(.L_x_1438) ;  /* 0xfffffffc00147947 */ /* 0x000fea000383ffff */
.L_x_1439:
        /* <DEDUP_REMOVED lines=9> */
.L_x_7737:


//--------------------- .text._Z16gpukernelCLMWNr3ILi8ELi8ELi1EEvPdS0_S0_iii --------------------------
	.section	.text._Z16gpukernelCLMWNr3ILi8ELi8ELi1EEvPdS0_S0_iii,"ax",@progbits
	.align	128
        .global         _Z16gpukernelCLMWNr3ILi8ELi8ELi1EEvPdS0_S0_iii
        .type           _Z16gpukernelCLMWNr3ILi8ELi8ELi1EEvPdS0_S0_iii,@function
        .size           _Z16gpukernelCLMWNr3ILi8ELi8ELi1EEvPdS0_S0_iii,(.L_x_7738 - _Z16gpukernelCLMWNr3ILi8ELi8ELi1EEvPdS0_S0_iii)
        .other          _Z16gpukernelCLMWNr3ILi8ELi8ELi1EEvPdS0_S0_iii,@"STO_CUDA_ENTRY STV_DEFAULT"
_Z16gpukernelCLMWNr3ILi8ELi8ELi1EEvPdS0_S0_iii:
.text._Z16gpukernelCLMWNr3ILi8ELi8ELi1EEvPdS0_S0_iii:
        /* <DEDUP_REMOVED lines=24> */
.L_x_1452:
[----:B0-----:R-:W0:Y:S02]  /*0180*/  LDCU UR8, c[0x0][0x3a0] ;  /* 0x00007400ff0877ac */ /* 0x001e240008000800 */
[----:B0-----:R-:W-:-:S09]  /*0190*/  UISETP.GE.AND UP0, UPT, UR8, 0x1, UPT ;  /* 0x000000010800788c */ /* 0x001fd2000bf06270 */
[----:B------:R-:W-:Y:S05]  /*01a0*/  BRA.U !UP0, `(.L_x_1440) ;  /* 0x0000000908247547 */ /* 0x000fea000b800000 */
[----:B------:R-:W-:-:S07]  /*01b0*/  IMAD.MOV.U32 R8, RZ, RZ, RZ ;  /* 0x000000ffff087224 */ /* 0x000fce00078e00ff */
.L_x_1451:
        /* <DEDUP_REMOVED lines=17> */
.L_x_1445:
        /* <DEDUP_REMOVED lines=40> */
.L_x_1444:
[----:B------:R-:W-:Y:S05]  /*0550*/  BSYNC.RECONVERGENT B1 ;  /* 0x0000000000017941 */ /* 0x000fea0003800200 */
.L_x_1443:
        /* <DEDUP_REMOVED lines=24> */
.L_x_1447:
[----:B------:R-:W-:Y:S05]  /*06e0*/  BSYNC.RECONVERGENT B1 ;  /* 0x0000000000017941 */ /* 0x000fea0003800200 */
.L_x_1446:
        /* <DEDUP_REMOVED lines=16> */
.L_x_1449:
[----:B------:R-:W-:Y:S05]  /*07f0*/  BSYNC.RECONVERGENT B1 ;  /* 0x0000000000017941 */ /* 0x000fea0003800200 */
.L_x_1448:
        /* <DEDUP_REMOVED lines=13> */
.L_x_1442:
[----:B------:R-:W-:Y:S05]  /*08d0*/  BSYNC.RECONVERGENT B0 ;  /* 0x0000000000007941 */ /* 0x000fea0003800200 */
.L_x_1441:
        /* <DEDUP_REMOVED lines=11> */
.L_x_1460:
        /* <DEDUP_REMOVED lines=11> */
.L_x_1440:
[----:B------:R-:W1:Y:S01]  /*0a40*/  LDCU UR8, c[0x0][0x398] ;  /* 0x00007300ff0877ac */ /* 0x000e620008000800 */
[----:B------:R-:W-:-:S05]  /*0a50*/  VIADD R5, R5, 0x20 ;  /* 0x0000002005057836 */ /* 0x000fca0000000000 */
[----:B-1----:R-:W-:-:S13]  /*0a60*/  ISETP.GE.AND P2, PT, R5, UR8, PT ;  /* 0x0000000805007c0c */ /* 0x002fda000bf46270 */
[----:B------:R-:W-:Y:S05]  /*0a70*/  @!P2 BRA `(.L_x_1452) ;  /* 0xfffffff400c0a947 */ /* 0x000fea000383ffff */
[----:B------:R-:W-:Y:S05]  /*0a80*/  EXIT ;  /* 0x000000000000794d */ /* 0x000fea0003800000 */
.L_x_1450:
        /* <DEDUP_REMOVED lines=8> */
.L_x_1454:
[----:B------:R-:W-:Y:S05]  /*0b10*/  BSYNC B0 ;  /* 0x0000000000007941 */ /* 0x000fea0003800000 */
.L_x_1453:
        /* <DEDUP_REMOVED lines=8> */
.L_x_1455:
[----:B------:R-:W-:Y:S02]  /*0ba0*/  IMAD.MOV.U32 R15, RZ, RZ, 0x2 ;  /* 0x00000002ff0f7424 */ /* 0x000fe400078e00ff */
[----:B------:R-:W-:-:S06]  /*0bb0*/  IMAD.MOV.U32 R10, RZ, RZ, R16 ;  /* 0x000000ffff0a7224 */ /* 0x000fcc00078e0010 */
[----:B------:R-:W-:-:S10]  /*0bc0*/  DADD R10, R10, R22 ;  /* 0x000000000a0a7229 */ /* 0x000fd40000000016 */
[----:B------:R-:W-:-:S07]  /*0bd0*/  MOV R14, R11 ;  /* 0x0000000b000e7202 */ /* 0x000fce0000000f00 */
[----:B------:R-:W-:Y:S05]  /*0be0*/  WARPSYNC.COLLECTIVE R9, `(.L_x_1456) ;  /* 0x0000000009087348 */ /* 0x000fea0003c00000 */
[----:B------:R0:W1:Y:S02]  /*0bf0*/  SHFL.DOWN P3, R16, R14, R15, R18 ;  /* 0x0800000f0e107389 */ /* 0x0000640000060012 */
[----:B01----:R-:W-:Y:S05]  /*0c00*/  ENDCOLLECTIVE ;  /* 0x000000000000791b */ /* 0x003fea0003800000 */
.L_x_1456:
[----:B------:R-:W-:Y:S01]  /*0c10*/  MOV R14, R10 ;  /* 0x0000000a000e7202 */ /* 0x000fe20000000f00 */
[----:B------:R-:W-:-:S07]  /*0c20*/  IMAD.MOV.U32 R13, RZ, RZ, R16 ;  /* 0x000000ffff0d7224 */ /* 0x000fce00078e0010 */
[----:B------:R-:W-:Y:S05]  /*0c30*/  WARPSYNC.COLLECTIVE R9, `(.L_x_1457) ;  /* 0x0000000009087348 */ /* 0x000fea0003c00000 */
[----:B------:R0:W1:Y:S02]  /*0c40*/  SHFL.DOWN P3, R16, R14, R15, R18 ;  /* 0x0800000f0e107389 */ /* 0x0000640000060012 */
[----:B01----:R-:W-:Y:S05]  /*0c50*/  ENDCOLLECTIVE ;  /* 0x000000000000791b */ /* 0x003fea0003800000 */
.L_x_1457:
[----:B------:R-:W-:Y:S01]  /*0c60*/  MOV R15, 0x1 ;  /* 0x00000001000f7802 */ /* 0x000fe20000000f00 */
[----:B------:R-:W-:-:S06]  /*0c70*/  IMAD.MOV.U32 R12, RZ, RZ, R16 ;  /* 0x000000ffff0c7224 */ /* 0x000fcc00078e0010 */
[----:B------:R-:W-:-:S10]  /*0c80*/  DADD R12, R10, R12 ;  /* 0x000000000a0c7229 */ /* 0x000fd4000000000c */
[----:B------:R-:W-:-:S07]  /*0c90*/  IMAD.MOV.U32 R14, RZ, RZ, R13 ;  /* 0x000000ffff0e7224 */ /* 0x000fce00078e000d */
[----:B------:R-:W-:Y:S05]  /*0ca0*/  WARPSYNC.COLLECTIVE R9, `(.L_x_1458) ;  /* 0x0000000009087348 */ /* 0x000fea0003c00000 */
[----:B------:R0:W1:Y:S02]  /*0cb0*/  SHFL.DOWN P3, R16, R14, R15, R18 ;  /* 0x0800000f0e107389 */ /* 0x0000640000060012 */
[----:B01----:R-:W-:Y:S05]  /*0cc0*/  ENDCOLLECTIVE ;  /* 0x000000000000791b */ /* 0x003fea0003800000 */
.L_x_1458:
[----:B------:R-:W-:Y:S01]  /*0cd0*/  MOV R14, R12 ;  /* 0x0000000c000e7202 */ /* 0x000fe20000000f00 */
[----:B------:R-:W-:-:S07]  /*0ce0*/  IMAD.MOV.U32 R17, RZ, RZ, R16 ;  /* 0x000000ffff117224 */ /* 0x000fce00078e0010 */
[----:B------:R-:W-:Y:S05]  /*0cf0*/  WARPSYNC.COLLECTIVE R9, `(.L_x_1459) ;  /* 0x0000000009087348 */ /* 0x000fea0003c00000 */
[----:B------:R0:W1:Y:S02]  /*0d00*/  SHFL.DOWN P3, R16, R14, R15, R18 ;  /* 0x0800000f0e107389 */ /* 0x0000640000060012 */
[----:B01----:R-:W-:Y:S05]  /*0d10*/  ENDCOLLECTIVE ;  /* 0x000000000000791b */ /* 0x003fea0003800000 */
.L_x_1459:
[----:B------:R-:W-:Y:S05]  /*0d20*/  BRA `(.L_x_1460) ;  /* 0xfffffffc00187947 */ /* 0x000fea000383ffff */
.L_x_1461:
        /* <DEDUP_REMOVED lines=13> */
.L_x_7738:


//--------------------- .text._Z16gpukernelCLMWNr3ILi8ELi4ELi4EEvPdS0_S0_iii --------------------------
	.section	.text._Z16gpukernelCLMWNr3ILi8ELi4ELi4EEvPdS0_S0_iii,"ax",@progbits
	.align	128
        .global         _Z16gpukernelCLMWNr3ILi8ELi4ELi4EEvPdS0_S0_iii
        .type           _Z16gpukernelCLMWNr3ILi8ELi4ELi4EEvPdS0_S0_iii,@function
        .size           _Z16gpukernelCLMWNr3ILi8ELi4ELi4EEvPdS0_S0_iii,(.L_x_7739 - _Z16gpukernelCLMWNr3ILi8ELi4ELi4EEvPdS0_S0_iii)
        .other          _Z16gpukernelCLMWNr3ILi8ELi4ELi4EEvPdS0_S0_iii,@"STO_CUDA_ENTRY STV_DEFAULT"
_Z16gpukernelCLMWNr3ILi8ELi4ELi4EEvPdS0_S0_iii:
.text._Z16gpukernelCLMWNr3ILi8ELi4ELi4EEvPdS0_S0_iii:
        /* <DEDUP_REMOVED lines=24> */
.L_x_1475:
[----:B0-----:R-:W0:Y:S01]  /*0180*/  LDCU UR8, c[0x0][0x3a0] ;  /* 0x00007400ff0877ac */ /* 0x001e220008000800 */
[----:B------:R-:W-:Y:S01]  /*0190*/  BSSY B1, `(.L_x_1462) ;  /* 0x000008e000017945 */ /* 0x000fe20003800000 */
[----:B0-----:R-:W-:-:S13]  /*01a0*/  ISETP.GE.AND P1, PT, R5, UR8, PT ;  /* 0x0000000805007c0c */ /* 0x001fda000bf26270 */
[----:B------:R-:W-:Y:S05]  /*01b0*/  @P1 BRA `(.L_x_1463) ;  /* 0x00000008002c1947 */ /* 0x000fea0003800000 */
[----:B------:R-:W-:-:S07]  /*01c0*/  MOV R9, R5 ;  /* 0x0000000500097202 */ /* 0x000fce0000000f00 */
.L_x_1474:
        /* <DEDUP_REMOVED lines=17> */
.L_x_1468:
        /* <DEDUP_REMOVED lines=40> */
.L_x_1467:
[----:B------:R-:W-:Y:S05]  /*0560*/  BSYNC.RECONVERGENT B2 ;  /* 0x0000000000027941 */ /* 0x000fea0003800200 */
.L_x_1466:
        /* <DEDUP_REMOVED lines=26> */
.L_x_1470:
[----:B------:R-:W-:Y:S05]  /*0710*/  BSYNC.RECONVERGENT B2 ;  /* 0x0000000000027941 */ /* 0x000fea0003800200 */
.L_x_1469:
        /* <DEDUP_REMOVED lines=16> */
.L_x_1472:
[----:B------:R-:W-:Y:S05]  /*0820*/  BSYNC.RECONVERGENT B2 ;  /* 0x0000000000027941 */ /* 0x000fea0003800200 */
.L_x_1471:
        /* <DEDUP_REMOVED lines=13> */
.L_x_1465:
[----:B------:R-:W-:Y:S05]  /*0900*/  BSYNC.RECONVERGENT B0 ;  /* 0x0000000000007941 */ /* 0x000fea0003800200 */
.L_x_1464:
        /* <DEDUP_REMOVED lines=11> */
.L_x_1483:
        /* <DEDUP_REMOVED lines=11> */
.L_x_1463:
[----:B------:R-:W-:Y:S05]  /*0a70*/  BSYNC B1 ;  /* 0x0000000000017941 */ /* 0x000fea0003800000 */
.L_x_1462:
[----:B------:R-:W1:Y:S01]  /*0a80*/  LDCU UR8, c[0x0][0x398] ;  /* 0x00007300ff0877ac */ /* 0x000e620008000800 */
[----:B------:R-:W-:-:S04]  /*0a90*/  IADD3 R4, PT, PT, R4, 0x4, RZ ;  /* 0x0000000404047810 */ /* 0x000fc80007ffe0ff */
[----:B-1----:R-:W-:-:S13]  /*0aa0*/  ISETP.GE.AND P1, PT, R4, UR8, PT ;  /* 0x0000000804007c0c */ /* 0x002fda000bf26270 */
[----:B------:R-:W-:Y:S05]  /*0ab0*/  @!P1 BRA `(.L_x_1475) ;  /* 0xfffffff400b09947 */ /* 0x000fea000383ffff */
[----:B------:R-:W-:Y:S05]  /*0ac0*/  EXIT ;  /* 0x000000000000794d */ /* 0x000fea0003800000 */
.L_x_1473:
        /* <DEDUP_REMOVED lines=8> */
.L_x_1477:
[----:B------:R-:W-:Y:S05]  /*0b50*/  BSYNC B0 ;  /* 0x0000000000007941 */ /* 0x000fea0003800000 */
.L_x_1476:
        /* <DEDUP_REMOVED lines=8> */
.L_x_1478:
[----:B------:R-:W-:Y:S01]  /*0be0*/  MOV R18, 0x2 ;  /* 0x0000000200127802 */ /* 0x000fe20000000f00 */
[----:B------:R-:W-:-:S06]  /*0bf0*/  IMAD.MOV.U32 R10, RZ, RZ, R16 ;  /* 0x000000ffff0a7224 */ /* 0x000fcc00078e0010 */
[----:B------:R-:W-:-:S10]  /*0c00*/  DADD R10, R10, R22 ;  /* 0x000000000a0a7229 */ /* 0x000fd40000000016 */
[----:B------:R-:W-:-:S07]  /*0c10*/  IMAD.MOV.U32 R15, RZ, RZ, R11 ;  /* 0x000000ffff0f7224 */ /* 0x000fce00078e000b */
[----:B------:R-:W-:Y:S05]  /*0c20*/  WARPSYNC.COLLECTIVE R14, `(.L_x_1479) ;  /* 0x000000000e087348 */ /* 0x000fea0003c00000 */
[----:B------:R0:W1:Y:S02]  /*0c30*/  SHFL.DOWN P2, R16, R15, R18, R19 ;  /* 0x080000120f107389 */ /* 0x0000640000040013 */
[----:B01----:R-:W-:Y:S05]  /*0c40*/  ENDCOLLECTIVE ;  /* 0x000000000000791b */ /* 0x003fea0003800000 */
.L_x_1479:
[----:B------:R-:W-:Y:S02]  /*0c50*/  IMAD.MOV.U32 R15, RZ, RZ, R10 ;  /* 0x000000ffff0f7224 */ /* 0x000fe400078e000a */
[----:B------:R-:W-:-:S07]  /*0c60*/  IMAD.MOV.U32 R13, RZ, RZ, R16 ;  /* 0x000000ffff0d7224 */ /* 0x000fce00078e0010 */
[----:B------:R-:W-:Y:S05]  /*0c70*/  WARPSYNC.COLLECTIVE R14, `(.L_x_1480) ;  /* 0x000000000e087348 */ /* 0x000fea0003c00000 */
[----:B------:R0:W1:Y:S02]  /*0c80*/  SHFL.DOWN P2, R16, R15, R18, R19 ;  /* 0x080000120f107389 */ /* 0x0000640000040013 */
[----:B01----:R-:W-:Y:S05]  /*0c90*/  ENDCOLLECTIVE ;  /* 0x000000000000791b */ /* 0x003fea0003800000 */
.L_x_1480:
[----:B------:R-:W-:Y:S01]  /*0ca0*/  IMAD.MOV.U32 R18, RZ, RZ, 0x1 ;  /* 0x00000001ff127424 */ /* 0x000fe200078e00ff */
[----:B------:R-:W-:-:S06]  /*0cb0*/  MOV R12, R16 ;  /* 0x00000010000c7202 */ /* 0x000fcc0000000f00 */
[----:B------:R-:W-:-:S10]  /*0cc0*/  DADD R12, R10, R12 ;  /* 0x000000000a0c7229 */ /* 0x000fd4000000000c */
[----:B------:R-:W-:-:S07]  /*0cd0*/  IMAD.MOV.U32 R15, RZ, RZ, R13 ;  /* 0x000000ffff0f7224 */ /* 0x000fce00078e000d */
[----:B------:R-:W-:Y:S05]  /*0ce0*/  WARPSYNC.COLLECTIVE R14, `(.L_x_1481) ;  /* 0x000000000e087348 */ /* 0x000fea0003c00000 */
[----:B------:R0:W1:Y:S02]  /*0cf0*/  SHFL.DOWN P2, R16, R15, R18, R19 ;  /* 0x080000120f107389 */ /* 0x0000640000040013 */
[----:B01----:R-:W-:Y:S05]  /*0d00*/  ENDCOLLECTIVE ;  /* 0x000000000000791b */ /* 0x003fea0003800000 */
.L_x_1481:
[----:B------:R-:W-:Y:S01]  /*0d10*/  IMAD.MOV.U32 R15, RZ, RZ, R12 ;  /* 0x000000ffff0f7224 */ /* 0x000fe200078e000c */
[----:B------:R-:W-:-:S07]  /*0d20*/  MOV R17, R16 ;  /* 0x0000001000117202 */ /* 0x000fce0000000f00 */
[----:B------:R-:W-:Y:S05]  /*0d30*/  WARPSYNC.COLLECTIVE R14, `(.L_x_1482) ;  /* 0x000000000e087348 */ /* 0x000fea0003c00000 */
[----:B------:R0:W1:Y:S02]  /*0d40*/  SHFL.DOWN P2, R16, R15, R18, R19 ;  /* 0x080000120f107389 */ /* 0x0000640000040013 */
[----:B01----:R-:W-:Y:S05]  /*0d50*/  ENDCOLLECTIVE ;  /* 0x000000000000791b */ /* 0x003fea0003800000 */
.L_x_1482:
[----:B------:R-:W-:Y:S05]  /*0d60*/  BRA `(.L_x_1483) ;  /* 0xfffffffc00147947 */ /* 0x000fea000383ffff */
.L_x_1484:
        /* <DEDUP_REMOVED lines=9> */
.L_x_7739:


//--------------------- .text._Z16gpukernelCLMWNr3ILi8ELi4ELi2EEvPdS0_S0_iii --------------------------
	.section	.text._Z16gpukernelCLMWNr3ILi8ELi4ELi2EEvPdS0_S0_iii,"ax",@progbits
	.align	128
        .global         _Z16gpukernelCLMWNr3ILi8ELi4ELi2EEvPdS0_S0_iii
        .type           _Z16gpukernelCLMWNr3ILi8ELi4ELi2EEvPdS0_S0_iii,@function
        .size           _Z16gpukernelCLMWNr3ILi8ELi4ELi2EEvPdS0_S0_iii,(.L_x_7740 - _Z16gpukernelCLMWNr3ILi8ELi4ELi2EEvPdS0_S0_iii)
        .other          _Z16gpukernelCLMWNr3ILi8ELi4ELi2EEvPdS0_S0_iii,@"STO_CUDA_ENTRY STV_DEFAULT"
_Z16gpukernelCLMWNr3ILi8ELi4ELi2EEvPdS0_S0_iii:
.text._Z16gpukernelCLMWNr3ILi8ELi4ELi2EEvPdS0_S0_iii:
        /* <DEDUP_REMOVED lines=24> */
.L_x_1498:
[----:B0-----:R-:W0:Y:S01]  /*0180*/  LDCU UR8, c[0x0][0x3a0] ;  /* 0x00007400ff0877ac */ /* 0x001e220008000800 */
[----:B------:R-:W-:Y:S01]  /*0190*/  BSSY B1, `(.L_x_1485) ;  /* 0x000008e000017945 */ /* 0x000fe20003800000 */
[----:B0-----:R-:W-:-:S13]  /*01a0*/  ISETP.GE.AND P1, PT, R5, UR8, PT ;  /* 0x0000000805007c0c */ /* 0x001fda000bf26270 */
[----:B------:R-:W-:Y:S05]  /*01b0*/  @P1 BRA `(.L_x_1486) ;  /* 0x00000008002c1947 */ /* 0x000fea0003800000 */
[----:B------:R-:W-:-:S07]  /*01c0*/  MOV R9, R5 ;  /* 0x0000000500097202 */ /* 0x000fce0000000f00 */
.L_x_1497:
        /* <DEDUP_REMOVED lines=17> */
.L_x_1491:
        /* <DEDUP_REMOVED lines=40> */
.L_x_1490:
[----:B------:R-:W-:Y:S05]  /*0560*/  BSYNC.RECONVERGENT B2 ;  /* 0x0000000000027941 */ /* 0x000fea0003800200 */
.L_x_1489:
        /* <DEDUP_REMOVED lines=26> */
.L_x_1493:
[----:B------:R-:W-:Y:S05]  /*0710*/  BSYNC.RECONVERGENT B2 ;  /* 0x0000000000027941 */ /* 0x000fea0003800200 */
.L_x_1492:
        /* <DEDUP_REMOVED lines=16> */
.L_x_1495:
[----:B------:R-:W-:Y:S05]  /*0820*/  BSYNC.RECONVERGENT B2 ;  /* 0x0000000000027941 */ /* 0x000fea0003800200 */
.L_x_1494:
        /* <DEDUP_REMOVED lines=13> */
.L_x_1488:
[----:B------:R-:W-:Y:S05]  /*0900*/  BSYNC.RECONVERGENT B0 ;  /* 0x0000000000007941 */ /* 0x000fea0003800200 */
.L_x_1487:
        /* <DEDUP_REMOVED lines=11> */
.L_x_1506:
        /* <DEDUP_REMOVED lines=11> */
.L_x_1486:
[----:B------:R-:W-:Y:S05]  /*0a70*/  BSYNC B1 ;  /* 0x0000000000017941 */ /* 0x000fea0003800000 */
.L_x_1485:
[----:B------:R-:W1:Y:S01]  /*0a80*/  LDCU UR8, c[0x0][0x398] ;  /* 0x00007300ff0877ac */ /* 0x000e620008000800 */
[----:B------:R-:W-:-:S04]  /*0a90*/  IADD3 R4, PT, PT, R4, 0x8, RZ ;  /* 0x0000000804047810 */ /* 0x000fc80007ffe0ff */
[----:B-1----:R-:W-:-:S13]  /*0aa0*/  ISETP.GE.AND P1, PT, R4, UR8, PT ;  /* 0x0000000804007c0c */ /* 0x002fda000bf26270 */
[----:B------:R-:W-:Y:S05]  /*0ab0*/  @!P1 BRA `(.L_x_1498) ;  /* 0xfffffff400b09947 */ /* 0x000fea000383ffff */
[----:B------:R-:W-:Y:S05]  /*0ac0*/  EXIT ;  /* 0x000000000000794d */ /* 0x000fea0003800000 */
.L_x_1496:
        /* <DEDUP_REMOVED lines=8> */
.L_x_1500:
[----:B------:R-:W-:Y:S05]  /*0b50*/  BSYNC B0 ;  /* 0x0000000000007941 */ /* 0x000fea0003800000 */
.L_x_1499:
        /* <DEDUP_REMOVED lines=8> */
.L_x_1501:
[----:B------:R-:W-:Y:S01]  /*0be0*/  MOV R18, 0x2 ;  /* 0x0000000200127802 */ /* 0x000fe20000000f00 */
[----:B------:R-:W-:-:S06]  /*0bf0*/  IMAD.MOV.U32 R10, RZ, RZ, R16 ;  /* 0x000000ffff0a7224 */ /* 0x000fcc00078e0010 */
[----:B------:R-:W-:-:S10]  /*0c00*/  DADD R10, R10, R22 ;  /* 0x000000000a0a7229 */ /* 0x000fd40000000016 */
[----:B------:R-:W-:-:S07]  /*0c10*/  IMAD.MOV.U32 R15, RZ, RZ, R11 ;  /* 0x000000ffff0f7224 */ /* 0x000fce00078e000b */
[----:B------:R-:W-:Y:S05]  /*0c20*/  WARPSYNC.COLLECTIVE R14, `(.L_x_1502) ;  /* 0x000000000e087348 */ /* 0x000fea0003c00000 */
[----:B------:R0:W1:Y:S02]  /*0c30*/  SHFL.DOWN P2, R16, R15, R18, R19 ;  /* 0x080000120f107389 */ /* 0x0000640000040013 */
[----:B01----:R-:W-:Y:S05]  /*0c40*/  ENDCOLLECTIVE ;  /* 0x000000000000791b */ /* 0x003fea0003800000 */
.L_x_1502:
[----:B------:R-:W-:Y:S02]  /*0c50*/  IMAD.MOV.U32 R15, RZ, RZ, R10 ;  /* 0x000000ffff0f7224 */ /* 0x000fe400078e000a */
[----:B------:R-:W-:-:S07]  /*0c60*/  IMAD.MOV.U32 R13, RZ, RZ, R16 ;  /* 0x000000ffff0d7224 */ /* 0x000fce00078e0010 */
[----:B------:R-:W-:Y:S05]  /*0c70*/  WARPSYNC.COLLECTIVE R14, `(.L_x_1503) ;  /* 0x000000000e087348 */ /* 0x000fea0003c00000 */
[----:B------:R0:W1:Y:S02]  /*0c80*/  SHFL.DOWN P2, R16, R15, R18, R19 ;  /* 0x080000120f107389 */ /* 0x0000640000040013 */
[----:B01----:R-:W-:Y:S05]  /*0c90*/  ENDCOLLECTIVE ;  /* 0x000000000000791b */ /* 0x003fea0003800000 */
.L_x_1503:
[----:B------:R-:W-:Y:S01]  /*0ca0*/  IMAD.MOV.U32 R18, RZ, RZ, 0x1 ;  /* 0x00000001ff127424 */ /* 0x000fe200078e00ff */
[----:B------:R-:W-:-:S06]  /*0cb0*/  MOV R12, R16 ;  /* 0x00000010000c7202 */ /* 0x000fcc0000000f00 */
[----:B------:R-:W-:-:S10]  /*0cc0*/  DADD R12, R10, R12 ;  /* 0x000000000a0c7229 */ /* 0x000fd4000000000c */
[----:B------:R-:W-:-:S07]  /*0cd0*/  IMAD.MOV.U32 R15, RZ, RZ, R13 ;  /* 0x000000ffff0f7224 */ /* 0x000fce00078e000d */
[----:B------:R-:W-:Y:S05]  /*0ce0*/  WARPSYNC.COLLECTIVE R14, `(.L_x_1504) ;  /* 0x000000000e087348 */ /* 0x000fea0003c00000 */
[----:B------:R0:W1:Y:S02]  /*0cf0*/  SHFL.DOWN P2, R16, R15, R18, R19 ;  /* 0x080000120f107389 */ /* 0x0000640000040013 */
[----:B01----:R-:W-:Y:S05]  /*0d00*/  ENDCOLLECTIVE ;  /* 0x000000000000791b */ /* 0x003fea0003800000 */
.L_x_1504:
[----:B------:R-:W-:Y:S01]  /*0d10*/  IMAD.MOV.U32 R15, RZ, RZ, R12 ;  /* 0x000000ffff0f7224 */ /* 0x000fe200078e000c */
[----:B------:R-:W-:-:S07]  /*0d20*/  MOV R17, R16 ;  /* 0x0000001000117202 */ /* 0x000fce0000000f00 */
[----:B------:R-:W-:Y:S05]  /*0d30*/  WARPSYNC.COLLECTIVE R14, `(.L_x_1505) ;  /* 0x000000000e087348 */ /* 0x000fea0003c00000 */
[----:B------:R0:W1:Y:S02]  /*0d40*/  SHFL.DOWN P2, R16, R15, R18, R19 ;  /* 0x080000120f107389 */ /* 0x0000640000040013 */
[----:B01----:R-:W-:Y:S05]  /*0d50*/  ENDCOLLECTIVE ;  /* 0x000000000000791b */ /* 0x003fea0003800000 */
.L_x_1505:
[----:B------:R-:W-:Y:S05]  /*0d60*/  BRA `(.L_x_1506) ;  /* 0xfffffffc00147947 */ /* 0x000fea000383ffff */
.L_x_1507:
        /* <DEDUP_REMOVED lines=9> */
.L_x_7740:


//--------------------- .text._Z16gpukernelCLMWNr3ILi8ELi4ELi1EEvPdS0_S0_iii --------------------------
	.section	.text._Z16gpukernelCLMWNr3ILi8ELi4ELi1EEvPdS0_S0_iii,"ax",@progbits
	.align	128
        .global         _Z16gpukernelCLMWNr3ILi8ELi4ELi1EEvPdS0_S0_iii
        .type           _Z16gpukernelCLMWNr3ILi8ELi4ELi1EEvPdS0_S0_iii,@function
        .size           _Z16gpukernelCLMWNr3ILi8ELi4ELi1EEvPdS0_S0_iii,(.L_x_7741 - _Z16gpukernelCLMWNr3ILi8ELi4ELi1EEvPdS0_S0_iii)
        .other          _Z16gpukernelCLMWNr3ILi8ELi4ELi1EEvPdS0_S0_iii,@"STO_CUDA_ENTRY STV_DEFAULT"
_Z16gpukernelCLMWNr3ILi8ELi4ELi1EEvPdS0_S0_iii:
.text._Z16gpukernelCLMWNr3ILi8ELi4ELi1EEvPdS0_S0_iii:
        /* <DEDUP_REMOVED lines=24> */
.L_x_1520:
[----:B0-----:R-:W0:Y:S02]  /*0180*/  LDCU UR8, c[0x0][0x3a0] ;  /* 0x00007400ff0877ac */ /* 0x001e240008000800 */
[----:B0-----:R-:W-:-:S09]  /*0190*/  UISETP.GE.AND UP0, UPT, UR8, 0x1, UPT ;  /* 0x000000010800788c */ /* 0x001fd2000bf06270 */
[----:B------:R-:W-:Y:S05]  /*01a0*/  BRA.U !UP0, `(.L_x_1508) ;  /* 0x0000000908247547 */ /* 0x000fea000b800000 */
[----:B------:R-:W-:-:S07]  /*01b0*/  IMAD.MOV.U32 R8, RZ, RZ, RZ ;  /* 0x000000ffff087224 */ /* 0x000fce00078e00ff */
.L_x_1519:
        /* <DEDUP_REMOVED lines=17> */
.L_x_1513:
        /* <DEDUP_REMOVED lines=40> */
.L_x_1512:
[----:B------:R-:W-:Y:S05]  /*0550*/  BSYNC.RECONVERGENT B1 ;  /* 0x0000000000017941 */ /* 0x000fea0003800200 */
.L_x_1511:
        /* <DEDUP_REMOVED lines=24> */
.L_x_1515:
[----:B------:R-:W-:Y:S05]  /*06e0*/  BSYNC.RECONVERGENT B1 ;  /* 0x0000000000017941 */ /* 0x000fea0003800200 */
.L_x_1514:
        /* <DEDUP_REMOVED lines=16> */
.L_x_1517:
[----:B------:R-:W-:Y:S05]  /*07f0*/  BSYNC.RECONVERGENT B1 ;  /* 0x0000000000017941 */ /* 0x000fea0003800200 */
.L_x_1516:
        /* <DEDUP_REMOVED lines=13> */
.L_x_1510:
[----:B------:R-:W-:Y:S05]  /*08d0*/  BSYNC.RECONVERGENT B0 ;  /* 0x0000000000007941 */ /* 0x000fea0003800200 */
.L_x_1509:
        /* <DEDUP_REMOVED lines=11> */
.L_x_1528:
        /* <DEDUP_REMOVED lines=11> */
.L_x_1508:
[----:B------:R-:W1:Y:S01]  /*0a40*/  LDCU UR8, c[0x0][0x398] ;  /* 0x00007300ff0877ac */ /* 0x000e620008000800 */
[----:B------:R-:W-:-:S05]  /*0a50*/  VIADD R5, R5, 0x10 ;  /* 0x0000001005057836 */ /* 0x000fca0000000000 */
[----:B-1----:R-:W-:-:S13]  /*0a60*/  ISETP.GE.AND P2, PT, R5, UR8, PT ;  /* 0x0000000805007c0c */ /* 0x002fda000bf46270 */
[----:B------:R-:W-:Y:S05]  /*0a70*/  @!P2 BRA `(.L_x_1520) ;  /* 0xfffffff400c0a947 */ /* 0x000fea000383ffff */
[----:B------:R-:W-:Y:S05]  /*0a80*/  EXIT ;  /* 0x000000000000794d */ /* 0x000fea0003800000 */
.L_x_1518:
        /* <DEDUP_REMOVED lines=8> */
.L_x_1522:
[----:B------:R-:W-:Y:S05]  /*0b10*/  BSYNC B0 ;  /* 0x0000000000007941 */ /* 0x000fea0003800000 */
.L_x_1521:
        /* <DEDUP_REMOVED lines=8> */
.L_x_1523:
[----:B------:R-:W-:Y:S02]  /*0ba0*/  IMAD.MOV.U32 R15, RZ, RZ, 0x2 ;  /* 0x00000002ff0f7424 */ /* 0x000fe400078e00ff */
[----:B------:R-:W-:-:S06]  /*0bb0*/  IMAD.MOV.U32 R10, RZ, RZ, R16 ;  /* 0x000000ffff0a7224 */ /* 0x000fcc00078e0010 */
[----:B------:R-:W-:-:S10]  /*0bc0*/  DADD R10, R10, R22 ;  /* 0x000000000a0a7229 */ /* 0x000fd40000000016 */
[----:B------:R-:W-:-:S07]  /*0bd0*/  MOV R14, R11 ;  /* 0x0000000b000e7202 */ /* 0x000fce0000000f00 */
[----:B------:R-:W-:Y:S05]  /*0be0*/  WARPSYNC.COLLECTIVE R9, `(.L_x_1524) ;  /* 0x0000000009087348 */ /* 0x000fea0003c00000 */
[----:B------:R0:W1:Y:S02]  /*0bf0*/  SHFL.DOWN P3, R16, R14, R15, R18 ;  /* 0x0800000f0e107389 */ /* 0x0000640000060012 */
[----:B01----:R-:W-:Y:S05]  /*0c00*/  ENDCOLLECTIVE ;  /* 0x000000000000791b */ /* 0x003fea0003800000 */
.L_x_1524:
[----:B------:R-:W-:Y:S01]  /*0c10*/  MOV R14, R10 ;  /* 0x0000000a000e7202 */ /* 0x000fe20000000f00 */
[----:B------:R-:W-:-:S07]  /*0c20*/  IMAD.MOV.U32 R13, RZ, RZ, R16 ;  /* 0x000000ffff0d7224 */ /* 0x000fce00078e0010 */
[----:B------:R-:W-:Y:S05]  /*0c30*/  WARPSYNC.COLLECTIVE R9, `(.L_x_1525) ;  /* 0x0000000009087348 */ /* 0x000fea0003c00000 */
[----:B------:R0:W1:Y:S02]  /*0c40*/  SHFL.DOWN P3, R16, R14, R15, R18 ;  /* 0x0800000f0e107389 */ /* 0x0000640000060012 */
[----:B01----:R-:W-:Y:S05]  /*0c50*/  ENDCOLLECTIVE ;  /* 0x000000000000791b */ /* 0x003fea0003800000 */
.L_x_1525:
[----:B------:R-:W-:Y:S01]  /*0c60*/  MOV R15, 0x1 ;  /* 0x00000001000f7802 */ /* 0x000fe20000000f00 */
[----:B------:R-:W-:-:S06]  /*0c70*/  IMAD.MOV.U32 R12, RZ, RZ, R16 ;  /* 0x000000ffff0c7224 */ /* 0x000fcc00078e0010 */
[----:B------:R-:W-:-:S10]  /*0c80*/  DADD R12, R10, R12 ;  /* 0x000000000a0c7229 */ /* 0x000fd4000000000c */
[----:B------:R-:W-:-:S07]  /*0c90*/  IMAD.MOV.U32 R14, RZ, RZ, R13 ;  /* 0x000000ffff0e7224 */ /* 0x000fce00078e000d */
[----:B------:R-:W-:Y:S05]  /*0ca0*/  WARPSYNC.COLLECTIVE R9, `(.L_x_1526) ;  /* 0x0000000009087348 */ /* 0x000fea0003c00000 */
[----:B------:R0:W1:Y:S02]  /*0cb0*/  SHFL.DOWN P3, R16, R14, R15, R18 ;  /* 0x0800000f0e107389 */ /* 0x0000640000060012 */
[----:B01----:R-:W-:Y:S05]  /*0cc0*/  ENDCOLLECTIVE ;  /* 0x000000000000791b */ /* 0x003fea0003800000 */
.L_x_1526:
[----:B------:R-:W-:Y:S01]  /*0cd0*/  MOV R14, R12 ;  /* 0x0000000c000e7202 */ /* 0x000fe20000000f00 */
[----:B------:R-:W-:-:S07]  /*0ce0*/  IMAD.MOV.U32 R17, RZ, RZ, R16 ;  /* 0x000000ffff117224 */ /* 0x000fce00078e0010 */
[----:B------:R-:W-:Y:S05]  /*0cf0*/  WARPSYNC.COLLECTIVE R9, `(.L_x_1527) ;  /* 0x0000000009087348 */ /* 0x000fea0003c00000 */
[----:B------:R0:W1:Y:S02]  /*0d00*/  SHFL.DOWN P3, R16, R14, R15, R18 ;  /* 0x0800000f0e107389 */ /* 0x0000640000060012 */
[----:B01----:R-:W-:Y:S05]  /*0d10*/  ENDCOLLECTIVE ;  /* 0x000000000000791b */ /* 0x003fea0003800000 */
.L_x_1527:
[----:B------:R-:W-:Y:S05]  /*0d20*/  BRA `(.L_x_1528) ;  /* 0xfffffffc00187947 */ /* 0x000fea000383ffff */
.L_x_1529:
        /* <DEDUP_REMOVED lines=13> */
.L_x_7741:


//--------------------- .text._Z16gpukernelCLMWNr3ILi8ELi2ELi2EEvPdS0_S0_iii --------------------------
	.section	.text._Z16gpukernelCLMWNr3ILi8ELi2ELi2EEvPdS0_S0_iii,"ax",@progbits
	.align	128
        .global         _Z16gpukernelCLMWNr3ILi8ELi2ELi2EEvPdS0_S0_iii
        .type           _Z16gpukernelCLMWNr3ILi8ELi2ELi2EEvPdS0_S0_iii,@function
        .size           _Z16gpukernelCLMWNr3ILi8ELi2ELi2EEvPdS0_S0_iii,(.L_x_7742 - _Z16gpukernelCLMWNr3ILi8ELi2ELi2EEvPdS0_S0_iii)
        .other          _Z16gpukernelCLMWNr3ILi8ELi2ELi2EEvPdS0_S0_iii,@"STO_CUDA_ENTRY STV_DEFAULT"
_Z16gpukernelCLMWNr3ILi8ELi2ELi2EEvPdS0_S0_iii:
.text._Z16gpukernelCLMWNr3ILi8ELi2ELi2EEvPdS0_S0_iii:
        /* <DEDUP_REMOVED lines=24> */
.L_x_1543:
[----:B0-----:R-:W0:Y:S01]  /*0180*/  LDCU UR8, c[0x0][0x3a0] ;  /* 0x00007400ff0877ac */ /* 0x001e220008000800 */
[----:B------:R-:W-:Y:S01]  /*0190*/  BSSY B1, `(.L_x_1530) ;  /* 0x000008e000017945 */ /* 0x000fe20003800000 */
[----:B0-----:R-:W-:-:S13]  /*01a0*/  ISETP.GE.AND P1, PT, R5, UR8, PT ;  /* 0x0000000805007c0c */ /* 0x001fda000bf26270 */
[----:B------:R-:W-:Y:S05]  /*01b0*/  @P1 BRA `(.L_x_1531) ;  /* 0x00000008002c1947 */ /* 0x000fea0003800000 */
[----:B------:R-:W-:-:S07]  /*01c0*/  MOV R9, R5 ;  /* 0x0000000500097202 */ /* 0x000fce0000000f00 */
.L_x_1542:
        /* <DEDUP_REMOVED lines=17> */
.L_x_1536:
        /* <DEDUP_REMOVED lines=40> */
.L_x_1535:
[----:B------:R-:W-:Y:S05]  /*0560*/  BSYNC.RECONVERGENT B2 ;  /* 0x0000000000027941 */ /* 0x000fea0003800200 */
.L_x_1534:
        /* <DEDUP_REMOVED lines=26> */
.L_x_1538:
[----:B------:R-:W-:Y:S05]  /*0710*/  BSYNC.RECONVERGENT B2 ;  /* 0x0000000000027941 */ /* 0x000fea0003800200 */
.L_x_1537:
        /* <DEDUP_REMOVED lines=16> */
.L_x_1540:
[----:B------:R-:W-:Y:S05]  /*0820*/  BSYNC.RECONVERGENT B2 ;  /* 0x0000000000027941 */ /* 0x000fea0003800200 */
.L_x_1539:
        /* <DEDUP_REMOVED lines=13> */
.L_x_1533:
[----:B------:R-:W-:Y:S05]  /*0900*/  BSYNC.RECONVERGENT B0 ;  /* 0x0000000000007941 */ /* 0x000fea0003800200 */
.L_x_1532:
        /* <DEDUP_REMOVED lines=11> */
.L_x_1551:
        /* <DEDUP_REMOVED lines=11> */
.L_x_1531:
[----:B------:R-:W-:Y:S05]  /*0a70*/  BSYNC B1 ;  /* 0x0000000000017941 */ /* 0x000fea0003800000 */
.L_x_1530:
[----:B------:R-:W1:Y:S01]  /*0a80*/  LDCU UR8, c[0x0][0x398] ;  /* 0x00007300ff0877ac */ /* 0x000e620008000800 */
[----:B------:R-:W-:-:S04]  /*0a90*/  IADD3 R4, PT, PT, R4, 0x4, RZ ;  /* 0x0000000404047810 */ /* 0x000fc80007ffe0ff */
[----:B-1----:R-:W-:-:S13]  /*0aa0*/  ISETP.GE.AND P1, PT, R4, UR8, PT ;  /* 0x0000000804007c0c */ /* 0x002fda000bf26270 */
[----:B------:R-:W-:Y:S05]  /*0ab0*/  @!P1 BRA `(.L_x_1543) ;  /* 0xfffffff400b09947 */ /* 0x000fea000383ffff */
[----:B------:R-:W-:Y:S05]  /*0ac0*/  EXIT ;  /* 0x000000000000794d */ /* 0x000fea0003800000 */
.L_x_1541:
        /* <DEDUP_REMOVED lines=8> */
.L_x_1545:
[----:B------:R-:W-:Y:S05]  /*0b50*/  BSYNC B0 ;  /* 0x0000000000007941 */ /* 0x000fea0003800000 */
.L_x_1544:
        /* <DEDUP_REMOVED lines=8> */
.L_x_1546:
[----:B------:R-:W-:Y:S01]  /*0be0*/  MOV R18, 0x2 ;  /* 0x0000000200127802 */ /* 0x000fe20000000f00 */
[----:B------:R-:W-:-:S06]  /*0bf0*/  IMAD.MOV.U32 R10, RZ, RZ, R16 ;  /* 0x000000ffff0a7224 */ /* 0x000fcc00078e0010 */
[----:B------:R-:W-:-:S10]  /*0c00*/  DADD R10, R10, R22 ;  /* 0x000000000a0a7229 */ /* 0x000fd40000000016 */
[----:B------:R-:W-:-:S07]  /*0c10*/  IMAD.MOV.U32 R15, RZ, RZ, R11 ;  /* 0x000000ffff0f7224 */ /* 0x000fce00078e000b */
[----:B------:R-:W-:Y:S05]  /*0c20*/  WARPSYNC.COLLECTIVE R14, `(.L_x_1547) ;  /* 0x000000000e087348 */ /* 0x000fea0003c00000 */
[----:B------:R0:W1:Y:S02]  /*0c30*/  SHFL.DOWN P2, R16, R15, R18, R19 ;  /* 0x080000120f107389 */ /* 0x0000640000040013 */
[----:B01----:R-:W-:Y:S05]  /*0c40*/  ENDCOLLECTIVE ;  /* 0x000000000000791b */ /* 0x003fea0003800000 */
.L_x_1547:
[----:B------:R-:W-:Y:S02]  /*0c50*/  IMAD.MOV.U32 R15, RZ, RZ, R10 ;  /* 0x000000ffff0f7224 */ /* 0x000fe400078e000a */
[----:B------:R-:W-:-:S07]  /*0c60*/  IMAD.MOV.U32 R13, RZ, RZ, R16 ;  /* 0x000000ffff0d7224 */ /* 0x000fce00078e0010 */
[----:B------:R-:W-:Y:S05]  /*0c70*/  WARPSYNC.COLLECTIVE R14, `(.L_x_1548) ;  /* 0x000000000e087348 */ /* 0x000fea0003c00000 */
[----:B------:R0:W1:Y:S02]  /*0c80*/  SHFL.DOWN P2, R16, R15, R18, R19 ;  /* 0x080000120f107389 */ /* 0x0000640000040013 */
[----:B01----:R-:W-:Y:S05]  /*0c90*/  ENDCOLLECTIVE ;  /* 0x000000000000791b */ /* 0x003fea0003800000 */
.L_x_1548:
[----:B------:R-:W-:Y:S01]  /*0ca0*/  IMAD.MOV.U32 R18, RZ, RZ, 0x1 ;  /* 0x00000001ff127424 */ /* 0x000fe200078e00ff */
[----:B------:R-:W-:-:S06]  /*0cb0*/  MOV R12, R16 ;  /* 0x00000010000c7202 */ /* 0x000fcc0000000f00 */
[----:B------:R-:W-:-:S10]  /*0cc0*/  DADD R12, R10, R12 ;  /* 0x000000000a0c7229 */ /* 0x000fd4000000000c */
[----:B------:R-:W-:-:S07]  /*0cd0*/  IMAD.MOV.U32 R15, RZ, RZ, R13 ;  /* 0x000000ffff0f7224 */ /* 0x000fce00078e000d */
[----:B------:R-:W-:Y:S05]  /*0ce0*/  WARPSYNC.COLLECTIVE R14, `(.L_x_1549) ;  /* 0x000000000e087348 */ /* 0x000fea0003c00000 */
[----:B------:R0:W1:Y:S02]  /*0cf0*/  SHFL.DOWN P2, R16, R15, R18, R19 ;  /* 0x080000120f107389 */ /* 0x0000640000040013 */
[----:B01----:R-:W-:Y:S05]  /*0d00*/  ENDCOLLECTIVE ;  /* 0x000000000000791b */ /* 0x003fea0003800000 */
.L_x_1549:
[----:B------:R-:W-:Y:S01]  /*0d10*/  IMAD.MOV.U32 R15, RZ, RZ, R12 ;  /* 0x000000ffff0f7224 */ /* 0x000fe200078e000c */
[----:B------:R-:W-:-:S07]  /*0d20*/  MOV R17, R16 ;  /* 0x0000001000117202 */ /* 0x000fce0000000f00 */
[----:B------:R-:W-:Y:S05]  /*0d30*/  WARPSYNC.COLLECTIVE R14, `(.L_x_1550) ;  /* 0x000000000e087348 */ /* 0x000fea0003c00000 */
[----:B------:R0:W1:Y:S02]  /*0d40*/  SHFL.DOWN P2, R16, R15, R18, R19 ;  /* 0x080000120f107389 */ /* 0x0000640000040013 */
[----:B01----:R-:W-:Y:S05]  /*0d50*/  ENDCOLLECTIVE ;  /* 0x000000000000791b */ /* 0x003fea0003800000 */
.L_x_1550:
[----:B------:R-:W-:Y:S05]  /*0d60*/  BRA `(.L_x_1551) ;  /* 0xfffffffc00147947 */ /* 0x000fea000383ffff */
.L_x_1552:
        /* <DEDUP_REMOVED lines=9> */
.L_x_7742:


//--------------------- .text._Z16gpukernelCLMWNr3ILi8ELi2ELi1EEvPdS0_S0_iii --------------------------
	.section	.text._Z16gpukernelCLMWNr3ILi8ELi2ELi1EEvPdS0_S0_iii,"ax",@progbits
	.align	128
        .global         _Z16gpukernelCLMWNr3ILi8ELi2ELi1EEvPdS0_S0_iii
        .type           _Z16gpukernelCLMWNr3ILi8ELi2ELi1EEvPdS0_S0_iii,@function
        .size           _Z16gpukernelCLMWNr3ILi8ELi2ELi1EEvPdS0_S0_iii,(.L_x_7743 - _Z16gpukernelCLMWNr3ILi8ELi2ELi1EEvPdS0_S0_iii)
        .other          _Z16gpukernelCLMWNr3ILi8ELi2ELi1EEvPdS0_S0_iii,@"STO_CUDA_ENTRY STV_DEFAULT"
_Z16gpukernelCLMWNr3ILi8ELi2ELi1EEvPdS0_S0_iii:
.text._Z16gpukernelCLMWNr3ILi8ELi2ELi1EEvPdS0_S0_iii:
        /* <DEDUP_REMOVED lines=24> */
.L_x_1565:
[----:B0-----:R-:W0:Y:S02]  /*0180*/  LDCU UR8, c[0x0][0x3a0] ;  /* 0x00007400ff0877ac */ /* 0x001e240008000800 */
[----:B0-----:R-:W-:-:S09]  /*0190*/  UISETP.GE.AND UP0, UPT, UR8, 0x1, UPT ;  /* 0x000000010800788c */ /* 0x001fd2000bf06270 */
[----:B------:R-:W-:Y:S05]  /*01a0*/  BRA.U !UP0, `(.L_x_1553) ;  /* 0x0000000908247547 */ /* 0x000fea000b800000 */
[----:B------:R-:W-:-:S07]  /*01b0*/  IMAD.MOV.U32 R8, RZ, RZ, RZ ;  /* 0x000000ffff087224 */ /* 0x000fce00078e00ff */
.L_x_1564:
        /* <DEDUP_REMOVED lines=17> */
.L_x_1558:
        /* <DEDUP_REMOVED lines=40> */
.L_x_1557:
[----:B------:R-:W-:Y:S05]  /*0550*/  BSYNC.RECONVERGENT B1 ;  /* 0x0000000000017941 */ /* 0x000fea0003800200 */
.L_x_1556:
        /* <DEDUP_REMOVED lines=24> */
.L_x_1560:
[----:B------:R-:W-:Y:S05]  /*06e0*/  BSYNC.RECONVERGENT B1 ;  /* 0x0000000000017941 */ /* 0x000fea0003800200 */
.L_x_1559:
        /* <DEDUP_REMOVED lines=16> */
.L_x_1562:
[----:B------:R-:W-:Y:S05]  /*07f0*/  BSYNC.RECONVERGENT B1 ;  /* 0x0000000000017941 */ /* 0x000fea0003800200 */
.L_x_1561:
        /* <DEDUP_REMOVED lines=13> */
.L_x_1555:
[----:B------:R-:W-:Y:S05]  /*08d0*/  BSYNC.RECONVERGENT B0 ;  /* 0x0000000000007941 */ /* 0x000fea0003800200 */
.L_x_1554:
        /* <DEDUP_REMOVED lines=11> */
.L_x_1573:
        /* <DEDUP_REMOVED lines=11> */
.L_x_1553:
[----:B------:R-:W1:Y:S01]  /*0a40*/  LDCU UR8, c[0x0][0x398] ;  /* 0x00007300ff0877ac */ /* 0x000e620008000800 */
[----:B------:R-:W-:-:S05]  /*0a50*/  VIADD R5, R5, 0x8 ;  /* 0x0000000805057836 */ /* 0x000fca0000000000 */
[----:B-1----:R-:W-:-:S13]  /*0a60*/  ISETP.GE.AND P2, PT, R5, UR8, PT ;  /* 0x0000000805007c0c */ /* 0x002fda000bf46270 */
[----:B------:R-:W-:Y:S05]  /*0a70*/  @!P2 BRA `(.L_x_1565) ;  /* 0xfffffff400c0a947 */ /* 0x000fea000383ffff */
[----:B------:R-:W-:Y:S05]  /*0a80*/  EXIT ;  /* 0x000000000000794d */ /* 0x000fea0003800000 */
.L_x_1563:
        /* <DEDUP_REMOVED lines=8> */
.L_x_1567:
[----:B------:R-:W-:Y:S05]  /*0b10*/  BSYNC B0 ;  /* 0x0000000000007941 */ /* 0x000fea0003800000 */
.L_x_1566:
        /* <DEDUP_REMOVED lines=8> */
.L_x_1568:
[----:B------:R-:W-:Y:S02]  /*0ba0*/  IMAD.MOV.U32 R15, RZ, RZ, 0x2 ;  /* 0x00000002ff0f7424 */ /* 0x000fe400078e00ff */
[----:B------:R-:W-:-:S06]  /*0bb0*/  IMAD.MOV.U32 R10, RZ, RZ, R16 ;  /* 0x000000ffff0a7224 */ /* 0x000fcc00078e0010 */
[----:B------:R-:W-:-:S10]  /*0bc0*/  DADD R10, R10, R22 ;  /* 0x000000000a0a7229 */ /* 0x000fd40000000016 */
[----:B------:R-:W-:-:S07]  /*0bd0*/  MOV R14, R11 ;  /* 0x0000000b000e7202 */ /* 0x000fce0000000f00 */
[----:B------:R-:W-:Y:S05]  /*0be0*/  WARPSYNC.COLLECTIVE R9, `(.L_x_1569) ;  /* 0x0000000009087348 */ /* 0x000fea0003c00000 */
[----:B------:R0:W1:Y:S02]  /*0bf0*/  SHFL.DOWN P3, R16, R14, R15, R18 ;  /* 0x0800000f0e107389 */ /* 0x0000640000060012 */
[----:B01----:R-:W-:Y:S05]  /*0c00*/  ENDCOLLECTIVE ;  /* 0x000000000000791b */ /* 0x003fea0003800000 */
.L_x_1569:
[----:B------:R-:W-:Y:S01]  /*0c10*/  MOV R14, R10 ;  /* 0x0000000a000e7202 */ /* 0x000fe20000000f00 */
[----:B------:R-:W-:-:S07]  /*0c20*/  IMAD.MOV.U32 R13, RZ, RZ, R16 ;  /* 0x000000ffff0d7224 */ /* 0x000fce00078e0010 */
[----:B------:R-:W-:Y:S05]  /*0c30*/  WARPSYNC.COLLECTIVE R9, `(.L_x_1570) ;  /* 0x0000000009087348 */ /* 0x000fea0003c00000 */
[----:B------:R0:W1:Y:S02]  /*0c40*/  SHFL.DOWN P3, R16, R14, R15, R18 ;  /* 0x0800000f0e107389 */ /* 0x0000640000060012 */
[----:B01----:R-:W-:Y:S05]  /*0c50*/  ENDCOLLECTIVE ;  /* 0x000000000000791b */ /* 0x003fea0003800000 */
.L_x_1570:
[----:B------:R-:W-:Y:S01]  /*0c60*/  MOV R15, 0x1 ;  /* 0x00000001000f7802 */ /* 0x000fe20000000f00 */
[----:B------:R-:W-:-:S06]  /*0c70*/  IMAD.MOV.U32 R12, RZ, RZ, R16 ;  /* 0x000000ffff0c7224 */ /* 0x000fcc00078e0010 */
[----:B------:R-:W-:-:S10]  /*0c80*/  DADD R12, R10, R12 ;  /* 0x000000000a0c7229 */ /* 0x000fd4000000000c */
[----:B------:R-:W-:-:S07]  /*0c90*/  IMAD.MOV.U32 R14, RZ, RZ, R13 ;  /* 0x000000ffff0e7224 */ /* 0x000fce00078e000d */
[----:B------:R-:W-:Y:S05]  /*0ca0*/  WARPSYNC.COLLECTIVE R9, `(.L_x_1571) ;  /* 0x0000000009087348 */ /* 0x000fea0003c00000 */
[----:B------:R0:W1:Y:S02]  /*0cb0*/  SHFL.DOWN P3, R16, R14, R15, R18 ;  /* 0x0800000f0e107389 */ /* 0x0000640000060012 */
[----:B01----:R-:W-:Y:S05]  /*0cc0*/  ENDCOLLECTIVE ;  /* 0x000000000000791b */ /* 0x003fea0003800000 */
.L_x_1571:
[----:B------:R-:W-:Y:S01]  /*0cd0*/  MOV R14, R12 ;  /* 0x0000000c000e7202 */ /* 0x000fe20000000f00 */
[----:B------:R-:W-:-:S07]  /*0ce0*/  IMAD.MOV.U32 R17, RZ, RZ, R16 ;  /* 0x000000ffff117224 */ /* 0x000fce00078e0010 */
[----:B------:R-:W-:Y:S05]  /*0cf0*/  WARPSYNC.COLLECTIVE R9, `(.L_x_1572) ;  /* 0x0000000009087348 */ /* 0x000fea0003c00000 */
[----:B------:R0:W1:Y:S02]  /*0d00*/  SHFL.DOWN P3, R16, R14, R15, R18 ;  /* 0x0800000f0e107389 */ /* 0x0000640000060012 */
[----:B01----:R-:W-:Y:S05]  /*0d10*/  ENDCOLLECTIVE ;  /* 0x000000000000791b */ /* 0x003fea0003800000 */
.L_x_1572:
[----:B------:R-:W-:Y:S05]  /*0d20*/  BRA `(.L_x_1573) ;  /* 0xfffffffc00187947 */ /* 0x000fea000383ffff */
.L_x_1574:
        /* <DEDUP_REMOVED lines=13> */
.L_x_7743:


//--------------------- .text._Z16gpukernelCLMWNr3ILi16ELi32ELi32EEvPdS0_S0_iii --------------------------
	.section	.text._Z16gpukernelCLMWNr3ILi16ELi32ELi32EEvPdS0_S0_iii,"ax",@progbits
	.align	128
        .global         _Z16gpukernelCLMWNr3ILi16ELi32ELi32EEvPdS0_S0_iii
        .type           _Z16gpukernelCLMWNr3ILi16ELi32ELi32EEvPdS0_S0_iii,@function
        .size           _Z16gpukernelCLMWNr3ILi16ELi32ELi32EEvPdS0_S0_iii,(.L_x_7744 - _Z16gpukernelCLMWNr3ILi16ELi32ELi32EEvPdS0_S0_iii)
        .other          _Z16gpukernelCLMWNr3ILi16ELi32ELi32EEvPdS0_S0_iii,@"STO_CUDA_ENTRY STV_DEFAULT"
_Z16gpukernelCLMWNr3ILi16ELi32ELi32EEvPdS0_S0_iii:
.text._Z16gpukernelCLMWNr3ILi16ELi32ELi32EEvPdS0_S0_iii:
        /* <DEDUP_REMOVED lines=24> */
.L_x_1588:
[----:B0-----:R-:W0:Y:S01]  /*0180*/  LDCU UR8, c[0x0][0x3a0] ;  /* 0x00007400ff0877ac */ /* 0x001e220008000800 */
[----:B------:R-:W-:Y:S01]  /*0190*/  BSSY B1, `(.L_x_1575) ;  /* 0x0000091000017945 */ /* 0x000fe20003800000 */
[----:B0-----:R-:W-:-:S13]  /*01a0*/  ISETP.GE.AND P1, PT, R5, UR8, PT ;  /* 0x0000000805007c0c */ /* 0x001fda000bf26270 */
[----:B------:R-:W-:Y:S05]  /*01b0*/  @P1 BRA `(.L_x_1576) ;  /* 0x0000000800381947 */ /* 0x000fea0003800000 */
[----:B------:R-:W-:-:S07]  /*01c0*/  MOV R9, R5 ;  /* 0x0000000500097202 */ /* 0x000fce0000000f00 */
.L_x_1587:
        /* <DEDUP_REMOVED lines=17> */
.L_x_1581:
        /* <DEDUP_REMOVED lines=31> */
[----:B------:R-:W-:-:S07]  /*04d0*/  IADD3 R28, PT, PT, R28, 0x10, RZ ;  /* 0x000000101c1c7810 */ /* 0x000fce0007ffe0ff */
        /* <DEDUP_REMOVED lines=8> */
.L_x_1580:
[----:B------:R-:W-:Y:S05]  /*0560*/  BSYNC.RECONVERGENT B2 ;  /* 0x0000000000027941 */ /* 0x000fea0003800200 */
.L_x_1579:
        /* <DEDUP_REMOVED lines=26> */
.L_x_1583:
[----:B------:R-:W-:Y:S05]  /*0710*/  BSYNC.RECONVERGENT B2 ;  /* 0x0000000000027941 */ /* 0x000fea0003800200 */
.L_x_1582:
        /* <DEDUP_REMOVED lines=16> */
.L_x_1585:
[----:B------:R-:W-:Y:S05]  /*0820*/  BSYNC.RECONVERGENT B2 ;  /* 0x0000000000027941 */ /* 0x000fea0003800200 */
.L_x_1584:
        /* <DEDUP_REMOVED lines=13> */
.L_x_1578:
[----:B------:R-:W-:Y:S05]  /*0900*/  BSYNC.RECONVERGENT B0 ;  /* 0x0000000000007941 */ /* 0x000fea0003800200 */
.L_x_1577:
        /* <DEDUP_REMOVED lines=14> */
.L_x_1598:
        /* <DEDUP_REMOVED lines=11> */
.L_x_1576:
[----:B------:R-:W-:Y:S05]  /*0aa0*/  BSYNC B1 ;  /* 0x0000000000017941 */ /* 0x000fea0003800000 */
.L_x_1575:
[----:B------:R-:W1:Y:S01]  /*0ab0*/  LDCU UR8, c[0x0][0x398] ;  /* 0x00007300ff0877ac */ /* 0x000e620008000800 */
[----:B------:R-:W-:-:S05]  /*0ac0*/  VIADD R4, R4, 0x2 ;  /* 0x0000000204047836 */ /* 0x000fca0000000000 */
[----:B-1----:R-:W-:-:S13]  /*0ad0*/  ISETP.GE.AND P1, PT, R4, UR8, PT ;  /* 0x0000000804007c0c */ /* 0x002fda000bf26270 */
[----:B------:R-:W-:Y:S05]  /*0ae0*/  @!P1 BRA `(.L_x_1588) ;  /* 0xfffffff400a49947 */ /* 0x000fea000383ffff */
[----:B------:R-:W-:Y:S05]  /*0af0*/  EXIT ;  /* 0x000000000000794d */ /* 0x000fea0003800000 */
.L_x_1586:
        /* <DEDUP_REMOVED lines=8> */
.L_x_1590:
[----:B------:R-:W-:Y:S05]  /*0b80*/  BSYNC B0 ;  /* 0x0000000000007941 */ /* 0x000fea0003800000 */
.L_x_1589:
        /* <DEDUP_REMOVED lines=8> */
.L_x_1591:
[----:B------:R-:W-:Y:S02]  /*0c10*/  IMAD.MOV.U32 R20, RZ, RZ, 0x4 ;  /* 0x00000004ff147424 */ /* 0x000fe400078e00ff */
[----:B------:R-:W-:-:S06]  /*0c20*/  IMAD.MOV.U32 R10, RZ, RZ, R16 ;  /* 0x000000ffff0a7224 */ /* 0x000fcc00078e0010 */
[----:B------:R-:W-:-:S10]  /*0c30*/  DADD R10, R10, R22 ;  /* 0x000000000a0a7229 */ /* 0x000fd40000000016 */
[----:B------:R-:W-:-:S07]  /*0c40*/  MOV R19, R11 ;  /* 0x0000000b00137202 */ /* 0x000fce0000000f00 */
[----:B------:R-:W-:Y:S05]  /*0c50*/  WARPSYNC.COLLECTIVE R18, `(.L_x_1592) ;  /* 0x0000000012087348 */ /* 0x000fea0003c00000 */
[----:B------:R0:W1:Y:S02]  /*0c60*/  SHFL.DOWN P2, R16, R19, R20, R21 ;  /* 0x0800001413107389 */ /* 0x0000640000040015 */
[----:B01----:R-:W-:Y:S05]  /*0c70*/  ENDCOLLECTIVE ;  /* 0x000000000000791b */ /* 0x003fea0003800000 */
.L_x_1592:
[----:B------:R-:W-:Y:S01]  /*0c80*/  MOV R19, R10 ;  /* 0x0000000a00137202 */ /* 0x000fe20000000f00 */
[----:B------:R-:W-:-:S07]  /*0c90*/  IMAD.MOV.U32 R15, RZ, RZ, R16 ;  /* 0x000000ffff0f7224 */ /* 0x000fce00078e0010 */
[----:B------:R-:W-:Y:S05]  /*0ca0*/  WARPSYNC.COLLECTIVE R18, `(.L_x_1593) ;  /* 0x0000000012087348 */ /* 0x000fea0003c00000 */
[----:B------:R0:W1:Y:S02]  /*0cb0*/  SHFL.DOWN P2, R16, R19, R20, R21 ;  /* 0x0800001413107389 */ /* 0x0000640000040015 */
[----:B01----:R-:W-:Y:S05]  /*0cc0*/  ENDCOLLECTIVE ;  /* 0x000000000000791b */ /* 0x003fea0003800000 */
.L_x_1593:
[----:B------:R-:W-:Y:S01]  /*0cd0*/  MOV R20, 0x2 ;  /* 0x0000000200147802 */ /* 0x000fe20000000f00 */
[----:B------:R-:W-:-:S06]  /*0ce0*/  IMAD.MOV.U32 R14, RZ, RZ, R16 ;  /* 0x000000ffff0e7224 */ /* 0x000fcc00078e0010 */
[----:B------:R-:W-:-:S10]  /*0cf0*/  DADD R14, R10, R14 ;  /* 0x000000000a0e7229 */ /* 0x000fd4000000000e */
[----:B------:R-:W-:-:S07]  /*0d00*/  IMAD.MOV.U32 R19, RZ, RZ, R15 ;  /* 0x000000ffff137224 */ /* 0x000fce00078e000f */
[----:B------:R-:W-:Y:S05]  /*0d10*/  WARPSYNC.COLLECTIVE R18, `(.L_x_1594) ;  /* 0x0000000012087348 */ /* 0x000fea0003c00000 */
[----:B------:R0:W1:Y:S02]  /*0d20*/  SHFL.DOWN P2, R16, R19, R20, R21 ;  /* 0x0800001413107389 */ /* 0x0000640000040015 */
[----:B01----:R-:W-:Y:S05]  /*0d30*/  ENDCOLLECTIVE ;  /* 0x000000000000791b */ /* 0x003fea0003800000 */
.L_x_1594:
[----:B------:R-:W-:Y:S02]  /*0d40*/  IMAD.MOV.U32 R19, RZ, RZ, R14 ;  /* 0x000000ffff137224 */ /* 0x000fe400078e000e */
[----:B------:R-:W-:-:S07]  /*0d50*/  IMAD.MOV.U32 R13, RZ, RZ, R16 ;  /* 0x000000ffff0d7224 */ /* 0x000fce00078e0010 */
[----:B------:R-:W-:Y:S05]  /*0d60*/  WARPSYNC.COLLECTIVE R18, `(.L_x_1595) ;  /* 0x0000000012087348 */ /* 0x000fea0003c00000 */
[----:B------:R0:W1:Y:S02]  /*0d70*/  SHFL.DOWN P2, R16, R19, R20, R21 ;  /* 0x0800001413107389 */ /* 0x0000640000040015 */
[----:B01----:R-:W-:Y:S05]  /*0d80*/  ENDCOLLECTIVE ;  /* 0x000000000000791b */ /* 0x003fea0003800000 */
.L_x_1595:
[----:B------:R-:W-:Y:S01]  /*0d90*/  IMAD.MOV.U32 R20, RZ, RZ, 0x1 ;  /* 0x00000001ff147424 */ /* 0x000fe200078e00ff */
[----:B------:R-:W-:-:S06]  /*0da0*/  MOV R12, R16 ;  /* 0x00000010000c7202 */ /* 0x000fcc0000000f00 */
[----:B------:R-:W-:-:S10]  /*0db0*/  DADD R12, R14, R12 ;  /* 0x000000000e0c7229 */ /* 0x000fd4000000000c */
[----:B------:R-:W-:-:S07]  /*0dc0*/  IMAD.MOV.U32 R19, RZ, RZ, R13 ;  /* 0x000000ffff137224 */ /* 0x000fce00078e000d */
[----:B------:R-:W-:Y:S05]  /*0dd0*/  WARPSYNC.COLLECTIVE R18, `(.L_x_1596) ;  /* 0x0000000012087348 */ /* 0x000fea0003c00000 */
[----:B------:R0:W1:Y:S02]  /*0de0*/  SHFL.DOWN P2, R16, R19, R20, R21 ;  /* 0x0800001413107389 */ /* 0x0000640000040015 */
[----:B01----:R-:W-:Y:S05]  /*0df0*/  ENDCOLLECTIVE ;  /* 0x000000000000791b */ /* 0x003fea0003800000 */
.L_x_1596:
[----:B------:R-:W-:Y:S01]  /*0e00*/  IMAD.MOV.U32 R19, RZ, RZ, R12 ;  /* 0x000000ffff137224 */ /* 0x000fe200078e000c */
[----:B------:R-:W-:-:S07]  /*0e10*/  MOV R17, R16 ;  /* 0x0000001000117202 */ /* 0x000fce0000000f00 */
[----:B------:R-:W-:Y:S05]  /*0e20*/  WARPSYNC.COLLECTIVE R18, `(.L_x_1597) ;  /* 0x0000000012087348 */ /* 0x000fea0003c00000 */
[----:B------:R0:W1:Y:S02]  /*0e30*/  SHFL.DOWN P2, R16, R19, R20, R21 ;  /* 0x0800001413107389 */ /* 0x0000640000040015 */
[----:B01----:R-:W-:Y:S05]  /*0e40*/  ENDCOLLECTIVE ;  /* 0x000000000000791b */ /* 0x003fea0003800000 */
.L_x_1597:
[----:B------:R-:W-:Y:S05]  /*0e50*/  BRA `(.L_x_1598) ;  /* 0xfffffff800e47947 */ /* 0x000fea000383ffff */
.L_x_1599:
        /* <DEDUP_REMOVED lines=10> */
.L_x_7744:


//--------------------- .text._Z16gpukernelCLMWNr3ILi16ELi32ELi16EEvPdS0_S0_iii --------------------------
	.section	.text._Z16gpukernelCLMWNr3ILi16ELi32ELi16EEvPdS0_S0_iii,"ax",@progbits
	.align	128
        .global         _Z16gpukernelCLMWNr3ILi16ELi32ELi16EEvPdS0_S0_iii
        .type           _Z16gpukernelCLMWNr3ILi16ELi32ELi16EEvPdS0_S0_iii,@function
        .size           _Z16gpukernelCLMWNr3ILi16ELi32ELi16EEvPdS0_S0_iii,(.L_x_7745 - _Z16gpukernelCLMWNr3ILi16ELi32ELi16EEvPdS0_S0_iii)
        .other          _Z16gpukernelCLMWNr3ILi16ELi32ELi16EEvPdS0_S0_iii,@"STO_CUDA_ENTRY STV_DEFAULT"
_Z16gpukernelCLMWNr3ILi16ELi32ELi16EEvPdS0_S0_iii:
.text._Z16gpukernelCLMWNr3ILi16ELi32ELi16EEvPdS0_S0_iii:
        /* <DEDUP_REMOVED lines=24> */
.L_x_1613:
[----:B0-----:R-:W0:Y:S01]  /*0180*/  LDCU UR8, c[0x0][0x3a0] ;  /* 0x00007400ff0877ac */ /* 0x001e220008000800 */
[----:B------:R-:W-:Y:S01]  /*0190*/  BSSY B1, `(.L_x_1600) ;  /* 0x0000091000017945 */ /* 0x000fe20003800000 */
[----:B0-----:R-:W-:-:S13]  /*01a0*/  ISETP.GE.AND P1, PT, R5, UR8, PT ;  /* 0x0000000805007c0c */ /* 0x001fda000bf26270 */
[----:B------:R-:W-:Y:S05]  /*01b0*/  @P1 BRA `(.L_x_1601) ;  /* 0x0000000800381947 */ /* 0x000fea0003800000 */
[----:B------:R-:W-:-:S07]  /*01c0*/  MOV R9, R5 ;  /* 0x0000000500097202 */ /* 0x000fce0000000f00 */
.L_x_1612:
        /* <DEDUP_REMOVED lines=17> */
.L_x_1606:
        /* <DEDUP_REMOVED lines=40> */
.L_x_1605:
[----:B------:R-:W-:Y:S05]  /*0560*/  BSYNC.RECONVERGENT B2 ;  /* 0x0000000000027941 */ /* 0x000fea0003800200 */
.L_x_1604:
        /* <DEDUP_REMOVED lines=26> */
.L_x_1608:
[----:B------:R-:W-:Y:S05]  /*0710*/  BSYNC.RECONVERGENT B2 ;  /* 0x0000000000027941 */ /* 0x000fea0003800200 */
.L_x_1607:
        /* <DEDUP_REMOVED lines=16> */
.L_x_1610:
[----:B------:R-:W-:Y:S05]  /*0820*/  BSYNC.RECONVERGENT B2 ;  /* 0x0000000000027941 */ /* 0x000fea0003800200 */
.L_x_1609:
        /* <DEDUP_REMOVED lines=13> */
.L_x_1603:
[----:B------:R-:W-:Y:S05]  /*0900*/  BSYNC.RECONVERGENT B0 ;  /* 0x0000000000007941 */ /* 0x000fea0003800200 */
.L_x_1602:
        /* <DEDUP_REMOVED lines=14> */
.L_x_1623:
        /* <DEDUP_REMOVED lines=11> */
.L_x_1601:
[----:B------:R-:W-:Y:S05]  /*0aa0*/  BSYNC B1 ;  /* 0x0000000000017941 */ /* 0x000fea0003800000 */
.L_x_1600:
[----:B------:R-:W1:Y:S01]  /*0ab0*/  LDCU UR8, c[0x0][0x398] ;  /* 0x00007300ff0877ac */ /* 0x000e620008000800 */
[----:B------:R-:W-:-:S05]  /*0ac0*/  VIADD R4, R4, 0x4 ;  /* 0x0000000404047836 */ /* 0x000fca0000000000 */
[----:B-1----:R-:W-:-:S13]  /*0ad0*/  ISETP.GE.AND P1, PT, R4, UR8, PT ;  /* 0x0000000804007c0c */ /* 0x002fda000bf26270 */
[----:B------:R-:W-:Y:S05]  /*0ae0*/  @!P1 BRA `(.L_x_1613) ;  /* 0xfffffff400a49947 */ /* 0x000fea000383ffff */
[----:B------:R-:W-:Y:S05]  /*0af0*/  EXIT ;  /* 0x000000000000794d */ /* 0x000fea0003800000 */
.L_x_1611:
        /* <DEDUP_REMOVED lines=8> */
.L_x_1615:
[----:B------:R-:W-:Y:S05]  /*0b80*/  BSYNC B0 ;  /* 0x0000000000007941 */ /* 0x000fea0003800000 */
.L_x_1614:
        /* <DEDUP_REMOVED lines=8> */
.L_x_1616:
[----:B------:R-:W-:Y:S02]  /*0c10*/  IMAD.MOV.U32 R20, RZ, RZ, 0x4 ;  /* 0x00000004ff147424 */ /* 0x000fe400078e00ff */
[----:B------:R-:W-:-:S06]  /*0c20*/  IMAD.MOV.U32 R10, RZ, RZ, R16 ;  /* 0x000000ffff0a7224 */ /* 0x000fcc00078e0010 */
[----:B------:R-:W-:-:S10]  /*0c30*/  DADD R10, R10, R22 ;  /* 0x000000000a0a7229 */ /* 0x000fd40000000016 */
[----:B------:R-:W-:-:S07]  /*0c40*/  MOV R19, R11 ;  /* 0x0000000b00137202 */ /* 0x000fce0000000f00 */
[----:B------:R-:W-:Y:S05]  /*0c50*/  WARPSYNC.COLLECTIVE R18, `(.L_x_1617) ;  /* 0x0000000012087348 */ /* 0x000fea0003c00000 */
[----:B------:R0:W1:Y:S02]  /*0c60*/  SHFL.DOWN P2, R16, R19, R20, R21 ;  /* 0x0800001413107389 */ /* 0x0000640000040015 */
[----:B01----:R-:W-:Y:S05]  /*0c70*/  ENDCOLLECTIVE ;  /* 0x000000000000791b */ /* 0x003fea0003800000 */
.L_x_1617:
[----:B------:R-:W-:Y:S01]  /*0c80*/  MOV R19, R10 ;  /* 0x0000000a00137202 */ /* 0x000fe20000000f00 */
[----:B------:R-:W-:-:S07]  /*0c90*/  IMAD.MOV.U32 R15, RZ, RZ, R16 ;  /* 0x000000ffff0f7224 */ /* 0x000fce00078e0010 */
[----:B------:R-:W-:Y:S05]  /*0ca0*/  WARPSYNC.COLLECTIVE R18, `(.L_x_1618) ;  /* 0x0000000012087348 */ /* 0x000fea0003c00000 */
[----:B------:R0:W1:Y:S02]  /*0cb0*/  SHFL.DOWN P2, R16, R19, R20, R21 ;  /* 0x0800001413107389 */ /* 0x0000640000040015 */
[----:B01----:R-:W-:Y:S05]  /*0cc0*/  ENDCOLLECTIVE ;  /* 0x000000000000791b */ /* 0x003fea0003800000 */
.L_x_1618:
[----:B------:R-:W-:Y:S01]  /*0cd0*/  MOV R20, 0x2 ;  /* 0x0000000200147802 */ /* 0x000fe20000000f00 */
[----:B------:R-:W-:-:S06]  /*0ce0*/  IMAD.MOV.U32 R14, RZ, RZ, R16 ;  /* 0x000000ffff0e7224 */ /* 0x000fcc00078e0010 */
[----:B------:R-:W-:-:S10]  /*0cf0*/  DADD R14, R10, R14 ;  /* 0x000000000a0e7229 */ /* 0x000fd4000000000e */
[----:B------:R-:W-:-:S07]  /*0d00*/  IMAD.MOV.U32 R19, RZ, RZ, R15 ;  /* 0x000000ffff137224 */ /* 0x000fce00078e000f */
[----:B------:R-:W-:Y:S05]  /*0d10*/  WARPSYNC.COLLECTIVE R18, `(.L_x_1619) ;  /* 0x0000000012087348 */ /* 0x000fea0003c00000 */
[----:B------:R0:W1:Y:S02]  /*0d20*/  SHFL.DOWN P2, R16, R19, R20, R21 ;  /* 0x0800001413107389 */ /* 0x0000640000040015 */
[----:B01----:R-:W-:Y:S05]  /*0d30*/  ENDCOLLECTIVE ;  /* 0x000000000000791b */ /* 0x003fea0003800000 */
.L_x_1619:
[----:B------:R-:W-:Y:S02]  /*0d40*/  IMAD.MOV.U32 R19, RZ, RZ, R14 ;  /* 0x000000ffff137224 */ /* 0x000fe400078e000e */
[----:B------:R-:W-:-:S07]  /*0d50*/  IMAD.MOV.U32 R13, RZ, RZ, R16 ;  /* 0x000000ffff0d7224 */ /* 0x000fce00078e0010 */
[----:B------:R-:W-:Y:S05]  /*0d60*/  WARPSYNC.COLLECTIVE R18, `(.L_x_1620) ;  /* 0x0000000012087348 */ /* 0x000fea0003c00000 */
[----:B------:R0:W1:Y:S02]  /*0d70*/  SHFL.DOWN P2, R16, R19, R20, R21 ;  /* 0x0800001413107389 */ /* 0x0000640000040015 */
[----:B01----:R-:W-:Y:S05]  /*0d80*/  ENDCOLLECTIVE ;  /* 0x000000000000791b */ /* 0x003fea0003800000 */
.L_x_1620:
[----:B------:R-:W-:Y:S01]  /*0d90*/  IMAD.MOV.U32 R20, RZ, RZ, 0x1 ;  /* 0x00000001ff147424 */ /* 0x000fe200078e00ff */
[----:B------:R-:W-:-:S06]  /*0da0*/  MOV R12, R16 ;  /* 0x00000010000c7202 */ /* 0x000fcc0000000f00 */
[----:B------:R-:W-:-:S10]  /*0db0*/  DADD R12, R14, R12 ;  /* 0x000000000e0c7229 */ /* 0x000fd4000000000c */
[----:B------:R-:W-:-:S07]  /*0dc0*/  IMAD.MOV.U32 R19, RZ, RZ, R13 ;  /* 0x000000ffff137224 */ /* 0x000fce00078e000d */
[----:B------:R-:W-:Y:S05]  /*0dd0*/  WARPSYNC.COLLECTIVE R18, `(.L_x_1621) ;  /* 0x0000000012087348 */ /* 0x000fea0003c00000 */
[----:B------:R0:W1:Y:S02]  /*0de0*/  SHFL.DOWN P2, R16, R19, R20, R21 ;  /* 0x0800001413107389 */ /* 0x0000640000040015 */
[----:B01----:R-:W-:Y:S05]  /*0df0*/  ENDCOLLECTIVE ;  /* 0x000000000000791b */ /* 0x003fea0003800000 */
.L_x_1621:
[----:B------:R-:W-:Y:S01]  /*0e00*/  IMAD.MOV.U32 R19, RZ, RZ, R12 ;  /* 0x000000ffff137224 */ /* 0x000fe200078e000c */
[----:B------:R-:W-:-:S07]  /*0e10*/  MOV R17, R16 ;  /* 0x0000001000117202 */ /* 0x000fce0000000f00 */
[----:B------:R-:W-:Y:S05]  /*0e20*/  WARPSYNC.COLLECTIVE R18, `(.L_x_1622) ;  /* 0x0000000012087348 */ /* 0x000fea0003c00000 */
[----:B------:R0:W1:Y:S02]  /*0e30*/  SHFL.DOWN P2, R16, R19, R20, R21 ;  /* 0x0800001413107389 */ /* 0x0000640000040015 */
[----:B01----:R-:W-:Y:S05]  /*0e40*/  ENDCOLLECTIVE ;  /* 0x000000000000791b */ /* 0x003fea0003800000 */
.L_x_1622:
[----:B------:R-:W-:Y:S05]  /*0e50*/  BRA `(.L_x_1623) ;  /* 0xfffffff800e47947 */ /* 0x000fea000383ffff */
.L_x_1624:
        /* <DEDUP_REMOVED lines=10> */
.L_x_7745:


//--------------------- .text._Z16gpukernelCLMWNr3ILi16ELi32ELi8EEvPdS0_S0_iii --------------------------
	.section	.text._Z16gpukernelCLMWNr3ILi16ELi32ELi8EEvPdS0_S0_iii,"ax",@progbits
	.align	128
        .global         _Z16gpukernelCLMWNr3ILi16ELi32ELi8EEvPdS0_S0_iii
        .type           _Z16gpukernelCLMWNr3ILi16ELi32ELi8EEvPdS0_S0_iii,@function
        .size           _Z16gpukernelCLMWNr3ILi16ELi32ELi8EEvPdS0_S0_iii,(.L_x_7746 - _Z16gpukernelCLMWNr3ILi16ELi32ELi8EEvPdS0_S0_iii)
        .other          _Z16gpukernelCLMWNr3ILi16ELi32ELi8EEvPdS0_S0_iii,@"STO_CUDA_ENTRY STV_DEFAULT"
_Z16gpukernelCLMWNr3ILi16ELi32ELi8EEvPdS0_S0_iii:
.text._Z16gpukernelCLMWNr3ILi16ELi32ELi8EEvPdS0_S0_iii:
        /* <DEDUP_REMOVED lines=24> */
.L_x_1638:
[----:B0-----:R-:W0:Y:S01]  /*0180*/  LDCU UR8, c[0x0][0x3a0] ;  /* 0x00007400ff0877ac */ /* 0x001e220008000800 */
[----:B------:R-:W-:Y:S01]  /*0190*/  BSSY B1, `(.L_x_1625) ;  /* 0x0000091000017945 */ /* 0x000fe20003800000 */
[----:B0-----:R-:W-:-:S13]  /*01a0*/  ISETP.GE.AND P1, PT, R5, UR8, PT ;  /* 0x0000000805007c0c */ /* 0x001fda000bf26270 */
[----:B------:R-:W-:Y:S05]  /*01b0*/  @P1 BRA `(.L_x_1626) ;  /* 0x0000000800381947 */ /* 0x000fea0003800000 */
[----:B------:R-:W-:-:S07]  /*01c0*/  MOV R9, R5 ;  /* 0x0000000500097202 */ /* 0x000fce0000000f00 */
.L_x_1637:
        /* <DEDUP_REMOVED lines=17> */
.L_x_1631:
        /* <DEDUP_REMOVED lines=40> */
.L_x_1630:
[----:B------:R-:W-:Y:S05]  /*0560*/  BSYNC.RECONVERGENT B2 ;  /* 0x0000000000027941 */ /* 0x000fea0003800200 */
.L_x_1629:
        /* <DEDUP_REMOVED lines=26> */
.L_x_1633:
[----:B------:R-:W-:Y:S05]  /*0710*/  BSYNC.RECONVERGENT B2 ;  /* 0x0000000000027941 */ /* 0x000fea0003800200 */
.L_x_1632:
        /* <DEDUP_REMOVED lines=16> */
.L_x_1635:
[----:B------:R-:W-:Y:S05]  /*0820*/  BSYNC.RECONVERGENT B2 ;  /* 0x0000000000027941 */ /* 0x000fea0003800200 */
.L_x_1634:
        /* <DEDUP_REMOVED lines=13> */
.L_x_1628:
[----:B------:R-:W-:Y:S05]  /*0900*/  BSYNC.RECONVERGENT B0 ;  /* 0x0000000000007941 */ /* 0x000fea0003800200 */
.L_x_1627:
        /* <DEDUP_REMOVED lines=14> */
.L_x_1648:
        /* <DEDUP_REMOVED lines=11> */
.L_x_1626:
[----:B------:R-:W-:Y:S05]  /*0aa0*/  BSYNC B1 ;  /* 0x0000000000017941 */ /* 0x000fea0003800000 */
.L_x_1625:
[----:B------:R-:W1:Y:S01]  /*0ab0*/  LDCU UR8, c[0x0][0x398] ;  /* 0x00007300ff0877ac */ /* 0x000e620008000800 */
[----:B------:R-:W-:-:S05]  /*0ac0*/  VIADD R4, R4, 0x8 ;  /* 0x0000000804047836 */ /* 0x000fca0000000000 */
[----:B-1----:R-:W-:-:S13]  /*0ad0*/  ISETP.GE.AND P1, PT, R4, UR8, PT ;  /* 0x0000000804007c0c */ /* 0x002fda000bf26270 */
[----:B------:R-:W-:Y:S05]  /*0ae0*/  @!P1 BRA `(.L_x_1638) ;  /* 0xfffffff400a49947 */ /* 0x000fea000383ffff */
[----:B------:R-:W-:Y:S05]  /*0af0*/  EXIT ;  /* 0x000000000000794d */ /* 0x000fea0003800000 */
.L_x_1636:
        /* <DEDUP_REMOVED lines=8> */
.L_x_1640:
[----:B------:R-:W-:Y:S05]  /*0b80*/  BSYNC B0 ;  /* 0x0000000000007941 */ /* 0x000fea0003800000 */
.L_x_1639:
        /* <DEDUP_REMOVED lines=8> */
.L_x_1641:
[----:B------:R-:W-:Y:S02]  /*0c10*/  IMAD.MOV.U32 R20, RZ, RZ, 0x4 ;  /* 0x00000004ff147424 */ /* 0x000fe400078e00ff */
[----:B------:R-:W-:-:S06]  /*0c20*/  IMAD.MOV.U32 R10, RZ, RZ, R16 ;  /* 0x000000ffff0a7224 */ /* 0x000fcc00078e0010 */
[----:B------:R-:W-:-:S10]  /*0c30*/  DADD R10, R10, R22 ;  /* 0x000000000a0a7229 */ /* 0x000fd40000000016 */
[----:B------:R-:W-:-:S07]  /*0c40*/  MOV R19, R11 ;  /* 0x0000000b00137202 */ /* 0x000fce0000000f00 */
[----:B------:R-:W-:Y:S05]  /*0c50*/  WARPSYNC.COLLECTIVE R18, `(.L_x_1642) ;  /* 0x0000000012087348 */ /* 0x000fea0003c00000 */
[----:B------:R0:W1:Y:S02]  /*0c60*/  SHFL.DOWN P2, R16, R19, R20, R21 ;  /* 0x0800001413107389 */ /* 0x0000640000040015 */
[----:B01----:R-:W-:Y:S05]  /*0c70*/  ENDCOLLECTIVE ;  /* 0x000000000000791b */ /* 0x003fea0003800000 */
.L_x_1642:
[----:B------:R-:W-:Y:S01]  /*0c80*/  MOV R19, R10 ;  /* 0x0000000a00137202 */ /* 0x000fe20000000f00 */
[----:B------:R-:W-:-:S07]  /*0c90*/  IMAD.MOV.U32 R15, RZ, RZ, R16 ;  /* 0x000000ffff0f7224 */ /* 0x000fce00078e0010 */
[----:B------:R-:W-:Y:S05]  /*0ca0*/  WARPSYNC.COLLECTIVE R18, `(.L_x_1643) ;  /* 0x0000000012087348 */ /* 0x000fea0003c00000 */
[----:B------:R0:W1:Y:S02]  /*0cb0*/  SHFL.DOWN P2, R16, R19, R20, R21 ;  /* 0x0800001413107389 */ /* 0x0000640000040015 */
[----:B01----:R-:W-:Y:S05]  /*0cc0*/  ENDCOLLECTIVE ;  /* 0x000000000000791b */ /* 0x003fea0003800000 */
.L_x_1643:
[----:B------:R-:W-:Y:S01]  /*0cd0*/  MOV R20, 0x2 ;  /* 0x0000000200147802 */ /* 0x000fe20000000f00 */
[----:B------:R-:W-:-:S06]  /*0ce0*/  IMAD.MOV.U32 R14, RZ, RZ, R16 ;  /* 0x000000ffff0e7224 */ /* 0x000fcc00078e0010 */
[----:B------:R-:W-:-:S10]  /*0cf0*/  DADD R14, R10, R14 ;  /* 0x000000000a0e7229 */ /* 0x000fd4000000000e */
[----:B------:R-:W-:-:S07]  /*0d00*/  IMAD.MOV.U32 R19, RZ, RZ, R15 ;  /* 0x000000ffff137224 */ /* 0x000fce00078e000f */
[----:B------:R-:W-:Y:S05]  /*0d10*/  WARPSYNC.COLLECTIVE R18, `(.L_x_1644) ;  /* 0x0000000012087348 */ /* 0x000fea0003c00000 */
[----:B------:R0:W1:Y:S02]  /*0d20*/  SHFL.DOWN P2, R16, R19, R20, R21 ;  /* 0x0800001413107389 */ /* 0x0000640000040015 */
[----:B01----:R-:W-:Y:S05]  /*0d30*/  ENDCOLLECTIVE ;  /* 0x000000000000791b */ /* 0x003fea0003800000 */
.L_x_1644:
[----:B------:R-:W-:Y:S02]  /*0d40*/  IMAD.MOV.U32 R19, RZ, RZ, R14 ;  /* 0x000000ffff137224 */ /* 0x000fe400078e000e */
[----:B------:R-:W-:-:S07]  /*0d50*/  IMAD.MOV.U32 R13, RZ, RZ, R16 ;  /* 0x000000ffff0d7224 */ /* 0x000fce00078e0010 */
[----:B------:R-:W-:Y:S05]  /*0d60*/  WARPSYNC.COLLECTIVE R18, `(.L_x_1645) ;  /* 0x0000000012087348 */ /* 0x000fea0003c00000 */
[----:B------:R0:W1:Y:S02]  /*0d70*/  SHFL.DOWN P2, R16, R19, R20, R21 ;  /* 0x0800001413107389 */ /* 0x0000640000040015 */
[----:B01----:R-:W-:Y:S05]  /*0d80*/  ENDCOLLECTIVE ;  /* 0x000000000000791b */ /* 0x003fea0003800000 */
.L_x_1645:
[----:B------:R-:W-:Y:S01]  /*0d90*/  IMAD.MOV.U32 R20, RZ, RZ, 0x1 ;  /* 0x00000001ff147424 */ /* 0x000fe200078e00ff */
[----:B------:R-:W-:-:S06]  /*0da0*/  MOV R12, R16 ;  /* 0x00000010000c7202 */ /* 0x000fcc0000000f00 */
[----:B------:R-:W-:-:S10]  /*0db0*/  DADD R12, R14, R12 ;  /* 0x000000000e0c7229 */ /* 0x000fd4000000000c */
[----:B------:R-:W-:-:S07]  /*0dc0*/  IMAD.MOV.U32 R19, RZ, RZ, R13 ;  /* 0x000000ffff137224 */ /* 0x000fce00078e000d */
[----:B------:R-:W-:Y:S05]  /*0dd0*/  WARPSYNC.COLLECTIVE R18, `(.L_x_1646) ;  /* 0x0000000012087348 */ /* 0x000fea0003c00000 */
[----:B------:R0:W1:Y:S02]  /*0de0*/  SHFL.DOWN P2, R16, R19, R20, R21 ;  /* 0x0800001413107389 */ /* 0x0000640000040015 */
[----:B01----:R-:W-:Y:S05]  /*0df0*/  ENDCOLLECTIVE ;  /* 0x000000000000791b */ /* 0x003fea0003800000 */
.L_x_1646:
[----:B------:R-:W-:Y:S01]  /*0e00*/  IMAD.MOV.U32 R19, RZ, RZ, R12 ;  /* 0x000000ffff137224 */ /* 0x000fe200078e000c */
[----:B------:R-:W-:-:S07]  /*0e10*/  MOV R17, R16 ;  /* 0x0000001000117202 */ /* 0x000fce0000000f00 */
[----:B------:R-:W-:Y:S05]  /*0e20*/  WARPSYNC.COLLECTIVE R18, `(.L_x_1647) ;  /* 0x0000000012087348 */ /* 0x000fea0003c00000 */
[----:B------:R0:W1:Y:S02]  /*0e30*/  SHFL.DOWN P2, R16, R19, R20, R21 ;  /* 0x0800001413107389 */ /* 0x0000640000040015 */
[----:B01----:R-:W-:Y:S05]  /*0e40*/  ENDCOLLECTIVE ;  /* 0x000000000000791b */ /* 0x003fea0003800000 */
.L_x_1647:
[----:B------:R-:W-:Y:S05]  /*0e50*/  BRA `(.L_x_1648) ;  /* 0xfffffff800e47947 */ /* 0x000fea000383ffff */
.L_x_1649:
        /* <DEDUP_REMOVED lines=10> */
.L_x_7746:


//--------------------- .text._Z16gpukernelCLMWNr3ILi16ELi32ELi4EEvPdS0_S0_iii --------------------------
	.section	.text._Z16gpukernelCLMWNr3ILi16ELi32ELi4EEvPdS0_S0_iii,"ax",@progbits
	.align	128
        .global         _Z16gpukernelCLMWNr3ILi16ELi32ELi4EEvPdS0_S0_iii
        .type           _Z16gpukernelCLMWNr3ILi16ELi32ELi4EEvPdS0_S0_iii,@function
        .size           _Z16gpukernelCLMWNr3ILi16ELi32ELi4EEvPdS0_S0_iii,(.L_x_7747 - _Z16gpukernelCLMWNr3ILi16ELi32ELi4EEvPdS0_S0_iii)
        .other          _Z16gpukernelCLMWNr3ILi16ELi32ELi4EEvPdS0_S0_iii,@"STO_CUDA_ENTRY STV_DEFAULT"
_Z16gpukernelCLMWNr3ILi16ELi32ELi4EEvPdS0_S0_iii:
.text._Z16gpukernelCLMWNr3ILi16ELi32ELi4EEvPdS0_S0_iii:
        /* <DEDUP_REMOVED lines=24> */
.L_x_1663:
[----:B0-----:R-:W0:Y:S01]  /*0180*/  LDCU UR8, c[0x0][0x3a0] ;  /* 0x00007400ff0877ac */ /* 0x001e220008000800 */
[----:B------:R-:W-:Y:S01]  /*0190*/  BSSY B1, `(.L_x_1650) ;  /* 0x0000091000017945 */ /* 0x000fe20003800000 */
[----:B0-----:R-:W-:-:S13]  /*01a0*/  ISETP.GE.AND P1, PT, R5, UR8, PT ;  /* 0x0000000805007c0c */ /* 0x001fda000bf26270 */
[----:B------:R-:W-:Y:S05]  /*01b0*/  @P1 BRA `(.L_x_1651) ;  /* 0x0000000800381947 */ /* 0x000fea0003800000 */
[----:B------:R-:W-:-:S07]  /*01c0*/  MOV R9, R5 ;  /* 0x0000000500097202 */ /* 0x000fce0000000f00 */
.L_x_1662:
        /* <DEDUP_REMOVED lines=17> */
.L_x_1656:
        /* <DEDUP_REMOVED lines=40> */
.L_x_1655:
[----:B------:R-:W-:Y:S05]  /*0560*/  BSYNC.RECONVERGENT B2 ;  /* 0x0000000000027941 */ /* 0x000fea0003800200 */
.L_x_1654:
        /* <DEDUP_REMOVED lines=26> */
.L_x_1658:
[----:B------:R-:W-:Y:S05]  /*0710*/  BSYNC.RECONVERGENT B2 ;  /* 0x0000000000027941 */ /* 0x000fea0003800200 */
.L_x_1657:
        /* <DEDUP_REMOVED lines=16> */
.L_x_1660:
[----:B------:R-:W-:Y:S05]  /*0820*/  BSYNC.RECONVERGENT B2 ;  /* 0x0000000000027941 */ /* 0x000fea0003800200 */
.L_x_1659:
        /* <DEDUP_REMOVED lines=13> */
.L_x_1653:
[----:B------:R-:W-:Y:S05]  /*0900*/  BSYNC.RECONVERGENT B0 ;  /* 0x0000000000007941 */ /* 0x000fea0003800200 */
.L_x_1652:
        /* <DEDUP_REMOVED lines=14> */
.L_x_1673:
        /* <DEDUP_REMOVED lines=11> */
.L_x_1651:
[----:B------:R-:W-:Y:S05]  /*0aa0*/  BSYNC B1 ;  /* 0x0000000000017941 */ /* 0x000fea0003800000 */
.L_x_1650:
[----:B------:R-:W1:Y:S01]  /*0ab0*/  LDCU UR8, c[0x0][0x398] ;  /* 0x00007300ff0877ac */ /* 0x000e620008000800 */
[----:B------:R-:W-:-:S05]  /*0ac0*/  VIADD R4, R4, 0x10 ;  /* 0x0000001004047836 */ /* 0x000fca0000000000 */
[----:B-1----:R-:W-:-:S13]  /*0ad0*/  ISETP.GE.AND P1, PT, R4, UR8, PT ;  /* 0x0000000804007c0c */ /* 0x002fda000bf26270 */
[----:B------:R-:W-:Y:S05]  /*0ae0*/  @!P1 BRA `(.L_x_1663) ;  /* 0xfffffff400a49947 */ /* 0x000fea000383ffff */
[----:B------:R-:W-:Y:S05]  /*0af0*/  EXIT ;  /* 0x000000000000794d */ /* 0x000fea0003800000 */
.L_x_1661:
        /* <DEDUP_REMOVED lines=8> */
.L_x_1665:
[----:B------:R-:W-:Y:S05]  /*0b80*/  BSYNC B0 ;  /* 0x0000000000007941 */ /* 0x000fea0003800000 */
.L_x_1664:
        /* <DEDUP_REMOVED lines=8> */
.L_x_1666:
[----:B------:R-:W-:Y:S02]  /*0c10*/  IMAD.MOV.U32 R20, RZ, RZ, 0x4 ;  /* 0x00000004ff147424 */ /* 0x000fe400078e00ff */
[----:B------:R-:W-:-:S06]  /*0c20*/  IMAD.MOV.U32 R10, RZ, RZ, R16 ;  /* 0x000000ffff0a7224 */ /* 0x000fcc00078e0010 */
[----:B------:R-:W-:-:S10]  /*0c30*/  DADD R10, R10, R22 ;  /* 0x000000000a0a7229 */ /* 0x000fd40000000016 */
[----:B------:R-:W-:-:S07]  /*0c40*/  MOV R19, R11 ;  /* 0x0000000b00137202 */ /* 0x000fce0000000f00 */
[----:B------:R-:W-:Y:S05]  /*0c50*/  WARPSYNC.COLLECTIVE R18, `(.L_x_1667) ;  /* 0x0000000012087348 */ /* 0x000fea0003c00000 */
[----:B------:R0:W1:Y:S02]  /*0c60*/  SHFL.DOWN P2, R16, R19, R20, R21 ;  /* 0x0800001413107389 */ /* 0x0000640000040015 */
[----:B01----:R-:W-:Y:S05]  /*0c70*/  ENDCOLLECTIVE ;  /* 0x000000000000791b */ /* 0x003fea0003800000 */
.L_x_1667:
[----:B------:R-:W-:Y:S01]  /*0c80*/  MOV R19, R10 ;  /* 0x0000000a00137202 */ /* 0x000fe20000000f00 */
[----:B------:R-:W-:-:S07]  /*0c90*/  IMAD.MOV.U32 R15, RZ, RZ, R16 ;  /* 0x000000ffff0f7224 */ /* 0x000fce00078e0010 */
[----:B------:R-:W-:Y:S05]  /*0ca0*/  WARPSYNC.COLLECTIVE R18, `(.L_x_1668) ;  /* 0x0000000012087348 */ /* 0x000fea0003c00000 */
[----:B------:R0:W1:Y:S02]  /*0cb0*/  SHFL.DOWN P2, R16, R19, R20, R21 ;  /* 0x0800001413107389 */ /* 0x0000640000040015 */
[----:B01----:R-:W-:Y:S05]  /*0cc0*/  ENDCOLLECTIVE ;  /* 0x000000000000791b */ /* 0x003fea0003800000 */
.L_x_1668:
[----:B------:R-:W-:Y:S01]  /*0cd0*/  MOV R20, 0x2 ;  /* 0x0000000200147802 */ /* 0x000fe20000000f00 */
[----:B------:R-:W-:-:S06]  /*0ce0*/  IMAD.MOV.U32 R14, RZ, RZ, R16 ;  /* 0x000000ffff0e7224 */ /* 0x000fcc00078e0010 */
[----:B------:R-:W-:-:S10]  /*0cf0*/  DADD R14, R10, R14 ;  /* 0x000000000a0e7229 */ /* 0x000fd4000000000e */
[----:B------:R-:W-:-:S07]  /*0d00*/  IMAD.MOV.U32 R19, RZ, RZ, R15 ;  /* 0x000000ffff137224 */ /* 0x000fce00078e000f */
[----:B------:R-:W-:Y:S05]  /*0d10*/  WARPSYNC.COLLECTIVE R18, `(.L_x_1669) ;  /* 0x0000000012087348 */ /* 0x000fea0003c00000 */
[----:B------:R0:W1:Y:S02]  /*0d20*/  SHFL.DOWN P2, R16, R19, R20, R21 ;  /* 0x0800001413107389 */ /* 0x0000640000040015 */
[----:B01----:R-:W-:Y:S05]  /*0d30*/  ENDCOLLECTIVE ;  /* 0x000000000000791b */ /* 0x003fea0003800000 */
.L_x_1669:
[----:B------:R-:W-:Y:S02]  /*0d40*/  IMAD.MOV.U32 R19, RZ, RZ, R14 ;  /* 0x000000ffff137224 */ /* 0x000fe400078e000e */
[----:B------:R-:W-:-:S07]  /*0d50*/  IMAD.MOV.U32 R13, RZ, RZ, R16 ;  /* 0x000000ffff0d7224 */ /* 0x000fce00078e0010 */
[----:B------:R-:W-:Y:S05]  /*0d60*/  WARPSYNC.COLLECTIVE R18, `(.L_x_1670) ;  /* 0x0000000012087348 */ /* 0x000fea0003c00000 */
[----:B------:R0:W1:Y:S02]  /*0d70*/  SHFL.DOWN P2, R16, R19, R20, R21 ;  /* 0x0800001413107389 */ /* 0x0000640000040015 */
[----:B01----:R-:W-:Y:S05]  /*0d80*/  ENDCOLLECTIVE ;  /* 0x000000000000791b */ /* 0x003fea0003800000 */
.L_x_1670:
[----:B------:R-:W-:Y:S01]  /*0d90*/  IMAD.MOV.U32 R20, RZ, RZ, 0x1 ;  /* 0x00000001ff147424 */ /* 0x000fe200078e00ff */
[----:B------:R-:W-:-:S06]  /*0da0*/  MOV R12, R16 ;  /* 0x00000010000c7202 */ /* 0x000fcc0000000f00 */
[----:B------:R-:W-:-:S10]  /*0db0*/  DADD R12, R14, R12 ;  /* 0x000000000e0c7229 */ /* 0x000fd4000000000c */
[----:B------:R-:W-:-:S07]  /*0dc0*/  IMAD.MOV.U32 R19, RZ, RZ, R13 ;  /* 0x000000ffff137224 */ /* 0x000fce00078e000d */
[----:B------:R-:W-:Y:S05]  /*0dd0*/  WARPSYNC.COLLECTIVE R18, `(.L_x_1671) ;  /* 0x0000000012087348 */ /* 0x000fea0003c00000 */
[----:B------:R0:W1:Y:S02]  /*0de0*/  SHFL.DOWN P2, R16, R19, R20, R21 ;  /* 0x0800001413107389 */ /* 0x0000640000040015 */
[----:B01----:R-:W-:Y:S05]  /*0df0*/  ENDCOLLECTIVE ;  /* 0x000000000000791b */ /* 0x003fea0003800000 */
.L_x_1671:
[----:B------:R-:W-:Y:S01]  /*0e00*/  IMAD.MOV.U32 R19, RZ, RZ, R12 ;  /* 0x000000ffff137224 */ /* 0x000fe200078e000c */
[----:B------:R-:W-:-:S07]  /*0e10*/  MOV R17, R16 ;  /* 0x0000001000117202 */ /* 0x000fce0000000f00 */
[----:B------:R-:W-:Y:S05]  /*0e20*/  WARPSYNC.COLLECTIVE R18, `(.L_x_1672) ;  /* 0x0000000012087348 */ /* 0x000fea0003c00000 */
[----:B------:R0:W1:Y:S02]  /*0e30*/  SHFL.DOWN P2, R16, R19, R20, R21 ;  /* 0x0800001413107389 */ /* 0x0000640000040015 */
[----:B01----:R-:W-:Y:S05]  /*0e40*/  ENDCOLLECTIVE ;  /* 0x000000000000791b */ /* 0x003fea0003800000 */
.L_x_1672:
[----:B------:R-:W-:Y:S05]  /*0e50*/  BRA `(.L_x_1673) ;  /* 0xfffffff800e47947 */ /* 0x000fea000383ffff */
.L_x_1674:
        /* <DEDUP_REMOVED lines=10> */
.L_x_7747:


//--------------------- .text._Z16gpukernelCLMWNr3ILi16ELi32ELi2EEvPdS0_S0_iii --------------------------
	.section	.text._Z16gpukernelCLMWNr3ILi16ELi32ELi2EEvPdS0_S0_iii,"ax",@progbits
	.align	128
        .global         _Z16gpukernelCLMWNr3ILi16ELi32ELi2EEvPdS0_S0_iii
        .type           _Z16gpukernelCLMWNr3ILi16ELi32ELi2EEvPdS0_S0_iii,@function
        .size           _Z16gpukernelCLMWNr3ILi16ELi32ELi2EEvPdS0_S0_iii,(.L_x_7748 - _Z16gpukernelCLMWNr3ILi16ELi32ELi2EEvPdS0_S0_iii)
        .other          _Z16gpukernelCLMWNr3ILi16ELi32ELi2EEvPdS0_S0_iii,@"STO_CUDA_ENTRY STV_DEFAULT"
_Z16gpukernelCLMWNr3ILi16ELi32ELi2EEvPdS0_S0_iii:
.text._Z16gpukernelCLMWNr3ILi16ELi32ELi2EEvPdS0_S0_iii:
        /* <DEDUP_REMOVED lines=24> */
.L_x_1688:
[----:B0-----:R-:W0:Y:S01]  /*0180*/  LDCU UR8, c[0x0][0x3a0] ;  /* 0x00007400ff0877ac */ /* 0x001e220008000800 */
[----:B------:R-:W-:Y:S01]  /*0190*/  BSSY B1, `(.L_x_1675) ;  /* 0x0000091000017945 */ /* 0x000fe20003800000 */
[----:B0-----:R-:W-:-:S13]  /*01a0*/  ISETP.GE.AND P1, PT, R5, UR8, PT ;  /* 0x0000000805007c0c */ /* 0x001fda000bf26270 */
[----:B------:R-:W-:Y:S05]  /*01b0*/  @P1 BRA `(.L_x_1676) ;  /* 0x0000000800381947 */ /* 0x000fea0003800000 */
[----:B------:R-:W-:-:S07]  /*01c0*/  MOV R9, R5 ;  /* 0x0000000500097202 */ /* 0x000fce0000000f00 */
.L_x_1687:
        /* <DEDUP_REMOVED lines=17> */
.L_x_1681:
        /* <DEDUP_REMOVED lines=40> */
.L_x_1680:
[----:B------:R-:W-:Y:S05]  /*0560*/  BSYNC.RECONVERGENT B2 ;  /* 0x0000000000027941 */ /* 0x000fea0003800200 */
.L_x_1679:
        /* <DEDUP_REMOVED lines=26> */
.L_x_1683:
[----:B------:R-:W-:Y:S05]  /*0710*/  BSYNC.RECONVERGENT B2 ;  /* 0x0000000000027941 */ /* 0x000fea0003800200 */
.L_x_1682:
        /* <DEDUP_REMOVED lines=16> */
.L_x_1685:
[----:B------:R-:W-:Y:S05]  /*0820*/  BSYNC.RECONVERGENT B2 ;  /* 0x0000000000027941 */ /* 0x000fea0003800200 */
.L_x_1684:
        /* <DEDUP_REMOVED lines=13> */
.L_x_1678:
[----:B------:R-:W-:Y:S05]  /*0900*/  BSYNC.RECONVERGENT B0 ;  /* 0x0000000000007941 */ /* 0x000fea0003800200 */
.L_x_1677:
        /* <DEDUP_REMOVED lines=14> */
.L_x_1698:
        /* <DEDUP_REMOVED lines=11> */
.L_x_1676:
[----:B------:R-:W-:Y:S05]  /*0aa0*/  BSYNC B1 ;  /* 0x0000000000017941 */ /* 0x000fea0003800000 */
.L_x_1675:
[----:B------:R-:W1:Y:S01]  /*0ab0*/  LDCU UR8, c[0x0][0x398] ;  /* 0x00007300ff0877ac */ /* 0x000e620008000800 */
[----:B------:R-:W-:-:S05]  /*0ac0*/  VIADD R4, R4, 0x20 ;  /* 0x0000002004047836 */ /* 0x000fca0000000000 */
[----:B-1----:R-:W-:-:S13]  /*0ad0*/  ISETP.GE.AND P1, PT, R4, UR8, PT ;  /* 0x0000000804007c0c */ /* 0x002fda000bf26270 */
[----:B------:R-:W-:Y:S05]  /*0ae0*/  @!P1 BRA `(.L_x_1688) ;  /* 0xfffffff400a49947 */ /* 0x000fea000383ffff */
[----:B------:R-:W-:Y:S05]  /*0af0*/  EXIT ;  /* 0x000000000000794d */ /* 0x000fea0003800000 */
.L_x_1686:
        /* <DEDUP_REMOVED lines=8> */
.L_x_1690:
[----:B------:R-:W-:Y:S05]  /*0b80*/  BSYNC B0 ;  /* 0x0000000000007941 */ /* 0x000fea0003800000 */
.L_x_1689:
        /* <DEDUP_REMOVED lines=8> */
.L_x_1691:
[----:B------:R-:W-:Y:S02]  /*0c10*/  IMAD.MOV.U32 R20, RZ, RZ, 0x4 ;  /* 0x00000004ff147424 */ /* 0x000fe400078e00ff */
[----:B------:R-:W-:-:S06]  /*0c20*/  IMAD.MOV.U32 R10, RZ, RZ, R16 ;  /* 0x000000ffff0a7224 */ /* 0x000fcc00078e0010 */
[----:B------:R-:W-:-:S10]  /*0c30*/  DADD R10, R10, R22 ;  /* 0x000000000a0a7229 */ /* 0x000fd40000000016 */
[----:B------:R-:W-:-:S07]  /*0c40*/  MOV R19, R11 ;  /* 0x0000000b00137202 */ /* 0x000fce0000000f00 */
[----:B------:R-:W-:Y:S05]  /*0c50*/  WARPSYNC.COLLECTIVE R18, `(.L_x_1692) ;  /* 0x0000000012087348 */ /* 0x000fea0003c00000 */
[----:B------:R0:W1:Y:S02]  /*0c60*/  SHFL.DOWN P2, R16, R19, R20, R21 ;  /* 0x0800001413107389 */ /* 0x0000640000040015 */
[----:B01----:R-:W-:Y:S05]  /*0c70*/  ENDCOLLECTIVE ;  /* 0x000000000000791b */ /* 0x003fea0003800000 */
.L_x_1692:
[----:B------:R-:W-:Y:S01]  /*0c80*/  MOV R19, R10 ;  /* 0x0000000a00137202 */ /* 0x000fe20000000f00 */
[----:B------:R-:W-:-:S07]  /*0c90*/  IMAD.MOV.U32 R15, RZ, RZ, R16 ;  /* 0x000000ffff0f7224 */ /* 0x000fce00078e0010 */
[----:B------:R-:W-:Y:S05]  /*0ca0*/  WARPSYNC.COLLECTIVE R18, `(.L_x_1693) ;  /* 0x0000000012087348 */ /* 0x000fea0003c00000 */
[----:B------:R0:W1:Y:S02]  /*0cb0*/  SHFL.DOWN P2, R16, R19, R20, R21 ;  /* 0x0800001413107389 */ /* 0x0000640000040015 */
[----:B01----:R-:W-:Y:S05]  /*0cc0*/  ENDCOLLECTIVE ;  /* 0x000000000000791b */ /* 0x003fea0003800000 */
.L_x_1693:
[----:B------:R-:W-:Y:S01]  /*0cd0*/  MOV R20, 0x2 ;  /* 0x0000000200147802 */ /* 0x000fe20000000f00 */
[----:B------:R-:W-:-:S06]  /*0ce0*/  IMAD.MOV.U32 R14, RZ, RZ, R16 ;  /* 0x000000ffff0e7224 */ /* 0x000fcc00078e0010 */
[----:B------:R-:W-:-:S10]  /*0cf0*/  DADD R14, R10, R14 ;  /* 0x000000000a0e7229 */ /* 0x000fd4000000000e */
[----:B------:R-:W-:-:S07]  /*0d00*/  IMAD.MOV.U32 R19, RZ, RZ, R15 ;  /* 0x000000ffff137224 */ /* 0x000fce00078e000f */
[----:B------:R-:W-:Y:S05]  /*0d10*/  WARPSYNC.COLLECTIVE R18, `(.L_x_1694) ;  /* 0x0000000012087348 */ /* 0x000fea0003c00000 */
[----:B------:R0:W1:Y:S02]  /*0d20*/  SHFL.DOWN P2, R16, R19, R20, R21 ;  /* 0x0800001413107389 */ /* 0x0000640000040015 */
[----:B01----:R-:W-:Y:S05]  /*0d30*/  ENDCOLLECTIVE ;  /* 0x000000000000791b */ /* 0x003fea0003800000 */
.L_x_1694:
[----:B------:R-:W-:Y:S02]  /*0d40*/  IMAD.MOV.U32 R19, RZ, RZ, R14 ;  /* 0x000000ffff137224 */ /* 0x000fe400078e000e */
[----:B------:R-:W-:-:S07]  /*0d50*/  IMAD.MOV.U32 R13, RZ, RZ, R16 ;  /* 0x000000ffff0d7224 */ /* 0x000fce00078e0010 */
[----:B------:R-:W-:Y:S05]  /*0d60*/  WARPSYNC.COLLECTIVE R18, `(.L_x_1695) ;  /* 0x0000000012087348 */ /* 0x000fea0003c00000 */
[----:B------:R0:W1:Y:S02]  /*0d70*/  SHFL.DOWN P2, R16, R19, R20, R21 ;  /* 0x0800001413107389 */ /* 0x0000640000040015 */
[----:B01----:R-:W-:Y:S05]  /*0d80*/  ENDCOLLECTIVE ;  /* 0x000000000000791b */ /* 0x003fea0003800000 */
.L_x_1695:
[----:B------:R-:W-:Y:S01]  /*0d90*/  IMAD.MOV.U32 R20, RZ, RZ, 0x1 ;  /* 0x00000001ff147424 */ /* 0x000fe200078e00ff */
[----:B------:R-:W-:-:S06]  /*0da0*/  MOV R12, R16 ;  /* 0x00000010000c7202 */ /* 0x000fcc0000000f00 */
[----:B------:R-:W-:-:S10]  /*0db0*/  DADD R12, R14, R12 ;  /* 0x000000000e0c7229 */ /* 0x000fd4000000000c */
[----:B------:R-:W-:-:S07]  /*0dc0*/  IMAD.MOV.U32 R19, RZ, RZ, R13 ;  /* 0x000000ffff137224 */ /* 0x000fce00078e000d */
[----:B------:R-:W-:Y:S05]  /*0dd0*/  WARPSYNC.COLLECTIVE R18, `(.L_x_1696) ;  /* 0x0000000012087348 */ /* 0x000fea0003c00000 */
[----:B------:R0:W1:Y:S02]  /*0de0*/  SHFL.DOWN P2, R16, R19, R20, R21 ;  /* 0x0800001413107389 */ /* 0x0000640000040015 */
[----:B01----:R-:W-:Y:S05]  /*0df0*/  ENDCOLLECTIVE ;  /* 0x000000000000791b */ /* 0x003fea0003800000 */
.L_x_1696:
[----:B------:R-:W-:Y:S01]  /*0e00*/  IMAD.MOV.U32 R19, RZ, RZ, R12 ;  /* 0x000000ffff137224 */ /* 0x000fe200078e000c */
[----:B------:R-:W-:-:S07]  /*0e10*/  MOV R17, R16 ;  /* 0x0000001000117202 */ /* 0x000fce0000000f00 */
[----:B------:R-:W-:Y:S05]  /*0e20*/  WARPSYNC.COLLECTIVE R18, `(.L_x_1697) ;  /* 0x0000000012087348 */ /* 0x000fea0003c00000 */
[----:B------:R0:W1:Y:S02]  /*0e30*/  SHFL.DOWN P2, R16, R19, R20, R21 ;  /* 0x0800001413107389 */ /* 0x0000640000040015 */
[----:B01----:R-:W-:Y:S05]  /*0e40*/  ENDCOLLECTIVE ;  /* 0x000000000000791b */ /* 0x003fea0003800000 */
.L_x_1697:
[----:B------:R-:W-:Y:S05]  /*0e50*/  BRA `(.L_x_1698) ;  /* 0xfffffff800e47947 */ /* 0x000fea000383ffff */
.L_x_1699:
        /* <DEDUP_REMOVED lines=10> */
.L_x_7748:


//--------------------- .text._Z16gpukernelCLMWNr3ILi16ELi32ELi1EEvPdS0_S0_iii --------------------------
	.section	.text._Z16gpukernelCLMWNr3ILi16ELi32ELi1EEvPdS0_S0_iii,"ax",@progbits
	.align	128
        .global         _Z16gpukernelCLMWNr3ILi16ELi32ELi1EEvPdS0_S0_iii
        .type           _Z16gpukernelCLMWNr3ILi16ELi32ELi1EEvPdS0_S0_iii,@function
        .size           _Z16gpukernelCLMWNr3ILi16ELi32ELi1EEvPdS0_S0_iii,(.L_x_7749 - _Z16gpukernelCLMWNr3ILi16ELi32ELi1EEvPdS0_S0_iii)
        .other          _Z16gpukernelCLMWNr3ILi16ELi32ELi1EEvPdS0_S0_iii,@"STO_CUDA_ENTRY STV_DEFAULT"
_Z16gpukernelCLMWNr3ILi16ELi32ELi1EEvPdS0_S0_iii:
.text._Z16gpukernelCLMWNr3ILi16ELi32ELi1EEvPdS0_S0_iii:
        /* <DEDUP_REMOVED lines=17> */
[----:B------:R-:W-:Y:S01]  /*0110*/  VIADD R7, R3, 0xffffffff ;  /* 0xffffffff03077836 */ /* 0x000fe20000000000 */
[----:B------:R-:W-:-:S04]  /*0120*/  IADD3 R8, PT, PT, R4, -0x1, RZ ;  /* 0xffffffff04087810 */ /* 0x000fc80007ffe0ff */
[----:B------:R-:W-:Y:S02]  /*0130*/  ISETP.GE.U32.AND P0, PT, R7, 0x7, PT ;  /* 0x000000070700780c */ /* 0x000fe40003f06070 */
[----:B------:R-:W-:Y:S02]  /*0140*/  LOP3.LUT R7, R6, 0x1ffffff0, RZ, 0xc0, !PT ;  /* 0x1ffffff006077812 */ /* 0x000fe400078ec0ff */
[----:B------:R-:W-:Y:S02]  /*0150*/  ISETP.GE.U32.AND P1, PT, R8, 0x3, PT ;  /* 0x000000030800780c */ /* 0x000fe40003f26070 */
[----:B------:R-:W-:Y:S01]  /*0160*/  LOP3.LUT R6, R6, 0x3, RZ, 0xc0, !PT ;  /* 0x0000000306067812 */ /* 0x000fe200078ec0ff */
[----:B0-----:R-:W-:-:S10]  /*0170*/  IMAD.MOV R7, RZ, RZ, -R7 ;  /* 0x000000ffff077224 */ /* 0x001fd400078e0a07 */
.L_x_1712:
[----:B0-----:R-:W0:Y:S02]  /*0180*/  LDCU UR8, c[0x0][0x3a0] ;  /* 0x00007400ff0877ac */ /* 0x001e240008000800 */
[----:B0-----:R-:W-:-:S09]  /*0190*/  UISETP.GE.AND UP0, UPT, UR8, 0x1, UPT ;  /* 0x000000010800788c */ /* 0x001fd2000bf06270 */
[----:B------:R-:W-:Y:S05]  /*01a0*/  BRA.U !UP0, `(.L_x_1700) ;  /* 0x0000000908307547 */ /* 0x000fea000b800000 */
[----:B------:R-:W-:-:S07]  /*01b0*/  IMAD.MOV.U32 R8, RZ, RZ, RZ ;  /* 0x000000ffff087224 */ /* 0x000fce00078e00ff */
.L_x_1711:
        /* <DEDUP_REMOVED lines=13> */
[--C-:B------:R-:W-:Y:S01]  /*0290*/  IMAD R25, R26, R9, R0.reuse ;  /* 0x000000091a197224 */ /* 0x100fe200078e0200 */
[----:B------:R-:W-:Y:S01]  /*02a0*/  CS2R R22, SRZ ;  /* 0x0000000000167805 */ /* 0x000fe2000001ff00 */
[----:B------:R-:W-:Y:S02]  /*02b0*/  IMAD.MOV.U32 R27, RZ, RZ, R7 ;  /* 0x000000ffff1b7224 */ /* 0x000fe400078e0007 */
[----:B------:R-:W-:-:S07]  /*02c0*/  IMAD.MOV.U32 R24, RZ, RZ, R0 ;  /* 0x000000ffff187224 */ /* 0x000fce00078e0000 */
.L_x_1705:
        /* <DEDUP_REMOVED lines=40> */
.L_x_1704:
[----:B------:R-:W-:Y:S05]  /*0550*/  BSYNC.RECONVERGENT B1 ;  /* 0x0000000000017941 */ /* 0x000fea0003800200 */
.L_x_1703:
        /* <DEDUP_REMOVED lines=24> */
.L_x_1707:
[----:B------:R-:W-:Y:S05]  /*06e0*/  BSYNC.RECONVERGENT B1 ;  /* 0x0000000000017941 */ /* 0x000fea0003800200 */
.L_x_1706:
        /* <DEDUP_REMOVED lines=11> */
[----:B------:R-:W-:Y:S01]  /*07a0*/  IADD3 R24, PT, PT, R24, 0x40, RZ ;  /* 0x0000004018187810 */ /* 0x000fe20007ffe0ff */
[----:B--2---:R-:W-:-:S08]  /*07b0*/  DADD R16, R22, R16 ;  /* 0x0000000016107229 */ /* 0x004fd00000000010 */
[----:B---3--:R-:W-:-:S08]  /*07c0*/  DADD R14, R16, R14 ;  /* 0x00000000100e7229 */ /* 0x008fd0000000000e */
[----:B----4-:R-:W-:-:S08]  /*07d0*/  DADD R10, R14, R10 ;  /* 0x000000000e0a7229 */ /* 0x010fd0000000000a */
[----:B-----5:R-:W-:-:S11]  /*07e0*/  DADD R22, R10, R12 ;  /* 0x000000000a167229 */ /* 0x020fd6000000000c */
.L_x_1709:
[----:B------:R-:W-:Y:S05]  /*07f0*/  BSYNC.RECONVERGENT B1 ;  /* 0x0000000000017941 */ /* 0x000fea0003800200 */
.L_x_1708:
        /* <DEDUP_REMOVED lines=13> */
.L_x_1702:
[----:B------:R-:W-:Y:S05]  /*08d0*/  BSYNC.RECONVERGENT B0 ;  /* 0x0000000000007941 */ /* 0x000fea0003800200 */
.L_x_1701:
        /* <DEDUP_REMOVED lines=14> */
.L_x_1722:
[----:B------:R-:W3:Y:S01]  /*09c0*/  @!P2 LDC.64 R10, c[0x0][0x380] ;  /* 0x0000e000ff0aab82 */ /* 0x000ee20000000a00 */
[----:B------:R-:W4:Y:S02]  /*09d0*/  LDCU UR8, c[0x0][0x3a0] ;  /* 0x00007400ff0877ac */ /* 0x000f240008000800 */
[----:B----4-:R-:W-:-:S04]  /*09e0*/  @!P2 IMAD R9, R5, UR8, R8 ;  /* 0x000000080509ac24 */ /* 0x010fc8000f8e0208 */
[----:B---3--:R-:W-:-:S05]  /*09f0*/  @!P2 IMAD.WIDE.U32 R10, R9, 0x8, R10 ;  /* 0x00000008090aa825 */ /* 0x008fca00078e000a */
[----:B------:R-:W3:Y:S01]  /*0a00*/  @!P2 LDG.E.64 R14, desc[UR6][R10.64] ;  /* 0x000000060a0ea981 */ /* 0x000ee2000c1e1b00 */
[----:B-12---:R-:W-:Y:S01]  /*0a10*/  DADD R16, R12, R16 ;  /* 0x000000000c107229 */ /* 0x006fe20000000010 */
[----:B------:R-:W-:-:S07]  /*0a20*/  VIADD R8, R8, 0x1 ;  /* 0x0000000108087836 */ /* 0x000fce0000000000 */
[----:B---3--:R-:W-:-:S07]  /*0a30*/  @!P2 DADD R14, R16, R14 ;  /* 0x00000000100ea229 */ /* 0x008fce000000000e */
[----:B------:R1:W-:Y:S01]  /*0a40*/  @!P2 STG.E.64 desc[UR6][R10.64], R14 ;  /* 0x0000000e0a00a986 */ /* 0x0003e2000c101b06 */
[----:B------:R-:W-:-:S13]  /*0a50*/  ISETP.NE.AND P2, PT, R8, UR8, PT ;  /* 0x0000000808007c0c */ /* 0x000fda000bf45270 */
[----:B-1----:R-:W-:Y:S05]  /*0a60*/  @P2 BRA `(.L_x_1711) ;  /* 0xfffffff400d42947 */ /* 0x002fea000383ffff */
.L_x_1700:
[----:B------:R-:W1:Y:S01]  /*0a70*/  LDCU UR8, c[0x0][0x398] ;  /* 0x00007300ff0877ac */ /* 0x000e620008000800 */
[----:B------:R-:W-:-:S05]  /*0a80*/  VIADD R5, R5, 0x40 ;  /* 0x0000004005057836 */ /* 0x000fca0000000000 */
[----:B-1----:R-:W-:-:S13]  /*0a90*/  ISETP.GE.AND P2, PT, R5, UR8, PT ;  /* 0x0000000805007c0c */ /* 0x002fda000bf46270 */
[----:B------:R-:W-:Y:S05]  /*0aa0*/  @!P2 BRA `(.L_x_1712) ;  /* 0xfffffff400b4a947 */ /* 0x000fea000383ffff */
[----:B------:R-:W-:Y:S05]  /*0ab0*/  EXIT ;  /* 0x000000000000794d */ /* 0x000fea0003800000 */
.L_x_1710:
[----:B------:R-:W-:Y:S01]  /*0ac0*/  BSSY B0, `(.L_x_1713) ;  /* 0x0000008000007945 */ /* 0x000fe20003800000 */
[----:B------:R-:W-:Y:S01]  /*0ad0*/  MOV R18, R23 ;  /* 0x0000001700127202 */ /* 0x000fe20000000f00 */
[----:B------:R-:W-:Y:S01]  /*0ae0*/  IMAD.MOV.U32 R19, RZ, RZ, 0x8 ;  /* 0x00000008ff137424 */ /* 0x000fe200078e00ff */
[----:B------:R-:W-:Y:S01]  /*0af0*/  MOV R9, 0xffffffff ;  /* 0xffffffff00097802 */ /* 0x000fe20000000f00 */
[----:B------:R-:W-:-:S07]  /*0b00*/  IMAD.MOV.U32 R20, RZ, RZ, 0x1f ;  /* 0x0000001fff147424 */ /* 0x000fce00078e00ff */
[----:B------:R-:W-:Y:S05]  /*0b10*/  WARPSYNC.COLLECTIVE R9, `(.L_x_1714) ;  /* 0x0000000009087348 */ /* 0x000fea0003c00000 */
[----:B------:R0:W1:Y:S02]  /*0b20*/  SHFL.DOWN P3, R16, R18, R19, R20 ;  /* 0x0800001312107389 */ /* 0x0000640000060014 */
[----:B01----:R-:W-:Y:S05]  /*0b30*/  ENDCOLLECTIVE ;  /* 0x000000000000791b */ /* 0x003fea0003800000 */
.L_x_1714:
[----:B------:R-:W-:Y:S05]  /*0b40*/  BSYNC B0 ;  /* 0x0000000000007941 */ /* 0x000fea0003800000 */
.L_x_1713:
[----:B------:R-:W-:Y:S02]  /*0b50*/  HFMA2 R19, -RZ, RZ, 0, 4.76837158203125e-07 ;  /* 0x00000008ff137431 */ /* 0x000fe400000001ff */
[----:B------:R-:W-:Y:S02]  /*0b60*/  IMAD.MOV.U32 R18, RZ, RZ, R22 ;  /* 0x000000ffff127224 */ /* 0x000fe400078e0016 */
[----:B------:R-:W-:Y:S02]  /*0b70*/  IMAD.MOV.U32 R20, RZ, RZ, 0x1f ;  /* 0x0000001fff147424 */ /* 0x000fe400078e00ff */
[----:B------:R-:W-:Y:S02]  /*0b80*/  IMAD.MOV.U32 R9, RZ, RZ, -0x1 ;  /* 0xffffffffff097424 */ /* 0x000fe400078e00ff */
[----:B------:R-:W-:-:S07]  /*0b90*/  IMAD.MOV.U32 R11, RZ, RZ, R16 ;  /* 0x000000ffff0b7224 */ /* 0x000fce00078e0010 */
[----:B------:R-:W-:Y:S05]  /*0ba0*/  WARPSYNC.COLLECTIVE R9, `(.L_x_1715) ;  /* 0x0000000009087348 */ /* 0x000fea0003c00000 */
[----:B------:R0:W1:Y:S02]  /*0bb0*/  SHFL.DOWN P3, R16, R18, R19, R20 ;  /* 0x0800001312107389 */ /* 0x0000640000060014 */
[----:B01----:R-:W-:Y:S05]  /*0bc0*/  ENDCOLLECTIVE ;  /* 0x000000000000791b */ /* 0x003fea0003800000 */
.L_x_1715:
[----:B------:R-:W-:Y:S01]  /*0bd0*/  IMAD.MOV.U32 R19, RZ, RZ, 0x4 ;  /* 0x00000004ff137424 */ /* 0x000fe200078e00ff */
[----:B------:R-:W-:-:S06]  /*0be0*/  MOV R10, R16 ;  /* 0x00000010000a7202 */ /* 0x000fcc0000000f00 */
[----:B------:R-:W-:-:S10]  /*0bf0*/  DADD R10, R10, R22 ;  /* 0x000000000a0a7229 */ /* 0x000fd40000000016 */
[----:B------:R-:W-:-:S07]  /*0c00*/  IMAD.MOV.U32 R18, RZ, RZ, R11 ;  /* 0x000000ffff127224 */ /* 0x000fce00078e000b */
[----:B------:R-:W-:Y:S05]  /*0c10*/  WARPSYNC.COLLECTIVE R9, `(.L_x_1716) ;  /* 0x0000000009087348 */ /* 0x000fea0003c00000 */
[----:B------:R0:W1:Y:S02]  /*0c20*/  SHFL.DOWN P3, R16, R18, R19, R20 ;  /* 0x0800001312107389 */ /* 0x0000640000060014 */
[----:B01----:R-:W-:Y:S05]  /*0c30*/  ENDCOLLECTIVE ;  /* 0x000000000000791b */ /* 0x003fea0003800000 */
.L_x_1716:
[----:B------:R-:W-:Y:S01]  /*0c40*/  IMAD.MOV.U32 R18, RZ, RZ, R10 ;  /* 0x000000ffff127224 */ /* 0x000fe200078e000a */
[----:B------:R-:W-:-:S07]  /*0c50*/  MOV R15, R16 ;  /* 0x00000010000f7202 */ /* 0x000fce0000000f00 */
[----:B------:R-:W-:Y:S05]  /*0c60*/  WARPSYNC.COLLECTIVE R9, `(.L_x_1717) ;  /* 0x0000000009087348 */ /* 0x000fea0003c00000 */
[----:B------:R0:W1:Y:S02]  /*0c70*/  SHFL.DOWN P3, R16, R18, R19, R20 ;  /* 0x0800001312107389 */ /* 0x0000640000060014 */
[----:B01----:R-:W-:Y:S05]  /*0c80*/  ENDCOLLECTIVE ;  /* 0x000000000000791b */ /* 0x003fea0003800000 */
.L_x_1717:
[----:B------:R-:W-:Y:S02]  /*0c90*/  IMAD.MOV.U32 R19, RZ, RZ, 0x2 ;  /* 0x00000002ff137424 */ /* 0x000fe400078e00ff */
[----:B------:R-:W-:-:S06]  /*0ca0*/  IMAD.MOV.U32 R14, RZ, RZ, R16 ;  /* 0x000000ffff0e7224 */ /* 0x000fcc00078e0010 */
[----:B------:R-:W-:-:S10]  /*0cb0*/  DADD R14, R10, R14 ;  /* 0x000000000a0e7229 */ /* 0x000fd4000000000e */
[----:B------:R-:W-:-:S07]  /*0cc0*/  MOV R18, R15 ;  /* 0x0000000f00127202 */ /* 0x000fce0000000f00 */
[----:B------:R-:W-:Y:S05]  /*0cd0*/  WARPSYNC.COLLECTIVE R9, `(.L_x_1718) ;  /* 0x0000000009087348 */ /* 0x000fea0003c00000 */
[----:B------:R0:W1:Y:S02]  /*0ce0*/  SHFL.DOWN P3, R16, R18, R19, R20 ;  /* 0x0800001312107389 */ /* 0x0000640000060014 */
[----:B01----:R-:W-:Y:S05]  /*0cf0*/  ENDCOLLECTIVE ;  /* 0x000000000000791b */ /* 0x003fea0003800000 */
.L_x_1718:
[----:B------:R-:W-:Y:S01]  /*0d00*/  IMAD.MOV.U32 R18, RZ, RZ, R14 ;  /* 0x000000ffff127224 */ /* 0x000fe200078e000e */
[----:B------:R-:W-:-:S07]  /*0d10*/  MOV R13, R16 ;  /* 0x00000010000d7202 */ /* 0x000fce0000000f00 */
[----:B------:R-:W-:Y:S05]  /*0d20*/  WARPSYNC.COLLECTIVE R9, `(.L_x_1719) ;  /* 0x0000000009087348 */ /* 0x000fea0003c00000 */
[----:B------:R0:W1:Y:S02]  /*0d30*/  SHFL.DOWN P3, R16, R18, R19, R20 ;  /* 0x0800001312107389 */ /* 0x0000640000060014 */
[----:B01----:R-:W-:Y:S05]  /*0d40*/  ENDCOLLECTIVE ;  /* 0x000000000000791b */ /* 0x003fea0003800000 */
.L_x_1719:
[----:B------:R-:W-:Y:S02]  /*0d50*/  MOV R19, 0x1 ;  /* 0x0000000100137802 */ /* 0x000fe40000000f00 */
[----:B------:R-:W-:-:S06]  /*0d60*/  MOV R12, R16 ;  /* 0x00000010000c7202 */ /* 0x000fcc0000000f00 */
[----:B------:R-:W-:-:S10]  /*0d70*/  DADD R12, R14, R12 ;  /* 0x000000000e0c7229 */ /* 0x000fd4000000000c */
[----:B------:R-:W-:-:S07]  /*0d80*/  IMAD.MOV.U32 R18, RZ, RZ, R13 ;  /* 0x000000ffff127224 */ /* 0x000fce00078e000d */
[----:B------:R-:W-:Y:S05]  /*0d90*/  WARPSYNC.COLLECTIVE R9, `(.L_x_1720) ;  /* 0x0000000009087348 */ /* 0x000fea0003c00000 */
[----:B------:R0:W1:Y:S02]  /*0da0*/  SHFL.DOWN P3, R16, R18, R19, R20 ;  /* 0x0800001312107389 */ /* 0x0000640000060014 */
[----:B01----:R-:W-:Y:S05]  /*0db0*/  ENDCOLLECTIVE ;  /* 0x000000000000791b */ /* 0x003fea0003800000 */
.L_x_1720:
[----:B------:R-:W-:Y:S01]  /*0dc0*/  MOV R18, R12 ;  /* 0x0000000c00127202 */ /* 0x000fe20000000f00 */
[----:B------:R-:W-:-:S07]  /*0dd0*/  IMAD.MOV.U32 R17, RZ, RZ, R16 ;  /* 0x000000ffff117224 */ /* 0x000fce00078e0010 */
[----:B------:R-:W-:Y:S05]  /*0de0*/  WARPSYNC.COLLECTIVE R9, `(.L_x_1721) ;  /* 0x0000000009087348 */ /* 0x000fea0003c00000 */
[----:B------:R0:W1:Y:S02]  /*0df0*/  SHFL.DOWN P3, R16, R18, R19, R20 ;  /* 0x0800001312107389 */ /* 0x0000640000060014 */
[----:B01----:R-:W-:Y:S05]  /*0e00*/  ENDCOLLECTIVE ;  /* 0x000000000000791b */ /* 0x003fea0003800000 */
.L_x_1721:
[----:B------:R-:W-:Y:S05]  /*0e10*/  BRA `(.L_x_1722) ;  /* 0xfffffff800e87947 */ /* 0x000fea000383ffff */
.L_x_1723:
        /* <DEDUP_REMOVED lines=14> */
.L_x_7749:


//--------------------- .text._Z16gpukernelCLMWNr3ILi16ELi16ELi16EEvPdS0_S0_iii --------------------------
	.section	.text._Z16gpukernelCLMWNr3ILi16ELi16ELi16EEvPdS0_S0_iii,"ax",@progbits
	.align	128
        .global         _Z16gpukernelCLMWNr3ILi16ELi16ELi16EEvPdS0_S0_iii
        .type           _Z16gpukernelCLMWNr3ILi16ELi16ELi16EEvPdS0_S0_iii,@function
        .size           _Z16gpukernelCLMWNr3ILi16ELi16ELi16EEvPdS0_S0_iii,(.L_x_7750 - _Z16gpukernelCLMWNr3ILi16ELi16ELi16EEvPdS0_S0_iii)
        .other          _Z16gpukernelCLMWNr3ILi16ELi16ELi16EEvPdS0_S0_iii,@"STO_CUDA_ENTRY STV_DEFAULT"
_Z16gpukernelCLMWNr3ILi16ELi16ELi16EEvPdS0_S0_iii:
.text._Z16gpukernelCLMWNr3ILi16ELi16ELi16EEvPdS0_S0_iii:
        /* <DEDUP_REMOVED lines=24> */
.L_x_1737:
[----:B0-----:R-:W0:Y:S01]  /*0180*/  LDCU UR8, c[0x0][0x3a0] ;  /* 0x00007400ff0877ac */ /* 0x001e220008000800 */
[----:B------:R-:W-:Y:S01]  /*0190*/  BSSY B1, `(.L_x_1724) ;  /* 0x0000091000017945 */ /* 0x000fe20003800000 */
[----:B0-----:R-:W-:-:S13]  /*01a0*/  ISETP.GE.AND P1, PT, R5, UR8, PT ;  /* 0x0000000805007c0c */ /* 0x001fda000bf26270 */
[----:B------:R-:W-:Y:S05]  /*01b0*/  @P1 BRA `(.L_x_1725) ;  /* 0x0000000800381947 */ /* 0x000fea0003800000 */
[----:B------:R-:W-:-:S07]  /*01c0*/  MOV R9, R5 ;  /* 0x0000000500097202 */ /* 0x000fce0000000f00 */
.L_x_1736:
        /* <DEDUP_REMOVED lines=17> */
.L_x_1730:
        /* <DEDUP_REMOVED lines=40> */
.L_x_1729:
[----:B------:R-:W-:Y:S05]  /*0560*/  BSYNC.RECONVERGENT B2 ;  /* 0x0000000000027941 */ /* 0x000fea0003800200 */
.L_x_1728:
        /* <DEDUP_REMOVED lines=26> */
.L_x_1732:
[----:B------:R-:W-:Y:S05]  /*0710*/  BSYNC.RECONVERGENT B2 ;  /* 0x0000000000027941 */ /* 0x000fea0003800200 */
.L_x_1731:
        /* <DEDUP_REMOVED lines=16> */
.L_x_1734:
[----:B------:R-:W-:Y:S05]  /*0820*/  BSYNC.RECONVERGENT B2 ;  /* 0x0000000000027941 */ /* 0x000fea0003800200 */
.L_x_1733:
        /* <DEDUP_REMOVED lines=13> */
.L_x_1727:
[----:B------:R-:W-:Y:S05]  /*0900*/  BSYNC.RECONVERGENT B0 ;  /* 0x0000000000007941 */ /* 0x000fea0003800200 */
.L_x_1726:
        /* <DEDUP_REMOVED lines=14> */
.L_x_1747:
        /* <DEDUP_REMOVED lines=11> */
.L_x_1725:
[----:B------:R-:W-:Y:S05]  /*0aa0*/  BSYNC B1 ;  /* 0x0000000000017941 */ /* 0x000fea0003800000 */
.L_x_1724:
[----:B------:R-:W1:Y:S01]  /*0ab0*/  LDCU UR8, c[0x0][0x398] ;  /* 0x00007300ff0877ac */ /* 0x000e620008000800 */
[----:B------:R-:W-:-:S05]  /*0ac0*/  VIADD R4, R4, 0x2 ;  /* 0x0000000204047836 */ /* 0x000fca0000000000 */
[----:B-1----:R-:W-:-:S13]  /*0ad0*/  ISETP.GE.AND P1, PT, R4, UR8, PT ;  /* 0x0000000804007c0c */ /* 0x002fda000bf26270 */
[----:B------:R-:W-:Y:S05]  /*0ae0*/  @!P1 BRA `(.L_x_1737) ;  /* 0xfffffff400a49947 */ /* 0x000fea000383ffff */
[----:B------:R-:W-:Y:S05]  /*0af0*/  EXIT ;  /* 0x000000000000794d */ /* 0x000fea0003800000 */
.L_x_1735:
        /* <DEDUP_REMOVED lines=8> */
.L_x_1739:
[----:B------:R-:W-:Y:S05]  /*0b80*/  BSYNC B0 ;  /* 0x0000000000007941 */ /* 0x000fea0003800000 */
.L_x_1738:
        /* <DEDUP_REMOVED lines=8> */
.L_x_1740:
[----:B------:R-:W-:Y:S02]  /*0c10*/  IMAD.MOV.U32 R20, RZ, RZ, 0x4 ;  /* 0x00000004ff147424 */ /* 0x000fe400078e00ff */
[----:B------:R-:W-:-:S06]  /*0c20*/  IMAD.MOV.U32 R10, RZ, RZ, R16 ;  /* 0x000000ffff0a7224 */ /* 0x000fcc00078e0010 */
[----:B------:R-:W-:-:S10]  /*0c30*/  DADD R10, R10, R22 ;  /* 0x000000000a0a7229 */ /* 0x000fd40000000016 */
[----:B------:R-:W-:-:S07]  /*0c40*/  MOV R19, R11 ;  /* 0x0000000b00137202 */ /* 0x000fce0000000f00 */
[----:B------:R-:W-:Y:S05]  /*0c50*/  WARPSYNC.COLLECTIVE R18, `(.L_x_1741) ;  /* 0x0000000012087348 */ /* 0x000fea0003c00000 */
[----:B------:R0:W1:Y:S02]  /*0c60*/  SHFL.DOWN P2, R16, R19, R20, R21 ;  /* 0x0800001413107389 */ /* 0x0000640000040015 */
[----:B01----:R-:W-:Y:S05]  /*0c70*/  ENDCOLLECTIVE ;  /* 0x000000000000791b */ /* 0x003fea0003800000 */
.L_x_1741:
[----:B------:R-:W-:Y:S01]  /*0c80*/  MOV R19, R10 ;  /* 0x0000000a00137202 */ /* 0x000fe20000000f00 */
[----:B------:R-:W-:-:S07]  /*0c90*/  IMAD.MOV.U32 R15, RZ, RZ, R16 ;  /* 0x000000ffff0f7224 */ /* 0x000fce00078e0010 */
[----:B------:R-:W-:Y:S05]  /*0ca0*/  WARPSYNC.COLLECTIVE R18, `(.L_x_1742) ;  /* 0x0000000012087348 */ /* 0x000fea0003c00000 */
[----:B------:R0:W1:Y:S02]  /*0cb0*/  SHFL.DOWN P2, R16, R19, R20, R21 ;  /* 0x0800001413107389 */ /* 0x0000640000040015 */
[----:B01----:R-:W-:Y:S05]  /*0cc0*/  ENDCOLLECTIVE ;  /* 0x000000000000791b */ /* 0x003fea0003800000 */
.L_x_1742:
[----:B------:R-:W-:Y:S01]  /*0cd0*/  MOV R20, 0x2 ;  /* 0x0000000200147802 */ /* 0x000fe20000000f00 */
[----:B------:R-:W-:-:S06]  /*0ce0*/  IMAD.MOV.U32 R14, RZ, RZ, R16 ;  /* 0x000000ffff0e7224 */ /* 0x000fcc00078e0010 */
[----:B------:R-:W-:-:S10]  /*0cf0*/  DADD R14, R10, R14 ;  /* 0x000000000a0e7229 */ /* 0x000fd4000000000e */
[----:B------:R-:W-:-:S07]  /*0d00*/  IMAD.MOV.U32 R19, RZ, RZ, R15 ;  /* 0x000000ffff137224 */ /* 0x000fce00078e000f */
[----:B------:R-:W-:Y:S05]  /*0d10*/  WARPSYNC.COLLECTIVE R18, `(.L_x_1743) ;  /* 0x0000000012087348 */ /* 0x000fea0003c00000 */
[----:B------:R0:W1:Y:S02]  /*0d20*/  SHFL.DOWN P2, R16, R19, R20, R21 ;  /* 0x0800001413107389 */ /* 0x0000640000040015 */
[----:B01----:R-:W-:Y:S05]  /*0d30*/  ENDCOLLECTIVE ;  /* 0x000000000000791b */ /* 0x003fea0003800000 */
.L_x_1743:
[----:B------:R-:W-:Y:S02]  /*0d40*/  IMAD.MOV.U32 R19, RZ, RZ, R14 ;  /* 0x000000ffff137224 */ /* 0x000fe400078e000e */
[----:B------:R-:W-:-:S07]  /*0d50*/  IMAD.MOV.U32 R13, RZ, RZ, R16 ;  /* 0x000000ffff0d7224 */ /* 0x000fce00078e0010 */
[----:B------:R-:W-:Y:S05]  /*0d60*/  WARPSYNC.COLLECTIVE R18, `(.L_x_1744) ;  /* 0x0000000012087348 */ /* 0x000fea0003c00000 */
[----:B------:R0:W1:Y:S02]  /*0d70*/  SHFL.DOWN P2, R16, R19, R20, R21 ;  /* 0x0800001413107389 */ /* 0x0000640000040015 */
[----:B01----:R-:W-:Y:S05]  /*0d80*/  ENDCOLLECTIVE ;  /* 0x000000000000791b */ /* 0x003fea0003800000 */
.L_x_1744:
[----:B------:R-:W-:Y:S01]  /*0d90*/  IMAD.MOV.U32 R20, RZ, RZ, 0x1 ;  /* 0x00000001ff147424 */ /* 0x000fe200078e00ff */
[----:B------:R-:W-:-:S06]  /*0da0*/  MOV R12, R16 ;  /* 0x00000010000c7202 */ /* 0x000fcc0000000f00 */
[----:B------:R-:W-:-:S10]  /*0db0*/  DADD R12, R14, R12 ;  /* 0x000000000e0c7229 */ /* 0x000fd4000000000c */
[----:B------:R-:W-:-:S07]  /*0dc0*/  IMAD.MOV.U32 R19, RZ, RZ, R13 ;  /* 0x000000ffff137224 */ /* 0x000fce00078e000d */
[----:B------:R-:W-:Y:S05]  /*0dd0*/  WARPSYNC.COLLECTIVE R18, `(.L_x_1745) ;  /* 0x0000000012087348 */ /* 0x000fea0003c00000 */
[----:B------:R0:W1:Y:S02]  /*0de0*/  SHFL.DOWN P2, R16, R19, R20, R21 ;  /* 0x0800001413107389 */ /* 0x0000640000040015 */
[----:B01----:R-:W-:Y:S05]  /*0df0*/  ENDCOLLECTIVE ;  /* 0x000000000000791b */ /* 0x003fea0003800000 */
.L_x_1745:
[----:B------:R-:W-:Y:S01]  /*0e00*/  IMAD.MOV.U32 R19, RZ, RZ, R12 ;  /* 0x000000ffff137224 */ /* 0x000fe200078e000c */
[----:B------:R-:W-:-:S07]  /*0e10*/  MOV R17, R16 ;  /* 0x0000001000117202 */ /* 0x000fce0000000f00 */
[----:B------:R-:W-:Y:S05]  /*0e20*/  WARPSYNC.COLLECTIVE R18, `(.L_x_1746) ;  /* 0x0000000012087348 */ /* 0x000fea0003c00000 */
[----:B------:R0:W1:Y:S02]  /*0e30*/  SHFL.DOWN P2, R16, R19, R20, R21 ;  /* 0x0800001413107389 */ /* 0x0000640000040015 */
[----:B01----:R-:W-:Y:S05]  /*0e40*/  ENDCOLLECTIVE ;  /* 0x000000000000791b */ /* 0x003fea0003800000 */
.L_x_1746:
[----:B------:R-:W-:Y:S05]  /*0e50*/  BRA `(.L_x_1747) ;  /* 0xfffffff800e47947 */ /* 0x000fea000383ffff */
.L_x_1748:
        /* <DEDUP_REMOVED lines=10> */
.L_x_7750:


//--------------------- .text._Z16gpukernelCLMWNr3ILi16ELi16ELi8EEvPdS0_S0_iii --------------------------
	.section	.text._Z16gpukernelCLMWNr3ILi16ELi16ELi8EEvPdS0_S0_iii,"ax",@progbits
	.align	128
        .global         _Z16gpukernelCLMWNr3ILi16ELi16ELi8EEvPdS0_S0_iii
        .type           _Z16gpukernelCLMWNr3ILi16ELi16ELi8EEvPdS0_S0_iii,@function
        .size           _Z16gpukernelCLMWNr3ILi16ELi16ELi8EEvPdS0_S0_iii,(.L_x_7751 - _Z16gpukernelCLMWNr3ILi16ELi16ELi8EEvPdS0_S0_iii)
        .other          _Z16gpukernelCLMWNr3ILi16ELi16ELi8EEvPdS0_S0_iii,@"STO_CUDA_ENTRY STV_DEFAULT"
_Z16gpukernelCLMWNr3ILi16ELi16ELi8EEvPdS0_S0_iii:
.text._Z16gpukernelCLMWNr3ILi16ELi16ELi8EEvPdS0_S0_iii:
        /* <DEDUP_REMOVED lines=24> */
.L_x_1762:
[----:B0-----:R-:W0:Y:S01]  /*0180*/  LDCU UR8, c[0x0][0x3a0] ;  /* 0x00007400ff0877ac */ /* 0x001e220008000800 */
[----:B------:R-:W-:Y:S01]  /*0190*/  BSSY B1, `(.L_x_1749) ;  /* 0x0000091000017945 */ /* 0x000fe20003800000 */
[----:B0-----:R-:W-:-:S13]  /*01a0*/  ISETP.GE.AND P1, PT, R5, UR8, PT ;  /* 0x0000000805007c0c */ /* 0x001fda000bf26270 */
[----:B------:R-:W-:Y:S05]  /*01b0*/  @P1 BRA `(.L_x_1750) ;  /* 0x0000000800381947 */ /* 0x000fea0003800000 */
[----:B------:R-:W-:-:S07]  /*01c0*/  MOV R9, R5 ;  /* 0x0000000500097202 */ /* 0x000fce0000000f00 */
.L_x_1761:
        /* <DEDUP_REMOVED lines=17> */
.L_x_1755:
        /* <DEDUP_REMOVED lines=40> */
.L_x_1754:
[----:B------:R-:W-:Y:S05]  /*0560*/  BSYNC.RECONVERGENT B2 ;  /* 0x0000000000027941 */ /* 0x000fea0003800200 */
.L_x_1753:
        /* <DEDUP_REMOVED lines=26> */
.L_x_1757:
[----:B------:R-:W-:Y:S05]  /*0710*/  BSYNC.RECONVERGENT B2 ;  /* 0x0000000000027941 */ /* 0x000fea0003800200 */
.L_x_1756:
        /* <DEDUP_REMOVED lines=16> */
.L_x_1759:
[----:B------:R-:W-:Y:S05]  /*0820*/  BSYNC.RECONVERGENT B2 ;  /* 0x0000000000027941 */ /* 0x000fea0003800200 */
.L_x_1758:
        /* <DEDUP_REMOVED lines=13> */
.L_x_1752:
[----:B------:R-:W-:Y:S05]  /*0900*/  BSYNC.RECONVERGENT B0 ;  /* 0x0000000000007941 */ /* 0x000fea0003800200 */
.L_x_1751:
        /* <DEDUP_REMOVED lines=14> */
.L_x_1772:
        /* <DEDUP_REMOVED lines=11> */
.L_x_1750:
[----:B------:R-:W-:Y:S05]  /*0aa0*/  BSYNC B1 ;  /* 0x0000000000017941 */ /* 0x000fea0003800000 */
.L_x_1749:
[----:B------:R-:W1:Y:S01]  /*0ab0*/  LDCU UR8, c[0x0][0x398] ;  /* 0x00007300ff0877ac */ /* 0x000e620008000800 */
[----:B------:R-:W-:-:S05]  /*0ac0*/  VIADD R4, R4, 0x4 ;  /* 0x0000000404047836 */ /* 0x000fca0000000000 */
[----:B-1----:R-:W-:-:S13]  /*0ad0*/  ISETP.GE.AND P1, PT, R4, UR8, PT ;  /* 0x0000000804007c0c */ /* 0x002fda000bf26270 */
[----:B------:R-:W-:Y:S05]  /*0ae0*/  @!P1 BRA `(.L_x_1762) ;  /* 0xfffffff400a49947 */ /* 0x000fea000383ffff */
[----:B------:R-:W-:Y:S05]  /*0af0*/  EXIT ;  /* 0x000000000000794d */ /* 0x000fea0003800000 */
.L_x_1760:
        /* <DEDUP_REMOVED lines=8> */
.L_x_1764:
[----:B------:R-:W-:Y:S05]  /*0b80*/  BSYNC B0 ;  /* 0x0000000000007941 */ /* 0x000fea0003800000 */
.L_x_1763:
        /* <DEDUP_REMOVED lines=8> */
.L_x_1765:
[----:B------:R-:W-:Y:S02]  /*0c10*/  IMAD.MOV.U32 R20, RZ, RZ, 0x4 ;  /* 0x00000004ff147424 */ /* 0x000fe400078e00ff */
[----:B------:R-:W-:-:S06]  /*0c20*/  IMAD.MOV.U32 R10, RZ, RZ, R16 ;  /* 0x000000ffff0a7224 */ /* 0x000fcc00078e0010 */
[----:B------:R-:W-:-:S10]  /*0c30*/  DADD R10, R10, R22 ;  /* 0x000000000a0a7229 */ /* 0x000fd40000000016 */
[----:B------:R-:W-:-:S07]  /*0c40*/  MOV R19, R11 ;  /* 0x0000000b00137202 */ /* 0x000fce0000000f00 */
[----:B------:R-:W-:Y:S05]  /*0c50*/  WARPSYNC.COLLECTIVE R18, `(.L_x_1766) ;  /* 0x0000000012087348 */ /* 0x000fea0003c00000 */
[----:B------:R0:W1:Y:S02]  /*0c60*/  SHFL.DOWN P2, R16, R19, R20, R21 ;  /* 0x0800001413107389 */ /* 0x0000640000040015 */
[----:B01----:R-:W-:Y:S05]  /*0c70*/  ENDCOLLECTIVE ;  /* 0x000000000000791b */ /* 0x003fea0003800000 */
.L_x_1766:
[----:B------:R-:W-:Y:S01]  /*0c80*/  MOV R19, R10 ;  /* 0x0000000a00137202 */ /* 0x000fe20000000f00 */
[----:B------:R-:W-:-:S07]  /*0c90*/  IMAD.MOV.U32 R15, RZ, RZ, R16 ;  /* 0x000000ffff0f7224 */ /* 0x000fce00078e0010 */
[----:B------:R-:W-:Y:S05]  /*0ca0*/  WARPSYNC.COLLECTIVE R18, `(.L_x_1767) ;  /* 0x0000000012087348 */ /* 0x000fea0003c00000 */
[----:B------:R0:W1:Y:S02]  /*0cb0*/  SHFL.DOWN P2, R16, R19, R20, R21 ;  /* 0x0800001413107389 */ /* 0x0000640000040015 */
[----:B01----:R-:W-:Y:S05]  /*0cc0*/  ENDCOLLECTIVE ;  /* 0x000000000000791b */ /* 0x003fea0003800000 */
.L_x_1767:
[----:B------:R-:W-:Y:S01]  /*0cd0*/  MOV R20, 0x2 ;  /* 0x0000000200147802 */ /* 0x000fe20000000f00 */
[----:B------:R-:W-:-:S06]  /*0ce0*/  IMAD.MOV.U32 R14, RZ, RZ, R16 ;  /* 0x000000ffff0e7224 */ /* 0x000fcc00078e0010 */
[----:B------:R-:W-:-:S10]  /*0cf0*/  DADD R14, R10, R14 ;  /* 0x000000000a0e7229 */ /* 0x000fd4000000000e */
[----:B------:R-:W-:-:S07]  /*0d00*/  IMAD.MOV.U32 R19, RZ, RZ, R15 ;  /* 0x000000ffff137224 */ /* 0x000fce00078e000f */
[----:B------:R-:W-:Y:S05]  /*0d10*/  WARPSYNC.COLLECTIVE R18, `(.L_x_1768) ;  /* 0x0000000012087348 */ /* 0x000fea0003c00000 */
[----:B------:R0:W1:Y:S02]  /*0d20*/  SHFL.DOWN P2, R16, R19, R20, R21 ;  /* 0x0800001413107389 */ /* 0x0000640000040015 */
[----:B01----:R-:W-:Y:S05]  /*0d30*/  ENDCOLLECTIVE ;  /* 0x000000000000791b */ /* 0x003fea0003800000 */
.L_x_1768:
[----:B------:R-:W-:Y:S02]  /*0d40*/  IMAD.MOV.U32 R19, RZ, RZ, R14 ;  /* 0x000000ffff137224 */ /* 0x000fe400078e000e */
[----:B------:R-:W-:-:S07]  /*0d50*/  IMAD.MOV.U32 R13, RZ, RZ, R16 ;  /* 0x000000ffff0d7224 */ /* 0x000fce00078e0010 */
[----:B------:R-:W-:Y:S05]  /*0d60*/  WARPSYNC.COLLECTIVE R18, `(.L_x_1769) ;  /* 0x0000000012087348 */ /* 0x000fea0003c00000 */
[----:B------:R0:W1:Y:S02]  /*0d70*/  SHFL.DOWN P2, R16, R19, R20, R21 ;  /* 0x0800001413107389 */ /* 0x0000640000040015 */
[----:B01----:R-:W-:Y:S05]  /*0d80*/  ENDCOLLECTIVE ;  /* 0x000000000000791b */ /* 0x003fea0003800000 */
.L_x_1769:
[----:B------:R-:W-:Y:S01]  /*0d90*/  IMAD.MOV.U32 R20, RZ, RZ, 0x1 ;  /* 0x00000001ff147424 */ /* 0x000fe200078e00ff */
[----:B------:R-:W-:-:S06]  /*0da0*/  MOV R12, R16 ;  /* 0x00000010000c7202 */ /* 0x000fcc0000000f00 */
[----:B------:R-:W-:-:S10]  /*0db0*/  DADD R12, R14, R12 ;  /* 0x000000000e0c7229 */ /* 0x000fd4000000000c */
[----:B------:R-:W-:-:S07]  /*0dc0*/  IMAD.MOV.U32 R19, RZ, RZ, R13 ;  /* 0x000000ffff137224 */ /* 0x000fce00078e000d */
[----:B------:R-:W-:Y:S05]  /*0dd0*/  WARPSYNC.COLLECTIVE R18, `(.L_x_1770) ;  /* 0x0000000012087348 */ /* 0x000fea0003c00000 */
[----:B------:R0:W1:Y:S02]  /*0de0*/  SHFL.DOWN P2, R16, R19, R20, R21 ;  /* 0x0800001413107389 */ /* 0x0000640000040015 */
[----:B01----:R-:W-:Y:S05]  /*0df0*/  ENDCOLLECTIVE ;  /* 0x000000000000791b */ /* 0x003fea0003800000 */
.L_x_1770:
[----:B------:R-:W-:Y:S01]  /*0e00*/  IMAD.MOV.U32 R19, RZ, RZ, R12 ;  /* 0x000000ffff137224 */ /* 0x000fe200078e000c */
[----:B------:R-:W-:-:S07]  /*0e10*/  MOV R17, R16 ;  /* 0x0000001000117202 */ /* 0x000fce0000000f00 */
[----:B------:R-:W-:Y:S05]  /*0e20*/  WARPSYNC.COLLECTIVE R18, `(.L_x_1771) ;  /* 0x0000000012087348 */ /* 0x000fea0003c00000 */
[----:B------:R0:W1:Y:S02]  /*0e30*/  SHFL.DOWN P2, R16, R19, R20, R21 ;  /* 0x0800001413107389 */ /* 0x0000640000040015 */
[----:B01----:R-:W-:Y:S05]  /*0e40*/  ENDCOLLECTIVE ;  /* 0x000000000000791b */ /* 0x003fea0003800000 */
.L_x_1771:
[----:B------:R-:W-:Y:S05]  /*0e50*/  BRA `(.L_x_1772) ;  /* 0xfffffff800e47947 */ /* 0x000fea000383ffff */
.L_x_1773:
        /* <DEDUP_REMOVED lines=10> */
.L_x_7751:


//--------------------- .text._Z16gpukernelCLMWNr3ILi16ELi16ELi4EEvPdS0_S0_iii --------------------------
	.section	.text._Z16gpukernelCLMWNr3ILi16ELi16ELi4EEvPdS0_S0_iii,"ax",@progbits
	.align	128
        .global         _Z16gpukernelCLMWNr3ILi16ELi16ELi4EEvPdS0_S0_iii
        .type           _Z16gpukernelCLMWNr3ILi16ELi16ELi4EEvPdS0_S0_iii,@function
        .size           _Z16gpukernelCLMWNr3ILi16ELi16ELi4EEvPdS0_S0_iii,(.L_x_7752 - _Z16gpukernelCLMWNr3ILi16ELi16ELi4EEvPdS0_S0_iii)
        .other          _Z16gpukernelCLMWNr3ILi16ELi16ELi4EEvPdS0_S0_iii,@"STO_CUDA_ENTRY STV_DEFAULT"
_Z16gpukernelCLMWNr3ILi16ELi16ELi4EEvPdS0_S0_iii:
.text._Z16gpukernelCLMWNr3ILi16ELi16ELi4EEvPdS0_S0_iii:
        /* <DEDUP_REMOVED lines=24> */
.L_x_1787:
[----:B0-----:R-:W0:Y:S01]  /*0180*/  LDCU UR8, c[0x0][0x3a0] ;  /* 0x00007400ff0877ac */ /* 0x001e220008000800 */
[----:B------:R-:W-:Y:S01]  /*0190*/  BSSY B1, `(.L_x_1774) ;  /* 0x0000091000017945 */ /* 0x000fe20003800000 */
[----:B0-----:R-:W-:-:S13]  /*01a0*/  ISETP.GE.AND P1, PT, R5, UR8, PT ;  /* 0x0000000805007c0c */ /* 0x001fda000bf26270 */
[----:B------:R-:W-:Y:S05]  /*01b0*/  @P1 BRA `(.L_x_1775) ;  /* 0x0000000800381947 */ /* 0x000fea0003800000 */
[----:B------:R-:W-:-:S07]  /*01c0*/  MOV R9, R5 ;  /* 0x0000000500097202 */ /* 0x000fce0000000f00 */
.L_x_1786:
        /* <DEDUP_REMOVED lines=17> */
.L_x_1780:
        /* <DEDUP_REMOVED lines=40> */
.L_x_1779:
[----:B------:R-:W-:Y:S05]  /*0560*/  BSYNC.RECONVERGENT B2 ;  /* 0x0000000000027941 */ /* 0x000fea0003800200 */
.L_x_1778:
        /* <DEDUP_REMOVED lines=26> */
.L_x_1782:
[----:B------:R-:W-:Y:S05]  /*0710*/  BSYNC.RECONVERGENT B2 ;  /* 0x0000000000027941 */ /* 0x000fea0003800200 */
.L_x_1781:
        /* <DEDUP_REMOVED lines=16> */
.L_x_1784:
[----:B------:R-:W-:Y:S05]  /*0820*/  BSYNC.RECONVERGENT B2 ;  /* 0x0000000000027941 */ /* 0x000fea0003800200 */
.L_x_1783:
        /* <DEDUP_REMOVED lines=13> */
.L_x_1777:
[----:B------:R-:W-:Y:S05]  /*0900*/  BSYNC.RECONVERGENT B0 ;  /* 0x0000000000007941 */ /* 0x000fea0003800200 */
.L_x_1776:
        /* <DEDUP_REMOVED lines=14> */
.L_x_1797:
        /* <DEDUP_REMOVED lines=11> */
.L_x_1775:
[----:B------:R-:W-:Y:S05]  /*0aa0*/  BSYNC B1 ;  /* 0x0000000000017941 */ /* 0x000fea0003800000 */
.L_x_1774:
[----:B------:R-:W1:Y:S01]  /*0ab0*/  LDCU UR8, c[0x0][0x398] ;  /* 0x00007300ff0877ac */ /* 0x000e620008000800 */
[----:B------:R-:W-:-:S05]  /*0ac0*/  VIADD R4, R4, 0x8 ;  /* 0x0000000804047836 */ /* 0x000fca0000000000 */
[----:B-1----:R-:W-:-:S13]  /*0ad0*/  ISETP.GE.AND P1, PT, R4, UR8, PT ;  /* 0x0000000804007c0c */ /* 0x002fda000bf26270 */
[----:B------:R-:W-:Y:S05]  /*0ae0*/  @!P1 BRA `(.L_x_1787) ;  /* 0xfffffff400a49947 */ /* 0x000fea000383ffff */
[----:B------:R-:W-:Y:S05]  /*0af0*/  EXIT ;  /* 0x000000000000794d */ /* 0x000fea0003800000 */
.L_x_1785:
        /* <DEDUP_REMOVED lines=8> */
.L_x_1789:
[----:B------:R-:W-:Y:S05]  /*0b80*/  BSYNC B0 ;  /* 0x0000000000007941 */ /* 0x000fea0003800000 */
.L_x_1788:
        /* <DEDUP_REMOVED lines=8> */
.L_x_1790:
[----:B------:R-:W-:Y:S02]  /*0c10*/  IMAD.MOV.U32 R20, RZ, RZ, 0x4 ;  /* 0x00000004ff147424 */ /* 0x000fe400078e00ff */
[----:B------:R-:W-:-:S06]  /*0c20*/  IMAD.MOV.U32 R10, RZ, RZ, R16 ;  /* 0x000000ffff0a7224 */ /* 0x000fcc00078e0010 */
[----:B------:R-:W-:-:S10]  /*0c30*/  DADD R10, R10, R22 ;  /* 0x000000000a0a7229 */ /* 0x000fd40000000016 */
[----:B------:R-:W-:-:S07]  /*0c40*/  MOV R19, R11 ;  /* 0x0000000b00137202 */ /* 0x000fce0000000f00 */
[----:B------:R-:W-:Y:S05]  /*0c50*/  WARPSYNC.COLLECTIVE R18, `(.L_x_1791) ;  /* 0x0000000012087348 */ /* 0x000fea0003c00000 */
[----:B------:R0:W1:Y:S02]  /*0c60*/  SHFL.DOWN P2, R16, R19, R20, R21 ;  /* 0x0800001413107389 */ /* 0x0000640000040015 */
[----:B01----:R-:W-:Y:S05]  /*0c70*/  ENDCOLLECTIVE ;  /* 0x000000000000791b */ /* 0x003fea0003800000 */
.L_x_1791:
[----:B------:R-:W-:Y:S01]  /*0c80*/  MOV R19, R10 ;  /* 0x0000000a00137202 */ /* 0x000fe20000000f00 */
[----:B------:R-:W-:-:S07]  /*0c90*/  IMAD.MOV.U32 R15, RZ, RZ, R16 ;  /* 0x000000ffff0f7224 */ /* 0x000fce00078e0010 */
[----:B------:R-:W-:Y:S05]  /*0ca0*/  WARPSYNC.COLLECTIVE R18, `(.L_x_1792) ;  /* 0x0000000012087348 */ /* 0x000fea0003c00000 */
[----:B------:R0:W1:Y:S02]  /*0cb0*/  SHFL.DOWN P2, R16, R19, R20, R21 ;  /* 0x0800001413107389 */ /* 0x0000640000040015 */
[----:B01----:R-:W-:Y:S05]  /*0cc0*/  ENDCOLLECTIVE ;  /* 0x000000000000791b */ /* 0x003fea0003800000 */
.L_x_1792:
[----:B------:R-:W-:Y:S01]  /*0cd0*/  MOV R20, 0x2 ;  /* 0x0000000200147802 */ /* 0x000fe20000000f00 */
[----:B------:R-:W-:-:S06]  /*0ce0*/  IMAD.MOV.U32 R14, RZ, RZ, R16 ;  /* 0x000000ffff0e7224 */ /* 0x000fcc00078e0010 */
[----:B------:R-:W-:-:S10]  /*0cf0*/  DADD R14, R10, R14 ;  /* 0x000000000a0e7229 */ /* 0x000fd4000000000e */
[----:B------:R-:W-:-:S07]  /*0d00*/  IMAD.MOV.U32 R19, RZ, RZ, R15 ;  /* 0x000000ffff137224 */ /* 0x000fce00078e000f */
[----:B------:R-:W-:Y:S05]  /*0d10*/  WARPSYNC.COLLECTIVE R18, `(.L_x_1793) ;  /* 0x0000000012087348 */ /* 0x000fea0003c00000 */
[----:B------:R0:W1:Y:S02]  /*0d20*/  SHFL.DOWN P2, R16, R19, R20, R21 ;  /* 0x0800001413107389 */ /* 0x0000640000040015 */
[----:B01----:R-:W-:Y:S05]  /*0d30*/  ENDCOLLECTIVE ;  /* 0x000000000000791b */ /* 0x003fea0003800000 */
.L_x_1793:
[----:B------:R-:W-:Y:S02]  /*0d40*/  IMAD.MOV.U32 R19, RZ, RZ, R14 ;  /* 0x000000ffff137224 */ /* 0x000fe400078e000e */
[----:B------:R-:W-:-:S07]  /*0d50*/  IMAD.MOV.U32 R13, RZ, RZ, R16 ;  /* 0x000000ffff0d7224 */ /* 0x000fce00078e0010 */
[----:B------:R-:W-:Y:S05]  /*0d60*/  WARPSYNC.COLLECTIVE R18, `(.L_x_1794) ;  /* 0x0000000012087348 */ /* 0x000fea0003c00000 */
[----:B------:R0:W1:Y:S02]  /*0d70*/  SHFL.DOWN P2, R16, R19, R20, R21 ;  /* 0x0800001413107389 */ /* 0x0000640000040015 */
[----:B01----:R-:W-:Y:S05]  /*0d80*/  ENDCOLLECTIVE ;  /* 0x000000000000791b */ /* 0x003fea0003800000 */
.L_x_1794:
[----:B------:R-:W-:Y:S01]  /*0d90*/  IMAD.MOV.U32 R20, RZ, RZ, 0x1 ;  /* 0x00000001ff147424 */ /* 0x000fe200078e00ff */
[----:B------:R-:W-:-:S06]  /*0da0*/  MOV R12, R16 ;  /* 0x00000010000c7202 */ /* 0x000fcc0000000f00 */
[----:B------:R-:W-:-:S10]  /*0db0*/  DADD R12, R14, R12 ;  /* 0x000000000e0c7229 */ /* 0x000fd4000000000c */
[----:B------:R-:W-:-:S07]  /*0dc0*/  IMAD.MOV.U32 R19, RZ, RZ, R13 ;  /* 0x000000ffff137224 */ /* 0x000fce00078e000d */
[----:B------:R-:W-:Y:S05]  /*0dd0*/  WARPSYNC.COLLECTIVE R18, `(.L_x_1795) ;  /* 0x0000000012087348 */ /* 0x000fea0003c00000 */
[----:B------:R0:W1:Y:S02]  /*0de0*/  SHFL.DOWN P2, R16, R19, R20, R21 ;  /* 0x0800001413107389 */ /* 0x0000640000040015 */
[----:B01----:R-:W-:Y:S05]  /*0df0*/  ENDCOLLECTIVE ;  /* 0x000000000000791b */ /* 0x003fea0003800000 */
.L_x_1795:
[----:B------:R-:W-:Y:S01]  /*0e00*/  IMAD.MOV.U32 R19, RZ, RZ, R12 ;  /* 0x000000ffff137224 */ /* 0x000fe200078e000c */
[----:B------:R-:W-:-:S07]  /*0e10*/  MOV R17, R16 ;  /* 0x0000001000117202 */ /* 0x000fce0000000f00 */
[----:B------:R-:W-:Y:S05]  /*0e20*/  WARPSYNC.COLLECTIVE R18, `(.L_x_1796) ;  /* 0x0000000012087348 */ /* 0x000fea0003c00000 */
[----:B------:R0:W1:Y:S02]  /*0e30*/  SHFL.DOWN P2, R16, R19, R20, R21 ;  /* 0x0800001413107389 */ /* 0x0000640000040015 */
[----:B01----:R-:W-:Y:S05]  /*0e40*/  ENDCOLLECTIVE ;  /* 0x000000000000791b */ /* 0x003fea0003800000 */
.L_x_1796:
[----:B------:R-:W-:Y:S05]  /*0e50*/  BRA `(.L_x_1797) ;  /* 0xfffffff800e47947 */ /* 0x000fea000383ffff */
.L_x_1798:
        /* <DEDUP_REMOVED lines=10> */
.L_x_7752:


//--------------------- .text._Z16gpukernelCLMWNr3ILi16ELi16ELi2EEvPdS0_S0_iii --------------------------
	.section	.text._Z16gpukernelCLMWNr3ILi16ELi16ELi2EEvPdS0_S0_iii,"ax",@progbits
	.align	128
        .global         _Z16gpukernelCLMWNr3ILi16ELi16ELi2EEvPdS0_S0_iii
        .type           _Z16gpukernelCLMWNr3ILi16ELi16ELi2EEvPdS0_S0_iii,@function
        .size           _Z16gpukernelCLMWNr3ILi16ELi16ELi2EEvPdS0_S0_iii,(.L_x_7753 - _Z16gpukernelCLMWNr3ILi16ELi16ELi2EEvPdS0_S0_iii)
        .other          _Z16gpukernelCLMWNr3ILi16ELi16ELi2EEvPdS0_S0_iii,@"STO_CUDA_ENTRY STV_DEFAULT"
_Z16gpukernelCLMWNr3ILi16ELi16ELi2EEvPdS0_S0_iii:
.text._Z16gpukernelCLMWNr3ILi16ELi16ELi2EEvPdS0_S0_iii:
        /* <DEDUP_REMOVED lines=24> */
.L_x_1812:
[----:B0-----:R-:W0:Y:S01]  /*0180*/  LDCU UR8, c[0x0][0x3a0] ;  /* 0x00007400ff0877ac */ /* 0x001e220008000800 */
[----:B------:R-:W-:Y:S01]  /*0190*/  BSSY B1, `(.L_x_1799) ;  /* 0x0000091000017945 */ /* 0x000fe20003800000 */
[----:B0-----:R-:W-:-:S13]  /*01a0*/  ISETP.GE.AND P1, PT, R5, UR8, PT ;  /* 0x0000000805007c0c */ /* 0x001fda000bf26270 */
[----:B------:R-:W-:Y:S05]  /*01b0*/  @P1 BRA `(.L_x_1800) ;  /* 0x0000000800381947 */ /* 0x000fea0003800000 */
[----:B------:R-:W-:-:S07]  /*01c0*/  MOV R9, R5 ;  /* 0x0000000500097202 */ /* 0x000fce0000000f00 */
.L_x_1811:
        /* <DEDUP_REMOVED lines=17> */
.L_x_1805:
        /* <DEDUP_REMOVED lines=40> */
.L_x_1804:
[----:B------:R-:W-:Y:S05]  /*0560*/  BSYNC.RECONVERGENT B2 ;  /* 0x0000000000027941 */ /* 0x000fea0003800200 */
.L_x_1803:
        /* <DEDUP_REMOVED lines=26> */
.L_x_1807:
[----:B------:R-:W-:Y:S05]  /*0710*/  BSYNC.RECONVERGENT B2 ;  /* 0x0000000000027941 */ /* 0x000fea0003800200 */
.L_x_1806:
        /* <DEDUP_REMOVED lines=16> */
.L_x_1809:
[----:B------:R-:W-:Y:S05]  /*0820*/  BSYNC.RECONVERGENT B2 ;  /* 0x0000000000027941 */ /* 0x000fea0003800200 */
.L_x_1808:
        /* <DEDUP_REMOVED lines=13> */
.L_x_1802:
[----:B------:R-:W-:Y:S05]  /*0900*/  BSYNC.RECONVERGENT B0 ;  /* 0x0000000000007941 */ /* 0x000fea0003800200 */
.L_x_1801:
        /* <DEDUP_REMOVED lines=14> */
.L_x_1822:
        /* <DEDUP_REMOVED lines=11> */
.L_x_1800:
[----:B------:R-:W-:Y:S05]  /*0aa0*/  BSYNC B1 ;  /* 0x0000000000017941 */ /* 0x000fea0003800000 */
.L_x_1799:
[----:B------:R-:W1:Y:S01]  /*0ab0*/  LDCU UR8, c[0x0][0x398] ;  /* 0x00007300ff0877ac */ /* 0x000e620008000800 */
[----:B------:R-:W-:-:S05]  /*0ac0*/  VIADD R4, R4, 0x10 ;  /* 0x0000001004047836 */ /* 0x000fca0000000000 */
[----:B-1----:R-:W-:-:S13]  /*0ad0*/  ISETP.GE.AND P1, PT, R4, UR8, PT ;  /* 0x0000000804007c0c */ /* 0x002fda000bf26270 */
[----:B------:R-:W-:Y:S05]  /*0ae0*/  @!P1 BRA `(.L_x_1812) ;  /* 0xfffffff400a49947 */ /* 0x000fea000383ffff */
[----:B------:R-:W-:Y:S05]  /*0af0*/  EXIT ;  /* 0x000000000000794d */ /* 0x000fea0003800000 */
.L_x_1810:
        /* <DEDUP_REMOVED lines=8> */
.L_x_1814:
[----:B------:R-:W-:Y:S05]  /*0b80*/  BSYNC B0 ;  /* 0x0000000000007941 */ /* 0x000fea0003800000 */
.L_x_1813:
        /* <DEDUP_REMOVED lines=8> */
.L_x_1815:
[----:B------:R-:W-:Y:S02]  /*0c10*/  IMAD.MOV.U32 R20, RZ, RZ, 0x4 ;  /* 0x00000004ff147424 */ /* 0x000fe400078e00ff */
[----:B------:R-:W-:-:S06]  /*0c20*/  IMAD.MOV.U32 R10, RZ, RZ, R16 ;  /* 0x000000ffff0a7224 */ /* 0x000fcc00078e0010 */
[----:B------:R-:W-:-:S10]  /*0c30*/  DADD R10, R10, R22 ;  /* 0x000000000a0a7229 */ /* 0x000fd40000000016 */
[----:B------:R-:W-:-:S07]  /*0c40*/  MOV R19, R11 ;  /* 0x0000000b00137202 */ /* 0x000fce0000000f00 */
[----:B------:R-:W-:Y:S05]  /*0c50*/  WARPSYNC.COLLECTIVE R18, `(.L_x_1816) ;  /* 0x0000000012087348 */ /* 0x000fea0003c00000 */
[----:B------:R0:W1:Y:S02]  /*0c60*/  SHFL.DOWN P2, R16, R19, R20, R21 ;  /* 0x0800001413107389 */ /* 0x0000640000040015 */
[----:B01----:R-:W-:Y:S05]  /*0c70*/  ENDCOLLECTIVE ;  /* 0x000000000000791b */ /* 0x003fea0003800000 */
.L_x_1816:
[----:B------:R-:W-:Y:S01]  /*0c80*/  MOV R19, R10 ;  /* 0x0000000a00137202 */ /* 0x000fe20000000f00 */
[----:B------:R-:W-:-:S07]  /*0c90*/  IMAD.MOV.U32 R15, RZ, RZ, R16 ;  /* 0x000000ffff0f7224 */ /* 0x000fce00078e0010 */
[----:B------:R-:W-:Y:S05]  /*0ca0*/  WARPSYNC.COLLECTIVE R18, `(.L_x_1817) ;  /* 0x0000000012087348 */ /* 0x000fea0003c00000 */
[----:B------:R0:W1:Y:S02]  /*0cb0*/  SHFL.DOWN P2, R16, R19, R20, R21 ;  /* 0x0800001413107389 */ /* 0x0000640000040015 */
[----:B01----:R-:W-:Y:S05]  /*0cc0*/  ENDCOLLECTIVE ;  /* 0x000000000000791b */ /* 0x003fea0003800000 */
.L_x_1817:
[----:B------:R-:W-:Y:S01]  /*0cd0*/  MOV R20, 0x2 ;  /* 0x0000000200147802 */ /* 0x000fe20000000f00 */
[----:B------:R-:W-:-:S06]  /*0ce0*/  IMAD.MOV.U32 R14, RZ, RZ, R16 ;  /* 0x000000ffff0e7224 */ /* 0x000fcc00078e0010 */
[----:B------:R-:W-:-:S10]  /*0cf0*/  DADD R14, R10, R14 ;  /* 0x000000000a0e7229 */ /* 0x000fd4000000000e */
[----:B------:R-:W-:-:S07]  /*0d00*/  IMAD.MOV.U32 R19, RZ, RZ, R15 ;  /* 0x000000ffff137224 */ /* 0x000fce00078e000f */
[----:B------:R-:W-:Y:S05]  /*0d10*/  WARPSYNC.COLLECTIVE R18, `(.L_x_1818) ;  /* 0x0000000012087348 */ /* 0x000fea0003c00000 */
[----:B------:R0:W1:Y:S02]  /*0d20*/  SHFL.DOWN P2, R16, R19, R20, R21 ;  /* 0x0800001413107389 */ /* 0x0000640000040015 */
[----:B01----:R-:W-:Y:S05]  /*0d30*/  ENDCOLLECTIVE ;  /* 0x000000000000791b */ /* 0x003fea0003800000 */
.L_x_1818:
[----:B------:R-:W-:Y:S02]  /*0d40*/  IMAD.MOV.U32 R19, RZ, RZ, R14 ;  /* 0x000000ffff137224 */ /* 0x000fe400078e000e */
[----:B------:R-:W-:-:S07]  /*0d50*/  IMAD.MOV.U32 R13, RZ, RZ, R16 ;  /* 0x000000ffff0d7224 */ /* 0x000fce00078e0010 */
[----:B------:R-:W-:Y:S05]  /*0d60*/  WARPSYNC.COLLECTIVE R18, `(.L_x_1819) ;  /* 0x0000000012087348 */ /* 0x000fea0003c00000 */
[----:B------:R0:W1:Y:S02]  /*0d70*/  SHFL.DOWN P2, R16, R19, R20, R21 ;  /* 0x0800001413107389 */ /* 0x0000640000040015 */
[----:B01----:R-:W-:Y:S05]  /*0d80*/  ENDCOLLECTIVE ;  /* 0x000000000000791b */ /* 0x003fea0003800000 */
.L_x_1819:
[----:B------:R-:W-:Y:S01]  /*0d90*/  IMAD.MOV.U32 R20, RZ, RZ, 0x1 ;  /* 0x00000001ff147424 */ /* 0x000fe200078e00ff */
[----:B------:R-:W-:-:S06]  /*0da0*/  MOV R12, R16 ;  /* 0x00000010000c7202 */ /* 0x000fcc0000000f00 */
[----:B------:R-:W-:-:S10]  /*0db0*/  DADD R12, R14, R12 ;  /* 0x000000000e0c7229 */ /* 0x000fd4000000000c */
[----:B------:R-:W-:-:S07]  /*0dc0*/  IMAD.MOV.U32 R19, RZ, RZ, R13 ;  /* 0x000000ffff137224 */ /* 0x000fce00078e000d */
[----:B------:R-:W-:Y:S05]  /*0dd0*/  WARPSYNC.COLLECTIVE R18, `(.L_x_1820) ;  /* 0x0000000012087348 */ /* 0x000fea0003c00000 */
[----:B------:R0:W1:Y:S02]  /*0de0*/  SHFL.DOWN P2, R16, R19, R20, R21 ;  /* 0x0800001413107389 */ /* 0x0000640000040015 */
[----:B01----:R-:W-:Y:S05]  /*0df0*/  ENDCOLLECTIVE ;  /* 0x000000000000791b */ /* 0x003fea0003800000 */
.L_x_1820:
[----:B------:R-:W-:Y:S01]  /*0e00*/  IMAD.MOV.U32 R19, RZ, RZ, R12 ;  /* 0x000000ffff137224 */ /* 0x000fe200078e000c */
[----:B------:R-:W-:-:S07]  /*0e10*/  MOV R17, R16 ;  /* 0x0000001000117202 */ /* 0x000fce0000000f00 */
[----:B------:R-:W-:Y:S05]  /*0e20*/  WARPSYNC.COLLECTIVE R18, `(.L_x_1821) ;  /* 0x0000000012087348 */ /* 0x000fea0003c00000 */
[----:B------:R0:W1:Y:S02]  /*0e30*/  SHFL.DOWN P2, R16, R19, R20, R21 ;  /* 0x0800001413107389 */ /* 0x0000640000040015 */
[----:B01----:R-:W-:Y:S05]  /*0e40*/  ENDCOLLECTIVE ;  /* 0x000000000000791b */ /* 0x003fea0003800000 */
.L_x_1821:
[----:B------:R-:W-:Y:S05]  /*0e50*/  BRA `(.L_x_1822) ;  /* 0xfffffff800e47947 */ /* 0x000fea000383ffff */
.L_x_1823:
        /* <DEDUP_REMOVED lines=10> */
.L_x_7753:


//--------------------- .text._Z16gpukernelCLMWNr3ILi16ELi16ELi1EEvPdS0_S0_iii --------------------------
	.section	.text._Z16gpukernelCLMWNr3ILi16ELi16ELi1EEvPdS0_S0_iii,"ax",@progbits
	.align	128
        .global         _Z16gpukernelCLMWNr3ILi16ELi16ELi1EEvPdS0_S0_iii
        .type           _Z16gpukernelCLMWNr3ILi16ELi16ELi1EEvPdS0_S0_iii,@function
        .size           _Z16gpukernelCLMWNr3ILi16ELi16ELi1EEvPdS0_S0_iii,(.L_x_7754 - _Z16gpukernelCLMWNr3ILi16ELi16ELi1EEvPdS0_S0_iii)
        .other          _Z16gpukernelCLMWNr3ILi16ELi16ELi1EEvPdS0_S0_iii,@"STO_CUDA_ENTRY STV_DEFAULT"
_Z16gpukernelCLMWNr3ILi16ELi16ELi1EEvPdS0_S0_iii:
.text._Z16gpukernelCLMWNr3ILi16ELi16ELi1EEvPdS0_S0_iii:
        /* <DEDUP_REMOVED lines=24> */
.L_x_1836:
[----:B0-----:R-:W0:Y:S02]  /*0180*/  LDCU UR8, c[0x0][0x3a0] ;  /* 0x00007400ff0877ac */ /* 0x001e240008000800 */
[----:B0-----:R-:W-:-:S09]  /*0190*/  UISETP.GE.AND UP0, UPT, UR8, 0x1, UPT ;  /* 0x000000010800788c */ /* 0x001fd2000bf06270 */
[----:B------:R-:W-:Y:S05]  /*01a0*/  BRA.U !UP0, `(.L_x_1824) ;  /* 0x0000000908307547 */ /* 0x000fea000b800000 */
[----:B------:R-:W-:-:S07]  /*01b0*/  IMAD.MOV.U32 R8, RZ, RZ, RZ ;  /* 0x000000ffff087224 */ /* 0x000fce00078e00ff */
.L_x_1835:
        /* <DEDUP_REMOVED lines=17> */
.L_x_1829:
        /* <DEDUP_REMOVED lines=40> */
.L_x_1828:
[----:B------:R-:W-:Y:S05]  /*0550*/  BSYNC.RECONVERGENT B1 ;  /* 0x0000000000017941 */ /* 0x000fea0003800200 */
.L_x_1827:
        /* <DEDUP_REMOVED lines=24> */
.L_x_1831:
[----:B------:R-:W-:Y:S05]  /*06e0*/  BSYNC.RECONVERGENT B1 ;  /* 0x0000000000017941 */ /* 0x000fea0003800200 */
.L_x_1830:
        /* <DEDUP_REMOVED lines=16> */
.L_x_1833:
[----:B------:R-:W-:Y:S05]  /*07f0*/  BSYNC.RECONVERGENT B1 ;  /* 0x0000000000017941 */ /* 0x000fea0003800200 */
.L_x_1832:
        /* <DEDUP_REMOVED lines=13> */
.L_x_1826:
[----:B------:R-:W-:Y:S05]  /*08d0*/  BSYNC.RECONVERGENT B0 ;  /* 0x0000000000007941 */ /* 0x000fea0003800200 */
.L_x_1825:
        /* <DEDUP_REMOVED lines=14> */
.L_x_1846:
        /* <DEDUP_REMOVED lines=11> */
.L_x_1824:
[----:B------:R-:W1:Y:S01]  /*0a70*/  LDCU UR8, c[0x0][0x398] ;  /* 0x00007300ff0877ac */ /* 0x000e620008000800 */
[----:B------:R-:W-:-:S05]  /*0a80*/  VIADD R5, R5, 0x20 ;  /* 0x0000002005057836 */ /* 0x000fca0000000000 */
[----:B-1----:R-:W-:-:S13]  /*0a90*/  ISETP.GE.AND P2, PT, R5, UR8, PT ;  /* 0x0000000805007c0c */ /* 0x002fda000bf46270 */
[----:B------:R-:W-:Y:S05]  /*0aa0*/  @!P2 BRA `(.L_x_1836) ;  /* 0xfffffff400b4a947 */ /* 0x000fea000383ffff */
[----:B------:R-:W-:Y:S05]  /*0ab0*/  EXIT ;  /* 0x000000000000794d */ /* 0x000fea0003800000 */
.L_x_1834:
        /* <DEDUP_REMOVED lines=8> */
.L_x_1838:
[----:B------:R-:W-:Y:S05]  /*0b40*/  BSYNC B0 ;  /* 0x0000000000007941 */ /* 0x000fea0003800000 */
.L_x_1837:
        /* <DEDUP_REMOVED lines=8> */
.L_x_1839:
[----:B------:R-:W-:Y:S01]  /*0bd0*/  IMAD.MOV.U32 R19, RZ, RZ, 0x4 ;  /* 0x00000004ff137424 */ /* 0x000fe200078e00ff */
[----:B------:R-:W-:-:S06]  /*0be0*/  MOV R10, R16 ;  /* 0x00000010000a7202 */ /* 0x000fcc0000000f00 */
[----:B------:R-:W-:-:S10]  /*0bf0*/  DADD R10, R10, R22 ;  /* 0x000000000a0a7229 */ /* 0x000fd40000000016 */
[----:B------:R-:W-:-:S07]  /*0c00*/  IMAD.MOV.U32 R18, RZ, RZ, R11 ;  /* 0x000000ffff127224 */ /* 0x000fce00078e000b */
[----:B------:R-:W-:Y:S05]  /*0c10*/  WARPSYNC.COLLECTIVE R9, `(.L_x_1840) ;  /* 0x0000000009087348 */ /* 0x000fea0003c00000 */
[----:B------:R0:W1:Y:S02]  /*0c20*/  SHFL.DOWN P3, R16, R18, R19, R20 ;  /* 0x0800001312107389 */ /* 0x0000640000060014 */
[----:B01----:R-:W-:Y:S05]  /*0c30*/  ENDCOLLECTIVE ;  /* 0x000000000000791b */ /* 0x003fea0003800000 */
.L_x_1840:
[----:B------:R-:W-:Y:S01]  /*0c40*/  IMAD.MOV.U32 R18, RZ, RZ, R10 ;  /* 0x000000ffff127224 */ /* 0x000fe200078e000a */
[----:B------:R-:W-:-:S07]  /*0c50*/  MOV R15, R16 ;  /* 0x00000010000f7202 */ /* 0x000fce0000000f00 */
[----:B------:R-:W-:Y:S05]  /*0c60*/  WARPSYNC.COLLECTIVE R9, `(.L_x_1841) ;  /* 0x0000000009087348 */ /* 0x000fea0003c00000 */
[----:B------:R0:W1:Y:S02]  /*0c70*/  SHFL.DOWN P3, R16, R18, R19, R20 ;  /* 0x0800001312107389 */ /* 0x0000640000060014 */
[----:B01----:R-:W-:Y:S05]  /*0c80*/  ENDCOLLECTIVE ;  /* 0x000000000000791b */ /* 0x003fea0003800000 */
.L_x_1841:
[----:B------:R-:W-:Y:S02]  /*0c90*/  IMAD.MOV.U32 R19, RZ, RZ, 0x2 ;  /* 0x00000002ff137424 */ /* 0x000fe400078e00ff */
[----:B------:R-:W-:-:S06]  /*0ca0*/  IMAD.MOV.U32 R14, RZ, RZ, R16 ;  /* 0x000000ffff0e7224 */ /* 0x000fcc00078e0010 */
[----:B------:R-:W-:-:S10]  /*0cb0*/  DADD R14, R10, R14 ;  /* 0x000000000a0e7229 */ /* 0x000fd4000000000e */
[----:B------:R-:W-:-:S07]  /*0cc0*/  MOV R18, R15 ;  /* 0x0000000f00127202 */ /* 0x000fce0000000f00 */
[----:B------:R-:W-:Y:S05]  /*0cd0*/  WARPSYNC.COLLECTIVE R9, `(.L_x_1842) ;  /* 0x0000000009087348 */ /* 0x000fea0003c00000 */
[----:B------:R0:W1:Y:S02]  /*0ce0*/  SHFL.DOWN P3, R16, R18, R19, R20 ;  /* 0x0800001312107389 */ /* 0x0000640000060014 */
[----:B01----:R-:W-:Y:S05]  /*0cf0*/  ENDCOLLECTIVE ;  /* 0x000000000000791b */ /* 0x003fea0003800000 */
.L_x_1842:
[----:B------:R-:W-:Y:S01]  /*0d00*/  IMAD.MOV.U32 R18, RZ, RZ, R14 ;  /* 0x000000ffff127224 */ /* 0x000fe200078e000e */
[----:B------:R-:W-:-:S07]  /*0d10*/  MOV R13, R16 ;  /* 0x00000010000d7202 */ /* 0x000fce0000000f00 */
[----:B------:R-:W-:Y:S05]  /*0d20*/  WARPSYNC.COLLECTIVE R9, `(.L_x_1843) ;  /* 0x0000000009087348 */ /* 0x000fea0003c00000 */
[----:B------:R0:W1:Y:S02]  /*0d30*/  SHFL.DOWN P3, R16, R18, R19, R20 ;  /* 0x0800001312107389 */ /* 0x0000640000060014 */
[----:B01----:R-:W-:Y:S05]  /*0d40*/  ENDCOLLECTIVE ;  /* 0x000000000000791b */ /* 0x003fea0003800000 */
.L_x_1843:
[----:B------:R-:W-:Y:S02]  /*0d50*/  MOV R19, 0x1 ;  /* 0x0000000100137802 */ /* 0x000fe40000000f00 */
[----:B------:R-:W-:-:S06]  /*0d60*/  MOV R12, R16 ;  /* 0x00000010000c7202 */ /* 0x000fcc0000000f00 */
[----:B------:R-:W-:-:S10]  /*0d70*/  DADD R12, R14, R12 ;  /* 0x000000000e0c7229 */ /* 0x000fd4000000000c */
[----:B------:R-:W-:-:S07]  /*0d80*/  IMAD.MOV.U32 R18, RZ, RZ, R13 ;  /* 0x000000ffff127224 */ /* 0x000fce00078e000d */
[----:B------:R-:W-:Y:S05]  /*0d90*/  WARPSYNC.COLLECTIVE R9, `(.L_x_1844) ;  /* 0x0000000009087348 */ /* 0x000fea0003c00000 */
[----:B------:R0:W1:Y:S02]  /*0da0*/  SHFL.DOWN P3, R16, R18, R19, R20 ;  /* 0x0800001312107389 */ /* 0x0000640000060014 */
[----:B01----:R-:W-:Y:S05]  /*0db0*/  ENDCOLLECTIVE ;  /* 0x000000000000791b */ /* 0x003fea0003800000 */
.L_x_1844:
[----:B------:R-:W-:Y:S01]  /*0dc0*/  MOV R18, R12 ;  /* 0x0000000c00127202 */ /* 0x000fe20000000f00 */
[----:B------:R-:W-:-:S07]  /*0dd0*/  IMAD.MOV.U32 R17, RZ, RZ, R16 ;  /* 0x000000ffff117224 */ /* 0x000fce00078e0010 */
[----:B------:R-:W-:Y:S05]  /*0de0*/  WARPSYNC.COLLECTIVE R9, `(.L_x_1845) ;  /* 0x0000000009087348 */ /* 0x000fea0003c00000 */
[----:B------:R0:W1:Y:S02]  /*0df0*/  SHFL.DOWN P3, R16, R18, R19, R20 ;  /* 0x0800001312107389 */ /* 0x0000640000060014 */
[----:B01----:R-:W-:Y:S05]  /*0e00*/  ENDCOLLECTIVE ;  /* 0x000000000000791b */ /* 0x003fea0003800000 */
.L_x_1845:
[----:B------:R-:W-:Y:S05]  /*0e10*/  BRA `(.L_x_1846) ;  /* 0xfffffff800e87947 */ /* 0x000fea000383ffff */
.L_x_1847:
        /* <DEDUP_REMOVED lines=14> */
.L_x_7754:


//--------------------- .text._Z16gpukernelCLMWNr3ILi16ELi8ELi8EEvPdS0_S0_iii --------------------------
	.section	.text._Z16gpukernelCLMWNr3ILi16ELi8ELi8EEvPdS0_S0_iii,"ax",@progbits
	.align	128
        .global         _Z16gpukernelCLMWNr3ILi16ELi8ELi8EEvPdS0_S0_iii
        .type           _Z16gpukernelCLMWNr3ILi16ELi8ELi8EEvPdS0_S0_iii,@function
        .size           _Z16gpukernelCLMWNr3ILi16ELi8ELi8EEvPdS0_S0_iii,(.L_x_7755 - _Z16gpukernelCLMWNr3ILi16ELi8ELi8EEvPdS0_S0_iii)
        .other          _Z16gpukernelCLMWNr3ILi16ELi8ELi8EEvPdS0_S0_iii,@"STO_CUDA_ENTRY STV_DEFAULT"
_Z16gpukernelCLMWNr3ILi16ELi8ELi8EEvPdS0_S0_iii:
.text._Z16gpukernelCLMWNr3ILi16ELi8ELi8EEvPdS0_S0_iii:
        /* <DEDUP_REMOVED lines=24> */
.L_x_1861:
[----:B0-----:R-:W0:Y:S01]  /*0180*/  LDCU UR8, c[0x0][0x3a0] ;  /* 0x00007400ff0877ac */ /* 0x001e220008000800 */
[----:B------:R-:W-:Y:S01]  /*0190*/  BSSY B1, `(.L_x_1848) ;  /* 0x0000091000017945 */ /* 0x000fe20003800000 */
[----:B0-----:R-:W-:-:S13]  /*01a0*/  ISETP.GE.AND P1, PT, R5, UR8, PT ;  /* 0x0000000805007c0c */ /* 0x001fda000bf26270 */
[----:B------:R-:W-:Y:S05]  /*01b0*/  @P1 BRA `(.L_x_1849) ;  /* 0x0000000800381947 */ /* 0x000fea0003800000 */
[----:B------:R-:W-:-:S07]  /*01c0*/  MOV R9, R5 ;  /* 0x0000000500097202 */ /* 0x000fce0000000f00 */
.L_x_1860:
        /* <DEDUP_REMOVED lines=17> */
.L_x_1854:
        /* <DEDUP_REMOVED lines=40> */
.L_x_1853:
[----:B------:R-:W-:Y:S05]  /*0560*/  BSYNC.RECONVERGENT B2 ;  /* 0x0000000000027941 */ /* 0x000fea0003800200 */
.L_x_1852:
        /* <DEDUP_REMOVED lines=26> */
.L_x_1856:
[----:B------:R-:W-:Y:S05]  /*0710*/  BSYNC.RECONVERGENT B2 ;  /* 0x0000000000027941 */ /* 0x000fea0003800200 */
.L_x_1855:
        /* <DEDUP_REMOVED lines=16> */
.L_x_1858:
[----:B------:R-:W-:Y:S05]  /*0820*/  BSYNC.RECONVERGENT B2 ;  /* 0x0000000000027941 */ /* 0x000fea0003800200 */
.L_x_1857:
        /* <DEDUP_REMOVED lines=13> */
.L_x_1851:
[----:B------:R-:W-:Y:S05]  /*0900*/  BSYNC.RECONVERGENT B0 ;  /* 0x0000000000007941 */ /* 0x000fea0003800200 */
.L_x_1850:
        /* <DEDUP_REMOVED lines=14> */
.L_x_1871:
        /* <DEDUP_REMOVED lines=11> */
.L_x_1849:
[----:B------:R-:W-:Y:S05]  /*0aa0*/  BSYNC B1 ;  /* 0x0000000000017941 */ /* 0x000fea0003800000 */
.L_x_1848:
[----:B------:R-:W1:Y:S01]  /*0ab0*/  LDCU UR8, c[0x0][0x398] ;  /* 0x00007300ff0877ac */ /* 0x000e620008000800 */
[----:B------:R-:W-:-:S05]  /*0ac0*/  VIADD R4, R4, 0x2 ;  /* 0x0000000204047836 */ /* 0x000fca0000000000 */
[----:B-1----:R-:W-:-:S13]  /*0ad0*/  ISETP.GE.AND P1, PT, R4, UR8, PT ;  /* 0x0000000804007c0c */ /* 0x002fda000bf26270 */
[----:B------:R-:W-:Y:S05]  /*0ae0*/  @!P1 BRA `(.L_x_1861) ;  /* 0xfffffff400a49947 */ /* 0x000fea000383ffff */
[----:B------:R-:W-:Y:S05]  /*0af0*/  EXIT ;  /* 0x000000000000794d */ /* 0x000fea0003800000 */
.L_x_1859:
        /* <DEDUP_REMOVED lines=8> */
.L_x_1863:
[----:B------:R-:W-:Y:S05]  /*0b80*/  BSYNC B0 ;  /* 0x0000000000007941 */ /* 0x000fea0003800000 */
.L_x_1862:
        /* <DEDUP_REMOVED lines=8> */
.L_x_1864:
[----:B------:R-:W-:Y:S02]  /*0c10*/  IMAD.MOV.U32 R20, RZ, RZ, 0x4 ;  /* 0x00000004ff147424 */ /* 0x000fe400078e00ff */
[----:B------:R-:W-:-:S06]  /*0c20*/  IMAD.MOV.U32 R10, RZ, RZ, R16 ;  /* 0x000000ffff0a7224 */ /* 0x000fcc00078e0010 */
[----:B------:R-:W-:-:S10]  /*0c30*/  DADD R10, R10, R22 ;  /* 0x000000000a0a7229 */ /* 0x000fd40000000016 */
[----:B------:R-:W-:-:S07]  /*0c40*/  MOV R19, R11 ;  /* 0x0000000b00137202 */ /* 0x000fce0000000f00 */
[----:B------:R-:W-:Y:S05]  /*0c50*/  WARPSYNC.COLLECTIVE R18, `(.L_x_1865) ;  /* 0x0000000012087348 */ /* 0x000fea0003c00000 */
[----:B------:R0:W1:Y:S02]  /*0c60*/  SHFL.DOWN P2, R16, R19, R20, R21 ;  /* 0x0800001413107389 */ /* 0x0000640000040015 */
[----:B01----:R-:W-:Y:S05]  /*0c70*/  ENDCOLLECTIVE ;  /* 0x000000000000791b */ /* 0x003fea0003800000 */
.L_x_1865:
[----:B------:R-:W-:Y:S01]  /*0c80*/  MOV R19, R10 ;  /* 0x0000000a00137202 */ /* 0x000fe20000000f00 */
[----:B------:R-:W-:-:S07]  /*0c90*/  IMAD.MOV.U32 R15, RZ, RZ, R16 ;  /* 0x000000ffff0f7224 */ /* 0x000fce00078e0010 */
[----:B------:R-:W-:Y:S05]  /*0ca0*/  WARPSYNC.COLLECTIVE R18, `(.L_x_1866) ;  /* 0x0000000012087348 */ /* 0x000fea0003c00000 */
[----:B------:R0:W1:Y:S02]  /*0cb0*/  SHFL.DOWN P2, R16, R19, R20, R21 ;  /* 0x0800001413107389 */ /* 0x0000640000040015 */
[----:B01----:R-:W-:Y:S05]  /*0cc0*/  ENDCOLLECTIVE ;  /* 0x000000000000791b */ /* 0x003fea0003800000 */
.L_x_1866:
[----:B------:R-:W-:Y:S01]  /*0cd0*/  MOV R20, 0x2 ;  /* 0x0000000200147802 */ /* 0x000fe20000000f00 */
[----:B------:R-:W-:-:S06]  /*0ce0*/  IMAD.MOV.U32 R14, RZ, RZ, R16 ;  /* 0x000000ffff0e7224 */ /* 0x000fcc00078e0010 */
[----:B------:R-:W-:-:S10]  /*0cf0*/  DADD R14, R10, R14 ;  /* 0x000000000a0e7229 */ /* 0x000fd4000000000e */
[----:B------:R-:W-:-:S07]  /*0d00*/  IMAD.MOV.U32 R19, RZ, RZ, R15 ;  /* 0x000000ffff137224 */ /* 0x000fce00078e000f */
[----:B------:R-:W-:Y:S05]  /*0d10*/  WARPSYNC.COLLECTIVE R18, `(.L_x_1867) ;  /* 0x0000000012087348 */ /* 0x000fea0003c00000 */
[----:B------:R0:W1:Y:S02]  /*0d20*/  SHFL.DOWN P2, R16, R19, R20, R21 ;  /* 0x0800001413107389 */ /* 0x0000640000040015 */
[----:B01----:R-:W-:Y:S05]  /*0d30*/  ENDCOLLECTIVE ;  /* 0x000000000000791b */ /* 0x003fea0003800000 */
.L_x_1867:
[----:B------:R-:W-:Y:S02]  /*0d40*/  IMAD.MOV.U32 R19, RZ, RZ, R14 ;  /* 0x000000ffff137224 */ /* 0x000fe400078e000e */
[----:B------:R-:W-:-:S07]  /*0d50*/  IMAD.MOV.U32 R13, RZ, RZ, R16 ;  /* 0x000000ffff0d7224 */ /* 0x000fce00078e0010 */
[----:B------:R-:W-:Y:S05]  /*0d60*/  WARPSYNC.COLLECTIVE R18, `(.L_x_1868) ;  /* 0x0000000012087348 */ /* 0x000fea0003c00000 */
[----:B------:R0:W1:Y:S02]  /*0d70*/  SHFL.DOWN P2, R16, R19, R20, R21 ;  /* 0x0800001413107389 */ /* 0x0000640000040015 */
[----:B01----:R-:W-:Y:S05]  /*0d80*/  ENDCOLLECTIVE ;  /* 0x000000000000791b */ /* 0x003fea0003800000 */
.L_x_1868:
[----:B------:R-:W-:Y:S01]  /*0d90*/  IMAD.MOV.U32 R20, RZ, RZ, 0x1 ;  /* 0x00000001ff147424 */ /* 0x000fe200078e00ff */
[----:B------:R-:W-:-:S06]  /*0da0*/  MOV R12, R16 ;  /* 0x00000010000c7202 */ /* 0x000fcc0000000f00 */
[----:B------:R-:W-:-:S10]  /*0db0*/  DADD R12, R14, R12 ;  /* 0x000000000e0c7229 */ /* 0x000fd4000000000c */
[----:B------:R-:W-:-:S07]  /*0dc0*/  IMAD.MOV.U32 R19, RZ, RZ, R13 ;  /* 0x000000ffff137224 */ /* 0x000fce00078e000d */
[----:B------:R-:W-:Y:S05]  /*0dd0*/  WARPSYNC.COLLECTIVE R18, `(.L_x_1869) ;  /* 0x0000000012087348 */ /* 0x000fea0003c00000 */
[----:B------:R0:W1:Y:S02]  /*0de0*/  SHFL.DOWN P2, R16, R19, R20, R21 ;  /* 0x0800001413107389 */ /* 0x0000640000040015 */
[----:B01----:R-:W-:Y:S05]  /*0df0*/  ENDCOLLECTIVE ;  /* 0x000000000000791b */ /* 0x003fea0003800000 */
.L_x_1869:
[----:B------:R-:W-:Y:S01]  /*0e00*/  IMAD.MOV.U32 R19, RZ, RZ, R12 ;  /* 0x000000ffff137224 */ /* 0x000fe200078e000c */
[----:B------:R-:W-:-:S07]  /*0e10*/  MOV R17, R16 ;  /* 0x0000001000117202 */ /* 0x000fce0000000f00 */
[----:B------:R-:W-:Y:S05]  /*0e20*/  WARPSYNC.COLLECTIVE R18, `(.L_x_1870) ;  /* 0x0000000012087348 */ /* 0x000fea0003c00000 */
[----:B------:R0:W1:Y:S02]  /*0e30*/  SHFL.DOWN P2, R16, R19, R20, R21 ;  /* 0x0800001413107389 */ /* 0x0000640000040015 */
[----:B01----:R-:W-:Y:S05]  /*0e40*/  ENDCOLLECTIVE ;  /* 0x000000000000791b */ /* 0x003fea0003800000 */
.L_x_1870:
[----:B------:R-:W-:Y:S05]  /*0e50*/  BRA `(.L_x_1871) ;  /* 0xfffffff800e47947 */ /* 0x000fea000383ffff */
.L_x_1872:
        /* <DEDUP_REMOVED lines=10> */
.L_x_7755:


//--------------------- .text._Z16gpukernelCLMWNr3ILi16ELi8ELi4EEvPdS0_S0_iii --------------------------
	.section	.text._Z16gpukernelCLMWNr3ILi16ELi8ELi4EEvPdS0_S0_iii,"ax",@progbits
	.align	128
        .global         _Z16gpukernelCLMWNr3ILi16ELi8ELi4EEvPdS0_S0_iii
        .type           _Z16gpukernelCLMWNr3ILi16ELi8ELi4EEvPdS0_S0_iii,@function
        .size           _Z16gpukernelCLMWNr3ILi16ELi8ELi4EEvPdS0_S0_iii,(.L_x_7756 - _Z16gpukernelCLMWNr3ILi16ELi8ELi4EEvPdS0_S0_iii)
        .other          _Z16gpukernelCLMWNr3ILi16ELi8ELi4EEvPdS0_S0_iii,@"STO_CUDA_ENTRY STV_DEFAULT"
_Z16gpukernelCLMWNr3ILi16ELi8ELi4EEvPdS0_S0_iii:
.text._Z16gpukernelCLMWNr3ILi16ELi8ELi4EEvPdS0_S0_iii:
        /* <DEDUP_REMOVED lines=24> */
.L_x_1886:
[----:B0-----:R-:W0:Y:S01]  /*0180*/  LDCU UR8, c[0x0][0x3a0] ;  /* 0x00007400ff0877ac */ /* 0x001e220008000800 */
[----:B------:R-:W-:Y:S01]  /*0190*/  BSSY B1, `(.L_x_1873) ;  /* 0x0000091000017945 */ /* 0x000fe20003800000 */
[----:B0-----:R-:W-:-:S13]  /*01a0*/  ISETP.GE.AND P1, PT, R5, UR8, PT ;  /* 0x0000000805007c0c */ /* 0x001fda000bf26270 */
[----:B------:R-:W-:Y:S05]  /*01b0*/  @P1 BRA `(.L_x_1874) ;  /* 0x0000000800381947 */ /* 0x000fea0003800000 */
[----:B------:R-:W-:-:S07]  /*01c0*/  MOV R9, R5 ;  /* 0x0000000500097202 */ /* 0x000fce0000000f00 */
.L_x_1885:
        /* <DEDUP_REMOVED lines=17> */
.L_x_1879:
        /* <DEDUP_REMOVED lines=40> */
.L_x_1878:
[----:B------:R-:W-:Y:S05]  /*0560*/  BSYNC.RECONVERGENT B2 ;  /* 0x0000000000027941 */ /* 0x000fea0003800200 */
.L_x_1877:
        /* <DEDUP_REMOVED lines=26> */
.L_x_1881:
[----:B------:R-:W-:Y:S05]  /*0710*/  BSYNC.RECONVERGENT B2 ;  /* 0x0000000000027941 */ /* 0x000fea0003800200 */
.L_x_1880:
        /* <DEDUP_REMOVED lines=16> */
.L_x_1883:
[----:B------:R-:W-:Y:S05]  /*0820*/  BSYNC.RECONVERGENT B2 ;  /* 0x0000000000027941 */ /* 0x000fea0003800200 */
.L_x_1882:
        /* <DEDUP_REMOVED lines=13> */
.L_x_1876:
[----:B------:R-:W-:Y:S05]  /*0900*/  BSYNC.RECONVERGENT B0 ;  /* 0x0000000000007941 */ /* 0x000fea0003800200 */
.L_x_1875:
        /* <DEDUP_REMOVED lines=14> */
.L_x_1896:
        /* <DEDUP_REMOVED lines=11> */
.L_x_1874:
[----:B------:R-:W-:Y:S05]  /*0aa0*/  BSYNC B1 ;  /* 0x0000000000017941 */ /* 0x000fea0003800000 */
.L_x_1873:
[----:B------:R-:W1:Y:S01]  /*0ab0*/  LDCU UR8, c[0x0][0x398] ;  /* 0x00007300ff0877ac */ /* 0x000e620008000800 */
[----:B------:R-:W-:-:S05]  /*0ac0*/  VIADD R4, R4, 0x4 ;  /* 0x0000000404047836 */ /* 0x000fca0000000000 */
[----:B-1----:R-:W-:-:S13]  /*0ad0*/  ISETP.GE.AND P1, PT, R4, UR8, PT ;  /* 0x0000000804007c0c */ /* 0x002fda000bf26270 */
[----:B------:R-:W-:Y:S05]  /*0ae0*/  @!P1 BRA `(.L_x_1886) ;  /* 0xfffffff400a49947 */ /* 0x000fea000383ffff */
[----:B------:R-:W-:Y:S05]  /*0af0*/  EXIT ;  /* 0x000000000000794d */ /* 0x000fea0003800000 */
.L_x_1884:
        /* <DEDUP_REMOVED lines=8> */
.L_x_1888:
[----:B------:R-:W-:Y:S05]  /*0b80*/  BSYNC B0 ;  /* 0x0000000000007941 */ /* 0x000fea0003800000 */
.L_x_1887:
        /* <DEDUP_REMOVED lines=8> */
.L_x_1889:
[----:B------:R-:W-:Y:S02]  /*0c10*/  IMAD.MOV.U32 R20, RZ, RZ, 0x4 ;  /* 0x00000004ff147424 */ /* 0x000fe400078e00ff */
[----:B------:R-:W-:-:S06]  /*0c20*/  IMAD.MOV.U32 R10, RZ, RZ, R16 ;  /* 0x000000ffff0a7224 */ /* 0x000fcc00078e0010 */
[----:B------:R-:W-:-:S10]  /*0c30*/  DADD R10, R10, R22 ;  /* 0x000000000a0a7229 */ /* 0x000fd40000000016 */
[----:B------:R-:W-:-:S07]  /*0c40*/  MOV R19, R11 ;  /* 0x0000000b00137202 */ /* 0x000fce0000000f00 */
[----:B------:R-:W-:Y:S05]  /*0c50*/  WARPSYNC.COLLECTIVE R18, `(.L_x_1890) ;  /* 0x0000000012087348 */ /* 0x000fea0003c00000 */
[----:B------:R0:W1:Y:S02]  /*0c60*/  SHFL.DOWN P2, R16, R19, R20, R21 ;  /* 0x0800001413107389 */ /* 0x0000640000040015 */
[----:B01----:R-:W-:Y:S05]  /*0c70*/  ENDCOLLECTIVE ;  /* 0x000000000000791b */ /* 0x003fea0003800000 */
.L_x_1890:
[----:B------:R-:W-:Y:S01]  /*0c80*/  MOV R19, R10 ;  /* 0x0000000a00137202 */ /* 0x000fe20000000f00 */
[----:B------:R-:W-:-:S07]  /*0c90*/  IMAD.MOV.U32 R15, RZ, RZ, R16 ;  /* 0x000000ffff0f7224 */ /* 0x000fce00078e0010 */
[----:B------:R-:W-:Y:S05]  /*0ca0*/  WARPSYNC.COLLECTIVE R18, `(.L_x_1891) ;  /* 0x0000000012087348 */ /* 0x000fea0003c00000 */
[----:B------:R0:W1:Y:S02]  /*0cb0*/  SHFL.DOWN P2, R16, R19, R20, R21 ;  /* 0x0800001413107389 */ /* 0x0000640000040015 */
[----:B01----:R-:W-:Y:S05]  /*0cc0*/  ENDCOLLECTIVE ;  /* 0x000000000000791b */ /* 0x003fea0003800000 */
.L_x_1891:
[----:B------:R-:W-:Y:S01]  /*0cd0*/  MOV R20, 0x2 ;  /* 0x0000000200147802 */ /* 0x000fe20000000f00 */
[----:B------:R-:W-:-:S06]  /*0ce0*/  IMAD.MOV.U32 R14, RZ, RZ, R16 ;  /* 0x000000ffff0e7224 */ /* 0x000fcc00078e0010 */
[----:B------:R-:W-:-:S10]  /*0cf0*/  DADD R14, R10, R14 ;  /* 0x000000000a0e7229 */ /* 0x000fd4000000000e */
[----:B------:R-:W-:-:S07]  /*0d00*/  IMAD.MOV.U32 R19, RZ, RZ, R15 ;  /* 0x000000ffff137224 */ /* 0x000fce00078e000f */
[----:B------:R-:W-:Y:S05]  /*0d10*/  WARPSYNC.COLLECTIVE R18, `(.L_x_1892) ;  /* 0x0000000012087348 */ /* 0x000fea0003c00000 */
[----:B------:R0:W1:Y:S02]  /*0d20*/  SHFL.DOWN P2, R16, R19, R20, R21 ;  /* 0x0800001413107389 */ /* 0x0000640000040015 */
[----:B01----:R-:W-:Y:S05]  /*0d30*/  ENDCOLLECTIVE ;  /* 0x000000000000791b */ /* 0x003fea0003800000 */
.L_x_1892:
[----:B------:R-:W-:Y:S02]  /*0d40*/  IMAD.MOV.U32 R19, RZ, RZ, R14 ;  /* 0x000000ffff137224 */ /* 0x000fe400078e000e */
[----:B------:R-:W-:-:S07]  /*0d50*/  IMAD.MOV.U32 R13, RZ, RZ, R16 ;  /* 0x000000ffff0d7224 */ /* 0x000fce00078e0010 */
[----:B------:R-:W-:Y:S05]  /*0d60*/  WARPSYNC.COLLECTIVE R18, `(.L_x_1893) ;  /* 0x0000000012087348 */ /* 0x000fea0003c00000 */
[----:B------:R0:W1:Y:S02]  /*0d70*/  SHFL.DOWN P2, R16, R19, R20, R21 ;  /* 0x0800001413107389 */ /* 0x0000640000040015 */
[----:B01----:R-:W-:Y:S05]  /*0d80*/  ENDCOLLECTIVE ;  /* 0x000000000000791b */ /* 0x003fea0003800000 */
.L_x_1893:
[----:B------:R-:W-:Y:S01]  /*0d90*/  IMAD.MOV.U32 R20, RZ, RZ, 0x1 ;  /* 0x00000001ff147424 */ /* 0x000fe200078e00ff */
[----:B------:R-:W-:-:S06]  /*0da0*/  MOV R12, R16 ;  /* 0x00000010000c7202 */ /* 0x000fcc0000000f00 */
[----:B------:R-:W-:-:S10]  /*0db0*/  DADD R12, R14, R12 ;  /* 0x000000000e0c7229 */ /* 0x000fd4000000000c */
[----:B------:R-:W-:-:S07]  /*0dc0*/  IMAD.MOV.U32 R19, RZ, RZ, R13 ;  /* 0x000000ffff137224 */ /* 0x000fce00078e000d */
[----:B------:R-:W-:Y:S05]  /*0dd0*/  WARPSYNC.COLLECTIVE R18, `(.L_x_1894) ;  /* 0x0000000012087348 */ /* 0x000fea0003c00000 */
[----:B------:R0:W1:Y:S02]  /*0de0*/  SHFL.DOWN P2, R16, R19, R20, R21 ;  /* 0x0800001413107389 */ /* 0x0000640000040015 */
[----:B01----:R-:W-:Y:S05]  /*0df0*/  ENDCOLLECTIVE ;  /* 0x000000000000791b */ /* 0x003fea0003800000 */
.L_x_1894:
[----:B------:R-:W-:Y:S01]  /*0e00*/  IMAD.MOV.U32 R19, RZ, RZ, R12 ;  /* 0x000000ffff137224 */ /* 0x000fe200078e000c */
[----:B------:R-:W-:-:S07]  /*0e10*/  MOV R17, R16 ;  /* 0x0000001000117202 */ /* 0x000fce0000000f00 */
[----:B------:R-:W-:Y:S05]  /*0e20*/  WARPSYNC.COLLECTIVE R18, `(.L_x_1895) ;  /* 0x0000000012087348 */ /* 0x000fea0003c00000 */
[----:B------:R0:W1:Y:S02]  /*0e30*/  SHFL.DOWN P2, R16, R19, R20, R21 ;  /* 0x0800001413107389 */ /* 0x0000640000040015 */
[----:B01----:R-:W-:Y:S05]  /*0e40*/  ENDCOLLECTIVE ;  /* 0x000000000000791b */ /* 0x003fea0003800000 */
.L_x_1895:
[----:B------:R-:W-:Y:S05]  /*0e50*/  BRA `(.L_x_1896) ;  /* 0xfffffff800e47947 */ /* 0x000fea000383ffff */
.L_x_1897:
        /* <DEDUP_REMOVED lines=10> */
.L_x_7756:


//--------------------- .text._Z16gpukernelCLMWNr3ILi16ELi8ELi2EEvPdS0_S0_iii --------------------------
	.section	.text._Z16gpukernelCLMWNr3ILi16ELi8ELi2EEvPdS0_S0_iii,"ax",@progbits
	.align	128
        .global         _Z16gpukernelCLMWNr3ILi16ELi8ELi2EEvPdS0_S0_iii
        .type           _Z16gpukernelCLMWNr3ILi16ELi8ELi2EEvPdS0_S0_iii,@function
        .size           _Z16gpukernelCLMWNr3ILi16ELi8ELi2EEvPdS0_S0_iii,(.L_x_7757 - _Z16gpukernelCLMWNr3ILi16ELi8ELi2EEvPdS0_S0_iii)
        .other          _Z16gpukernelCLMWNr3ILi16ELi8ELi2EEvPdS0_S0_iii,@"STO_CUDA_ENTRY STV_DEFAULT"
_Z16gpukernelCLMWNr3ILi16ELi8ELi2EEvPdS0_S0_iii:
.text._Z16gpukernelCLMWNr3ILi16ELi8ELi2EEvPdS0_S0_iii:
        /* <DEDUP_REMOVED lines=24> */
.L_x_1911:
[----:B0-----:R-:W0:Y:S01]  /*0180*/  LDCU UR8, c[0x0][0x3a0] ;  /* 0x00007400ff0877ac */ /* 0x001e220008000800 */
[----:B------:R-:W-:Y:S01]  /*0190*/  BSSY B1, `(.L_x_1898) ;  /* 0x0000091000017945 */ /* 0x000fe20003800000 */
[----:B0-----:R-:W-:-:S13]  /*01a0*/  ISETP.GE.AND P1, PT, R5, UR8, PT ;  /* 0x0000000805007c0c */ /* 0x001fda000bf26270 */
[----:B------:R-:W-:Y:S05]  /*01b0*/  @P1 BRA `(.L_x_1899) ;  /* 0x0000000800381947 */ /* 0x000fea0003800000 */
[----:B------:R-:W-:-:S07]  /*01c0*/  MOV R9, R5 ;  /* 0x0000000500097202 */ /* 0x000fce0000000f00 */
.L_x_1910:
        /* <DEDUP_REMOVED lines=17> */
.L_x_1904:
        /* <DEDUP_REMOVED lines=40> */
.L_x_1903:
[----:B------:R-:W-:Y:S05]  /*0560*/  BSYNC.RECONVERGENT B2 ;  /* 0x0000000000027941 */ /* 0x000fea0003800200 */
.L_x_1902:
        /* <DEDUP_REMOVED lines=26> */
.L_x_1906:
[----:B------:R-:W-:Y:S05]  /*0710*/  BSYNC.RECONVERGENT B2 ;  /* 0x0000000000027941 */ /* 0x000fea0003800200 */
.L_x_1905:
        /* <DEDUP_REMOVED lines=16> */
.L_x_1908:
[----:B------:R-:W-:Y:S05]  /*0820*/  BSYNC.RECONVERGENT B2 ;  /* 0x0000000000027941 */ /* 0x000fea0003800200 */
.L_x_1907:
        /* <DEDUP_REMOVED lines=13> */
.L_x_1901:
[----:B------:R-:W-:Y:S05]  /*0900*/  BSYNC.RECONVERGENT B0 ;  /* 0x0000000000007941 */ /* 0x000fea0003800200 */
.L_x_1900:
        /* <DEDUP_REMOVED lines=14> */
.L_x_1921:
        /* <DEDUP_REMOVED lines=11> */
.L_x_1899:
[----:B------:R-:W-:Y:S05]  /*0aa0*/  BSYNC B1 ;  /* 0x0000000000017941 */ /* 0x000fea0003800000 */
.L_x_1898:
[----:B------:R-:W1:Y:S01]  /*0ab0*/  LDCU UR8, c[0x0][0x398] ;  /* 0x00007300ff0877ac */ /* 0x000e620008000800 */
[----:B------:R-:W-:-:S05]  /*0ac0*/  VIADD R4, R4, 0x8 ;  /* 0x0000000804047836 */ /* 0x000fca0000000000 */
[----:B-1----:R-:W-:-:S13]  /*0ad0*/  ISETP.GE.AND P1, PT, R4, UR8, PT ;  /* 0x0000000804007c0c */ /* 0x002fda000bf26270 */
[----:B------:R-:W-:Y:S05]  /*0ae0*/  @!P1 BRA `(.L_x_1911) ;  /* 0xfffffff400a49947 */ /* 0x000fea000383ffff */
[----:B------:R-:W-:Y:S05]  /*0af0*/  EXIT ;  /* 0x000000000000794d */ /* 0x000fea0003800000 */
.L_x_1909:
        /* <DEDUP_REMOVED lines=8> */
.L_x_1913:
[----:B------:R-:W-:Y:S05]  /*0b80*/  BSYNC B0 ;  /* 0x0000000000007941 */ /* 0x000fea0003800000 */
.L_x_1912:
        /* <DEDUP_REMOVED lines=8> */
.L_x_1914:
[----:B------:R-:W-:Y:S02]  /*0c10*/  IMAD.MOV.U32 R20, RZ, RZ, 0x4 ;  /* 0x00000004ff147424 */ /* 0x000fe400078e00ff */
[----:B------:R-:W-:-:S06]  /*0c20*/  IMAD.MOV.U32 R10, RZ, RZ, R16 ;  /* 0x000000ffff0a7224 */ /* 0x000fcc00078e0010 */
[----:B------:R-:W-:-:S10]  /*0c30*/  DADD R10, R10, R22 ;  /* 0x000000000a0a7229 */ /* 0x000fd40000000016 */
[----:B------:R-:W-:-:S07]  /*0c40*/  MOV R19, R11 ;  /* 0x0000000b00137202 */ /* 0x000fce0000000f00 */
[----:B------:R-:W-:Y:S05]  /*0c50*/  WARPSYNC.COLLECTIVE R18, `(.L_x_1915) ;  /* 0x0000000012087348 */ /* 0x000fea0003c00000 */
[----:B------:R0:W1:Y:S02]  /*0c60*/  SHFL.DOWN P2, R16, R19, R20, R21 ;  /* 0x0800001413107389 */ /* 0x0000640000040015 */
[----:B01----:R-:W-:Y:S05]  /*0c70*/  ENDCOLLECTIVE ;  /* 0x000000000000791b */ /* 0x003fea0003800000 */
.L_x_1915:
[----:B------:R-:W-:Y:S01]  /*0c80*/  MOV R19, R10 ;  /* 0x0000000a00137202 */ /* 0x000fe20000000f00 */
[----:B------:R-:W-:-:S07]  /*0c90*/  IMAD.MOV.U32 R15, RZ, RZ, R16 ;  /* 0x000000ffff0f7224 */ /* 0x000fce00078e0010 */
[----:B------:R-:W-:Y:S05]  /*0ca0*/  WARPSYNC.COLLECTIVE R18, `(.L_x_1916) ;  /* 0x0000000012087348 */ /* 0x000fea0003c00000 */
[----:B------:R0:W1:Y:S02]  /*0cb0*/  SHFL.DOWN P2, R16, R19, R20, R21 ;  /* 0x0800001413107389 */ /* 0x0000640000040015 */
[----:B01----:R-:W-:Y:S05]  /*0cc0*/  ENDCOLLECTIVE ;  /* 0x000000000000791b */ /* 0x003fea0003800000 */
.L_x_1916:
[----:B------:R-:W-:Y:S01]  /*0cd0*/  MOV R20, 0x2 ;  /* 0x0000000200147802 */ /* 0x000fe20000000f00 */
[----:B------:R-:W-:-:S06]  /*0ce0*/  IMAD.MOV.U32 R14, RZ, RZ, R16 ;  /* 0x000000ffff0e7224 */ /* 0x000fcc00078e0010 */
[----:B------:R-:W-:-:S10]  /*0cf0*/  DADD R14, R10, R14 ;  /* 0x000000000a0e7229 */ /* 0x000fd4000000000e */
[----:B------:R-:W-:-:S07]  /*0d00*/  IMAD.MOV.U32 R19, RZ, RZ, R15 ;  /* 0x000000ffff137224 */ /* 0x000fce00078e000f */
[----:B------:R-:W-:Y:S05]  /*0d10*/  WARPSYNC.COLLECTIVE R18, `(.L_x_1917) ;  /* 0x0000000012087348 */ /* 0x000fea0003c00000 */
[----:B------:R0:W1:Y:S02]  /*0d20*/  SHFL.DOWN P2, R16, R19, R20, R21 ;  /* 0x0800001413107389 */ /* 0x0000640000040015 */
[----:B01----:R-:W-:Y:S05]  /*0d30*/  ENDCOLLECTIVE ;  /* 0x000000000000791b */ /* 0x003fea0003800000 */
.L_x_1917:
[----:B------:R-:W-:Y:S02]  /*0d40*/  IMAD.MOV.U32 R19, RZ, RZ, R14 ;  /* 0x000000ffff137224 */ /* 0x000fe400078e000e */
[----:B------:R-:W-:-:S07]  /*0d50*/  IMAD.MOV.U32 R13, RZ, RZ, R16 ;  /* 0x000000ffff0d7224 */ /* 0x000fce00078e0010 */
[----:B------:R-:W-:Y:S05]  /*0d60*/  WARPSYNC.COLLECTIVE R18, `(.L_x_1918) ;  /* 0x0000000012087348 */ /* 0x000fea0003c00000 */
[----:B------:R0:W1:Y:S02]  /*0d70*/  SHFL.DOWN P2, R16, R19, R20, R21 ;  /* 0x0800001413107389 */ /* 0x0000640000040015 */
[----:B01----:R-:W-:Y:S05]  /*0d80*/  ENDCOLLECTIVE ;  /* 0x000000000000791b */ /* 0x003fea0003800000 */
.L_x_1918:
[----:B------:R-:W-:Y:S01]  /*0d90*/  IMAD.MOV.U32 R20, RZ, RZ, 0x1 ;  /* 0x00000001ff147424 */ /* 0x000fe200078e00ff */
[----:B------:R-:W-:-:S06]  /*0da0*/  MOV R12, R16 ;  /* 0x00000010000c7202 */ /* 0x000fcc0000000f00 */
[----:B------:R-:W-:-:S10]  /*0db0*/  DADD R12, R14, R12 ;  /* 0x000000000e0c7229 */ /* 0x000fd4000000000c */
[----:B------:R-:W-:-:S07]  /*0dc0*/  IMAD.MOV.U32 R19, RZ, RZ, R13 ;  /* 0x000000ffff137224 */ /* 0x000fce00078e000d */
[----:B------:R-:W-:Y:S05]  /*0dd0*/  WARPSYNC.COLLECTIVE R18, `(.L_x_1919) ;  /* 0x0000000012087348 */ /* 0x000fea0003c00000 */
[----:B------:R0:W1:Y:S02]  /*0de0*/  SHFL.DOWN P2, R16, R19, R20, R21 ;  /* 0x0800001413107389 */ /* 0x0000640000040015 */
[----:B01----:R-:W-:Y:S05]  /*0df0*/  ENDCOLLECTIVE ;  /* 0x000000000000791b */ /* 0x003fea0003800000 */
.L_x_1919:
[----:B------:R-:W-:Y:S01]  /*0e00*/  IMAD.MOV.U32 R19, RZ, RZ, R12 ;  /* 0x000000ffff137224 */ /* 0x000fe200078e000c */
[----:B------:R-:W-:-:S07]  /*0e10*/  MOV R17, R16 ;  /* 0x0000001000117202 */ /* 0x000fce0000000f00 */
[----:B------:R-:W-:Y:S05]  /*0e20*/  WARPSYNC.COLLECTIVE R18, `(.L_x_1920) ;  /* 0x0000000012087348 */ /* 0x000fea0003c00000 */
[----:B------:R0:W1:Y:S02]  /*0e30*/  SHFL.DOWN P2, R16, R19, R20, R21 ;  /* 0x0800001413107389 */ /* 0x0000640000040015 */
[----:B01----:R-:W-:Y:S05]  /*0e40*/  ENDCOLLECTIVE ;  /* 0x000000000000791b */ /* 0x003fea0003800000 */
.L_x_1920:
[----:B------:R-:W-:Y:S05]  /*0e50*/  BRA `(.L_x_1921) ;  /* 0xfffffff800e47947 */ /* 0x000fea000383ffff */
.L_x_1922:
        /* <DEDUP_REMOVED lines=10> */
.L_x_7757:


//--------------------- .text._Z16gpukernelCLMWNr3ILi16ELi8ELi1EEvPdS0_S0_iii --------------------------
	.section	.text._Z16gpukernelCLMWNr3ILi16ELi8ELi1EEvPdS0_S0_iii,"ax",@progbits
	.align	128
        .global         _Z16gpukernelCLMWNr3ILi16ELi8ELi1EEvPdS0_S0_iii
        .type           _Z16gpukernelCLMWNr3ILi16ELi8ELi1EEvPdS0_S0_iii,@function
        .size           _Z16gpukernelCLMWNr3ILi16ELi8ELi1EEvPdS0_S0_iii,(.L_x_7758 - _Z16gpukernelCLMWNr3ILi16ELi8ELi1EEvPdS0_S0_iii)
        .other          _Z16gpukernelCLMWNr3ILi16ELi8ELi1EEvPdS0_S0_iii,@"STO_CUDA_ENTRY STV_DEFAULT"
_Z16gpukernelCLMWNr3ILi16ELi8ELi1EEvPdS0_S0_iii:
.text._Z16gpukernelCLMWNr3ILi16ELi8ELi1EEvPdS0_S0_iii:
        /* <DEDUP_REMOVED lines=24> */
.L_x_1935:
[----:B0-----:R-:W0:Y:S02]  /*0180*/  LDCU UR8, c[0x0][0x3a0] ;  /* 0x00007400ff0877ac */ /* 0x001e240008000800 */
[----:B0-----:R-:W-:-:S09]  /*0190*/  UISETP.GE.AND UP0, UPT, UR8, 0x1, UPT ;  /* 0x000000010800788c */ /* 0x001fd2000bf06270 */
[----:B------:R-:W-:Y:S05]  /*01a0*/  BRA.U !UP0, `(.L_x_1923) ;  /* 0x0000000908307547 */ /* 0x000fea000b800000 */
[----:B------:R-:W-:-:S07]  /*01b0*/  IMAD.MOV.U32 R8, RZ, RZ, RZ ;  /* 0x000000ffff087224 */ /* 0x000fce00078e00ff */
.L_x_1934:
        /* <DEDUP_REMOVED lines=17> */
.L_x_1928:
        /* <DEDUP_REMOVED lines=40> */
.L_x_1927:
[----:B------:R-:W-:Y:S05]  /*0550*/  BSYNC.RECONVERGENT B1 ;  /* 0x0000000000017941 */ /* 0x000fea0003800200 */
.L_x_1926:
        /* <DEDUP_REMOVED lines=24> */
.L_x_1930:
[----:B------:R-:W-:Y:S05]  /*06e0*/  BSYNC.RECONVERGENT B1 ;  /* 0x0000000000017941 */ /* 0x000fea0003800200 */
.L_x_1929:
        /* <DEDUP_REMOVED lines=16> */
.L_x_1932:
[----:B------:R-:W-:Y:S05]  /*07f0*/  BSYNC.RECONVERGENT B1 ;  /* 0x0000000000017941 */ /* 0x000fea0003800200 */
.L_x_1931:
        /* <DEDUP_REMOVED lines=13> */
.L_x_1925:
[----:B------:R-:W-:Y:S05]  /*08d0*/  BSYNC.RECONVERGENT B0 ;  /* 0x0000000000007941 */ /* 0x000fea0003800200 */
.L_x_1924:
        /* <DEDUP_REMOVED lines=14> */
.L_x_1945:
        /* <DEDUP_REMOVED lines=11> */
.L_x_1923:
[----:B------:R-:W1:Y:S01]  /*0a70*/  LDCU UR8, c[0x0][0x398] ;  /* 0x00007300ff0877ac */ /* 0x000e620008000800 */
[----:B------:R-:W-:-:S05]  /*0a80*/  VIADD R5, R5, 0x10 ;  /* 0x0000001005057836 */ /* 0x000fca0000000000 */
[----:B-1----:R-:W-:-:S13]  /*0a90*/  ISETP.GE.AND P2, PT, R5, UR8, PT ;  /* 0x0000000805007c0c */ /* 0x002fda000bf46270 */
[----:B------:R-:W-:Y:S05]  /*0aa0*/  @!P2 BRA `(.L_x_1935) ;  /* 0xfffffff400b4a947 */ /* 0x000fea000383ffff */
[----:B------:R-:W-:Y:S05]  /*0ab0*/  EXIT ;  /* 0x000000000000794d */ /* 0x000fea0003800000 */
.L_x_1933:
        /* <DEDUP_REMOVED lines=8> */
.L_x_1937:
[----:B------:R-:W-:Y:S05]  /*0b40*/  BSYNC B0 ;  /* 0x0000000000007941 */ /* 0x000fea0003800000 */
.L_x_1936:
        /* <DEDUP_REMOVED lines=8> */
.L_x_1938:
[----:B------:R-:W-:Y:S01]  /*0bd0*/  IMAD.MOV.U32 R19, RZ, RZ, 0x4 ;  /* 0x00000004ff137424 */ /* 0x000fe200078e00ff */
[----:B------:R-:W-:-:S06]  /*0be0*/  MOV R10, R16 ;  /* 0x00000010000a7202 */ /* 0x000fcc0000000f00 */
[----:B------:R-:W-:-:S10]  /*0bf0*/  DADD R10, R10, R22 ;  /* 0x000000000a0a7229 */ /* 0x000fd40000000016 */
[----:B------:R-:W-:-:S07]  /*0c00*/  IMAD.MOV.U32 R18, RZ, RZ, R11 ;  /* 0x000000ffff127224 */ /* 0x000fce00078e000b */
[----:B------:R-:W-:Y:S05]  /*0c10*/  WARPSYNC.COLLECTIVE R9, `(.L_x_1939) ;  /* 0x0000000009087348 */ /* 0x000fea0003c00000 */
[----:B------:R0:W1:Y:S02]  /*0c20*/  SHFL.DOWN P3, R16, R18, R19, R20 ;  /* 0x0800001312107389 */ /* 0x0000640000060014 */
[----:B01----:R-:W-:Y:S05]  /*0c30*/  ENDCOLLECTIVE ;  /* 0x000000000000791b */ /* 0x003fea0003800000 */
.L_x_1939:
[----:B------:R-:W-:Y:S01]  /*0c40*/  IMAD.MOV.U32 R18, RZ, RZ, R10 ;  /* 0x000000ffff127224 */ /* 0x000fe200078e000a */
[----:B------:R-:W-:-:S07]  /*0c50*/  MOV R15, R16 ;  /* 0x00000010000f7202 */ /* 0x000fce0000000f00 */
[----:B------:R-:W-:Y:S05]  /*0c60*/  WARPSYNC.COLLECTIVE R9, `(.L_x_1940) ;  /* 0x0000000009087348 */ /* 0x000fea0003c00000 */
[----:B------:R0:W1:Y:S02]  /*0c70*/  SHFL.DOWN P3, R16, R18, R19, R20 ;  /* 0x0800001312107389 */ /* 0x0000640000060014 */
[----:B01----:R-:W-:Y:S05]  /*0c80*/  ENDCOLLECTIVE ;  /* 0x000000000000791b */ /* 0x003fea0003800000 */
.L_x_1940:
[----:B------:R-:W-:Y:S02]  /*0c90*/  IMAD.MOV.U32 R19, RZ, RZ, 0x2 ;  /* 0x00000002ff137424 */ /* 0x000fe400078e00ff */
[----:B------:R-:W-:-:S06]  /*0ca0*/  IMAD.MOV.U32 R14, RZ, RZ, R16 ;  /* 0x000000ffff0e7224 */ /* 0x000fcc00078e0010 */
[----:B------:R-:W-:-:S10]  /*0cb0*/  DADD R14, R10, R14 ;  /* 0x000000000a0e7229 */ /* 0x000fd4000000000e */
[----:B------:R-:W-:-:S07]  /*0cc0*/  MOV R18, R15 ;  /* 0x0000000f00127202 */ /* 0x000fce0000000f00 */
[----:B------:R-:W-:Y:S05]  /*0cd0*/  WARPSYNC.COLLECTIVE R9, `(.L_x_1941) ;  /* 0x0000000009087348 */ /* 0x000fea0003c00000 */
[----:B------:R0:W1:Y:S02]  /*0ce0*/  SHFL.DOWN P3, R16, R18, R19, R20 ;  /* 0x0800001312107389 */ /* 0x0000640000060014 */
[----:B01----:R-:W-:Y:S05]  /*0cf0*/  ENDCOLLECTIVE ;  /* 0x000000000000791b */ /* 0x003fea0003800000 */
.L_x_1941:
[----:B------:R-:W-:Y:S01]  /*0d00*/  IMAD.MOV.U32 R18, RZ, RZ, R14 ;  /* 0x000000ffff127224 */ /* 0x000fe200078e000e */
[----:B------:R-:W-:-:S07]  /*0d10*/  MOV R13, R16 ;  /* 0x00000010000d7202 */ /* 0x000fce0000000f00 */
[----:B------:R-:W-:Y:S05]  /*0d20*/  WARPSYNC.COLLECTIVE R9, `(.L_x_1942) ;  /* 0x0000000009087348 */ /* 0x000fea0003c00000 */
[----:B------:R0:W1:Y:S02]  /*0d30*/  SHFL.DOWN P3, R16, R18, R19, R20 ;  /* 0x0800001312107389 */ /* 0x0000640000060014 */
[----:B01----:R-:W-:Y:S05]  /*0d40*/  ENDCOLLECTIVE ;  /* 0x000000000000791b */ /* 0x003fea0003800000 */
.L_x_1942:
[----:B------:R-:W-:Y:S02]  /*0d50*/  MOV R19, 0x1 ;  /* 0x0000000100137802 */ /* 0x000fe40000000f00 */
[----:B------:R-:W-:-:S06]  /*0d60*/  MOV R12, R16 ;  /* 0x00000010000c7202 */ /* 0x000fcc0000000f00 */
[----:B------:R-:W-:-:S10]  /*0d70*/  DADD R12, R14, R12 ;  /* 0x000000000e0c7229 */ /* 0x000fd4000000000c */
[----:B------:R-:W-:-:S07]  /*0d80*/  IMAD.MOV.U32 R18, RZ, RZ, R13 ;  /* 0x000000ffff127224 */ /* 0x000fce00078e000d */
[----:B------:R-:W-:Y:S05]  /*0d90*/  WARPSYNC.COLLECTIVE R9, `(.L_x_1943) ;  /* 0x0000000009087348 */ /* 0x000fea0003c00000 */
[----:B------:R0:W1:Y:S02]  /*0da0*/  SHFL.DOWN P3, R16, R18, R19, R20 ;  /* 0x0800001312107389 */ /* 0x0000640000060014 */
[----:B01----:R-:W-:Y:S05]  /*0db0*/  ENDCOLLECTIVE ;  /* 0x000000000000791b */ /* 0x003fea0003800000 */
.L_x_1943:
[----:B------:R-:W-:Y:S01]  /*0dc0*/  MOV R18, R12 ;  /* 0x0000000c00127202 */ /* 0x000fe20000000f00 */
[----:B------:R-:W-:-:S07]  /*0dd0*/  IMAD.MOV.U32 R17, RZ, RZ, R16 ;  /* 0x000000ffff117224 */ /* 0x000fce00078e0010 */
[----:B------:R-:W-:Y:S05]  /*0de0*/  WARPSYNC.COLLECTIVE R9, `(.L_x_1944) ;  /* 0x0000000009087348 */ /* 0x000fea0003c00000 */
[----:B------:R0:W1:Y:S02]  /*0df0*/  SHFL.DOWN P3, R16, R18, R19, R20 ;  /* 0x0800001312107389 */ /* 0x0000640000060014 */
[----:B01----:R-:W-:Y:S05]  /*0e00*/  ENDCOLLECTIVE ;  /* 0x000000000000791b */ /* 0x003fea0003800000 */
.L_x_1944:
[----:B------:R-:W-:Y:S05]  /*0e10*/  BRA `(.L_x_1945) ;  /* 0xfffffff800e87947 */ /* 0x000fea000383ffff */
.L_x_1946:
        /* <DEDUP_REMOVED lines=14> */
.L_x_7758:


//--------------------- .text._Z16gpukernelCLMWNr3ILi16ELi4ELi4EEvPdS0_S0_iii --------------------------
	.section	.text._Z16gpukernelCLMWNr3ILi16ELi4ELi4EEvPdS0_S0_iii,"ax",@progbits
	.align	128
        .global         _Z16gpukernelCLMWNr3ILi16ELi4ELi4EEvPdS0_S0_iii
        .type           _Z16gpukernelCLMWNr3ILi16ELi4ELi4EEvPdS0_S0_iii,@function
        .size           _Z16gpukernelCLMWNr3ILi16ELi4ELi4EEvPdS0_S0_iii,(.L_x_7759 - _Z16gpukernelCLMWNr3ILi16ELi4ELi4EEvPdS0_S0_iii)
        .other          _Z16gpukernelCLMWNr3ILi16ELi4ELi4EEvPdS0_S0_iii,@"STO_CUDA_ENTRY STV_DEFAULT"
_Z16gpukernelCLMWNr3ILi16ELi4ELi4EEvPdS0_S0_iii:
.text._Z16gpukernelCLMWNr3ILi16ELi4ELi4EEvPdS0_S0_iii:
        /* <DEDUP_REMOVED lines=24> */
.L_x_1960:
[----:B0-----:R-:W0:Y:S01]  /*0180*/  LDCU UR8, c[0x0][0x3a0] ;  /* 0x00007400ff0877ac */ /* 0x001e220008000800 */
[----:B------:R-:W-:Y:S01]  /*0190*/  BSSY B1, `(.L_x_1947) ;  /* 0x0000091000017945 */ /* 0x000fe20003800000 */
[----:B0-----:R-:W-:-:S13]  /*01a0*/  ISETP.GE.AND P1, PT, R5, UR8, PT ;  /* 0x0000000805007c0c */ /* 0x001fda000bf26270 */
[----:B------:R-:W-:Y:S05]  /*01b0*/  @P1 BRA `(.L_x_1948) ;  /* 0x0000000800381947 */ /* 0x000fea0003800000 */
[----:B------:R-:W-:-:S07]  /*01c0*/  MOV R9, R5 ;  /* 0x0000000500097202 */ /* 0x000fce0000000f00 */
.L_x_1959:
        /* <DEDUP_REMOVED lines=17> */
.L_x_1953:
        /* <DEDUP_REMOVED lines=40> */
.L_x_1952:
[----:B------:R-:W-:Y:S05]  /*0560*/  BSYNC.RECONVERGENT B2 ;  /* 0x0000000000027941 */ /* 0x000fea0003800200 */
.L_x_1951:
        /* <DEDUP_REMOVED lines=26> */
.L_x_1955:
[----:B------:R-:W-:Y:S05]  /*0710*/  BSYNC.RECONVERGENT B2 ;  /* 0x0000000000027941 */ /* 0x000fea0003800200 */
.L_x_1954:
        /* <DEDUP_REMOVED lines=16> */
.L_x_1957:
[----:B------:R-:W-:Y:S05]  /*0820*/  BSYNC.RECONVERGENT B2 ;  /* 0x0000000000027941 */ /* 0x000fea0003800200 */
.L_x_1956:
        /* <DEDUP_REMOVED lines=13> */
.L_x_1950:
[----:B------:R-:W-:Y:S05]  /*0900*/  BSYNC.RECONVERGENT B0 ;  /* 0x0000000000007941 */ /* 0x000fea0003800200 */
.L_x_1949:
        /* <DEDUP_REMOVED lines=14> */
.L_x_1970:
        /* <DEDUP_REMOVED lines=11> */
.L_x_1948:
[----:B------:R-:W-:Y:S05]  /*0aa0*/  BSYNC B1 ;  /* 0x0000000000017941 */ /* 0x000fea0003800000 */
.L_x_1947:
[----:B------:R-:W1:Y:S01]  /*0ab0*/  LDCU UR8, c[0x0][0x398] ;  /* 0x00007300ff0877ac */ /* 0x000e620008000800 */
[----:B------:R-:W-:-:S05]  /*0ac0*/  VIADD R4, R4, 0x2 ;  /* 0x0000000204047836 */ /* 0x000fca0000000000 */
[----:B-1----:R-:W-:-:S13]  /*0ad0*/  ISETP.GE.AND P1, PT, R4, UR8, PT ;  /* 0x0000000804007c0c */ /* 0x002fda000bf26270 */
[----:B------:R-:W-:Y:S05]  /*0ae0*/  @!P1 BRA `(.L_x_1960) ;  /* 0xfffffff400a49947 */ /* 0x000fea000383ffff */
[----:B------:R-:W-:Y:S05]  /*0af0*/  EXIT ;  /* 0x000000000000794d */ /* 0x000fea0003800000 */
.L_x_1958:
        /* <DEDUP_REMOVED lines=8> */
.L_x_1962:
[----:B------:R-:W-:Y:S05]  /*0b80*/  BSYNC B0 ;  /* 0x0000000000007941 */ /* 0x000fea0003800000 */
.L_x_1961:
        /* <DEDUP_REMOVED lines=8> */
.L_x_1963:
[----:B------:R-:W-:Y:S02]  /*0c10*/  IMAD.MOV.U32 R20, RZ, RZ, 0x4 ;  /* 0x00000004ff147424 */ /* 0x000fe400078e00ff */
[----:B------:R-:W-:-:S06]  /*0c20*/  IMAD.MOV.U32 R10, RZ, RZ, R16 ;  /* 0x000000ffff0a7224 */ /* 0x000fcc00078e0010 */
[----:B------:R-:W-:-:S10]  /*0c30*/  DADD R10, R10, R22 ;  /* 0x000000000a0a7229 */ /* 0x000fd40000000016 */
[----:B------:R-:W-:-:S07]  /*0c40*/  MOV R19, R11 ;  /* 0x0000000b00137202 */ /* 0x000fce0000000f00 */
[----:B------:R-:W-:Y:S05]  /*0c50*/  WARPSYNC.COLLECTIVE R18, `(.L_x_1964) ;  /* 0x0000000012087348 */ /* 0x000fea0003c00000 */
[----:B------:R0:W1:Y:S02]  /*0c60*/  SHFL.DOWN P2, R16, R19, R20, R21 ;  /* 0x0800001413107389 */ /* 0x0000640000040015 */
[----:B01----:R-:W-:Y:S05]  /*0c70*/  ENDCOLLECTIVE ;  /* 0x000000000000791b */ /* 0x003fea0003800000 */
.L_x_1964:
[----:B------:R-:W-:Y:S01]  /*0c80*/  MOV R19, R10 ;  /* 0x0000000a00137202 */ /* 0x000fe20000000f00 */
[----:B------:R-:W-:-:S07]  /*0c90*/  IMAD.MOV.U32 R15, RZ, RZ, R16 ;  /* 0x000000ffff0f7224 */ /* 0x000fce00078e0010 */
[----:B------:R-:W-:Y:S05]  /*0ca0*/  WARPSYNC.COLLECTIVE R18, `(.L_x_1965) ;  /* 0x0000000012087348 */ /* 0x000fea0003c00000 */
[----:B------:R0:W1:Y:S02]  /*0cb0*/  SHFL.DOWN P2, R16, R19, R20, R21 ;  /* 0x0800001413107389 */ /* 0x0000640000040015 */
[----:B01----:R-:W-:Y:S05]  /*0cc0*/  ENDCOLLECTIVE ;  /* 0x000000000000791b */ /* 0x003fea0003800000 */
.L_x_1965:
[----:B------:R-:W-:Y:S01]  /*0cd0*/  MOV R20, 0x2 ;  /* 0x0000000200147802 */ /* 0x000fe20000000f00 */
[----:B------:R-:W-:-:S06]  /*0ce0*/  IMAD.MOV.U32 R14, RZ, RZ, R16 ;  /* 0x000000ffff0e7224 */ /* 0x000fcc00078e0010 */
[----:B------:R-:W-:-:S10]  /*0cf0*/  DADD R14, R10, R14 ;  /* 0x000000000a0e7229 */ /* 0x000fd4000000000e */
[----:B------:R-:W-:-:S07]  /*0d00*/  IMAD.MOV.U32 R19, RZ, RZ, R15 ;  /* 0x000000ffff137224 */ /* 0x000fce00078e000f */
[----:B------:R-:W-:Y:S05]  /*0d10*/  WARPSYNC.COLLECTIVE R18, `(.L_x_1966) ;  /* 0x0000000012087348 */ /* 0x000fea0003c00000 */
[----:B------:R0:W1:Y:S02]  /*0d20*/  SHFL.DOWN P2, R16, R19, R20, R21 ;  /* 0x0800001413107389 */ /* 0x0000640000040015 */
[----:B01----:R-:W-:Y:S05]  /*0d30*/  ENDCOLLECTIVE ;  /* 0x000000000000791b */ /* 0x003fea0003800000 */
.L_x_1966:
[----:B------:R-:W-:Y:S02]  /*0d40*/  IMAD.MOV.U32 R19, RZ, RZ, R14 ;  /* 0x000000ffff137224 */ /* 0x000fe400078e000e */
[----:B------:R-:W-:-:S07]  /*0d50*/  IMAD.MOV.U32 R13, RZ, RZ, R16 ;  /* 0x000000ffff0d7224 */ /* 0x000fce00078e0010 */
[----:B------:R-:W-:Y:S05]  /*0d60*/  WARPSYNC.COLLECTIVE R18, `(.L_x_1967) ;  /* 0x0000000012087348 */ /* 0x000fea0003c00000 */
[----:B------:R0:W1:Y:S02]  /*0d70*/  SHFL.DOWN P2, R16, R19, R20, R21 ;  /* 0x0800001413107389 */ /* 0x0000640000040015 */
[----:B01----:R-:W-:Y:S05]  /*0d80*/  ENDCOLLECTIVE ;  /* 0x000000000000791b */ /* 0x003fea0003800000 */
.L_x_1967:
[----:B------:R-:W-:Y:S01]  /*0d90*/  IMAD.MOV.U32 R20, RZ, RZ, 0x1 ;  /* 0x00000001ff147424 */ /* 0x000fe200078e00ff */
[----:B------:R-:W-:-:S06]  /*0da0*/  MOV R12, R16 ;  /* 0x00000010000c7202 */ /* 0x000fcc0000000f00 */
[----:B------:R-:W-:-:S10]  /*0db0*/  DADD R12, R14, R12 ;  /* 0x000000000e0c7229 */ /* 0x000fd4000000000c */
[----:B------:R-:W-:-:S07]  /*0dc0*/  IMAD.MOV.U32 R19, RZ, RZ, R13 ;  /* 0x000000ffff137224 */ /* 0x000fce00078e000d */
[----:B------:R-:W-:Y:S05]  /*0dd0*/  WARPSYNC.COLLECTIVE R18, `(.L_x_1968) ;  /* 0x0000000012087348 */ /* 0x000fea0003c00000 */
[----:B------:R0:W1:Y:S02]  /*0de0*/  SHFL.DOWN P2, R16, R19, R20, R21 ;  /* 0x0800001413107389 */ /* 0x0000640000040015 */
[----:B01----:R-:W-:Y:S05]  /*0df0*/  ENDCOLLECTIVE ;  /* 0x000000000000791b */ /* 0x003fea0003800000 */
.L_x_1968:
[----:B------:R-:W-:Y:S01]  /*0e00*/  IMAD.MOV.U32 R19, RZ, RZ, R12 ;  /* 0x000000ffff137224 */ /* 0x000fe200078e000c */
[----:B------:R-:W-:-:S07]  /*0e10*/  MOV R17, R16 ;  /* 0x0000001000117202 */ /* 0x000fce0000000f00 */
[----:B------:R-:W-:Y:S05]  /*0e20*/  WARPSYNC.COLLECTIVE R18, `(.L_x_1969) ;  /* 0x0000000012087348 */ /* 0x000fea0003c00000 */
[----:B------:R0:W1:Y:S02]  /*0e30*/  SHFL.DOWN P2, R16, R19, R20, R21 ;  /* 0x0800001413107389 */ /* 0x0000640000040015 */
[----:B01----:R-:W-:Y:S05]  /*0e40*/  ENDCOLLECTIVE ;  /* 0x000000000000791b */ /* 0x003fea0003800000 */
.L_x_1969:
[----:B------:R-:W-:Y:S05]  /*0e50*/  BRA `(.L_x_1970) ;  /* 0xfffffff800e47947 */ /* 0x000fea000383ffff */
.L_x_1971:
        /* <DEDUP_REMOVED lines=10> */
.L_x_7759:


//--------------------- .text._Z16gpukernelCLMWNr3ILi16ELi4ELi2EEvPdS0_S0_iii --------------------------
	.section	.text._Z16gpukernelCLMWNr3ILi16ELi4ELi2EEvPdS0_S0_iii,"ax",@progbits
	.align	128
        .global         _Z16gpukernelCLMWNr3ILi16ELi4ELi2EEvPdS0_S0_iii
        .type           _Z16gpukernelCLMWNr3ILi16ELi4ELi2EEvPdS0_S0_iii,@function
        .size           _Z16gpukernelCLMWNr3ILi16ELi4ELi2EEvPdS0_S0_iii,(.L_x_7760 - _Z16gpukernelCLMWNr3ILi16ELi4ELi2EEvPdS0_S0_iii)
        .other          _Z16gpukernelCLMWNr3ILi16ELi4ELi2EEvPdS0_S0_iii,@"STO_CUDA_ENTRY STV_DEFAULT"
_Z16gpukernelCLMWNr3ILi16ELi4ELi2EEvPdS0_S0_iii:
.text._Z16gpukernelCLMWNr3ILi16ELi4ELi2EEvPdS0_S0_iii:
        /* <DEDUP_REMOVED lines=24> */
.L_x_1985:
[----:B0-----:R-:W0:Y:S01]  /*0180*/  LDCU UR8, c[0x0][0x3a0] ;  /* 0x00007400ff0877ac */ /* 0x001e220008000800 */
[----:B------:R-:W-:Y:S01]  /*0190*/  BSSY B1, `(.L_x_1972) ;  /* 0x0000091000017945 */ /* 0x000fe20003800000 */
[----:B0-----:R-:W-:-:S13]  /*01a0*/  ISETP.GE.AND P1, PT, R5, UR8, PT ;  /* 0x0000000805007c0c */ /* 0x001fda000bf26270 */
[----:B------:R-:W-:Y:S05]  /*01b0*/  @P1 BRA `(.L_x_1973) ;  /* 0x0000000800381947 */ /* 0x000fea0003800000 */
[----:B------:R-:W-:-:S07]  /*01c0*/  MOV R9, R5 ;  /* 0x0000000500097202 */ /* 0x000fce0000000f00 */
.L_x_1984:
        /* <DEDUP_REMOVED lines=17> */
.L_x_1978:
        /* <DEDUP_REMOVED lines=40> */
.L_x_1977:
[----:B------:R-:W-:Y:S05]  /*0560*/  BSYNC.RECONVERGENT B2 ;  /* 0x0000000000027941 */ /* 0x000fea0003800200 */
.L_x_1976:
        /* <DEDUP_REMOVED lines=26> */
.L_x_1980:
[----:B------:R-:W-:Y:S05]  /*0710*/  BSYNC.RECONVERGENT B2 ;  /* 0x0000000000027941 */ /* 0x000fea0003800200 */
.L_x_1979:
        /* <DEDUP_REMOVED lines=16> */
.L_x_1982:
[----:B------:R-:W-:Y:S05]  /*0820*/  BSYNC.RECONVERGENT B2 ;  /* 0x0000000000027941 */ /* 0x000fea0003800200 */
.L_x_1981:
        /* <DEDUP_REMOVED lines=13> */
.L_x_1975:
[----:B------:R-:W-:Y:S05]  /*0900*/  BSYNC.RECONVERGENT B0 ;  /* 0x0000000000007941 */ /* 0x000fea0003800200 */
.L_x_1974:
        /* <DEDUP_REMOVED lines=14> */
.L_x_1995:
        /* <DEDUP_REMOVED lines=11> */
.L_x_1973:
[----:B------:R-:W-:Y:S05]  /*0aa0*/  BSYNC B1 ;  /* 0x0000000000017941 */ /* 0x000fea0003800000 */
.L_x_1972:
[----:B------:R-:W1:Y:S01]  /*0ab0*/  LDCU UR8, c[0x0][0x398] ;  /* 0x00007300ff0877ac */ /* 0x000e620008000800 */
[----:B------:R-:W-:-:S05]  /*0ac0*/  VIADD R4, R4, 0x4 ;  /* 0x0000000404047836 */ /* 0x000fca0000000000 */
[----:B-1----:R-:W-:-:S13]  /*0ad0*/  ISETP.GE.AND P1, PT, R4, UR8, PT ;  /* 0x0000000804007c0c */ /* 0x002fda000bf26270 */
[----:B------:R-:W-:Y:S05]  /*0ae0*/  @!P1 BRA `(.L_x_1985) ;  /* 0xfffffff400a49947 */ /* 0x000fea000383ffff */
[----:B------:R-:W-:Y:S05]  /*0af0*/  EXIT ;  /* 0x000000000000794d */ /* 0x000fea0003800000 */
.L_x_1983:
        /* <DEDUP_REMOVED lines=8> */
.L_x_1987:
[----:B------:R-:W-:Y:S05]  /*0b80*/  BSYNC B0 ;  /* 0x0000000000007941 */ /* 0x000fea0003800000 */
.L_x_1986:
        /* <DEDUP_REMOVED lines=8> */
.L_x_1988:
[----:B------:R-:W-:Y:S02]  /*0c10*/  IMAD.MOV.U32 R20, RZ, RZ, 0x4 ;  /* 0x00000004ff147424 */ /* 0x000fe400078e00ff */
[----:B------:R-:W-:-:S06]  /*0c20*/  IMAD.MOV.U32 R10, RZ, RZ, R16 ;  /* 0x000000ffff0a7224 */ /* 0x000fcc00078e0010 */
[----:B------:R-:W-:-:S10]  /*0c30*/  DADD R10, R10, R22 ;  /* 0x000000000a0a7229 */ /* 0x000fd40000000016 */
[----:B------:R-:W-:-:S07]  /*0c40*/  MOV R19, R11 ;  /* 0x0000000b00137202 */ /* 0x000fce0000000f00 */
[----:B------:R-:W-:Y:S05]  /*0c50*/  WARPSYNC.COLLECTIVE R18, `(.L_x_1989) ;  /* 0x0000000012087348 */ /* 0x000fea0003c00000 */
[----:B------:R0:W1:Y:S02]  /*0c60*/  SHFL.DOWN P2, R16, R19, R20, R21 ;  /* 0x0800001413107389 */ /* 0x0000640000040015 */
[----:B01----:R-:W-:Y:S05]  /*0c70*/  ENDCOLLECTIVE ;  /* 0x000000000000791b */ /* 0x003fea0003800000 */
.L_x_1989:
[----:B------:R-:W-:Y:S01]  /*0c80*/  MOV R19, R10 ;  /* 0x0000000a00137202 */ /* 0x000fe20000000f00 */
[----:B------:R-:W-:-:S07]  /*0c90*/  IMAD.MOV.U32 R15, RZ, RZ, R16 ;  /* 0x000000ffff0f7224 */ /* 0x000fce00078e0010 */
[----:B------:R-:W-:Y:S05]  /*0ca0*/  WARPSYNC.COLLECTIVE R18, `(.L_x_1990) ;  /* 0x0000000012087348 */ /* 0x000fea0003c00000 */
[----:B------:R0:W1:Y:S02]  /*0cb0*/  SHFL.DOWN P2, R16, R19, R20, R21 ;  /* 0x0800001413107389 */ /* 0x0000640000040015 */
[----:B01----:R-:W-:Y:S05]  /*0cc0*/  ENDCOLLECTIVE ;  /* 0x000000000000791b */ /* 0x003fea0003800000 */
.L_x_1990:
[----:B------:R-:W-:Y:S01]  /*0cd0*/  MOV R20, 0x2 ;  /* 0x0000000200147802 */ /* 0x000fe20000000f00 */
[----:B------:R-:W-:-:S06]  /*0ce0*/  IMAD.MOV.U32 R14, RZ, RZ, R16 ;  /* 0x000000ffff0e7224 */ /* 0x000fcc00078e0010 */
[----:B------:R-:W-:-:S10]  /*0cf0*/  DADD R14, R10, R14 ;  /* 0x000000000a0e7229 */ /* 0x000fd4000000000e */
[----:B------:R-:W-:-:S07]  /*0d00*/  IMAD.MOV.U32 R19, RZ, RZ, R15 ;  /* 0x000000ffff137224 */ /* 0x000fce00078e000f */
[----:B------:R-:W-:Y:S05]  /*0d10*/  WARPSYNC.COLLECTIVE R18, `(.L_x_1991) ;  /* 0x0000000012087348 */ /* 0x000fea0003c00000 */
[----:B------:R0:W1:Y:S02]  /*0d20*/  SHFL.DOWN P2, R16, R19, R20, R21 ;  /* 0x0800001413107389 */ /* 0x0000640000040015 */
[----:B01----:R-:W-:Y:S05]  /*0d30*/  ENDCOLLECTIVE ;  /* 0x000000000000791b */ /* 0x003fea0003800000 */
.L_x_1991:
[----:B------:R-:W-:Y:S02]  /*0d40*/  IMAD.MOV.U32 R19, RZ, RZ, R14 ;  /* 0x000000ffff137224 */ /* 0x000fe400078e000e */
[----:B------:R-:W-:-:S07]  /*0d50*/  IMAD.MOV.U32 R13, RZ, RZ, R16 ;  /* 0x000000ffff0d7224 */ /* 0x000fce00078e0010 */
[----:B------:R-:W-:Y:S05]  /*0d60*/  WARPSYNC.COLLECTIVE R18, `(.L_x_1992) ;  /* 0x0000000012087348 */ /* 0x000fea0003c00000 */
[----:B------:R0:W1:Y:S02]  /*0d70*/  SHFL.DOWN P2, R16, R19, R20, R21 ;  /* 0x0800001413107389 */ /* 0x0000640000040015 */
[----:B01----:R-:W-:Y:S05]  /*0d80*/  ENDCOLLECTIVE ;  /* 0x000000000000791b */ /* 0x003fea0003800000 */
.L_x_1992:
[----:B------:R-:W-:Y:S01]  /*0d90*/  IMAD.MOV.U32 R20, RZ, RZ, 0x1 ;  /* 0x00000001ff147424 */ /* 0x000fe200078e00ff */
[----:B------:R-:W-:-:S06]  /*0da0*/  MOV R12, R16 ;  /* 0x00000010000c7202 */ /* 0x000fcc0000000f00 */
[----:B------:R-:W-:-:S10]  /*0db0*/  DADD R12, R14, R12 ;  /* 0x000000000e0c7229 */ /* 0x000fd4000000000c */
[----:B------:R-:W-:-:S07]  /*0dc0*/  IMAD.MOV.U32 R19, RZ, RZ, R13 ;  /* 0x000000ffff137224 */ /* 0x000fce00078e000d */
[----:B------:R-:W-:Y:S05]  /*0dd0*/  WARPSYNC.COLLECTIVE R18, `(.L_x_1993) ;  /* 0x0000000012087348 */ /* 0x000fea0003c00000 */
[----:B------:R0:W1:Y:S02]  /*0de0*/  SHFL.DOWN P2, R16, R19, R20, R21 ;  /* 0x0800001413107389 */ /* 0x0000640000040015 */
[----:B01----:R-:W-:Y:S05]  /*0df0*/  ENDCOLLECTIVE ;  /* 0x000000000000791b */ /* 0x003fea0003800000 */
.L_x_1993:
[----:B------:R-:W-:Y:S01]  /*0e00*/  IMAD.MOV.U32 R19, RZ, RZ, R12 ;  /* 0x000000ffff137224 */ /* 0x000fe200078e000c */
[----:B------:R-:W-:-:S07]  /*0e10*/  MOV R17, R16 ;  /* 0x0000001000117202 */ /* 0x000fce0000000f00 */
[----:B------:R-:W-:Y:S05]  /*0e20*/  WARPSYNC.COLLECTIVE R18, `(.L_x_1994) ;  /* 0x0000000012087348 */ /* 0x000fea0003c00000 */
[----:B------:R0:W1:Y:S02]  /*0e30*/  SHFL.DOWN P2, R16, R19, R20, R21 ;  /* 0x0800001413107389 */ /* 0x0000640000040015 */
[----:B01----:R-:W-:Y:S05]  /*0e40*/  ENDCOLLECTIVE ;  /* 0x000000000000791b */ /* 0x003fea0003800000 */
.L_x_1994:
[----:B------:R-:W-:Y:S05]  /*0e50*/  BRA `(.L_x_1995) ;  /* 0xfffffff800e47947 */ /* 0x000fea000383ffff */
.L_x_1996:
        /* <DEDUP_REMOVED lines=10> */
.L_x_7760:


//--------------------- .text._Z16gpukernelCLMWNr3ILi16ELi4ELi1EEvPdS0_S0_iii --------------------------
	.section	.text._Z16gpukernelCLMWNr3ILi16ELi4ELi1EEvPdS0_S0_iii,"ax",@progbits
	.align	128
        .global         _Z16gpukernelCLMWNr3ILi16ELi4ELi1EEvPdS0_S0_iii
        .type           _Z16gpukernelCLMWNr3ILi16ELi4ELi1EEvPdS0_S0_iii,@function
        .size           _Z16gpukernelCLMWNr3ILi16ELi4ELi1EEvPdS0_S0_iii,(.L_x_7761 - _Z16gpukernelCLMWNr3ILi16ELi4ELi1EEvPdS0_S0_iii)
        .other          _Z16gpukernelCLMWNr3ILi16ELi4ELi1EEvPdS0_S0_iii,@"STO_CUDA_ENTRY STV_DEFAULT"
_Z16gpukernelCLMWNr3ILi16ELi4ELi1EEvPdS0_S0_iii:
.text._Z16gpukernelCLMWNr3ILi16ELi4ELi1EEvPdS0_S0_iii:
        /* <DEDUP_REMOVED lines=24> */
.L_x_2009:
[----:B0-----:R-:W0:Y:S02]  /*0180*/  LDCU UR8, c[0x0][0x3a0] ;  /* 0x00007400ff0877ac */ /* 0x001e240008000800 */
[----:B0-----:R-:W-:-:S09]  /*0190*/  UISETP.GE.AND UP0, UPT, UR8, 0x1, UPT ;  /* 0x000000010800788c */ /* 0x001fd2000bf06270 */
[----:B------:R-:W-:Y:S05]  /*01a0*/  BRA.U !UP0, `(.L_x_1997) ;  /* 0x0000000908307547 */ /* 0x000fea000b800000 */
[----:B------:R-:W-:-:S07]  /*01b0*/  IMAD.MOV.U32 R8, RZ, RZ, RZ ;  /* 0x000000ffff087224 */ /* 0x000fce00078e00ff */
.L_x_2008:
        /* <DEDUP_REMOVED lines=17> */
.L_x_2002:
        /* <DEDUP_REMOVED lines=40> */
.L_x_2001:
[----:B------:R-:W-:Y:S05]  /*0550*/  BSYNC.RECONVERGENT B1 ;  /* 0x0000000000017941 */ /* 0x000fea0003800200 */
.L_x_2000:
        /* <DEDUP_REMOVED lines=24> */
.L_x_2004:
[----:B------:R-:W-:Y:S05]  /*06e0*/  BSYNC.RECONVERGENT B1 ;  /* 0x0000000000017941 */ /* 0x000fea0003800200 */
.L_x_2003:
        /* <DEDUP_REMOVED lines=16> */
.L_x_2006:
[----:B------:R-:W-:Y:S05]  /*07f0*/  BSYNC.RECONVERGENT B1 ;  /* 0x0000000000017941 */ /* 0x000fea0003800200 */
.L_x_2005:
        /* <DEDUP_REMOVED lines=13> */
.L_x_1999:
[----:B------:R-:W-:Y:S05]  /*08d0*/  BSYNC.RECONVERGENT B0 ;  /* 0x0000000000007941 */ /* 0x000fea0003800200 */
.L_x_1998:
        /* <DEDUP_REMOVED lines=14> */
.L_x_2019:
        /* <DEDUP_REMOVED lines=11> */
.L_x_1997:
[----:B------:R-:W1:Y:S01]  /*0a70*/  LDCU UR8, c[0x0][0x398] ;  /* 0x00007300ff0877ac */ /* 0x000e620008000800 */
[----:B------:R-:W-:-:S05]  /*0a80*/  VIADD R5, R5, 0x8 ;  /* 0x0000000805057836 */ /* 0x000fca0000000000 */
[----:B-1----:R-:W-:-:S13]  /*0a90*/  ISETP.GE.AND P2, PT, R5, UR8, PT ;  /* 0x0000000805007c0c */ /* 0x002fda000bf46270 */
[----:B------:R-:W-:Y:S05]  /*0aa0*/  @!P2 BRA `(.L_x_2009) ;  /* 0xfffffff400b4a947 */ /* 0x000fea000383ffff */
[----:B------:R-:W-:Y:S05]  /*0ab0*/  EXIT ;  /* 0x000000000000794d */ /* 0x000fea0003800000 */
.L_x_2007:
        /* <DEDUP_REMOVED lines=8> */
.L_x_2011:
[----:B------:R-:W-:Y:S05]  /*0b40*/  BSYNC B0 ;  /* 0x0000000000007941 */ /* 0x000fea0003800000 */
.L_x_2010:
        /* <DEDUP_REMOVED lines=8> */
.L_x_2012:
[----:B------:R-:W-:Y:S01]  /*0bd0*/  IMAD.MOV.U32 R19, RZ, RZ, 0x4 ;  /* 0x00000004ff137424 */ /* 0x000fe200078e00ff */
[----:B------:R-:W-:-:S06]  /*0be0*/  MOV R10, R16 ;  /* 0x00000010000a7202 */ /* 0x000fcc0000000f00 */
[----:B------:R-:W-:-:S10]  /*0bf0*/  DADD R10, R10, R22 ;  /* 0x000000000a0a7229 */ /* 0x000fd40000000016 */
[----:B------:R-:W-:-:S07]  /*0c00*/  IMAD.MOV.U32 R18, RZ, RZ, R11 ;  /* 0x000000ffff127224 */ /* 0x000fce00078e000b */
[----:B------:R-:W-:Y:S05]  /*0c10*/  WARPSYNC.COLLECTIVE R9, `(.L_x_2013) ;  /* 0x0000000009087348 */ /* 0x000fea0003c00000 */
[----:B------:R0:W1:Y:S02]  /*0c20*/  SHFL.DOWN P3, R16, R18, R19, R20 ;  /* 0x0800001312107389 */ /* 0x0000640000060014 */
[----:B01----:R-:W-:Y:S05]  /*0c30*/  ENDCOLLECTIVE ;  /* 0x000000000000791b */ /* 0x003fea0003800000 */
.L_x_2013:
[----:B------:R-:W-:Y:S01]  /*0c40*/  IMAD.MOV.U32 R18, RZ, RZ, R10 ;  /* 0x000000ffff127224 */ /* 0x000fe200078e000a */
[----:B------:R-:W-:-:S07]  /*0c50*/  MOV R15, R16 ;  /* 0x00000010000f7202 */ /* 0x000fce0000000f00 */
[----:B------:R-:W-:Y:S05]  /*0c60*/  WARPSYNC.COLLECTIVE R9, `(.L_x_2014) ;  /* 0x0000000009087348 */ /* 0x000fea0003c00000 */
[----:B------:R0:W1:Y:S02]  /*0c70*/  SHFL.DOWN P3, R16, R18, R19, R20 ;  /* 0x0800001312107389 */ /* 0x0000640000060014 */
[----:B01----:R-:W-:Y:S05]  /*0c80*/  ENDCOLLECTIVE ;  /* 0x000000000000791b */ /* 0x003fea0003800000 */
.L_x_2014:
[----:B------:R-:W-:Y:S02]  /*0c90*/  IMAD.MOV.U32 R19, RZ, RZ, 0x2 ;  /* 0x00000002ff137424 */ /* 0x000fe400078e00ff */
[----:B------:R-:W-:-:S06]  /*0ca0*/  IMAD.MOV.U32 R14, RZ, RZ, R16 ;  /* 0x000000ffff0e7224 */ /* 0x000fcc00078e0010 */
[----:B------:R-:W-:-:S10]  /*0cb0*/  DADD R14, R10, R14 ;  /* 0x000000000a0e7229 */ /* 0x000fd4000000000e */
[----:B------:R-:W-:-:S07]  /*0cc0*/  MOV R18, R15 ;  /* 0x0000000f00127202 */ /* 0x000fce0000000f00 */
[----:B------:R-:W-:Y:S05]  /*0cd0*/  WARPSYNC.COLLECTIVE R9, `(.L_x_2015) ;  /* 0x0000000009087348 */ /* 0x000fea0003c00000 */
[----:B------:R0:W1:Y:S02]  /*0ce0*/  SHFL.DOWN P3, R16, R18, R19, R20 ;  /* 0x0800001312107389 */ /* 0x0000640000060014 */
[----:B01----:R-:W-:Y:S05]  /*0cf0*/  ENDCOLLECTIVE ;  /* 0x000000000000791b */ /* 0x003fea0003800000 */
.L_x_2015:
[----:B------:R-:W-:Y:S01]  /*0d00*/  IMAD.MOV.U32 R18, RZ, RZ, R14 ;  /* 0x000000ffff127224 */ /* 0x000fe200078e000e */
[----:B------:R-:W-:-:S07]  /*0d10*/  MOV R13, R16 ;  /* 0x00000010000d7202 */ /* 0x000fce0000000f00 */
[----:B------:R-:W-:Y:S05]  /*0d20*/  WARPSYNC.COLLECTIVE R9, `(.L_x_2016) ;  /* 0x0000000009087348 */ /* 0x000fea0003c00000 */
[----:B------:R0:W1:Y:S02]  /*0d30*/  SHFL.DOWN P3, R16, R18, R19, R20 ;  /* 0x0800001312107389 */ /* 0x0000640000060014 */
[----:B01----:R-:W-:Y:S05]  /*0d40*/  ENDCOLLECTIVE ;  /* 0x000000000000791b */ /* 0x003fea0003800000 */
.L_x_2016:
[----:B------:R-:W-:Y:S02]  /*0d50*/  MOV R19, 0x1 ;  /* 0x0000000100137802 */ /* 0x000fe40000000f00 */
[----:B------:R-:W-:-:S06]  /*0d60*/  MOV R12, R16 ;  /* 0x00000010000c7202 */ /* 0x000fcc0000000f00 */
[----:B------:R-:W-:-:S10]  /*0d70*/  DADD R12, R14, R12 ;  /* 0x000000000e0c7229 */ /* 0x000fd4000000000c */
[----:B------:R-:W-:-:S07]  /*0d80*/  IMAD.MOV.U32 R18, RZ, RZ, R13 ;  /* 0x000000ffff127224 */ /* 0x000fce00078e000d */
[----:B------:R-:W-:Y:S05]  /*0d90*/  WARPSYNC.COLLECTIVE R9, `(.L_x_2017) ;  /* 0x0000000009087348 */ /* 0x000fea0003c00000 */
[----:B------:R0:W1:Y:S02]  /*0da0*/  SHFL.DOWN P3, R16, R18, R19, R20 ;  /* 0x0800001312107389 */ /* 0x0000640000060014 */
[----:B01----:R-:W-:Y:S05]  /*0db0*/  ENDCOLLECTIVE ;  /* 0x000000000000791b */ /* 0x003fea0003800000 */
.L_x_2017:
[----:B------:R-:W-:Y:S01]  /*0dc0*/  MOV R18, R12 ;  /* 0x0000000c00127202 */ /* 0x000fe20000000f00 */
[----:B------:R-:W-:-:S07]  /*0dd0*/  IMAD.MOV.U32 R17, RZ, RZ, R16 ;  /* 0x000000ffff117224 */ /* 0x000fce00078e0010 */
[----:B------:R-:W-:Y:S05]  /*0de0*/  WARPSYNC.COLLECTIVE R9, `(.L_x_2018) ;  /* 0x0000000009087348 */ /* 0x000fea0003c00000 */
[----:B------:R0:W1:Y:S02]  /*0df0*/  SHFL.DOWN P3, R16, R18, R19, R20 ;  /* 0x0800001312107389 */ /* 0x0000640000060014 */
[----:B01----:R-:W-:Y:S05]  /*0e00*/  ENDCOLLECTIVE ;  /* 0x000000000000791b */ /* 0x003fea0003800000 */
.L_x_2018:
[----:B------:R-:W-:Y:S05]  /*0e10*/  BRA `(.L_x_2019) ;  /* 0xfffffff800e87947 */ /* 0x000fea000383ffff */
.L_x_2020:
        /* <DEDUP_REMOVED lines=14> */
.L_x_7761:


//--------------------- .text._Z16gpukernelCLMWNr3ILi16ELi2ELi2EEvPdS0_S0_iii --------------------------
	.section	.text._Z16gpukernelCLMWNr3ILi16ELi2ELi2EEvPdS0_S0_iii,"ax",@progbits
	.align	128
        .global         _Z16gpukernelCLMWNr3ILi16ELi2ELi2EEvPdS0_S0_iii
        .type           _Z16gpukernelCLMWNr3ILi16ELi2ELi2EEvPdS0_S0_iii,@function
        .size           _Z16gpukernelCLMWNr3ILi16ELi2ELi2EEvPdS0_S0_iii,(.L_x_7762 - _Z16gpukernelCLMWNr3ILi16ELi2ELi2EEvPdS0_S0_iii)
        .other          _Z16gpukernelCLMWNr3ILi16ELi2ELi2EEvPdS0_S0_iii,@"STO_CUDA_ENTRY STV_DEFAULT"
_Z16gpukernelCLMWNr3ILi16ELi2ELi2EEvPdS0_S0_iii:
.text._Z16gpukernelCLMWNr3ILi16ELi2ELi2EEvPdS0_S0_iii:
        /* <DEDUP_REMOVED lines=24> */
.L_x_2034:
[----:B0-----:R-:W0:Y:S01]  /*0180*/  LDCU UR8, c[0x0][0x3a0] ;  /* 0x00007400ff0877ac */ /* 0x001e220008000800 */
[----:B------:R-:W-:Y:S01]  /*0190*/  BSSY B1, `(.L_x_2021) ;  /* 0x0000091000017945 */ /* 0x000fe20003800000 */
[----:B0-----:R-:W-:-:S13]  /*01a0*/  ISETP.GE.AND P1, PT, R5, UR8, PT ;  /* 0x0000000805007c0c */ /* 0x001fda000bf26270 */
[----:B------:R-:W-:Y:S05]  /*01b0*/  @P1 BRA `(.L_x_2022) ;  /* 0x0000000800381947 */ /* 0x000fea0003800000 */
[----:B------:R-:W-:-:S07]  /*01c0*/  MOV R9, R5 ;  /* 0x0000000500097202 */ /* 0x000fce0000000f00 */
.L_x_2033:
        /* <DEDUP_REMOVED lines=17> */
.L_x_2027:
        /* <DEDUP_REMOVED lines=40> */
.L_x_2026:
[----:B------:R-:W-:Y:S05]  /*0560*/  BSYNC.RECONVERGENT B2 ;  /* 0x0000000000027941 */ /* 0x000fea0003800200 */
.L_x_2025:
        /* <DEDUP_REMOVED lines=26> */
.L_x_2029:
[----:B------:R-:W-:Y:S05]  /*0710*/  BSYNC.RECONVERGENT B2 ;  /* 0x0000000000027941 */ /* 0x000fea0003800200 */
.L_x_2028:
        /* <DEDUP_REMOVED lines=16> */
.L_x_2031:
[----:B------:R-:W-:Y:S05]  /*0820*/  BSYNC.RECONVERGENT B2 ;  /* 0x0000000000027941 */ /* 0x000fea0003800200 */
.L_x_2030:
        /* <DEDUP_REMOVED lines=13> */
.L_x_2024:
[----:B------:R-:W-:Y:S05]  /*0900*/  BSYNC.RECONVERGENT B0 ;  /* 0x0000000000007941 */ /* 0x000fea0003800200 */
.L_x_2023:
        /* <DEDUP_REMOVED lines=14> */
.L_x_2044:
        /* <DEDUP_REMOVED lines=11> */
.L_x_2022:
[----:B------:R-:W-:Y:S05]  /*0aa0*/  BSYNC B1 ;  /* 0x0000000000017941 */ /* 0x000fea0003800000 */
.L_x_2021:
[----:B------:R-:W1:Y:S01]  /*0ab0*/  LDCU UR8, c[0x0][0x398] ;  /* 0x00007300ff0877ac */ /* 0x000e620008000800 */
[----:B------:R-:W-:-:S05]  /*0ac0*/  VIADD R4, R4, 0x2 ;  /* 0x0000000204047836 */ /* 0x000fca0000000000 */
[----:B-1----:R-:W-:-:S13]  /*0ad0*/  ISETP.GE.AND P1, PT, R4, UR8, PT ;  /* 0x0000000804007c0c */ /* 0x002fda000bf26270 */
[----:B------:R-:W-:Y:S05]  /*0ae0*/  @!P1 BRA `(.L_x_2034) ;  /* 0xfffffff400a49947 */ /* 0x000fea000383ffff */
[----:B------:R-:W-:Y:S05]  /*0af0*/  EXIT ;  /* 0x000000000000794d */ /* 0x000fea0003800000 */
.L_x_2032:
        /* <DEDUP_REMOVED lines=8> */
.L_x_2036:
[----:B------:R-:W-:Y:S05]  /*0b80*/  BSYNC B0 ;  /* 0x0000000000007941 */ /* 0x000fea0003800000 */
.L_x_2035:
        /* <DEDUP_REMOVED lines=8> */
.L_x_2037:
[----:B------:R-:W-:Y:S02]  /*0c10*/  IMAD.MOV.U32 R20, RZ, RZ, 0x4 ;  /* 0x00000004ff147424 */ /* 0x000fe400078e00ff */
[----:B------:R-:W-:-:S06]  /*0c20*/  IMAD.MOV.U32 R10, RZ, RZ, R16 ;  /* 0x000000ffff0a7224 */ /* 0x000fcc00078e0010 */
[----:B------:R-:W-:-:S10]  /*0c30*/  DADD R10, R10, R22 ;  /* 0x000000000a0a7229 */ /* 0x000fd40000000016 */
[----:B------:R-:W-:-:S07]  /*0c40*/  MOV R19, R11 ;  /* 0x0000000b00137202 */ /* 0x000fce0000000f00 */
[----:B------:R-:W-:Y:S05]  /*0c50*/  WARPSYNC.COLLECTIVE R18, `(.L_x_2038) ;  /* 0x0000000012087348 */ /* 0x000fea0003c00000 */
[----:B------:R0:W1:Y:S02]  /*0c60*/  SHFL.DOWN P2, R16, R19, R20, R21 ;  /* 0x0800001413107389 */ /* 0x0000640000040015 */
[----:B01----:R-:W-:Y:S05]  /*0c70*/  ENDCOLLECTIVE ;  /* 0x000000000000791b */ /* 0x003fea0003800000 */
.L_x_2038:
[----:B------:R-:W-:Y:S01]  /*0c80*/  MOV R19, R10 ;  /* 0x0000000a00137202 */ /* 0x000fe20000000f00 */
[----:B------:R-:W-:-:S07]  /*0c90*/  IMAD.MOV.U32 R15, RZ, RZ, R16 ;  /* 0x000000ffff0f7224 */ /* 0x000fce00078e0010 */
[----:B------:R-:W-:Y:S05]  /*0ca0*/  WARPSYNC.COLLECTIVE R18, `(.L_x_2039) ;  /* 0x0000000012087348 */ /* 0x000fea0003c00000 */
[----:B------:R0:W1:Y:S02]  /*0cb0*/  SHFL.DOWN P2, R16, R19, R20, R21 ;  /* 0x0800001413107389 */ /* 0x0000640000040015 */
[----:B01----:R-:W-:Y:S05]  /*0cc0*/  ENDCOLLECTIVE ;  /* 0x000000000000791b */ /* 0x003fea0003800000 */
.L_x_2039:
[----:B------:R-:W-:Y:S01]  /*0cd0*/  MOV R20, 0x2 ;  /* 0x0000000200147802 */ /* 0x000fe20000000f00 */
[----:B------:R-:W-:-:S06]  /*0ce0*/  IMAD.MOV.U32 R14, RZ, RZ, R16 ;  /* 0x000000ffff0e7224 */ /* 0x000fcc00078e0010 */
[----:B------:R-:W-:-:S10]  /*0cf0*/  DADD R14, R10, R14 ;  /* 0x000000000a0e7229 */ /* 0x000fd4000000000e */
[----:B------:R-:W-:-:S07]  /*0d00*/  IMAD.MOV.U32 R19, RZ, RZ, R15 ;  /* 0x000000ffff137224 */ /* 0x000fce00078e000f */
[----:B------:R-:W-:Y:S05]  /*0d10*/  WARPSYNC.COLLECTIVE R18, `(.L_x_2040) ;  /* 0x0000000012087348 */ /* 0x000fea0003c00000 */
[----:B------:R0:W1:Y:S02]  /*0d20*/  SHFL.DOWN P2, R16, R19, R20, R21 ;  /* 0x0800001413107389 */ /* 0x0000640000040015 */
[----:B01----:R-:W-:Y:S05]  /*0d30*/  ENDCOLLECTIVE ;  /* 0x000000000000791b */ /* 0x003fea0003800000 */
.L_x_2040:
[----:B------:R-:W-:Y:S02]  /*0d40*/  IMAD.MOV.U32 R19, RZ, RZ, R14 ;  /* 0x000000ffff137224 */ /* 0x000fe400078e000e */
[----:B------:R-:W-:-:S07]  /*0d50*/  IMAD.MOV.U32 R13, RZ, RZ, R16 ;  /* 0x000000ffff0d7224 */ /* 0x000fce00078e0010 */
[----:B------:R-:W-:Y:S05]  /*0d60*/  WARPSYNC.COLLECTIVE R18, `(.L_x_2041) ;  /* 0x0000000012087348 */ /* 0x000fea0003c00000 */
[----:B------:R0:W1:Y:S02]  /*0d70*/  SHFL.DOWN P2, R16, R19, R20, R21 ;  /* 0x0800001413107389 */ /* 0x0000640000040015 */
[----:B01----:R-:W-:Y:S05]  /*0d80*/  ENDCOLLECTIVE ;  /* 0x000000000000791b */ /* 0x003fea0003800000 */
.L_x_2041:
[----:B------:R-:W-:Y:S01]  /*0d90*/  IMAD.MOV.U32 R20, RZ, RZ, 0x1 ;  /* 0x00000001ff147424 */ /* 0x000fe200078e00ff */
[----:B------:R-:W-:-:S06]  /*0da0*/  MOV R12, R16 ;  /* 0x00000010000c7202 */ /* 0x000fcc0000000f00 */
[----:B------:R-:W-:-:S10]  /*0db0*/  DADD R12, R14, R12 ;  /* 0x000000000e0c7229 */ /* 0x000fd4000000000c */
[----:B------:R-:W-:-:S07]  /*0dc0*/  IMAD.MOV.U32 R19, RZ, RZ, R13 ;  /* 0x000000ffff137224 */ /* 0x000fce00078e000d */
[----:B------:R-:W-:Y:S05]  /*0dd0*/  WARPSYNC.COLLECTIVE R18, `(.L_x_2042) ;  /* 0x0000000012087348 */ /* 0x000fea0003c00000 */
[----:B------:R0:W1:Y:S02]  /*0de0*/  SHFL.DOWN P2, R16, R19, R20, R21 ;  /* 0x0800001413107389 */ /* 0x0000640000040015 */
[----:B01----:R-:W-:Y:S05]  /*0df0*/  ENDCOLLECTIVE ;  /* 0x000000000000791b */ /* 0x003fea0003800000 */
.L_x_2042:
[----:B------:R-:W-:Y:S01]  /*0e00*/  IMAD.MOV.U32 R19, RZ, RZ, R12 ;  /* 0x000000ffff137224 */ /* 0x000fe200078e000c */
[----:B------:R-:W-:-:S07]  /*0e10*/  MOV R17, R16 ;  /* 0x0000001000117202 */ /* 0x000fce0000000f00 */
[----:B------:R-:W-:Y:S05]  /*0e20*/  WARPSYNC.COLLECTIVE R18, `(.L_x_2043) ;  /* 0x0000000012087348 */ /* 0x000fea0003c00000 */
[----:B------:R0:W1:Y:S02]  /*0e30*/  SHFL.DOWN P2, R16, R19, R20, R21 ;  /* 0x0800001413107389 */ /* 0x0000640000040015 */
[----:B01----:R-:W-:Y:S05]  /*0e40*/  ENDCOLLECTIVE ;  /* 0x000000000000791b */ /* 0x003fea0003800000 */
.L_x_2043:
[----:B------:R-:W-:Y:S05]  /*0e50*/  BRA `(.L_x_2044) ;  /* 0xfffffff800e47947 */ /* 0x000fea000383ffff */
.L_x_2045:
        /* <DEDUP_REMOVED lines=10> */
.L_x_7762:


//--------------------- .text._Z16gpukernelCLMWNr3ILi16ELi2ELi1EEvPdS0_S0_iii --------------------------
	.section	.text._Z16gpukernelCLMWNr3ILi16ELi2ELi1EEvPdS0_S0_iii,"ax",@progbits
	.align	128
        .global         _Z16gpukernelCLMWNr3ILi16ELi2ELi1EEvPdS0_S0_iii
        .type           _Z16gpukernelCLMWNr3ILi16ELi2ELi1EEvPdS0_S0_iii,@function
        .size           _Z16gpukernelCLMWNr3ILi16ELi2ELi1EEvPdS0_S0_iii,(.L_x_7763 - _Z16gpukernelCLMWNr3ILi16ELi2ELi1EEvPdS0_S0_iii)
        .other          _Z16gpukernelCLMWNr3ILi16ELi2ELi1EEvPdS0_S0_iii,@"STO_CUDA_ENTRY STV_DEFAULT"
_Z16gpukernelCLMWNr3ILi16ELi2ELi1EEvPdS0_S0_iii:
.text._Z16gpukernelCLMWNr3ILi16ELi2ELi1EEvPdS0_S0_iii:
        /* <DEDUP_REMOVED lines=24> */
.L_x_2058:
[----:B0-----:R-:W0:Y:S02]  /*0180*/  LDCU UR8, c[0x0][0x3a0] ;  /* 0x00007400ff0877ac */ /* 0x001e240008000800 */
[----:B0-----:R-:W-:-:S09]  /*0190*/  UISETP.GE.AND UP0, UPT, UR8, 0x1, UPT ;  /* 0x000000010800788c */ /* 0x001fd2000bf06270 */
[----:B------:R-:W-:Y:S05]  /*01a0*/  BRA.U !UP0, `(.L_x_2046) ;  /* 0x0000000908307547 */ /* 0x000fea000b800000 */
[----:B------:R-:W-:-:S07]  /*01b0*/  IMAD.MOV.U32 R8, RZ, RZ, RZ ;  /* 0x000000ffff087224 */ /* 0x000fce00078e00ff */
.L_x_2057:
        /* <DEDUP_REMOVED lines=17> */
.L_x_2051:
        /* <DEDUP_REMOVED lines=40> */
.L_x_2050:
[----:B------:R-:W-:Y:S05]  /*0550*/  BSYNC.RECONVERGENT B1 ;  /* 0x0000000000017941 */ /* 0x000fea0003800200 */
.L_x_2049:
        /* <DEDUP_REMOVED lines=24> */
.L_x_2053:
[----:B------:R-:W-:Y:S05]  /*06e0*/  BSYNC.RECONVERGENT B1 ;  /* 0x0000000000017941 */ /* 0x000fea0003800200 */
.L_x_2052:
        /* <DEDUP_REMOVED lines=16> */
.L_x_2055:
[----:B------:R-:W-:Y:S05]  /*07f0*/  BSYNC.RECONVERGENT B1 ;  /* 0x0000000000017941 */ /* 0x000fea0003800200 */
.L_x_2054:
        /* <DEDUP_REMOVED lines=13> */
.L_x_2048:
[----:B------:R-:W-:Y:S05]  /*08d0*/  BSYNC.RECONVERGENT B0 ;  /* 0x0000000000007941 */ /* 0x000fea0003800200 */
.L_x_2047:
        /* <DEDUP_REMOVED lines=14> */
.L_x_2068:
        /* <DEDUP_REMOVED lines=11> */
.L_x_2046:
[----:B------:R-:W1:Y:S01]  /*0a70*/  LDCU UR8, c[0x0][0x398] ;  /* 0x00007300ff0877ac */ /* 0x000e620008000800 */
[----:B------:R-:W-:-:S05]  /*0a80*/  VIADD R5, R5, 0x4 ;  /* 0x0000000405057836 */ /* 0x000fca0000000000 */
[----:B-1----:R-:W-:-:S13]  /*0a90*/  ISETP.GE.AND P2, PT, R5, UR8, PT ;  /* 0x0000000805007c0c */ /* 0x002fda000bf46270 */
[----:B------:R-:W-:Y:S05]  /*0aa0*/  @!P2 BRA `(.L_x_2058) ;  /* 0xfffffff400b4a947 */ /* 0x000fea000383ffff */
[----:B------:R-:W-:Y:S05]  /*0ab0*/  EXIT ;  /* 0x000000000000794d */ /* 0x000fea0003800000 */
.L_x_2056:
        /* <DEDUP_REMOVED lines=8> */
.L_x_2060:
[----:B------:R-:W-:Y:S05]  /*0b40*/  BSYNC B0 ;  /* 0x0000000000007941 */ /* 0x000fea0003800000 */
.L_x_2059:
        /* <DEDUP_REMOVED lines=8> */
.L_x_2061:
[----:B------:R-:W-:Y:S01]  /*0bd0*/  IMAD.MOV.U32 R19, RZ, RZ, 0x4 ;  /* 0x00000004ff137424 */ /* 0x000fe200078e00ff */
[----:B------:R-:W-:-:S06]  /*0be0*/  MOV R10, R16 ;  /* 0x00000010000a7202 */ /* 0x000fcc0000000f00 */
[----:B------:R-:W-:-:S10]  /*0bf0*/  DADD R10, R10, R22 ;  /* 0x000000000a0a7229 */ /* 0x000fd40000000016 */
[----:B------:R-:W-:-:S07]  /*0c00*/  IMAD.MOV.U32 R18, RZ, RZ, R11 ;  /* 0x000000ffff127224 */ /* 0x000fce00078e000b */
[----:B------:R-:W-:Y:S05]  /*0c10*/  WARPSYNC.COLLECTIVE R9, `(.L_x_2062) ;  /* 0x0000000009087348 */ /* 0x000fea0003c00000 */
[----:B------:R0:W1:Y:S02]  /*0c20*/  SHFL.DOWN P3, R16, R18, R19, R20 ;  /* 0x0800001312107389 */ /* 0x0000640000060014 */
[----:B01----:R-:W-:Y:S05]  /*0c30*/  ENDCOLLECTIVE ;  /* 0x000000000000791b */ /* 0x003fea0003800000 */
.L_x_2062:
[----:B------:R-:W-:Y:S01]  /*0c40*/  IMAD.MOV.U32 R18, RZ, RZ, R10 ;  /* 0x000000ffff127224 */ /* 0x000fe200078e000a */
[----:B------:R-:W-:-:S07]  /*0c50*/  MOV R15, R16 ;  /* 0x00000010000f7202 */ /* 0x000fce0000000f00 */
[----:B------:R-:W-:Y:S05]  /*0c60*/  WARPSYNC.COLLECTIVE R9, `(.L_x_2063) ;  /* 0x0000000009087348 */ /* 0x000fea0003c00000 */
[----:B------:R0:W1:Y:S02]  /*0c70*/  SHFL.DOWN P3, R16, R18, R19, R20 ;  /* 0x0800001312107389 */ /* 0x0000640000060014 */
[----:B01----:R-:W-:Y:S05]  /*0c80*/  ENDCOLLECTIVE ;  /* 0x000000000000791b */ /* 0x003fea0003800000 */
.L_x_2063:
[----:B------:R-:W-:Y:S02]  /*0c90*/  IMAD.MOV.U32 R19, RZ, RZ, 0x2 ;  /* 0x00000002ff137424 */ /* 0x000fe400078e00ff */
[----:B------:R-:W-:-:S06]  /*0ca0*/  IMAD.MOV.U32 R14, RZ, RZ, R16 ;  /* 0x000000ffff0e7224 */ /* 0x000fcc00078e0010 */
[----:B------:R-:W-:-:S10]  /*0cb0*/  DADD R14, R10, R14 ;  /* 0x000000000a0e7229 */ /* 0x000fd4000000000e */
[----:B------:R-:W-:-:S07]  /*0cc0*/  MOV R18, R15 ;  /* 0x0000000f00127202 */ /* 0x000fce0000000f00 */
[----:B------:R-:W-:Y:S05]  /*0cd0*/  WARPSYNC.COLLECTIVE R9, `(.L_x_2064) ;  /* 0x0000000009087348 */ /* 0x000fea0003c00000 */
[----:B------:R0:W1:Y:S02]  /*0ce0*/  SHFL.DOWN P3, R16, R18, R19, R20 ;  /* 0x0800001312107389 */ /* 0x0000640000060014 */
[----:B01----:R-:W-:Y:S05]  /*0cf0*/  ENDCOLLECTIVE ;  /* 0x000000000000791b */ /* 0x003fea0003800000 */
.L_x_2064:
[----:B------:R-:W-:Y:S01]  /*0d00*/  IMAD.MOV.U32 R18, RZ, RZ, R14 ;  /* 0x000000ffff127224 */ /* 0x000fe200078e000e */
[----:B------:R-:W-:-:S07]  /*0d10*/  MOV R13, R16 ;  /* 0x00000010000d7202 */ /* 0x000fce0000000f00 */
[----:B------:R-:W-:Y:S05]  /*0d20*/  WARPSYNC.COLLECTIVE R9, `(.L_x_2065) ;  /* 0x0000000009087348 */ /* 0x000fea0003c00000 */
[----:B------:R0:W1:Y:S02]  /*0d30*/  SHFL.DOWN P3, R16, R18, R19, R20 ;  /* 0x0800001312107389 */ /* 0x0000640000060014 */
[----:B01----:R-:W-:Y:S05]  /*0d40*/  ENDCOLLECTIVE ;  /* 0x000000000000791b */ /* 0x003fea0003800000 */
.L_x_2065:
[----:B------:R-:W-:Y:S02]  /*0d50*/  MOV R19, 0x1 ;  /* 0x0000000100137802 */ /* 0x000fe40000000f00 */
[----:B------:R-:W-:-:S06]  /*0d60*/  MOV R12, R16 ;  /* 0x00000010000c7202 */ /* 0x000fcc0000000f00 */
[----:B------:R-:W-:-:S10]  /*0d70*/  DADD R12, R14, R12 ;  /* 0x000000000e0c7229 */ /* 0x000fd4000000000c */
[----:B------:R-:W-:-:S07]  /*0d80*/  IMAD.MOV.U32 R18, RZ, RZ, R13 ;  /* 0x000000ffff127224 */ /* 0x000fce00078e000d */
[----:B------:R-:W-:Y:S05]  /*0d90*/  WARPSYNC.COLLECTIVE R9, `(.L_x_2066) ;  /* 0x0000000009087348 */ /* 0x000fea0003c00000 */
[----:B------:R0:W1:Y:S02]  /*0da0*/  SHFL.DOWN P3, R16, R18, R19, R20 ;  /* 0x0800001312107389 */ /* 0x0000640000060014 */
[----:B01----:R-:W-:Y:S05]  /*0db0*/  ENDCOLLECTIVE ;  /* 0x000000000000791b */ /* 0x003fea0003800000 */
.L_x_2066:
[----:B------:R-:W-:Y:S01]  /*0dc0*/  MOV R18, R12 ;  /* 0x0000000c00127202 */ /* 0x000fe20000000f00 */
[----:B------:R-:W-:-:S07]  /*0dd0*/  IMAD.MOV.U32 R17, RZ, RZ, R16 ;  /* 0x000000ffff117224 */ /* 0x000fce00078e0010 */
[----:B------:R-:W-:Y:S05]  /*0de0*/  WARPSYNC.COLLECTIVE R9, `(.L_x_2067) ;  /* 0x0000000009087348 */ /* 0x000fea0003c00000 */
[----:B------:R0:W1:Y:S02]  /*0df0*/  SHFL.DOWN P3, R16, R18, R19, R20 ;  /* 0x0800001312107389 */ /* 0x0000640000060014 */
[----:B01----:R-:W-:Y:S05]  /*0e00*/  ENDCOLLECTIVE ;  /* 0x000000000000791b */ /* 0x003fea0003800000 */
.L_x_2067:
[----:B------:R-:W-:Y:S05]  /*0e10*/  BRA `(.L_x_2068) ;  /* 0xfffffff800e87947 */ /* 0x000fea000383ffff */
.L_x_2069:
        /* <DEDUP_REMOVED lines=14> */
.L_x_7763:


//--------------------- .text._Z16gpukernelCLMWNr3ILi32ELi32ELi32EEvPdS0_S0_iii --------------------------
	.section	.text._Z16gpukernelCLMWNr3ILi32ELi32ELi32EEvPdS0_S0_iii,"ax",@progbits
	.align	128
        .global         _Z16gpukernelCLMWNr3ILi32ELi32ELi32EEvPdS0_S0_iii
        .type           _Z16gpukernelCLMWNr3ILi32ELi32ELi32EEvPdS0_S0_iii,@function
        .size           _Z16gpukernelCLMWNr3ILi32ELi32ELi32EEvPdS0_S0_iii,(.L_x_7764 - _Z16gpukernelCLMWNr3ILi32ELi32ELi32EEvPdS0_S0_iii)
        .other          _Z16gpukernelCLMWNr3ILi32ELi32ELi32EEvPdS0_S0_iii,@"STO_CUDA_ENTRY STV_DEFAULT"
_Z16gpukernelCLMWNr3ILi32ELi32ELi32EEvPdS0_S0_iii:
.text._Z16gpukernelCLMWNr3ILi32ELi32ELi32EEvPdS0_S0_iii:
[----:B------:R-:W-:Y:S08]  /*0000*/  LDC R1, c[0x0][0x37c] ;  /* 0x0000df00ff017b82 */ /* 0x000ff00000000800 */
[----:B------:R-:W0:Y:S02]  /*0010*/  LDC R0, c[0x0][0x398] ;  /* 0x0000e600ff007b82 */ /* 0x000e240000000800 */
[----:B0-----:R-:W-:-:S13]  /*0020*/  ISETP.GE.AND P0, PT, R0, 0x1, PT ;  /* 0x000000010000780c */ /* 0x001fda0003f06270 */
[----:B------:R-:W-:Y:S05]  /*0030*/  @!P0 EXIT ;  /* 0x000000000000894d */ /* 0x000fea0003800000 */
[----:B------:R-:W0:Y:S01]  /*0040*/  S2R R5, SR_TID.X ;  /* 0x0000000000057919 */ /* 0x000e220000002100 */
[----:B------:R-:W1:Y:S01]  /*0050*/  LDCU UR6, c[0x0][0x39c] ;  /* 0x00007380ff0677ac */ /* 0x000e620008000800 */
[----:B------:R-:W2:Y:S02]  /*0060*/  LDCU.64 UR4, c[0x0][0x388] ;  /* 0x00007100ff0477ac */ /* 0x000ea40008000a00 */
[----:B--2---:R-:W-:-:S04]  /*0070*/  UIADD3 UR4, UP0, UPT, UR4, 0x800, URZ ;  /* 0x0000080004047890 */ /* 0x004fc8000ff1e0ff */
[----:B------:R-:W-:Y:S01]  /*0080*/  UIADD3.X UR5, UPT, UPT, URZ, UR5, URZ, UP0, !UPT ;  /* 0x00000005ff057290 */ /* 0x000fe200087fe4ff */
[----:B0-----:R-:W-:Y:S02]  /*0090*/  LOP3.LUT R0, R5, 0x1f, RZ, 0xc0, !PT ;  /* 0x0000001f05007812 */ /* 0x001fe400078ec0ff */
[----:B------:R-:W-:Y:S02]  /*00a0*/  SHF.R.U32.HI R5, RZ, 0x5, R5 ;  /* 0x00000005ff057819 */ /* 0x000fe40000011605 */
[----:B------:R-:W-:-:S05]  /*00b0*/  LOP3.LUT R2, RZ, R0, RZ, 0x33, !PT ;  /* 0x00000000ff027212 */ /* 0x000fca00078e33ff */
[----:B-1----:R-:W-:Y:S01]  /*00c0*/  VIADD R2, R2, UR6 ;  /* 0x0000000602027c36 */ /* 0x002fe20008000000 */
[----:B------:R-:W0:Y:S04]  /*00d0*/  LDCU.64 UR6, c[0x0][0x358] ;  /* 0x00006b00ff0677ac */ /* 0x000e280008000a00 */
[----:B------:R-:W-:-:S04]  /*00e0*/  LEA.HI R7, R2, 0x1, RZ, 0x1b ;  /* 0x0000000102077811 */ /* 0x000fc800078fd8ff */
[C---:B------:R-:W-:Y:S02]  /*00f0*/  LOP3.LUT R3, R7.reuse, 0x7, RZ, 0xc0, !PT ;  /* 0x0000000707037812 */ /* 0x040fe400078ec0ff */
[C---:B------:R-:W-:Y:S02]  /*0100*/  LOP3.LUT R8, R7.reuse, 0xffffff0, RZ, 0xc0, !PT ;  /* 0x0ffffff007087812 */ /* 0x040fe400078ec0ff */
[----:B------:R-:W-:Y:S01]  /*0110*/  LOP3.LUT R6, R7, 0xf, RZ, 0xc0, !PT ;  /* 0x0000000f07067812 */ /* 0x000fe200078ec0ff */
[----:B------:R-:W-:Y:S01]  /*0120*/  VIADD R4, R3, 0xffffffff ;  /* 0xffffffff03047836 */ /* 0x000fe20000000000 */
[----:B------:R-:W-:Y:S01]  /*0130*/  LOP3.LUT R7, R7, 0x3, RZ, 0xc0, !PT ;  /* 0x0000000307077812 */ /* 0x000fe200078ec0ff */
[----:B------:R-:W-:-:S03]  /*0140*/  IMAD.MOV R8, RZ, RZ, -R8 ;  /* 0x000000ffff087224 */ /* 0x000fc600078e0a08 */
[----:B------:R-:W-:Y:S01]  /*0150*/  ISETP.GE.U32.AND P0, PT, R4, 0x3, PT ;  /* 0x000000030400780c */ /* 0x000fe20003f06070 */
[----:B0-----:R-:W-:-:S12]  /*0160*/  HFMA2 R4, -RZ, RZ, 0, 0 ;  /* 0x00000000ff047431 */ /* 0x001fd800000001ff */
.L_x_2083:
[----:B0-----:R-:W0:Y:S01]  /*0170*/  LDCU UR8, c[0x0][0x3a0] ;  /* 0x00007400ff0877ac */ /* 0x001e220008000800 */
[----:B------:R-:W-:Y:S01]  /*0180*/  BSSY B1, `(.L_x_2070) ;  /* 0x0000094000017945 */ /* 0x000fe20003800000 */
[----:B0-----:R-:W-:-:S13]  /*0190*/  ISETP.GE.AND P1, PT, R5, UR8, PT ;  /* 0x0000000805007c0c */ /* 0x001fda000bf26270 */
[----:B------:R-:W-:Y:S05]  /*01a0*/  @P1 BRA `(.L_x_2071) ;  /* 0x0000000800441947 */ /* 0x000fea0003800000 */
[----:B------:R-:W-:-:S07]  /*01b0*/  IMAD.MOV.U32 R9, RZ, RZ, R5 ;  /* 0x000000ffff097224 */ /* 0x000fce00078e0005 */
.L_x_2082:
        /* <DEDUP_REMOVED lines=17> */
.L_x_2076:
        /* <DEDUP_REMOVED lines=40> */
.L_x_2075:
[----:B------:R-:W-:Y:S05]  /*0550*/  BSYNC.RECONVERGENT B2 ;  /* 0x0000000000027941 */ /* 0x000fea0003800200 */
.L_x_2074:
        /* <DEDUP_REMOVED lines=26> */
.L_x_2078:
[----:B------:R-:W-:Y:S05]  /*0700*/  BSYNC.RECONVERGENT B2 ;  /* 0x0000000000027941 */ /* 0x000fea0003800200 */
.L_x_2077:
        /* <DEDUP_REMOVED lines=16> */
.L_x_2080:
[----:B------:R-:W-:Y:S05]  /*0810*/  BSYNC.RECONVERGENT B2 ;  /* 0x0000000000027941 */ /* 0x000fea0003800200 */
.L_x_2079:
        /* <DEDUP_REMOVED lines=13> */
.L_x_2073:
[----:B------:R-:W-:Y:S05]  /*08f0*/  BSYNC.RECONVERGENT B0 ;  /* 0x0000000000007941 */ /* 0x000fea0003800200 */
.L_x_2072:
        /* <DEDUP_REMOVED lines=17> */
.L_x_2095:
        /* <DEDUP_REMOVED lines=11> */
.L_x_2071:
[----:B------:R-:W-:Y:S05]  /*0ac0*/  BSYNC B1 ;  /* 0x0000000000017941 */ /* 0x000fea0003800000 */
.L_x_2070:
[----:B------:R-:W1:Y:S01]  /*0ad0*/  LDCU UR8, c[0x0][0x398] ;  /* 0x00007300ff0877ac */ /* 0x000e620008000800 */
[----:B------:R-:W-:-:S04]  /*0ae0*/  IADD3 R4, PT, PT, R4, 0x1, RZ ;  /* 0x0000000104047810 */ /* 0x000fc80007ffe0ff */
[----:B-1----:R-:W-:-:S13]  /*0af0*/  ISETP.NE.AND P1, PT, R4, UR8, PT ;  /* 0x0000000804007c0c */ /* 0x002fda000bf25270 */
[----:B------:R-:W-:Y:S05]  /*0b00*/  @P1 BRA `(.L_x_2083) ;  /* 0xfffffff400981947 */ /* 0x000fea000383ffff */
[----:B------:R-:W-:Y:S05]  /*0b10*/  EXIT ;  /* 0x000000000000794d */ /* 0x000fea0003800000 */
.L_x_2081:
        /* <DEDUP_REMOVED lines=8> */
.L_x_2085:
[----:B------:R-:W-:Y:S05]  /*0ba0*/  BSYNC B0 ;  /* 0x0000000000007941 */ /* 0x000fea0003800000 */
.L_x_2084:
        /* <DEDUP_REMOVED lines=8> */
.L_x_2086:
[----:B------:R-:W-:Y:S01]  /*0c30*/  MOV R20, 0x8 ;  /* 0x0000000800147802 */ /* 0x000fe20000000f00 */
[----:B------:R-:W-:-:S06]  /*0c40*/  IMAD.MOV.U32 R10, RZ, RZ, R19 ;  /* 0x000000ffff0a7224 */ /* 0x000fcc00078e0013 */
[----:B------:R-:W-:-:S10]  /*0c50*/  DADD R10, R10, R22 ;  /* 0x000000000a0a7229 */ /* 0x000fd40000000016 */
[----:B------:R-:W-:-:S07]  /*0c60*/  IMAD.MOV.U32 R21, RZ, RZ, R11 ;  /* 0x000000ffff157224 */ /* 0x000fce00078e000b */
[----:B------:R-:W-:Y:S05]  /*0c70*/  WARPSYNC.COLLECTIVE R18, `(.L_x_2087) ;  /* 0x0000000012087348 */ /* 0x000fea0003c00000 */
[----:B------:R0:W1:Y:S02]  /*0c80*/  SHFL.DOWN P2, R19, R21, R20, R25 ;  /* 0x0800001415137389 */ /* 0x0000640000040019 */
[----:B01----:R-:W-:Y:S05]  /*0c90*/  ENDCOLLECTIVE ;  /* 0x000000000000791b */ /* 0x003fea0003800000 */
.L_x_2087:
[----:B------:R-:W-:Y:S02]  /*0ca0*/  IMAD.MOV.U32 R21, RZ, RZ, R10 ;  /* 0x000000ffff157224 */ /* 0x000fe400078e000a */
[----:B------:R-:W-:-:S07]  /*0cb0*/  IMAD.MOV.U32 R15, RZ, RZ, R19 ;  /* 0x000000ffff0f7224 */ /* 0x000fce00078e0013 */
[----:B------:R-:W-:Y:S05]  /*0cc0*/  WARPSYNC.COLLECTIVE R18, `(.L_x_2088) ;  /* 0x0000000012087348 */ /* 0x000fea0003c00000 */
[----:B------:R0:W1:Y:S02]  /*0cd0*/  SHFL.DOWN P2, R19, R21, R20, R25 ;  /* 0x0800001415137389 */ /* 0x0000640000040019 */
[----:B01----:R-:W-:Y:S05]  /*0ce0*/  ENDCOLLECTIVE ;  /* 0x000000000000791b */ /* 0x003fea0003800000 */
.L_x_2088:
[----:B------:R-:W-:Y:S01]  /*0cf0*/  IMAD.MOV.U32 R20, RZ, RZ, 0x4 ;  /* 0x00000004ff147424 */ /* 0x000fe200078e00ff */
[----:B------:R-:W-:-:S06]  /*0d00*/  MOV R14, R19 ;  /* 0x00000013000e7202 */ /* 0x000fcc0000000f00 */
[----:B------:R-:W-:-:S10]  /*0d10*/  DADD R14, R10, R14 ;  /* 0x000000000a0e7229 */ /* 0x000fd4000000000e */
[----:B------:R-:W-:-:S07]  /*0d20*/  IMAD.MOV.U32 R21, RZ, RZ, R15 ;  /* 0x000000ffff157224 */ /* 0x000fce00078e000f */
[----:B------:R-:W-:Y:S05]  /*0d30*/  WARPSYNC.COLLECTIVE R18, `(.L_x_2089) ;  /* 0x0000000012087348 */ /* 0x000fea0003c00000 */
[----:B------:R0:W1:Y:S02]  /*0d40*/  SHFL.DOWN P2, R19, R21, R20, R25 ;  /* 0x0800001415137389 */ /* 0x0000640000040019 */
[----:B01----:R-:W-:Y:S05]  /*0d50*/  ENDCOLLECTIVE ;  /* 0x000000000000791b */ /* 0x003fea0003800000 */
.L_x_2089:
[----:B------:R-:W-:Y:S01]  /*0d60*/  IMAD.MOV.U32 R21, RZ, RZ, R14 ;  /* 0x000000ffff157224 */ /* 0x000fe200078e000e */
[----:B------:R-:W-:-:S07]  /*0d70*/  MOV R17, R19 ;  /* 0x0000001300117202 */ /* 0x000fce0000000f00 */
[----:B------:R-:W-:Y:S05]  /*0d80*/  WARPSYNC.COLLECTIVE R18, `(.L_x_2090) ;  /* 0x0000000012087348 */ /* 0x000fea0003c00000 */
[----:B------:R0:W1:Y:S02]  /*0d90*/  SHFL.DOWN P2, R19, R21, R20, R25 ;  /* 0x0800001415137389 */ /* 0x0000640000040019 */
[----:B01----:R-:W-:Y:S05]  /*0da0*/  ENDCOLLECTIVE ;  /* 0x000000000000791b */ /* 0x003fea0003800000 */
.L_x_2090:
[----:B------:R-:W-:Y:S02]  /*0db0*/  MOV R20, 0x2 ;  /* 0x0000000200147802 */ /* 0x000fe40000000f00 */
[----:B------:R-:W-:-:S06]  /*0dc0*/  MOV R16, R19 ;  /* 0x0000001300107202 */ /* 0x000fcc0000000f00 */
[----:B------:R-:W-:-:S10]  /*0dd0*/  DADD R16, R14, R16 ;  /* 0x000000000e107229 */ /* 0x000fd40000000010 */
[----:B------:R-:W-:-:S07]  /*0de0*/  IMAD.MOV.U32 R21, RZ, RZ, R17 ;  /* 0x000000ffff157224 */ /* 0x000fce00078e0011 */
[----:B------:R-:W-:Y:S05]  /*0df0*/  WARPSYNC.COLLECTIVE R18, `(.L_x_2091) ;  /* 0x0000000012087348 */ /* 0x000fea0003c00000 */
[----:B------:R0:W1:Y:S02]  /*0e00*/  SHFL.DOWN P2, R19, R21, R20, R25 ;  /* 0x0800001415137389 */ /* 0x0000640000040019 */
[----:B01----:R-:W-:Y:S05]  /*0e10*/  ENDCOLLECTIVE ;  /* 0x000000000000791b */ /* 0x003fea0003800000 */
.L_x_2091:
[----:B------:R-:W-:Y:S01]  /*0e20*/  MOV R21, R16 ;  /* 0x0000001000157202 */ /* 0x000fe20000000f00 */
[----:B------:R-:W-:-:S07]  /*0e30*/  IMAD.MOV.U32 R13, RZ, RZ, R19 ;  /* 0x000000ffff0d7224 */ /* 0x000fce00078e0013 */
[----:B------:R-:W-:Y:S05]  /*0e40*/  WARPSYNC.COLLECTIVE R18, `(.L_x_2092) ;  /* 0x0000000012087348 */ /* 0x000fea0003c00000 */
[----:B------:R0:W1:Y:S02]  /*0e50*/  SHFL.DOWN P2, R19, R21, R20, R25 ;  /* 0x0800001415137389 */ /* 0x0000640000040019 */
[----:B01----:R-:W-:Y:S05]  /*0e60*/  ENDCOLLECTIVE ;  /* 0x000000000000791b */ /* 0x003fea0003800000 */
.L_x_2092:
[----:B------:R-:W-:Y:S02]  /*0e70*/  IMAD.MOV.U32 R20, RZ, RZ, 0x1 ;  /* 0x00000001ff147424 */ /* 0x000fe400078e00ff */
[----:B------:R-:W-:-:S06]  /*0e80*/  IMAD.MOV.U32 R12, RZ, RZ, R19 ;  /* 0x000000ffff0c7224 */ /* 0x000fcc00078e0013 */
[----:B------:R-:W-:-:S10]  /*0e90*/  DADD R12, R16, R12 ;  /* 0x00000000100c7229 */ /* 0x000fd4000000000c */
[----:B------:R-:W-:-:S07]  /*0ea0*/  MOV R21, R13 ;  /* 0x0000000d00157202 */ /* 0x000fce0000000f00 */
[----:B------:R-:W-:Y:S05]  /*0eb0*/  WARPSYNC.COLLECTIVE R18, `(.L_x_2093) ;  /* 0x0000000012087348 */ /* 0x000fea0003c00000 */
[----:B------:R0:W1:Y:S02]  /*0ec0*/  SHFL.DOWN P2, R19, R21, R20, R25 ;  /* 0x0800001415137389 */ /* 0x0000640000040019 */
[----:B01----:R-:W-:Y:S05]  /*0ed0*/  ENDCOLLECTIVE ;  /* 0x000000000000791b */ /* 0x003fea0003800000 */
.L_x_2093:
[----:B------:R-:W-:Y:S01]  /*0ee0*/  IMAD.MOV.U32 R21, RZ, RZ, R12 ;  /* 0x000000ffff157224 */ /* 0x000fe200078e000c */
[----:B------:R-:W-:-:S07]  /*0ef0*/  MOV R17, R19 ;  /* 0x0000001300117202 */ /* 0x000fce0000000f00 */
[----:B------:R-:W-:Y:S05]  /*0f00*/  WARPSYNC.COLLECTIVE R18, `(.L_x_2094) ;  /* 0x0000000012087348 */ /* 0x000fea0003c00000 */
[----:B------:R0:W1:Y:S02]  /*0f10*/  SHFL.DOWN P2, R19, R21, R20, R25 ;  /* 0x0800001415137389 */ /* 0x0000640000040019 */
[----:B01----:R-:W-:Y:S05]  /*0f20*/  ENDCOLLECTIVE ;  /* 0x000000000000791b */ /* 0x003fea0003800000 */
.L_x_2094:
[----:B------:R-:W-:Y:S01]  /*0f30*/  MOV R16, R19 ;  /* 0x0000001300107202 */ /* 0x000fe20000000f00 */
[----:B------:R-:W-:Y:S06]  /*0f40*/  BRA `(.L_x_2095) ;  /* 0xfffffff800b07947 */ /* 0x000fec000383ffff */
.L_x_2096:
        /* <DEDUP_REMOVED lines=11> */
.L_x_7764:


//--------------------- .text._Z16gpukernelCLMWNr3ILi32ELi32ELi16EEvPdS0_S0_iii --------------------------
	.section	.text._Z16gpukernelCLMWNr3ILi32ELi32ELi16EEvPdS0_S0_iii,"ax",@progbits
	.align	128
        .global         _Z16gpukernelCLMWNr3ILi32ELi32ELi16EEvPdS0_S0_iii
        .type           _Z16gpukernelCLMWNr3ILi32ELi32ELi16EEvPdS0_S0_iii,@function
        .size           _Z16gpukernelCLMWNr3ILi32ELi32ELi16EEvPdS0_S0_iii,(.L_x_7765 - _Z16gpukernelCLMWNr3ILi32ELi32ELi16EEvPdS0_S0_iii)
        .other          _Z16gpukernelCLMWNr3ILi32ELi32ELi16EEvPdS0_S0_iii,@"STO_CUDA_ENTRY STV_DEFAULT"
_Z16gpukernelCLMWNr3ILi32ELi32ELi16EEvPdS0_S0_iii:
.text._Z16gpukernelCLMWNr3ILi32ELi32ELi16EEvPdS0_S0_iii:
        /* <DEDUP_REMOVED lines=20> */
[----:B------:R-:W-:-:S04]  /*0140*/  IADD3 R8, PT, PT, -R8, RZ, RZ ;  /* 0x000000ff08087210 */ /* 0x000fc80007ffe1ff */
[----:B------:R-:W-:Y:S02]  /*0150*/  ISETP.GE.U32.AND P0, PT, R6, 0x3, PT ;  /* 0x000000030600780c */ /* 0x000fe40003f06070 */
[C---:B------:R-:W-:Y:S02]  /*0160*/  LOP3.LUT R6, R7.reuse, 0xf, RZ, 0xc0, !PT ;  /* 0x0000000f07067812 */ /* 0x040fe400078ec0ff */
[----:B0-----:R-:W-:-:S09]  /*0170*/  LOP3.LUT R7, R7, 0x3, RZ, 0xc0, !PT ;  /* 0x0000000307077812 */ /* 0x001fd200078ec0ff */
.L_x_2110:
[----:B0-----:R-:W0:Y:S01]  /*0180*/  LDCU UR8, c[0x0][0x3a0] ;  /* 0x00007400ff0877ac */ /* 0x001e220008000800 */
[----:B------:R-:W-:Y:S01]  /*0190*/  BSSY B1, `(.L_x_2097) ;  /* 0x0000094000017945 */ /* 0x000fe20003800000 */
[----:B0-----:R-:W-:-:S13]  /*01a0*/  ISETP.GE.AND P1, PT, R5, UR8, PT ;  /* 0x0000000805007c0c */ /* 0x001fda000bf26270 */
[----:B------:R-:W-:Y:S05]  /*01b0*/  @P1 BRA `(.L_x_2098) ;  /* 0x0000000800441947 */ /* 0x000fea0003800000 */
[----:B------:R-:W-:-:S07]  /*01c0*/  IMAD.MOV.U32 R9, RZ, RZ, R5 ;  /* 0x000000ffff097224 */ /* 0x000fce00078e0005 */
.L_x_2109:
        /* <DEDUP_REMOVED lines=17> */
.L_x_2103:
        /* <DEDUP_REMOVED lines=40> */
.L_x_2102:
[----:B------:R-:W-:Y:S05]  /*0560*/  BSYNC.RECONVERGENT B2 ;  /* 0x0000000000027941 */ /* 0x000fea0003800200 */
.L_x_2101:
        /* <DEDUP_REMOVED lines=26> */
.L_x_2105:
[----:B------:R-:W-:Y:S05]  /*0710*/  BSYNC.RECONVERGENT B2 ;  /* 0x0000000000027941 */ /* 0x000fea0003800200 */
.L_x_2104:
        /* <DEDUP_REMOVED lines=16> */
.L_x_2107:
[----:B------:R-:W-:Y:S05]  /*0820*/  BSYNC.RECONVERGENT B2 ;  /* 0x0000000000027941 */ /* 0x000fea0003800200 */
.L_x_2106:
        /* <DEDUP_REMOVED lines=13> */
.L_x_2100:
[----:B------:R-:W-:Y:S05]  /*0900*/  BSYNC.RECONVERGENT B0 ;  /* 0x0000000000007941 */ /* 0x000fea0003800200 */
.L_x_2099:
        /* <DEDUP_REMOVED lines=17> */
.L_x_2122:
        /* <DEDUP_REMOVED lines=11> */
.L_x_2098:
[----:B------:R-:W-:Y:S05]  /*0ad0*/  BSYNC B1 ;  /* 0x0000000000017941 */ /* 0x000fea0003800000 */
.L_x_2097:
[----:B------:R-:W1:Y:S01]  /*0ae0*/  LDCU UR8, c[0x0][0x398] ;  /* 0x00007300ff0877ac */ /* 0x000e620008000800 */
[----:B------:R-:W-:-:S05]  /*0af0*/  VIADD R4, R4, 0x2 ;  /* 0x0000000204047836 */ /* 0x000fca0000000000 */
[----:B-1----:R-:W-:-:S13]  /*0b00*/  ISETP.GE.AND P1, PT, R4, UR8, PT ;  /* 0x0000000804007c0c */ /* 0x002fda000bf26270 */
[----:B------:R-:W-:Y:S05]  /*0b10*/  @!P1 BRA `(.L_x_2110) ;  /* 0xfffffff400989947 */ /* 0x000fea000383ffff */
[----:B------:R-:W-:Y:S05]  /*0b20*/  EXIT ;  /* 0x000000000000794d */ /* 0x000fea0003800000 */
.L_x_2108:
        /* <DEDUP_REMOVED lines=8> */
.L_x_2112:
[----:B------:R-:W-:Y:S05]  /*0bb0*/  BSYNC B0 ;  /* 0x0000000000007941 */ /* 0x000fea0003800000 */
.L_x_2111:
[----:B------:R-:W-:Y:S02]  /*0bc0*/  HFMA2 R20, -RZ, RZ, 0, 9.5367431640625e-07 ;  /* 0x00000010ff147431 */ /* 0x000fe400000001ff */
[----:B------:R-:W-:Y:S02]  /*0bd0*/  IMAD.MOV.U32 R21, RZ, RZ, R22 ;  /* 0x000000ffff157224 */ /* 0x000fe400078e0016 */
[----:B------:R-:W-:Y:S02]  /*0be0*/  IMAD.MOV.U32 R25, RZ, RZ, 0x1f ;  /* 0x0000001fff197424 */ /* 0x000fe400078e00ff */
[----:B------:R-:W-:Y:S02]  /*0bf0*/  IMAD.MOV.U32 R18, RZ, RZ, -0x1 ;  /* 0xffffffffff127424 */ /* 0x000fe400078e00ff */
[----:B------:R-:W-:-:S07]  /*0c00*/  IMAD.MOV.U32 R11, RZ, RZ, R19 ;  /* 0x000000ffff0b7224 */ /* 0x000fce00078e0013 */
[----:B------:R-:W-:Y:S05]  /*0c10*/  WARPSYNC.COLLECTIVE R18, `(.L_x_2113) ;  /* 0x0000000012087348 */ /* 0x000fea0003c00000 */
[----:B------:R0:W1:Y:S02]  /*0c20*/  SHFL.DOWN P2, R19, R21, R20, R25 ;  /* 0x0800001415137389 */ /* 0x0000640000040019 */
[----:B01----:R-:W-:Y:S05]  /*0c30*/  ENDCOLLECTIVE ;  /* 0x000000000000791b */ /* 0x003fea0003800000 */
.L_x_2113:
[----:B------:R-:W-:Y:S01]  /*0c40*/  IMAD.MOV.U32 R20, RZ, RZ, 0x8 ;  /* 0x00000008ff147424 */ /* 0x000fe200078e00ff */
[----:B------:R-:W-:-:S06]  /*0c50*/  MOV R10, R19 ;  /* 0x00000013000a7202 */ /* 0x000fcc0000000f00 */
[----:B------:R-:W-:-:S10]  /*0c60*/  DADD R10, R10, R22 ;  /* 0x000000000a0a7229 */ /* 0x000fd40000000016 */
[----:B------:R-:W-:-:S07]  /*0c70*/  IMAD.MOV.U32 R21, RZ, RZ, R11 ;  /* 0x000000ffff157224 */ /* 0x000fce00078e000b */
[----:B------:R-:W-:Y:S05]  /*0c80*/  WARPSYNC.COLLECTIVE R18, `(.L_x_2114) ;  /* 0x0000000012087348 */ /* 0x000fea0003c00000 */
[----:B------:R0:W1:Y:S02]  /*0c90*/  SHFL.DOWN P2, R19, R21, R20, R25 ;  /* 0x0800001415137389 */ /* 0x0000640000040019 */
[----:B01----:R-:W-:Y:S05]  /*0ca0*/  ENDCOLLECTIVE ;  /* 0x000000000000791b */ /* 0x003fea0003800000 */
.L_x_2114:
[----:B------:R-:W-:Y:S01]  /*0cb0*/  IMAD.MOV.U32 R21, RZ, RZ, R10 ;  /* 0x000000ffff157224 */ /* 0x000fe200078e000a */
[----:B------:R-:W-:-:S07]  /*0cc0*/  MOV R15, R19 ;  /* 0x00000013000f7202 */ /* 0x000fce0000000f00 */
[----:B------:R-:W-:Y:S05]  /*0cd0*/  WARPSYNC.COLLECTIVE R18, `(.L_x_2115) ;  /* 0x0000000012087348 */ /* 0x000fea0003c00000 */
[----:B------:R0:W1:Y:S02]  /*0ce0*/  SHFL.DOWN P2, R19, R21, R20, R25 ;  /* 0x0800001415137389 */ /* 0x0000640000040019 */
[----:B01----:R-:W-:Y:S05]  /*0cf0*/  ENDCOLLECTIVE ;  /* 0x000000000000791b */ /* 0x003fea0003800000 */
.L_x_2115:
[----:B------:R-:W-:Y:S02]  /*0d00*/  IMAD.MOV.U32 R20, RZ, RZ, 0x4 ;  /* 0x00000004ff147424 */ /* 0x000fe400078e00ff */
[----:B------:R-:W-:-:S06]  /*0d10*/  IMAD.MOV.U32 R14, RZ, RZ, R19 ;  /* 0x000000ffff0e7224 */ /* 0x000fcc00078e0013 */
[----:B------:R-:W-:-:S10]  /*0d20*/  DADD R14, R10, R14 ;  /* 0x000000000a0e7229 */ /* 0x000fd4000000000e */
[----:B------:R-:W-:-:S07]  /*0d30*/  MOV R21, R15 ;  /* 0x0000000f00157202 */ /* 0x000fce0000000f00 */
[----:B------:R-:W-:Y:S05]  /*0d40*/  WARPSYNC.COLLECTIVE R18, `(.L_x_2116) ;  /* 0x0000000012087348 */ /* 0x000fea0003c00000 */
[----:B------:R0:W1:Y:S02]  /*0d50*/  SHFL.DOWN P2, R19, R21, R20, R25 ;  /* 0x0800001415137389 */ /* 0x0000640000040019 */
[----:B01----:R-:W-:Y:S05]  /*0d60*/  ENDCOLLECTIVE ;  /* 0x000000000000791b */ /* 0x003fea0003800000 */
.L_x_2116:
[----:B------:R-:W-:Y:S01]  /*0d70*/  MOV R21, R14 ;  /* 0x0000000e00157202 */ /* 0x000fe20000000f00 */
[----:B------:R-:W-:-:S07]  /*0d80*/  IMAD.MOV.U32 R17, RZ, RZ, R19 ;  /* 0x000000ffff117224 */ /* 0x000fce00078e0013 */
[----:B------:R-:W-:Y:S05]  /*0d90*/  WARPSYNC.COLLECTIVE R18, `(.L_x_2117) ;  /* 0x0000000012087348 */ /* 0x000fea0003c00000 */
[----:B------:R0:W1:Y:S02]  /*0da0*/  SHFL.DOWN P2, R19, R21, R20, R25 ;  /* 0x0800001415137389 */ /* 0x0000640000040019 */
[----:B01----:R-:W-:Y:S05]  /*0db0*/  ENDCOLLECTIVE ;  /* 0x000000000000791b */ /* 0x003fea0003800000 */
.L_x_2117:
[----:B------:R-:W-:Y:S01]  /*0dc0*/  MOV R20, 0x2 ;  /* 0x0000000200147802 */ /* 0x000fe20000000f00 */
[----:B------:R-:W-:-:S06]  /*0dd0*/  IMAD.MOV.U32 R16, RZ, RZ, R19 ;  /* 0x000000ffff107224 */ /* 0x000fcc00078e0013 */
[----:B------:R-:W-:-:S10]  /*0de0*/  DADD R16, R14, R16 ;  /* 0x000000000e107229 */ /* 0x000fd40000000010 */
[----:B------:R-:W-:-:S07]  /*0df0*/  IMAD.MOV.U32 R21, RZ, RZ, R17 ;  /* 0x000000ffff157224 */ /* 0x000fce00078e0011 */
[----:B------:R-:W-:Y:S05]  /*0e00*/  WARPSYNC.COLLECTIVE R18, `(.L_x_2118) ;  /* 0x0000000012087348 */ /* 0x000fea0003c00000 */
[----:B------:R0:W1:Y:S02]  /*0e10*/  SHFL.DOWN P2, R19, R21, R20, R25 ;  /* 0x0800001415137389 */ /* 0x0000640000040019 */
[----:B01----:R-:W-:Y:S05]  /*0e20*/  ENDCOLLECTIVE ;  /* 0x000000000000791b */ /* 0x003fea0003800000 */
.L_x_2118:
[----:B------:R-:W-:Y:S02]  /*0e30*/  IMAD.MOV.U32 R21, RZ, RZ, R16 ;  /* 0x000000ffff157224 */ /* 0x000fe400078e0010 */
[----:B------:R-:W-:-:S07]  /*0e40*/  IMAD.MOV.U32 R13, RZ, RZ, R19 ;  /* 0x000000ffff0d7224 */ /* 0x000fce00078e0013 */
[----:B------:R-:W-:Y:S05]  /*0e50*/  WARPSYNC.COLLECTIVE R18, `(.L_x_2119) ;  /* 0x0000000012087348 */ /* 0x000fea0003c00000 */
[----:B------:R0:W1:Y:S02]  /*0e60*/  SHFL.DOWN P2, R19, R21, R20, R25 ;  /* 0x0800001415137389 */ /* 0x0000640000040019 */
[----:B01----:R-:W-:Y:S05]  /*0e70*/  ENDCOLLECTIVE ;  /* 0x000000000000791b */ /* 0x003fea0003800000 */
.L_x_2119:
[----:B------:R-:W-:Y:S01]  /*0e80*/  IMAD.MOV.U32 R20, RZ, RZ, 0x1 ;  /* 0x00000001ff147424 */ /* 0x000fe200078e00ff */
[----:B------:R-:W-:-:S06]  /*0e90*/  MOV R12, R19 ;  /* 0x00000013000c7202 */ /* 0x000fcc0000000f00 */
[----:B------:R-:W-:-:S10]  /*0ea0*/  DADD R12, R16, R12 ;  /* 0x00000000100c7229 */ /* 0x000fd4000000000c */
[----:B------:R-:W-:-:S07]  /*0eb0*/  IMAD.MOV.U32 R21, RZ, RZ, R13 ;  /* 0x000000ffff157224 */ /* 0x000fce00078e000d */
[----:B------:R-:W-:Y:S05]  /*0ec0*/  WARPSYNC.COLLECTIVE R18, `(.L_x_2120) ;  /* 0x0000000012087348 */ /* 0x000fea0003c00000 */
[----:B------:R0:W1:Y:S02]  /*0ed0*/  SHFL.DOWN P2, R19, R21, R20, R25 ;  /* 0x0800001415137389 */ /* 0x0000640000040019 */
[----:B01----:R-:W-:Y:S05]  /*0ee0*/  ENDCOLLECTIVE ;  /* 0x000000000000791b */ /* 0x003fea0003800000 */
.L_x_2120:
[----:B------:R-:W-:Y:S01]  /*0ef0*/  IMAD.MOV.U32 R21, RZ, RZ, R12 ;  /* 0x000000ffff157224 */ /* 0x000fe200078e000c */
[----:B------:R-:W-:-:S07]  /*0f00*/  MOV R17, R19 ;  /* 0x0000001300117202 */ /* 0x000fce0000000f00 */
[----:B------:R-:W-:Y:S05]  /*0f10*/  WARPSYNC.COLLECTIVE R18, `(.L_x_2121) ;  /* 0x0000000012087348 */ /* 0x000fea0003c00000 */
[----:B------:R0:W1:Y:S02]  /*0f20*/  SHFL.DOWN P2, R19, R21, R20, R25 ;  /* 0x0800001415137389 */ /* 0x0000640000040019 */
[----:B01----:R-:W-:Y:S05]  /*0f30*/  ENDCOLLECTIVE ;  /* 0x000000000000791b */ /* 0x003fea0003800000 */
.L_x_2121:
[----:B------:R-:W-:Y:S01]  /*0f40*/  MOV R16, R19 ;  /* 0x0000001300107202 */ /* 0x000fe20000000f00 */
[----:B------:R-:W-:Y:S06]  /*0f50*/  BRA `(.L_x_2122) ;  /* 0xfffffff800b07947 */ /* 0x000fec000383ffff */
.L_x_2123:
        /* <DEDUP_REMOVED lines=10> */
.L_x_7765:


//--------------------- .text._Z16gpukernelCLMWNr3ILi32ELi32ELi8EEvPdS0_S0_iii --------------------------
	.section	.text._Z16gpukernelCLMWNr3ILi32ELi32ELi8EEvPdS0_S0_iii,"ax",@progbits
	.align	128
        .global         _Z16gpukernelCLMWNr3ILi32ELi32ELi8EEvPdS0_S0_iii
        .type           _Z16gpukernelCLMWNr3ILi32ELi32ELi8EEvPdS0_S0_iii,@function
        .size           _Z16gpukernelCLMWNr3ILi32ELi32ELi8EEvPdS0_S0_iii,(.L_x_7766 - _Z16gpukernelCLMWNr3ILi32ELi32ELi8EEvPdS0_S0_iii)
        .other          _Z16gpukernelCLMWNr3ILi32ELi32ELi8EEvPdS0_S0_iii,@"STO_CUDA_ENTRY STV_DEFAULT"
_Z16gpukernelCLMWNr3ILi32ELi32ELi8EEvPdS0_S0_iii:
.text._Z16gpukernelCLMWNr3ILi32ELi32ELi8EEvPdS0_S0_iii:
        /* <DEDUP_REMOVED lines=24> */
.L_x_2137:
[----:B0-----:R-:W0:Y:S01]  /*0180*/  LDCU UR8, c[0x0][0x3a0] ;  /* 0x00007400ff0877ac */ /* 0x001e220008000800 */
[----:B------:R-:W-:Y:S01]  /*0190*/  BSSY B1, `(.L_x_2124) ;  /* 0x0000094000017945 */ /* 0x000fe20003800000 */
[----:B0-----:R-:W-:-:S13]  /*01a0*/  ISETP.GE.AND P1, PT, R5, UR8, PT ;  /* 0x0000000805007c0c */ /* 0x001fda000bf26270 */
[----:B------:R-:W-:Y:S05]  /*01b0*/  @P1 BRA `(.L_x_2125) ;  /* 0x0000000800441947 */ /* 0x000fea0003800000 */
[----:B------:R-:W-:-:S07]  /*01c0*/  IMAD.MOV.U32 R9, RZ, RZ, R5 ;  /* 0x000000ffff097224 */ /* 0x000fce00078e0005 */
.L_x_2136:
        /* <DEDUP_REMOVED lines=17> */
.L_x_2130:
        /* <DEDUP_REMOVED lines=40> */
.L_x_2129:
[----:B------:R-:W-:Y:S05]  /*0560*/  BSYNC.RECONVERGENT B2 ;  /* 0x0000000000027941 */ /* 0x000fea0003800200 */
.L_x_2128:
        /* <DEDUP_REMOVED lines=26> */
.L_x_2132:
[----:B------:R-:W-:Y:S05]  /*0710*/  BSYNC.RECONVERGENT B2 ;  /* 0x0000000000027941 */ /* 0x000fea0003800200 */
.L_x_2131:
        /* <DEDUP_REMOVED lines=16> */
.L_x_2134:
[----:B------:R-:W-:Y:S05]  /*0820*/  BSYNC.RECONVERGENT B2 ;  /* 0x0000000000027941 */ /* 0x000fea0003800200 */
.L_x_2133:
        /* <DEDUP_REMOVED lines=13> */
.L_x_2127:
[----:B------:R-:W-:Y:S05]  /*0900*/  BSYNC.RECONVERGENT B0 ;  /* 0x0000000000007941 */ /* 0x000fea0003800200 */
.L_x_2126:
        /* <DEDUP_REMOVED lines=17> */
.L_x_2149:
        /* <DEDUP_REMOVED lines=11> */
.L_x_2125:
[----:B------:R-:W-:Y:S05]  /*0ad0*/  BSYNC B1 ;  /* 0x0000000000017941 */ /* 0x000fea0003800000 */
.L_x_2124:
[----:B------:R-:W1:Y:S01]  /*0ae0*/  LDCU UR8, c[0x0][0x398] ;  /* 0x00007300ff0877ac */ /* 0x000e620008000800 */
[----:B------:R-:W-:-:S05]  /*0af0*/  VIADD R4, R4, 0x4 ;  /* 0x0000000404047836 */ /* 0x000fca0000000000 */
[----:B-1----:R-:W-:-:S13]  /*0b00*/  ISETP.GE.AND P1, PT, R4, UR8, PT ;  /* 0x0000000804007c0c */ /* 0x002fda000bf26270 */
[----:B------:R-:W-:Y:S05]  /*0b10*/  @!P1 BRA `(.L_x_2137) ;  /* 0xfffffff400989947 */ /* 0x000fea000383ffff */
[----:B------:R-:W-:Y:S05]  /*0b20*/  EXIT ;  /* 0x000000000000794d */ /* 0x000fea0003800000 */
.L_x_2135:
        /* <DEDUP_REMOVED lines=8> */
.L_x_2139:
[----:B------:R-:W-:Y:S05]  /*0bb0*/  BSYNC B0 ;  /* 0x0000000000007941 */ /* 0x000fea0003800000 */
.L_x_2138:
        /* <DEDUP_REMOVED lines=8> */
.L_x_2140:
[----:B------:R-:W-:Y:S01]  /*0c40*/  IMAD.MOV.U32 R20, RZ, RZ, 0x8 ;  /* 0x00000008ff147424 */ /* 0x000fe200078e00ff */
[----:B------:R-:W-:-:S06]  /*0c50*/  MOV R10, R19 ;  /* 0x00000013000a7202 */ /* 0x000fcc0000000f00 */
[----:B------:R-:W-:-:S10]  /*0c60*/  DADD R10, R10, R22 ;  /* 0x000000000a0a7229 */ /* 0x000fd40000000016 */
[----:B------:R-:W-:-:S07]  /*0c70*/  IMAD.MOV.U32 R21, RZ, RZ, R11 ;  /* 0x000000ffff157224 */ /* 0x000fce00078e000b */
[----:B------:R-:W-:Y:S05]  /*0c80*/  WARPSYNC.COLLECTIVE R18, `(.L_x_2141) ;  /* 0x0000000012087348 */ /* 0x000fea0003c00000 */
[----:B------:R0:W1:Y:S02]  /*0c90*/  SHFL.DOWN P2, R19, R21, R20, R25 ;  /* 0x0800001415137389 */ /* 0x0000640000040019 */
[----:B01----:R-:W-:Y:S05]  /*0ca0*/  ENDCOLLECTIVE ;  /* 0x000000000000791b */ /* 0x003fea0003800000 */
.L_x_2141:
[----:B------:R-:W-:Y:S01]  /*0cb0*/  IMAD.MOV.U32 R21, RZ, RZ, R10 ;  /* 0x000000ffff157224 */ /* 0x000fe200078e000a */
[----:B------:R-:W-:-:S07]  /*0cc0*/  MOV R15, R19 ;  /* 0x00000013000f7202 */ /* 0x000fce0000000f00 */
[----:B------:R-:W-:Y:S05]  /*0cd0*/  WARPSYNC.COLLECTIVE R18, `(.L_x_2142) ;  /* 0x0000000012087348 */ /* 0x000fea0003c00000 */
[----:B------:R0:W1:Y:S02]  /*0ce0*/  SHFL.DOWN P2, R19, R21, R20, R25 ;  /* 0x0800001415137389 */ /* 0x0000640000040019 */
[----:B01----:R-:W-:Y:S05]  /*0cf0*/  ENDCOLLECTIVE ;  /* 0x000000000000791b */ /* 0x003fea0003800000 */
.L_x_2142:
[----:B------:R-:W-:Y:S02]  /*0d00*/  IMAD.MOV.U32 R20, RZ, RZ, 0x4 ;  /* 0x00000004ff147424 */ /* 0x000fe400078e00ff */
[----:B------:R-:W-:-:S06]  /*0d10*/  IMAD.MOV.U32 R14, RZ, RZ, R19 ;  /* 0x000000ffff0e7224 */ /* 0x000fcc00078e0013 */
[----:B------:R-:W-:-:S10]  /*0d20*/  DADD R14, R10, R14 ;  /* 0x000000000a0e7229 */ /* 0x000fd4000000000e */
[----:B------:R-:W-:-:S07]  /*0d30*/  MOV R21, R15 ;  /* 0x0000000f00157202 */ /* 0x000fce0000000f00 */
[----:B------:R-:W-:Y:S05]  /*0d40*/  WARPSYNC.COLLECTIVE R18, `(.L_x_2143) ;  /* 0x0000000012087348 */ /* 0x000fea0003c00000 */
[----:B------:R0:W1:Y:S02]  /*0d50*/  SHFL.DOWN P2, R19, R21, R20, R25 ;  /* 0x0800001415137389 */ /* 0x0000640000040019 */
[----:B01----:R-:W-:Y:S05]  /*0d60*/  ENDCOLLECTIVE ;  /* 0x000000000000791b */ /* 0x003fea0003800000 */
.L_x_2143:
[----:B------:R-:W-:Y:S01]  /*0d70*/  MOV R21, R14 ;  /* 0x0000000e00157202 */ /* 0x000fe20000000f00 */
[----:B------:R-:W-:-:S07]  /*0d80*/  IMAD.MOV.U32 R17, RZ, RZ, R19 ;  /* 0x000000ffff117224 */ /* 0x000fce00078e0013 */
[----:B------:R-:W-:Y:S05]  /*0d90*/  WARPSYNC.COLLECTIVE R18, `(.L_x_2144) ;  /* 0x0000000012087348 */ /* 0x000fea0003c00000 */
[----:B------:R0:W1:Y:S02]  /*0da0*/  SHFL.DOWN P2, R19, R21, R20, R25 ;  /* 0x0800001415137389 */ /* 0x0000640000040019 */
[----:B01----:R-:W-:Y:S05]  /*0db0*/  ENDCOLLECTIVE ;  /* 0x000000000000791b */ /* 0x003fea0003800000 */
.L_x_2144:
[----:B------:R-:W-:Y:S01]  /*0dc0*/  MOV R20, 0x2 ;  /* 0x0000000200147802 */ /* 0x000fe20000000f00 */
[----:B------:R-:W-:-:S06]  /*0dd0*/  IMAD.MOV.U32 R16, RZ, RZ, R19 ;  /* 0x000000ffff107224 */ /* 0x000fcc00078e0013 */
[----:B------:R-:W-:-:S10]  /*0de0*/  DADD R16, R14, R16 ;  /* 0x000000000e107229 */ /* 0x000fd40000000010 */
[----:B------:R-:W-:-:S07]  /*0df0*/  IMAD.MOV.U32 R21, RZ, RZ, R17 ;  /* 0x000000ffff157224 */ /* 0x000fce00078e0011 */
[----:B------:R-:W-:Y:S05]  /*0e00*/  WARPSYNC.COLLECTIVE R18, `(.L_x_2145) ;  /* 0x0000000012087348 */ /* 0x000fea0003c00000 */
[----:B------:R0:W1:Y:S02]  /*0e10*/  SHFL.DOWN P2, R19, R21, R20, R25 ;  /* 0x0800001415137389 */ /* 0x0000640000040019 */
[----:B01----:R-:W-:Y:S05]  /*0e20*/  ENDCOLLECTIVE ;  /* 0x000000000000791b */ /* 0x003fea0003800000 */
.L_x_2145:
[----:B------:R-:W-:Y:S02]  /*0e30*/  IMAD.MOV.U32 R21, RZ, RZ, R16 ;  /* 0x000000ffff157224 */ /* 0x000fe400078e0010 */
[----:B------:R-:W-:-:S07]  /*0e40*/  IMAD.MOV.U32 R13, RZ, RZ, R19 ;  /* 0x000000ffff0d7224 */ /* 0x000fce00078e0013 */
[----:B------:R-:W-:Y:S05]  /*0e50*/  WARPSYNC.COLLECTIVE R18, `(.L_x_2146) ;  /* 0x0000000012087348 */ /* 0x000fea0003c00000 */
[----:B------:R0:W1:Y:S02]  /*0e60*/  SHFL.DOWN P2, R19, R21, R20, R25 ;  /* 0x0800001415137389 */ /* 0x0000640000040019 */
[----:B01----:R-:W-:Y:S05]  /*0e70*/  ENDCOLLECTIVE ;  /* 0x000000000000791b */ /* 0x003fea0003800000 */
.L_x_2146:
[----:B------:R-:W-:Y:S01]  /*0e80*/  IMAD.MOV.U32 R20, RZ, RZ, 0x1 ;  /* 0x00000001ff147424 */ /* 0x000fe200078e00ff */
[----:B------:R-:W-:-:S06]  /*0e90*/  MOV R12, R19 ;  /* 0x00000013000c7202 */ /* 0x000fcc0000000f00 */
[----:B------:R-:W-:-:S10]  /*0ea0*/  DADD R12, R16, R12 ;  /* 0x00000000100c7229 */ /* 0x000fd4000000000c */
[----:B------:R-:W-:-:S07]  /*0eb0*/  IMAD.MOV.U32 R21, RZ, RZ, R13 ;  /* 0x000000ffff157224 */ /* 0x000fce00078e000d */
[----:B------:R-:W-:Y:S05]  /*0ec0*/  WARPSYNC.COLLECTIVE R18, `(.L_x_2147) ;  /* 0x0000000012087348 */ /* 0x000fea0003c00000 */
[----:B------:R0:W1:Y:S02]  /*0ed0*/  SHFL.DOWN P2, R19, R21, R20, R25 ;  /* 0x0800001415137389 */ /* 0x0000640000040019 */
[----:B01----:R-:W-:Y:S05]  /*0ee0*/  ENDCOLLECTIVE ;  /* 0x000000000000791b */ /* 0x003fea0003800000 */
.L_x_2147:
[----:B------:R-:W-:Y:S01]  /*0ef0*/  IMAD.MOV.U32 R21, RZ, RZ, R12 ;  /* 0x000000ffff157224 */ /* 0x000fe200078e000c */
[----:B------:R-:W-:-:S07]  /*0f00*/  MOV R17, R19 ;  /* 0x0000001300117202 */ /* 0x000fce0000000f00 */
[----:B------:R-:W-:Y:S05]  /*0f10*/  WARPSYNC.COLLECTIVE R18, `(.L_x_2148) ;  /* 0x0000000012087348 */ /* 0x000fea0003c00000 */
[----:B------:R0:W1:Y:S02]  /*0f20*/  SHFL.DOWN P2, R19, R21, R20, R25 ;  /* 0x0800001415137389 */ /* 0x0000640000040019 */
[----:B01----:R-:W-:Y:S05]  /*0f30*/  ENDCOLLECTIVE ;  /* 0x000000000000791b */ /* 0x003fea0003800000 */
.L_x_2148:
[----:B------:R-:W-:Y:S01]  /*0f40*/  MOV R16, R19 ;  /* 0x0000001300107202 */ /* 0x000fe20000000f00 */
[----:B------:R-:W-:Y:S06]  /*0f50*/  BRA `(.L_x_2149) ;  /* 0xfffffff800b07947 */ /* 0x000fec000383ffff */
.L_x_2150:
        /* <DEDUP_REMOVED lines=10> */
.L_x_7766:


//--------------------- .text._Z16gpukernelCLMWNr3ILi32ELi32ELi4EEvPdS0_S0_iii --------------------------
	.section	.text._Z16gpukernelCLMWNr3ILi32ELi32ELi4EEvPdS0_S0_iii,"ax",@progbits
	.align	128
        .global         _Z16gpukernelCLMWNr3ILi32ELi32ELi4EEvPdS0_S0_iii
        .type           _Z16gpukernelCLMWNr3ILi32ELi32ELi4EEvPdS0_S0_iii,@function
        .size           _Z16gpukernelCLMWNr3ILi32ELi32ELi4EEvPdS0_S0_iii,(.L_x_7767 - _Z16gpukernelCLMWNr3ILi32ELi32ELi4EEvPdS0_S0_iii)
        .other          _Z16gpukernelCLMWNr3ILi32ELi32ELi4EEvPdS0_S0_iii,@"STO_CUDA_ENTRY STV_DEFAULT"
_Z16gpukernelCLMWNr3ILi32ELi32ELi4EEvPdS0_S0_iii:
.text._Z16gpukernelCLMWNr3ILi32ELi32ELi4EEvPdS0_S0_iii:
        /* <DEDUP_REMOVED lines=24> */
.L_x_2164:
[----:B0-----:R-:W0:Y:S01]  /*0180*/  LDCU UR8, c[0x0][0x3a0] ;  /* 0x00007400ff0877ac */ /* 0x001e220008000800 */
[----:B------:R-:W-:Y:S01]  /*0190*/  BSSY B1, `(.L_x_2151) ;  /* 0x0000094000017945 */ /* 0x000fe20003800000 */
[----:B0-----:R-:W-:-:S13]  /*01a0*/  ISETP.GE.AND P1, PT, R5, UR8, PT ;  /* 0x0000000805007c0c */ /* 0x001fda000bf26270 */
[----:B------:R-:W-:Y:S05]  /*01b0*/  @P1 BRA `(.L_x_2152) ;  /* 0x0000000800441947 */ /* 0x000fea0003800000 */
[----:B------:R-:W-:-:S07]  /*01c0*/  IMAD.MOV.U32 R9, RZ, RZ, R5 ;  /* 0x000000ffff097224 */ /* 0x000fce00078e0005 */
.L_x_2163:
        /* <DEDUP_REMOVED lines=17> */
.L_x_2157:
        /* <DEDUP_REMOVED lines=40> */
.L_x_2156:
[----:B------:R-:W-:Y:S05]  /*0560*/  BSYNC.RECONVERGENT B2 ;  /* 0x0000000000027941 */ /* 0x000fea0003800200 */
.L_x_2155:
        /* <DEDUP_REMOVED lines=26> */
.L_x_2159:
[----:B------:R-:W-:Y:S05]  /*0710*/  BSYNC.RECONVERGENT B2 ;  /* 0x0000000000027941 */ /* 0x000fea0003800200 */
.L_x_2158:
        /* <DEDUP_REMOVED lines=16> */
.L_x_2161:
[----:B------:R-:W-:Y:S05]  /*0820*/  BSYNC.RECONVERGENT B2 ;  /* 0x0000000000027941 */ /* 0x000fea0003800200 */
.L_x_2160:
        /* <DEDUP_REMOVED lines=13> */
.L_x_2154:
[----:B------:R-:W-:Y:S05]  /*0900*/  BSYNC.RECONVERGENT B0 ;  /* 0x0000000000007941 */ /* 0x000fea0003800200 */
.L_x_2153:
        /* <DEDUP_REMOVED lines=17> */
.L_x_2176:
        /* <DEDUP_REMOVED lines=11> */
.L_x_2152:
[----:B------:R-:W-:Y:S05]  /*0ad0*/  BSYNC B1 ;  /* 0x0000000000017941 */ /* 0x000fea0003800000 */
.L_x_2151:
[----:B------:R-:W1:Y:S01]  /*0ae0*/  LDCU UR8, c[0x0][0x398] ;  /* 0x00007300ff0877ac */ /* 0x000e620008000800 */
[----:B------:R-:W-:-:S05]  /*0af0*/  VIADD R4, R4, 0x8 ;  /* 0x0000000804047836 */ /* 0x000fca0000000000 */
[----:B-1----:R-:W-:-:S13]  /*0b00*/  ISETP.GE.AND P1, PT, R4, UR8, PT ;  /* 0x0000000804007c0c */ /* 0x002fda000bf26270 */
[----:B------:R-:W-:Y:S05]  /*0b10*/  @!P1 BRA `(.L_x_2164) ;  /* 0xfffffff400989947 */ /* 0x000fea000383ffff */
[----:B------:R-:W-:Y:S05]  /*0b20*/  EXIT ;  /* 0x000000000000794d */ /* 0x000fea0003800000 */
.L_x_2162:
        /* <DEDUP_REMOVED lines=8> */
.L_x_2166:
[----:B------:R-:W-:Y:S05]  /*0bb0*/  BSYNC B0 ;  /* 0x0000000000007941 */ /* 0x000fea0003800000 */
.L_x_2165:
        /* <DEDUP_REMOVED lines=8> */
.L_x_2167:
[----:B------:R-:W-:Y:S01]  /*0c40*/  IMAD.MOV.U32 R20, RZ, RZ, 0x8 ;  /* 0x00000008ff147424 */ /* 0x000fe200078e00ff */
[----:B------:R-:W-:-:S06]  /*0c50*/  MOV R10, R19 ;  /* 0x00000013000a7202 */ /* 0x000fcc0000000f00 */
[----:B------:R-:W-:-:S10]  /*0c60*/  DADD R10, R10, R22 ;  /* 0x000000000a0a7229 */ /* 0x000fd40000000016 */
[----:B------:R-:W-:-:S07]  /*0c70*/  IMAD.MOV.U32 R21, RZ, RZ, R11 ;  /* 0x000000ffff157224 */ /* 0x000fce00078e000b */
[----:B------:R-:W-:Y:S05]  /*0c80*/  WARPSYNC.COLLECTIVE R18, `(.L_x_2168) ;  /* 0x0000000012087348 */ /* 0x000fea0003c00000 */
[----:B------:R0:W1:Y:S02]  /*0c90*/  SHFL.DOWN P2, R19, R21, R20, R25 ;  /* 0x0800001415137389 */ /* 0x0000640000040019 */
[----:B01----:R-:W-:Y:S05]  /*0ca0*/  ENDCOLLECTIVE ;  /* 0x000000000000791b */ /* 0x003fea0003800000 */
.L_x_2168:
[----:B------:R-:W-:Y:S01]  /*0cb0*/  IMAD.MOV.U32 R21, RZ, RZ, R10 ;  /* 0x000000ffff157224 */ /* 0x000fe200078e000a */
[----:B------:R-:W-:-:S07]  /*0cc0*/  MOV R15, R19 ;  /* 0x00000013000f7202 */ /* 0x000fce0000000f00 */
[----:B------:R-:W-:Y:S05]  /*0cd0*/  WARPSYNC.COLLECTIVE R18, `(.L_x_2169) ;  /* 0x0000000012087348 */ /* 0x000fea0003c00000 */
[----:B------:R0:W1:Y:S02]  /*0ce0*/  SHFL.DOWN P2, R19, R21, R20, R25 ;  /* 0x0800001415137389 */ /* 0x0000640000040019 */
[----:B01----:R-:W-:Y:S05]  /*0cf0*/  ENDCOLLECTIVE ;  /* 0x000000000000791b */ /* 0x003fea0003800000 */
.L_x_2169:
[----:B------:R-:W-:Y:S02]  /*0d00*/  IMAD.MOV.U32 R20, RZ, RZ, 0x4 ;  /* 0x00000004ff147424 */ /* 0x000fe400078e00ff */
[----:B------:R-:W-:-:S06]  /*0d10*/  IMAD.MOV.U32 R14, RZ, RZ, R19 ;  /* 0x000000ffff0e7224 */ /* 0x000fcc00078e0013 */
[----:B------:R-:W-:-:S10]  /*0d20*/  DADD R14, R10, R14 ;  /* 0x000000000a0e7229 */ /* 0x000fd4000000000e */
[----:B------:R-:W-:-:S07]  /*0d30*/  MOV R21, R15 ;  /* 0x0000000f00157202 */ /* 0x000fce0000000f00 */
[----:B------:R-:W-:Y:S05]  /*0d40*/  WARPSYNC.COLLECTIVE R18, `(.L_x_2170) ;  /* 0x0000000012087348 */ /* 0x000fea0003c00000 */
[----:B------:R0:W1:Y:S02]  /*0d50*/  SHFL.DOWN P2, R19, R21, R20, R25 ;  /* 0x0800001415137389 */ /* 0x0000640000040019 */
[----:B01----:R-:W-:Y:S05]  /*0d60*/  ENDCOLLECTIVE ;  /* 0x000000000000791b */ /* 0x003fea0003800000 */
.L_x_2170:
[----:B------:R-:W-:Y:S01]  /*0d70*/  MOV R21, R14 ;  /* 0x0000000e00157202 */ /* 0x000fe20000000f00 */
[----:B------:R-:W-:-:S07]  /*0d80*/  IMAD.MOV.U32 R17, RZ, RZ, R19 ;  /* 0x000000ffff117224 */ /* 0x000fce00078e0013 */
[----:B------:R-:W-:Y:S05]  /*0d90*/  WARPSYNC.COLLECTIVE R18, `(.L_x_2171) ;  /* 0x0000000012087348 */ /* 0x000fea0003c00000 */
[----:B------:R0:W1:Y:S02]  /*0da0*/  SHFL.DOWN P2, R19, R21, R20, R25 ;  /* 0x0800001415137389 */ /* 0x0000640000040019 */
[----:B01----:R-:W-:Y:S05]  /*0db0*/  ENDCOLLECTIVE ;  /* 0x000000000000791b */ /* 0x003fea0003800000 */
.L_x_2171:
[----:B------:R-:W-:Y:S01]  /*0dc0*/  MOV R20, 0x2 ;  /* 0x0000000200147802 */ /* 0x000fe20000000f00 */
[----:B------:R-:W-:-:S06]  /*0dd0*/  IMAD.MOV.U32 R16, RZ, RZ, R19 ;  /* 0x000000ffff107224 */ /* 0x000fcc00078e0013 */
[----:B------:R-:W-:-:S10]  /*0de0*/  DADD R16, R14, R16 ;  /* 0x000000000e107229 */ /* 0x000fd40000000010 */
[----:B------:R-:W-:-:S07]  /*0df0*/  IMAD.MOV.U32 R21, RZ, RZ, R17 ;  /* 0x000000ffff157224 */ /* 0x000fce00078e0011 */
[----:B------:R-:W-:Y:S05]  /*0e00*/  WARPSYNC.COLLECTIVE R18, `(.L_x_2172) ;  /* 0x0000000012087348 */ /* 0x000fea0003c00000 */
[----:B------:R0:W1:Y:S02]  /*0e10*/  SHFL.DOWN P2, R19, R21, R20, R25 ;  /* 0x0800001415137389 */ /* 0x0000640000040019 */
[----:B01----:R-:W-:Y:S05]  /*0e20*/  ENDCOLLECTIVE ;  /* 0x000000000000791b */ /* 0x003fea0003800000 */
.L_x_2172:
[----:B------:R-:W-:Y:S02]  /*0e30*/  IMAD.MOV.U32 R21, RZ, RZ, R16 ;  /* 0x000000ffff157224 */ /* 0x000fe400078e0010 */
[----:B------:R-:W-:-:S07]  /*0e40*/  IMAD.MOV.U32 R13, RZ, RZ, R19 ;  /* 0x000000ffff0d7224 */ /* 0x000fce00078e0013 */
[----:B------:R-:W-:Y:S05]  /*0e50*/  WARPSYNC.COLLECTIVE R18, `(.L_x_2173) ;  /* 0x0000000012087348 */ /* 0x000fea0003c00000 */
[----:B------:R0:W1:Y:S02]  /*0e60*/  SHFL.DOWN P2, R19, R21, R20, R25 ;  /* 0x0800001415137389 */ /* 0x0000640000040019 */
[----:B01----:R-:W-:Y:S05]  /*0e70*/  ENDCOLLECTIVE ;  /* 0x000000000000791b */ /* 0x003fea0003800000 */
.L_x_2173:
[----:B------:R-:W-:Y:S01]  /*0e80*/  IMAD.MOV.U32 R20, RZ, RZ, 0x1 ;  /* 0x00000001ff147424 */ /* 0x000fe200078e00ff */
[----:B------:R-:W-:-:S06]  /*0e90*/  MOV R12, R19 ;  /* 0x00000013000c7202 */ /* 0x000fcc0000000f00 */
[----:B------:R-:W-:-:S10]  /*0ea0*/  DADD R12, R16, R12 ;  /* 0x00000000100c7229 */ /* 0x000fd4000000000c */
[----:B------:R-:W-:-:S07]  /*0eb0*/  IMAD.MOV.U32 R21, RZ, RZ, R13 ;  /* 0x000000ffff157224 */ /* 0x000fce00078e000d */
[----:B------:R-:W-:Y:S05]  /*0ec0*/  WARPSYNC.COLLECTIVE R18, `(.L_x_2174) ;  /* 0x0000000012087348 */ /* 0x000fea0003c00000 */
[----:B------:R0:W1:Y:S02]  /*0ed0*/  SHFL.DOWN P2, R19, R21, R20, R25 ;  /* 0x0800001415137389 */ /* 0x0000640000040019 */
[----:B01----:R-:W-:Y:S05]  /*0ee0*/  ENDCOLLECTIVE ;  /* 0x000000000000791b */ /* 0x003fea0003800000 */
.L_x_2174:
[----:B------:R-:W-:Y:S01]  /*0ef0*/  IMAD.MOV.U32 R21, RZ, RZ, R12 ;  /* 0x000000ffff157224 */ /* 0x000fe200078e000c */
[----:B------:R-:W-:-:S07]  /*0f00*/  MOV R17, R19 ;  /* 0x0000001300117202 */ /* 0x000fce0000000f00 */
[----:B------:R-:W-:Y:S05]  /*0f10*/  WARPSYNC.COLLECTIVE R18, `(.L_x_2175) ;  /* 0x0000000012087348 */ /* 0x000fea0003c00000 */
[----:B------:R0:W1:Y:S02]  /*0f20*/  SHFL.DOWN P2, R19, R21, R20, R25 ;  /* 0x0800001415137389 */ /* 0x0000640000040019 */
[----:B01----:R-:W-:Y:S05]  /*0f30*/  ENDCOLLECTIVE ;  /* 0x000000000000791b */ /* 0x003fea0003800000 */
.L_x_2175:
[----:B------:R-:W-:Y:S01]  /*0f40*/  MOV R16, R19 ;  /* 0x0000001300107202 */ /* 0x000fe20000000f00 */
[----:B------:R-:W-:Y:S06]  /*0f50*/  BRA `(.L_x_2176) ;  /* 0xfffffff800b07947 */ /* 0x000fec000383ffff */
.L_x_2177:
        /* <DEDUP_REMOVED lines=10> */
.L_x_7767:


//--------------------- .text._Z16gpukernelCLMWNr3ILi32ELi32ELi2EEvPdS0_S0_iii --------------------------
	.section	.text._Z16gpukernelCLMWNr3ILi32ELi32ELi2EEvPdS0_S0_iii,"ax",@progbits
	.align	128
        .global         _Z16gpukernelCLMWNr3ILi32ELi32ELi2EEvPdS0_S0_iii
        .type           _Z16gpukernelCLMWNr3ILi32ELi32ELi2EEvPdS0_S0_iii,@function
        .size           _Z16gpukernelCLMWNr3ILi32ELi32ELi2EEvPdS0_S0_iii,(.L_x_7768 - _Z16gpukernelCLMWNr3ILi32ELi32ELi2EEvPdS0_S0_iii)
        .other          _Z16gpukernelCLMWNr3ILi32ELi32ELi2EEvPdS0_S0_iii,@"STO_CUDA_ENTRY STV_DEFAULT"
_Z16gpukernelCLMWNr3ILi32ELi32ELi2EEvPdS0_S0_iii:
.text._Z16gpukernelCLMWNr3ILi32ELi32ELi2EEvPdS0_S0_iii:
        /* <DEDUP_REMOVED lines=24> */
.L_x_2191:
[----:B0-----:R-:W0:Y:S01]  /*0180*/  LDCU UR8, c[0x0][0x3a0] ;  /* 0x00007400ff0877ac */ /* 0x001e220008000800 */
[----:B------:R-:W-:Y:S01]  /*0190*/  BSSY B1, `(.L_x_2178) ;  /* 0x0000094000017945 */ /* 0x000fe20003800000 */
[----:B0-----:R-:W-:-:S13]  /*01a0*/  ISETP.GE.AND P1, PT, R5, UR8, PT ;  /* 0x0000000805007c0c */ /* 0x001fda000bf26270 */
[----:B------:R-:W-:Y:S05]  /*01b0*/  @P1 BRA `(.L_x_2179) ;  /* 0x0000000800441947 */ /* 0x000fea0003800000 */
[----:B------:R-:W-:-:S07]  /*01c0*/  IMAD.MOV.U32 R9, RZ, RZ, R5 ;  /* 0x000000ffff097224 */ /* 0x000fce00078e0005 */
.L_x_2190:
        /* <DEDUP_REMOVED lines=17> */
.L_x_2184:
        /* <DEDUP_REMOVED lines=40> */
.L_x_2183:
[----:B------:R-:W-:Y:S05]  /*0560*/  BSYNC.RECONVERGENT B2 ;  /* 0x0000000000027941 */ /* 0x000fea0003800200 */
.L_x_2182:
        /* <DEDUP_REMOVED lines=26> */
.L_x_2186:
[----:B------:R-:W-:Y:S05]  /*0710*/  BSYNC.RECONVERGENT B2 ;  /* 0x0000000000027941 */ /* 0x000fea0003800200 */
.L_x_2185:
        /* <DEDUP_REMOVED lines=16> */
.L_x_2188:
[----:B------:R-:W-:Y:S05]  /*0820*/  BSYNC.RECONVERGENT B2 ;  /* 0x0000000000027941 */ /* 0x000fea0003800200 */
.L_x_2187:
        /* <DEDUP_REMOVED lines=13> */
.L_x_2181:
[----:B------:R-:W-:Y:S05]  /*0900*/  BSYNC.RECONVERGENT B0 ;  /* 0x0000000000007941 */ /* 0x000fea0003800200 */
.L_x_2180:
        /* <DEDUP_REMOVED lines=17> */
.L_x_2203:
        /* <DEDUP_REMOVED lines=11> */
.L_x_2179:
[----:B------:R-:W-:Y:S05]  /*0ad0*/  BSYNC B1 ;  /* 0x0000000000017941 */ /* 0x000fea0003800000 */
.L_x_2178:
[----:B------:R-:W1:Y:S01]  /*0ae0*/  LDCU UR8, c[0x0][0x398] ;  /* 0x00007300ff0877ac */ /* 0x000e620008000800 */
[----:B------:R-:W-:-:S05]  /*0af0*/  VIADD R4, R4, 0x10 ;  /* 0x0000001004047836 */ /* 0x000fca0000000000 */
[----:B-1----:R-:W-:-:S13]  /*0b00*/  ISETP.GE.AND P1, PT, R4, UR8, PT ;  /* 0x0000000804007c0c */ /* 0x002fda000bf26270 */
[----:B------:R-:W-:Y:S05]  /*0b10*/  @!P1 BRA `(.L_x_2191) ;  /* 0xfffffff400989947 */ /* 0x000fea000383ffff */
[----:B------:R-:W-:Y:S05]  /*0b20*/  EXIT ;  /* 0x000000000000794d */ /* 0x000fea0003800000 */
.L_x_2189:
        /* <DEDUP_REMOVED lines=8> */
.L_x_2193:
[----:B------:R-:W-:Y:S05]  /*0bb0*/  BSYNC B0 ;  /* 0x0000000000007941 */ /* 0x000fea0003800000 */
.L_x_2192:
        /* <DEDUP_REMOVED lines=8> */
.L_x_2194:
[----:B------:R-:W-:Y:S01]  /*0c40*/  IMAD.MOV.U32 R20, RZ, RZ, 0x8 ;  /* 0x00000008ff147424 */ /* 0x000fe200078e00ff */
[----:B------:R-:W-:-:S06]  /*0c50*/  MOV R10, R19 ;  /* 0x00000013000a7202 */ /* 0x000fcc0000000f00 */
[----:B------:R-:W-:-:S10]  /*0c60*/  DADD R10, R10, R22 ;  /* 0x000000000a0a7229 */ /* 0x000fd40000000016 */
[----:B------:R-:W-:-:S07]  /*0c70*/  IMAD.MOV.U32 R21, RZ, RZ, R11 ;  /* 0x000000ffff157224 */ /* 0x000fce00078e000b */
[----:B------:R-:W-:Y:S05]  /*0c80*/  WARPSYNC.COLLECTIVE R18, `(.L_x_2195) ;  /* 0x0000000012087348 */ /* 0x000fea0003c00000 */
[----:B------:R0:W1:Y:S02]  /*0c90*/  SHFL.DOWN P2, R19, R21, R20, R25 ;  /* 0x0800001415137389 */ /* 0x0000640000040019 */
[----:B01----:R-:W-:Y:S05]  /*0ca0*/  ENDCOLLECTIVE ;  /* 0x000000000000791b */ /* 0x003fea0003800000 */
.L_x_2195:
[----:B------:R-:W-:Y:S01]  /*0cb0*/  IMAD.MOV.U32 R21, RZ, RZ, R10 ;  /* 0x000000ffff157224 */ /* 0x000fe200078e000a */
[----:B------:R-:W-:-:S07]  /*0cc0*/  MOV R15, R19 ;  /* 0x00000013000f7202 */ /* 0x000fce0000000f00 */
[----:B------:R-:W-:Y:S05]  /*0cd0*/  WARPSYNC.COLLECTIVE R18, `(.L_x_2196) ;  /* 0x0000000012087348 */ /* 0x000fea0003c00000 */
[----:B------:R0:W1:Y:S02]  /*0ce0*/  SHFL.DOWN P2, R19, R21, R20, R25 ;  /* 0x0800001415137389 */ /* 0x0000640000040019 */
[----:B01----:R-:W-:Y:S05]  /*0cf0*/  ENDCOLLECTIVE ;  /* 0x000000000000791b */ /* 0x003fea0003800000 */
.L_x_2196:
[----:B------:R-:W-:Y:S02]  /*0d00*/  IMAD.MOV.U32 R20, RZ, RZ, 0x4 ;  /* 0x00000004ff147424 */ /* 0x000fe400078e00ff */
[----:B------:R-:W-:-:S06]  /*0d10*/  IMAD.MOV.U32 R14, RZ, RZ, R19 ;  /* 0x000000ffff0e7224 */ /* 0x000fcc00078e0013 */
[----:B------:R-:W-:-:S10]  /*0d20*/  DADD R14, R10, R14 ;  /* 0x000000000a0e7229 */ /* 0x000fd4000000000e */
[----:B------:R-:W-:-:S07]  /*0d30*/  MOV R21, R15 ;  /* 0x0000000f00157202 */ /* 0x000fce0000000f00 */
[----:B------:R-:W-:Y:S05]  /*0d40*/  WARPSYNC.COLLECTIVE R18, `(.L_x_2197) ;  /* 0x0000000012087348 */ /* 0x000fea0003c00000 */
[----:B------:R0:W1:Y:S02]  /*0d50*/  SHFL.DOWN P2, R19, R21, R20, R25 ;  /* 0x0800001415137389 */ /* 0x0000640000040019 */
[----:B01----:R-:W-:Y:S05]  /*0d60*/  ENDCOLLECTIVE ;  /* 0x000000000000791b */ /* 0x003fea0003800000 */
.L_x_2197:
[----:B------:R-:W-:Y:S01]  /*0d70*/  MOV R21, R14 ;  /* 0x0000000e00157202 */ /* 0x000fe20000000f00 */
[----:B------:R-:W-:-:S07]  /*0d80*/  IMAD.MOV.U32 R17, RZ, RZ, R19 ;  /* 0x000000ffff117224 */ /* 0x000fce00078e0013 */
[----:B------:R-:W-:Y:S05]  /*0d90*/  WARPSYNC.COLLECTIVE R18, `(.L_x_2198) ;  /* 0x0000000012087348 */ /* 0x000fea0003c00000 */
[----:B------:R0:W1:Y:S02]  /*0da0*/  SHFL.DOWN P2, R19, R21, R20, R25 ;  /* 0x0800001415137389 */ /* 0x0000640000040019 */
[----:B01----:R-:W-:Y:S05]  /*0db0*/  ENDCOLLECTIVE ;  /* 0x000000000000791b */ /* 0x003fea0003800000 */
.L_x_2198:
[----:B------:R-:W-:Y:S01]  /*0dc0*/  MOV R20, 0x2 ;  /* 0x0000000200147802 */ /* 0x000fe20000000f00 */
[----:B------:R-:W-:-:S06]  /*0dd0*/  IMAD.MOV.U32 R16, RZ, RZ, R19 ;  /* 0x000000ffff107224 */ /* 0x000fcc00078e0013 */
[----:B------:R-:W-:-:S10]  /*0de0*/  DADD R16, R14, R16 ;  /* 0x000000000e107229 */ /* 0x000fd40000000010 */
[----:B------:R-:W-:-:S07]  /*0df0*/  IMAD.MOV.U32 R21, RZ, RZ, R17 ;  /* 0x000000ffff157224 */ /* 0x000fce00078e0011 */
[----:B------:R-:W-:Y:S05]  /*0e00*/  WARPSYNC.COLLECTIVE R18, `(.L_x_2199) ;  /* 0x0000000012087348 */ /* 0x000fea0003c00000 */
[----:B------:R0:W1:Y:S02]  /*0e10*/  SHFL.DOWN P2, R19, R21, R20, R25 ;  /* 0x0800001415137389 */ /* 0x0000640000040019 */
[----:B01----:R-:W-:Y:S05]  /*0e20*/  ENDCOLLECTIVE ;  /* 0x000000000000791b */ /* 0x003fea0003800000 */
.L_x_2199:
[----:B------:R-:W-:Y:S02]  /*0e30*/  IMAD.MOV.U32 R21, RZ, RZ, R16 ;  /* 0x000000ffff157224 */ /* 0x000fe400078e0010 */
[----:B------:R-:W-:-:S07]  /*0e40*/  IMAD.MOV.U32 R13, RZ, RZ, R19 ;  /* 0x000000ffff0d7224 */ /* 0x000fce00078e0013 */
[----:B------:R-:W-:Y:S05]  /*0e50*/  WARPSYNC.COLLECTIVE R18, `(.L_x_2200) ;  /* 0x0000000012087348 */ /* 0x000fea0003c00000 */
[----:B------:R0:W1:Y:S02]  /*0e60*/  SHFL.DOWN P2, R19, R21, R20, R25 ;  /* 0x0800001415137389 */ /* 0x0000640000040019 */
[----:B01----:R-:W-:Y:S05]  /*0e70*/  ENDCOLLECTIVE ;  /* 0x000000000000791b */ /* 0x003fea0003800000 */
.L_x_2200:
[----:B------:R-:W-:Y:S01]  /*0e80*/  IMAD.MOV.U32 R20, RZ, RZ, 0x1 ;  /* 0x00000001ff147424 */ /* 0x000fe200078e00ff */
[----:B------:R-:W-:-:S06]  /*0e90*/  MOV R12, R19 ;  /* 0x00000013000c7202 */ /* 0x000fcc0000000f00 */
[----:B------:R-:W-:-:S10]  /*0ea0*/  DADD R12, R16, R12 ;  /* 0x00000000100c7229 */ /* 0x000fd4000000000c */
[----:B------:R-:W-:-:S07]  /*0eb0*/  IMAD.MOV.U32 R21, RZ, RZ, R13 ;  /* 0x000000ffff157224 */ /* 0x000fce00078e000d */
[----:B------:R-:W-:Y:S05]  /*0ec0*/  WARPSYNC.COLLECTIVE R18, `(.L_x_2201) ;  /* 0x0000000012087348 */ /* 0x000fea0003c00000 */
[----:B------:R0:W1:Y:S02]  /*0ed0*/  SHFL.DOWN P2, R19, R21, R20, R25 ;  /* 0x0800001415137389 */ /* 0x0000640000040019 */
[----:B01----:R-:W-:Y:S05]  /*0ee0*/  ENDCOLLECTIVE ;  /* 0x000000000000791b */ /* 0x003fea0003800000 */
.L_x_2201:
[----:B------:R-:W-:Y:S01]  /*0ef0*/  IMAD.MOV.U32 R21, RZ, RZ, R12 ;  /* 0x000000ffff157224 */ /* 0x000fe200078e000c */
[----:B------:R-:W-:-:S07]  /*0f00*/  MOV R17, R19 ;  /* 0x0000001300117202 */ /* 0x000fce0000000f00 */
[----:B------:R-:W-:Y:S05]  /*0f10*/  WARPSYNC.COLLECTIVE R18, `(.L_x_2202) ;  /* 0x0000000012087348 */ /* 0x000fea0003c00000 */
[----:B------:R0:W1:Y:S02]  /*0f20*/  SHFL.DOWN P2, R19, R21, R20, R25 ;  /* 0x0800001415137389 */ /* 0x0000640000040019 */
[----:B01----:R-:W-:Y:S05]  /*0f30*/  ENDCOLLECTIVE ;  /* 0x000000000000791b */ /* 0x003fea0003800000 */
.L_x_2202:
[----:B------:R-:W-:Y:S01]  /*0f40*/  MOV R16, R19 ;  /* 0x0000001300107202 */ /* 0x000fe20000000f00 */
[----:B------:R-:W-:Y:S06]  /*0f50*/  BRA `(.L_x_2203) ;  /* 0xfffffff800b07947 */ /* 0x000fec000383ffff */
.L_x_2204:
        /* <DEDUP_REMOVED lines=10> */
.L_x_7768:


//--------------------- .text._Z16gpukernelCLMWNr3ILi32ELi32ELi1EEvPdS0_S0_iii --------------------------
	.section	.text._Z16gpukernelCLMWNr3ILi32ELi32ELi1EEvPdS0_S0_iii,"ax",@progbits
	.align	128
        .global         _Z16gpukernelCLMWNr3ILi32ELi32ELi1EEvPdS0_S0_iii
        .type           _Z16gpukernelCLMWNr3ILi32ELi32ELi1EEvPdS0_S0_iii,@function
        .size           _Z16gpukernelCLMWNr3ILi32ELi32ELi1EEvPdS0_S0_iii,(.L_x_7769 - _Z16gpukernelCLMWNr3ILi32ELi32ELi1EEvPdS0_S0_iii)
        .other          _Z16gpukernelCLMWNr3ILi32ELi32ELi1EEvPdS0_S0_iii,@"STO_CUDA_ENTRY STV_DEFAULT"
_Z16gpukernelCLMWNr3ILi32ELi32ELi1EEvPdS0_S0_iii:
.text._Z16gpukernelCLMWNr3ILi32ELi32ELi1EEvPdS0_S0_iii:
        /* <DEDUP_REMOVED lines=24> */
.L_x_2217:
[----:B0-----:R-:W0:Y:S02]  /*0180*/  LDCU UR8, c[0x0][0x3a0] ;  /* 0x00007400ff0877ac */ /* 0x001e240008000800 */
[----:B0-----:R-:W-:-:S09]  /*0190*/  UISETP.GE.AND UP0, UPT, UR8, 0x1, UPT ;  /* 0x000000010800788c */ /* 0x001fd2000bf06270 */
[----:B------:R-:W-:Y:S05]  /*01a0*/  BRA.U !UP0, `(.L_x_2205) ;  /* 0x00000009083c7547 */ /* 0x000fea000b800000 */
[----:B------:R-:W-:-:S07]  /*01b0*/  IMAD.MOV.U32 R8, RZ, RZ, RZ ;  /* 0x000000ffff087224 */ /* 0x000fce00078e00ff */
.L_x_2216:
        /* <DEDUP_REMOVED lines=17> */
.L_x_2210:
        /* <DEDUP_REMOVED lines=40> */
.L_x_2209:
[----:B------:R-:W-:Y:S05]  /*0550*/  BSYNC.RECONVERGENT B1 ;  /* 0x0000000000017941 */ /* 0x000fea0003800200 */
.L_x_2208:
        /* <DEDUP_REMOVED lines=24> */
.L_x_2212:
[----:B------:R-:W-:Y:S05]  /*06e0*/  BSYNC.RECONVERGENT B1 ;  /* 0x0000000000017941 */ /* 0x000fea0003800200 */
.L_x_2211:
        /* <DEDUP_REMOVED lines=16> */
.L_x_2214:
[----:B------:R-:W-:Y:S05]  /*07f0*/  BSYNC.RECONVERGENT B1 ;  /* 0x0000000000017941 */ /* 0x000fea0003800200 */
.L_x_2213:
        /* <DEDUP_REMOVED lines=13> */
.L_x_2207:
[----:B------:R-:W-:Y:S05]  /*08d0*/  BSYNC.RECONVERGENT B0 ;  /* 0x0000000000007941 */ /* 0x000fea0003800200 */
.L_x_2206:
        /* <DEDUP_REMOVED lines=17> */
.L_x_2229:
        /* <DEDUP_REMOVED lines=11> */
.L_x_2205:
[----:B------:R-:W1:Y:S01]  /*0aa0*/  LDCU UR8, c[0x0][0x398] ;  /* 0x00007300ff0877ac */ /* 0x000e620008000800 */
[----:B------:R-:W-:-:S05]  /*0ab0*/  VIADD R5, R5, 0x20 ;  /* 0x0000002005057836 */ /* 0x000fca0000000000 */
[----:B-1----:R-:W-:-:S13]  /*0ac0*/  ISETP.GE.AND P2, PT, R5, UR8, PT ;  /* 0x0000000805007c0c */ /* 0x002fda000bf46270 */
[----:B------:R-:W-:Y:S05]  /*0ad0*/  @!P2 BRA `(.L_x_2217) ;  /* 0xfffffff400a8a947 */ /* 0x000fea000383ffff */
[----:B------:R-:W-:Y:S05]  /*0ae0*/  EXIT ;  /* 0x000000000000794d */ /* 0x000fea0003800000 */
.L_x_2215:
        /* <DEDUP_REMOVED lines=8> */
.L_x_2219:
[----:B------:R-:W-:Y:S05]  /*0b70*/  BSYNC B0 ;  /* 0x0000000000007941 */ /* 0x000fea0003800000 */
.L_x_2218:
        /* <DEDUP_REMOVED lines=8> */
.L_x_2220:
[----:B------:R-:W-:Y:S01]  /*0c00*/  IMAD.MOV.U32 R19, RZ, RZ, 0x8 ;  /* 0x00000008ff137424 */ /* 0x000fe200078e00ff */
[----:B------:R-:W-:-:S06]  /*0c10*/  MOV R10, R18 ;  /* 0x00000012000a7202 */ /* 0x000fcc0000000f00 */
[----:B------:R-:W-:-:S10]  /*0c20*/  DADD R10, R10, R22 ;  /* 0x000000000a0a7229 */ /* 0x000fd40000000016 */
[----:B------:R-:W-:-:S07]  /*0c30*/  IMAD.MOV.U32 R20, RZ, RZ, R11 ;  /* 0x000000ffff147224 */ /* 0x000fce00078e000b */
[----:B------:R-:W-:Y:S05]  /*0c40*/  WARPSYNC.COLLECTIVE R9, `(.L_x_2221) ;  /* 0x0000000009087348 */ /* 0x000fea0003c00000 */
[----:B------:R0:W1:Y:S02]  /*0c50*/  SHFL.DOWN P3, R18, R20, R19, R24 ;  /* 0x0800001314127389 */ /* 0x0000640000060018 */
[----:B01----:R-:W-:Y:S05]  /*0c60*/  ENDCOLLECTIVE ;  /* 0x000000000000791b */ /* 0x003fea0003800000 */
.L_x_2221:
[----:B------:R-:W-:Y:S01]  /*0c70*/  IMAD.MOV.U32 R20, RZ, RZ, R10 ;  /* 0x000000ffff147224 */ /* 0x000fe200078e000a */
[----:B------:R-:W-:-:S07]  /*0c80*/  MOV R15, R18 ;  /* 0x00000012000f7202 */ /* 0x000fce0000000f00 */
[----:B------:R-:W-:Y:S05]  /*0c90*/  WARPSYNC.COLLECTIVE R9, `(.L_x_2222) ;  /* 0x0000000009087348 */ /* 0x000fea0003c00000 */
[----:B------:R0:W1:Y:S02]  /*0ca0*/  SHFL.DOWN P3, R18, R20, R19, R24 ;  /* 0x0800001314127389 */ /* 0x0000640000060018 */
[----:B01----:R-:W-:Y:S05]  /*0cb0*/  ENDCOLLECTIVE ;  /* 0x000000000000791b */ /* 0x003fea0003800000 */
.L_x_2222:
[----:B------:R-:W-:Y:S02]  /*0cc0*/  IMAD.MOV.U32 R19, RZ, RZ, 0x4 ;  /* 0x00000004ff137424 */ /* 0x000fe400078e00ff */
[----:B------:R-:W-:-:S06]  /*0cd0*/  IMAD.MOV.U32 R14, RZ, RZ, R18 ;  /* 0x000000ffff0e7224 */ /* 0x000fcc00078e0012 */
[----:B------:R-:W-:-:S10]  /*0ce0*/  DADD R14, R10, R14 ;  /* 0x000000000a0e7229 */ /* 0x000fd4000000000e */
[----:B------:R-:W-:-:S07]  /*0cf0*/  MOV R20, R15 ;  /* 0x0000000f00147202 */ /* 0x000fce0000000f00 */
[----:B------:R-:W-:Y:S05]  /*0d00*/  WARPSYNC.COLLECTIVE R9, `(.L_x_2223) ;  /* 0x0000000009087348 */ /* 0x000fea0003c00000 */
[----:B------:R0:W1:Y:S02]  /*0d10*/  SHFL.DOWN P3, R18, R20, R19, R24 ;  /* 0x0800001314127389 */ /* 0x0000640000060018 */
[----:B01----:R-:W-:Y:S05]  /*0d20*/  ENDCOLLECTIVE ;  /* 0x000000000000791b */ /* 0x003fea0003800000 */
.L_x_2223:
[----:B------:R-:W-:Y:S01]  /*0d30*/  IMAD.MOV.U32 R20, RZ, RZ, R14 ;  /* 0x000000ffff147224 */ /* 0x000fe200078e000e */
[----:B------:R-:W-:-:S07]  /*0d40*/  MOV R17, R18 ;  /* 0x0000001200117202 */ /* 0x000fce0000000f00 */
[----:B------:R-:W-:Y:S05]  /*0d50*/  WARPSYNC.COLLECTIVE R9, `(.L_x_2224) ;  /* 0x0000000009087348 */ /* 0x000fea0003c00000 */
[----:B------:R0:W1:Y:S02]  /*0d60*/  SHFL.DOWN P3, R18, R20, R19, R24 ;  /* 0x0800001314127389 */ /* 0x0000640000060018 */
[----:B01----:R-:W-:Y:S05]  /*0d70*/  ENDCOLLECTIVE ;  /* 0x000000000000791b */ /* 0x003fea0003800000 */
.L_x_2224:
[----:B------:R-:W-:Y:S02]  /*0d80*/  MOV R19, 0x2 ;  /* 0x0000000200137802 */ /* 0x000fe40000000f00 */
[----:B------:R-:W-:-:S06]  /*0d90*/  MOV R16, R18 ;  /* 0x0000001200107202 */ /* 0x000fcc0000000f00 */
[----:B------:R-:W-:-:S10]  /*0da0*/  DADD R16, R14, R16 ;  /* 0x000000000e107229 */ /* 0x000fd40000000010 */
[----:B------:R-:W-:-:S07]  /*0db0*/  IMAD.MOV.U32 R20, RZ, RZ, R17 ;  /* 0x000000ffff147224 */ /* 0x000fce00078e0011 */
[----:B------:R-:W-:Y:S05]  /*0dc0*/  WARPSYNC.COLLECTIVE R9, `(.L_x_2225) ;  /* 0x0000000009087348 */ /* 0x000fea0003c00000 */
[----:B------:R0:W1:Y:S02]  /*0dd0*/  SHFL.DOWN P3, R18, R20, R19, R24 ;  /* 0x0800001314127389 */ /* 0x0000640000060018 */
[----:B01----:R-:W-:Y:S05]  /*0de0*/  ENDCOLLECTIVE ;  /* 0x000000000000791b */ /* 0x003fea0003800000 */
.L_x_2225:
[----:B------:R-:W-:Y:S01]  /*0df0*/  MOV R20, R16 ;  /* 0x0000001000147202 */ /* 0x000fe20000000f00 */
[----:B------:R-:W-:-:S07]  /*0e00*/  IMAD.MOV.U32 R13, RZ, RZ, R18 ;  /* 0x000000ffff0d7224 */ /* 0x000fce00078e0012 */
[----:B------:R-:W-:Y:S05]  /*0e10*/  WARPSYNC.COLLECTIVE R9, `(.L_x_2226) ;  /* 0x0000000009087348 */ /* 0x000fea0003c00000 */
[----:B------:R0:W1:Y:S02]  /*0e20*/  SHFL.DOWN P3, R18, R20, R19, R24 ;  /* 0x0800001314127389 */ /* 0x0000640000060018 */
[----:B01----:R-:W-:Y:S05]  /*0e30*/  ENDCOLLECTIVE ;  /* 0x000000000000791b */ /* 0x003fea0003800000 */
.L_x_2226:
[----:B------:R-:W-:Y:S02]  /*0e40*/  IMAD.MOV.U32 R19, RZ, RZ, 0x1 ;  /* 0x00000001ff137424 */ /* 0x000fe400078e00ff */
[----:B------:R-:W-:-:S06]  /*0e50*/  IMAD.MOV.U32 R12, RZ, RZ, R18 ;  /* 0x000000ffff0c7224 */ /* 0x000fcc00078e0012 */
[----:B------:R-:W-:-:S10]  /*0e60*/  DADD R12, R16, R12 ;  /* 0x00000000100c7229 */ /* 0x000fd4000000000c */
[----:B------:R-:W-:-:S07]  /*0e70*/  MOV R20, R13 ;  /* 0x0000000d00147202 */ /* 0x000fce0000000f00 */
[----:B------:R-:W-:Y:S05]  /*0e80*/  WARPSYNC.COLLECTIVE R9, `(.L_x_2227) ;  /* 0x0000000009087348 */ /* 0x000fea0003c00000 */
[----:B------:R0:W1:Y:S02]  /*0e90*/  SHFL.DOWN P3, R18, R20, R19, R24 ;  /* 0x0800001314127389 */ /* 0x0000640000060018 */
[----:B01----:R-:W-:Y:S05]  /*0ea0*/  ENDCOLLECTIVE ;  /* 0x000000000000791b */ /* 0x003fea0003800000 */
.L_x_2227:
[----:B------:R-:W-:Y:S01]  /*0eb0*/  IMAD.MOV.U32 R20, RZ, RZ, R12 ;  /* 0x000000ffff147224 */ /* 0x000fe200078e000c */
[----:B------:R-:W-:-:S07]  /*0ec0*/  MOV R17, R18 ;  /* 0x0000001200117202 */ /* 0x000fce0000000f00 */
[----:B------:R-:W-:Y:S05]  /*0ed0*/  WARPSYNC.COLLECTIVE R9, `(.L_x_2228) ;  /* 0x0000000009087348 */ /* 0x000fea0003c00000 */
[----:B------:R0:W1:Y:S02]  /*0ee0*/  SHFL.DOWN P3, R18, R20, R19, R24 ;  /* 0x0800001314127389 */ /* 0x0000640000060018 */
[----:B01----:R-:W-:Y:S05]  /*0ef0*/  ENDCOLLECTIVE ;  /* 0x000000000000791b */ /* 0x003fea0003800000 */
.L_x_2228:
[----:B------:R-:W-:Y:S01]  /*0f00*/  MOV R16, R18 ;  /* 0x0000001200107202 */ /* 0x000fe20000000f00 */
[----:B------:R-:W-:Y:S06]  /*0f10*/  BRA `(.L_x_2229) ;  /* 0xfffffff800b47947 */ /* 0x000fec000383ffff */
.L_x_2230:
        /* <DEDUP_REMOVED lines=14> */
.L_x_7769:


//--------------------- .text._Z16gpukernelCLMWNr3ILi32ELi16ELi16EEvPdS0_S0_iii --------------------------
	.section	.text._Z16gpukernelCLMWNr3ILi32ELi16ELi16EEvPdS0_S0_iii,"ax",@progbits
	.align	128
        .global         _Z16gpukernelCLMWNr3ILi32ELi16ELi16EEvPdS0_S0_iii
        .type           _Z16gpukernelCLMWNr3ILi32ELi16ELi16EEvPdS0_S0_iii,@function
        .size           _Z16gpukernelCLMWNr3ILi32ELi16ELi16EEvPdS0_S0_iii,(.L_x_7770 - _Z16gpukernelCLMWNr3ILi32ELi16ELi16EEvPdS0_S0_iii)
        .other          _Z16gpukernelCLMWNr3ILi32ELi16ELi16EEvPdS0_S0_iii,@"STO_CUDA_ENTRY STV_DEFAULT"
_Z16gpukernelCLMWNr3ILi32ELi16ELi16EEvPdS0_S0_iii:
.text._Z16gpukernelCLMWNr3ILi32ELi16ELi16EEvPdS0_S0_iii:
        /* <DEDUP_REMOVED lines=24> */
.L_x_2244:
[----:B0-----:R-:W0:Y:S01]  /*0180*/  LDCU UR8, c[0x0][0x3a0] ;  /* 0x00007400ff0877ac */ /* 0x001e220008000800 */
[----:B------:R-:W-:Y:S01]  /*0190*/  BSSY B1, `(.L_x_2231) ;  /* 0x0000094000017945 */ /* 0x000fe20003800000 */
[----:B0-----:R-:W-:-:S13]  /*01a0*/  ISETP.GE.AND P1, PT, R5, UR8, PT ;  /* 0x0000000805007c0c */ /* 0x001fda000bf26270 */
[----:B------:R-:W-:Y:S05]  /*01b0*/  @P1 BRA `(.L_x_2232) ;  /* 0x0000000800441947 */ /* 0x000fea0003800000 */
[----:B------:R-:W-:-:S07]  /*01c0*/  IMAD.MOV.U32 R9, RZ, RZ, R5 ;  /* 0x000000ffff097224 */ /* 0x000fce00078e0005 */
.L_x_2243:
        /* <DEDUP_REMOVED lines=17> */
.L_x_2237:
        /* <DEDUP_REMOVED lines=40> */
.L_x_2236:
[----:B------:R-:W-:Y:S05]  /*0560*/  BSYNC.RECONVERGENT B2 ;  /* 0x0000000000027941 */ /* 0x000fea0003800200 */
.L_x_2235:
        /* <DEDUP_REMOVED lines=26> */
.L_x_2239:
[----:B------:R-:W-:Y:S05]  /*0710*/  BSYNC.RECONVERGENT B2 ;  /* 0x0000000000027941 */ /* 0x000fea0003800200 */
.L_x_2238:
        /* <DEDUP_REMOVED lines=16> */
.L_x_2241:
[----:B------:R-:W-:Y:S05]  /*0820*/  BSYNC.RECONVERGENT B2 ;  /* 0x0000000000027941 */ /* 0x000fea0003800200 */
.L_x_2240:
        /* <DEDUP_REMOVED lines=13> */
.L_x_2234:
[----:B------:R-:W-:Y:S05]  /*0900*/  BSYNC.RECONVERGENT B0 ;  /* 0x0000000000007941 */ /* 0x000fea0003800200 */
.L_x_2233:
        /* <DEDUP_REMOVED lines=17> */
.L_x_2256:
        /* <DEDUP_REMOVED lines=11> */
.L_x_2232:
[----:B------:R-:W-:Y:S05]  /*0ad0*/  BSYNC B1 ;  /* 0x0000000000017941 */ /* 0x000fea0003800000 */
.L_x_2231:
[----:B------:R-:W1:Y:S01]  /*0ae0*/  LDCU UR8, c[0x0][0x398] ;  /* 0x00007300ff0877ac */ /* 0x000e620008000800 */
[----:B------:R-:W-:-:S05]  /*0af0*/  VIADD R4, R4, 0x1 ;  /* 0x0000000104047836 */ /* 0x000fca0000000000 */
[----:B-1----:R-:W-:-:S13]  /*0b00*/  ISETP.NE.AND P1, PT, R4, UR8, PT ;  /* 0x0000000804007c0c */ /* 0x002fda000bf25270 */
[----:B------:R-:W-:Y:S05]  /*0b10*/  @P1 BRA `(.L_x_2244) ;  /* 0xfffffff400981947 */ /* 0x000fea000383ffff */
[----:B------:R-:W-:Y:S05]  /*0b20*/  EXIT ;  /* 0x000000000000794d */ /* 0x000fea0003800000 */
.L_x_2242:
        /* <DEDUP_REMOVED lines=8> */
.L_x_2246:
[----:B------:R-:W-:Y:S05]  /*0bb0*/  BSYNC B0 ;  /* 0x0000000000007941 */ /* 0x000fea0003800000 */
.L_x_2245:
        /* <DEDUP_REMOVED lines=8> */
.L_x_2247:
[----:B------:R-:W-:Y:S01]  /*0c40*/  IMAD.MOV.U32 R20, RZ, RZ, 0x8 ;  /* 0x00000008ff147424 */ /* 0x000fe200078e00ff */
[----:B------:R-:W-:-:S06]  /*0c50*/  MOV R10, R19 ;  /* 0x00000013000a7202 */ /* 0x000fcc0000000f00 */
[----:B------:R-:W-:-:S10]  /*0c60*/  DADD R10, R10, R22 ;  /* 0x000000000a0a7229 */ /* 0x000fd40000000016 */
[----:B------:R-:W-:-:S07]  /*0c70*/  IMAD.MOV.U32 R21, RZ, RZ, R11 ;  /* 0x000000ffff157224 */ /* 0x000fce00078e000b */
[----:B------:R-:W-:Y:S05]  /*0c80*/  WARPSYNC.COLLECTIVE R18, `(.L_x_2248) ;  /* 0x0000000012087348 */ /* 0x000fea0003c00000 */
[----:B------:R0:W1:Y:S02]  /*0c90*/  SHFL.DOWN P2, R19, R21, R20, R25 ;  /* 0x0800001415137389 */ /* 0x0000640000040019 */
[----:B01----:R-:W-:Y:S05]  /*0ca0*/  ENDCOLLECTIVE ;  /* 0x000000000000791b */ /* 0x003fea0003800000 */
.L_x_2248:
[----:B------:R-:W-:Y:S01]  /*0cb0*/  IMAD.MOV.U32 R21, RZ, RZ, R10 ;  /* 0x000000ffff157224 */ /* 0x000fe200078e000a */
[----:B------:R-:W-:-:S07]  /*0cc0*/  MOV R15, R19 ;  /* 0x00000013000f7202 */ /* 0x000fce0000000f00 */
[----:B------:R-:W-:Y:S05]  /*0cd0*/  WARPSYNC.COLLECTIVE R18, `(.L_x_2249) ;  /* 0x0000000012087348 */ /* 0x000fea0003c00000 */
[----:B------:R0:W1:Y:S02]  /*0ce0*/  SHFL.DOWN P2, R19, R21, R20, R25 ;  /* 0x0800001415137389 */ /* 0x0000640000040019 */
[----:B01----:R-:W-:Y:S05]  /*0cf0*/  ENDCOLLECTIVE ;  /* 0x000000000000791b */ /* 0x003fea0003800000 */
.L_x_2249:
[----:B------:R-:W-:Y:S02]  /*0d00*/  IMAD.MOV.U32 R20, RZ, RZ, 0x4 ;  /* 0x00000004ff147424 */ /* 0x000fe400078e00ff */
[----:B------:R-:W-:-:S06]  /*0d10*/  IMAD.MOV.U32 R14, RZ, RZ, R19 ;  /* 0x000000ffff0e7224 */ /* 0x000fcc00078e0013 */
[----:B------:R-:W-:-:S10]  /*0d20*/  DADD R14, R10, R14 ;  /* 0x000000000a0e7229 */ /* 0x000fd4000000000e */
[----:B------:R-:W-:-:S07]  /*0d30*/  MOV R21, R15 ;  /* 0x0000000f00157202 */ /* 0x000fce0000000f00 */
[----:B------:R-:W-:Y:S05]  /*0d40*/  WARPSYNC.COLLECTIVE R18, `(.L_x_2250) ;  /* 0x0000000012087348 */ /* 0x000fea0003c00000 */
[----:B------:R0:W1:Y:S02]  /*0d50*/  SHFL.DOWN P2, R19, R21, R20, R25 ;  /* 0x0800001415137389 */ /* 0x0000640000040019 */
[----:B01----:R-:W-:Y:S05]  /*0d60*/  ENDCOLLECTIVE ;  /* 0x000000000000791b */ /* 0x003fea0003800000 */
.L_x_2250:
[----:B------:R-:W-:Y:S01]  /*0d70*/  MOV R21, R14 ;  /* 0x0000000e00157202 */ /* 0x000fe20000000f00 */
[----:B------:R-:W-:-:S07]  /*0d80*/  IMAD.MOV.U32 R17, RZ, RZ, R19 ;  /* 0x000000ffff117224 */ /* 0x000fce00078e0013 */
[----:B------:R-:W-:Y:S05]  /*0d90*/  WARPSYNC.COLLECTIVE R18, `(.L_x_2251) ;  /* 0x0000000012087348 */ /* 0x000fea0003c00000 */
[----:B------:R0:W1:Y:S02]  /*0da0*/  SHFL.DOWN P2, R19, R21, R20, R25 ;  /* 0x0800001415137389 */ /* 0x0000640000040019 */
[----:B01----:R-:W-:Y:S05]  /*0db0*/  ENDCOLLECTIVE ;  /* 0x000000000000791b */ /* 0x003fea0003800000 */
.L_x_2251:
[----:B------:R-:W-:Y:S01]  /*0dc0*/  MOV R20, 0x2 ;  /* 0x0000000200147802 */ /* 0x000fe20000000f00 */
[----:B------:R-:W-:-:S06]  /*0dd0*/  IMAD.MOV.U32 R16, RZ, RZ, R19 ;  /* 0x000000ffff107224 */ /* 0x000fcc00078e0013 */
[----:B------:R-:W-:-:S10]  /*0de0*/  DADD R16, R14, R16 ;  /* 0x000000000e107229 */ /* 0x000fd40000000010 */
[----:B------:R-:W-:-:S07]  /*0df0*/  IMAD.MOV.U32 R21, RZ, RZ, R17 ;  /* 0x000000ffff157224 */ /* 0x000fce00078e0011 */
[----:B------:R-:W-:Y:S05]  /*0e00*/  WARPSYNC.COLLECTIVE R18, `(.L_x_2252) ;  /* 0x0000000012087348 */ /* 0x000fea0003c00000 */
[----:B------:R0:W1:Y:S02]  /*0e10*/  SHFL.DOWN P2, R19, R21, R20, R25 ;  /* 0x0800001415137389 */ /* 0x0000640000040019 */
[----:B01----:R-:W-:Y:S05]  /*0e20*/  ENDCOLLECTIVE ;  /* 0x000000000000791b */ /* 0x003fea0003800000 */
.L_x_2252:
[----:B------:R-:W-:Y:S02]  /*0e30*/  IMAD.MOV.U32 R21, RZ, RZ, R16 ;  /* 0x000000ffff157224 */ /* 0x000fe400078e0010 */
[----:B------:R-:W-:-:S07]  /*0e40*/  IMAD.MOV.U32 R13, RZ, RZ, R19 ;  /* 0x000000ffff0d7224 */ /* 0x000fce00078e0013 */
[----:B------:R-:W-:Y:S05]  /*0e50*/  WARPSYNC.COLLECTIVE R18, `(.L_x_2253) ;  /* 0x0000000012087348 */ /* 0x000fea0003c00000 */
[----:B------:R0:W1:Y:S02]  /*0e60*/  SHFL.DOWN P2, R19, R21, R20, R25 ;  /* 0x0800001415137389 */ /* 0x0000640000040019 */
[----:B01----:R-:W-:Y:S05]  /*0e70*/  ENDCOLLECTIVE ;  /* 0x000000000000791b */ /* 0x003fea0003800000 */
.L_x_2253:
[----:B------:R-:W-:Y:S01]  /*0e80*/  IMAD.MOV.U32 R20, RZ, RZ, 0x1 ;  /* 0x00000001ff147424 */ /* 0x000fe200078e00ff */
[----:B------:R-:W-:-:S06]  /*0e90*/  MOV R12, R19 ;  /* 0x00000013000c7202 */ /* 0x000fcc0000000f00 */
[----:B------:R-:W-:-:S10]  /*0ea0*/  DADD R12, R16, R12 ;  /* 0x00000000100c7229 */ /* 0x000fd4000000000c */
[----:B------:R-:W-:-:S07]  /*0eb0*/  IMAD.MOV.U32 R21, RZ, RZ, R13 ;  /* 0x000000ffff157224 */ /* 0x000fce00078e000d */
[----:B------:R-:W-:Y:S05]  /*0ec0*/  WARPSYNC.COLLECTIVE R18, `(.L_x_2254) ;  /* 0x0000000012087348 */ /* 0x000fea0003c00000 */
[----:B------:R0:W1:Y:S02]  /*0ed0*/  SHFL.DOWN P2, R19, R21, R20, R25 ;  /* 0x0800001415137389 */ /* 0x0000640000040019 */
[----:B01----:R-:W-:Y:S05]  /*0ee0*/  ENDCOLLECTIVE ;  /* 0x000000000000791b */ /* 0x003fea0003800000 */
.L_x_2254:
[----:B------:R-:W-:Y:S01]  /*0ef0*/  IMAD.MOV.U32 R21, RZ, RZ, R12 ;  /* 0x000000ffff157224 */ /* 0x000fe200078e000c */
[----:B------:R-:W-:-:S07]  /*0f00*/  MOV R17, R19 ;  /* 0x0000001300117202 */ /* 0x000fce0000000f00 */
[----:B------:R-:W-:Y:S05]  /*0f10*/  WARPSYNC.COLLECTIVE R18, `(.L_x_2255) ;  /* 0x0000000012087348 */ /* 0x000fea0003c00000 */
[----:B------:R0:W1:Y:S02]  /*0f20*/  SHFL.DOWN P2, R19, R21, R20, R25 ;  /* 0x0800001415137389 */ /* 0x0000640000040019 */
[----:B01----:R-:W-:Y:S05]  /*0f30*/  ENDCOLLECTIVE ;  /* 0x000000000000791b */ /* 0x003fea0003800000 */
.L_x_2255:
[----:B------:R-:W-:Y:S01]  /*0f40*/  MOV R16, R19 ;  /* 0x0000001300107202 */ /* 0x000fe20000000f00 */
[----:B------:R-:W-:Y:S06]  /*0f50*/  BRA `(.L_x_2256) ;  /* 0xfffffff800b07947 */ /* 0x000fec000383ffff */
.L_x_2257:
        /* <DEDUP_REMOVED lines=10> */
.L_x_7770:


//--------------------- .text._Z16gpukernelCLMWNr3ILi32ELi16ELi8EEvPdS0_S0_iii --------------------------
	.section	.text._Z16gpukernelCLMWNr3ILi32ELi16ELi8EEvPdS0_S0_iii,"ax",@progbits
	.align	128
        .global         _Z16gpukernelCLMWNr3ILi32ELi16ELi8EEvPdS0_S0_iii
        .type           _Z16gpukernelCLMWNr3ILi32ELi16ELi8EEvPdS0_S0_iii,@function
        .size           _Z16gpukernelCLMWNr3ILi32ELi16ELi8EEvPdS0_S0_iii,(.L_x_7771 - _Z16gpukernelCLMWNr3ILi32ELi16ELi8EEvPdS0_S0_iii)
        .other          _Z16gpukernelCLMWNr3ILi32ELi16ELi8EEvPdS0_S0_iii,@"STO_CUDA_ENTRY STV_DEFAULT"
_Z16gpukernelCLMWNr3ILi32ELi16ELi8EEvPdS0_S0_iii:
.text._Z16gpukernelCLMWNr3ILi32ELi16ELi8EEvPdS0_S0_iii:
        /* <DEDUP_REMOVED lines=24> */
.L_x_2271:
[----:B0-----:R-:W0:Y:S01]  /*0180*/  LDCU UR8, c[0x0][0x3a0] ;  /* 0x00007400ff0877ac */ /* 0x001e220008000800 */
[----:B------:R-:W-:Y:S01]  /*0190*/  BSSY B1, `(.L_x_2258) ;  /* 0x0000094000017945 */ /* 0x000fe20003800000 */
[----:B0-----:R-:W-:-:S13]  /*01a0*/  ISETP.GE.AND P1, PT, R5, UR8, PT ;  /* 0x0000000805007c0c */ /* 0x001fda000bf26270 */
[----:B------:R-:W-:Y:S05]  /*01b0*/  @P1 BRA `(.L_x_2259) ;  /* 0x0000000800441947 */ /* 0x000fea0003800000 */
[----:B------:R-:W-:-:S07]  /*01c0*/  IMAD.MOV.U32 R9, RZ, RZ, R5 ;  /* 0x000000ffff097224 */ /* 0x000fce00078e0005 */
.L_x_2270:
        /* <DEDUP_REMOVED lines=17> */
.L_x_2264:
        /* <DEDUP_REMOVED lines=40> */
.L_x_2263:
[----:B------:R-:W-:Y:S05]  /*0560*/  BSYNC.RECONVERGENT B2 ;  /* 0x0000000000027941 */ /* 0x000fea0003800200 */
.L_x_2262:
        /* <DEDUP_REMOVED lines=26> */
.L_x_2266:
[----:B------:R-:W-:Y:S05]  /*0710*/  BSYNC.RECONVERGENT B2 ;  /* 0x0000000000027941 */ /* 0x000fea0003800200 */
.L_x_2265:
        /* <DEDUP_REMOVED lines=16> */
.L_x_2268:
[----:B------:R-:W-:Y:S05]  /*0820*/  BSYNC.RECONVERGENT B2 ;  /* 0x0000000000027941 */ /* 0x000fea0003800200 */
.L_x_2267:
        /* <DEDUP_REMOVED lines=13> */
.L_x_2261:
[----:B------:R-:W-:Y:S05]  /*0900*/  BSYNC.RECONVERGENT B0 ;  /* 0x0000000000007941 */ /* 0x000fea0003800200 */
.L_x_2260:
        /* <DEDUP_REMOVED lines=17> */
.L_x_2283:
        /* <DEDUP_REMOVED lines=11> */
.L_x_2259:
[----:B------:R-:W-:Y:S05]  /*0ad0*/  BSYNC B1 ;  /* 0x0000000000017941 */ /* 0x000fea0003800000 */
.L_x_2258:
[----:B------:R-:W1:Y:S01]  /*0ae0*/  LDCU UR8, c[0x0][0x398] ;  /* 0x00007300ff0877ac */ /* 0x000e620008000800 */
[----:B------:R-:W-:-:S05]  /*0af0*/  VIADD R4, R4, 0x2 ;  /* 0x0000000204047836 */ /* 0x000fca0000000000 */
[----:B-1----:R-:W-:-:S13]  /*0b00*/  ISETP.GE.AND P1, PT, R4, UR8, PT ;  /* 0x0000000804007c0c */ /* 0x002fda000bf26270 */
[----:B------:R-:W-:Y:S05]  /*0b10*/  @!P1 BRA `(.L_x_2271) ;  /* 0xfffffff400989947 */ /* 0x000fea000383ffff */
[----:B------:R-:W-:Y:S05]  /*0b20*/  EXIT ;  /* 0x000000000000794d */ /* 0x000fea0003800000 */
.L_x_2269:
        /* <DEDUP_REMOVED lines=8> */
.L_x_2273:
[----:B------:R-:W-:Y:S05]  /*0bb0*/  BSYNC B0 ;  /* 0x0000000000007941 */ /* 0x000fea0003800000 */
.L_x_2272:
        /* <DEDUP_REMOVED lines=8> */
.L_x_2274:
[----:B------:R-:W-:Y:S01]  /*0c40*/  IMAD.MOV.U32 R20, RZ, RZ, 0x8 ;  /* 0x00000008ff147424 */ /* 0x000fe200078e00ff */
[----:B------:R-:W-:-:S06]  /*0c50*/  MOV R10, R19 ;  /* 0x00000013000a7202 */ /* 0x000fcc0000000f00 */
[----:B------:R-:W-:-:S10]  /*0c60*/  DADD R10, R10, R22 ;  /* 0x000000000a0a7229 */ /* 0x000fd40000000016 */
[----:B------:R-:W-:-:S07]  /*0c70*/  IMAD.MOV.U32 R21, RZ, RZ, R11 ;  /* 0x000000ffff157224 */ /* 0x000fce00078e000b */
[----:B------:R-:W-:Y:S05]  /*0c80*/  WARPSYNC.COLLECTIVE R18, `(.L_x_2275) ;  /* 0x0000000012087348 */ /* 0x000fea0003c00000 */
[----:B------:R0:W1:Y:S02]  /*0c90*/  SHFL.DOWN P2, R19, R21, R20, R25 ;  /* 0x0800001415137389 */ /* 0x0000640000040019 */
[----:B01----:R-:W-:Y:S05]  /*0ca0*/  ENDCOLLECTIVE ;  /* 0x000000000000791b */ /* 0x003fea0003800000 */
.L_x_2275:
[----:B------:R-:W-:Y:S01]  /*0cb0*/  IMAD.MOV.U32 R21, RZ, RZ, R10 ;  /* 0x000000ffff157224 */ /* 0x000fe200078e000a */
[----:B------:R-:W-:-:S07]  /*0cc0*/  MOV R15, R19 ;  /* 0x00000013000f7202 */ /* 0x000fce0000000f00 */
[----:B------:R-:W-:Y:S05]  /*0cd0*/  WARPSYNC.COLLECTIVE R18, `(.L_x_2276) ;  /* 0x0000000012087348 */ /* 0x000fea0003c00000 */
[----:B------:R0:W1:Y:S02]  /*0ce0*/  SHFL.DOWN P2, R19, R21, R20, R25 ;  /* 0x0800001415137389 */ /* 0x0000640000040019 */
[----:B01----:R-:W-:Y:S05]  /*0cf0*/  ENDCOLLECTIVE ;  /* 0x000000000000791b */ /* 0x003fea0003800000 */
.L_x_2276:
[----:B------:R-:W-:Y:S02]  /*0d00*/  IMAD.MOV.U32 R20, RZ, RZ, 0x4 ;  /* 0x00000004ff147424 */ /* 0x000fe400078e00ff */
[----:B------:R-:W-:-:S06]  /*0d10*/  IMAD.MOV.U32 R14, RZ, RZ, R19 ;  /* 0x000000ffff0e7224 */ /* 0x000fcc00078e0013 */
[----:B------:R-:W-:-:S10]  /*0d20*/  DADD R14, R10, R14 ;  /* 0x000000000a0e7229 */ /* 0x000fd4000000000e */
[----:B------:R-:W-:-:S07]  /*0d30*/  MOV R21, R15 ;  /* 0x0000000f00157202 */ /* 0x000fce0000000f00 */
[----:B------:R-:W-:Y:S05]  /*0d40*/  WARPSYNC.COLLECTIVE R18, `(.L_x_2277) ;  /* 0x0000000012087348 */ /* 0x000fea0003c00000 */
[----:B------:R0:W1:Y:S02]  /*0d50*/  SHFL.DOWN P2, R19, R21, R20, R25 ;  /* 0x0800001415137389 */ /* 0x0000640000040019 */
[----:B01----:R-:W-:Y:S05]  /*0d60*/  ENDCOLLECTIVE ;  /* 0x000000000000791b */ /* 0x003fea0003800000 */
.L_x_2277:
[----:B------:R-:W-:Y:S01]  /*0d70*/  MOV R21, R14 ;  /* 0x0000000e00157202 */ /* 0x000fe20000000f00 */
[----:B------:R-:W-:-:S07]  /*0d80*/  IMAD.MOV.U32 R17, RZ, RZ, R19 ;  /* 0x000000ffff117224 */ /* 0x000fce00078e0013 */
[----:B------:R-:W-:Y:S05]  /*0d90*/  WARPSYNC.COLLECTIVE R18, `(.L_x_2278) ;  /* 0x0000000012087348 */ /* 0x000fea0003c00000 */
[----:B------:R0:W1:Y:S02]  /*0da0*/  SHFL.DOWN P2, R19, R21, R20, R25 ;  /* 0x0800001415137389 */ /* 0x0000640000040019 */
[----:B01----:R-:W-:Y:S05]  /*0db0*/  ENDCOLLECTIVE ;  /* 0x000000000000791b */ /* 0x003fea0003800000 */
.L_x_2278:
[----:B------:R-:W-:Y:S01]  /*0dc0*/  MOV R20, 0x2 ;  /* 0x0000000200147802 */ /* 0x000fe20000000f00 */
[----:B------:R-:W-:-:S06]  /*0dd0*/  IMAD.MOV.U32 R16, RZ, RZ, R19 ;  /* 0x000000ffff107224 */ /* 0x000fcc00078e0013 */
[----:B------:R-:W-:-:S10]  /*0de0*/  DADD R16, R14, R16 ;  /* 0x000000000e107229 */ /* 0x000fd40000000010 */
[----:B------:R-:W-:-:S07]  /*0df0*/  IMAD.MOV.U32 R21, RZ, RZ, R17 ;  /* 0x000000ffff157224 */ /* 0x000fce00078e0011 */
[----:B------:R-:W-:Y:S05]  /*0e00*/  WARPSYNC.COLLECTIVE R18, `(.L_x_2279) ;  /* 0x0000000012087348 */ /* 0x000fea0003c00000 */
[----:B------:R0:W1:Y:S02]  /*0e10*/  SHFL.DOWN P2, R19, R21, R20, R25 ;  /* 0x0800001415137389 */ /* 0x0000640000040019 */
[----:B01----:R-:W-:Y:S05]  /*0e20*/  ENDCOLLECTIVE ;  /* 0x000000000000791b */ /* 0x003fea0003800000 */
.L_x_2279:
[----:B------:R-:W-:Y:S02]  /*0e30*/  IMAD.MOV.U32 R21, RZ, RZ, R16 ;  /* 0x000000ffff157224 */ /* 0x000fe400078e0010 */
[----:B------:R-:W-:-:S07]  /*0e40*/  IMAD.MOV.U32 R13, RZ, RZ, R19 ;  /* 0x000000ffff0d7224 */ /* 0x000fce00078e0013 */
[----:B------:R-:W-:Y:S05]  /*0e50*/  WARPSYNC.COLLECTIVE R18, `(.L_x_2280) ;  /* 0x0000000012087348 */ /* 0x000fea0003c00000 */
[----:B------:R0:W1:Y:S02]  /*0e60*/  SHFL.DOWN P2, R19, R21, R20, R25 ;  /* 0x0800001415137389 */ /* 0x0000640000040019 */
[----:B01----:R-:W-:Y:S05]  /*0e70*/  ENDCOLLECTIVE ;  /* 0x000000000000791b */ /* 0x003fea0003800000 */
.L_x_2280:
[----:B------:R-:W-:Y:S01]  /*0e80*/  IMAD.MOV.U32 R20, RZ, RZ, 0x1 ;  /* 0x00000001ff147424 */ /* 0x000fe200078e00ff */
[----:B------:R-:W-:-:S06]  /*0e90*/  MOV R12, R19 ;  /* 0x00000013000c7202 */ /* 0x000fcc0000000f00 */
[----:B------:R-:W-:-:S10]  /*0ea0*/  DADD R12, R16, R12 ;  /* 0x00000000100c7229 */ /* 0x000fd4000000000c */
[----:B------:R-:W-:-:S07]  /*0eb0*/  IMAD.MOV.U32 R21, RZ, RZ, R13 ;  /* 0x000000ffff157224 */ /* 0x000fce00078e000d */
[----:B------:R-:W-:Y:S05]  /*0ec0*/  WARPSYNC.COLLECTIVE R18, `(.L_x_2281) ;  /* 0x0000000012087348 */ /* 0x000fea0003c00000 */
[----:B------:R0:W1:Y:S02]  /*0ed0*/  SHFL.DOWN P2, R19, R21, R20, R25 ;  /* 0x0800001415137389 */ /* 0x0000640000040019 */
[----:B01----:R-:W-:Y:S05]  /*0ee0*/  ENDCOLLECTIVE ;  /* 0x000000000000791b */ /* 0x003fea0003800000 */
.L_x_2281:
[----:B------:R-:W-:Y:S01]  /*0ef0*/  IMAD.MOV.U32 R21, RZ, RZ, R12 ;  /* 0x000000ffff157224 */ /* 0x000fe200078e000c */
[----:B------:R-:W-:-:S07]  /*0f00*/  MOV R17, R19 ;  /* 0x0000001300117202 */ /* 0x000fce0000000f00 */
[----:B------:R-:W-:Y:S05]  /*0f10*/  WARPSYNC.COLLECTIVE R18, `(.L_x_2282) ;  /* 0x0000000012087348 */ /* 0x000fea0003c00000 */
[----:B------:R0:W1:Y:S02]  /*0f20*/  SHFL.DOWN P2, R19, R21, R20, R25 ;  /* 0x0800001415137389 */ /* 0x0000640000040019 */
[----:B01----:R-:W-:Y:S05]  /*0f30*/  ENDCOLLECTIVE ;  /* 0x000000000000791b */ /* 0x003fea0003800000 */
.L_x_2282:
[----:B------:R-:W-:Y:S01]  /*0f40*/  MOV R16, R19 ;  /* 0x0000001300107202 */ /* 0x000fe20000000f00 */
[----:B------:R-:W-:Y:S06]  /*0f50*/  BRA `(.L_x_2283) ;  /* 0xfffffff800b07947 */ /* 0x000fec000383ffff */
.L_x_2284:
        /* <DEDUP_REMOVED lines=10> */
.L_x_7771:


//--------------------- .text._Z16gpukernelCLMWNr3ILi32ELi16ELi4EEvPdS0_S0_iii --------------------------
	.section	.text._Z16gpukernelCLMWNr3ILi32ELi16ELi4EEvPdS0_S0_iii,"ax",@progbits
	.align	128
        .global         _Z16gpukernelCLMWNr3ILi32ELi16ELi4EEvPdS0_S0_iii
        .type           _Z16gpukernelCLMWNr3ILi32ELi16ELi4EEvPdS0_S0_iii,@function
        .size           _Z16gpukernelCLMWNr3ILi32ELi16ELi4EEvPdS0_S0_iii,(.L_x_7772 - _Z16gpukernelCLMWNr3ILi32ELi16ELi4EEvPdS0_S0_iii)
        .other          _Z16gpukernelCLMWNr3ILi32ELi16ELi4EEvPdS0_S0_iii,@"STO_CUDA_ENTRY STV_DEFAULT"
_Z16gpukernelCLMWNr3ILi32ELi16ELi4EEvPdS0_S0_iii:
.text._Z16gpukernelCLMWNr3ILi32ELi16ELi4EEvPdS0_S0_iii:
        /* <DEDUP_REMOVED lines=24> */
.L_x_2298:
[----:B0-----:R-:W0:Y:S01]  /*0180*/  LDCU UR8, c[0x0][0x3a0] ;  /* 0x00007400ff0877ac */ /* 0x001e220008000800 */
[----:B------:R-:W-:Y:S01]  /*0190*/  BSSY B1, `(.L_x_2285) ;  /* 0x0000094000017945 */ /* 0x000fe20003800000 */
[----:B0-----:R-:W-:-:S13]  /*01a0*/  ISETP.GE.AND P1, PT, R5, UR8, PT ;  /* 0x0000000805007c0c */ /* 0x001fda000bf26270 */
[----:B------:R-:W-:Y:S05]  /*01b0*/  @P1 BRA `(.L_x_2286) ;  /* 0x0000000800441947 */ /* 0x000fea0003800000 */
[----:B------:R-:W-:-:S07]  /*01c0*/  IMAD.MOV.U32 R9, RZ, RZ, R5 ;  /* 0x000000ffff097224 */ /* 0x000fce00078e0005 */
.L_x_2297:
        /* <DEDUP_REMOVED lines=17> */
.L_x_2291:
        /* <DEDUP_REMOVED lines=40> */
.L_x_2290:
[----:B------:R-:W-:Y:S05]  /*0560*/  BSYNC.RECONVERGENT B2 ;  /* 0x0000000000027941 */ /* 0x000fea0003800200 */
.L_x_2289:
        /* <DEDUP_REMOVED lines=26> */
.L_x_2293:
[----:B------:R-:W-:Y:S05]  /*0710*/  BSYNC.RECONVERGENT B2 ;  /* 0x0000000000027941 */ /* 0x000fea0003800200 */
.L_x_2292:
        /* <DEDUP_REMOVED lines=16> */
.L_x_2295:
[----:B------:R-:W-:Y:S05]  /*0820*/  BSYNC.RECONVERGENT B2 ;  /* 0x0000000000027941 */ /* 0x000fea0003800200 */
.L_x_2294:
        /* <DEDUP_REMOVED lines=13> */
.L_x_2288:
[----:B------:R-:W-:Y:S05]  /*0900*/  BSYNC.RECONVERGENT B0 ;  /* 0x0000000000007941 */ /* 0x000fea0003800200 */
.L_x_2287:
        /* <DEDUP_REMOVED lines=17> */
.L_x_2310:
        /* <DEDUP_REMOVED lines=11> */
.L_x_2286:
[----:B------:R-:W-:Y:S05]  /*0ad0*/  BSYNC B1 ;  /* 0x0000000000017941 */ /* 0x000fea0003800000 */
.L_x_2285:
[----:B------:R-:W1:Y:S01]  /*0ae0*/  LDCU UR8, c[0x0][0x398] ;  /* 0x00007300ff0877ac */ /* 0x000e620008000800 */
[----:B------:R-:W-:-:S05]  /*0af0*/  VIADD R4, R4, 0x4 ;  /* 0x0000000404047836 */ /* 0x000fca0000000000 */
[----:B-1----:R-:W-:-:S13]  /*0b00*/  ISETP.GE.AND P1, PT, R4, UR8, PT ;  /* 0x0000000804007c0c */ /* 0x002fda000bf26270 */
[----:B------:R-:W-:Y:S05]  /*0b10*/  @!P1 BRA `(.L_x_2298) ;  /* 0xfffffff400989947 */ /* 0x000fea000383ffff */
[----:B------:R-:W-:Y:S05]  /*0b20*/  EXIT ;  /* 0x000000000000794d */ /* 0x000fea0003800000 */
.L_x_2296:
        /* <DEDUP_REMOVED lines=8> */
.L_x_2300:
[----:B------:R-:W-:Y:S05]  /*0bb0*/  BSYNC B0 ;  /* 0x0000000000007941 */ /* 0x000fea0003800000 */
.L_x_2299:
        /* <DEDUP_REMOVED lines=8> */
.L_x_2301:
[----:B------:R-:W-:Y:S01]  /*0c40*/  IMAD.MOV.U32 R20, RZ, RZ, 0x8 ;  /* 0x00000008ff147424 */ /* 0x000fe200078e00ff */
[----:B------:R-:W-:-:S06]  /*0c50*/  MOV R10, R19 ;  /* 0x00000013000a7202 */ /* 0x000fcc0000000f00 */
[----:B------:R-:W-:-:S10]  /*0c60*/  DADD R10, R10, R22 ;  /* 0x000000000a0a7229 */ /* 0x000fd40000000016 */
[----:B------:R-:W-:-:S07]  /*0c70*/  IMAD.MOV.U32 R21, RZ, RZ, R11 ;  /* 0x000000ffff157224 */ /* 0x000fce00078e000b */
[----:B------:R-:W-:Y:S05]  /*0c80*/  WARPSYNC.COLLECTIVE R18, `(.L_x_2302) ;  /* 0x0000000012087348 */ /* 0x000fea0003c00000 */
[----:B------:R0:W1:Y:S02]  /*0c90*/  SHFL.DOWN P2, R19, R21, R20, R25 ;  /* 0x0800001415137389 */ /* 0x0000640000040019 */
[----:B01----:R-:W-:Y:S05]  /*0ca0*/  ENDCOLLECTIVE ;  /* 0x000000000000791b */ /* 0x003fea0003800000 */
.L_x_2302:
[----:B------:R-:W-:Y:S01]  /*0cb0*/  IMAD.MOV.U32 R21, RZ, RZ, R10 ;  /* 0x000000ffff157224 */ /* 0x000fe200078e000a */
[----:B------:R-:W-:-:S07]  /*0cc0*/  MOV R15, R19 ;  /* 0x00000013000f7202 */ /* 0x000fce0000000f00 */
[----:B------:R-:W-:Y:S05]  /*0cd0*/  WARPSYNC.COLLECTIVE R18, `(.L_x_2303) ;  /* 0x0000000012087348 */ /* 0x000fea0003c00000 */
[----:B------:R0:W1:Y:S02]  /*0ce0*/  SHFL.DOWN P2, R19, R21, R20, R25 ;  /* 0x0800001415137389 */ /* 0x0000640000040019 */
[----:B01----:R-:W-:Y:S05]  /*0cf0*/  ENDCOLLECTIVE ;  /* 0x000000000000791b */ /* 0x003fea0003800000 */
.L_x_2303:
[----:B------:R-:W-:Y:S02]  /*0d00*/  IMAD.MOV.U32 R20, RZ, RZ, 0x4 ;  /* 0x00000004ff147424 */ /* 0x000fe400078e00ff */
[----:B------:R-:W-:-:S06]  /*0d10*/  IMAD.MOV.U32 R14, RZ, RZ, R19 ;  /* 0x000000ffff0e7224 */ /* 0x000fcc00078e0013 */
[----:B------:R-:W-:-:S10]  /*0d20*/  DADD R14, R10, R14 ;  /* 0x000000000a0e7229 */ /* 0x000fd4000000000e */
[----:B------:R-:W-:-:S07]  /*0d30*/  MOV R21, R15 ;  /* 0x0000000f00157202 */ /* 0x000fce0000000f00 */
[----:B------:R-:W-:Y:S05]  /*0d40*/  WARPSYNC.COLLECTIVE R18, `(.L_x_2304) ;  /* 0x0000000012087348 */ /* 0x000fea0003c00000 */
[----:B------:R0:W1:Y:S02]  /*0d50*/  SHFL.DOWN P2, R19, R21, R20, R25 ;  /* 0x0800001415137389 */ /* 0x0000640000040019 */
[----:B01----:R-:W-:Y:S05]  /*0d60*/  ENDCOLLECTIVE ;  /* 0x000000000000791b */ /* 0x003fea0003800000 */
.L_x_2304:
[----:B------:R-:W-:Y:S01]  /*0d70*/  MOV R21, R14 ;  /* 0x0000000e00157202 */ /* 0x000fe20000000f00 */
[----:B------:R-:W-:-:S07]  /*0d80*/  IMAD.MOV.U32 R17, RZ, RZ, R19 ;  /* 0x000000ffff117224 */ /* 0x000fce00078e0013 */
[----:B------:R-:W-:Y:S05]  /*0d90*/  WARPSYNC.COLLECTIVE R18, `(.L_x_2305) ;  /* 0x0000000012087348 */ /* 0x000fea0003c00000 */
[----:B------:R0:W1:Y:S02]  /*0da0*/  SHFL.DOWN P2, R19, R21, R20, R25 ;  /* 0x0800001415137389 */ /* 0x0000640000040019 */
[----:B01----:R-:W-:Y:S05]  /*0db0*/  ENDCOLLECTIVE ;  /* 0x000000000000791b */ /* 0x003fea0003800000 */
.L_x_2305:
[----:B------:R-:W-:Y:S01]  /*0dc0*/  MOV R20, 0x2 ;  /* 0x0000000200147802 */ /* 0x000fe20000000f00 */
[----:B------:R-:W-:-:S06]  /*0dd0*/  IMAD.MOV.U32 R16, RZ, RZ, R19 ;  /* 0x000000ffff107224 */ /* 0x000fcc00078e0013 */
[----:B------:R-:W-:-:S10]  /*0de0*/  DADD R16, R14, R16 ;  /* 0x000000000e107229 */ /* 0x000fd40000000010 */
[----:B------:R-:W-:-:S07]  /*0df0*/  IMAD.MOV.U32 R21, RZ, RZ, R17 ;  /* 0x000000ffff157224 */ /* 0x000fce00078e0011 */
[----:B------:R-:W-:Y:S05]  /*0e00*/  WARPSYNC.COLLECTIVE R18, `(.L_x_2306) ;  /* 0x0000000012087348 */ /* 0x000fea0003c00000 */
[----:B------:R0:W1:Y:S02]  /*0e10*/  SHFL.DOWN P2, R19, R21, R20, R25 ;  /* 0x0800001415137389 */ /* 0x0000640000040019 */
[----:B01----:R-:W-:Y:S05]  /*0e20*/  ENDCOLLECTIVE ;  /* 0x000000000000791b */ /* 0x003fea0003800000 */
.L_x_2306:
[----:B------:R-:W-:Y:S02]  /*0e30*/  IMAD.MOV.U32 R21, RZ, RZ, R16 ;  /* 0x000000ffff157224 */ /* 0x000fe400078e0010 */
[----:B------:R-:W-:-:S07]  /*0e40*/  IMAD.MOV.U32 R13, RZ, RZ, R19 ;  /* 0x000000ffff0d7224 */ /* 0x000fce00078e0013 */
[----:B------:R-:W-:Y:S05]  /*0e50*/  WARPSYNC.COLLECTIVE R18, `(.L_x_2307) ;  /* 0x0000000012087348 */ /* 0x000fea0003c00000 */
[----:B------:R0:W1:Y:S02]  /*0e60*/  SHFL.DOWN P2, R19, R21, R20, R25 ;  /* 0x0800001415137389 */ /* 0x0000640000040019 */
[----:B01----:R-:W-:Y:S05]  /*0e70*/  ENDCOLLECTIVE ;  /* 0x000000000000791b */ /* 0x003fea0003800000 */
.L_x_2307:
[----:B------:R-:W-:Y:S01]  /*0e80*/  IMAD.MOV.U32 R20, RZ, RZ, 0x1 ;  /* 0x00000001ff147424 */ /* 0x000fe200078e00ff */
[----:B------:R-:W-:-:S06]  /*0e90*/  MOV R12, R19 ;  /* 0x00000013000c7202 */ /* 0x000fcc0000000f00 */
[----:B------:R-:W-:-:S10]  /*0ea0*/  DADD R12, R16, R12 ;  /* 0x00000000100c7229 */ /* 0x000fd4000000000c */
[----:B------:R-:W-:-:S07]  /*0eb0*/  IMAD.MOV.U32 R21, RZ, RZ, R13 ;  /* 0x000000ffff157224 */ /* 0x000fce00078e000d */
[----:B------:R-:W-:Y:S05]  /*0ec0*/  WARPSYNC.COLLECTIVE R18, `(.L_x_2308) ;  /* 0x0000000012087348 */ /* 0x000fea0003c00000 */
[----:B------:R0:W1:Y:S02]  /*0ed0*/  SHFL.DOWN P2, R19, R21, R20, R25 ;  /* 0x0800001415137389 */ /* 0x0000640000040019 */
[----:B01----:R-:W-:Y:S05]  /*0ee0*/  ENDCOLLECTIVE ;  /* 0x000000000000791b */ /* 0x003fea0003800000 */
.L_x_2308:
[----:B------:R-:W-:Y:S01]  /*0ef0*/  IMAD.MOV.U32 R21, RZ, RZ, R12 ;  /* 0x000000ffff157224 */ /* 0x000fe200078e000c */
[----:B------:R-:W-:-:S07]  /*0f00*/  MOV R17, R19 ;  /* 0x0000001300117202 */ /* 0x000fce0000000f00 */
[----:B------:R-:W-:Y:S05]  /*0f10*/  WARPSYNC.COLLECTIVE R18, `(.L_x_2309) ;  /* 0x0000000012087348 */ /* 0x000fea0003c00000 */
[----:B------:R0:W1:Y:S02]  /*0f20*/  SHFL.DOWN P2, R19, R21, R20, R25 ;  /* 0x0800001415137389 */ /* 0x0000640000040019 */
[----:B01----:R-:W-:Y:S05]  /*0f30*/  ENDCOLLECTIVE ;  /* 0x000000000000791b */ /* 0x003fea0003800000 */
.L_x_2309:
[----:B------:R-:W-:Y:S01]  /*0f40*/  MOV R16, R19 ;  /* 0x0000001300107202 */ /* 0x000fe20000000f00 */
[----:B------:R-:W-:Y:S06]  /*0f50*/  BRA `(.L_x_2310) ;  /* 0xfffffff800b07947 */ /* 0x000fec000383ffff */
.L_x_2311:
        /* <DEDUP_REMOVED lines=10> */
.L_x_7772:


//--------------------- .text._Z16gpukernelCLMWNr3ILi32ELi16ELi2EEvPdS0_S0_iii --------------------------
	.section	.text._Z16gpukernelCLMWNr3ILi32ELi16ELi2EEvPdS0_S0_iii,"ax",@progbits
	.align	128
        .global         _Z16gpukernelCLMWNr3ILi32ELi16ELi2EEvPdS0_S0_iii
        .type           _Z16gpukernelCLMWNr3ILi32ELi16ELi2EEvPdS0_S0_iii,@function
        .size           _Z16gpukernelCLMWNr3ILi32ELi16ELi2EEvPdS0_S0_iii,(.L_x_7773 - _Z16gpukernelCLMWNr3ILi32ELi16ELi2EEvPdS0_S0_iii)
        .other          _Z16gpukernelCLMWNr3ILi32ELi16ELi2EEvPdS0_S0_iii,@"STO_CUDA_ENTRY STV_DEFAULT"
_Z16gpukernelCLMWNr3ILi32ELi16ELi2EEvPdS0_S0_iii:
.text._Z16gpukernelCLMWNr3ILi32ELi16ELi2EEvPdS0_S0_iii:
        /* <DEDUP_REMOVED lines=24> */
.L_x_2325:
[----:B0-----:R-:W0:Y:S01]  /*0180*/  LDCU UR8, c[0x0][0x3a0] ;  /* 0x00007400ff0877ac */ /* 0x001e220008000800 */
[----:B------:R-:W-:Y:S01]  /*0190*/  BSSY B1, `(.L_x_2312) ;  /* 0x0000094000017945 */ /* 0x000fe20003800000 */
[----:B0-----:R-:W-:-:S13]  /*01a0*/  ISETP.GE.AND P1, PT, R5, UR8, PT ;  /* 0x0000000805007c0c */ /* 0x001fda000bf26270 */
[----:B------:R-:W-:Y:S05]  /*01b0*/  @P1 BRA `(.L_x_2313) ;  /* 0x0000000800441947 */ /* 0x000fea0003800000 */
[----:B------:R-:W-:-:S07]  /*01c0*/  IMAD.MOV.U32 R9, RZ, RZ, R5 ;  /* 0x000000ffff097224 */ /* 0x000fce00078e0005 */
.L_x_2324:
        /* <DEDUP_REMOVED lines=17> */
.L_x_2318:
        /* <DEDUP_REMOVED lines=40> */
.L_x_2317:
[----:B------:R-:W-:Y:S05]  /*0560*/  BSYNC.RECONVERGENT B2 ;  /* 0x0000000000027941 */ /* 0x000fea0003800200 */
.L_x_2316:
        /* <DEDUP_REMOVED lines=26> */
.L_x_2320:
[----:B------:R-:W-:Y:S05]  /*0710*/  BSYNC.RECONVERGENT B2 ;  /* 0x0000000000027941 */ /* 0x000fea0003800200 */
.L_x_2319:
        /* <DEDUP_REMOVED lines=16> */
.L_x_2322:
[----:B------:R-:W-:Y:S05]  /*0820*/  BSYNC.RECONVERGENT B2 ;  /* 0x0000000000027941 */ /* 0x000fea0003800200 */
.L_x_2321:
        /* <DEDUP_REMOVED lines=13> */
.L_x_2315:
[----:B------:R-:W-:Y:S05]  /*0900*/  BSYNC.RECONVERGENT B0 ;  /* 0x0000000000007941 */ /* 0x000fea0003800200 */
.L_x_2314:
        /* <DEDUP_REMOVED lines=17> */
.L_x_2337:
        /* <DEDUP_REMOVED lines=11> */
.L_x_2313:
[----:B------:R-:W-:Y:S05]  /*0ad0*/  BSYNC B1 ;  /* 0x0000000000017941 */ /* 0x000fea0003800000 */
.L_x_2312:
[----:B------:R-:W1:Y:S01]  /*0ae0*/  LDCU UR8, c[0x0][0x398] ;  /* 0x00007300ff0877ac */ /* 0x000e620008000800 */
[----:B------:R-:W-:-:S05]  /*0af0*/  VIADD R4, R4, 0x8 ;  /* 0x0000000804047836 */ /* 0x000fca0000000000 */
[----:B-1----:R-:W-:-:S13]  /*0b00*/  ISETP.GE.AND P1, PT, R4, UR8, PT ;  /* 0x0000000804007c0c */ /* 0x002fda000bf26270 */
[----:B------:R-:W-:Y:S05]  /*0b10*/  @!P1 BRA `(.L_x_2325) ;  /* 0xfffffff400989947 */ /* 0x000fea000383ffff */
[----:B------:R-:W-:Y:S05]  /*0b20*/  EXIT ;  /* 0x000000000000794d */ /* 0x000fea0003800000 */
.L_x_2323:
        /* <DEDUP_REMOVED lines=8> */
.L_x_2327:
[----:B------:R-:W-:Y:S05]  /*0bb0*/  BSYNC B0 ;  /* 0x0000000000007941 */ /* 0x000fea0003800000 */
.L_x_2326:
        /* <DEDUP_REMOVED lines=8> */
.L_x_2328:
[----:B------:R-:W-:Y:S01]  /*0c40*/  IMAD.MOV.U32 R20, RZ, RZ, 0x8 ;  /* 0x00000008ff147424 */ /* 0x000fe200078e00ff */
[----:B------:R-:W-:-:S06]  /*0c50*/  MOV R10, R19 ;  /* 0x00000013000a7202 */ /* 0x000fcc0000000f00 */
[----:B------:R-:W-:-:S10]  /*0c60*/  DADD R10, R10, R22 ;  /* 0x000000000a0a7229 */ /* 0x000fd40000000016 */
[----:B------:R-:W-:-:S07]  /*0c70*/  IMAD.MOV.U32 R21, RZ, RZ, R11 ;  /* 0x000000ffff157224 */ /* 0x000fce00078e000b */
[----:B------:R-:W-:Y:S05]  /*0c80*/  WARPSYNC.COLLECTIVE R18, `(.L_x_2329) ;  /* 0x0000000012087348 */ /* 0x000fea0003c00000 */
[----:B------:R0:W1:Y:S02]  /*0c90*/  SHFL.DOWN P2, R19, R21, R20, R25 ;  /* 0x0800001415137389 */ /* 0x0000640000040019 */
[----:B01----:R-:W-:Y:S05]  /*0ca0*/  ENDCOLLECTIVE ;  /* 0x000000000000791b */ /* 0x003fea0003800000 */
.L_x_2329:
[----:B------:R-:W-:Y:S01]  /*0cb0*/  IMAD.MOV.U32 R21, RZ, RZ, R10 ;  /* 0x000000ffff157224 */ /* 0x000fe200078e000a */
[----:B------:R-:W-:-:S07]  /*0cc0*/  MOV R15, R19 ;  /* 0x00000013000f7202 */ /* 0x000fce0000000f00 */
[----:B------:R-:W-:Y:S05]  /*0cd0*/  WARPSYNC.COLLECTIVE R18, `(.L_x_2330) ;  /* 0x0000000012087348 */ /* 0x000fea0003c00000 */
[----:B------:R0:W1:Y:S02]  /*0ce0*/  SHFL.DOWN P2, R19, R21, R20, R25 ;  /* 0x0800001415137389 */ /* 0x0000640000040019 */
[----:B01----:R-:W-:Y:S05]  /*0cf0*/  ENDCOLLECTIVE ;  /* 0x000000000000791b */ /* 0x003fea0003800000 */
.L_x_2330:
[----:B------:R-:W-:Y:S02]  /*0d00*/  IMAD.MOV.U32 R20, RZ, RZ, 0x4 ;  /* 0x00000004ff147424 */ /* 0x000fe400078e00ff */
[----:B------:R-:W-:-:S06]  /*0d10*/  IMAD.MOV.U32 R14, RZ, RZ, R19 ;  /* 0x000000ffff0e7224 */ /* 0x000fcc00078e0013 */
[----:B------:R-:W-:-:S10]  /*0d20*/  DADD R14, R10, R14 ;  /* 0x000000000a0e7229 */ /* 0x000fd4000000000e */
[----:B------:R-:W-:-:S07]  /*0d30*/  MOV R21, R15 ;  /* 0x0000000f00157202 */ /* 0x000fce0000000f00 */
[----:B------:R-:W-:Y:S05]  /*0d40*/  WARPSYNC.COLLECTIVE R18, `(.L_x_2331) ;  /* 0x0000000012087348 */ /* 0x000fea0003c00000 */
[----:B------:R0:W1:Y:S02]  /*0d50*/  SHFL.DOWN P2, R19, R21, R20, R25 ;  /* 0x0800001415137389 */ /* 0x0000640000040019 */
[----:B01----:R-:W-:Y:S05]  /*0d60*/  ENDCOLLECTIVE ;  /* 0x000000000000791b */ /* 0x003fea0003800000 */
.L_x_2331:
[----:B------:R-:W-:Y:S01]  /*0d70*/  MOV R21, R14 ;  /* 0x0000000e00157202 */ /* 0x000fe20000000f00 */
[----:B------:R-:W-:-:S07]  /*0d80*/  IMAD.MOV.U32 R17, RZ, RZ, R19 ;  /* 0x000000ffff117224 */ /* 0x000fce00078e0013 */
[----:B------:R-:W-:Y:S05]  /*0d90*/  WARPSYNC.COLLECTIVE R18, `(.L_x_2332) ;  /* 0x0000000012087348 */ /* 0x000fea0003c00000 */
[----:B------:R0:W1:Y:S02]  /*0da0*/  SHFL.DOWN P2, R19, R21, R20, R25 ;  /* 0x0800001415137389 */ /* 0x0000640000040019 */
[----:B01----:R-:W-:Y:S05]  /*0db0*/  ENDCOLLECTIVE ;  /* 0x000000000000791b */ /* 0x003fea0003800000 */
.L_x_2332:
[----:B------:R-:W-:Y:S01]  /*0dc0*/  MOV R20, 0x2 ;  /* 0x0000000200147802 */ /* 0x000fe20000000f00 */
[----:B------:R-:W-:-:S06]  /*0dd0*/  IMAD.MOV.U32 R16, RZ, RZ, R19 ;  /* 0x000000ffff107224 */ /* 0x000fcc00078e0013 */
[----:B------:R-:W-:-:S10]  /*0de0*/  DADD R16, R14, R16 ;  /* 0x000000000e107229 */ /* 0x000fd40000000010 */
[----:B------:R-:W-:-:S07]  /*0df0*/  IMAD.MOV.U32 R21, RZ, RZ, R17 ;  /* 0x000000ffff157224 */ /* 0x000fce00078e0011 */
[----:B------:R-:W-:Y:S05]  /*0e00*/  WARPSYNC.COLLECTIVE R18, `(.L_x_2333) ;  /* 0x0000000012087348 */ /* 0x000fea0003c00000 */
[----:B------:R0:W1:Y:S02]  /*0e10*/  SHFL.DOWN P2, R19, R21, R20, R25 ;  /* 0x0800001415137389 */ /* 0x0000640000040019 */
[----:B01----:R-:W-:Y:S05]  /*0e20*/  ENDCOLLECTIVE ;  /* 0x000000000000791b */ /* 0x003fea0003800000 */
.L_x_2333:
[----:B------:R-:W-:Y:S02]  /*0e30*/  IMAD.MOV.U32 R21, RZ, RZ, R16 ;  /* 0x000000ffff157224 */ /* 0x000fe400078e0010 */
[----:B------:R-:W-:-:S07]  /*0e40*/  IMAD.MOV.U32 R13, RZ, RZ, R19 ;  /* 0x000000ffff0d7224 */ /* 0x000fce00078e0013 */
[----:B------:R-:W-:Y:S05]  /*0e50*/  WARPSYNC.COLLECTIVE R18, `(.L_x_2334) ;  /* 0x0000000012087348 */ /* 0x000fea0003c00000 */
[----:B------:R0:W1:Y:S02]  /*0e60*/  SHFL.DOWN P2, R19, R21, R20, R25 ;  /* 0x0800001415137389 */ /* 0x0000640000040019 */
[----:B01----:R-:W-:Y:S05]  /*0e70*/  ENDCOLLECTIVE ;  /* 0x000000000000791b */ /* 0x003fea0003800000 */
.L_x_2334:
[----:B------:R-:W-:Y:S01]  /*0e80*/  IMAD.MOV.U32 R20, RZ, RZ, 0x1 ;  /* 0x00000001ff147424 */ /* 0x000fe200078e00ff */
[----:B------:R-:W-:-:S06]  /*0e90*/  MOV R12, R19 ;  /* 0x00000013000c7202 */ /* 0x000fcc0000000f00 */
[----:B------:R-:W-:-:S10]  /*0ea0*/  DADD R12, R16, R12 ;  /* 0x00000000100c7229 */ /* 0x000fd4000000000c */
[----:B------:R-:W-:-:S07]  /*0eb0*/  IMAD.MOV.U32 R21, RZ, RZ, R13 ;  /* 0x000000ffff157224 */ /* 0x000fce00078e000d */
[----:B------:R-:W-:Y:S05]  /*0ec0*/  WARPSYNC.COLLECTIVE R18, `(.L_x_2335) ;  /* 0x0000000012087348 */ /* 0x000fea0003c00000 */
[----:B------:R0:W1:Y:S02]  /*0ed0*/  SHFL.DOWN P2, R19, R21, R20, R25 ;  /* 0x0800001415137389 */ /* 0x0000640000040019 */
[----:B01----:R-:W-:Y:S05]  /*0ee0*/  ENDCOLLECTIVE ;  /* 0x000000000000791b */ /* 0x003fea0003800000 */
.L_x_2335:
[----:B------:R-:W-:Y:S01]  /*0ef0*/  IMAD.MOV.U32 R21, RZ, RZ, R12 ;  /* 0x000000ffff157224 */ /* 0x000fe200078e000c */
[----:B------:R-:W-:-:S07]  /*0f00*/  MOV R17, R19 ;  /* 0x0000001300117202 */ /* 0x000fce0000000f00 */
[----:B------:R-:W-:Y:S05]  /*0f10*/  WARPSYNC.COLLECTIVE R18, `(.L_x_2336) ;  /* 0x0000000012087348 */ /* 0x000fea0003c00000 */
[----:B------:R0:W1:Y:S02]  /*0f20*/  SHFL.DOWN P2, R19, R21, R20, R25 ;  /* 0x0800001415137389 */ /* 0x0000640000040019 */
[----:B01----:R-:W-:Y:S05]  /*0f30*/  ENDCOLLECTIVE ;  /* 0x000000000000791b */ /* 0x003fea0003800000 */
.L_x_2336:
[----:B------:R-:W-:Y:S01]  /*0f40*/  MOV R16, R19 ;  /* 0x0000001300107202 */ /* 0x000fe20000000f00 */
[----:B------:R-:W-:Y:S06]  /*0f50*/  BRA `(.L_x_2337) ;  /* 0xfffffff800b07947 */ /* 0x000fec000383ffff */
.L_x_2338:
        /* <DEDUP_REMOVED lines=10> */
.L_x_7773:


//--------------------- .text._Z16gpukernelCLMWNr3ILi32ELi16ELi1EEvPdS0_S0_iii --------------------------
	.section	.text._Z16gpukernelCLMWNr3ILi32ELi16ELi1EEvPdS0_S0_iii,"ax",@progbits
	.align	128
        .global         _Z16gpukernelCLMWNr3ILi32ELi16ELi1EEvPdS0_S0_iii
        .type           _Z16gpukernelCLMWNr3ILi32ELi16ELi1EEvPdS0_S0_iii,@function
        .size           _Z16gpukernelCLMWNr3ILi32ELi16ELi1EEvPdS0_S0_iii,(.L_x_7774 - _Z16gpukernelCLMWNr3ILi32ELi16ELi1EEvPdS0_S0_iii)
        .other          _Z16gpukernelCLMWNr3ILi32ELi16ELi1EEvPdS0_S0_iii,@"STO_CUDA_ENTRY STV_DEFAULT"
_Z16gpukernelCLMWNr3ILi32ELi16ELi1EEvPdS0_S0_iii:
.text._Z16gpukernelCLMWNr3ILi32ELi16ELi1EEvPdS0_S0_iii:
        /* <DEDUP_REMOVED lines=24> */
.L_x_2351:
[----:B0-----:R-:W0:Y:S02]  /*0180*/  LDCU UR8, c[0x0][0x3a0] ;  /* 0x00007400ff0877ac */ /* 0x001e240008000800 */
[----:B0-----:R-:W-:-:S09]  /*0190*/  UISETP.GE.AND UP0, UPT, UR8, 0x1, UPT ;  /* 0x000000010800788c */ /* 0x001fd2000bf06270 */
[----:B------:R-:W-:Y:S05]  /*01a0*/  BRA.U !UP0, `(.L_x_2339) ;  /* 0x00000009083c7547 */ /* 0x000fea000b800000 */
[----:B------:R-:W-:-:S07]  /*01b0*/  IMAD.MOV.U32 R8, RZ, RZ, RZ ;  /* 0x000000ffff087224 */ /* 0x000fce00078e00ff */
.L_x_2350:
        /* <DEDUP_REMOVED lines=17> */
.L_x_2344:
        /* <DEDUP_REMOVED lines=40> */
.L_x_2343:
[----:B------:R-:W-:Y:S05]  /*0550*/  BSYNC.RECONVERGENT B1 ;  /* 0x0000000000017941 */ /* 0x000fea0003800200 */
.L_x_2342:
        /* <DEDUP_REMOVED lines=24> */
.L_x_2346:
[----:B------:R-:W-:Y:S05]  /*06e0*/  BSYNC.RECONVERGENT B1 ;  /* 0x0000000000017941 */ /* 0x000fea0003800200 */
.L_x_2345:
        /* <DEDUP_REMOVED lines=16> */
.L_x_2348:
[----:B------:R-:W-:Y:S05]  /*07f0*/  BSYNC.RECONVERGENT B1 ;  /* 0x0000000000017941 */ /* 0x000fea0003800200 */
.L_x_2347:
        /* <DEDUP_REMOVED lines=13> */
.L_x_2341:
[----:B------:R-:W-:Y:S05]  /*08d0*/  BSYNC.RECONVERGENT B0 ;  /* 0x0000000000007941 */ /* 0x000fea0003800200 */
.L_x_2340:
        /* <DEDUP_REMOVED lines=17> */
.L_x_2363:
        /* <DEDUP_REMOVED lines=11> */
.L_x_2339:
[----:B------:R-:W1:Y:S01]  /*0aa0*/  LDCU UR8, c[0x0][0x398] ;  /* 0x00007300ff0877ac */ /* 0x000e620008000800 */
[----:B------:R-:W-:-:S05]  /*0ab0*/  VIADD R5, R5, 0x10 ;  /* 0x0000001005057836 */ /* 0x000fca0000000000 */
[----:B-1----:R-:W-:-:S13]  /*0ac0*/  ISETP.GE.AND P2, PT, R5, UR8, PT ;  /* 0x0000000805007c0c */ /* 0x002fda000bf46270 */
[----:B------:R-:W-:Y:S05]  /*0ad0*/  @!P2 BRA `(.L_x_2351) ;  /* 0xfffffff400a8a947 */ /* 0x000fea000383ffff */
[----:B------:R-:W-:Y:S05]  /*0ae0*/  EXIT ;  /* 0x000000000000794d */ /* 0x000fea0003800000 */
.L_x_2349:
        /* <DEDUP_REMOVED lines=8> */
.L_x_2353:
[----:B------:R-:W-:Y:S05]  /*0b70*/  BSYNC B0 ;  /* 0x0000000000007941 */ /* 0x000fea0003800000 */
.L_x_2352:
        /* <DEDUP_REMOVED lines=8> */
.L_x_2354:
[----:B------:R-:W-:Y:S01]  /*0c00*/  IMAD.MOV.U32 R19, RZ, RZ, 0x8 ;  /* 0x00000008ff137424 */ /* 0x000fe200078e00ff */
[----:B------:R-:W-:-:S06]  /*0c10*/  MOV R10, R18 ;  /* 0x00000012000a7202 */ /* 0x000fcc0000000f00 */
[----:B------:R-:W-:-:S10]  /*0c20*/  DADD R10, R10, R22 ;  /* 0x000000000a0a7229 */ /* 0x000fd40000000016 */
[----:B------:R-:W-:-:S07]  /*0c30*/  IMAD.MOV.U32 R20, RZ, RZ, R11 ;  /* 0x000000ffff147224 */ /* 0x000fce00078e000b */
[----:B------:R-:W-:Y:S05]  /*0c40*/  WARPSYNC.COLLECTIVE R9, `(.L_x_2355) ;  /* 0x0000000009087348 */ /* 0x000fea0003c00000 */
[----:B------:R0:W1:Y:S02]  /*0c50*/  SHFL.DOWN P3, R18, R20, R19, R24 ;  /* 0x0800001314127389 */ /* 0x0000640000060018 */
[----:B01----:R-:W-:Y:S05]  /*0c60*/  ENDCOLLECTIVE ;  /* 0x000000000000791b */ /* 0x003fea0003800000 */
.L_x_2355:
[----:B------:R-:W-:Y:S01]  /*0c70*/  IMAD.MOV.U32 R20, RZ, RZ, R10 ;  /* 0x000000ffff147224 */ /* 0x000fe200078e000a */
[----:B------:R-:W-:-:S07]  /*0c80*/  MOV R15, R18 ;  /* 0x00000012000f7202 */ /* 0x000fce0000000f00 */
[----:B------:R-:W-:Y:S05]  /*0c90*/  WARPSYNC.COLLECTIVE R9, `(.L_x_2356) ;  /* 0x0000000009087348 */ /* 0x000fea0003c00000 */
[----:B------:R0:W1:Y:S02]  /*0ca0*/  SHFL.DOWN P3, R18, R20, R19, R24 ;  /* 0x0800001314127389 */ /* 0x0000640000060018 */
[----:B01----:R-:W-:Y:S05]  /*0cb0*/  ENDCOLLECTIVE ;  /* 0x000000000000791b */ /* 0x003fea0003800000 */
.L_x_2356:
[----:B------:R-:W-:Y:S02]  /*0cc0*/  IMAD.MOV.U32 R19, RZ, RZ, 0x4 ;  /* 0x00000004ff137424 */ /* 0x000fe400078e00ff */
[----:B------:R-:W-:-:S06]  /*0cd0*/  IMAD.MOV.U32 R14, RZ, RZ, R18 ;  /* 0x000000ffff0e7224 */ /* 0x000fcc00078e0012 */
[----:B------:R-:W-:-:S10]  /*0ce0*/  DADD R14, R10, R14 ;  /* 0x000000000a0e7229 */ /* 0x000fd4000000000e */
[----:B------:R-:W-:-:S07]  /*0cf0*/  MOV R20, R15 ;  /* 0x0000000f00147202 */ /* 0x000fce0000000f00 */
[----:B------:R-:W-:Y:S05]  /*0d00*/  WARPSYNC.COLLECTIVE R9, `(.L_x_2357) ;  /* 0x0000000009087348 */ /* 0x000fea0003c00000 */
[----:B------:R0:W1:Y:S02]  /*0d10*/  SHFL.DOWN P3, R18, R20, R19, R24 ;  /* 0x0800001314127389 */ /* 0x0000640000060018 */
[----:B01----:R-:W-:Y:S05]  /*0d20*/  ENDCOLLECTIVE ;  /* 0x000000000000791b */ /* 0x003fea0003800000 */
.L_x_2357:
[----:B------:R-:W-:Y:S01]  /*0d30*/  IMAD.MOV.U32 R20, RZ, RZ, R14 ;  /* 0x000000ffff147224 */ /* 0x000fe200078e000e */
[----:B------:R-:W-:-:S07]  /*0d40*/  MOV R17, R18 ;  /* 0x0000001200117202 */ /* 0x000fce0000000f00 */
[----:B------:R-:W-:Y:S05]  /*0d50*/  WARPSYNC.COLLECTIVE R9, `(.L_x_2358) ;  /* 0x0000000009087348 */ /* 0x000fea0003c00000 */
[----:B------:R0:W1:Y:S02]  /*0d60*/  SHFL.DOWN P3, R18, R20, R19, R24 ;  /* 0x0800001314127389 */ /* 0x0000640000060018 */
[----:B01----:R-:W-:Y:S05]  /*0d70*/  ENDCOLLECTIVE ;  /* 0x000000000000791b */ /* 0x003fea0003800000 */
.L_x_2358:
[----:B------:R-:W-:Y:S02]  /*0d80*/  MOV R19, 0x2 ;  /* 0x0000000200137802 */ /* 0x000fe40000000f00 */
[----:B------:R-:W-:-:S06]  /*0d90*/  MOV R16, R18 ;  /* 0x0000001200107202 */ /* 0x000fcc0000000f00 */
[----:B------:R-:W-:-:S10]  /*0da0*/  DADD R16, R14, R16 ;  /* 0x000000000e107229 */ /* 0x000fd40000000010 */
[----:B------:R-:W-:-:S07]  /*0db0*/  IMAD.MOV.U32 R20, RZ, RZ, R17 ;  /* 0x000000ffff147224 */ /* 0x000fce00078e0011 */
[----:B------:R-:W-:Y:S05]  /*0dc0*/  WARPSYNC.COLLECTIVE R9, `(.L_x_2359) ;  /* 0x0000000009087348 */ /* 0x000fea0003c00000 */
[----:B------:R0:W1:Y:S02]  /*0dd0*/  SHFL.DOWN P3, R18, R20, R19, R24 ;  /* 0x0800001314127389 */ /* 0x0000640000060018 */
[----:B01----:R-:W-:Y:S05]  /*0de0*/  ENDCOLLECTIVE ;  /* 0x000000000000791b */ /* 0x003fea0003800000 */
.L_x_2359:
[----:B------:R-:W-:Y:S01]  /*0df0*/  MOV R20, R16 ;  /* 0x0000001000147202 */ /* 0x000fe20000000f00 */
[----:B------:R-:W-:-:S07]  /*0e00*/  IMAD.MOV.U32 R13, RZ, RZ, R18 ;  /* 0x000000ffff0d7224 */ /* 0x000fce00078e0012 */
[----:B------:R-:W-:Y:S05]  /*0e10*/  WARPSYNC.COLLECTIVE R9, `(.L_x_2360) ;  /* 0x0000000009087348 */ /* 0x000fea0003c00000 */
[----:B------:R0:W1:Y:S02]  /*0e20*/  SHFL.DOWN P3, R18, R20, R19, R24 ;  /* 0x0800001314127389 */ /* 0x0000640000060018 */
[----:B01----:R-:W-:Y:S05]  /*0e30*/  ENDCOLLECTIVE ;  /* 0x000000000000791b */ /* 0x003fea0003800000 */
.L_x_2360:
[----:B------:R-:W-:Y:S02]  /*0e40*/  IMAD.MOV.U32 R19, RZ, RZ, 0x1 ;  /* 0x00000001ff137424 */ /* 0x000fe400078e00ff */
[----:B------:R-:W-:-:S06]  /*0e50*/  IMAD.MOV.U32 R12, RZ, RZ, R18 ;  /* 0x000000ffff0c7224 */ /* 0x000fcc00078e0012 */
[----:B------:R-:W-:-:S10]  /*0e60*/  DADD R12, R16, R12 ;  /* 0x00000000100c7229 */ /* 0x000fd4000000000c */
[----:B------:R-:W-:-:S07]  /*0e70*/  MOV R20, R13 ;  /* 0x0000000d00147202 */ /* 0x000fce0000000f00 */
[----:B------:R-:W-:Y:S05]  /*0e80*/  WARPSYNC.COLLECTIVE R9, `(.L_x_2361) ;  /* 0x0000000009087348 */ /* 0x000fea0003c00000 */
[----:B------:R0:W1:Y:S02]  /*0e90*/  SHFL.DOWN P3, R18, R20, R19, R24 ;  /* 0x0800001314127389 */ /* 0x0000640000060018 */
[----:B01----:R-:W-:Y:S05]  /*0ea0*/  ENDCOLLECTIVE ;  /* 0x000000000000791b */ /* 0x003fea0003800000 */
.L_x_2361:
[----:B------:R-:W-:Y:S01]  /*0eb0*/  IMAD.MOV.U32 R20, RZ, RZ, R12 ;  /* 0x000000ffff147224 */ /* 0x000fe200078e000c */
[----:B------:R-:W-:-:S07]  /*0ec0*/  MOV R17, R18 ;  /* 0x0000001200117202 */ /* 0x000fce0000000f00 */
[----:B------:R-:W-:Y:S05]  /*0ed0*/  WARPSYNC.COLLECTIVE R9, `(.L_x_2362) ;  /* 0x0000000009087348 */ /* 0x000fea0003c00000 */
[----:B------:R0:W1:Y:S02]  /*0ee0*/  SHFL.DOWN P3, R18, R20, R19, R24 ;  /* 0x0800001314127389 */ /* 0x0000640000060018 */
[----:B01----:R-:W-:Y:S05]  /*0ef0*/  ENDCOLLECTIVE ;  /* 0x000000000000791b */ /* 0x003fea0003800000 */
.L_x_2362:
[----:B------:R-:W-:Y:S01]  /*0f00*/  MOV R16, R18 ;  /* 0x0000001200107202 */ /* 0x000fe20000000f00 */
[----:B------:R-:W-:Y:S06]  /*0f10*/  BRA `(.L_x_2363) ;  /* 0xfffffff800b47947 */ /* 0x000fec000383ffff */
.L_x_2364:
        /* <DEDUP_REMOVED lines=14> */
.L_x_7774:


//--------------------- .text._Z16gpukernelCLMWNr3ILi32ELi8ELi8EEvPdS0_S0_iii --------------------------
	.section	.text._Z16gpukernelCLMWNr3ILi32ELi8ELi8EEvPdS0_S0_iii,"ax",@progbits
	.align	128
        .global         _Z16gpukernelCLMWNr3ILi32ELi8ELi8EEvPdS0_S0_iii
        .type           _Z16gpukernelCLMWNr3ILi32ELi8ELi8EEvPdS0_S0_iii,@function
        .size           _Z16gpukernelCLMWNr3ILi32ELi8ELi8EEvPdS0_S0_iii,(.L_x_7775 - _Z16gpukernelCLMWNr3ILi32ELi8ELi8EEvPdS0_S0_iii)
        .other          _Z16gpukernelCLMWNr3ILi32ELi8ELi8EEvPdS0_S0_iii,@"STO_CUDA_ENTRY STV_DEFAULT"
_Z16gpukernelCLMWNr3ILi32ELi8ELi8EEvPdS0_S0_iii:
.text._Z16gpukernelCLMWNr3ILi32ELi8ELi8EEvPdS0_S0_iii:
        /* <DEDUP_REMOVED lines=24> */
.L_x_2378:
[----:B0-----:R-:W0:Y:S01]  /*0180*/  LDCU UR8, c[0x0][0x3a0] ;  /* 0x00007400ff0877ac */ /* 0x001e220008000800 */
[----:B------:R-:W-:Y:S01]  /*0190*/  BSSY B1, `(.L_x_2365) ;  /* 0x0000094000017945 */ /* 0x000fe20003800000 */
[----:B0-----:R-:W-:-:S13]  /*01a0*/  ISETP.GE.AND P1, PT, R5, UR8, PT ;  /* 0x0000000805007c0c */ /* 0x001fda000bf26270 */
[----:B------:R-:W-:Y:S05]  /*01b0*/  @P1 BRA `(.L_x_2366) ;  /* 0x0000000800441947 */ /* 0x000fea0003800000 */
[----:B------:R-:W-:-:S07]  /*01c0*/  IMAD.MOV.U32 R9, RZ, RZ, R5 ;  /* 0x000000ffff097224 */ /* 0x000fce00078e0005 */
.L_x_2377:
        /* <DEDUP_REMOVED lines=17> */
.L_x_2371:
        /* <DEDUP_REMOVED lines=40> */
.L_x_2370:
[----:B------:R-:W-:Y:S05]  /*0560*/  BSYNC.RECONVERGENT B2 ;  /* 0x0000000000027941 */ /* 0x000fea0003800200 */
.L_x_2369:
        /* <DEDUP_REMOVED lines=26> */
.L_x_2373:
[----:B------:R-:W-:Y:S05]  /*0710*/  BSYNC.RECONVERGENT B2 ;  /* 0x0000000000027941 */ /* 0x000fea0003800200 */
.L_x_2372:
        /* <DEDUP_REMOVED lines=16> */
.L_x_2375:
[----:B------:R-:W-:Y:S05]  /*0820*/  BSYNC.RECONVERGENT B2 ;  /* 0x0000000000027941 */ /* 0x000fea0003800200 */
.L_x_2374:
        /* <DEDUP_REMOVED lines=13> */
.L_x_2368:
[----:B------:R-:W-:Y:S05]  /*0900*/  BSYNC.RECONVERGENT B0 ;  /* 0x0000000000007941 */ /* 0x000fea0003800200 */
.L_x_2367:
        /* <DEDUP_REMOVED lines=17> */
.L_x_2390:
        /* <DEDUP_REMOVED lines=11> */
.L_x_2366:
[----:B------:R-:W-:Y:S05]  /*0ad0*/  BSYNC B1 ;  /* 0x0000000000017941 */ /* 0x000fea0003800000 */
.L_x_2365:
[----:B------:R-:W1:Y:S01]  /*0ae0*/  LDCU UR8, c[0x0][0x398] ;  /* 0x00007300ff0877ac */ /* 0x000e620008000800 */
[----:B------:R-:W-:-:S05]  /*0af0*/  VIADD R4, R4, 0x1 ;  /* 0x0000000104047836 */ /* 0x000fca0000000000 */
[----:B-1----:R-:W-:-:S13]  /*0b00*/  ISETP.NE.AND P1, PT, R4, UR8, PT ;  /* 0x0000000804007c0c */ /* 0x002fda000bf25270 */
[----:B------:R-:W-:Y:S05]  /*0b10*/  @P1 BRA `(.L_x_2378) ;  /* 0xfffffff400981947 */ /* 0x000fea000383ffff */
[----:B------:R-:W-:Y:S05]  /*0b20*/  EXIT ;  /* 0x000000000000794d */ /* 0x000fea0003800000 */
.L_x_2376:
        /* <DEDUP_REMOVED lines=8> */
.L_x_2380:
[----:B------:R-:W-:Y:S05]  /*0bb0*/  BSYNC B0 ;  /* 0x0000000000007941 */ /* 0x000fea0003800000 */
.L_x_2379:
        /* <DEDUP_REMOVED lines=8> */
.L_x_2381:
[----:B------:R-:W-:Y:S01]  /*0c40*/  IMAD.MOV.U32 R20, RZ, RZ, 0x8 ;  /* 0x00000008ff147424 */ /* 0x000fe200078e00ff */
[----:B------:R-:W-:-:S06]  /*0c50*/  MOV R10, R19 ;  /* 0x00000013000a7202 */ /* 0x000fcc0000000f00 */
[----:B------:R-:W-:-:S10]  /*0c60*/  DADD R10, R10, R22 ;  /* 0x000000000a0a7229 */ /* 0x000fd40000000016 */
[----:B------:R-:W-:-:S07]  /*0c70*/  IMAD.MOV.U32 R21, RZ, RZ, R11 ;  /* 0x000000ffff157224 */ /* 0x000fce00078e000b */
[----:B------:R-:W-:Y:S05]  /*0c80*/  WARPSYNC.COLLECTIVE R18, `(.L_x_2382) ;  /* 0x0000000012087348 */ /* 0x000fea0003c00000 */
[----:B------:R0:W1:Y:S02]  /*0c90*/  SHFL.DOWN P2, R19, R21, R20, R25 ;  /* 0x0800001415137389 */ /* 0x0000640000040019 */
[----:B01----:R-:W-:Y:S05]  /*0ca0*/  ENDCOLLECTIVE ;  /* 0x000000000000791b */ /* 0x003fea0003800000 */
.L_x_2382:
[----:B------:R-:W-:Y:S01]  /*0cb0*/  IMAD.MOV.U32 R21, RZ, RZ, R10 ;  /* 0x000000ffff157224 */ /* 0x000fe200078e000a */
[----:B------:R-:W-:-:S07]  /*0cc0*/  MOV R15, R19 ;  /* 0x00000013000f7202 */ /* 0x000fce0000000f00 */
[----:B------:R-:W-:Y:S05]  /*0cd0*/  WARPSYNC.COLLECTIVE R18, `(.L_x_2383) ;  /* 0x0000000012087348 */ /* 0x000fea0003c00000 */
[----:B------:R0:W1:Y:S02]  /*0ce0*/  SHFL.DOWN P2, R19, R21, R20, R25 ;  /* 0x0800001415137389 */ /* 0x0000640000040019 */
[----:B01----:R-:W-:Y:S05]  /*0cf0*/  ENDCOLLECTIVE ;  /* 0x000000000000791b */ /* 0x003fea0003800000 */
.L_x_2383:
[----:B------:R-:W-:Y:S02]  /*0d00*/  IMAD.MOV.U32 R20, RZ, RZ, 0x4 ;  /* 0x00000004ff147424 */ /* 0x000fe400078e00ff */
[----:B------:R-:W-:-:S06]  /*0d10*/  IMAD.MOV.U32 R14, RZ, RZ, R19 ;  /* 0x000000ffff0e7224 */ /* 0x000fcc00078e0013 */
[----:B------:R-:W-:-:S10]  /*0d20*/  DADD R14, R10, R14 ;  /* 0x000000000a0e7229 */ /* 0x000fd4000000000e */
[----:B------:R-:W-:-:S07]  /*0d30*/  MOV R21, R15 ;  /* 0x0000000f00157202 */ /* 0x000fce0000000f00 */
[----:B------:R-:W-:Y:S05]  /*0d40*/  WARPSYNC.COLLECTIVE R18, `(.L_x_2384) ;  /* 0x0000000012087348 */ /* 0x000fea0003c00000 */
[----:B------:R0:W1:Y:S02]  /*0d50*/  SHFL.DOWN P2, R19, R21, R20, R25 ;  /* 0x0800001415137389 */ /* 0x0000640000040019 */
[----:B01----:R-:W-:Y:S05]  /*0d60*/  ENDCOLLECTIVE ;  /* 0x000000000000791b */ /* 0x003fea0003800000 */
.L_x_2384:
[----:B------:R-:W-:Y:S01]  /*0d70*/  MOV R21, R14 ;  /* 0x0000000e00157202 */ /* 0x000fe20000000f00 */
[----:B------:R-:W-:-:S07]  /*0d80*/  IMAD.MOV.U32 R17, RZ, RZ, R19 ;  /* 0x000000ffff117224 */ /* 0x000fce00078e0013 */
[----:B------:R-:W-:Y:S05]  /*0d90*/  WARPSYNC.COLLECTIVE R18, `(.L_x_2385) ;  /* 0x0000000012087348 */ /* 0x000fea0003c00000 */
[----:B------:R0:W1:Y:S02]  /*0da0*/  SHFL.DOWN P2, R19, R21, R20, R25 ;  /* 0x0800001415137389 */ /* 0x0000640000040019 */
[----:B01----:R-:W-:Y:S05]  /*0db0*/  ENDCOLLECTIVE ;  /* 0x000000000000791b */ /* 0x003fea0003800000 */
.L_x_2385:
[----:B------:R-:W-:Y:S01]  /*0dc0*/  MOV R20, 0x2 ;  /* 0x0000000200147802 */ /* 0x000fe20000000f00 */
[----:B------:R-:W-:-:S06]  /*0dd0*/  IMAD.MOV.U32 R16, RZ, RZ, R19 ;  /* 0x000000ffff107224 */ /* 0x000fcc00078e0013 */
[----:B------:R-:W-:-:S10]  /*0de0*/  DADD R16, R14, R16 ;  /* 0x000000000e107229 */ /* 0x000fd40000000010 */
[----:B------:R-:W-:-:S07]  /*0df0*/  IMAD.MOV.U32 R21, RZ, RZ, R17 ;  /* 0x000000ffff157224 */ /* 0x000fce00078e0011 */
[----:B------:R-:W-:Y:S05]  /*0e00*/  WARPSYNC.COLLECTIVE R18, `(.L_x_2386) ;  /* 0x0000000012087348 */ /* 0x000fea0003c00000 */
[----:B------:R0:W1:Y:S02]  /*0e10*/  SHFL.DOWN P2, R19, R21, R20, R25 ;  /* 0x0800001415137389 */ /* 0x0000640000040019 */
[----:B01----:R-:W-:Y:S05]  /*0e20*/  ENDCOLLECTIVE ;  /* 0x000000000000791b */ /* 0x003fea0003800000 */
.L_x_2386:
[----:B------:R-:W-:Y:S02]  /*0e30*/  IMAD.MOV.U32 R21, RZ, RZ, R16 ;  /* 0x000000ffff157224 */ /* 0x000fe400078e0010 */
[----:B------:R-:W-:-:S07]  /*0e40*/  IMAD.MOV.U32 R13, RZ, RZ, R19 ;  /* 0x000000ffff0d7224 */ /* 0x000fce00078e0013 */
[----:B------:R-:W-:Y:S05]  /*0e50*/  WARPSYNC.COLLECTIVE R18, `(.L_x_2387) ;  /* 0x0000000012087348 */ /* 0x000fea0003c00000 */
[----:B------:R0:W1:Y:S02]  /*0e60*/  SHFL.DOWN P2, R19, R21, R20, R25 ;  /* 0x0800001415137389 */ /* 0x0000640000040019 */
[----:B01----:R-:W-:Y:S05]  /*0e70*/  ENDCOLLECTIVE ;  /* 0x000000000000791b */ /* 0x003fea0003800000 */
.L_x_2387:
[----:B------:R-:W-:Y:S01]  /*0e80*/  IMAD.MOV.U32 R20, RZ, RZ, 0x1 ;  /* 0x00000001ff147424 */ /* 0x000fe200078e00ff */
[----:B------:R-:W-:-:S06]  /*0e90*/  MOV R12, R19 ;  /* 0x00000013000c7202 */ /* 0x000fcc0000000f00 */
[----:B------:R-:W-:-:S10]  /*0ea0*/  DADD R12, R16, R12 ;  /* 0x00000000100c7229 */ /* 0x000fd4000000000c */
[----:B------:R-:W-:-:S07]  /*0eb0*/  IMAD.MOV.U32 R21, RZ, RZ, R13 ;  /* 0x000000ffff157224 */ /* 0x000fce00078e000d */
[----:B------:R-:W-:Y:S05]  /*0ec0*/  WARPSYNC.COLLECTIVE R18, `(.L_x_2388) ;  /* 0x0000000012087348 */ /* 0x000fea0003c00000 */
[----:B------:R0:W1:Y:S02]  /*0ed0*/  SHFL.DOWN P2, R19, R21, R20, R25 ;  /* 0x0800001415137389 */ /* 0x0000640000040019 */
[----:B01----:R-:W-:Y:S05]  /*0ee0*/  ENDCOLLECTIVE ;  /* 0x000000000000791b */ /* 0x003fea0003800000 */
.L_x_2388:
[----:B------:R-:W-:Y:S01]  /*0ef0*/  IMAD.MOV.U32 R21, RZ, RZ, R12 ;  /* 0x000000ffff157224 */ /* 0x000fe200078e000c */
[----:B------:R-:W-:-:S07]  /*0f00*/  MOV R17, R19 ;  /* 0x0000001300117202 */ /* 0x000fce0000000f00 */
[----:B------:R-:W-:Y:S05]  /*0f10*/  WARPSYNC.COLLECTIVE R18, `(.L_x_2389) ;  /* 0x0000000012087348 */ /* 0x000fea0003c00000 */
[----:B------:R0:W1:Y:S02]  /*0f20*/  SHFL.DOWN P2, R19, R21, R20, R25 ;  /* 0x0800001415137389 */ /* 0x0000640000040019 */
[----:B01----:R-:W-:Y:S05]  /*0f30*/  ENDCOLLECTIVE ;  /* 0x000000000000791b */ /* 0x003fea0003800000 */
.L_x_2389:
[----:B------:R-:W-:Y:S01]  /*0f40*/  MOV R16, R19 ;  /* 0x0000001300107202 */ /* 0x000fe20000000f00 */
[----:B------:R-:W-:Y:S06]  /*0f50*/  BRA `(.L_x_2390) ;  /* 0xfffffff800b07947 */ /* 0x000fec000383ffff */
.L_x_2391:
        /* <DEDUP_REMOVED lines=10> */
.L_x_7775:


//--------------------- .text._Z16gpukernelCLMWNr3ILi32ELi8ELi4EEvPdS0_S0_iii --------------------------
	.section	.text._Z16gpukernelCLMWNr3ILi32ELi8ELi4EEvPdS0_S0_iii,"ax",@progbits
	.align	128
        .global         _Z16gpukernelCLMWNr3ILi32ELi8ELi4EEvPdS0_S0_iii
        .type           _Z16gpukernelCLMWNr3ILi32ELi8ELi4EEvPdS0_S0_iii,@function
        .size           _Z16gpukernelCLMWNr3ILi32ELi8ELi4EEvPdS0_S0_iii,(.L_x_7776 - _Z16gpukernelCLMWNr3ILi32ELi8ELi4EEvPdS0_S0_iii)
        .other          _Z16gpukernelCLMWNr3ILi32ELi8ELi4EEvPdS0_S0_iii,@"STO_CUDA_ENTRY STV_DEFAULT"
_Z16gpukernelCLMWNr3ILi32ELi8ELi4EEvPdS0_S0_iii:
.text._Z16gpukernelCLMWNr3ILi32ELi8ELi4EEvPdS0_S0_iii:
        /* <DEDUP_REMOVED lines=24> */
.L_x_2405:
[----:B0-----:R-:W0:Y:S01]  /*0180*/  LDCU UR8, c[0x0][0x3a0] ;  /* 0x00007400ff0877ac */ /* 0x001e220008000800 */
[----:B------:R-:W-:Y:S01]  /*0190*/  BSSY B1, `(.L_x_2392) ;  /* 0x0000094000017945 */ /* 0x000fe20003800000 */
[----:B0-----:R-:W-:-:S13]  /*01a0*/  ISETP.GE.AND P1, PT, R5, UR8, PT ;  /* 0x0000000805007c0c */ /* 0x001fda000bf26270 */
[----:B------:R-:W-:Y:S05]  /*01b0*/  @P1 BRA `(.L_x_2393) ;  /* 0x0000000800441947 */ /* 0x000fea0003800000 */
[----:B------:R-:W-:-:S07]  /*01c0*/  IMAD.MOV.U32 R9, RZ, RZ, R5 ;  /* 0x000000ffff097224 */ /* 0x000fce00078e0005 */
.L_x_2404:
        /* <DEDUP_REMOVED lines=17> */
.L_x_2398:
        /* <DEDUP_REMOVED lines=40> */
.L_x_2397:
[----:B------:R-:W-:Y:S05]  /*0560*/  BSYNC.RECONVERGENT B2 ;  /* 0x0000000000027941 */ /* 0x000fea0003800200 */
.L_x_2396:
        /* <DEDUP_REMOVED lines=26> */
.L_x_2400:
[----:B------:R-:W-:Y:S05]  /*0710*/  BSYNC.RECONVERGENT B2 ;  /* 0x0000000000027941 */ /* 0x000fea0003800200 */
.L_x_2399:
        /* <DEDUP_REMOVED lines=16> */
.L_x_2402:
[----:B------:R-:W-:Y:S05]  /*0820*/  BSYNC.RECONVERGENT B2 ;  /* 0x0000000000027941 */ /* 0x000fea0003800200 */
.L_x_2401:
        /* <DEDUP_REMOVED lines=13> */
.L_x_2395:
[----:B------:R-:W-:Y:S05]  /*0900*/  BSYNC.RECONVERGENT B0 ;  /* 0x0000000000007941 */ /* 0x000fea0003800200 */
.L_x_2394:
        /* <DEDUP_REMOVED lines=17> */
.L_x_2417:
        /* <DEDUP_REMOVED lines=11> */
.L_x_2393:
[----:B------:R-:W-:Y:S05]  /*0ad0*/  BSYNC B1 ;  /* 0x0000000000017941 */ /* 0x000fea0003800000 */
.L_x_2392:
[----:B------:R-:W1:Y:S01]  /*0ae0*/  LDCU UR8, c[0x0][0x398] ;  /* 0x00007300ff0877ac */ /* 0x000e620008000800 */
[----:B------:R-:W-:-:S05]  /*0af0*/  VIADD R4, R4, 0x2 ;  /* 0x0000000204047836 */ /* 0x000fca0000000000 */
[----:B-1----:R-:W-:-:S13]  /*0b00*/  ISETP.GE.AND P1, PT, R4, UR8, PT ;  /* 0x0000000804007c0c */ /* 0x002fda000bf26270 */
[----:B------:R-:W-:Y:S05]  /*0b10*/  @!P1 BRA `(.L_x_2405) ;  /* 0xfffffff400989947 */ /* 0x000fea000383ffff */
[----:B------:R-:W-:Y:S05]  /*0b20*/  EXIT ;  /* 0x000000000000794d */ /* 0x000fea0003800000 */
.L_x_2403:
        /* <DEDUP_REMOVED lines=8> */
.L_x_2407:
[----:B------:R-:W-:Y:S05]  /*0bb0*/  BSYNC B0 ;  /* 0x0000000000007941 */ /* 0x000fea0003800000 */
.L_x_2406:
        /* <DEDUP_REMOVED lines=8> */
.L_x_2408:
[----:B------:R-:W-:Y:S01]  /*0c40*/  IMAD.MOV.U32 R20, RZ, RZ, 0x8 ;  /* 0x00000008ff147424 */ /* 0x000fe200078e00ff */
[----:B------:R-:W-:-:S06]  /*0c50*/  MOV R10, R19 ;  /* 0x00000013000a7202 */ /* 0x000fcc0000000f00 */
[----:B------:R-:W-:-:S10]  /*0c60*/  DADD R10, R10, R22 ;  /* 0x000000000a0a7229 */ /* 0x000fd40000000016 */
[----:B------:R-:W-:-:S07]  /*0c70*/  IMAD.MOV.U32 R21, RZ, RZ, R11 ;  /* 0x000000ffff157224 */ /* 0x000fce00078e000b */
[----:B------:R-:W-:Y:S05]  /*0c80*/  WARPSYNC.COLLECTIVE R18, `(.L_x_2409) ;  /* 0x0000000012087348 */ /* 0x000fea0003c00000 */
[----:B------:R0:W1:Y:S02]  /*0c90*/  SHFL.DOWN P2, R19, R21, R20, R25 ;  /* 0x0800001415137389 */ /* 0x0000640000040019 */
[----:B01----:R-:W-:Y:S05]  /*0ca0*/  ENDCOLLECTIVE ;  /* 0x000000000000791b */ /* 0x003fea0003800000 */
.L_x_2409:
[----:B------:R-:W-:Y:S01]  /*0cb0*/  IMAD.MOV.U32 R21, RZ, RZ, R10 ;  /* 0x000000ffff157224 */ /* 0x000fe200078e000a */
[----:B------:R-:W-:-:S07]  /*0cc0*/  MOV R15, R19 ;  /* 0x00000013000f7202 */ /* 0x000fce0000000f00 */
[----:B------:R-:W-:Y:S05]  /*0cd0*/  WARPSYNC.COLLECTIVE R18, `(.L_x_2410) ;  /* 0x0000000012087348 */ /* 0x000fea0003c00000 */
[----:B------:R0:W1:Y:S02]  /*0ce0*/  SHFL.DOWN P2, R19, R21, R20, R25 ;  /* 0x0800001415137389 */ /* 0x0000640000040019 */
[----:B01----:R-:W-:Y:S05]  /*0cf0*/  ENDCOLLECTIVE ;  /* 0x000000000000791b */ /* 0x003fea0003800000 */
.L_x_2410:
[----:B------:R-:W-:Y:S02]  /*0d00*/  IMAD.MOV.U32 R20, RZ, RZ, 0x4 ;  /* 0x00000004ff147424 */ /* 0x000fe400078e00ff */
[----:B------:R-:W-:-:S06]  /*0d10*/  IMAD.MOV.U32 R14, RZ, RZ, R19 ;  /* 0x000000ffff0e7224 */ /* 0x000fcc00078e0013 */
[----:B------:R-:W-:-:S10]  /*0d20*/  DADD R14, R10, R14 ;  /* 0x000000000a0e7229 */ /* 0x000fd4000000000e */
[----:B------:R-:W-:-:S07]  /*0d30*/  MOV R21, R15 ;  /* 0x0000000f00157202 */ /* 0x000fce0000000f00 */
[----:B------:R-:W-:Y:S05]  /*0d40*/  WARPSYNC.COLLECTIVE R18, `(.L_x_2411) ;  /* 0x0000000012087348 */ /* 0x000fea0003c00000 */
[----:B------:R0:W1:Y:S02]  /*0d50*/  SHFL.DOWN P2, R19, R21, R20, R25 ;  /* 0x0800001415137389 */ /* 0x0000640000040019 */
[----:B01----:R-:W-:Y:S05]  /*0d60*/  ENDCOLLECTIVE ;  /* 0x000000000000791b */ /* 0x003fea0003800000 */
.L_x_2411:
[----:B------:R-:W-:Y:S01]  /*0d70*/  MOV R21, R14 ;  /* 0x0000000e00157202 */ /* 0x000fe20000000f00 */
[----:B------:R-:W-:-:S07]  /*0d80*/  IMAD.MOV.U32 R17, RZ, RZ, R19 ;  /* 0x000000ffff117224 */ /* 0x000fce00078e0013 */
[----:B------:R-:W-:Y:S05]  /*0d90*/  WARPSYNC.COLLECTIVE R18, `(.L_x_2412) ;  /* 0x0000000012087348 */ /* 0x000fea0003c00000 */
[----:B------:R0:W1:Y:S02]  /*0da0*/  SHFL.DOWN P2, R19, R21, R20, R25 ;  /* 0x0800001415137389 */ /* 0x0000640000040019 */
[----:B01----:R-:W-:Y:S05]  /*0db0*/  ENDCOLLECTIVE ;  /* 0x000000000000791b */ /* 0x003fea0003800000 */
.L_x_2412:
[----:B------:R-:W-:Y:S01]  /*0dc0*/  MOV R20, 0x2 ;  /* 0x0000000200147802 */ /* 0x000fe20000000f00 */
[----:B------:R-:W-:-:S06]  /*0dd0*/  IMAD.MOV.U32 R16, RZ, RZ, R19 ;  /* 0x000000ffff107224 */ /* 0x000fcc00078e0013 */
[----:B------:R-:W-:-:S10]  /*0de0*/  DADD R16, R14, R16 ;  /* 0x000000000e107229 */ /* 0x000fd40000000010 */
[----:B------:R-:W-:-:S07]  /*0df0*/  IMAD.MOV.U32 R21, RZ, RZ, R17 ;  /* 0x000000ffff157224 */ /* 0x000fce00078e0011 */
[----:B------:R-:W-:Y:S05]  /*0e00*/  WARPSYNC.COLLECTIVE R18, `(.L_x_2413) ;  /* 0x0000000012087348 */ /* 0x000fea0003c00000 */
[----:B------:R0:W1:Y:S02]  /*0e10*/  SHFL.DOWN P2, R19, R21, R20, R25 ;  /* 0x0800001415137389 */ /* 0x0000640000040019 */
[----:B01----:R-:W-:Y:S05]  /*0e20*/  ENDCOLLECTIVE ;  /* 0x000000000000791b */ /* 0x003fea0003800000 */
.L_x_2413:
[----:B------:R-:W-:Y:S02]  /*0e30*/  IMAD.MOV.U32 R21, RZ, RZ, R16 ;  /* 0x000000ffff157224 */ /* 0x000fe400078e0010 */
[----:B------:R-:W-:-:S07]  /*0e40*/  IMAD.MOV.U32 R13, RZ, RZ, R19 ;  /* 0x000000ffff0d7224 */ /* 0x000fce00078e0013 */
[----:B------:R-:W-:Y:S05]  /*0e50*/  WARPSYNC.COLLECTIVE R18, `(.L_x_2414) ;  /* 0x0000000012087348 */ /* 0x000fea0003c00000 */
[----:B------:R0:W1:Y:S02]  /*0e60*/  SHFL.DOWN P2, R19, R21, R20, R25 ;  /* 0x0800001415137389 */ /* 0x0000640000040019 */
[----:B01----:R-:W-:Y:S05]  /*0e70*/  ENDCOLLECTIVE ;  /* 0x000000000000791b */ /* 0x003fea0003800000 */
.L_x_2414:
[----:B------:R-:W-:Y:S01]  /*0e80*/  IMAD.MOV.U32 R20, RZ, RZ, 0x1 ;  /* 0x00000001ff147424 */ /* 0x000fe200078e00ff */
[----:B------:R-:W-:-:S06]  /*0e90*/  MOV R12, R19 ;  /* 0x00000013000c7202 */ /* 0x000fcc0000000f00 */
[----:B------:R-:W-:-:S10]  /*0ea0*/  DADD R12, R16, R12 ;  /* 0x00000000100c7229 */ /* 0x000fd4000000000c */
[----:B------:R-:W-:-:S07]  /*0eb0*/  IMAD.MOV.U32 R21, RZ, RZ, R13 ;  /* 0x000000ffff157224 */ /* 0x000fce00078e000d */
[----:B------:R-:W-:Y:S05]  /*0ec0*/  WARPSYNC.COLLECTIVE R18, `(.L_x_2415) ;  /* 0x0000000012087348 */ /* 0x000fea0003c00000 */
[----:B------:R0:W1:Y:S02]  /*0ed0*/  SHFL.DOWN P2, R19, R21, R20, R25 ;  /* 0x0800001415137389 */ /* 0x0000640000040019 */
[----:B01----:R-:W-:Y:S05]  /*0ee0*/  ENDCOLLECTIVE ;  /* 0x000000000000791b */ /* 0x003fea0003800000 */
.L_x_2415:
[----:B------:R-:W-:Y:S01]  /*0ef0*/  IMAD.MOV.U32 R21, RZ, RZ, R12 ;  /* 0x000000ffff157224 */ /* 0x000fe200078e000c */
[----:B------:R-:W-:-:S07]  /*0f00*/  MOV R17, R19 ;  /* 0x0000001300117202 */ /* 0x000fce0000000f00 */
[----:B------:R-:W-:Y:S05]  /*0f10*/  WARPSYNC.COLLECTIVE R18, `(.L_x_2416) ;  /* 0x0000000012087348 */ /* 0x000fea0003c00000 */
[----:B------:R0:W1:Y:S02]  /*0f20*/  SHFL.DOWN P2, R19, R21, R20, R25 ;  /* 0x0800001415137389 */ /* 0x0000640000040019 */
[----:B01----:R-:W-:Y:S05]  /*0f30*/  ENDCOLLECTIVE ;  /* 0x000000000000791b */ /* 0x003fea0003800000 */
.L_x_2416:
[----:B------:R-:W-:Y:S01]  /*0f40*/  MOV R16, R19 ;  /* 0x0000001300107202 */ /* 0x000fe20000000f00 */
[----:B------:R-:W-:Y:S06]  /*0f50*/  BRA `(.L_x_2417) ;  /* 0xfffffff800b07947 */ /* 0x000fec000383ffff */
.L_x_2418:
        /* <DEDUP_REMOVED lines=10> */
.L_x_7776:


//--------------------- .text._Z16gpukernelCLMWNr3ILi32ELi8ELi2EEvPdS0_S0_iii --------------------------
	.section	.text._Z16gpukernelCLMWNr3ILi32ELi8ELi2EEvPdS0_S0_iii,"ax",@progbits
	.align	128
        .global         _Z16gpukernelCLMWNr3ILi32ELi8ELi2EEvPdS0_S0_iii
        .type           _Z16gpukernelCLMWNr3ILi32ELi8ELi2EEvPdS0_S0_iii,@function
        .size           _Z16gpukernelCLMWNr3ILi32ELi8ELi2EEvPdS0_S0_iii,(.L_x_7777 - _Z16gpukernelCLMWNr3ILi32ELi8ELi2EEvPdS0_S0_iii)
        .other          _Z16gpukernelCLMWNr3ILi32ELi8ELi2EEvPdS0_S0_iii,@"STO_CUDA_ENTRY STV_DEFAULT"
_Z16gpukernelCLMWNr3ILi32ELi8ELi2EEvPdS0_S0_iii:
.text._Z16gpukernelCLMWNr3ILi32ELi8ELi2EEvPdS0_S0_iii:
        /* <DEDUP_REMOVED lines=24> */
.L_x_2432:
[----:B0-----:R-:W0:Y:S01]  /*0180*/  LDCU UR8, c[0x0][0x3a0] ;  /* 0x00007400ff0877ac */ /* 0x001e220008000800 */
[----:B------:R-:W-:Y:S01]  /*0190*/  BSSY B1, `(.L_x_2419) ;  /* 0x0000094000017945 */ /* 0x000fe20003800000 */
[----:B0-----:R-:W-:-:S13]  /*01a0*/  ISETP.GE.AND P1, PT, R5, UR8, PT ;  /* 0x0000000805007c0c */ /* 0x001fda000bf26270 */
[----:B------:R-:W-:Y:S05]  /*01b0*/  @P1 BRA `(.L_x_2420) ;  /* 0x0000000800441947 */ /* 0x000fea0003800000 */
[----:B------:R-:W-:-:S07]  /*01c0*/  IMAD.MOV.U32 R9, RZ, RZ, R5 ;  /* 0x000000ffff097224 */ /* 0x000fce00078e0005 */
.L_x_2431:
        /* <DEDUP_REMOVED lines=17> */
.L_x_2425:
        /* <DEDUP_REMOVED lines=40> */
.L_x_2424:
[----:B------:R-:W-:Y:S05]  /*0560*/  BSYNC.RECONVERGENT B2 ;  /* 0x0000000000027941 */ /* 0x000fea0003800200 */
.L_x_2423:
        /* <DEDUP_REMOVED lines=26> */
.L_x_2427:
[----:B------:R-:W-:Y:S05]  /*0710*/  BSYNC.RECONVERGENT B2 ;  /* 0x0000000000027941 */ /* 0x000fea0003800200 */
.L_x_2426:
        /* <DEDUP_REMOVED lines=16> */
.L_x_2429:
[----:B------:R-:W-:Y:S05]  /*0820*/  BSYNC.RECONVERGENT B2 ;  /* 0x0000000000027941 */ /* 0x000fea0003800200 */
.L_x_2428:
        /* <DEDUP_REMOVED lines=13> */
.L_x_2422:
[----:B------:R-:W-:Y:S05]  /*0900*/  BSYNC.RECONVERGENT B0 ;  /* 0x0000000000007941 */ /* 0x000fea0003800200 */
.L_x_2421:
        /* <DEDUP_REMOVED lines=17> */
.L_x_2444:
        /* <DEDUP_REMOVED lines=11> */
.L_x_2420:
[----:B------:R-:W-:Y:S05]  /*0ad0*/  BSYNC B1 ;  /* 0x0000000000017941 */ /* 0x000fea0003800000 */
.L_x_2419:
[----:B------:R-:W1:Y:S01]  /*0ae0*/  LDCU UR8, c[0x0][0x398] ;  /* 0x00007300ff0877ac */ /* 0x000e620008000800 */
[----:B------:R-:W-:-:S05]  /*0af0*/  VIADD R4, R4, 0x4 ;  /* 0x0000000404047836 */ /* 0x000fca0000000000 */
[----:B-1----:R-:W-:-:S13]  /*0b00*/  ISETP.GE.AND P1, PT, R4, UR8, PT ;  /* 0x0000000804007c0c */ /* 0x002fda000bf26270 */
[----:B------:R-:W-:Y:S05]  /*0b10*/  @!P1 BRA `(.L_x_2432) ;  /* 0xfffffff400989947 */ /* 0x000fea000383ffff */
[----:B------:R-:W-:Y:S05]  /*0b20*/  EXIT ;  /* 0x000000000000794d */ /* 0x000fea0003800000 */
.L_x_2430:
        /* <DEDUP_REMOVED lines=8> */
.L_x_2434:
[----:B------:R-:W-:Y:S05]  /*0bb0*/  BSYNC B0 ;  /* 0x0000000000007941 */ /* 0x000fea0003800000 */
.L_x_2433:
        /* <DEDUP_REMOVED lines=8> */
.L_x_2435:
[----:B------:R-:W-:Y:S01]  /*0c40*/  IMAD.MOV.U32 R20, RZ, RZ, 0x8 ;  /* 0x00000008ff147424 */ /* 0x000fe200078e00ff */
[----:B------:R-:W-:-:S06]  /*0c50*/  MOV R10, R19 ;  /* 0x00000013000a7202 */ /* 0x000fcc0000000f00 */
[----:B------:R-:W-:-:S10]  /*0c60*/  DADD R10, R10, R22 ;  /* 0x000000000a0a7229 */ /* 0x000fd40000000016 */
[----:B------:R-:W-:-:S07]  /*0c70*/  IMAD.MOV.U32 R21, RZ, RZ, R11 ;  /* 0x000000ffff157224 */ /* 0x000fce00078e000b */
[----:B------:R-:W-:Y:S05]  /*0c80*/  WARPSYNC.COLLECTIVE R18, `(.L_x_2436) ;  /* 0x0000000012087348 */ /* 0x000fea0003c00000 */
[----:B------:R0:W1:Y:S02]  /*0c90*/  SHFL.DOWN P2, R19, R21, R20, R25 ;  /* 0x0800001415137389 */ /* 0x0000640000040019 */
[----:B01----:R-:W-:Y:S05]  /*0ca0*/  ENDCOLLECTIVE ;  /* 0x000000000000791b */ /* 0x003fea0003800000 */
.L_x_2436:
[----:B------:R-:W-:Y:S01]  /*0cb0*/  IMAD.MOV.U32 R21, RZ, RZ, R10 ;  /* 0x000000ffff157224 */ /* 0x000fe200078e000a */
[----:B------:R-:W-:-:S07]  /*0cc0*/  MOV R15, R19 ;  /* 0x00000013000f7202 */ /* 0x000fce0000000f00 */
[----:B------:R-:W-:Y:S05]  /*0cd0*/  WARPSYNC.COLLECTIVE R18, `(.L_x_2437) ;  /* 0x0000000012087348 */ /* 0x000fea0003c00000 */
[----:B------:R0:W1:Y:S02]  /*0ce0*/  SHFL.DOWN P2, R19, R21, R20, R25 ;  /* 0x0800001415137389 */ /* 0x0000640000040019 */
[----:B01----:R-:W-:Y:S05]  /*0cf0*/  ENDCOLLECTIVE ;  /* 0x000000000000791b */ /* 0x003fea0003800000 */
.L_x_2437:
[----:B------:R-:W-:Y:S02]  /*0d00*/  IMAD.MOV.U32 R20, RZ, RZ, 0x4 ;  /* 0x00000004ff147424 */ /* 0x000fe400078e00ff */
[----:B------:R-:W-:-:S06]  /*0d10*/  IMAD.MOV.U32 R14, RZ, RZ, R19 ;  /* 0x000000ffff0e7224 */ /* 0x000fcc00078e0013 */
[----:B------:R-:W-:-:S10]  /*0d20*/  DADD R14, R10, R14 ;  /* 0x000000000a0e7229 */ /* 0x000fd4000000000e */
[----:B------:R-:W-:-:S07]  /*0d30*/  MOV R21, R15 ;  /* 0x0000000f00157202 */ /* 0x000fce0000000f00 */
[----:B------:R-:W-:Y:S05]  /*0d40*/  WARPSYNC.COLLECTIVE R18, `(.L_x_2438) ;  /* 0x0000000012087348 */ /* 0x000fea0003c00000 */
[----:B------:R0:W1:Y:S02]  /*0d50*/  SHFL.DOWN P2, R19, R21, R20, R25 ;  /* 0x0800001415137389 */ /* 0x0000640000040019 */
[----:B01----:R-:W-:Y:S05]  /*0d60*/  ENDCOLLECTIVE ;  /* 0x000000000000791b */ /* 0x003fea0003800000 */
.L_x_2438:
[----:B------:R-:W-:Y:S01]  /*0d70*/  MOV R21, R14 ;  /* 0x0000000e00157202 */ /* 0x000fe20000000f00 */
[----:B------:R-:W-:-:S07]  /*0d80*/  IMAD.MOV.U32 R17, RZ, RZ, R19 ;  /* 0x000000ffff117224 */ /* 0x000fce00078e0013 */
[----:B------:R-:W-:Y:S05]  /*0d90*/  WARPSYNC.COLLECTIVE R18, `(.L_x_2439) ;  /* 0x0000000012087348 */ /* 0x000fea0003c00000 */
[----:B------:R0:W1:Y:S02]  /*0da0*/  SHFL.DOWN P2, R19, R21, R20, R25 ;  /* 0x0800001415137389 */ /* 0x0000640000040019 */
[----:B01----:R-:W-:Y:S05]  /*0db0*/  ENDCOLLECTIVE ;  /* 0x000000000000791b */ /* 0x003fea0003800000 */
.L_x_2439:
[----:B------:R-:W-:Y:S01]  /*0dc0*/  MOV R20, 0x2 ;  /* 0x0000000200147802 */ /* 0x000fe20000000f00 */
[----:B------:R-:W-:-:S06]  /*0dd0*/  IMAD.MOV.U32 R16, RZ, RZ, R19 ;  /* 0x000000ffff107224 */ /* 0x000fcc00078e0013 */
[----:B------:R-:W-:-:S10]  /*0de0*/  DADD R16, R14, R16 ;  /* 0x000000000e107229 */ /* 0x000fd40000000010 */
[----:B------:R-:W-:-:S07]  /*0df0*/  IMAD.MOV.U32 R21, RZ, RZ, R17 ;  /* 0x000000ffff157224 */ /* 0x000fce00078e0011 */
[----:B------:R-:W-:Y:S05]  /*0e00*/  WARPSYNC.COLLECTIVE R18, `(.L_x_2440) ;  /* 0x0000000012087348 */ /* 0x000fea0003c00000 */
[----:B------:R0:W1:Y:S02]  /*0e10*/  SHFL.DOWN P2, R19, R21, R20, R25 ;  /* 0x0800001415137389 */ /* 0x0000640000040019 */
[----:B01----:R-:W-:Y:S05]  /*0e20*/  ENDCOLLECTIVE ;  /* 0x000000000000791b */ /* 0x003fea0003800000 */
.L_x_2440:
[----:B------:R-:W-:Y:S02]  /*0e30*/  IMAD.MOV.U32 R21, RZ, RZ, R16 ;  /* 0x000000ffff157224 */ /* 0x000fe400078e0010 */
[----:B------:R-:W-:-:S07]  /*0e40*/  IMAD.MOV.U32 R13, RZ, RZ, R19 ;  /* 0x000000ffff0d7224 */ /* 0x000fce00078e0013 */
[----:B------:R-:W-:Y:S05]  /*0e50*/  WARPSYNC.COLLECTIVE R18, `(.L_x_2441) ;  /* 0x0000000012087348 */ /* 0x000fea0003c00000 */
[----:B------:R0:W1:Y:S02]  /*0e60*/  SHFL.DOWN P2, R19, R21, R20, R25 ;  /* 0x0800001415137389 */ /* 0x0000640000040019 */
[----:B01----:R-:W-:Y:S05]  /*0e70*/  ENDCOLLECTIVE ;  /* 0x000000000000791b */ /* 0x003fea0003800000 */
.L_x_2441:
[----:B------:R-:W-:Y:S01]  /*0e80*/  IMAD.MOV.U32 R20, RZ, RZ, 0x1 ;  /* 0x00000001ff147424 */ /* 0x000fe200078e00ff */
[----:B------:R-:W-:-:S06]  /*0e90*/  MOV R12, R19 ;  /* 0x00000013000c7202 */ /* 0x000fcc0000000f00 */
[----:B------:R-:W-:-:S10]  /*0ea0*/  DADD R12, R16, R12 ;  /* 0x00000000100c7229 */ /* 0x000fd4000000000c */
[----:B------:R-:W-:-:S07]  /*0eb0*/  IMAD.MOV.U32 R21, RZ, RZ, R13 ;  /* 0x000000ffff157224 */ /* 0x000fce00078e000d */
[----:B------:R-:W-:Y:S05]  /*0ec0*/  WARPSYNC.COLLECTIVE R18, `(.L_x_2442) ;  /* 0x0000000012087348 */ /* 0x000fea0003c00000 */
[----:B------:R0:W1:Y:S02]  /*0ed0*/  SHFL.DOWN P2, R19, R21, R20, R25 ;  /* 0x0800001415137389 */ /* 0x0000640000040019 */
[----:B01----:R-:W-:Y:S05]  /*0ee0*/  ENDCOLLECTIVE ;  /* 0x000000000000791b */ /* 0x003fea0003800000 */
.L_x_2442:
[----:B------:R-:W-:Y:S01]  /*0ef0*/  IMAD.MOV.U32 R21, RZ, RZ, R12 ;  /* 0x000000ffff157224 */ /* 0x000fe200078e000c */
[----:B------:R-:W-:-:S07]  /*0f00*/  MOV R17, R19 ;  /* 0x0000001300117202 */ /* 0x000fce0000000f00 */
[----:B------:R-:W-:Y:S05]  /*0f10*/  WARPSYNC.COLLECTIVE R18, `(.L_x_2443) ;  /* 0x0000000012087348 */ /* 0x000fea0003c00000 */
[----:B------:R0:W1:Y:S02]  /*0f20*/  SHFL.DOWN P2, R19, R21, R20, R25 ;  /* 0x0800001415137389 */ /* 0x0000640000040019 */
[----:B01----:R-:W-:Y:S05]  /*0f30*/  ENDCOLLECTIVE ;  /* 0x000000000000791b */ /* 0x003fea0003800000 */
.L_x_2443:
[----:B------:R-:W-:Y:S01]  /*0f40*/  MOV R16, R19 ;  /* 0x0000001300107202 */ /* 0x000fe20000000f00 */
[----:B------:R-:W-:Y:S06]  /*0f50*/  BRA `(.L_x_2444) ;  /* 0xfffffff800b07947 */ /* 0x000fec000383ffff */
.L_x_2445:
        /* <DEDUP_REMOVED lines=10> */
.L_x_7777:


//--------------------- .text._Z16gpukernelCLMWNr3ILi32ELi8ELi1EEvPdS0_S0_iii --------------------------
	.section	.text._Z16gpukernelCLMWNr3ILi32ELi8ELi1EEvPdS0_S0_iii,"ax",@progbits
	.align	128
        .global         _Z16gpukernelCLMWNr3ILi32ELi8ELi1EEvPdS0_S0_iii
        .type           _Z16gpukernelCLMWNr3ILi32ELi8ELi1EEvPdS0_S0_iii,@function
        .size           _Z16gpukernelCLMWNr3ILi32ELi8ELi1EEvPdS0_S0_iii,(.L_x_7778 - _Z16gpukernelCLMWNr3ILi32ELi8ELi1EEvPdS0_S0_iii)
        .other          _Z16gpukernelCLMWNr3ILi32ELi8ELi1EEvPdS0_S0_iii,@"STO_CUDA_ENTRY STV_DEFAULT"
_Z16gpukernelCLMWNr3ILi32ELi8ELi1EEvPdS0_S0_iii:
.text._Z16gpukernelCLMWNr3ILi32ELi8ELi1EEvPdS0_S0_iii:
        /* <DEDUP_REMOVED lines=24> */
.L_x_2458:
[----:B0-----:R-:W0:Y:S02]  /*0180*/  LDCU UR8, c[0x0][0x3a0] ;  /* 0x00007400ff0877ac */ /* 0x001e240008000800 */
[----:B0-----:R-:W-:-:S09]  /*0190*/  UISETP.GE.AND UP0, UPT, UR8, 0x1, UPT ;  /* 0x000000010800788c */ /* 0x001fd2000bf06270 */
[----:B------:R-:W-:Y:S05]  /*01a0*/  BRA.U !UP0, `(.L_x_2446) ;  /* 0x00000009083c7547 */ /* 0x000fea000b800000 */
[----:B------:R-:W-:-:S07]  /*01b0*/  IMAD.MOV.U32 R8, RZ, RZ, RZ ;  /* 0x000000ffff087224 */ /* 0x000fce00078e00ff */
.L_x_2457:
        /* <DEDUP_REMOVED lines=17> */
.L_x_2451:
        /* <DEDUP_REMOVED lines=40> */
.L_x_2450:
[----:B------:R-:W-:Y:S05]  /*0550*/  BSYNC.RECONVERGENT B1 ;  /* 0x0000000000017941 */ /* 0x000fea0003800200 */
.L_x_2449:
        /* <DEDUP_REMOVED lines=24> */
.L_x_2453:
[----:B------:R-:W-:Y:S05]  /*06e0*/  BSYNC.RECONVERGENT B1 ;  /* 0x0000000000017941 */ /* 0x000fea0003800200 */
.L_x_2452:
        /* <DEDUP_REMOVED lines=16> */
.L_x_2455:
[----:B------:R-:W-:Y:S05]  /*07f0*/  BSYNC.RECONVERGENT B1 ;  /* 0x0000000000017941 */ /* 0x000fea0003800200 */
.L_x_2454:
        /* <DEDUP_REMOVED lines=13> */
.L_x_2448:
[----:B------:R-:W-:Y:S05]  /*08d0*/  BSYNC.RECONVERGENT B0 ;  /* 0x0000000000007941 */ /* 0x000fea0003800200 */
.L_x_2447:
        /* <DEDUP_REMOVED lines=17> */
.L_x_2470:
        /* <DEDUP_REMOVED lines=11> */
.L_x_2446:
[----:B------:R-:W1:Y:S01]  /*0aa0*/  LDCU UR8, c[0x0][0x398] ;  /* 0x00007300ff0877ac */ /* 0x000e620008000800 */
[----:B------:R-:W-:-:S05]  /*0ab0*/  VIADD R5, R5, 0x8 ;  /* 0x0000000805057836 */ /* 0x000fca0000000000 */
[----:B-1----:R-:W-:-:S13]  /*0ac0*/  ISETP.GE.AND P2, PT, R5, UR8, PT ;  /* 0x0000000805007c0c */ /* 0x002fda000bf46270 */
[----:B------:R-:W-:Y:S05]  /*0ad0*/  @!P2 BRA `(.L_x_2458) ;  /* 0xfffffff400a8a947 */ /* 0x000fea000383ffff */
[----:B------:R-:W-:Y:S05]  /*0ae0*/  EXIT ;  /* 0x000000000000794d */ /* 0x000fea0003800000 */
.L_x_2456:
        /* <DEDUP_REMOVED lines=8> */
.L_x_2460:
[----:B------:R-:W-:Y:S05]  /*0b70*/  BSYNC B0 ;  /* 0x0000000000007941 */ /* 0x000fea0003800000 */
.L_x_2459:
        /* <DEDUP_REMOVED lines=8> */
.L_x_2461:
[----:B------:R-:W-:Y:S01]  /*0c00*/  IMAD.MOV.U32 R19, RZ, RZ, 0x8 ;  /* 0x00000008ff137424 */ /* 0x000fe200078e00ff */
[----:B------:R-:W-:-:S06]  /*0c10*/  MOV R10, R18 ;  /* 0x00000012000a7202 */ /* 0x000fcc0000000f00 */
[----:B------:R-:W-:-:S10]  /*0c20*/  DADD R10, R10, R22 ;  /* 0x000000000a0a7229 */ /* 0x000fd40000000016 */
[----:B------:R-:W-:-:S07]  /*0c30*/  IMAD.MOV.U32 R20, RZ, RZ, R11 ;  /* 0x000000ffff147224 */ /* 0x000fce00078e000b */
[----:B------:R-:W-:Y:S05]  /*0c40*/  WARPSYNC.COLLECTIVE R9, `(.L_x_2462) ;  /* 0x0000000009087348 */ /* 0x000fea0003c00000 */
[----:B------:R0:W1:Y:S02]  /*0c50*/  SHFL.DOWN P3, R18, R20, R19, R24 ;  /* 0x0800001314127389 */ /* 0x0000640000060018 */
[----:B01----:R-:W-:Y:S05]  /*0c60*/  ENDCOLLECTIVE ;  /* 0x000000000000791b */ /* 0x003fea0003800000 */
.L_x_2462:
[----:B------:R-:W-:Y:S01]  /*0c70*/  IMAD.MOV.U32 R20, RZ, RZ, R10 ;  /* 0x000000ffff147224 */ /* 0x000fe200078e000a */
[----:B------:R-:W-:-:S07]  /*0c80*/  MOV R15, R18 ;  /* 0x00000012000f7202 */ /* 0x000fce0000000f00 */
[----:B------:R-:W-:Y:S05]  /*0c90*/  WARPSYNC.COLLECTIVE R9, `(.L_x_2463) ;  /* 0x0000000009087348 */ /* 0x000fea0003c00000 */
[----:B------:R0:W1:Y:S02]  /*0ca0*/  SHFL.DOWN P3, R18, R20, R19, R24 ;  /* 0x0800001314127389 */ /* 0x0000640000060018 */
[----:B01----:R-:W-:Y:S05]  /*0cb0*/  ENDCOLLECTIVE ;  /* 0x000000000000791b */ /* 0x003fea0003800000 */
.L_x_2463:
[----:B------:R-:W-:Y:S02]  /*0cc0*/  IMAD.MOV.U32 R19, RZ, RZ, 0x4 ;  /* 0x00000004ff137424 */ /* 0x000fe400078e00ff */
[----:B------:R-:W-:-:S06]  /*0cd0*/  IMAD.MOV.U32 R14, RZ, RZ, R18 ;  /* 0x000000ffff0e7224 */ /* 0x000fcc00078e0012 */
[----:B------:R-:W-:-:S10]  /*0ce0*/  DADD R14, R10, R14 ;  /* 0x000000000a0e7229 */ /* 0x000fd4000000000e */
[----:B------:R-:W-:-:S07]  /*0cf0*/  MOV R20, R15 ;  /* 0x0000000f00147202 */ /* 0x000fce0000000f00 */
[----:B------:R-:W-:Y:S05]  /*0d00*/  WARPSYNC.COLLECTIVE R9, `(.L_x_2464) ;  /* 0x0000000009087348 */ /* 0x000fea0003c00000 */
[----:B------:R0:W1:Y:S02]  /*0d10*/  SHFL.DOWN P3, R18, R20, R19, R24 ;  /* 0x0800001314127389 */ /* 0x0000640000060018 */
[----:B01----:R-:W-:Y:S05]  /*0d20*/  ENDCOLLECTIVE ;  /* 0x000000000000791b */ /* 0x003fea0003800000 */
.L_x_2464:
[----:B------:R-:W-:Y:S01]  /*0d30*/  IMAD.MOV.U32 R20, RZ, RZ, R14 ;  /* 0x000000ffff147224 */ /* 0x000fe200078e000e */
[----:B------:R-:W-:-:S07]  /*0d40*/  MOV R17, R18 ;  /* 0x0000001200117202 */ /* 0x000fce0000000f00 */
[----:B------:R-:W-:Y:S05]  /*0d50*/  WARPSYNC.COLLECTIVE R9, `(.L_x_2465) ;  /* 0x0000000009087348 */ /* 0x000fea0003c00000 */
[----:B------:R0:W1:Y:S02]  /*0d60*/  SHFL.DOWN P3, R18, R20, R19, R24 ;  /* 0x0800001314127389 */ /* 0x0000640000060018 */
[----:B01----:R-:W-:Y:S05]  /*0d70*/  ENDCOLLECTIVE ;  /* 0x000000000000791b */ /* 0x003fea0003800000 */
.L_x_2465:
[----:B------:R-:W-:Y:S02]  /*0d80*/  MOV R19, 0x2 ;  /* 0x0000000200137802 */ /* 0x000fe40000000f00 */
[----:B------:R-:W-:-:S06]  /*0d90*/  MOV R16, R18 ;  /* 0x0000001200107202 */ /* 0x000fcc0000000f00 */
[----:B------:R-:W-:-:S10]  /*0da0*/  DADD R16, R14, R16 ;  /* 0x000000000e107229 */ /* 0x000fd40000000010 */
[----:B------:R-:W-:-:S07]  /*0db0*/  IMAD.MOV.U32 R20, RZ, RZ, R17 ;  /* 0x000000ffff147224 */ /* 0x000fce00078e0011 */
[----:B------:R-:W-:Y:S05]  /*0dc0*/  WARPSYNC.COLLECTIVE R9, `(.L_x_2466) ;  /* 0x0000000009087348 */ /* 0x000fea0003c00000 */
[----:B------:R0:W1:Y:S02]  /*0dd0*/  SHFL.DOWN P3, R18, R20, R19, R24 ;  /* 0x0800001314127389 */ /* 0x0000640000060018 */
[----:B01----:R-:W-:Y:S05]  /*0de0*/  ENDCOLLECTIVE ;  /* 0x000000000000791b */ /* 0x003fea0003800000 */
.L_x_2466:
[----:B------:R-:W-:Y:S01]  /*0df0*/  MOV R20, R16 ;  /* 0x0000001000147202 */ /* 0x000fe20000000f00 */
[----:B------:R-:W-:-:S07]  /*0e00*/  IMAD.MOV.U32 R13, RZ, RZ, R18 ;  /* 0x000000ffff0d7224 */ /* 0x000fce00078e0012 */
[----:B------:R-:W-:Y:S05]  /*0e10*/  WARPSYNC.COLLECTIVE R9, `(.L_x_2467) ;  /* 0x0000000009087348 */ /* 0x000fea0003c00000 */
[----:B------:R0:W1:Y:S02]  /*0e20*/  SHFL.DOWN P3, R18, R20, R19, R24 ;  /* 0x0800001314127389 */ /* 0x0000640000060018 */
[----:B01----:R-:W-:Y:S05]  /*0e30*/  ENDCOLLECTIVE ;  /* 0x000000000000791b */ /* 0x003fea0003800000 */
.L_x_2467:
[----:B------:R-:W-:Y:S02]  /*0e40*/  IMAD.MOV.U32 R19, RZ, RZ, 0x1 ;  /* 0x00000001ff137424 */ /* 0x000fe400078e00ff */
[----:B------:R-:W-:-:S06]  /*0e50*/  IMAD.MOV.U32 R12, RZ, RZ, R18 ;  /* 0x000000ffff0c7224 */ /* 0x000fcc00078e0012 */
[----:B------:R-:W-:-:S10]  /*0e60*/  DADD R12, R16, R12 ;  /* 0x00000000100c7229 */ /* 0x000fd4000000000c */
[----:B------:R-:W-:-:S07]  /*0e70*/  MOV R20, R13 ;  /* 0x0000000d00147202 */ /* 0x000fce0000000f00 */
[----:B------:R-:W-:Y:S05]  /*0e80*/  WARPSYNC.COLLECTIVE R9, `(.L_x_2468) ;  /* 0x0000000009087348 */ /* 0x000fea0003c00000 */
[----:B------:R0:W1:Y:S02]  /*0e90*/  SHFL.DOWN P3, R18, R20, R19, R24 ;  /* 0x0800001314127389 */ /* 0x0000640000060018 */
[----:B01----:R-:W-:Y:S05]  /*0ea0*/  ENDCOLLECTIVE ;  /* 0x000000000000791b */ /* 0x003fea0003800000 */
.L_x_2468:
[----:B------:R-:W-:Y:S01]  /*0eb0*/  IMAD.MOV.U32 R20, RZ, RZ, R12 ;  /* 0x000000ffff147224 */ /* 0x000fe200078e000c */
[----:B------:R-:W-:-:S07]  /*0ec0*/  MOV R17, R18 ;  /* 0x0000001200117202 */ /* 0x000fce0000000f00 */
[----:B------:R-:W-:Y:S05]  /*0ed0*/  WARPSYNC.COLLECTIVE R9, `(.L_x_2469) ;  /* 0x0000000009087348 */ /* 0x000fea0003c00000 */
[----:B------:R0:W1:Y:S02]  /*0ee0*/  SHFL.DOWN P3, R18, R20, R19, R24 ;  /* 0x0800001314127389 */ /* 0x0000640000060018 */
[----:B01----:R-:W-:Y:S05]  /*0ef0*/  ENDCOLLECTIVE ;  /* 0x000000000000791b */ /* 0x003fea0003800000 */
.L_x_2469:
[----:B------:R-:W-:Y:S01]  /*0f00*/  MOV R16, R18 ;  /* 0x0000001200107202 */ /* 0x000fe20000000f00 */
[----:B------:R-:W-:Y:S06]  /*0f10*/  BRA `(.L_x_2470) ;  /* 0xfffffff800b47947 */ /* 0x000fec000383ffff */
.L_x_2471:
        /* <DEDUP_REMOVED lines=14> */
.L_x_7778:


//--------------------- .text._Z16gpukernelCLMWNr3ILi32ELi4ELi4EEvPdS0_S0_iii --------------------------
	.section	.text._Z16gpukernelCLMWNr3ILi32ELi4ELi4EEvPdS0_S0_iii,"ax",@progbits
	.align	128
        .global         _Z16gpukernelCLMWNr3ILi32ELi4ELi4EEvPdS0_S0_iii
        .type           _Z16gpukernelCLMWNr3ILi32ELi4ELi4EEvPdS0_S0_iii,@function
        .size           _Z16gpukernelCLMWNr3ILi32ELi4ELi4EEvPdS0_S0_iii,(.L_x_7779 - _Z16gpukernelCLMWNr3ILi32ELi4ELi4EEvPdS0_S0_iii)
        .other          _Z16gpukernelCLMWNr3ILi32ELi4ELi4EEvPdS0_S0_iii,@"STO_CUDA_ENTRY STV_DEFAULT"
_Z16gpukernelCLMWNr3ILi32ELi4ELi4EEvPdS0_S0_iii:
.text._Z16gpukernelCLMWNr3ILi32ELi4ELi4EEvPdS0_S0_iii:
        /* <DEDUP_REMOVED lines=24> */
.L_x_2485:
[----:B0-----:R-:W0:Y:S01]  /*0180*/  LDCU UR8, c[0x0][0x3a0] ;  /* 0x00007400ff0877ac */ /* 0x001e220008000800 */
[----:B------:R-:W-:Y:S01]  /*0190*/  BSSY B1, `(.L_x_2472) ;  /* 0x0000094000017945 */ /* 0x000fe20003800000 */
[----:B0-----:R-:W-:-:S13]  /*01a0*/  ISETP.GE.AND P1, PT, R5, UR8, PT ;  /* 0x0000000805007c0c */ /* 0x001fda000bf26270 */
[----:B------:R-:W-:Y:S05]  /*01b0*/  @P1 BRA `(.L_x_2473) ;  /* 0x0000000800441947 */ /* 0x000fea0003800000 */
[----:B------:R-:W-:-:S07]  /*01c0*/  IMAD.MOV.U32 R9, RZ, RZ, R5 ;  /* 0x000000ffff097224 */ /* 0x000fce00078e0005 */
.L_x_2484:
        /* <DEDUP_REMOVED lines=17> */
.L_x_2478:
        /* <DEDUP_REMOVED lines=40> */
.L_x_2477:
[----:B------:R-:W-:Y:S05]  /*0560*/  BSYNC.RECONVERGENT B2 ;  /* 0x0000000000027941 */ /* 0x000fea0003800200 */
.L_x_2476:
        /* <DEDUP_REMOVED lines=26> */
.L_x_2480:
[----:B------:R-:W-:Y:S05]  /*0710*/  BSYNC.RECONVERGENT B2 ;  /* 0x0000000000027941 */ /* 0x000fea0003800200 */
.L_x_2479:
        /* <DEDUP_REMOVED lines=16> */
.L_x_2482:
[----:B------:R-:W-:Y:S05]  /*0820*/  BSYNC.RECONVERGENT B2 ;  /* 0x0000000000027941 */ /* 0x000fea0003800200 */
.L_x_2481:
        /* <DEDUP_REMOVED lines=13> */
.L_x_2475:
[----:B------:R-:W-:Y:S05]  /*0900*/  BSYNC.RECONVERGENT B0 ;  /* 0x0000000000007941 */ /* 0x000fea0003800200 */
.L_x_2474:
        /* <DEDUP_REMOVED lines=17> */
.L_x_2497:
        /* <DEDUP_REMOVED lines=11> */
.L_x_2473:
[----:B------:R-:W-:Y:S05]  /*0ad0*/  BSYNC B1 ;  /* 0x0000000000017941 */ /* 0x000fea0003800000 */
.L_x_2472:
[----:B------:R-:W1:Y:S01]  /*0ae0*/  LDCU UR8, c[0x0][0x398] ;  /* 0x00007300ff0877ac */ /* 0x000e620008000800 */
[----:B------:R-:W-:-:S05]  /*0af0*/  VIADD R4, R4, 0x1 ;  /* 0x0000000104047836 */ /* 0x000fca0000000000 */
[----:B-1----:R-:W-:-:S13]  /*0b00*/  ISETP.NE.AND P1, PT, R4, UR8, PT ;  /* 0x0000000804007c0c */ /* 0x002fda000bf25270 */
[----:B------:R-:W-:Y:S05]  /*0b10*/  @P1 BRA `(.L_x_2485) ;  /* 0xfffffff400981947 */ /* 0x000fea000383ffff */
[----:B------:R-:W-:Y:S05]  /*0b20*/  EXIT ;  /* 0x000000000000794d */ /* 0x000fea0003800000 */
.L_x_2483:
        /* <DEDUP_REMOVED lines=8> */
.L_x_2487:
[----:B------:R-:W-:Y:S05]  /*0bb0*/  BSYNC B0 ;  /* 0x0000000000007941 */ /* 0x000fea0003800000 */
.L_x_2486:
        /* <DEDUP_REMOVED lines=8> */
.L_x_2488:
[----:B------:R-:W-:Y:S01]  /*0c40*/  IMAD.MOV.U32 R20, RZ, RZ, 0x8 ;  /* 0x00000008ff147424 */ /* 0x000fe200078e00ff */
[----:B------:R-:W-:-:S06]  /*0c50*/  MOV R10, R19 ;  /* 0x00000013000a7202 */ /* 0x000fcc0000000f00 */
[----:B------:R-:W-:-:S10]  /*0c60*/  DADD R10, R10, R22 ;  /* 0x000000000a0a7229 */ /* 0x000fd40000000016 */
[----:B------:R-:W-:-:S07]  /*0c70*/  IMAD.MOV.U32 R21, RZ, RZ, R11 ;  /* 0x000000ffff157224 */ /* 0x000fce00078e000b */
[----:B------:R-:W-:Y:S05]  /*0c80*/  WARPSYNC.COLLECTIVE R18, `(.L_x_2489) ;  /* 0x0000000012087348 */ /* 0x000fea0003c00000 */
[----:B------:R0:W1:Y:S02]  /*0c90*/  SHFL.DOWN P2, R19, R21, R20, R25 ;  /* 0x0800001415137389 */ /* 0x0000640000040019 */
[----:B01----:R-:W-:Y:S05]  /*0ca0*/  ENDCOLLECTIVE ;  /* 0x000000000000791b */ /* 0x003fea0003800000 */
.L_x_2489:
[----:B------:R-:W-:Y:S01]  /*0cb0*/  IMAD.MOV.U32 R21, RZ, RZ, R10 ;  /* 0x000000ffff157224 */ /* 0x000fe200078e000a */
[----:B------:R-:W-:-:S07]  /*0cc0*/  MOV R15, R19 ;  /* 0x00000013000f7202 */ /* 0x000fce0000000f00 */
[----:B------:R-:W-:Y:S05]  /*0cd0*/  WARPSYNC.COLLECTIVE R18, `(.L_x_2490) ;  /* 0x0000000012087348 */ /* 0x000fea0003c00000 */
[----:B------:R0:W1:Y:S02]  /*0ce0*/  SHFL.DOWN P2, R19, R21, R20, R25 ;  /* 0x0800001415137389 */ /* 0x0000640000040019 */
[----:B01----:R-:W-:Y:S05]  /*0cf0*/  ENDCOLLECTIVE ;  /* 0x000000000000791b */ /* 0x003fea0003800000 */
.L_x_2490:
[----:B------:R-:W-:Y:S02]  /*0d00*/  IMAD.MOV.U32 R20, RZ, RZ, 0x4 ;  /* 0x00000004ff147424 */ /* 0x000fe400078e00ff */
[----:B------:R-:W-:-:S06]  /*0d10*/  IMAD.MOV.U32 R14, RZ, RZ, R19 ;  /* 0x000000ffff0e7224 */ /* 0x000fcc00078e0013 */
[----:B------:R-:W-:-:S10]  /*0d20*/  DADD R14, R10, R14 ;  /* 0x000000000a0e7229 */ /* 0x000fd4000000000e */
[----:B------:R-:W-:-:S07]  /*0d30*/  MOV R21, R15 ;  /* 0x0000000f00157202 */ /* 0x000fce0000000f00 */
[----:B------:R-:W-:Y:S05]  /*0d40*/  WARPSYNC.COLLECTIVE R18, `(.L_x_2491) ;  /* 0x0000000012087348 */ /* 0x000fea0003c00000 */
[----:B------:R0:W1:Y:S02]  /*0d50*/  SHFL.DOWN P2, R19, R21, R20, R25 ;  /* 0x0800001415137389 */ /* 0x0000640000040019 */
[----:B01----:R-:W-:Y:S05]  /*0d60*/  ENDCOLLECTIVE ;  /* 0x000000000000791b */ /* 0x003fea0003800000 */
.L_x_2491:
[----:B------:R-:W-:Y:S01]  /*0d70*/  MOV R21, R14 ;  /* 0x0000000e00157202 */ /* 0x000fe20000000f00 */
[----:B------:R-:W-:-:S07]  /*0d80*/  IMAD.MOV.U32 R17, RZ, RZ, R19 ;  /* 0x000000ffff117224 */ /* 0x000fce00078e0013 */
[----:B------:R-:W-:Y:S05]  /*0d90*/  WARPSYNC.COLLECTIVE R18, `(.L_x_2492) ;  /* 0x0000000012087348 */ /* 0x000fea0003c00000 */
[----:B------:R0:W1:Y:S02]  /*0da0*/  SHFL.DOWN P2, R19, R21, R20, R25 ;  /* 0x0800001415137389 */ /* 0x0000640000040019 */
[----:B01----:R-:W-:Y:S05]  /*0db0*/  ENDCOLLECTIVE ;  /* 0x000000000000791b */ /* 0x003fea0003800000 */
.L_x_2492:
[----:B------:R-:W-:Y:S01]  /*0dc0*/  MOV R20, 0x2 ;  /* 0x0000000200147802 */ /* 0x000fe20000000f00 */
[----:B------:R-:W-:-:S06]  /*0dd0*/  IMAD.MOV.U32 R16, RZ, RZ, R19 ;  /* 0x000000ffff107224 */ /* 0x000fcc00078e0013 */
[----:B------:R-:W-:-:S10]  /*0de0*/  DADD R16, R14, R16 ;  /* 0x000000000e107229 */ /* 0x000fd40000000010 */
[----:B------:R-:W-:-:S07]  /*0df0*/  IMAD.MOV.U32 R21, RZ, RZ, R17 ;  /* 0x000000ffff157224 */ /* 0x000fce00078e0011 */
[----:B------:R-:W-:Y:S05]  /*0e00*/  WARPSYNC.COLLECTIVE R18, `(.L_x_2493) ;  /* 0x0000000012087348 */ /* 0x000fea0003c00000 */
[----:B------:R0:W1:Y:S02]  /*0e10*/  SHFL.DOWN P2, R19, R21, R20, R25 ;  /* 0x0800001415137389 */ /* 0x0000640000040019 */
[----:B01----:R-:W-:Y:S05]  /*0e20*/  ENDCOLLECTIVE ;  /* 0x000000000000791b */ /* 0x003fea0003800000 */
.L_x_2493:
[----:B------:R-:W-:Y:S02]  /*0e30*/  IMAD.MOV.U32 R21, RZ, RZ, R16 ;  /* 0x000000ffff157224 */ /* 0x000fe400078e0010 */
[----:B------:R-:W-:-:S07]  /*0e40*/  IMAD.MOV.U32 R13, RZ, RZ, R19 ;  /* 0x000000ffff0d7224 */ /* 0x000fce00078e0013 */
[----:B------:R-:W-:Y:S05]  /*0e50*/  WARPSYNC.COLLECTIVE R18, `(.L_x_2494) ;  /* 0x0000000012087348 */ /* 0x000fea0003c00000 */
[----:B------:R0:W1:Y:S02]  /*0e60*/  SHFL.DOWN P2, R19, R21, R20, R25 ;  /* 0x0800001415137389 */ /* 0x0000640000040019 */
[----:B01----:R-:W-:Y:S05]  /*0e70*/  ENDCOLLECTIVE ;  /* 0x000000000000791b */ /* 0x003fea0003800000 */
.L_x_2494:
[----:B------:R-:W-:Y:S01]  /*0e80*/  IMAD.MOV.U32 R20, RZ, RZ, 0x1 ;  /* 0x00000001ff147424 */ /* 0x000fe200078e00ff */
[----:B------:R-:W-:-:S06]  /*0e90*/  MOV R12, R19 ;  /* 0x00000013000c7202 */ /* 0x000fcc0000000f00 */
[----:B------:R-:W-:-:S10]  /*0ea0*/  DADD R12, R16, R12 ;  /* 0x00000000100c7229 */ /* 0x000fd4000000000c */
[----:B------:R-:W-:-:S07]  /*0eb0*/  IMAD.MOV.U32 R21, RZ, RZ, R13 ;  /* 0x000000ffff157224 */ /* 0x000fce00078e000d */
[----:B------:R-:W-:Y:S05]  /*0ec0*/  WARPSYNC.COLLECTIVE R18, `(.L_x_2495) ;  /* 0x0000000012087348 */ /* 0x000fea0003c00000 */
[----:B------:R0:W1:Y:S02]  /*0ed0*/  SHFL.DOWN P2, R19, R21, R20, R25 ;  /* 0x0800001415137389 */ /* 0x0000640000040019 */
[----:B01----:R-:W-:Y:S05]  /*0ee0*/  ENDCOLLECTIVE ;  /* 0x000000000000791b */ /* 0x003fea0003800000 */
.L_x_2495:
[----:B------:R-:W-:Y:S01]  /*0ef0*/  IMAD.MOV.U32 R21, RZ, RZ, R12 ;  /* 0x000000ffff157224 */ /* 0x000fe200078e000c */
[----:B------:R-:W-:-:S07]  /*0f00*/  MOV R17, R19 ;  /* 0x0000001300117202 */ /* 0x000fce0000000f00 */
[----:B------:R-:W-:Y:S05]  /*0f10*/  WARPSYNC.COLLECTIVE R18, `(.L_x_2496) ;  /* 0x0000000012087348 */ /* 0x000fea0003c00000 */
[----:B------:R0:W1:Y:S02]  /*0f20*/  SHFL.DOWN P2, R19, R21, R20, R25 ;  /* 0x0800001415137389 */ /* 0x0000640000040019 */
[----:B01----:R-:W-:Y:S05]  /*0f30*/  ENDCOLLECTIVE ;  /* 0x000000000000791b */ /* 0x003fea0003800000 */
.L_x_2496:
[----:B------:R-:W-:Y:S01]  /*0f40*/  MOV R16, R19 ;  /* 0x0000001300107202 */ /* 0x000fe20000000f00 */
[----:B------:R-:W-:Y:S06]  /*0f50*/  BRA `(.L_x_2497) ;  /* 0xfffffff800b07947 */ /* 0x000fec000383ffff */
.L_x_2498:
        /* <DEDUP_REMOVED lines=10> */
.L_x_7779:


//--------------------- .text._Z16gpukernelCLMWNr3ILi32ELi4ELi2EEvPdS0_S0_iii --------------------------
	.section	.text._Z16gpukernelCLMWNr3ILi32ELi4ELi2EEvPdS0_S0_iii,"ax",@progbits
	.align	128
        .global         _Z16gpukernelCLMWNr3ILi32ELi4ELi2EEvPdS0_S0_iii
        .type           _Z16gpukernelCLMWNr3ILi32ELi4ELi2EEvPdS0_S0_iii,@function
        .size           _Z16gpukernelCLMWNr3ILi32ELi4ELi2EEvPdS0_S0_iii,(.L_x_7780 - _Z16gpukernelCLMWNr3ILi32ELi4ELi2EEvPdS0_S0_iii)
        .other          _Z16gpukernelCLMWNr3ILi32ELi4ELi2EEvPdS0_S0_iii,@"STO_CUDA_ENTRY STV_DEFAULT"
_Z16gpukernelCLMWNr3ILi32ELi4ELi2EEvPdS0_S0_iii:
.text._Z16gpukernelCLMWNr3ILi32ELi4ELi2EEvPdS0_S0_iii:
        /* <DEDUP_REMOVED lines=24> */
.L_x_2512:
[----:B0-----:R-:W0:Y:S01]  /*0180*/  LDCU UR8, c[0x0][0x3a0] ;  /* 0x00007400ff0877ac */ /* 0x001e220008000800 */
[----:B------:R-:W-:Y:S01]  /*0190*/  BSSY B1, `(.L_x_2499) ;  /* 0x0000094000017945 */ /* 0x000fe20003800000 */
[----:B0-----:R-:W-:-:S13]  /*01a0*/  ISETP.GE.AND P1, PT, R5, UR8, PT ;  /* 0x0000000805007c0c */ /* 0x001fda000bf26270 */
[----:B------:R-:W-:Y:S05]  /*01b0*/  @P1 BRA `(.L_x_2500) ;  /* 0x0000000800441947 */ /* 0x000fea0003800000 */
[----:B------:R-:W-:-:S07]  /*01c0*/  IMAD.MOV.U32 R9, RZ, RZ, R5 ;  /* 0x000000ffff097224 */ /* 0x000fce00078e0005 */
.L_x_2511:
        /* <DEDUP_REMOVED lines=17> */
.L_x_2505:
        /* <DEDUP_REMOVED lines=40> */
.L_x_2504:
[----:B------:R-:W-:Y:S05]  /*0560*/  BSYNC.RECONVERGENT B2 ;  /* 0x0000000000027941 */ /* 0x000fea0003800200 */
.L_x_2503:
        /* <DEDUP_REMOVED lines=26> */
.L_x_2507:
[----:B------:R-:W-:Y:S05]  /*0710*/  BSYNC.RECONVERGENT B2 ;  /* 0x0000000000027941 */ /* 0x000fea0003800200 */
.L_x_2506:
        /* <DEDUP_REMOVED lines=16> */
.L_x_2509:
[----:B------:R-:W-:Y:S05]  /*0820*/  BSYNC.RECONVERGENT B2 ;  /* 0x0000000000027941 */ /* 0x000fea0003800200 */
.L_x_2508:
        /* <DEDUP_REMOVED lines=13> */
.L_x_2502:
[----:B------:R-:W-:Y:S05]  /*0900*/  BSYNC.RECONVERGENT B0 ;  /* 0x0000000000007941 */ /* 0x000fea0003800200 */
.L_x_2501:
        /* <DEDUP_REMOVED lines=17> */
.L_x_2524:
        /* <DEDUP_REMOVED lines=11> */
.L_x_2500:
[----:B------:R-:W-:Y:S05]  /*0ad0*/  BSYNC B1 ;  /* 0x0000000000017941 */ /* 0x000fea0003800000 */
.L_x_2499:
[----:B------:R-:W1:Y:S01]  /*0ae0*/  LDCU UR8, c[0x0][0x398] ;  /* 0x00007300ff0877ac */ /* 0x000e620008000800 */
[----:B------:R-:W-:-:S05]  /*0af0*/  VIADD R4, R4, 0x2 ;  /* 0x0000000204047836 */ /* 0x000fca0000000000 */
[----:B-1----:R-:W-:-:S13]  /*0b00*/  ISETP.GE.AND P1, PT, R4, UR8, PT ;  /* 0x0000000804007c0c */ /* 0x002fda000bf26270 */
[----:B------:R-:W-:Y:S05]  /*0b10*/  @!P1 BRA `(.L_x_2512) ;  /* 0xfffffff400989947 */ /* 0x000fea000383ffff */
[----:B------:R-:W-:Y:S05]  /*0b20*/  EXIT ;  /* 0x000000000000794d */ /* 0x000fea0003800000 */
.L_x_2510:
        /* <DEDUP_REMOVED lines=8> */
.L_x_2514:
[----:B------:R-:W-:Y:S05]  /*0bb0*/  BSYNC B0 ;  /* 0x0000000000007941 */ /* 0x000fea0003800000 */
.L_x_2513:
        /* <DEDUP_REMOVED lines=8> */
.L_x_2515:
[----:B------:R-:W-:Y:S01]  /*0c40*/  IMAD.MOV.U32 R20, RZ, RZ, 0x8 ;  /* 0x00000008ff147424 */ /* 0x000fe200078e00ff */
[----:B------:R-:W-:-:S06]  /*0c50*/  MOV R10, R19 ;  /* 0x00000013000a7202 */ /* 0x000fcc0000000f00 */
[----:B------:R-:W-:-:S10]  /*0c60*/  DADD R10, R10, R22 ;  /* 0x000000000a0a7229 */ /* 0x000fd40000000016 */
[----:B------:R-:W-:-:S07]  /*0c70*/  IMAD.MOV.U32 R21, RZ, RZ, R11 ;  /* 0x000000ffff157224 */ /* 0x000fce00078e000b */
[----:B------:R-:W-:Y:S05]  /*0c80*/  WARPSYNC.COLLECTIVE R18, `(.L_x_2516) ;  /* 0x0000000012087348 */ /* 0x000fea0003c00000 */
[----:B------:R0:W1:Y:S02]  /*0c90*/  SHFL.DOWN P2, R19, R21, R20, R25 ;  /* 0x0800001415137389 */ /* 0x0000640000040019 */
[----:B01----:R-:W-:Y:S05]  /*0ca0*/  ENDCOLLECTIVE ;  /* 0x000000000000791b */ /* 0x003fea0003800000 */
.L_x_2516:
[----:B------:R-:W-:Y:S01]  /*0cb0*/  IMAD.MOV.U32 R21, RZ, RZ, R10 ;  /* 0x000000ffff157224 */ /* 0x000fe200078e000a */
[----:B------:R-:W-:-:S07]  /*0cc0*/  MOV R15, R19 ;  /* 0x00000013000f7202 */ /* 0x000fce0000000f00 */
[----:B------:R-:W-:Y:S05]  /*0cd0*/  WARPSYNC.COLLECTIVE R18, `(.L_x_2517) ;  /* 0x0000000012087348 */ /* 0x000fea0003c00000 */
[----:B------:R0:W1:Y:S02]  /*0ce0*/  SHFL.DOWN P2, R19, R21, R20, R25 ;  /* 0x0800001415137389 */ /* 0x0000640000040019 */
[----:B01----:R-:W-:Y:S05]  /*0cf0*/  ENDCOLLECTIVE ;  /* 0x000000000000791b */ /* 0x003fea0003800000 */
.L_x_2517:
[----:B------:R-:W-:Y:S02]  /*0d00*/  IMAD.MOV.U32 R20, RZ, RZ, 0x4 ;  /* 0x00000004ff147424 */ /* 0x000fe400078e00ff */
[----:B------:R-:W-:-:S06]  /*0d10*/  IMAD.MOV.U32 R14, RZ, RZ, R19 ;  /* 0x000000ffff0e7224 */ /* 0x000fcc00078e0013 */
[----:B------:R-:W-:-:S10]  /*0d20*/  DADD R14, R10, R14 ;  /* 0x000000000a0e7229 */ /* 0x000fd4000000000e */
[----:B------:R-:W-:-:S07]  /*0d30*/  MOV R21, R15 ;  /* 0x0000000f00157202 */ /* 0x000fce0000000f00 */
[----:B------:R-:W-:Y:S05]  /*0d40*/  WARPSYNC.COLLECTIVE R18, `(.L_x_2518) ;  /* 0x0000000012087348 */ /* 0x000fea0003c00000 */
[----:B------:R0:W1:Y:S02]  /*0d50*/  SHFL.DOWN P2, R19, R21, R20, R25 ;  /* 0x0800001415137389 */ /* 0x0000640000040019 */
[----:B01----:R-:W-:Y:S05]  /*0d60*/  ENDCOLLECTIVE ;  /* 0x000000000000791b */ /* 0x003fea0003800000 */
.L_x_2518:
[----:B------:R-:W-:Y:S01]  /*0d70*/  MOV R21, R14 ;  /* 0x0000000e00157202 */ /* 0x000fe20000000f00 */
[----:B------:R-:W-:-:S07]  /*0d80*/  IMAD.MOV.U32 R17, RZ, RZ, R19 ;  /* 0x000000ffff117224 */ /* 0x000fce00078e0013 */
[----:B------:R-:W-:Y:S05]  /*0d90*/  WARPSYNC.COLLECTIVE R18, `(.L_x_2519) ;  /* 0x0000000012087348 */ /* 0x000fea0003c00000 */
[----:B------:R0:W1:Y:S02]  /*0da0*/  SHFL.DOWN P2, R19, R21, R20, R25 ;  /* 0x0800001415137389 */ /* 0x0000640000040019 */
[----:B01----:R-:W-:Y:S05]  /*0db0*/  ENDCOLLECTIVE ;  /* 0x000000000000791b */ /* 0x003fea0003800000 */
.L_x_2519:
[----:B------:R-:W-:Y:S01]  /*0dc0*/  MOV R20, 0x2 ;  /* 0x0000000200147802 */ /* 0x000fe20000000f00 */
[----:B------:R-:W-:-:S06]  /*0dd0*/  IMAD.MOV.U32 R16, RZ, RZ, R19 ;  /* 0x000000ffff107224 */ /* 0x000fcc00078e0013 */
[----:B------:R-:W-:-:S10]  /*0de0*/  DADD R16, R14, R16 ;  /* 0x000000000e107229 */ /* 0x000fd40000000010 */
[----:B------:R-:W-:-:S07]  /*0df0*/  IMAD.MOV.U32 R21, RZ, RZ, R17 ;  /* 0x000000ffff157224 */ /* 0x000fce00078e0011 */
[----:B------:R-:W-:Y:S05]  /*0e00*/  WARPSYNC.COLLECTIVE R18, `(.L_x_2520) ;  /* 0x0000000012087348 */ /* 0x000fea0003c00000 */
[----:B------:R0:W1:Y:S02]  /*0e10*/  SHFL.DOWN P2, R19, R21, R20, R25 ;  /* 0x0800001415137389 */ /* 0x0000640000040019 */
[----:B01----:R-:W-:Y:S05]  /*0e20*/  ENDCOLLECTIVE ;  /* 0x000000000000791b */ /* 0x003fea0003800000 */
.L_x_2520:
[----:B------:R-:W-:Y:S02]  /*0e30*/  IMAD.MOV.U32 R21, RZ, RZ, R16 ;  /* 0x000000ffff157224 */ /* 0x000fe400078e0010 */
[----:B------:R-:W-:-:S07]  /*0e40*/  IMAD.MOV.U32 R13, RZ, RZ, R19 ;  /* 0x000000ffff0d7224 */ /* 0x000fce00078e0013 */
[----:B------:R-:W-:Y:S05]  /*0e50*/  WARPSYNC.COLLECTIVE R18, `(.L_x_2521) ;  /* 0x0000000012087348 */ /* 0x000fea0003c00000 */
[----:B------:R0:W1:Y:S02]  /*0e60*/  SHFL.DOWN P2, R19, R21, R20, R25 ;  /* 0x0800001415137389 */ /* 0x0000640000040019 */
[----:B01----:R-:W-:Y:S05]  /*0e70*/  ENDCOLLECTIVE ;  /* 0x000000000000791b */ /* 0x003fea0003800000 */
.L_x_2521:
[----:B------:R-:W-:Y:S01]  /*0e80*/  IMAD.MOV.U32 R20, RZ, RZ, 0x1 ;  /* 0x00000001ff147424 */ /* 0x000fe200078e00ff */
[----:B------:R-:W-:-:S06]  /*0e90*/  MOV R12, R19 ;  /* 0x00000013000c7202 */ /* 0x000fcc0000000f00 */
[----:B------:R-:W-:-:S10]  /*0ea0*/  DADD R12, R16, R12 ;  /* 0x00000000100c7229 */ /* 0x000fd4000000000c */
[----:B------:R-:W-:-:S07]  /*0eb0*/  IMAD.MOV.U32 R21, RZ, RZ, R13 ;  /* 0x000000ffff157224 */ /* 0x000fce00078e000d */
[----:B------:R-:W-:Y:S05]  /*0ec0*/  WARPSYNC.COLLECTIVE R18, `(.L_x_2522) ;  /* 0x0000000012087348 */ /* 0x000fea0003c00000 */
[----:B------:R0:W1:Y:S02]  /*0ed0*/  SHFL.DOWN P2, R19, R21, R20, R25 ;  /* 0x0800001415137389 */ /* 0x0000640000040019 */
[----:B01----:R-:W-:Y:S05]  /*0ee0*/  ENDCOLLECTIVE ;  /* 0x000000000000791b */ /* 0x003fea0003800000 */
.L_x_2522:
[----:B------:R-:W-:Y:S01]  /*0ef0*/  IMAD.MOV.U32 R21, RZ, RZ, R12 ;  /* 0x000000ffff157224 */ /* 0x000fe200078e000c */
[----:B------:R-:W-:-:S07]  /*0f00*/  MOV R17, R19 ;  /* 0x0000001300117202 */ /* 0x000fce0000000f00 */
[----:B------:R-:W-:Y:S05]  /*0f10*/  WARPSYNC.COLLECTIVE R18, `(.L_x_2523) ;  /* 0x0000000012087348 */ /* 0x000fea0003c00000 */
[----:B------:R0:W1:Y:S02]  /*0f20*/  SHFL.DOWN P2, R19, R21, R20, R25 ;  /* 0x0800001415137389 */ /* 0x0000640000040019 */
[----:B01----:R-:W-:Y:S05]  /*0f30*/  ENDCOLLECTIVE ;  /* 0x000000000000791b */ /* 0x003fea0003800000 */
.L_x_2523:
[----:B------:R-:W-:Y:S01]  /*0f40*/  MOV R16, R19 ;  /* 0x0000001300107202 */ /* 0x000fe20000000f00 */
[----:B------:R-:W-:Y:S06]  /*0f50*/  BRA `(.L_x_2524) ;  /* 0xfffffff800b07947 */ /* 0x000fec000383ffff */
.L_x_2525:
        /* <DEDUP_REMOVED lines=10> */
.L_x_7780:


//--------------------- .text._Z16gpukernelCLMWNr3ILi32ELi4ELi1EEvPdS0_S0_iii --------------------------
	.section	.text._Z16gpukernelCLMWNr3ILi32ELi4ELi1EEvPdS0_S0_iii,"ax",@progbits
	.align	128
        .global         _Z16gpukernelCLMWNr3ILi32ELi4ELi1EEvPdS0_S0_iii
        .type           _Z16gpukernelCLMWNr3ILi32ELi4ELi1EEvPdS0_S0_iii,@function
        .size           _Z16gpukernelCLMWNr3ILi32ELi4ELi1EEvPdS0_S0_iii,(.L_x_7781 - _Z16gpukernelCLMWNr3ILi32ELi4ELi1EEvPdS0_S0_iii)
        .other          _Z16gpukernelCLMWNr3ILi32ELi4ELi1EEvPdS0_S0_iii,@"STO_CUDA_ENTRY STV_DEFAULT"
_Z16gpukernelCLMWNr3ILi32ELi4ELi1EEvPdS0_S0_iii:
.text._Z16gpukernelCLMWNr3ILi32ELi4ELi1EEvPdS0_S0_iii:
        /* <DEDUP_REMOVED lines=24> */
.L_x_2538:
[----:B0-----:R-:W0:Y:S02]  /*0180*/  LDCU UR8, c[0x0][0x3a0] ;  /* 0x00007400ff0877ac */ /* 0x001e240008000800 */
[----:B0-----:R-:W-:-:S09]  /*0190*/  UISETP.GE.AND UP0, UPT, UR8, 0x1, UPT ;  /* 0x000000010800788c */ /* 0x001fd2000bf06270 */
[----:B------:R-:W-:Y:S05]  /*01a0*/  BRA.U !UP0, `(.L_x_2526) ;  /* 0x00000009083c7547 */ /* 0x000fea000b800000 */
[----:B------:R-:W-:-:S07]  /*01b0*/  IMAD.MOV.U32 R8, RZ, RZ, RZ ;  /* 0x000000ffff087224 */ /* 0x000fce00078e00ff */
.L_x_2537:
        /* <DEDUP_REMOVED lines=17> */
.L_x_2531:
        /* <DEDUP_REMOVED lines=40> */
.L_x_2530:
[----:B------:R-:W-:Y:S05]  /*0550*/  BSYNC.RECONVERGENT B1 ;  /* 0x0000000000017941 */ /* 0x000fea0003800200 */
.L_x_2529:
        /* <DEDUP_REMOVED lines=24> */
.L_x_2533:
[----:B------:R-:W-:Y:S05]  /*06e0*/  BSYNC.RECONVERGENT B1 ;  /* 0x0000000000017941 */ /* 0x000fea0003800200 */
.L_x_2532:
        /* <DEDUP_REMOVED lines=16> */
.L_x_2535:
[----:B------:R-:W-:Y:S05]  /*07f0*/  BSYNC.RECONVERGENT B1 ;  /* 0x0000000000017941 */ /* 0x000fea0003800200 */
.L_x_2534:
        /* <DEDUP_REMOVED lines=13> */
.L_x_2528:
[----:B------:R-:W-:Y:S05]  /*08d0*/  BSYNC.RECONVERGENT B0 ;  /* 0x0000000000007941 */ /* 0x000fea0003800200 */
.L_x_2527:
        /* <DEDUP_REMOVED lines=17> */
.L_x_2550:
        /* <DEDUP_REMOVED lines=11> */
.L_x_2526:
[----:B------:R-:W1:Y:S01]  /*0aa0*/  LDCU UR8, c[0x0][0x398] ;  /* 0x00007300ff0877ac */ /* 0x000e620008000800 */
[----:B------:R-:W-:-:S05]  /*0ab0*/  VIADD R5, R5, 0x4 ;  /* 0x0000000405057836 */ /* 0x000fca0000000000 */
[----:B-1----:R-:W-:-:S13]  /*0ac0*/  ISETP.GE.AND P2, PT, R5, UR8, PT ;  /* 0x0000000805007c0c */ /* 0x002fda000bf46270 */
[----:B------:R-:W-:Y:S05]  /*0ad0*/  @!P2 BRA `(.L_x_2538) ;  /* 0xfffffff400a8a947 */ /* 0x000fea000383ffff */
[----:B------:R-:W-:Y:S05]  /*0ae0*/  EXIT ;  /* 0x000000000000794d */ /* 0x000fea0003800000 */
.L_x_2536:
        /* <DEDUP_REMOVED lines=8> */
.L_x_2540:
[----:B------:R-:W-:Y:S05]  /*0b70*/  BSYNC B0 ;  /* 0x0000000000007941 */ /* 0x000fea0003800000 */
.L_x_2539:
        /* <DEDUP_REMOVED lines=8> */
.L_x_2541:
[----:B------:R-:W-:Y:S01]  /*0c00*/  IMAD.MOV.U32 R19, RZ, RZ, 0x8 ;  /* 0x00000008ff137424 */ /* 0x000fe200078e00ff */
[----:B------:R-:W-:-:S06]  /*0c10*/  MOV R10, R18 ;  /* 0x00000012000a7202 */ /* 0x000fcc0000000f00 */
[----:B------:R-:W-:-:S10]  /*0c20*/  DADD R10, R10, R22 ;  /* 0x000000000a0a7229 */ /* 0x000fd40000000016 */
[----:B------:R-:W-:-:S07]  /*0c30*/  IMAD.MOV.U32 R20, RZ, RZ, R11 ;  /* 0x000000ffff147224 */ /* 0x000fce00078e000b */
[----:B------:R-:W-:Y:S05]  /*0c40*/  WARPSYNC.COLLECTIVE R9, `(.L_x_2542) ;  /* 0x0000000009087348 */ /* 0x000fea0003c00000 */
[----:B------:R0:W1:Y:S02]  /*0c50*/  SHFL.DOWN P3, R18, R20, R19, R24 ;  /* 0x0800001314127389 */ /* 0x0000640000060018 */
[----:B01----:R-:W-:Y:S05]  /*0c60*/  ENDCOLLECTIVE ;  /* 0x000000000000791b */ /* 0x003fea0003800000 */
.L_x_2542:
[----:B------:R-:W-:Y:S01]  /*0c70*/  IMAD.MOV.U32 R20, RZ, RZ, R10 ;  /* 0x000000ffff147224 */ /* 0x000fe200078e000a */
[----:B------:R-:W-:-:S07]  /*0c80*/  MOV R15, R18 ;  /* 0x00000012000f7202 */ /* 0x000fce0000000f00 */
[----:B------:R-:W-:Y:S05]  /*0c90*/  WARPSYNC.COLLECTIVE R9, `(.L_x_2543) ;  /* 0x0000000009087348 */ /* 0x000fea0003c00000 */
[----:B------:R0:W1:Y:S02]  /*0ca0*/  SHFL.DOWN P3, R18, R20, R19, R24 ;  /* 0x0800001314127389 */ /* 0x0000640000060018 */
[----:B01----:R-:W-:Y:S05]  /*0cb0*/  ENDCOLLECTIVE ;  /* 0x000000000000791b */ /* 0x003fea0003800000 */
.L_x_2543:
[----:B------:R-:W-:Y:S02]  /*0cc0*/  IMAD.MOV.U32 R19, RZ, RZ, 0x4 ;  /* 0x00000004ff137424 */ /* 0x000fe400078e00ff */
[----:B------:R-:W-:-:S06]  /*0cd0*/  IMAD.MOV.U32 R14, RZ, RZ, R18 ;  /* 0x000000ffff0e7224 */ /* 0x000fcc00078e0012 */
[----:B------:R-:W-:-:S10]  /*0ce0*/  DADD R14, R10, R14 ;  /* 0x000000000a0e7229 */ /* 0x000fd4000000000e */
[----:B------:R-:W-:-:S07]  /*0cf0*/  MOV R20, R15 ;  /* 0x0000000f00147202 */ /* 0x000fce0000000f00 */
[----:B------:R-:W-:Y:S05]  /*0d00*/  WARPSYNC.COLLECTIVE R9, `(.L_x_2544) ;  /* 0x0000000009087348 */ /* 0x000fea0003c00000 */
[----:B------:R0:W1:Y:S02]  /*0d10*/  SHFL.DOWN P3, R18, R20, R19, R24 ;  /* 0x0800001314127389 */ /* 0x0000640000060018 */
[----:B01----:R-:W-:Y:S05]  /*0d20*/  ENDCOLLECTIVE ;  /* 0x000000000000791b */ /* 0x003fea0003800000 */
.L_x_2544:
[----:B------:R-:W-:Y:S01]  /*0d30*/  IMAD.MOV.U32 R20, RZ, RZ, R14 ;  /* 0x000000ffff147224 */ /* 0x000fe200078e000e */
[----:B------:R-:W-:-:S07]  /*0d40*/  MOV R17, R18 ;  /* 0x0000001200117202 */ /* 0x000fce0000000f00 */
[----:B------:R-:W-:Y:S05]  /*0d50*/  WARPSYNC.COLLECTIVE R9, `(.L_x_2545) ;  /* 0x0000000009087348 */ /* 0x000fea0003c00000 */
[----:B------:R0:W1:Y:S02]  /*0d60*/  SHFL.DOWN P3, R18, R20, R19, R24 ;  /* 0x0800001314127389 */ /* 0x0000640000060018 */
[----:B01----:R-:W-:Y:S05]  /*0d70*/  ENDCOLLECTIVE ;  /* 0x000000000000791b */ /* 0x003fea0003800000 */
.L_x_2545:
[----:B------:R-:W-:Y:S02]  /*0d80*/  MOV R19, 0x2 ;  /* 0x0000000200137802 */ /* 0x000fe40000000f00 */
[----:B------:R-:W-:-:S06]  /*0d90*/  MOV R16, R18 ;  /* 0x0000001200107202 */ /* 0x000fcc0000000f00 */
[----:B------:R-:W-:-:S10]  /*0da0*/  DADD R16, R14, R16 ;  /* 0x000000000e107229 */ /* 0x000fd40000000010 */
[----:B------:R-:W-:-:S07]  /*0db0*/  IMAD.MOV.U32 R20, RZ, RZ, R17 ;  /* 0x000000ffff147224 */ /* 0x000fce00078e0011 */
[----:B------:R-:W-:Y:S05]  /*0dc0*/  WARPSYNC.COLLECTIVE R9, `(.L_x_2546) ;  /* 0x0000000009087348 */ /* 0x000fea0003c00000 */
[----:B------:R0:W1:Y:S02]  /*0dd0*/  SHFL.DOWN P3, R18, R20, R19, R24 ;  /* 0x0800001314127389 */ /* 0x0000640000060018 */
[----:B01----:R-:W-:Y:S05]  /*0de0*/  ENDCOLLECTIVE ;  /* 0x000000000000791b */ /* 0x003fea0003800000 */
.L_x_2546:
[----:B------:R-:W-:Y:S01]  /*0df0*/  MOV R20, R16 ;  /* 0x0000001000147202 */ /* 0x000fe20000000f00 */
[----:B------:R-:W-:-:S07]  /*0e00*/  IMAD.MOV.U32 R13, RZ, RZ, R18 ;  /* 0x000000ffff0d7224 */ /* 0x000fce00078e0012 */
[----:B------:R-:W-:Y:S05]  /*0e10*/  WARPSYNC.COLLECTIVE R9, `(.L_x_2547) ;  /* 0x0000000009087348 */ /* 0x000fea0003c00000 */
[----:B------:R0:W1:Y:S02]  /*0e20*/  SHFL.DOWN P3, R18, R20, R19, R24 ;  /* 0x0800001314127389 */ /* 0x0000640000060018 */
[----:B01----:R-:W-:Y:S05]  /*0e30*/  ENDCOLLECTIVE ;  /* 0x000000000000791b */ /* 0x003fea0003800000 */
.L_x_2547:
[----:B------:R-:W-:Y:S02]  /*0e40*/  IMAD.MOV.U32 R19, RZ, RZ, 0x1 ;  /* 0x00000001ff137424 */ /* 0x000fe400078e00ff */
[----:B------:R-:W-:-:S06]  /*0e50*/  IMAD.MOV.U32 R12, RZ, RZ, R18 ;  /* 0x000000ffff0c7224 */ /* 0x000fcc00078e0012 */
[----:B------:R-:W-:-:S10]  /*0e60*/  DADD R12, R16, R12 ;  /* 0x00000000100c7229 */ /* 0x000fd4000000000c */
[----:B------:R-:W-:-:S07]  /*0e70*/  MOV R20, R13 ;  /* 0x0000000d00147202 */ /* 0x000fce0000000f00 */
[----:B------:R-:W-:Y:S05]  /*0e80*/  WARPSYNC.COLLECTIVE R9, `(.L_x_2548) ;  /* 0x0000000009087348 */ /* 0x000fea0003c00000 */
[----:B------:R0:W1:Y:S02]  /*0e90*/  SHFL.DOWN P3, R18, R20, R19, R24 ;  /* 0x0800001314127389 */ /* 0x0000640000060018 */
[----:B01----:R-:W-:Y:S05]  /*0ea0*/  ENDCOLLECTIVE ;  /* 0x000000000000791b */ /* 0x003fea0003800000 */
.L_x_2548:
[----:B------:R-:W-:Y:S01]  /*0eb0*/  IMAD.MOV.U32 R20, RZ, RZ, R12 ;  /* 0x000000ffff147224 */ /* 0x000fe200078e000c */
[----:B------:R-:W-:-:S07]  /*0ec0*/  MOV R17, R18 ;  /* 0x0000001200117202 */ /* 0x000fce0000000f00 */
[----:B------:R-:W-:Y:S05]  /*0ed0*/  WARPSYNC.COLLECTIVE R9, `(.L_x_2549) ;  /* 0x0000000009087348 */ /* 0x000fea0003c00000 */
[----:B------:R0:W1:Y:S02]  /*0ee0*/  SHFL.DOWN P3, R18, R20, R19, R24 ;  /* 0x0800001314127389 */ /* 0x0000640000060018 */
[----:B01----:R-:W-:Y:S05]  /*0ef0*/  ENDCOLLECTIVE ;  /* 0x000000000000791b */ /* 0x003fea0003800000 */
.L_x_2549:
[----:B------:R-:W-:Y:S01]  /*0f00*/  MOV R16, R18 ;  /* 0x0000001200107202 */ /* 0x000fe20000000f00 */
[----:B------:R-:W-:Y:S06]  /*0f10*/  BRA `(.L_x_2550) ;  /* 0xfffffff800b47947 */ /* 0x000fec000383ffff */
.L_x_2551:
        /* <DEDUP_REMOVED lines=14> */
.L_x_7781:


//--------------------- .text._Z16gpukernelCLMWNr3ILi32ELi2ELi2EEvPdS0_S0_iii --------------------------
	.section	.text._Z16gpukernelCLMWNr3ILi32ELi2ELi2EEvPdS0_S0_iii,"ax",@progbits
	.align	128
        .global         _Z16gpukernelCLMWNr3ILi32ELi2ELi2EEvPdS0_S0_iii
        .type           _Z16gpukernelCLMWNr3ILi32ELi2ELi2EEvPdS0_S0_iii,@function
        .size           _Z16gpukernelCLMWNr3ILi32ELi2ELi2EEvPdS0_S0_iii,(.L_x_7782 - _Z16gpukernelCLMWNr3ILi32ELi2ELi2EEvPdS0_S0_iii)
        .other          _Z16gpukernelCLMWNr3ILi32ELi2ELi2EEvPdS0_S0_iii,@"STO_CUDA_ENTRY STV_DEFAULT"
_Z16gpukernelCLMWNr3ILi32ELi2ELi2EEvPdS0_S0_iii:
.text._Z16gpukernelCLMWNr3ILi32ELi2ELi2EEvPdS0_S0_iii:
        /* <DEDUP_REMOVED lines=24> */
.L_x_2565:
[----:B0-----:R-:W0:Y:S01]  /*0180*/  LDCU UR8, c[0x0][0x3a0] ;  /* 0x00007400ff0877ac */ /* 0x001e220008000800 */
[----:B------:R-:W-:Y:S01]  /*0190*/  BSSY B1, `(.L_x_2552) ;  /* 0x0000094000017945 */ /* 0x000fe20003800000 */
[----:B0-----:R-:W-:-:S13]  /*01a0*/  ISETP.GE.AND P1, PT, R5, UR8, PT ;  /* 0x0000000805007c0c */ /* 0x001fda000bf26270 */
[----:B------:R-:W-:Y:S05]  /*01b0*/  @P1 BRA `(.L_x_2553) ;  /* 0x0000000800441947 */ /* 0x000fea0003800000 */
[----:B------:R-:W-:-:S07]  /*01c0*/  IMAD.MOV.U32 R9, RZ, RZ, R5 ;  /* 0x000000ffff097224 */ /* 0x000fce00078e0005 */
.L_x_2564:
        /* <DEDUP_REMOVED lines=17> */
.L_x_2558:
        /* <DEDUP_REMOVED lines=40> */
.L_x_2557:
[----:B------:R-:W-:Y:S05]  /*0560*/  BSYNC.RECONVERGENT B2 ;  /* 0x0000000000027941 */ /* 0x000fea0003800200 */
.L_x_2556:
        /* <DEDUP_REMOVED lines=26> */
.L_x_2560:
[----:B------:R-:W-:Y:S05]  /*0710*/  BSYNC.RECONVERGENT B2 ;  /* 0x0000000000027941 */ /* 0x000fea0003800200 */
.L_x_2559:
        /* <DEDUP_REMOVED lines=16> */
.L_x_2562:
[----:B------:R-:W-:Y:S05]  /*0820*/  BSYNC.RECONVERGENT B2 ;  /* 0x0000000000027941 */ /* 0x000fea0003800200 */
.L_x_2561:
        /* <DEDUP_REMOVED lines=13> */
.L_x_2555:
[----:B------:R-:W-:Y:S05]  /*0900*/  BSYNC.RECONVERGENT B0 ;  /* 0x0000000000007941 */ /* 0x000fea0003800200 */
.L_x_2554:
        /* <DEDUP_REMOVED lines=17> */
.L_x_2577:
        /* <DEDUP_REMOVED lines=11> */
.L_x_2553:
[----:B------:R-:W-:Y:S05]  /*0ad0*/  BSYNC B1 ;  /* 0x0000000000017941 */ /* 0x000fea0003800000 */
.L_x_2552:
[----:B------:R-:W1:Y:S01]  /*0ae0*/  LDCU UR8, c[0x0][0x398] ;  /* 0x00007300ff0877ac */ /* 0x000e620008000800 */
[----:B------:R-:W-:-:S05]  /*0af0*/  VIADD R4, R4, 0x1 ;  /* 0x0000000104047836 */ /* 0x000fca0000000000 */
[----:B-1----:R-:W-:-:S13]  /*0b00*/  ISETP.NE.AND P1, PT, R4, UR8, PT ;  /* 0x0000000804007c0c */ /* 0x002fda000bf25270 */
[----:B------:R-:W-:Y:S05]  /*0b10*/  @P1 BRA `(.L_x_2565) ;  /* 0xfffffff400981947 */ /* 0x000fea000383ffff */
[----:B------:R-:W-:Y:S05]  /*0b20*/  EXIT ;  /* 0x000000000000794d */ /* 0x000fea0003800000 */
.L_x_2563:
        /* <DEDUP_REMOVED lines=8> */
.L_x_2567:
[----:B------:R-:W-:Y:S05]  /*0bb0*/  BSYNC B0 ;  /* 0x0000000000007941 */ /* 0x000fea0003800000 */
.L_x_2566:
        /* <DEDUP_REMOVED lines=8> */
.L_x_2568:
[----:B------:R-:W-:Y:S01]  /*0c40*/  IMAD.MOV.U32 R20, RZ, RZ, 0x8 ;  /* 0x00000008ff147424 */ /* 0x000fe200078e00ff */
[----:B------:R-:W-:-:S06]  /*0c50*/  MOV R10, R19 ;  /* 0x00000013000a7202 */ /* 0x000fcc0000000f00 */
[----:B------:R-:W-:-:S10]  /*0c60*/  DADD R10, R10, R22 ;  /* 0x000000000a0a7229 */ /* 0x000fd40000000016 */
[----:B------:R-:W-:-:S07]  /*0c70*/  IMAD.MOV.U32 R21, RZ, RZ, R11 ;  /* 0x000000ffff157224 */ /* 0x000fce00078e000b */
[----:B------:R-:W-:Y:S05]  /*0c80*/  WARPSYNC.COLLECTIVE R18, `(.L_x_2569) ;  /* 0x0000000012087348 */ /* 0x000fea0003c00000 */
[----:B------:R0:W1:Y:S02]  /*0c90*/  SHFL.DOWN P2, R19, R21, R20, R25 ;  /* 0x0800001415137389 */ /* 0x0000640000040019 */
[----:B01----:R-:W-:Y:S05]  /*0ca0*/  ENDCOLLECTIVE ;  /* 0x000000000000791b */ /* 0x003fea0003800000 */
.L_x_2569:
[----:B------:R-:W-:Y:S01]  /*0cb0*/  IMAD.MOV.U32 R21, RZ, RZ, R10 ;  /* 0x000000ffff157224 */ /* 0x000fe200078e000a */
[----:B------:R-:W-:-:S07]  /*0cc0*/  MOV R15, R19 ;  /* 0x00000013000f7202 */ /* 0x000fce0000000f00 */
[----:B------:R-:W-:Y:S05]  /*0cd0*/  WARPSYNC.COLLECTIVE R18, `(.L_x_2570) ;  /* 0x0000000012087348 */ /* 0x000fea0003c00000 */
[----:B------:R0:W1:Y:S02]  /*0ce0*/  SHFL.DOWN P2, R19, R21, R20, R25 ;  /* 0x0800001415137389 */ /* 0x0000640000040019 */
[----:B01----:R-:W-:Y:S05]  /*0cf0*/  ENDCOLLECTIVE ;  /* 0x000000000000791b */ /* 0x003fea0003800000 */
.L_x_2570:
[----:B------:R-:W-:Y:S02]  /*0d00*/  IMAD.MOV.U32 R20, RZ, RZ, 0x4 ;  /* 0x00000004ff147424 */ /* 0x000fe400078e00ff */
[----:B------:R-:W-:-:S06]  /*0d10*/  IMAD.MOV.U32 R14, RZ, RZ, R19 ;  /* 0x000000ffff0e7224 */ /* 0x000fcc00078e0013 */
[----:B------:R-:W-:-:S10]  /*0d20*/  DADD R14, R10, R14 ;  /* 0x000000000a0e7229 */ /* 0x000fd4000000000e */
[----:B------:R-:W-:-:S07]  /*0d30*/  MOV R21, R15 ;  /* 0x0000000f00157202 */ /* 0x000fce0000000f00 */
[----:B------:R-:W-:Y:S05]  /*0d40*/  WARPSYNC.COLLECTIVE R18, `(.L_x_2571) ;  /* 0x0000000012087348 */ /* 0x000fea0003c00000 */
[----:B------:R0:W1:Y:S02]  /*0d50*/  SHFL.DOWN P2, R19, R21, R20, R25 ;  /* 0x0800001415137389 */ /* 0x0000640000040019 */
[----:B01----:R-:W-:Y:S05]  /*0d60*/  ENDCOLLECTIVE ;  /* 0x000000000000791b */ /* 0x003fea0003800000 */
.L_x_2571:
[----:B------:R-:W-:Y:S01]  /*0d70*/  MOV R21, R14 ;  /* 0x0000000e00157202 */ /* 0x000fe20000000f00 */
[----:B------:R-:W-:-:S07]  /*0d80*/  IMAD.MOV.U32 R17, RZ, RZ, R19 ;  /* 0x000000ffff117224 */ /* 0x000fce00078e0013 */
[----:B------:R-:W-:Y:S05]  /*0d90*/  WARPSYNC.COLLECTIVE R18, `(.L_x_2572) ;  /* 0x0000000012087348 */ /* 0x000fea0003c00000 */
[----:B------:R0:W1:Y:S02]  /*0da0*/  SHFL.DOWN P2, R19, R21, R20, R25 ;  /* 0x0800001415137389 */ /* 0x0000640000040019 */
[----:B01----:R-:W-:Y:S05]  /*0db0*/  ENDCOLLECTIVE ;  /* 0x000000000000791b */ /* 0x003fea0003800000 */
.L_x_2572:
[----:B------:R-:W-:Y:S01]  /*0dc0*/  MOV R20, 0x2 ;  /* 0x0000000200147802 */ /* 0x000fe20000000f00 */
[----:B------:R-:W-:-:S06]  /*0dd0*/  IMAD.MOV.U32 R16, RZ, RZ, R19 ;  /* 0x000000ffff107224 */ /* 0x000fcc00078e0013 */
[----:B------:R-:W-:-:S10]  /*0de0*/  DADD R16, R14, R16 ;  /* 0x000000000e107229 */ /* 0x000fd40000000010 */
[----:B------:R-:W-:-:S07]  /*0df0*/  IMAD.MOV.U32 R21, RZ, RZ, R17 ;  /* 0x000000ffff157224 */ /* 0x000fce00078e0011 */
[----:B------:R-:W-:Y:S05]  /*0e00*/  WARPSYNC.COLLECTIVE R18, `(.L_x_2573) ;  /* 0x0000000012087348 */ /* 0x000fea0003c00000 */
[----:B------:R0:W1:Y:S02]  /*0e10*/  SHFL.DOWN P2, R19, R21, R20, R25 ;  /* 0x0800001415137389 */ /* 0x0000640000040019 */
[----:B01----:R-:W-:Y:S05]  /*0e20*/  ENDCOLLECTIVE ;  /* 0x000000000000791b */ /* 0x003fea0003800000 */
.L_x_2573:
[----:B------:R-:W-:Y:S02]  /*0e30*/  IMAD.MOV.U32 R21, RZ, RZ, R16 ;  /* 0x000000ffff157224 */ /* 0x000fe400078e0010 */
[----:B------:R-:W-:-:S07]  /*0e40*/  IMAD.MOV.U32 R13, RZ, RZ, R19 ;  /* 0x000000ffff0d7224 */ /* 0x000fce00078e0013 */
[----:B------:R-:W-:Y:S05]  /*0e50*/  WARPSYNC.COLLECTIVE R18, `(.L_x_2574) ;  /* 0x0000000012087348 */ /* 0x000fea0003c00000 */
[----:B------:R0:W1:Y:S02]  /*0e60*/  SHFL.DOWN P2, R19, R21, R20, R25 ;  /* 0x0800001415137389 */ /* 0x0000640000040019 */
[----:B01----:R-:W-:Y:S05]  /*0e70*/  ENDCOLLECTIVE ;  /* 0x000000000000791b */ /* 0x003fea0003800000 */
.L_x_2574:
[----:B------:R-:W-:Y:S01]  /*0e80*/  IMAD.MOV.U32 R20, RZ, RZ, 0x1 ;  /* 0x00000001ff147424 */ /* 0x000fe200078e00ff */
[----:B------:R-:W-:-:S06]  /*0e90*/  MOV R12, R19 ;  /* 0x00000013000c7202 */ /* 0x000fcc0000000f00 */
[----:B------:R-:W-:-:S10]  /*0ea0*/  DADD R12, R16, R12 ;  /* 0x00000000100c7229 */ /* 0x000fd4000000000c */
[----:B------:R-:W-:-:S07]  /*0eb0*/  IMAD.MOV.U32 R21, RZ, RZ, R13 ;  /* 0x000000ffff157224 */ /* 0x000fce00078e000d */
[----:B------:R-:W-:Y:S05]  /*0ec0*/  WARPSYNC.COLLECTIVE R18, `(.L_x_2575) ;  /* 0x0000000012087348 */ /* 0x000fea0003c00000 */
[----:B------:R0:W1:Y:S02]  /*0ed0*/  SHFL.DOWN P2, R19, R21, R20, R25 ;  /* 0x0800001415137389 */ /* 0x0000640000040019 */
[----:B01----:R-:W-:Y:S05]  /*0ee0*/  ENDCOLLECTIVE ;  /* 0x000000000000791b */ /* 0x003fea0003800000 */
.L_x_2575:
[----:B------:R-:W-:Y:S01]  /*0ef0*/  IMAD.MOV.U32 R21, RZ, RZ, R12 ;  /* 0x000000ffff157224 */ /* 0x000fe200078e000c */
[----:B------:R-:W-:-:S07]  /*0f00*/  MOV R17, R19 ;  /* 0x0000001300117202 */ /* 0x000fce0000000f00 */
[----:B------:R-:W-:Y:S05]  /*0f10*/  WARPSYNC.COLLECTIVE R18, `(.L_x_2576) ;  /* 0x0000000012087348 */ /* 0x000fea0003c00000 */
[----:B------:R0:W1:Y:S02]  /*0f20*/  SHFL.DOWN P2, R19, R21, R20, R25 ;  /* 0x0800001415137389 */ /* 0x0000640000040019 */
[----:B01----:R-:W-:Y:S05]  /*0f30*/  ENDCOLLECTIVE ;  /* 0x000000000000791b */ /* 0x003fea0003800000 */
.L_x_2576:
[----:B------:R-:W-:Y:S01]  /*0f40*/  MOV R16, R19 ;  /* 0x0000001300107202 */ /* 0x000fe20000000f00 */
[----:B------:R-:W-:Y:S06]  /*0f50*/  BRA `(.L_x_2577) ;  /* 0xfffffff800b07947 */ /* 0x000fec000383ffff */
.L_x_2578:
        /* <DEDUP_REMOVED lines=10> */
.L_x_7782:


//--------------------- .text._Z16gpukernelCLMWNr3ILi32ELi2ELi1EEvPdS0_S0_iii --------------------------
	.section	.text._Z16gpukernelCLMWNr3ILi32ELi2ELi1EEvPdS0_S0_iii,"ax",@progbits
	.align	128
        .global         _Z16gpukernelCLMWNr3ILi32ELi2ELi1EEvPdS0_S0_iii
        .type           _Z16gpukernelCLMWNr3ILi32ELi2ELi1EEvPdS0_S0_iii,@function
        .size           _Z16gpukernelCLMWNr3ILi32ELi2ELi1EEvPdS0_S0_iii,(.L_x_7783 - _Z16gpukernelCLMWNr3ILi32ELi2ELi1EEvPdS0_S0_iii)
        .other          _Z16gpukernelCLMWNr3ILi32ELi2ELi1EEvPdS0_S0_iii,@"STO_CUDA_ENTRY STV_DEFAULT"
_Z16gpukernelCLMWNr3ILi32ELi2ELi1EEvPdS0_S0_iii:
.text._Z16gpukernelCLMWNr3ILi32ELi2ELi1EEvPdS0_S0_iii:
        /* <DEDUP_REMOVED lines=24> */
.L_x_2591:
[----:B0-----:R-:W0:Y:S02]  /*0180*/  LDCU UR8, c[0x0][0x3a0] ;  /* 0x00007400ff0877ac */ /* 0x001e240008000800 */
[----:B0-----:R-:W-:-:S09]  /*0190*/  UISETP.GE.AND UP0, UPT, UR8, 0x1, UPT ;  /* 0x000000010800788c */ /* 0x001fd2000bf06270 */
[----:B------:R-:W-:Y:S05]  /*01a0*/  BRA.U !UP0, `(.L_x_2579) ;  /* 0x00000009083c7547 */ /* 0x000fea000b800000 */
[----:B------:R-:W-:-:S07]  /*01b0*/  IMAD.MOV.U32 R8, RZ, RZ, RZ ;  /* 0x000000ffff087224 */ /* 0x000fce00078e00ff */
.L_x_2590:
        /* <DEDUP_REMOVED lines=17> */
.L_x_2584:
        /* <DEDUP_REMOVED lines=40> */
.L_x_2583:
[----:B------:R-:W-:Y:S05]  /*0550*/  BSYNC.RECONVERGENT B1 ;  /* 0x0000000000017941 */ /* 0x000fea0003800200 */
.L_x_2582:
        /* <DEDUP_REMOVED lines=24> */
.L_x_2586:
[----:B------:R-:W-:Y:S05]  /*06e0*/  BSYNC.RECONVERGENT B1 ;  /* 0x0000000000017941 */ /* 0x000fea0003800200 */
.L_x_2585:
        /* <DEDUP_REMOVED lines=16> */
.L_x_2588:
[----:B------:R-:W-:Y:S05]  /*07f0*/  BSYNC.RECONVERGENT B1 ;  /* 0x0000000000017941 */ /* 0x000fea0003800200 */
.L_x_2587:
        /* <DEDUP_REMOVED lines=13> */
.L_x_2581:
[----:B------:R-:W-:Y:S05]  /*08d0*/  BSYNC.RECONVERGENT B0 ;  /* 0x0000000000007941 */ /* 0x000fea0003800200 */
.L_x_2580:
        /* <DEDUP_REMOVED lines=17> */
.L_x_2603:
        /* <DEDUP_REMOVED lines=11> */
.L_x_2579:
[----:B------:R-:W1:Y:S01]  /*0aa0*/  LDCU UR8, c[0x0][0x398] ;  /* 0x00007300ff0877ac */ /* 0x000e620008000800 */
[----:B------:R-:W-:-:S05]  /*0ab0*/  VIADD R5, R5, 0x2 ;  /* 0x0000000205057836 */ /* 0x000fca0000000000 */
[----:B-1----:R-:W-:-:S13]  /*0ac0*/  ISETP.GE.AND P2, PT, R5, UR8, PT ;  /* 0x0000000805007c0c */ /* 0x002fda000bf46270 */
[----:B------:R-:W-:Y:S05]  /*0ad0*/  @!P2 BRA `(.L_x_2591) ;  /* 0xfffffff400a8a947 */ /* 0x000fea000383ffff */
[----:B------:R-:W-:Y:S05]  /*0ae0*/  EXIT ;  /* 0x000000000000794d */ /* 0x000fea0003800000 */
.L_x_2589:
        /* <DEDUP_REMOVED lines=8> */
.L_x_2593:
[----:B------:R-:W-:Y:S05]  /*0b70*/  BSYNC B0 ;  /* 0x0000000000007941 */ /* 0x000fea0003800000 */
.L_x_2592:
        /* <DEDUP_REMOVED lines=8> */
.L_x_2594:
[----:B------:R-:W-:Y:S01]  /*0c00*/  IMAD.MOV.U32 R19, RZ, RZ, 0x8 ;  /* 0x00000008ff137424 */ /* 0x000fe200078e00ff */
[----:B------:R-:W-:-:S06]  /*0c10*/  MOV R10, R18 ;  /* 0x00000012000a7202 */ /* 0x000fcc0000000f00 */
[----:B------:R-:W-:-:S10]  /*0c20*/  DADD R10, R10, R22 ;  /* 0x000000000a0a7229 */ /* 0x000fd40000000016 */
[----:B------:R-:W-:-:S07]  /*0c30*/  IMAD.MOV.U32 R20, RZ, RZ, R11 ;  /* 0x000000ffff147224 */ /* 0x000fce00078e000b */
[----:B------:R-:W-:Y:S05]  /*0c40*/  WARPSYNC.COLLECTIVE R9, `(.L_x_2595) ;  /* 0x0000000009087348 */ /* 0x000fea0003c00000 */
[----:B------:R0:W1:Y:S02]  /*0c50*/  SHFL.DOWN P3, R18, R20, R19, R24 ;  /* 0x0800001314127389 */ /* 0x0000640000060018 */
[----:B01----:R-:W-:Y:S05]  /*0c60*/  ENDCOLLECTIVE ;  /* 0x000000000000791b */ /* 0x003fea0003800000 */
.L_x_2595:
[----:B------:R-:W-:Y:S01]  /*0c70*/  IMAD.MOV.U32 R20, RZ, RZ, R10 ;  /* 0x000000ffff147224 */ /* 0x000fe200078e000a */
[----:B------:R-:W-:-:S07]  /*0c80*/  MOV R15, R18 ;  /* 0x00000012000f7202 */ /* 0x000fce0000000f00 */
[----:B------:R-:W-:Y:S05]  /*0c90*/  WARPSYNC.COLLECTIVE R9, `(.L_x_2596) ;  /* 0x0000000009087348 */ /* 0x000fea0003c00000 */
[----:B------:R0:W1:Y:S02]  /*0ca0*/  SHFL.DOWN P3, R18, R20, R19, R24 ;  /* 0x0800001314127389 */ /* 0x0000640000060018 */
[----:B01----:R-:W-:Y:S05]  /*0cb0*/  ENDCOLLECTIVE ;  /* 0x000000000000791b */ /* 0x003fea0003800000 */
.L_x_2596:
[----:B------:R-:W-:Y:S02]  /*0cc0*/  IMAD.MOV.U32 R19, RZ, RZ, 0x4 ;  /* 0x00000004ff137424 */ /* 0x000fe400078e00ff */
[----:B------:R-:W-:-:S06]  /*0cd0*/  IMAD.MOV.U32 R14, RZ, RZ, R18 ;  /* 0x000000ffff0e7224 */ /* 0x000fcc00078e0012 */
[----:B------:R-:W-:-:S10]  /*0ce0*/  DADD R14, R10, R14 ;  /* 0x000000000a0e7229 */ /* 0x000fd4000000000e */
[----:B------:R-:W-:-:S07]  /*0cf0*/  MOV R20, R15 ;  /* 0x0000000f00147202 */ /* 0x000fce0000000f00 */
[----:B------:R-:W-:Y:S05]  /*0d00*/  WARPSYNC.COLLECTIVE R9, `(.L_x_2597) ;  /* 0x0000000009087348 */ /* 0x000fea0003c00000 */
[----:B------:R0:W1:Y:S02]  /*0d10*/  SHFL.DOWN P3, R18, R20, R19, R24 ;  /* 0x0800001314127389 */ /* 0x0000640000060018 */
[----:B01----:R-:W-:Y:S05]  /*0d20*/  ENDCOLLECTIVE ;  /* 0x000000000000791b */ /* 0x003fea0003800000 */
.L_x_2597:
[----:B------:R-:W-:Y:S01]  /*0d30*/  IMAD.MOV.U32 R20, RZ, RZ, R14 ;  /* 0x000000ffff147224 */ /* 0x000fe200078e000e */
[----:B------:R-:W-:-:S07]  /*0d40*/  MOV R17, R18 ;  /* 0x0000001200117202 */ /* 0x000fce0000000f00 */
[----:B------:R-:W-:Y:S05]  /*0d50*/  WARPSYNC.COLLECTIVE R9, `(.L_x_2598) ;  /* 0x0000000009087348 */ /* 0x000fea0003c00000 */
[----:B------:R0:W1:Y:S02]  /*0d60*/  SHFL.DOWN P3, R18, R20, R19, R24 ;  /* 0x0800001314127389 */ /* 0x0000640000060018 */
[----:B01----:R-:W-:Y:S05]  /*0d70*/  ENDCOLLECTIVE ;  /* 0x000000000000791b */ /* 0x003fea0003800000 */
.L_x_2598:
[----:B------:R-:W-:Y:S02]  /*0d80*/  MOV R19, 0x2 ;  /* 0x0000000200137802 */ /* 0x000fe40000000f00 */
[----:B------:R-:W-:-:S06]  /*0d90*/  MOV R16, R18 ;  /* 0x0000001200107202 */ /* 0x000fcc0000000f00 */
[----:B------:R-:W-:-:S10]  /*0da0*/  DADD R16, R14, R16 ;  /* 0x000000000e107229 */ /* 0x000fd40000000010 */
[----:B------:R-:W-:-:S07]  /*0db0*/  IMAD.MOV.U32 R20, RZ, RZ, R17 ;  /* 0x000000ffff147224 */ /* 0x000fce00078e0011 */
[----:B------:R-:W-:Y:S05]  /*0dc0*/  WARPSYNC.COLLECTIVE R9, `(.L_x_2599) ;  /* 0x0000000009087348 */ /* 0x000fea0003c00000 */
[----:B------:R0:W1:Y:S02]  /*0dd0*/  SHFL.DOWN P3, R18, R20, R19, R24 ;  /* 0x0800001314127389 */ /* 0x0000640000060018 */
[----:B01----:R-:W-:Y:S05]  /*0de0*/  ENDCOLLECTIVE ;  /* 0x000000000000791b */ /* 0x003fea0003800000 */
.L_x_2599:
[----:B------:R-:W-:Y:S01]  /*0df0*/  MOV R20, R16 ;  /* 0x0000001000147202 */ /* 0x000fe20000000f00 */
[----:B------:R-:W-:-:S07]  /*0e00*/  IMAD.MOV.U32 R13, RZ, RZ, R18 ;  /* 0x000000ffff0d7224 */ /* 0x000fce00078e0012 */
[----:B------:R-:W-:Y:S05]  /*0e10*/  WARPSYNC.COLLECTIVE R9, `(.L_x_2600) ;  /* 0x0000000009087348 */ /* 0x000fea0003c00000 */
[----:B------:R0:W1:Y:S02]  /*0e20*/  SHFL.DOWN P3, R18, R20, R19, R24 ;  /* 0x0800001314127389 */ /* 0x0000640000060018 */
[----:B01----:R-:W-:Y:S05]  /*0e30*/  ENDCOLLECTIVE ;  /* 0x000000000000791b */ /* 0x003fea0003800000 */
.L_x_2600:
[----:B------:R-:W-:Y:S02]  /*0e40*/  IMAD.MOV.U32 R19, RZ, RZ, 0x1 ;  /* 0x00000001ff137424 */ /* 0x000fe400078e00ff */
[----:B------:R-:W-:-:S06]  /*0e50*/  IMAD.MOV.U32 R12, RZ, RZ, R18 ;  /* 0x000000ffff0c7224 */ /* 0x000fcc00078e0012 */
[----:B------:R-:W-:-:S10]  /*0e60*/  DADD R12, R16, R12 ;  /* 0x00000000100c7229 */ /* 0x000fd4000000000c */
[----:B------:R-:W-:-:S07]  /*0e70*/  MOV R20, R13 ;  /* 0x0000000d00147202 */ /* 0x000fce0000000f00 */
[----:B------:R-:W-:Y:S05]  /*0e80*/  WARPSYNC.COLLECTIVE R9, `(.L_x_2601) ;  /* 0x0000000009087348 */ /* 0x000fea0003c00000 */
[----:B------:R0:W1:Y:S02]  /*0e90*/  SHFL.DOWN P3, R18, R20, R19, R24 ;  /* 0x0800001314127389 */ /* 0x0000640000060018 */
[----:B01----:R-:W-:Y:S05]  /*0ea0*/  ENDCOLLECTIVE ;  /* 0x000000000000791b */ /* 0x003fea0003800000 */
.L_x_2601:
[----:B------:R-:W-:Y:S01]  /*0eb0*/  IMAD.MOV.U32 R20, RZ, RZ, R12 ;  /* 0x000000ffff147224 */ /* 0x000fe200078e000c */
[----:B------:R-:W-:-:S07]  /*0ec0*/  MOV R17, R18 ;  /* 0x0000001200117202 */ /* 0x000fce0000000f00 */
[----:B------:R-:W-:Y:S05]  /*0ed0*/  WARPSYNC.COLLECTIVE R9, `(.L_x_2602) ;  /* 0x0000000009087348 */ /* 0x000fea0003c00000 */
[----:B------:R0:W1:Y:S02]  /*0ee0*/  SHFL.DOWN P3, R18, R20, R19, R24 ;  /* 0x0800001314127389 */ /* 0x0000640000060018 */
[----:B01----:R-:W-:Y:S05]  /*0ef0*/  ENDCOLLECTIVE ;  /* 0x000000000000791b */ /* 0x003fea0003800000 */
.L_x_2602:
[----:B------:R-:W-:Y:S01]  /*0f00*/  MOV R16, R18 ;  /* 0x0000001200107202 */ /* 0x000fe20000000f00 */
[----:B------:R-:W-:Y:S06]  /*0f10*/  BRA `(.L_x_2603) ;  /* 0xfffffff800b47947 */ /* 0x000fec000383ffff */
.L_x_2604:
        /* <DEDUP_REMOVED lines=14> */
.L_x_7783:


//--------------------- .text._Z15gpukernelBMWNr3ILi1ELi32EEvPdS0_S0_iii --------------------------
	.section	.text._Z15gpukernelBMWNr3ILi1ELi32EEvPdS0_S0_iii,"ax",@progbits
	.align	128
        .global         _Z15gpukernelBMWNr3ILi1ELi32EEvPdS0_S0_iii
        .type           _Z15gpukernelBMWNr3ILi1ELi32EEvPdS0_S0_iii,@function
        .size           _Z15gpukernelBMWNr3ILi1ELi32EEvPdS0_S0_iii,(.L_x_7784 - _Z15gpukernelBMWNr3ILi1ELi32EEvPdS0_S0_iii)
        .other          _Z15gpukernelBMWNr3ILi1ELi32EEvPdS0_S0_iii,@"STO_CUDA_ENTRY STV_DEFAULT"
_Z15gpukernelBMWNr3ILi1ELi32EEvPdS0_S0_iii:
.text._Z15gpukernelBMWNr3ILi1ELi32EEvPdS0_S0_iii:
        /* <DEDUP_REMOVED lines=9> */
[----:B0-----:R-:W-:-:S13]  /*0090*/  ISETP.GT.AND P0, PT, R5, RZ, PT ;  /* 0x000000ff0500720c */ /* 0x001fda0003f04270 */
[----:B-1----:R-:W-:Y:S05]  /*00a0*/  @P0 BRA `(.L_x_2605) ;  /* 0x0000000000a40947 */ /* 0x002fea0003800000 */
[C---:B------:R-:W-:Y:S02]  /*00b0*/  LOP3.LUT R8, R6.reuse, 0x3, RZ, 0xc0, !PT ;  /* 0x0000000306087812 */ /* 0x040fe400078ec0ff */
[----:B------:R-:W-:-:S07]  /*00c0*/  LOP3.LUT R6, R6, 0x7ffffffc, RZ, 0xc0, !PT ;  /* 0x7ffffffc06067812 */ /* 0x000fce00078ec0ff */
.L_x_2609:
[----:B0-----:R-:W0:Y:S01]  /*00d0*/  LDCU UR4, c[0x0][0x3a0] ;  /* 0x00007400ff0477ac */ /* 0x001e220008000800 */
[----:B--2---:R-:W-:Y:S01]  /*00e0*/  IMAD.MOV.U32 R4, RZ, RZ, RZ ;  /* 0x000000ffff047224 */ /* 0x004fe200078e00ff */
[----:B-1----:R-:W1:Y:S01]  /*00f0*/  LDCU UR5, c[0x0][0x398] ;  /* 0x00007300ff0577ac */ /* 0x002e620008000800 */
[----:B0-----:R-:W-:Y:S02]  /*0100*/  UISETP.GE.U32.AND UP0, UPT, UR4, 0x4, UPT ;  /* 0x000000040400788c */ /* 0x001fe4000bf06070 */
[C---:B------:R-:W-:Y:S02]  /*0110*/  IMAD R9, R0.reuse, UR4, RZ ;  /* 0x0000000400097c24 */ /* 0x040fe4000f8e02ff */
[----:B------:R-:W-:-:S05]  /*0120*/  VIADD R0, R0, 0x400 ;  /* 0x0000040000007836 */ /* 0x000fca0000000000 */
[----:B-1----:R-:W-:Y:S01]  /*0130*/  ISETP.GE.AND P0, PT, R0, UR5, PT ;  /* 0x0000000500007c0c */ /* 0x002fe2000bf06270 */
[----:B------:R-:W-:-:S12]  /*0140*/  BRA.U !UP0, `(.L_x_2606) ;  /* 0x0000000108307547 */ /* 0x000fd8000b800000 */
[----:B------:R-:W0:Y:S01]  /*0150*/  LDC.64 R4, c[0x0][0x380] ;  /* 0x0000e000ff047b82 */ /* 0x000e220000000a00 */
[----:B------:R-:W-:-:S07]  /*0160*/  IMAD.MOV.U32 R7, RZ, RZ, RZ ;  /* 0x000000ffff077224 */ /* 0x000fce00078e00ff */
.L_x_2607:
[----:B-1----:R-:W-:Y:S01]  /*0170*/  IMAD.IADD R3, R9, 0x1, R7 ;  /* 0x0000000109037824 */ /* 0x002fe200078e0207 */
[----:B------:R-:W-:-:S03]  /*0180*/  IADD3 R7, PT, PT, R7, 0x4, RZ ;  /* 0x0000000407077810 */ /* 0x000fc60007ffe0ff */
[----:B0-----:R-:W-:Y:S01]  /*0190*/  IMAD.WIDE.U32 R2, R3, 0x8, R4 ;  /* 0x0000000803027825 */ /* 0x001fe200078e0004 */
[----:B------:R-:W-:-:S04]  /*01a0*/  ISETP.NE.AND P1, PT, R7, R6, PT ;  /* 0x000000060700720c */ /* 0x000fc80003f25270 */
[----:B------:R1:W-:Y:S04]  /*01b0*/  REDG.E.ADD.F64.RN.STRONG.GPU desc[UR6][R2.64], RZ ;  /* 0x000000ff020079a6 */ /* 0x0003e8000c12ff06 */
[----:B------:R1:W-:Y:S04]  /*01c0*/  REDG.E.ADD.F64.RN.STRONG.GPU desc[UR6][R2.64+0x8], RZ ;  /* 0x000008ff020079a6 */ /* 0x0003e8000c12ff06 */
[----:B------:R1:W-:Y:S04]  /*01d0*/  REDG.E.ADD.F64.RN.STRONG.GPU desc[UR6][R2.64+0x10], RZ ;  /* 0x000010ff020079a6 */ /* 0x0003e8000c12ff06 */
[----:B------:R1:W-:Y:S01]  /*01e0*/  REDG.E.ADD.F64.RN.STRONG.GPU desc[UR6][R2.64+0x18], RZ ;  /* 0x000018ff020079a6 */ /* 0x0003e2000c12ff06 */
[----:B------:R-:W-:Y:S05]  /*01f0*/  @P1 BRA `(.L_x_2607) ;  /* 0xfffffffc00dc1947 */ /* 0x000fea000383ffff */
[----:B------:R-:W-:-:S07]  /*0200*/  IMAD.MOV.U32 R4, RZ, RZ, R6 ;  /* 0x000000ffff047224 */ /* 0x000fce00078e0006 */
.L_x_2606:
[----:B------:R-:W-:-:S13]  /*0210*/  ISETP.NE.AND P1, PT, R8, RZ, PT ;  /* 0x000000ff0800720c */ /* 0x000fda0003f25270 */
[----:B------:R-:W-:Y:S05]  /*0220*/  @!P1 BRA `(.L_x_2608) ;  /* 0x00000000003c9947 */ /* 0x000fea0003800000 */
[----:B-1----:R-:W0:Y:S01]  /*0230*/  LDC.64 R2, c[0x0][0x380] ;  /* 0x0000e000ff027b82 */ /* 0x002e220000000a00 */
[----:B------:R-:W-:Y:S01]  /*0240*/  ISETP.NE.AND P1, PT, R8, 0x1, PT ;  /* 0x000000010800780c */ /* 0x000fe20003f25270 */
[----:B------:R-:W-:-:S04]  /*0250*/  IMAD.IADD R5, R9, 0x1, R4 ;  /* 0x0000000109057824 */ /* 0x000fc800078e0204 */
[----:B0-----:R-:W-:-:S05]  /*0260*/  IMAD.WIDE.U32 R2, R5, 0x8, R2 ;  /* 0x0000000805027825 */ /* 0x001fca00078e0002 */
[----:B------:R0:W-:Y:S03]  /*0270*/  REDG.E.ADD.F64.RN.STRONG.GPU desc[UR6][R2.64], RZ ;  /* 0x000000ff020079a6 */ /* 0x0001e6000c12ff06 */
[----:B------:R-:W-:Y:S05]  /*0280*/  @!P1 BRA `(.L_x_2608) ;  /* 0x0000000000249947 */ /* 0x000fea0003800000 */
[----:B------:R-:W1:Y:S01]  /*0290*/  LDCU.64 UR4, c[0x0][0x380] ;  /* 0x00007000ff0477ac */ /* 0x000e620008000a00 */
[----:B0-----:R-:W-:-:S05]  /*02a0*/  IADD3 R2, P1, PT, R9, R4, RZ ;  /* 0x0000000409027210 */ /* 0x001fca0007f3e0ff */
[----:B------:R-:W-:Y:S01]  /*02b0*/  IMAD.X R3, RZ, RZ, RZ, P1 ;  /* 0x000000ffff037224 */ /* 0x000fe200008e06ff */
[----:B-1----:R-:W-:-:S04]  /*02c0*/  LEA R4, P1, R2, UR4, 0x3 ;  /* 0x0000000402047c11 */ /* 0x002fc8000f8218ff */
[----:B------:R-:W-:Y:S02]  /*02d0*/  LEA.HI.X R5, R2, UR5, R3, 0x3, P1 ;  /* 0x0000000502057c11 */ /* 0x000fe400088f1c03 */
[----:B------:R-:W-:-:S03]  /*02e0*/  ISETP.NE.AND P1, PT, R8, 0x2, PT ;  /* 0x000000020800780c */ /* 0x000fc60003f25270 */
[----:B------:R2:W-:Y:S10]  /*02f0*/  REDG.E.ADD.F64.RN.STRONG.GPU desc[UR6][R4.64+0x8], RZ ;  /* 0x000008ff040079a6 */ /* 0x0005f4000c12ff06 */
[----:B--2---:R-:W-:Y:S05]  /*0300*/  @!P1 BRA `(.L_x_2608) ;  /* 0x0000000000049947 */ /* 0x004fea0003800000 */
[----:B------:R2:W-:Y:S02]  /*0310*/  REDG.E.ADD.F64.RN.STRONG.GPU desc[UR6][R4.64+0x10], RZ ;  /* 0x000010ff040079a6 */ /* 0x0005e4000c12ff06 */
.L_x_2608:
[----:B------:R-:W-:Y:S05]  /*0320*/  @!P0 BRA `(.L_x_2609) ;  /* 0xfffffffc00688947 */ /* 0x000fea000383ffff */
[----:B------:R-:W-:Y:S05]  /*0330*/  EXIT ;  /* 0x000000000000794d */ /* 0x000fea0003800000 */
.L_x_2605:
[----:B------:R-:W0:Y:S01]  /*0340*/  LDCU.64 UR4, c[0x0][0x388] ;  /* 0x00007100ff0477ac */ /* 0x000e220008000a00 */
[C---:B------:R-:W-:Y:S02]  /*0350*/  LOP3.LUT R2, R5.reuse, 0xf, RZ, 0xc0, !PT ;  /* 0x0000000f05027812 */ /* 0x040fe400078ec0ff */
[----:B------:R-:W-:-:S03]  /*0360*/  LOP3.LUT R3, R5, 0x7, RZ, 0xc0, !PT ;  /* 0x0000000705037812 */ /* 0x000fc600078ec0ff */
[----:B------:R-:W-:Y:S01]  /*0370*/  VIADD R4, R2, 0xffffffff ;  /* 0xffffffff02047836 */ /* 0x000fe20000000000 */
[----:B------:R-:W-:-:S04]  /*0380*/  IADD3 R6, PT, PT, R3, -0x1, RZ ;  /* 0xffffffff03067810 */ /* 0x000fc80007ffe0ff */
[----:B------:R-:W-:Y:S02]  /*0390*/  ISETP.GE.U32.AND P0, PT, R4, 0x7, PT ;  /* 0x000000070400780c */ /* 0x000fe40003f06070 */
[C---:B------:R-:W-:Y:S02]  /*03a0*/  LOP3.LUT R4, R5.reuse, 0x7ffffff0, RZ, 0xc0, !PT ;  /* 0x7ffffff005047812 */ /* 0x040fe400078ec0ff */
[----:B------:R-:W-:Y:S02]  /*03b0*/  ISETP.GE.U32.AND P1, PT, R6, 0x3, PT ;  /* 0x000000030600780c */ /* 0x000fe40003f26070 */
[----:B------:R-:W-:Y:S01]  /*03c0*/  LOP3.LUT R5, R5, 0x3, RZ, 0xc0, !PT ;  /* 0x0000000305057812 */ /* 0x000fe200078ec0ff */
[----:B0-----:R-:W-:Y:S01]  /*03d0*/  UIADD3 UR4, UP0, UPT, UR4, 0x40, URZ ;  /* 0x0000004004047890 */ /* 0x001fe2000ff1e0ff */
[----:B------:R-:W-:-:S03]  /*03e0*/  IMAD.MOV R6, RZ, RZ, -R4 ;  /* 0x000000ffff067224 */ /* 0x000fc600078e0a04 */
[----:B------:R-:W-:-:S12]  /*03f0*/  UIADD3.X UR5, UPT, UPT, URZ, UR5, URZ, UP0, !UPT ;  /* 0x00000005ff057290 */ /* 0x000fd800087fe4ff */
.L_x_2616:
[----:B0-----:R-:W0:Y:S01]  /*0400*/  LDCU UR8, c[0x0][0x398] ;  /* 0x00007300ff0877ac */ /* 0x001e220008000800 */
[----:B------:R-:W-:Y:S02]  /*0410*/  IMAD.MOV.U32 R7, RZ, RZ, R0 ;  /* 0x000000ffff077224 */ /* 0x000fe400078e0000 */
[----:B------:R-:W-:Y:S02]  /*0420*/  HFMA2 R24, -RZ, RZ, 0, 0 ;  /* 0x00000000ff187431 */ /* 0x000fe400000001ff */
[----:B------:R-:W-:-:S05]  /*0430*/  VIADD R0, R0, 0x400 ;  /* 0x0000040000007836 */ /* 0x000fca0000000000 */
[----:B0-----:R-:W-:-:S13]  /*0440*/  ISETP.GE.AND P2, PT, R0, UR8, PT ;  /* 0x0000000800007c0c */ /* 0x001fda000bf46270 */
.L_x_2615:
        /* <DEDUP_REMOVED lines=11> */
[----:B------:R-:W-:Y:S02]  /*0500*/  MOV R28, R6 ;  /* 0x00000006001c7202 */ /* 0x000fe40000000f00 */
[----:B------:R-:W-:-:S07]  /*0510*/  CS2R R22, SRZ ;  /* 0x0000000000167805 */ /* 0x000fce000001ff00 */
.L_x_2611:
        /* <DEDUP_REMOVED lines=40> */
.L_x_2610:
        /* <DEDUP_REMOVED lines=24> */
.L_x_2613:
        /* <DEDUP_REMOVED lines=15> */
.L_x_2614:
        /* <DEDUP_REMOVED lines=13> */
.L_x_2612:
[----:B------:R-:W0:Y:S02]  /*0ae0*/  LDC.64 R8, c[0x0][0x380] ;  /* 0x0000e000ff087b82 */ /* 0x000e240000000a00 */
[----:B0-----:R-:W-:-:S05]  /*0af0*/  IMAD.WIDE.U32 R8, R25, 0x8, R8 ;  /* 0x0000000819087825 */ /* 0x001fca00078e0008 */
[----:B------:R0:W-:Y:S01]  /*0b00*/  REDG.E.ADD.F64.RN.STRONG.GPU desc[UR6][R8.64], R22 ;  /* 0x00000016080079a6 */ /* 0x0001e2000c12ff06 */
[----:B------:R-:W-:Y:S05]  /*0b10*/  @P3 BRA `(.L_x_2615) ;  /* 0xfffffff8004c3947 */ /* 0x000fea000383ffff */
[----:B------:R-:W-:Y:S05]  /*0b20*/  @!P2 BRA `(.L_x_2616) ;  /* 0xfffffff80034a947 */ /* 0x000fea000383ffff */
[----:B------:R-:W-:Y:S05]  /*0b30*/  EXIT ;  /* 0x000000000000794d */ /* 0x000fea0003800000 */
.L_x_2617:
        /* <DEDUP_REMOVED lines=12> */
.L_x_7784:


//--------------------- .text._Z15gpukernelBMWNr3ILi1ELi31EEvPdS0_S0_iii --------------------------
	.section	.text._Z15gpukernelBMWNr3ILi1ELi31EEvPdS0_S0_iii,"ax",@progbits
	.align	128
        .global         _Z15gpukernelBMWNr3ILi1ELi31EEvPdS0_S0_iii
        .type           _Z15gpukernelBMWNr3ILi1ELi31EEvPdS0_S0_iii,@function
        .size           _Z15gpukernelBMWNr3ILi1ELi31EEvPdS0_S0_iii,(.L_x_7785 - _Z15gpukernelBMWNr3ILi1ELi31EEvPdS0_S0_iii)
        .other          _Z15gpukernelBMWNr3ILi1ELi31EEvPdS0_S0_iii,@"STO_CUDA_ENTRY STV_DEFAULT"
_Z15gpukernelBMWNr3ILi1ELi31EEvPdS0_S0_iii:
.text._Z15gpukernelBMWNr3ILi1ELi31EEvPdS0_S0_iii:
        /* <DEDUP_REMOVED lines=13> */
.L_x_2622:
        /* <DEDUP_REMOVED lines=10> */
.L_x_2620:
        /* <DEDUP_REMOVED lines=10> */
.L_x_2619:
        /* <DEDUP_REMOVED lines=17> */
.L_x_2621:
[----:B------:R-:W-:Y:S05]  /*0320*/  @!P0 BRA `(.L_x_2622) ;  /* 0xfffffffc00688947 */ /* 0x000fea000383ffff */
[----:B------:R-:W-:Y:S05]  /*0330*/  EXIT ;  /* 0x000000000000794d */ /* 0x000fea0003800000 */
.L_x_2618:
        /* <DEDUP_REMOVED lines=12> */
.L_x_2629:
[----:B0-----:R-:W0:Y:S01]  /*0400*/  LDCU UR8, c[0x0][0x398] ;  /* 0x00007300ff0877ac */ /* 0x001e220008000800 */
[----:B------:R-:W-:Y:S02]  /*0410*/  IMAD.MOV.U32 R7, RZ, RZ, R0 ;  /* 0x000000ffff077224 */ /* 0x000fe400078e0000 */
[----:B------:R-:W-:Y:S02]  /*0420*/  HFMA2 R24, -RZ, RZ, 0, 0 ;  /* 0x00000000ff187431 */ /* 0x000fe400000001ff */
[----:B------:R-:W-:-:S05]  /*0430*/  VIADD R0, R0, 0x3e0 ;  /* 0x000003e000007836 */ /* 0x000fca0000000000 */
[----:B0-----:R-:W-:-:S13]  /*0440*/  ISETP.GE.AND P2, PT, R0, UR8, PT ;  /* 0x0000000800007c0c */ /* 0x001fda000bf46270 */
.L_x_2628:
        /* <DEDUP_REMOVED lines=13> */
.L_x_2624:
        /* <DEDUP_REMOVED lines=40> */
.L_x_2623:
        /* <DEDUP_REMOVED lines=24> */
.L_x_2626:
        /* <DEDUP_REMOVED lines=15> */
.L_x_2627:
        /* <DEDUP_REMOVED lines=13> */
.L_x_2625:
[----:B------:R-:W0:Y:S02]  /*0ae0*/  LDC.64 R8, c[0x0][0x380] ;  /* 0x0000e000ff087b82 */ /* 0x000e240000000a00 */
[----:B0-----:R-:W-:-:S05]  /*0af0*/  IMAD.WIDE.U32 R8, R25, 0x8, R8 ;  /* 0x0000000819087825 */ /* 0x001fca00078e0008 */
[----:B------:R0:W-:Y:S01]  /*0b00*/  REDG.E.ADD.F64.RN.STRONG.GPU desc[UR6][R8.64], R22 ;  /* 0x00000016080079a6 */ /* 0x0001e2000c12ff06 */
[----:B------:R-:W-:Y:S05]  /*0b10*/  @P3 BRA `(.L_x_2628) ;  /* 0xfffffff8004c3947 */ /* 0x000fea000383ffff */
[----:B------:R-:W-:Y:S05]  /*0b20*/  @!P2 BRA `(.L_x_2629) ;  /* 0xfffffff80034a947 */ /* 0x000fea000383ffff */
[----:B------:R-:W-:Y:S05]  /*0b30*/  EXIT ;  /* 0x000000000000794d */ /* 0x000fea0003800000 */
.L_x_2630:
        /* <DEDUP_REMOVED lines=12> */
.L_x_7785:


//--------------------- .text._Z15gpukernelBMWNr3ILi1ELi30EEvPdS0_S0_iii --------------------------
	.section	.text._Z15gpukernelBMWNr3ILi1ELi30EEvPdS0_S0_iii,"ax",@progbits
	.align	128
        .global         _Z15gpukernelBMWNr3ILi1ELi30EEvPdS0_S0_iii
        .type           _Z15gpukernelBMWNr3ILi1ELi30EEvPdS0_S0_iii,@function
        .size           _Z15gpukernelBMWNr3ILi1ELi30EEvPdS0_S0_iii,(.L_x_7786 - _Z15gpukernelBMWNr3ILi1ELi30EEvPdS0_S0_iii)
        .other          _Z15gpukernelBMWNr3ILi1ELi30EEvPdS0_S0_iii,@"STO_CUDA_ENTRY STV_DEFAULT"
_Z15gpukernelBMWNr3ILi1ELi30EEvPdS0_S0_iii:
.text._Z15gpukernelBMWNr3ILi1ELi30EEvPdS0_S0_iii:
        /* <DEDUP_REMOVED lines=13> */
.L_x_2635:
        /* <DEDUP_REMOVED lines=10> */
.L_x_2633:
        /* <DEDUP_REMOVED lines=10> */
.L_x_2632:
        /* <DEDUP_REMOVED lines=17> */
.L_x_2634:
[----:B------:R-:W-:Y:S05]  /*0320*/  @!P0 BRA `(.L_x_2635) ;  /* 0xfffffffc00688947 */ /* 0x000fea000383ffff */
[----:B------:R-:W-:Y:S05]  /*0330*/  EXIT ;  /* 0x000000000000794d */ /* 0x000fea0003800000 */
.L_x_2631:
        /* <DEDUP_REMOVED lines=12> */
.L_x_2642:
[----:B0-----:R-:W0:Y:S01]  /*0400*/  LDCU UR8, c[0x0][0x398] ;  /* 0x00007300ff0877ac */ /* 0x001e220008000800 */
[----:B------:R-:W-:Y:S02]  /*0410*/  IMAD.MOV.U32 R7, RZ, RZ, R0 ;  /* 0x000000ffff077224 */ /* 0x000fe400078e0000 */
[----:B------:R-:W-:Y:S02]  /*0420*/  HFMA2 R24, -RZ, RZ, 0, 0 ;  /* 0x00000000ff187431 */ /* 0x000fe400000001ff */
[----:B------:R-:W-:-:S05]  /*0430*/  VIADD R0, R0, 0x3c0 ;  /* 0x000003c000007836 */ /* 0x000fca0000000000 */
[----:B0-----:R-:W-:-:S13]  /*0440*/  ISETP.GE.AND P2, PT, R0, UR8, PT ;  /* 0x0000000800007c0c */ /* 0x001fda000bf46270 */
.L_x_2641:
        /* <DEDUP_REMOVED lines=13> */
.L_x_2637:
        /* <DEDUP_REMOVED lines=40> */
.L_x_2636:
        /* <DEDUP_REMOVED lines=24> */
.L_x_2639:
        /* <DEDUP_REMOVED lines=15> */
.L_x_2640:
        /* <DEDUP_REMOVED lines=13> */
.L_x_2638:
[----:B------:R-:W0:Y:S02]  /*0ae0*/  LDC.64 R8, c[0x0][0x380] ;  /* 0x0000e000ff087b82 */ /* 0x000e240000000a00 */
[----:B0-----:R-:W-:-:S05]  /*0af0*/  IMAD.WIDE.U32 R8, R25, 0x8, R8 ;  /* 0x0000000819087825 */ /* 0x001fca00078e0008 */
[----:B------:R0:W-:Y:S01]  /*0b00*/  REDG.E.ADD.F64.RN.STRONG.GPU desc[UR6][R8.64], R22 ;  /* 0x00000016080079a6 */ /* 0x0001e2000c12ff06 */
[----:B------:R-:W-:Y:S05]  /*0b10*/  @P3 BRA `(.L_x_2641) ;  /* 0xfffffff8004c3947 */ /* 0x000fea000383ffff */
[----:B------:R-:W-:Y:S05]  /*0b20*/  @!P2 BRA `(.L_x_2642) ;  /* 0xfffffff80034a947 */ /* 0x000fea000383ffff */
[----:B------:R-:W-:Y:S05]  /*0b30*/  EXIT ;  /* 0x000000000000794d */ /* 0x000fea0003800000 */
.L_x_2643:
        /* <DEDUP_REMOVED lines=12> */
.L_x_7786:


//--------------------- .text._Z15gpukernelBMWNr3ILi1ELi29EEvPdS0_S0_iii --------------------------
	.section	.text._Z15gpukernelBMWNr3ILi1ELi29EEvPdS0_S0_iii,"ax",@progbits
	.align	128
        .global         _Z15gpukernelBMWNr3ILi1ELi29EEvPdS0_S0_iii
        .type           _Z15gpukernelBMWNr3ILi1ELi29EEvPdS0_S0_iii,@function
        .size           _Z15gpukernelBMWNr3ILi1ELi29EEvPdS0_S0_iii,(.L_x_7787 - _Z15gpukernelBMWNr3ILi1ELi29EEvPdS0_S0_iii)
        .other          _Z15gpukernelBMWNr3ILi1ELi29EEvPdS0_S0_iii,@"STO_CUDA_ENTRY STV_DEFAULT"
_Z15gpukernelBMWNr3ILi1ELi29EEvPdS0_S0_iii:
.text._Z15gpukernelBMWNr3ILi1ELi29EEvPdS0_S0_iii:
        /* <DEDUP_REMOVED lines=13> */
.L_x_2648:
        /* <DEDUP_REMOVED lines=10> */
.L_x_2646:
        /* <DEDUP_REMOVED lines=10> */
.L_x_2645:
        /* <DEDUP_REMOVED lines=17> */
.L_x_2647:
[----:B------:R-:W-:Y:S05]  /*0320*/  @!P0 BRA `(.L_x_2648) ;  /* 0xfffffffc00688947 */ /* 0x000fea000383ffff */
[----:B------:R-:W-:Y:S05]  /*0330*/  EXIT ;  /* 0x000000000000794d */ /* 0x000fea0003800000 */
.L_x_2644:
        /* <DEDUP_REMOVED lines=12> */
.L_x_2655:
[----:B0-----:R-:W0:Y:S01]  /*0400*/  LDCU UR8, c[0x0][0x398] ;  /* 0x00007300ff0877ac */ /* 0x001e220008000800 */
[----:B------:R-:W-:Y:S02]  /*0410*/  IMAD.MOV.U32 R7, RZ, RZ, R0 ;  /* 0x000000ffff077224 */ /* 0x000fe400078e0000 */
[----:B------:R-:W-:Y:S02]  /*0420*/  HFMA2 R24, -RZ, RZ, 0, 0 ;  /* 0x00000000ff187431 */ /* 0x000fe400000001ff */
[----:B------:R-:W-:-:S05]  /*0430*/  VIADD R0, R0, 0x3a0 ;  /* 0x000003a000007836 */ /* 0x000fca0000000000 */
[----:B0-----:R-:W-:-:S13]  /*0440*/  ISETP.GE.AND P2, PT, R0, UR8, PT ;  /* 0x0000000800007c0c */ /* 0x001fda000bf46270 */
.L_x_2654:
        /* <DEDUP_REMOVED lines=13> */
.L_x_2650:
        /* <DEDUP_REMOVED lines=40> */
.L_x_2649:
        /* <DEDUP_REMOVED lines=24> */
.L_x_2652:
        /* <DEDUP_REMOVED lines=15> */
.L_x_2653:
        /* <DEDUP_REMOVED lines=13> */
.L_x_2651:
[----:B------:R-:W0:Y:S02]  /*0ae0*/  LDC.64 R8, c[0x0][0x380] ;  /* 0x0000e000ff087b82 */ /* 0x000e240000000a00 */
[----:B0-----:R-:W-:-:S05]  /*0af0*/  IMAD.WIDE.U32 R8, R25, 0x8, R8 ;  /* 0x0000000819087825 */ /* 0x001fca00078e0008 */
[----:B------:R0:W-:Y:S01]  /*0b00*/  REDG.E.ADD.F64.RN.STRONG.GPU desc[UR6][R8.64], R22 ;  /* 0x00000016080079a6 */ /* 0x0001e2000c12ff06 */
[----:B------:R-:W-:Y:S05]  /*0b10*/  @P3 BRA `(.L_x_2654) ;  /* 0xfffffff8004c3947 */ /* 0x000fea000383ffff */
[----:B------:R-:W-:Y:S05]  /*0b20*/  @!P2 BRA `(.L_x_2655) ;  /* 0xfffffff80034a947 */ /* 0x000fea000383ffff */
[----:B------:R-:W-:Y:S05]  /*0b30*/  EXIT ;  /* 0x000000000000794d */ /* 0x000fea0003800000 */
.L_x_2656:
        /* <DEDUP_REMOVED lines=12> */
.L_x_7787:


//--------------------- .text._Z15gpukernelBMWNr3ILi1ELi28EEvPdS0_S0_iii --------------------------
	.section	.text._Z15gpukernelBMWNr3ILi1ELi28EEvPdS0_S0_iii,"ax",@progbits
	.align	128
        .global         _Z15gpukernelBMWNr3ILi1ELi28EEvPdS0_S0_iii
        .type           _Z15gpukernelBMWNr3ILi1ELi28EEvPdS0_S0_iii,@function
        .size           _Z15gpukernelBMWNr3ILi1ELi28EEvPdS0_S0_iii,(.L_x_7788 - _Z15gpukernelBMWNr3ILi1ELi28EEvPdS0_S0_iii)
        .other          _Z15gpukernelBMWNr3ILi1ELi28EEvPdS0_S0_iii,@"STO_CUDA_ENTRY STV_DEFAULT"
_Z15gpukernelBMWNr3ILi1ELi28EEvPdS0_S0_iii:
.text._Z15gpukernelBMWNr3ILi1ELi28EEvPdS0_S0_iii:
        /* <DEDUP_REMOVED lines=13> */
.L_x_2661:
        /* <DEDUP_REMOVED lines=10> */
.L_x_2659:
        /* <DEDUP_REMOVED lines=10> */
.L_x_2658:
        /* <DEDUP_REMOVED lines=17> */
.L_x_2660:
[----:B------:R-:W-:Y:S05]  /*0320*/  @!P0 BRA `(.L_x_2661) ;  /* 0xfffffffc00688947 */ /* 0x000fea000383ffff */
[----:B------:R-:W-:Y:S05]  /*0330*/  EXIT ;  /* 0x000000000000794d */ /* 0x000fea0003800000 */
.L_x_2657:
        /* <DEDUP_REMOVED lines=12> */
.L_x_2668:
[----:B0-----:R-:W0:Y:S01]  /*0400*/  LDCU UR8, c[0x0][0x398] ;  /* 0x00007300ff0877ac */ /* 0x001e220008000800 */
[----:B------:R-:W-:Y:S02]  /*0410*/  IMAD.MOV.U32 R7, RZ, RZ, R0 ;  /* 0x000000ffff077224 */ /* 0x000fe400078e0000 */
[----:B------:R-:W-:Y:S02]  /*0420*/  HFMA2 R24, -RZ, RZ, 0, 0 ;  /* 0x00000000ff187431 */ /* 0x000fe400000001ff */
[----:B------:R-:W-:-:S05]  /*0430*/  VIADD R0, R0, 0x380 ;  /* 0x0000038000007836 */ /* 0x000fca0000000000 */
[----:B0-----:R-:W-:-:S13]  /*0440*/  ISETP.GE.AND P2, PT, R0, UR8, PT ;  /* 0x0000000800007c0c */ /* 0x001fda000bf46270 */
.L_x_2667:
        /* <DEDUP_REMOVED lines=13> */
.L_x_2663:
        /* <DEDUP_REMOVED lines=40> */
.L_x_2662:
        /* <DEDUP_REMOVED lines=24> */
.L_x_2665:
        /* <DEDUP_REMOVED lines=15> */
.L_x_2666:
        /* <DEDUP_REMOVED lines=13> */
.L_x_2664:
[----:B------:R-:W0:Y:S02]  /*0ae0*/  LDC.64 R8, c[0x0][0x380] ;  /* 0x0000e000ff087b82 */ /* 0x000e240000000a00 */
[----:B0-----:R-:W-:-:S05]  /*0af0*/  IMAD.WIDE.U32 R8, R25, 0x8, R8 ;  /* 0x0000000819087825 */ /* 0x001fca00078e0008 */
[----:B------:R0:W-:Y:S01]  /*0b00*/  REDG.E.ADD.F64.RN.STRONG.GPU desc[UR6][R8.64], R22 ;  /* 0x00000016080079a6 */ /* 0x0001e2000c12ff06 */
[----:B------:R-:W-:Y:S05]  /*0b10*/  @P3 BRA `(.L_x_2667) ;  /* 0xfffffff8004c3947 */ /* 0x000fea000383ffff */
[----:B------:R-:W-:Y:S05]  /*0b20*/  @!P2 BRA `(.L_x_2668) ;  /* 0xfffffff80034a947 */ /* 0x000fea000383ffff */
[----:B------:R-:W-:Y:S05]  /*0b30*/  EXIT ;  /* 0x000000000000794d */ /* 0x000fea0003800000 */
.L_x_2669:
        /* <DEDUP_REMOVED lines=12> */
.L_x_7788:


//--------------------- .text._Z15gpukernelBMWNr3ILi1ELi27EEvPdS0_S0_iii --------------------------
	.section	.text._Z15gpukernelBMWNr3ILi1ELi27EEvPdS0_S0_iii,"ax",@progbits
	.align	128
        .global         _Z15gpukernelBMWNr3ILi1ELi27EEvPdS0_S0_iii
        .type           _Z15gpukernelBMWNr3ILi1ELi27EEvPdS0_S0_iii,@function
        .size           _Z15gpukernelBMWNr3ILi1ELi27EEvPdS0_S0_iii,(.L_x_7789 - _Z15gpukernelBMWNr3ILi1ELi27EEvPdS0_S0_iii)
        .other          _Z15gpukernelBMWNr3ILi1ELi27EEvPdS0_S0_iii,@"STO_CUDA_ENTRY STV_DEFAULT"
_Z15gpukernelBMWNr3ILi1ELi27EEvPdS0_S0_iii:
.text._Z15gpukernelBMWNr3ILi1ELi27EEvPdS0_S0_iii:
        /* <DEDUP_REMOVED lines=13> */
.L_x_2674:
        /* <DEDUP_REMOVED lines=10> */
.L_x_2672:
        /* <DEDUP_REMOVED lines=10> */
.L_x_2671:
        /* <DEDUP_REMOVED lines=17> */
.L_x_2673:
[----:B------:R-:W-:Y:S05]  /*0320*/  @!P0 BRA `(.L_x_2674) ;  /* 0xfffffffc00688947 */ /* 0x000fea000383ffff */
[----:B------:R-:W-:Y:S05]  /*0330*/  EXIT ;  /* 0x000000000000794d */ /* 0x000fea0003800000 */
.L_x_2670:
        /* <DEDUP_REMOVED lines=12> */
.L_x_2681:
[----:B0-----:R-:W0:Y:S01]  /*0400*/  LDCU UR8, c[0x0][0x398] ;  /* 0x00007300ff0877ac */ /* 0x001e220008000800 */
[----:B------:R-:W-:Y:S02]  /*0410*/  IMAD.MOV.U32 R7, RZ, RZ, R0 ;  /* 0x000000ffff077224 */ /* 0x000fe400078e0000 */
[----:B------:R-:W-:Y:S02]  /*0420*/  HFMA2 R24, -RZ, RZ, 0, 0 ;  /* 0x00000000ff187431 */ /* 0x000fe400000001ff */
[----:B------:R-:W-:-:S05]  /*0430*/  VIADD R0, R0, 0x360 ;  /* 0x0000036000007836 */ /* 0x000fca0000000000 */
[----:B0-----:R-:W-:-:S13]  /*0440*/  ISETP.GE.AND P2, PT, R0, UR8, PT ;  /* 0x0000000800007c0c */ /* 0x001fda000bf46270 */
.L_x_2680:
        /* <DEDUP_REMOVED lines=13> */
.L_x_2676:
        /* <DEDUP_REMOVED lines=40> */
.L_x_2675:
        /* <DEDUP_REMOVED lines=24> */
.L_x_2678:
        /* <DEDUP_REMOVED lines=15> */
.L_x_2679:
        /* <DEDUP_REMOVED lines=13> */
.L_x_2677:
[----:B------:R-:W0:Y:S02]  /*0ae0*/  LDC.64 R8, c[0x0][0x380] ;  /* 0x0000e000ff087b82 */ /* 0x000e240000000a00 */
[----:B0-----:R-:W-:-:S05]  /*0af0*/  IMAD.WIDE.U32 R8, R25, 0x8, R8 ;  /* 0x0000000819087825 */ /* 0x001fca00078e0008 */
[----:B------:R0:W-:Y:S01]  /*0b00*/  REDG.E.ADD.F64.RN.STRONG.GPU desc[UR6][R8.64], R22 ;  /* 0x00000016080079a6 */ /* 0x0001e2000c12ff06 */
[----:B------:R-:W-:Y:S05]  /*0b10*/  @P3 BRA `(.L_x_2680) ;  /* 0xfffffff8004c3947 */ /* 0x000fea000383ffff */
[----:B------:R-:W-:Y:S05]  /*0b20*/  @!P2 BRA `(.L_x_2681) ;  /* 0xfffffff80034a947 */ /* 0x000fea000383ffff */
[----:B------:R-:W-:Y:S05]  /*0b30*/  EXIT ;  /* 0x000000000000794d */ /* 0x000fea0003800000 */
.L_x_2682:
        /* <DEDUP_REMOVED lines=12> */
.L_x_7789:


//--------------------- .text._Z15gpukernelBMWNr3ILi1ELi26EEvPdS0_S0_iii --------------------------
	.section	.text._Z15gpukernelBMWNr3ILi1ELi26EEvPdS0_S0_iii,"ax",@progbits
	.align	128
        .global         _Z15gpukernelBMWNr3ILi1ELi26EEvPdS0_S0_iii
        .type           _Z15gpukernelBMWNr3ILi1ELi26EEvPdS0_S0_iii,@function
        .size           _Z15gpukernelBMWNr3ILi1ELi26EEvPdS0_S0_iii,(.L_x_7790 - _Z15gpukernelBMWNr3ILi1ELi26EEvPdS0_S0_iii)
        .other          _Z15gpukernelBMWNr3ILi1ELi26EEvPdS0_S0_iii,@"STO_CUDA_ENTRY STV_DEFAULT"
_Z15gpukernelBMWNr3ILi1ELi26EEvPdS0_S0_iii:
.text._Z15gpukernelBMWNr3ILi1ELi26EEvPdS0_S0_iii:
        /* <DEDUP_REMOVED lines=13> */
.L_x_2687:
        /* <DEDUP_REMOVED lines=10> */
.L_x_2685:
        /* <DEDUP_REMOVED lines=10> */
.L_x_2684:
        /* <DEDUP_REMOVED lines=17> */
.L_x_2686:
[----:B------:R-:W-:Y:S05]  /*0320*/  @!P0 BRA `(.L_x_2687) ;  /* 0xfffffffc00688947 */ /* 0x000fea000383ffff */
[----:B------:R-:W-:Y:S05]  /*0330*/  EXIT ;  /* 0x000000000000794d */ /* 0x000fea0003800000 */
.L_x_2683:
        /* <DEDUP_REMOVED lines=12> */
.L_x_2694:
[----:B0-----:R-:W0:Y:S01]  /*0400*/  LDCU UR8, c[0x0][0x398] ;  /* 0x00007300ff0877ac */ /* 0x001e220008000800 */
[----:B------:R-:W-:Y:S02]  /*0410*/  IMAD.MOV.U32 R7, RZ, RZ, R0 ;  /* 0x000000ffff077224 */ /* 0x000fe400078e0000 */
[----:B------:R-:W-:Y:S02]  /*0420*/  HFMA2 R24, -RZ, RZ, 0, 0 ;  /* 0x00000000ff187431 */ /* 0x000fe400000001ff */
[----:B------:R-:W-:-:S05]  /*0430*/  VIADD R0, R0, 0x340 ;  /* 0x0000034000007836 */ /* 0x000fca0000000000 */
[----:B0-----:R-:W-:-:S13]  /*0440*/  ISETP.GE.AND P2, PT, R0, UR8, PT ;  /* 0x0000000800007c0c */ /* 0x001fda000bf46270 */
.L_x_2693:
        /* <DEDUP_REMOVED lines=13> */
.L_x_2689:
        /* <DEDUP_REMOVED lines=40> */
.L_x_2688:
        /* <DEDUP_REMOVED lines=24> */
.L_x_2691:
        /* <DEDUP_REMOVED lines=15> */
.L_x_2692:
        /* <DEDUP_REMOVED lines=13> */
.L_x_2690:
[----:B------:R-:W0:Y:S02]  /*0ae0*/  LDC.64 R8, c[0x0][0x380] ;  /* 0x0000e000ff087b82 */ /* 0x000e240000000a00 */
[----:B0-----:R-:W-:-:S05]  /*0af0*/  IMAD.WIDE.U32 R8, R25, 0x8, R8 ;  /* 0x0000000819087825 */ /* 0x001fca00078e0008 */
[----:B------:R0:W-:Y:S01]  /*0b00*/  REDG.E.ADD.F64.RN.STRONG.GPU desc[UR6][R8.64], R22 ;  /* 0x00000016080079a6 */ /* 0x0001e2000c12ff06 */
[----:B------:R-:W-:Y:S05]  /*0b10*/  @P3 BRA `(.L_x_2693) ;  /* 0xfffffff8004c3947 */ /* 0x000fea000383ffff */
[----:B------:R-:W-:Y:S05]  /*0b20*/  @!P2 BRA `(.L_x_2694) ;  /* 0xfffffff80034a947 */ /* 0x000fea000383ffff */
[----:B------:R-:W-:Y:S05]  /*0b30*/  EXIT ;  /* 0x000000000000794d */ /* 0x000fea0003800000 */
.L_x_2695:
        /* <DEDUP_REMOVED lines=12> */
.L_x_7790:


//--------------------- .text._Z15gpukernelBMWNr3ILi1ELi25EEvPdS0_S0_iii --------------------------
	.section	.text._Z15gpukernelBMWNr3ILi1ELi25EEvPdS0_S0_iii,"ax",@progbits
	.align	128
        .global         _Z15gpukernelBMWNr3ILi1ELi25EEvPdS0_S0_iii
        .type           _Z15gpukernelBMWNr3ILi1ELi25EEvPdS0_S0_iii,@function
        .size           _Z15gpukernelBMWNr3ILi1ELi25EEvPdS0_S0_iii,(.L_x_7791 - _Z15gpukernelBMWNr3ILi1ELi25EEvPdS0_S0_iii)
        .other          _Z15gpukernelBMWNr3ILi1ELi25EEvPdS0_S0_iii,@"STO_CUDA_ENTRY STV_DEFAULT"
_Z15gpukernelBMWNr3ILi1ELi25EEvPdS0_S0_iii:
.text._Z15gpukernelBMWNr3ILi1ELi25EEvPdS0_S0_iii:
        /* <DEDUP_REMOVED lines=13> */
.L_x_2700:
        /* <DEDUP_REMOVED lines=10> */
.L_x_2698:
        /* <DEDUP_REMOVED lines=10> */
.L_x_2697:
        /* <DEDUP_REMOVED lines=17> */
.L_x_2699:
[----:B------:R-:W-:Y:S05]  /*0320*/  @!P0 BRA `(.L_x_2700) ;  /* 0xfffffffc00688947 */ /* 0x000fea000383ffff */
[----:B------:R-:W-:Y:S05]  /*0330*/  EXIT ;  /* 0x000000000000794d */ /* 0x000fea0003800000 */
.L_x_2696:
        /* <DEDUP_REMOVED lines=12> */
.L_x_2707:
[----:B0-----:R-:W0:Y:S01]  /*0400*/  LDCU UR8, c[0x0][0x398] ;  /* 0x00007300ff0877ac */ /* 0x001e220008000800 */
[----:B------:R-:W-:Y:S02]  /*0410*/  IMAD.MOV.U32 R7, RZ, RZ, R0 ;  /* 0x000000ffff077224 */ /* 0x000fe400078e0000 */
[----:B------:R-:W-:Y:S02]  /*0420*/  HFMA2 R24, -RZ, RZ, 0, 0 ;  /* 0x00000000ff187431 */ /* 0x000fe400000001ff */
[----:B------:R-:W-:-:S05]  /*0430*/  VIADD R0, R0, 0x320 ;  /* 0x0000032000007836 */ /* 0x000fca0000000000 */
[----:B0-----:R-:W-:-:S13]  /*0440*/  ISETP.GE.AND P2, PT, R0, UR8, PT ;  /* 0x0000000800007c0c */ /* 0x001fda000bf46270 */
.L_x_2706:
        /* <DEDUP_REMOVED lines=13> */
.L_x_2702:
        /* <DEDUP_REMOVED lines=40> */
.L_x_2701:
        /* <DEDUP_REMOVED lines=24> */
.L_x_2704:
        /* <DEDUP_REMOVED lines=15> */
.L_x_2705:
        /* <DEDUP_REMOVED lines=13> */
.L_x_2703:
[----:B------:R-:W0:Y:S02]  /*0ae0*/  LDC.64 R8, c[0x0][0x380] ;  /* 0x0000e000ff087b82 */ /* 0x000e240000000a00 */
[----:B0-----:R-:W-:-:S05]  /*0af0*/  IMAD.WIDE.U32 R8, R25, 0x8, R8 ;  /* 0x0000000819087825 */ /* 0x001fca00078e0008 */
[----:B------:R0:W-:Y:S01]  /*0b00*/  REDG.E.ADD.F64.RN.STRONG.GPU desc[UR6][R8.64], R22 ;  /* 0x00000016080079a6 */ /* 0x0001e2000c12ff06 */
[----:B------:R-:W-:Y:S05]  /*0b10*/  @P3 BRA `(.L_x_2706) ;  /* 0xfffffff8004c3947 */ /* 0x000fea000383ffff */
[----:B------:R-:W-:Y:S05]  /*0b20*/  @!P2 BRA `(.L_x_2707) ;  /* 0xfffffff80034a947 */ /* 0x000fea000383ffff */
[----:B------:R-:W-:Y:S05]  /*0b30*/  EXIT ;  /* 0x000000000000794d */ /* 0x000fea0003800000 */
.L_x_2708:
        /* <DEDUP_REMOVED lines=12> */
.L_x_7791:


//--------------------- .text._Z15gpukernelBMWNr3ILi1ELi24EEvPdS0_S0_iii --------------------------
	.section	.text._Z15gpukernelBMWNr3ILi1ELi24EEvPdS0_S0_iii,"ax",@progbits
	.align	128
        .global         _Z15gpukernelBMWNr3ILi1ELi24EEvPdS0_S0_iii
        .type           _Z15gpukernelBMWNr3ILi1ELi24EEvPdS0_S0_iii,@function
        .size           _Z15gpukernelBMWNr3ILi1ELi24EEvPdS0_S0_iii,(.L_x_7792 - _Z15gpukernelBMWNr3ILi1ELi24EEvPdS0_S0_iii)
        .other          _Z15gpukernelBMWNr3ILi1ELi24EEvPdS0_S0_iii,@"STO_CUDA_ENTRY STV_DEFAULT"
_Z15gpukernelBMWNr3ILi1ELi24EEvPdS0_S0_iii:
.text._Z15gpukernelBMWNr3ILi1ELi24EEvPdS0_S0_iii:
        /* <DEDUP_REMOVED lines=13> */
.L_x_2713:
        /* <DEDUP_REMOVED lines=10> */
.L_x_2711:
        /* <DEDUP_REMOVED lines=10> */
.L_x_2710:
        /* <DEDUP_REMOVED lines=17> */
.L_x_2712:
[----:B------:R-:W-:Y:S05]  /*0320*/  @!P0 BRA `(.L_x_2713) ;  /* 0xfffffffc00688947 */ /* 0x000fea000383ffff */
[----:B------:R-:W-:Y:S05]  /*0330*/  EXIT ;  /* 0x000000000000794d */ /* 0x000fea0003800000 */
.L_x_2709:
        /* <DEDUP_REMOVED lines=12> */
.L_x_2720:
[----:B0-----:R-:W0:Y:S01]  /*0400*/  LDCU UR8, c[0x0][0x398] ;  /* 0x00007300ff0877ac */ /* 0x001e220008000800 */
[----:B------:R-:W-:Y:S02]  /*0410*/  IMAD.MOV.U32 R7, RZ, RZ, R0 ;  /* 0x000000ffff077224 */ /* 0x000fe400078e0000 */
[----:B------:R-:W-:Y:S02]  /*0420*/  HFMA2 R24, -RZ, RZ, 0, 0 ;  /* 0x00000000ff187431 */ /* 0x000fe400000001ff */
[----:B------:R-:W-:-:S05]  /*0430*/  VIADD R0, R0, 0x300 ;  /* 0x0000030000007836 */ /* 0x000fca0000000000 */
[----:B0-----:R-:W-:-:S13]  /*0440*/  ISETP.GE.AND P2, PT, R0, UR8, PT ;  /* 0x0000000800007c0c */ /* 0x001fda000bf46270 */
.L_x_2719:
        /* <DEDUP_REMOVED lines=13> */
.L_x_2715:
        /* <DEDUP_REMOVED lines=40> */
.L_x_2714:
        /* <DEDUP_REMOVED lines=24> */
.L_x_2717:
        /* <DEDUP_REMOVED lines=15> */
.L_x_2718:
        /* <DEDUP_REMOVED lines=13> */
.L_x_2716:
[----:B------:R-:W0:Y:S02]  /*0ae0*/  LDC.64 R8, c[0x0][0x380] ;  /* 0x0000e000ff087b82 */ /* 0x000e240000000a00 */
[----:B0-----:R-:W-:-:S05]  /*0af0*/  IMAD.WIDE.U32 R8, R25, 0x8, R8 ;  /* 0x0000000819087825 */ /* 0x001fca00078e0008 */
[----:B------:R0:W-:Y:S01]  /*0b00*/  REDG.E.ADD.F64.RN.STRONG.GPU desc[UR6][R8.64], R22 ;  /* 0x00000016080079a6 */ /* 0x0001e2000c12ff06 */
[----:B------:R-:W-:Y:S05]  /*0b10*/  @P3 BRA `(.L_x_2719) ;  /* 0xfffffff8004c3947 */ /* 0x000fea000383ffff */
[----:B------:R-:W-:Y:S05]  /*0b20*/  @!P2 BRA `(.L_x_2720) ;  /* 0xfffffff80034a947 */ /* 0x000fea000383ffff */
[----:B------:R-:W-:Y:S05]  /*0b30*/  EXIT ;  /* 0x000000000000794d */ /* 0x000fea0003800000 */
.L_x_2721:
        /* <DEDUP_REMOVED lines=12> */
.L_x_7792:


//--------------------- .text._Z15gpukernelBMWNr3ILi1ELi23EEvPdS0_S0_iii --------------------------
	.section	.text._Z15gpukernelBMWNr3ILi1ELi23EEvPdS0_S0_iii,"ax",@progbits
	.align	128
        .global         _Z15gpukernelBMWNr3ILi1ELi23EEvPdS0_S0_iii
        .type           _Z15gpukernelBMWNr3ILi1ELi23EEvPdS0_S0_iii,@function
        .size           _Z15gpukernelBMWNr3ILi1ELi23EEvPdS0_S0_iii,(.L_x_7793 - _Z15gpukernelBMWNr3ILi1ELi23EEvPdS0_S0_iii)
        .other          _Z15gpukernelBMWNr3ILi1ELi23EEvPdS0_S0_iii,@"STO_CUDA_ENTRY STV_DEFAULT"
_Z15gpukernelBMWNr3ILi1ELi23EEvPdS0_S0_iii:
.text._Z15gpukernelBMWNr3ILi1ELi23EEvPdS0_S0_iii:
        /* <DEDUP_REMOVED lines=13> */
.L_x_2726:
        /* <DEDUP_REMOVED lines=10> */
.L_x_2724:
        /* <DEDUP_REMOVED lines=10> */
.L_x_2723:
        /* <DEDUP_REMOVED lines=17> */
.L_x_2725:
[----:B------:R-:W-:Y:S05]  /*0320*/  @!P0 BRA `(.L_x_2726) ;  /* 0xfffffffc00688947 */ /* 0x000fea000383ffff */
[----:B------:R-:W-:Y:S05]  /*0330*/  EXIT ;  /* 0x000000000000794d */ /* 0x000fea0003800000 */
.L_x_2722:
        /* <DEDUP_REMOVED lines=12> */
.L_x_2733:
[----:B0-----:R-:W0:Y:S01]  /*0400*/  LDCU UR8, c[0x0][0x398] ;  /* 0x00007300ff0877ac */ /* 0x001e220008000800 */
[----:B------:R-:W-:Y:S02]  /*0410*/  IMAD.MOV.U32 R7, RZ, RZ, R0 ;  /* 0x000000ffff077224 */ /* 0x000fe400078e0000 */
[----:B------:R-:W-:Y:S02]  /*0420*/  HFMA2 R24, -RZ, RZ, 0, 0 ;  /* 0x00000000ff187431 */ /* 0x000fe400000001ff */
[----:B------:R-:W-:-:S05]  /*0430*/  VIADD R0, R0, 0x2e0 ;  /* 0x000002e000007836 */ /* 0x000fca0000000000 */
[----:B0-----:R-:W-:-:S13]  /*0440*/  ISETP.GE.AND P2, PT, R0, UR8, PT ;  /* 0x0000000800007c0c */ /* 0x001fda000bf46270 */
.L_x_2732:
        /* <DEDUP_REMOVED lines=13> */
.L_x_2728:
        /* <DEDUP_REMOVED lines=40> */
.L_x_2727:
        /* <DEDUP_REMOVED lines=24> */
.L_x_2730:
        /* <DEDUP_REMOVED lines=15> */
.L_x_2731:
        /* <DEDUP_REMOVED lines=13> */
.L_x_2729:
[----:B------:R-:W0:Y:S02]  /*0ae0*/  LDC.64 R8, c[0x0][0x380] ;  /* 0x0000e000ff087b82 */ /* 0x000e240000000a00 */
[----:B0-----:R-:W-:-:S05]  /*0af0*/  IMAD.WIDE.U32 R8, R25, 0x8, R8 ;  /* 0x0000000819087825 */ /* 0x001fca00078e0008 */
[----:B------:R0:W-:Y:S01]  /*0b00*/  REDG.E.ADD.F64.RN.STRONG.GPU desc[UR6][R8.64], R22 ;  /* 0x00000016080079a6 */ /* 0x0001e2000c12ff06 */
[----:B------:R-:W-:Y:S05]  /*0b10*/  @P3 BRA `(.L_x_2732) ;  /* 0xfffffff8004c3947 */ /* 0x000fea000383ffff */
[----:B------:R-:W-:Y:S05]  /*0b20*/  @!P2 BRA `(.L_x_2733) ;  /* 0xfffffff80034a947 */ /* 0x000fea000383ffff */
[----:B------:R-:W-:Y:S05]  /*0b30*/  EXIT ;  /* 0x000000000000794d */ /* 0x000fea0003800000 */
.L_x_2734:
        /* <DEDUP_REMOVED lines=12> */
.L_x_7793:


//--------------------- .text._Z15gpukernelBMWNr3ILi1ELi22EEvPdS0_S0_iii --------------------------
	.section	.text._Z15gpukernelBMWNr3ILi1ELi22EEvPdS0_S0_iii,"ax",@progbits
	.align	128
        .global         _Z15gpukernelBMWNr3ILi1ELi22EEvPdS0_S0_iii
        .type           _Z15gpukernelBMWNr3ILi1ELi22EEvPdS0_S0_iii,@function
        .size           _Z15gpukernelBMWNr3ILi1ELi22EEvPdS0_S0_iii,(.L_x_7794 - _Z15gpukernelBMWNr3ILi1ELi22EEvPdS0_S0_iii)
        .other          _Z15gpukernelBMWNr3ILi1ELi22EEvPdS0_S0_iii,@"STO_CUDA_ENTRY STV_DEFAULT"
_Z15gpukernelBMWNr3ILi1ELi22EEvPdS0_S0_iii:
.text._Z15gpukernelBMWNr3ILi1ELi22EEvPdS0_S0_iii:
        /* <DEDUP_REMOVED lines=13> */
.L_x_2739:
        /* <DEDUP_REMOVED lines=10> */
.L_x_2737:
        /* <DEDUP_REMOVED lines=10> */
.L_x_2736:
        /* <DEDUP_REMOVED lines=17> */
.L_x_2738:
[----:B------:R-:W-:Y:S05]  /*0320*/  @!P0 BRA `(.L_x_2739) ;  /* 0xfffffffc00688947 */ /* 0x000fea000383ffff */
[----:B------:R-:W-:Y:S05]  /*0330*/  EXIT ;  /* 0x000000000000794d */ /* 0x000fea0003800000 */
.L_x_2735:
        /* <DEDUP_REMOVED lines=12> */
.L_x_2746:
[----:B0-----:R-:W0:Y:S01]  /*0400*/  LDCU UR8, c[0x0][0x398] ;  /* 0x00007300ff0877ac */ /* 0x001e220008000800 */
[----:B------:R-:W-:Y:S02]  /*0410*/  IMAD.MOV.U32 R7, RZ, RZ, R0 ;  /* 0x000000ffff077224 */ /* 0x000fe400078e0000 */
[----:B------:R-:W-:Y:S02]  /*0420*/  HFMA2 R24, -RZ, RZ, 0, 0 ;  /* 0x00000000ff187431 */ /* 0x000fe400000001ff */
[----:B------:R-:W-:-:S05]  /*0430*/  VIADD R0, R0, 0x2c0 ;  /* 0x000002c000007836 */ /* 0x000fca0000000000 */
[----:B0-----:R-:W-:-:S13]  /*0440*/  ISETP.GE.AND P2, PT, R0, UR8, PT ;  /* 0x0000000800007c0c */ /* 0x001fda000bf46270 */
.L_x_2745:
        /* <DEDUP_REMOVED lines=13> */
.L_x_2741:
        /* <DEDUP_REMOVED lines=40> */
.L_x_2740:
        /* <DEDUP_REMOVED lines=24> */
.L_x_2743:
        /* <DEDUP_REMOVED lines=15> */
.L_x_2744:
        /* <DEDUP_REMOVED lines=13> */
.L_x_2742:
[----:B------:R-:W0:Y:S02]  /*0ae0*/  LDC.64 R8, c[0x0][0x380] ;  /* 0x0000e000ff087b82 */ /* 0x000e240000000a00 */
[----:B0-----:R-:W-:-:S05]  /*0af0*/  IMAD.WIDE.U32 R8, R25, 0x8, R8 ;  /* 0x0000000819087825 */ /* 0x001fca00078e0008 */
[----:B------:R0:W-:Y:S01]  /*0b00*/  REDG.E.ADD.F64.RN.STRONG.GPU desc[UR6][R8.64], R22 ;  /* 0x00000016080079a6 */ /* 0x0001e2000c12ff06 */
[----:B------:R-:W-:Y:S05]  /*0b10*/  @P3 BRA `(.L_x_2745) ;  /* 0xfffffff8004c3947 */ /* 0x000fea000383ffff */
[----:B------:R-:W-:Y:S05]  /*0b20*/  @!P2 BRA `(.L_x_2746) ;  /* 0xfffffff80034a947 */ /* 0x000fea000383ffff */
[----:B------:R-:W-:Y:S05]  /*0b30*/  EXIT ;  /* 0x000000000000794d */ /* 0x000fea0003800000 */
.L_x_2747:
        /* <DEDUP_REMOVED lines=12> */
.L_x_7794:


//--------------------- .text._Z15gpukernelBMWNr3ILi1ELi21EEvPdS0_S0_iii --------------------------
	.section	.text._Z15gpukernelBMWNr3ILi1ELi21EEvPdS0_S0_iii,"ax",@progbits
	.align	128
        .global         _Z15gpukernelBMWNr3ILi1ELi21EEvPdS0_S0_iii
        .type           _Z15gpukernelBMWNr3ILi1ELi21EEvPdS0_S0_iii,@function
        .size           _Z15gpukernelBMWNr3ILi1ELi21EEvPdS0_S0_iii,(.L_x_7795 - _Z15gpukernelBMWNr3ILi1ELi21EEvPdS0_S0_iii)
        .other          _Z15gpukernelBMWNr3ILi1ELi21EEvPdS0_S0_iii,@"STO_CUDA_ENTRY STV_DEFAULT"
_Z15gpukernelBMWNr3ILi1ELi21EEvPdS0_S0_iii:
.text._Z15gpukernelBMWNr3ILi1ELi21EEvPdS0_S0_iii:
        /* <DEDUP_REMOVED lines=13> */
.L_x_2752:
        /* <DEDUP_REMOVED lines=10> */
.L_x_2750:
        /* <DEDUP_REMOVED lines=10> */
.L_x_2749:
        /* <DEDUP_REMOVED lines=17> */
.L_x_2751:
[----:B------:R-:W-:Y:S05]  /*0320*/  @!P0 BRA `(.L_x_2752) ;  /* 0xfffffffc00688947 */ /* 0x000fea000383ffff */
[----:B------:R-:W-:Y:S05]  /*0330*/  EXIT ;  /* 0x000000000000794d */ /* 0x000fea0003800000 */
.L_x_2748:
        /* <DEDUP_REMOVED lines=12> */
.L_x_2759:
[----:B0-----:R-:W0:Y:S01]  /*0400*/  LDCU UR8, c[0x0][0x398] ;  /* 0x00007300ff0877ac */ /* 0x001e220008000800 */
[----:B------:R-:W-:Y:S02]  /*0410*/  IMAD.MOV.U32 R7, RZ, RZ, R0 ;  /* 0x000000ffff077224 */ /* 0x000fe400078e0000 */
[----:B------:R-:W-:Y:S02]  /*0420*/  HFMA2 R24, -RZ, RZ, 0, 0 ;  /* 0x00000000ff187431 */ /* 0x000fe400000001ff */
[----:B------:R-:W-:-:S05]  /*0430*/  VIADD R0, R0, 0x2a0 ;  /* 0x000002a000007836 */ /* 0x000fca0000000000 */
[----:B0-----:R-:W-:-:S13]  /*0440*/  ISETP.GE.AND P2, PT, R0, UR8, PT ;  /* 0x0000000800007c0c */ /* 0x001fda000bf46270 */
.L_x_2758:
        /* <DEDUP_REMOVED lines=13> */
.L_x_2754:
        /* <DEDUP_REMOVED lines=40> */
.L_x_2753:
        /* <DEDUP_REMOVED lines=24> */
.L_x_2756:
        /* <DEDUP_REMOVED lines=15> */
.L_x_2757:
        /* <DEDUP_REMOVED lines=13> */
.L_x_2755:
[----:B------:R-:W0:Y:S02]  /*0ae0*/  LDC.64 R8, c[0x0][0x380] ;  /* 0x0000e000ff087b82 */ /* 0x000e240000000a00 */
[----:B0-----:R-:W-:-:S05]  /*0af0*/  IMAD.WIDE.U32 R8, R25, 0x8, R8 ;  /* 0x0000000819087825 */ /* 0x001fca00078e0008 */
[----:B------:R0:W-:Y:S01]  /*0b00*/  REDG.E.ADD.F64.RN.STRONG.GPU desc[UR6][R8.64], R22 ;  /* 0x00000016080079a6 */ /* 0x0001e2000c12ff06 */
[----:B------:R-:W-:Y:S05]  /*0b10*/  @P3 BRA `(.L_x_2758) ;  /* 0xfffffff8004c3947 */ /* 0x000fea000383ffff */
[----:B------:R-:W-:Y:S05]  /*0b20*/  @!P2 BRA `(.L_x_2759) ;  /* 0xfffffff80034a947 */ /* 0x000fea000383ffff */
[----:B------:R-:W-:Y:S05]  /*0b30*/  EXIT ;  /* 0x000000000000794d */ /* 0x000fea0003800000 */
.L_x_2760:
        /* <DEDUP_REMOVED lines=12> */
.L_x_7795:


//--------------------- .text._Z15gpukernelBMWNr3ILi1ELi20EEvPdS0_S0_iii --------------------------
	.section	.text._Z15gpukernelBMWNr3ILi1ELi20EEvPdS0_S0_iii,"ax",@progbits
	.align	128
        .global         _Z15gpukernelBMWNr3ILi1ELi20EEvPdS0_S0_iii
        .type           _Z15gpukernelBMWNr3ILi1ELi20EEvPdS0_S0_iii,@function
        .size           _Z15gpukernelBMWNr3ILi1ELi20EEvPdS0_S0_iii,(.L_x_7796 - _Z15gpukernelBMWNr3ILi1ELi20EEvPdS0_S0_iii)
        .other          _Z15gpukernelBMWNr3ILi1ELi20EEvPdS0_S0_iii,@"STO_CUDA_ENTRY STV_DEFAULT"
_Z15gpukernelBMWNr3ILi1ELi20EEvPdS0_S0_iii:
.text._Z15gpukernelBMWNr3ILi1ELi20EEvPdS0_S0_iii:
        /* <DEDUP_REMOVED lines=13> */
.L_x_2765:
        /* <DEDUP_REMOVED lines=10> */
.L_x_2763:
        /* <DEDUP_REMOVED lines=10> */
.L_x_2762:
        /* <DEDUP_REMOVED lines=17> */
.L_x_2764:
[----:B------:R-:W-:Y:S05]  /*0320*/  @!P0 BRA `(.L_x_2765) ;  /* 0xfffffffc00688947 */ /* 0x000fea000383ffff */
[----:B------:R-:W-:Y:S05]  /*0330*/  EXIT ;  /* 0x000000000000794d */ /* 0x000fea0003800000 */
.L_x_2761:
        /* <DEDUP_REMOVED lines=12> */
.L_x_2772:
[----:B0-----:R-:W0:Y:S01]  /*0400*/  LDCU UR8, c[0x0][0x398] ;  /* 0x00007300ff0877ac */ /* 0x001e220008000800 */
[----:B------:R-:W-:Y:S02]  /*0410*/  IMAD.MOV.U32 R7, RZ, RZ, R0 ;  /* 0x000000ffff077224 */ /* 0x000fe400078e0000 */
[----:B------:R-:W-:Y:S02]  /*0420*/  HFMA2 R24, -RZ, RZ, 0, 0 ;  /* 0x00000000ff187431 */ /* 0x000fe400000001ff */
[----:B------:R-:W-:-:S05]  /*0430*/  VIADD R0, R0, 0x280 ;  /* 0x0000028000007836 */ /* 0x000fca0000000000 */
[----:B0-----:R-:W-:-:S13]  /*0440*/  ISETP.GE.AND P2, PT, R0, UR8, PT ;  /* 0x0000000800007c0c */ /* 0x001fda000bf46270 */
.L_x_2771:
        /* <DEDUP_REMOVED lines=13> */
.L_x_2767:
        /* <DEDUP_REMOVED lines=40> */
.L_x_2766:
        /* <DEDUP_REMOVED lines=24> */
.L_x_2769:
        /* <DEDUP_REMOVED lines=15> */
.L_x_2770:
        /* <DEDUP_REMOVED lines=13> */
.L_x_2768:
[----:B------:R-:W0:Y:S02]  /*0ae0*/  LDC.64 R8, c[0x0][0x380] ;  /* 0x0000e000ff087b82 */ /* 0x000e240000000a00 */
[----:B0-----:R-:W-:-:S05]  /*0af0*/  IMAD.WIDE.U32 R8, R25, 0x8, R8 ;  /* 0x0000000819087825 */ /* 0x001fca00078e0008 */
[----:B------:R0:W-:Y:S01]  /*0b00*/  REDG.E.ADD.F64.RN.STRONG.GPU desc[UR6][R8.64], R22 ;  /* 0x00000016080079a6 */ /* 0x0001e2000c12ff06 */
[----:B------:R-:W-:Y:S05]  /*0b10*/  @P3 BRA `(.L_x_2771) ;  /* 0xfffffff8004c3947 */ /* 0x000fea000383ffff */
[----:B------:R-:W-:Y:S05]  /*0b20*/  @!P2 BRA `(.L_x_2772) ;  /* 0xfffffff80034a947 */ /* 0x000fea000383ffff */
[----:B------:R-:W-:Y:S05]  /*0b30*/  EXIT ;  /* 0x000000000000794d */ /* 0x000fea0003800000 */
.L_x_2773:
        /* <DEDUP_REMOVED lines=12> */
.L_x_7796:


//--------------------- .text._Z15gpukernelBMWNr3ILi1ELi19EEvPdS0_S0_iii --------------------------
	.section	.text._Z15gpukernelBMWNr3ILi1ELi19EEvPdS0_S0_iii,"ax",@progbits
	.align	128
        .global         _Z15gpukernelBMWNr3ILi1ELi19EEvPdS0_S0_iii
        .type           _Z15gpukernelBMWNr3ILi1ELi19EEvPdS0_S0_iii,@function
        .size           _Z15gpukernelBMWNr3ILi1ELi19EEvPdS0_S0_iii,(.L_x_7797 - _Z15gpukernelBMWNr3ILi1ELi19EEvPdS0_S0_iii)
        .other          _Z15gpukernelBMWNr3ILi1ELi19EEvPdS0_S0_iii,@"STO_CUDA_ENTRY STV_DEFAULT"
_Z15gpukernelBMWNr3ILi1ELi19EEvPdS0_S0_iii:
.text._Z15gpukernelBMWNr3ILi1ELi19EEvPdS0_S0_iii:
        /* <DEDUP_REMOVED lines=13> */
.L_x_2778:
        /* <DEDUP_REMOVED lines=10> */
.L_x_2776:
        /* <DEDUP_REMOVED lines=10> */
.L_x_2775:
        /* <DEDUP_REMOVED lines=17> */
.L_x_2777:
[----:B------:R-:W-:Y:S05]  /*0320*/  @!P0 BRA `(.L_x_2778) ;  /* 0xfffffffc00688947 */ /* 0x000fea000383ffff */
[----:B------:R-:W-:Y:S05]  /*0330*/  EXIT ;  /* 0x000000000000794d */ /* 0x000fea0003800000 */
.L_x_2774:
        /* <DEDUP_REMOVED lines=12> */
.L_x_2785:
[----:B0-----:R-:W0:Y:S01]  /*0400*/  LDCU UR8, c[0x0][0x398] ;  /* 0x00007300ff0877ac */ /* 0x001e220008000800 */
[----:B------:R-:W-:Y:S02]  /*0410*/  IMAD.MOV.U32 R7, RZ, RZ, R0 ;  /* 0x000000ffff077224 */ /* 0x000fe400078e0000 */
[----:B------:R-:W-:Y:S02]  /*0420*/  HFMA2 R24, -RZ, RZ, 0, 0 ;  /* 0x00000000ff187431 */ /* 0x000fe400000001ff */
[----:B------:R-:W-:-:S05]  /*0430*/  VIADD R0, R0, 0x260 ;  /* 0x0000026000007836 */ /* 0x000fca0000000000 */
[----:B0-----:R-:W-:-:S13]  /*0440*/  ISETP.GE.AND P2, PT, R0, UR8, PT ;  /* 0x0000000800007c0c */ /* 0x001fda000bf46270 */
.L_x_2784:
        /* <DEDUP_REMOVED lines=13> */
.L_x_2780:
        /* <DEDUP_REMOVED lines=40> */
.L_x_2779:
        /* <DEDUP_REMOVED lines=24> */
.L_x_2782:
        /* <DEDUP_REMOVED lines=15> */
.L_x_2783:
        /* <DEDUP_REMOVED lines=13> */
.L_x_2781:
[----:B------:R-:W0:Y:S02]  /*0ae0*/  LDC.64 R8, c[0x0][0x380] ;  /* 0x0000e000ff087b82 */ /* 0x000e240000000a00 */
[----:B0-----:R-:W-:-:S05]  /*0af0*/  IMAD.WIDE.U32 R8, R25, 0x8, R8 ;  /* 0x0000000819087825 */ /* 0x001fca00078e0008 */
[----:B------:R0:W-:Y:S01]  /*0b00*/  REDG.E.ADD.F64.RN.STRONG.GPU desc[UR6][R8.64], R22 ;  /* 0x00000016080079a6 */ /* 0x0001e2000c12ff06 */
[----:B------:R-:W-:Y:S05]  /*0b10*/  @P3 BRA `(.L_x_2784) ;  /* 0xfffffff8004c3947 */ /* 0x000fea000383ffff */
[----:B------:R-:W-:Y:S05]  /*0b20*/  @!P2 BRA `(.L_x_2785) ;  /* 0xfffffff80034a947 */ /* 0x000fea000383ffff */
[----:B------:R-:W-:Y:S05]  /*0b30*/  EXIT ;  /* 0x000000000000794d */ /* 0x000fea0003800000 */
.L_x_2786:
        /* <DEDUP_REMOVED lines=12> */
.L_x_7797:


//--------------------- .text._Z15gpukernelBMWNr3ILi1ELi18EEvPdS0_S0_iii --------------------------
	.section	.text._Z15gpukernelBMWNr3ILi1ELi18EEvPdS0_S0_iii,"ax",@progbits
	.align	128
        .global         _Z15gpukernelBMWNr3ILi1ELi18EEvPdS0_S0_iii
        .type           _Z15gpukernelBMWNr3ILi1ELi18EEvPdS0_S0_iii,@function
        .size           _Z15gpukernelBMWNr3ILi1ELi18EEvPdS0_S0_iii,(.L_x_7798 - _Z15gpukernelBMWNr3ILi1ELi18EEvPdS0_S0_iii)
        .other          _Z15gpukernelBMWNr3ILi1ELi18EEvPdS0_S0_iii,@"STO_CUDA_ENTRY STV_DEFAULT"
_Z15gpukernelBMWNr3ILi1ELi18EEvPdS0_S0_iii:
.text._Z15gpukernelBMWNr3ILi1ELi18EEvPdS0_S0_iii:
        /* <DEDUP_REMOVED lines=13> */
.L_x_2791:
        /* <DEDUP_REMOVED lines=10> */
.L_x_2789:
        /* <DEDUP_REMOVED lines=10> */
.L_x_2788:
        /* <DEDUP_REMOVED lines=17> */
.L_x_2790:
[----:B------:R-:W-:Y:S05]  /*0320*/  @!P0 BRA `(.L_x_2791) ;  /* 0xfffffffc00688947 */ /* 0x000fea000383ffff */
[----:B------:R-:W-:Y:S05]  /*0330*/  EXIT ;  /* 0x000000000000794d */ /* 0x000fea0003800000 */
.L_x_2787:
        /* <DEDUP_REMOVED lines=12> */
.L_x_2798:
[----:B0-----:R-:W0:Y:S01]  /*0400*/  LDCU UR8, c[0x0][0x398] ;  /* 0x00007300ff0877ac */ /* 0x001e220008000800 */
[----:B------:R-:W-:Y:S02]  /*0410*/  IMAD.MOV.U32 R7, RZ, RZ, R0 ;  /* 0x000000ffff077224 */ /* 0x000fe400078e0000 */
[----:B------:R-:W-:Y:S02]  /*0420*/  HFMA2 R24, -RZ, RZ, 0, 0 ;  /* 0x00000000ff187431 */ /* 0x000fe400000001ff */
[----:B------:R-:W-:-:S05]  /*0430*/  VIADD R0, R0, 0x240 ;  /* 0x0000024000007836 */ /* 0x000fca0000000000 */
[----:B0-----:R-:W-:-:S13]  /*0440*/  ISETP.GE.AND P2, PT, R0, UR8, PT ;  /* 0x0000000800007c0c */ /* 0x001fda000bf46270 */
.L_x_2797:
        /* <DEDUP_REMOVED lines=13> */
.L_x_2793:
        /* <DEDUP_REMOVED lines=40> */
.L_x_2792:
        /* <DEDUP_REMOVED lines=24> */
.L_x_2795:
        /* <DEDUP_REMOVED lines=15> */
.L_x_2796:
        /* <DEDUP_REMOVED lines=13> */
.L_x_2794:
[----:B------:R-:W0:Y:S02]  /*0ae0*/  LDC.64 R8, c[0x0][0x380] ;  /* 0x0000e000ff087b82 */ /* 0x000e240000000a00 */
[----:B0-----:R-:W-:-:S05]  /*0af0*/  IMAD.WIDE.U32 R8, R25, 0x8, R8 ;  /* 0x0000000819087825 */ /* 0x001fca00078e0008 */
[----:B------:R0:W-:Y:S01]  /*0b00*/  REDG.E.ADD.F64.RN.STRONG.GPU desc[UR6][R8.64], R22 ;  /* 0x00000016080079a6 */ /* 0x0001e2000c12ff06 */
[----:B------:R-:W-:Y:S05]  /*0b10*/  @P3 BRA `(.L_x_2797) ;  /* 0xfffffff8004c3947 */ /* 0x000fea000383ffff */
[----:B------:R-:W-:Y:S05]  /*0b20*/  @!P2 BRA `(.L_x_2798) ;  /* 0xfffffff80034a947 */ /* 0x000fea000383ffff */
[----:B------:R-:W-:Y:S05]  /*0b30*/  EXIT ;  /* 0x000000000000794d */ /* 0x000fea0003800000 */
.L_x_2799:
        /* <DEDUP_REMOVED lines=12> */
.L_x_7798:


//--------------------- .text._Z15gpukernelBMWNr3ILi1ELi17EEvPdS0_S0_iii --------------------------
	.section	.text._Z15gpukernelBMWNr3ILi1ELi17EEvPdS0_S0_iii,"ax",@progbits
	.align	128
        .global         _Z15gpukernelBMWNr3ILi1ELi17EEvPdS0_S0_iii
        .type           _Z15gpukernelBMWNr3ILi1ELi17EEvPdS0_S0_iii,@function
        .size           _Z15gpukernelBMWNr3ILi1ELi17EEvPdS0_S0_iii,(.L_x_7799 - _Z15gpukernelBMWNr3ILi1ELi17EEvPdS0_S0_iii)
        .other          _Z15gpukernelBMWNr3ILi1ELi17EEvPdS0_S0_iii,@"STO_CUDA_ENTRY STV_DEFAULT"
_Z15gpukernelBMWNr3ILi1ELi17EEvPdS0_S0_iii:
.text._Z15gpukernelBMWNr3ILi1ELi17EEvPdS0_S0_iii:
        /* <DEDUP_REMOVED lines=13> */
.L_x_2804:
        /* <DEDUP_REMOVED lines=10> */
.L_x_2802:
        /* <DEDUP_REMOVED lines=10> */
.L_x_2801:
        /* <DEDUP_REMOVED lines=17> */
.L_x_2803:
[----:B------:R-:W-:Y:S05]  /*0320*/  @!P0 BRA `(.L_x_2804) ;  /* 0xfffffffc00688947 */ /* 0x000fea000383ffff */
[----:B------:R-:W-:Y:S05]  /*0330*/  EXIT ;  /* 0x000000000000794d */ /* 0x000fea0003800000 */
.L_x_2800:
        /* <DEDUP_REMOVED lines=12> */
.L_x_2811:
[----:B0-----:R-:W0:Y:S01]  /*0400*/  LDCU UR8, c[0x0][0x398] ;  /* 0x00007300ff0877ac */ /* 0x001e220008000800 */
[----:B------:R-:W-:Y:S02]  /*0410*/  IMAD.MOV.U32 R7, RZ, RZ, R0 ;  /* 0x000000ffff077224 */ /* 0x000fe400078e0000 */
[----:B------:R-:W-:Y:S02]  /*0420*/  HFMA2 R24, -RZ, RZ, 0, 0 ;  /* 0x00000000ff187431 */ /* 0x000fe400000001ff */
[----:B------:R-:W-:-:S05]  /*0430*/  VIADD R0, R0, 0x220 ;  /* 0x0000022000007836 */ /* 0x000fca0000000000 */
[----:B0-----:R-:W-:-:S13]  /*0440*/  ISETP.GE.AND P2, PT, R0, UR8, PT ;  /* 0x0000000800007c0c */ /* 0x001fda000bf46270 */
.L_x_2810:
        /* <DEDUP_REMOVED lines=13> */
.L_x_2806:
        /* <DEDUP_REMOVED lines=40> */
.L_x_2805:
        /* <DEDUP_REMOVED lines=24> */
.L_x_2808:
        /* <DEDUP_REMOVED lines=15> */
.L_x_2809:
        /* <DEDUP_REMOVED lines=13> */
.L_x_2807:
[----:B------:R-:W0:Y:S02]  /*0ae0*/  LDC.64 R8, c[0x0][0x380] ;  /* 0x0000e000ff087b82 */ /* 0x000e240000000a00 */
[----:B0-----:R-:W-:-:S05]  /*0af0*/  IMAD.WIDE.U32 R8, R25, 0x8, R8 ;  /* 0x0000000819087825 */ /* 0x001fca00078e0008 */
[----:B------:R0:W-:Y:S01]  /*0b00*/  REDG.E.ADD.F64.RN.STRONG.GPU desc[UR6][R8.64], R22 ;  /* 0x00000016080079a6 */ /* 0x0001e2000c12ff06 */
[----:B------:R-:W-:Y:S05]  /*0b10*/  @P3 BRA `(.L_x_2810) ;  /* 0xfffffff8004c3947 */ /* 0x000fea000383ffff */
[----:B------:R-:W-:Y:S05]  /*0b20*/  @!P2 BRA `(.L_x_2811) ;  /* 0xfffffff80034a947 */ /* 0x000fea000383ffff */
[----:B------:R-:W-:Y:S05]  /*0b30*/  EXIT ;  /* 0x000000000000794d */ /* 0x000fea0003800000 */
.L_x_2812:
        /* <DEDUP_REMOVED lines=12> */
.L_x_7799:


//--------------------- .text._Z15gpukernelBMWNr3ILi1ELi16EEvPdS0_S0_iii --------------------------
	.section	.text._Z15gpukernelBMWNr3ILi1ELi16EEvPdS0_S0_iii,"ax",@progbits
	.align	128
        .global         _Z15gpukernelBMWNr3ILi1ELi16EEvPdS0_S0_iii
        .type           _Z15gpukernelBMWNr3ILi1ELi16EEvPdS0_S0_iii,@function
        .size           _Z15gpukernelBMWNr3ILi1ELi16EEvPdS0_S0_iii,(.L_x_7800 - _Z15gpukernelBMWNr3ILi1ELi16EEvPdS0_S0_iii)
        .other          _Z15gpukernelBMWNr3ILi1ELi16EEvPdS0_S0_iii,@"STO_CUDA_ENTRY STV_DEFAULT"
_Z15gpukernelBMWNr3ILi1ELi16EEvPdS0_S0_iii:
.text._Z15gpukernelBMWNr3ILi1ELi16EEvPdS0_S0_iii:
        /* <DEDUP_REMOVED lines=13> */
.L_x_2817:
        /* <DEDUP_REMOVED lines=10> */
.L_x_2815:
        /* <DEDUP_REMOVED lines=10> */
.L_x_2814:
        /* <DEDUP_REMOVED lines=17> */
.L_x_2816:
[----:B------:R-:W-:Y:S05]  /*0320*/  @!P0 BRA `(.L_x_2817) ;  /* 0xfffffffc00688947 */ /* 0x000fea000383ffff */
[----:B------:R-:W-:Y:S05]  /*0330*/  EXIT ;  /* 0x000000000000794d */ /* 0x000fea0003800000 */
.L_x_2813:
        /* <DEDUP_REMOVED lines=12> */
.L_x_2824:
[----:B0-----:R-:W0:Y:S01]  /*0400*/  LDCU UR8, c[0x0][0x398] ;  /* 0x00007300ff0877ac */ /* 0x001e220008000800 */
[----:B------:R-:W-:Y:S02]  /*0410*/  IMAD.MOV.U32 R7, RZ, RZ, R0 ;  /* 0x000000ffff077224 */ /* 0x000fe400078e0000 */
[----:B------:R-:W-:Y:S02]  /*0420*/  HFMA2 R24, -RZ, RZ, 0, 0 ;  /* 0x00000000ff187431 */ /* 0x000fe400000001ff */
[----:B------:R-:W-:-:S05]  /*0430*/  VIADD R0, R0, 0x200 ;  /* 0x0000020000007836 */ /* 0x000fca0000000000 */
[----:B0-----:R-:W-:-:S13]  /*0440*/  ISETP.GE.AND P2, PT, R0, UR8, PT ;  /* 0x0000000800007c0c */ /* 0x001fda000bf46270 */
.L_x_2823:
        /* <DEDUP_REMOVED lines=13> */
.L_x_2819:
        /* <DEDUP_REMOVED lines=40> */
.L_x_2818:
        /* <DEDUP_REMOVED lines=24> */
.L_x_2821:
        /* <DEDUP_REMOVED lines=15> */
.L_x_2822:
        /* <DEDUP_REMOVED lines=13> */
.L_x_2820:
[----:B------:R-:W0:Y:S02]  /*0ae0*/  LDC.64 R8, c[0x0][0x380] ;  /* 0x0000e000ff087b82 */ /* 0x000e240000000a00 */
[----:B0-----:R-:W-:-:S05]  /*0af0*/  IMAD.WIDE.U32 R8, R25, 0x8, R8 ;  /* 0x0000000819087825 */ /* 0x001fca00078e0008 */
[----:B------:R0:W-:Y:S01]  /*0b00*/  REDG.E.ADD.F64.RN.STRONG.GPU desc[UR6][R8.64], R22 ;  /* 0x00000016080079a6 */ /* 0x0001e2000c12ff06 */
[----:B------:R-:W-:Y:S05]  /*0b10*/  @P3 BRA `(.L_x_2823) ;  /* 0xfffffff8004c3947 */ /* 0x000fea000383ffff */
[----:B------:R-:W-:Y:S05]  /*0b20*/  @!P2 BRA `(.L_x_2824) ;  /* 0xfffffff80034a947 */ /* 0x000fea000383ffff */
[----:B------:R-:W-:Y:S05]  /*0b30*/  EXIT ;  /* 0x000000000000794d */ /* 0x000fea0003800000 */
.L_x_2825:
        /* <DEDUP_REMOVED lines=12> */
.L_x_7800:


//--------------------- .text._Z15gpukernelBMWNr3ILi1ELi15EEvPdS0_S0_iii --------------------------
	.section	.text._Z15gpukernelBMWNr3ILi1ELi15EEvPdS0_S0_iii,"ax",@progbits
	.align	128
        .global         _Z15gpukernelBMWNr3ILi1ELi15EEvPdS0_S0_iii
        .type           _Z15gpukernelBMWNr3ILi1ELi15EEvPdS0_S0_iii,@function
        .size           _Z15gpukernelBMWNr3ILi1ELi15EEvPdS0_S0_iii,(.L_x_7801 - _Z15gpukernelBMWNr3ILi1ELi15EEvPdS0_S0_iii)
        .other          _Z15gpukernelBMWNr3ILi1ELi15EEvPdS0_S0_iii,@"STO_CUDA_ENTRY STV_DEFAULT"
_Z15gpukernelBMWNr3ILi1ELi15EEvPdS0_S0_iii:
.text._Z15gpukernelBMWNr3ILi1ELi15EEvPdS0_S0_iii:
        /* <DEDUP_REMOVED lines=13> */
.L_x_2830:
        /* <DEDUP_REMOVED lines=10> */
.L_x_2828:
        /* <DEDUP_REMOVED lines=10> */
.L_x_2827:
        /* <DEDUP_REMOVED lines=17> */
.L_x_2829:
[----:B------:R-:W-:Y:S05]  /*0320*/  @!P0 BRA `(.L_x_2830) ;  /* 0xfffffffc00688947 */ /* 0x000fea000383ffff */
[----:B------:R-:W-:Y:S05]  /*0330*/  EXIT ;  /* 0x000000000000794d */ /* 0x000fea0003800000 */
.L_x_2826:
        /* <DEDUP_REMOVED lines=12> */
.L_x_2837:
[----:B0-----:R-:W0:Y:S01]  /*0400*/  LDCU UR8, c[0x0][0x398] ;  /* 0x00007300ff0877ac */ /* 0x001e220008000800 */
[----:B------:R-:W-:Y:S02]  /*0410*/  IMAD.MOV.U32 R7, RZ, RZ, R0 ;  /* 0x000000ffff077224 */ /* 0x000fe400078e0000 */
[----:B------:R-:W-:Y:S02]  /*0420*/  HFMA2 R24, -RZ, RZ, 0, 0 ;  /* 0x00000000ff187431 */ /* 0x000fe400000001ff */
[----:B------:R-:W-:-:S05]  /*0430*/  VIADD R0, R0, 0x1e0 ;  /* 0x000001e000007836 */ /* 0x000fca0000000000 */
[----:B0-----:R-:W-:-:S13]  /*0440*/  ISETP.GE.AND P2, PT, R0, UR8, PT ;  /* 0x0000000800007c0c */ /* 0x001fda000bf46270 */
.L_x_2836:
        /* <DEDUP_REMOVED lines=13> */
.L_x_2832:
        /* <DEDUP_REMOVED lines=40> */
.L_x_2831:
        /* <DEDUP_REMOVED lines=24> */
.L_x_2834:
        /* <DEDUP_REMOVED lines=15> */
.L_x_2835:
        /* <DEDUP_REMOVED lines=13> */
.L_x_2833:
[----:B------:R-:W0:Y:S02]  /*0ae0*/  LDC.64 R8, c[0x0][0x380] ;  /* 0x0000e000ff087b82 */ /* 0x000e240000000a00 */
[----:B0-----:R-:W-:-:S05]  /*0af0*/  IMAD.WIDE.U32 R8, R25, 0x8, R8 ;  /* 0x0000000819087825 */ /* 0x001fca00078e0008 */
[----:B------:R0:W-:Y:S01]  /*0b00*/  REDG.E.ADD.F64.RN.STRONG.GPU desc[UR6][R8.64], R22 ;  /* 0x00000016080079a6 */ /* 0x0001e2000c12ff06 */
[----:B------:R-:W-:Y:S05]  /*0b10*/  @P3 BRA `(.L_x_2836) ;  /* 0xfffffff8004c3947 */ /* 0x000fea000383ffff */
[----:B------:R-:W-:Y:S05]  /*0b20*/  @!P2 BRA `(.L_x_2837) ;  /* 0xfffffff80034a947 */ /* 0x000fea000383ffff */
[----:B------:R-:W-:Y:S05]  /*0b30*/  EXIT ;  /* 0x000000000000794d */ /* 0x000fea0003800000 */
.L_x_2838:
        /* <DEDUP_REMOVED lines=12> */
.L_x_7801:


//--------------------- .text._Z15gpukernelBMWNr3ILi1ELi14EEvPdS0_S0_iii --------------------------
	.section	.text._Z15gpukernelBMWNr3ILi1ELi14EEvPdS0_S0_iii,"ax",@progbits
	.align	128
        .global         _Z15gpukernelBMWNr3ILi1ELi14EEvPdS0_S0_iii
        .type           _Z15gpukernelBMWNr3ILi1ELi14EEvPdS0_S0_iii,@function
        .size           _Z15gpukernelBMWNr3ILi1ELi14EEvPdS0_S0_iii,(.L_x_7802 - _Z15gpukernelBMWNr3ILi1ELi14EEvPdS0_S0_iii)
        .other          _Z15gpukernelBMWNr3ILi1ELi14EEvPdS0_S0_iii,@"STO_CUDA_ENTRY STV_DEFAULT"
_Z15gpukernelBMWNr3ILi1ELi14EEvPdS0_S0_iii:
.text._Z15gpukernelBMWNr3ILi1ELi14EEvPdS0_S0_iii:
        /* <DEDUP_REMOVED lines=13> */
.L_x_2843:
        /* <DEDUP_REMOVED lines=10> */
.L_x_2841:
        /* <DEDUP_REMOVED lines=10> */
.L_x_2840:
        /* <DEDUP_REMOVED lines=17> */
.L_x_2842:
[----:B------:R-:W-:Y:S05]  /*0320*/  @!P0 BRA `(.L_x_2843) ;  /* 0xfffffffc00688947 */ /* 0x000fea000383ffff */
[----:B------:R-:W-:Y:S05]  /*0330*/  EXIT ;  /* 0x000000000000794d */ /* 0x000fea0003800000 */
.L_x_2839:
        /* <DEDUP_REMOVED lines=12> */
.L_x_2850:
[----:B0-----:R-:W0:Y:S01]  /*0400*/  LDCU UR8, c[0x0][0x398] ;  /* 0x00007300ff0877ac */ /* 0x001e220008000800 */
[----:B------:R-:W-:Y:S02]  /*0410*/  IMAD.MOV.U32 R7, RZ, RZ, R0 ;  /* 0x000000ffff077224 */ /* 0x000fe400078e0000 */
[----:B------:R-:W-:Y:S02]  /*0420*/  HFMA2 R24, -RZ, RZ, 0, 0 ;  /* 0x00000000ff187431 */ /* 0x000fe400000001ff */
[----:B------:R-:W-:-:S05]  /*0430*/  VIADD R0, R0, 0x1c0 ;  /* 0x000001c000007836 */ /* 0x000fca0000000000 */
[----:B0-----:R-:W-:-:S13]  /*0440*/  ISETP.GE.AND P2, PT, R0, UR8, PT ;  /* 0x0000000800007c0c */ /* 0x001fda000bf46270 */
.L_x_2849:
        /* <DEDUP_REMOVED lines=13> */
.L_x_2845:
        /* <DEDUP_REMOVED lines=40> */
.L_x_2844:
        /* <DEDUP_REMOVED lines=24> */
.L_x_2847:
        /* <DEDUP_REMOVED lines=15> */
.L_x_2848:
        /* <DEDUP_REMOVED lines=13> */
.L_x_2846:
[----:B------:R-:W0:Y:S02]  /*0ae0*/  LDC.64 R8, c[0x0][0x380] ;  /* 0x0000e000ff087b82 */ /* 0x000e240000000a00 */
[----:B0-----:R-:W-:-:S05]  /*0af0*/  IMAD.WIDE.U32 R8, R25, 0x8, R8 ;  /* 0x0000000819087825 */ /* 0x001fca00078e0008 */
[----:B------:R0:W-:Y:S01]  /*0b00*/  REDG.E.ADD.F64.RN.STRONG.GPU desc[UR6][R8.64], R22 ;  /* 0x00000016080079a6 */ /* 0x0001e2000c12ff06 */
[----:B------:R-:W-:Y:S05]  /*0b10*/  @P3 BRA `(.L_x_2849) ;  /* 0xfffffff8004c3947 */ /* 0x000fea000383ffff */
[----:B------:R-:W-:Y:S05]  /*0b20*/  @!P2 BRA `(.L_x_2850) ;  /* 0xfffffff80034a947 */ /* 0x000fea000383ffff */
[----:B------:R-:W-:Y:S05]  /*0b30*/  EXIT ;  /* 0x000000000000794d */ /* 0x000fea0003800000 */
.L_x_2851:
        /* <DEDUP_REMOVED lines=12> */
.L_x_7802:


//--------------------- .text._Z15gpukernelBMWNr3ILi1ELi13EEvPdS0_S0_iii --------------------------
	.section	.text._Z15gpukernelBMWNr3ILi1ELi13EEvPdS0_S0_iii,"ax",@progbits
	.align	128
        .global         _Z15gpukernelBMWNr3ILi1ELi13EEvPdS0_S0_iii
        .type           _Z15gpukernelBMWNr3ILi1ELi13EEvPdS0_S0_iii,@function
        .size           _Z15gpukernelBMWNr3ILi1ELi13EEvPdS0_S0_iii,(.L_x_7803 - _Z15gpukernelBMWNr3ILi1ELi13EEvPdS0_S0_iii)
        .other          _Z15gpukernelBMWNr3ILi1ELi13EEvPdS0_S0_iii,@"STO_CUDA_ENTRY STV_DEFAULT"
_Z15gpukernelBMWNr3ILi1ELi13EEvPdS0_S0_iii:
.text._Z15gpukernelBMWNr3ILi1ELi13EEvPdS0_S0_iii:
        /* <DEDUP_REMOVED lines=13> */
.L_x_2856:
        /* <DEDUP_REMOVED lines=10> */
.L_x_2854:
        /* <DEDUP_REMOVED lines=10> */
.L_x_2853:
        /* <DEDUP_REMOVED lines=17> */
.L_x_2855:
[----:B------:R-:W-:Y:S05]  /*0320*/  @!P0 BRA `(.L_x_2856) ;  /* 0xfffffffc00688947 */ /* 0x000fea000383ffff */
[----:B------:R-:W-:Y:S05]  /*0330*/  EXIT ;  /* 0x000000000000794d */ /* 0x000fea0003800000 */
.L_x_2852:
        /* <DEDUP_REMOVED lines=12> */
.L_x_2863:
[----:B0-----:R-:W0:Y:S01]  /*0400*/  LDCU UR8, c[0x0][0x398] ;  /* 0x00007300ff0877ac */ /* 0x001e220008000800 */
[----:B------:R-:W-:Y:S02]  /*0410*/  IMAD.MOV.U32 R7, RZ, RZ, R0 ;  /* 0x000000ffff077224 */ /* 0x000fe400078e0000 */
[----:B------:R-:W-:Y:S02]  /*0420*/  HFMA2 R24, -RZ, RZ, 0, 0 ;  /* 0x00000000ff187431 */ /* 0x000fe400000001ff */
[----:B------:R-:W-:-:S05]  /*0430*/  VIADD R0, R0, 0x1a0 ;  /* 0x000001a000007836 */ /* 0x000fca0000000000 */
[----:B0-----:R-:W-:-:S13]  /*0440*/  ISETP.GE.AND P2, PT, R0, UR8, PT ;  /* 0x0000000800007c0c */ /* 0x001fda000bf46270 */
.L_x_2862:
        /* <DEDUP_REMOVED lines=13> */
.L_x_2858:
        /* <DEDUP_REMOVED lines=40> */
.L_x_2857:
        /* <DEDUP_REMOVED lines=24> */
.L_x_2860:
        /* <DEDUP_REMOVED lines=15> */
.L_x_2861:
        /* <DEDUP_REMOVED lines=13> */
.L_x_2859:
[----:B------:R-:W0:Y:S02]  /*0ae0*/  LDC.64 R8, c[0x0][0x380] ;  /* 0x0000e000ff087b82 */ /* 0x000e240000000a00 */
[----:B0-----:R-:W-:-:S05]  /*0af0*/  IMAD.WIDE.U32 R8, R25, 0x8, R8 ;  /* 0x0000000819087825 */ /* 0x001fca00078e0008 */
[----:B------:R0:W-:Y:S01]  /*0b00*/  REDG.E.ADD.F64.RN.STRONG.GPU desc[UR6][R8.64], R22 ;  /* 0x00000016080079a6 */ /* 0x0001e2000c12ff06 */
[----:B------:R-:W-:Y:S05]  /*0b10*/  @P3 BRA `(.L_x_2862) ;  /* 0xfffffff8004c3947 */ /* 0x000fea000383ffff */
[----:B------:R-:W-:Y:S05]  /*0b20*/  @!P2 BRA `(.L_x_2863) ;  /* 0xfffffff80034a947 */ /* 0x000fea000383ffff */
[----:B------:R-:W-:Y:S05]  /*0b30*/  EXIT ;  /* 0x000000000000794d */ /* 0x000fea0003800000 */
.L_x_2864:
        /* <DEDUP_REMOVED lines=12> */
.L_x_7803:


//--------------------- .text._Z15gpukernelBMWNr3ILi1ELi12EEvPdS0_S0_iii --------------------------
	.section	.text._Z15gpukernelBMWNr3ILi1ELi12EEvPdS0_S0_iii,"ax",@progbits
	.align	128
        .global         _Z15gpukernelBMWNr3ILi1ELi12EEvPdS0_S0_iii
        .type           _Z15gpukernelBMWNr3ILi1ELi12EEvPdS0_S0_iii,@function
        .size           _Z15gpukernelBMWNr3ILi1ELi12EEvPdS0_S0_iii,(.L_x_7804 - _Z15gpukernelBMWNr3ILi1ELi12EEvPdS0_S0_iii)
        .other          _Z15gpukernelBMWNr3ILi1ELi12EEvPdS0_S0_iii,@"STO_CUDA_ENTRY STV_DEFAULT"
_Z15gpukernelBMWNr3ILi1ELi12EEvPdS0_S0_iii:
.text._Z15gpukernelBMWNr3ILi1ELi12EEvPdS0_S0_iii:
        /* <DEDUP_REMOVED lines=13> */
.L_x_2869:
        /* <DEDUP_REMOVED lines=10> */
.L_x_2867:
        /* <DEDUP_REMOVED lines=10> */
.L_x_2866:
        /* <DEDUP_REMOVED lines=17> */
.L_x_2868:
[----:B------:R-:W-:Y:S05]  /*0320*/  @!P0 BRA `(.L_x_2869) ;  /* 0xfffffffc00688947 */ /* 0x000fea000383ffff */
[----:B------:R-:W-:Y:S05]  /*0330*/  EXIT ;  /* 0x000000000000794d */ /* 0x000fea0003800000 */
.L_x_2865:
        /* <DEDUP_REMOVED lines=12> */
.L_x_2876:
[----:B0-----:R-:W0:Y:S01]  /*0400*/  LDCU UR8, c[0x0][0x398] ;  /* 0x00007300ff0877ac */ /* 0x001e220008000800 */
[----:B------:R-:W-:Y:S02]  /*0410*/  IMAD.MOV.U32 R7, RZ, RZ, R0 ;  /* 0x000000ffff077224 */ /* 0x000fe400078e0000 */
[----:B------:R-:W-:Y:S02]  /*0420*/  HFMA2 R24, -RZ, RZ, 0, 0 ;  /* 0x00000000ff187431 */ /* 0x000fe400000001ff */
[----:B------:R-:W-:-:S05]  /*0430*/  VIADD R0, R0, 0x180 ;  /* 0x0000018000007836 */ /* 0x000fca0000000000 */
[----:B0-----:R-:W-:-:S13]  /*0440*/  ISETP.GE.AND P2, PT, R0, UR8, PT ;  /* 0x0000000800007c0c */ /* 0x001fda000bf46270 */
.L_x_2875:
        /* <DEDUP_REMOVED lines=13> */
.L_x_2871:
        /* <DEDUP_REMOVED lines=40> */
.L_x_2870:
        /* <DEDUP_REMOVED lines=24> */
.L_x_2873:
        /* <DEDUP_REMOVED lines=15> */
.L_x_2874:
        /* <DEDUP_REMOVED lines=13> */
.L_x_2872:
[----:B------:R-:W0:Y:S02]  /*0ae0*/  LDC.64 R8, c[0x0][0x380] ;  /* 0x0000e000ff087b82 */ /* 0x000e240000000a00 */
[----:B0-----:R-:W-:-:S05]  /*0af0*/  IMAD.WIDE.U32 R8, R25, 0x8, R8 ;  /* 0x0000000819087825 */ /* 0x001fca00078e0008 */
[----:B------:R0:W-:Y:S01]  /*0b00*/  REDG.E.ADD.F64.RN.STRONG.GPU desc[UR6][R8.64], R22 ;  /* 0x00000016080079a6 */ /* 0x0001e2000c12ff06 */
[----:B------:R-:W-:Y:S05]  /*0b10*/  @P3 BRA `(.L_x_2875) ;  /* 0xfffffff8004c3947 */ /* 0x000fea000383ffff */
[----:B------:R-:W-:Y:S05]  /*0b20*/  @!P2 BRA `(.L_x_2876) ;  /* 0xfffffff80034a947 */ /* 0x000fea000383ffff */
[----:B------:R-:W-:Y:S05]  /*0b30*/  EXIT ;  /* 0x000000000000794d */ /* 0x000fea0003800000 */
.L_x_2877:
        /* <DEDUP_REMOVED lines=12> */
.L_x_7804:


//--------------------- .text._Z15gpukernelBMWNr3ILi1ELi11EEvPdS0_S0_iii --------------------------
	.section	.text._Z15gpukernelBMWNr3ILi1ELi11EEvPdS0_S0_iii,"ax",@progbits
	.align	128
        .global         _Z15gpukernelBMWNr3ILi1ELi11EEvPdS0_S0_iii
        .type           _Z15gpukernelBMWNr3ILi1ELi11EEvPdS0_S0_iii,@function
        .size           _Z15gpukernelBMWNr3ILi1ELi11EEvPdS0_S0_iii,(.L_x_7805 - _Z15gpukernelBMWNr3ILi1ELi11EEvPdS0_S0_iii)
        .other          _Z15gpukernelBMWNr3ILi1ELi11EEvPdS0_S0_iii,@"STO_CUDA_ENTRY STV_DEFAULT"
_Z15gpukernelBMWNr3ILi1ELi11EEvPdS0_S0_iii:
.text._Z15gpukernelBMWNr3ILi1ELi11EEvPdS0_S0_iii:
        /* <DEDUP_REMOVED lines=13> */
.L_x_2882:
        /* <DEDUP_REMOVED lines=10> */
.L_x_2880:
        /* <DEDUP_REMOVED lines=10> */
.L_x_2879:
        /* <DEDUP_REMOVED lines=17> */
.L_x_2881:
[----:B------:R-:W-:Y:S05]  /*0320*/  @!P0 BRA `(.L_x_2882) ;  /* 0xfffffffc00688947 */ /* 0x000fea000383ffff */
[----:B------:R-:W-:Y:S05]  /*0330*/  EXIT ;  /* 0x000000000000794d */ /* 0x000fea0003800000 */
.L_x_2878:
        /* <DEDUP_REMOVED lines=12> */
.L_x_2889:
[----:B0-----:R-:W0:Y:S01]  /*0400*/  LDCU UR8, c[0x0][0x398] ;  /* 0x00007300ff0877ac */ /* 0x001e220008000800 */
[----:B------:R-:W-:Y:S02]  /*0410*/  IMAD.MOV.U32 R7, RZ, RZ, R0 ;  /* 0x000000ffff077224 */ /* 0x000fe400078e0000 */
[----:B------:R-:W-:Y:S02]  /*0420*/  HFMA2 R24, -RZ, RZ, 0, 0 ;  /* 0x00000000ff187431 */ /* 0x000fe400000001ff */
[----:B------:R-:W-:-:S05]  /*0430*/  VIADD R0, R0, 0x160 ;  /* 0x0000016000007836 */ /* 0x000fca0000000000 */
[----:B0-----:R-:W-:-:S13]  /*0440*/  ISETP.GE.AND P2, PT, R0, UR8, PT ;  /* 0x0000000800007c0c */ /* 0x001fda000bf46270 */
.L_x_2888:
        /* <DEDUP_REMOVED lines=13> */
.L_x_2884:
        /* <DEDUP_REMOVED lines=40> */
.L_x_2883:
        /* <DEDUP_REMOVED lines=24> */
.L_x_2886:
        /* <DEDUP_REMOVED lines=15> */
.L_x_2887:
        /* <DEDUP_REMOVED lines=13> */
.L_x_2885:
[----:B------:R-:W0:Y:S02]  /*0ae0*/  LDC.64 R8, c[0x0][0x380] ;  /* 0x0000e000ff087b82 */ /* 0x000e240000000a00 */
[----:B0-----:R-:W-:-:S05]  /*0af0*/  IMAD.WIDE.U32 R8, R25, 0x8, R8 ;  /* 0x0000000819087825 */ /* 0x001fca00078e0008 */
[----:B------:R0:W-:Y:S01]  /*0b00*/  REDG.E.ADD.F64.RN.STRONG.GPU desc[UR6][R8.64], R22 ;  /* 0x00000016080079a6 */ /* 0x0001e2000c12ff06 */
[----:B------:R-:W-:Y:S05]  /*0b10*/  @P3 BRA `(.L_x_2888) ;  /* 0xfffffff8004c3947 */ /* 0x000fea000383ffff */
[----:B------:R-:W-:Y:S05]  /*0b20*/  @!P2 BRA `(.L_x_2889) ;  /* 0xfffffff80034a947 */ /* 0x000fea000383ffff */
[----:B------:R-:W-:Y:S05]  /*0b30*/  EXIT ;  /* 0x000000000000794d */ /* 0x000fea0003800000 */
.L_x_2890:
        /* <DEDUP_REMOVED lines=12> */
.L_x_7805:


//--------------------- .text._Z15gpukernelBMWNr3ILi1ELi10EEvPdS0_S0_iii --------------------------
	.section	.text._Z15gpukernelBMWNr3ILi1ELi10EEvPdS0_S0_iii,"ax",@progbits
	.align	128
        .global         _Z15gpukernelBMWNr3ILi1ELi10EEvPdS0_S0_iii
        .type           _Z15gpukernelBMWNr3ILi1ELi10EEvPdS0_S0_iii,@function
        .size           _Z15gpukernelBMWNr3ILi1ELi10EEvPdS0_S0_iii,(.L_x_7806 - _Z15gpukernelBMWNr3ILi1ELi10EEvPdS0_S0_iii)
        .other          _Z15gpukernelBMWNr3ILi1ELi10EEvPdS0_S0_iii,@"STO_CUDA_ENTRY STV_DEFAULT"
_Z15gpukernelBMWNr3ILi1ELi10EEvPdS0_S0_iii:
.text._Z15gpukernelBMWNr3ILi1ELi10EEvPdS0_S0_iii:
        /* <DEDUP_REMOVED lines=13> */
.L_x_2895:
        /* <DEDUP_REMOVED lines=10> */
.L_x_2893:
        /* <DEDUP_REMOVED lines=10> */
.L_x_2892:
        /* <DEDUP_REMOVED lines=17> */
.L_x_2894:
[----:B------:R-:W-:Y:S05]  /*0320*/  @!P0 BRA `(.L_x_2895) ;  /* 0xfffffffc00688947 */ /* 0x000fea000383ffff */
[----:B------:R-:W-:Y:S05]  /*0330*/  EXIT ;  /* 0x000000000000794d */ /* 0x000fea0003800000 */
.L_x_2891:
        /* <DEDUP_REMOVED lines=12> */
.L_x_2902:
[----:B0-----:R-:W0:Y:S01]  /*0400*/  LDCU UR8, c[0x0][0x398] ;  /* 0x00007300ff0877ac */ /* 0x001e220008000800 */
[----:B------:R-:W-:Y:S02]  /*0410*/  IMAD.MOV.U32 R7, RZ, RZ, R0 ;  /* 0x000000ffff077224 */ /* 0x000fe400078e0000 */
[----:B------:R-:W-:Y:S02]  /*0420*/  HFMA2 R24, -RZ, RZ, 0, 0 ;  /* 0x00000000ff187431 */ /* 0x000fe400000001ff */
[----:B------:R-:W-:-:S05]  /*0430*/  VIADD R0, R0, 0x140 ;  /* 0x0000014000007836 */ /* 0x000fca0000000000 */
[----:B0-----:R-:W-:-:S13]  /*0440*/  ISETP.GE.AND P2, PT, R0, UR8, PT ;  /* 0x0000000800007c0c */ /* 0x001fda000bf46270 */
.L_x_2901:
        /* <DEDUP_REMOVED lines=13> */
.L_x_2897:
        /* <DEDUP_REMOVED lines=40> */
.L_x_2896:
        /* <DEDUP_REMOVED lines=24> */
.L_x_2899:
        /* <DEDUP_REMOVED lines=15> */
.L_x_2900:
        /* <DEDUP_REMOVED lines=13> */
.L_x_2898:
[----:B------:R-:W0:Y:S02]  /*0ae0*/  LDC.64 R8, c[0x0][0x380] ;  /* 0x0000e000ff087b82 */ /* 0x000e240000000a00 */
[----:B0-----:R-:W-:-:S05]  /*0af0*/  IMAD.WIDE.U32 R8, R25, 0x8, R8 ;  /* 0x0000000819087825 */ /* 0x001fca00078e0008 */
[----:B------:R0:W-:Y:S01]  /*0b00*/  REDG.E.ADD.F64.RN.STRONG.GPU desc[UR6][R8.64], R22 ;  /* 0x00000016080079a6 */ /* 0x0001e2000c12ff06 */
[----:B------:R-:W-:Y:S05]  /*0b10*/  @P3 BRA `(.L_x_2901) ;  /* 0xfffffff8004c3947 */ /* 0x000fea000383ffff */
[----:B------:R-:W-:Y:S05]  /*0b20*/  @!P2 BRA `(.L_x_2902) ;  /* 0xfffffff80034a947 */ /* 0x000fea000383ffff */
[----:B------:R-:W-:Y:S05]  /*0b30*/  EXIT ;  /* 0x000000000000794d */ /* 0x000fea0003800000 */
.L_x_2903:
        /* <DEDUP_REMOVED lines=12> */
.L_x_7806:


//--------------------- .text._Z15gpukernelBMWNr3ILi1ELi9EEvPdS0_S0_iii --------------------------
	.section	.text._Z15gpukernelBMWNr3ILi1ELi9EEvPdS0_S0_iii,"ax",@progbits
	.align	128
        .global         _Z15gpukernelBMWNr3ILi1ELi9EEvPdS0_S0_iii
        .type           _Z15gpukernelBMWNr3ILi1ELi9EEvPdS0_S0_iii,@function
        .size           _Z15gpukernelBMWNr3ILi1ELi9EEvPdS0_S0_iii,(.L_x_7807 - _Z15gpukernelBMWNr3ILi1ELi9EEvPdS0_S0_iii)
        .other          _Z15gpukernelBMWNr3ILi1ELi9EEvPdS0_S0_iii,@"STO_CUDA_ENTRY STV_DEFAULT"
_Z15gpukernelBMWNr3ILi1ELi9EEvPdS0_S0_iii:
.text._Z15gpukernelBMWNr3ILi1ELi9EEvPdS0_S0_iii:
        /* <DEDUP_REMOVED lines=13> */
.L_x_2908:
        /* <DEDUP_REMOVED lines=10> */
.L_x_2906:
        /* <DEDUP_REMOVED lines=10> */
.L_x_2905:
        /* <DEDUP_REMOVED lines=17> */
.L_x_2907:
[----:B------:R-:W-:Y:S05]  /*0320*/  @!P0 BRA `(.L_x_2908) ;  /* 0xfffffffc00688947 */ /* 0x000fea000383ffff */
[----:B------:R-:W-:Y:S05]  /*0330*/  EXIT ;  /* 0x000000000000794d */ /* 0x000fea0003800000 */
.L_x_2904:
        /* <DEDUP_REMOVED lines=12> */
.L_x_2915:
[----:B0-----:R-:W0:Y:S01]  /*0400*/  LDCU UR8, c[0x0][0x398] ;  /* 0x00007300ff0877ac */ /* 0x001e220008000800 */
[----:B------:R-:W-:Y:S02]  /*0410*/  IMAD.MOV.U32 R7, RZ, RZ, R0 ;  /* 0x000000ffff077224 */ /* 0x000fe400078e0000 */
[----:B------:R-:W-:Y:S02]  /*0420*/  HFMA2 R24, -RZ, RZ, 0, 0 ;  /* 0x00000000ff187431 */ /* 0x000fe400000001ff */
[----:B------:R-:W-:-:S05]  /*0430*/  VIADD R0, R0, 0x120 ;  /* 0x0000012000007836 */ /* 0x000fca0000000000 */
[----:B0-----:R-:W-:-:S13]  /*0440*/  ISETP.GE.AND P2, PT, R0, UR8, PT ;  /* 0x0000000800007c0c */ /* 0x001fda000bf46270 */
.L_x_2914:
        /* <DEDUP_REMOVED lines=13> */
.L_x_2910:
        /* <DEDUP_REMOVED lines=40> */
.L_x_2909:
        /* <DEDUP_REMOVED lines=24> */
.L_x_2912:
        /* <DEDUP_REMOVED lines=15> */
.L_x_2913:
        /* <DEDUP_REMOVED lines=13> */
.L_x_2911:
[----:B------:R-:W0:Y:S02]  /*0ae0*/  LDC.64 R8, c[0x0][0x380] ;  /* 0x0000e000ff087b82 */ /* 0x000e240000000a00 */
[----:B0-----:R-:W-:-:S05]  /*0af0*/  IMAD.WIDE.U32 R8, R25, 0x8, R8 ;  /* 0x0000000819087825 */ /* 0x001fca00078e0008 */
[----:B------:R0:W-:Y:S01]  /*0b00*/  REDG.E.ADD.F64.RN.STRONG.GPU desc[UR6][R8.64], R22 ;  /* 0x00000016080079a6 */ /* 0x0001e2000c12ff06 */
[----:B------:R-:W-:Y:S05]  /*0b10*/  @P3 BRA `(.L_x_2914) ;  /* 0xfffffff8004c3947 */ /* 0x000fea000383ffff */
[----:B------:R-:W-:Y:S05]  /*0b20*/  @!P2 BRA `(.L_x_2915) ;  /* 0xfffffff80034a947 */ /* 0x000fea000383ffff */
[----:B------:R-:W-:Y:S05]  /*0b30*/  EXIT ;  /* 0x000000000000794d */ /* 0x000fea0003800000 */
.L_x_2916:
        /* <DEDUP_REMOVED lines=12> */
.L_x_7807:


//--------------------- .text._Z15gpukernelBMWNr3ILi1ELi8EEvPdS0_S0_iii --------------------------
	.section	.text._Z15gpukernelBMWNr3ILi1ELi8EEvPdS0_S0_iii,"ax",@progbits
	.align	128
        .global         _Z15gpukernelBMWNr3ILi1ELi8EEvPdS0_S0_iii
        .type           _Z15gpukernelBMWNr3ILi1ELi8EEvPdS0_S0_iii,@function
        .size           _Z15gpukernelBMWNr3ILi1ELi8EEvPdS0_S0_iii,(.L_x_7808 - _Z15gpukernelBMWNr3ILi1ELi8EEvPdS0_S0_iii)
        .other          _Z15gpukernelBMWNr3ILi1ELi8EEvPdS0_S0_iii,@"STO_CUDA_ENTRY STV_DEFAULT"
_Z15gpukernelBMWNr3ILi1ELi8EEvPdS0_S0_iii:
.text._Z15gpukernelBMWNr3ILi1ELi8EEvPdS0_S0_iii:
        /* <DEDUP_REMOVED lines=13> */
.L_x_2921:
        /* <DEDUP_REMOVED lines=10> */
.L_x_2919:
        /* <DEDUP_REMOVED lines=10> */
.L_x_2918:
        /* <DEDUP_REMOVED lines=17> */
.L_x_2920:
[----:B------:R-:W-:Y:S05]  /*0320*/  @!P0 BRA `(.L_x_2921) ;  /* 0xfffffffc00688947 */ /* 0x000fea000383ffff */
[----:B------:R-:W-:Y:S05]  /*0330*/  EXIT ;  /* 0x000000000000794d */ /* 0x000fea0003800000 */
.L_x_2917:
        /* <DEDUP_REMOVED lines=12> */
.L_x_2928:
[----:B0-----:R-:W0:Y:S01]  /*0400*/  LDCU UR8, c[0x0][0x398] ;  /* 0x00007300ff0877ac */ /* 0x001e220008000800 */
[----:B------:R-:W-:Y:S02]  /*0410*/  IMAD.MOV.U32 R7, RZ, RZ, R0 ;  /* 0x000000ffff077224 */ /* 0x000fe400078e0000 */
[----:B------:R-:W-:Y:S02]  /*0420*/  HFMA2 R24, -RZ, RZ, 0, 0 ;  /* 0x00000000ff187431 */ /* 0x000fe400000001ff */
[----:B------:R-:W-:-:S05]  /*0430*/  VIADD R0, R0, 0x100 ;  /* 0x0000010000007836 */ /* 0x000fca0000000000 */
[----:B0-----:R-:W-:-:S13]  /*0440*/  ISETP.GE.AND P2, PT, R0, UR8, PT ;  /* 0x0000000800007c0c */ /* 0x001fda000bf46270 */
.L_x_2927:
        /* <DEDUP_REMOVED lines=13> */
.L_x_2923:
        /* <DEDUP_REMOVED lines=40> */
.L_x_2922:
        /* <DEDUP_REMOVED lines=24> */
.L_x_2925:
        /* <DEDUP_REMOVED lines=15> */
.L_x_2926:
        /* <DEDUP_REMOVED lines=13> */
.L_x_2924:
[----:B------:R-:W0:Y:S02]  /*0ae0*/  LDC.64 R8, c[0x0][0x380] ;  /* 0x0000e000ff087b82 */ /* 0x000e240000000a00 */
[----:B0-----:R-:W-:-:S05]  /*0af0*/  IMAD.WIDE.U32 R8, R25, 0x8, R8 ;  /* 0x0000000819087825 */ /* 0x001fca00078e0008 */
[----:B------:R0:W-:Y:S01]  /*0b00*/  REDG.E.ADD.F64.RN.STRONG.GPU desc[UR6][R8.64], R22 ;  /* 0x00000016080079a6 */ /* 0x0001e2000c12ff06 */
[----:B------:R-:W-:Y:S05]  /*0b10*/  @P3 BRA `(.L_x_2927) ;  /* 0xfffffff8004c3947 */ /* 0x000fea000383ffff */
[----:B------:R-:W-:Y:S05]  /*0b20*/  @!P2 BRA `(.L_x_2928) ;  /* 0xfffffff80034a947 */ /* 0x000fea000383ffff */
[----:B------:R-:W-:Y:S05]  /*0b30*/  EXIT ;  /* 0x000000000000794d */ /* 0x000fea0003800000 */
.L_x_2929:
        /* <DEDUP_REMOVED lines=12> */
.L_x_7808:


//--------------------- .text._Z15gpukernelBMWNr3ILi1ELi7EEvPdS0_S0_iii --------------------------
	.section	.text._Z15gpukernelBMWNr3ILi1ELi7EEvPdS0_S0_iii,"ax",@progbits
	.align	128
        .global         _Z15gpukernelBMWNr3ILi1ELi7EEvPdS0_S0_iii
        .type           _Z15gpukernelBMWNr3ILi1ELi7EEvPdS0_S0_iii,@function
        .size           _Z15gpukernelBMWNr3ILi1ELi7EEvPdS0_S0_iii,(.L_x_7809 - _Z15gpukernelBMWNr3ILi1ELi7EEvPdS0_S0_iii)
        .other          _Z15gpukernelBMWNr3ILi1ELi7EEvPdS0_S0_iii,@"STO_CUDA_ENTRY STV_DEFAULT"
_Z15gpukernelBMWNr3ILi1ELi7EEvPdS0_S0_iii:
.text._Z15gpukernelBMWNr3ILi1ELi7EEvPdS0_S0_iii:
        /* <DEDUP_REMOVED lines=13> */
.L_x_2934:
        /* <DEDUP_REMOVED lines=10> */
.L_x_2932:
        /* <DEDUP_REMOVED lines=10> */
.L_x_2931:
        /* <DEDUP_REMOVED lines=17> */
.L_x_2933:
[----:B------:R-:W-:Y:S05]  /*0320*/  @!P0 BRA `(.L_x_2934) ;  /* 0xfffffffc00688947 */ /* 0x000fea000383ffff */
[----:B------:R-:W-:Y:S05]  /*0330*/  EXIT ;  /* 0x000000000000794d */ /* 0x000fea0003800000 */
.L_x_2930:
        /* <DEDUP_REMOVED lines=12> */
.L_x_2941:
[----:B0-----:R-:W0:Y:S01]  /*0400*/  LDCU UR8, c[0x0][0x398] ;  /* 0x00007300ff0877ac */ /* 0x001e220008000800 */
[----:B------:R-:W-:Y:S02]  /*0410*/  IMAD.MOV.U32 R7, RZ, RZ, R0 ;  /* 0x000000ffff077224 */ /* 0x000fe400078e0000 */
[----:B------:R-:W-:Y:S02]  /*0420*/  HFMA2 R24, -RZ, RZ, 0, 0 ;  /* 0x00000000ff187431 */ /* 0x000fe400000001ff */
[----:B------:R-:W-:-:S05]  /*0430*/  VIADD R0, R0, 0xe0 ;  /* 0x000000e000007836 */ /* 0x000fca0000000000 */
[----:B0-----:R-:W-:-:S13]  /*0440*/  ISETP.GE.AND P2, PT, R0, UR8, PT ;  /* 0x0000000800007c0c */ /* 0x001fda000bf46270 */
.L_x_2940:
        /* <DEDUP_REMOVED lines=13> */
.L_x_2936:
        /* <DEDUP_REMOVED lines=40> */
.L_x_2935:
        /* <DEDUP_REMOVED lines=24> */
.L_x_2938:
        /* <DEDUP_REMOVED lines=15> */
.L_x_2939:
        /* <DEDUP_REMOVED lines=13> */
.L_x_2937:
[----:B------:R-:W0:Y:S02]  /*0ae0*/  LDC.64 R8, c[0x0][0x380] ;  /* 0x0000e000ff087b82 */ /* 0x000e240000000a00 */
[----:B0-----:R-:W-:-:S05]  /*0af0*/  IMAD.WIDE.U32 R8, R25, 0x8, R8 ;  /* 0x0000000819087825 */ /* 0x001fca00078e0008 */
[----:B------:R0:W-:Y:S01]  /*0b00*/  REDG.E.ADD.F64.RN.STRONG.GPU desc[UR6][R8.64], R22 ;  /* 0x00000016080079a6 */ /* 0x0001e2000c12ff06 */
[----:B------:R-:W-:Y:S05]  /*0b10*/  @P3 BRA `(.L_x_2940) ;  /* 0xfffffff8004c3947 */ /* 0x000fea000383ffff */
[----:B------:R-:W-:Y:S05]  /*0b20*/  @!P2 BRA `(.L_x_2941) ;  /* 0xfffffff80034a947 */ /* 0x000fea000383ffff */
[----:B------:R-:W-:Y:S05]  /*0b30*/  EXIT ;  /* 0x000000000000794d */ /* 0x000fea0003800000 */
.L_x_2942:
        /* <DEDUP_REMOVED lines=12> */
.L_x_7809:


//--------------------- .text._Z15gpukernelBMWNr3ILi1ELi6EEvPdS0_S0_iii --------------------------
	.section	.text._Z15gpukernelBMWNr3ILi1ELi6EEvPdS0_S0_iii,"ax",@progbits
	.align	128
        .global         _Z15gpukernelBMWNr3ILi1ELi6EEvPdS0_S0_iii
        .type           _Z15gpukernelBMWNr3ILi1ELi6EEvPdS0_S0_iii,@function
        .size           _Z15gpukernelBMWNr3ILi1ELi6EEvPdS0_S0_iii,(.L_x_7810 - _Z15gpukernelBMWNr3ILi1ELi6EEvPdS0_S0_iii)
        .other          _Z15gpukernelBMWNr3ILi1ELi6EEvPdS0_S0_iii,@"STO_CUDA_ENTRY STV_DEFAULT"
_Z15gpukernelBMWNr3ILi1ELi6EEvPdS0_S0_iii:
.text._Z15gpukernelBMWNr3ILi1ELi6EEvPdS0_S0_iii:
        /* <DEDUP_REMOVED lines=13> */
.L_x_2947:
        /* <DEDUP_REMOVED lines=10> */
.L_x_2945:
        /* <DEDUP_REMOVED lines=10> */
.L_x_2944:
        /* <DEDUP_REMOVED lines=17> */
.L_x_2946:
[----:B------:R-:W-:Y:S05]  /*0320*/  @!P0 BRA `(.L_x_2947) ;  /* 0xfffffffc00688947 */ /* 0x000fea000383ffff */
[----:B------:R-:W-:Y:S05]  /*0330*/  EXIT ;  /* 0x000000000000794d */ /* 0x000fea0003800000 */
.L_x_2943:
        /* <DEDUP_REMOVED lines=12> */
.L_x_2954:
[----:B0-----:R-:W0:Y:S01]  /*0400*/  LDCU UR8, c[0x0][0x398] ;  /* 0x00007300ff0877ac */ /* 0x001e220008000800 */
[----:B------:R-:W-:Y:S02]  /*0410*/  IMAD.MOV.U32 R7, RZ, RZ, R0 ;  /* 0x000000ffff077224 */ /* 0x000fe400078e0000 */
[----:B------:R-:W-:Y:S02]  /*0420*/  HFMA2 R24, -RZ, RZ, 0, 0 ;  /* 0x00000000ff187431 */ /* 0x000fe400000001ff */
[----:B------:R-:W-:-:S05]  /*0430*/  VIADD R0, R0, 0xc0 ;  /* 0x000000c000007836 */ /* 0x000fca0000000000 */
[----:B0-----:R-:W-:-:S13]  /*0440*/  ISETP.GE.AND P2, PT, R0, UR8, PT ;  /* 0x0000000800007c0c */ /* 0x001fda000bf46270 */
.L_x_2953:
        /* <DEDUP_REMOVED lines=13> */
.L_x_2949:
        /* <DEDUP_REMOVED lines=40> */
.L_x_2948:
        /* <DEDUP_REMOVED lines=24> */
.L_x_2951:
        /* <DEDUP_REMOVED lines=15> */
.L_x_2952:
        /* <DEDUP_REMOVED lines=13> */
.L_x_2950:
[----:B------:R-:W0:Y:S02]  /*0ae0*/  LDC.64 R8, c[0x0][0x380] ;  /* 0x0000e000ff087b82 */ /* 0x000e240000000a00 */
[----:B0-----:R-:W-:-:S05]  /*0af0*/  IMAD.WIDE.U32 R8, R25, 0x8, R8 ;  /* 0x0000000819087825 */ /* 0x001fca00078e0008 */
[----:B------:R0:W-:Y:S01]  /*0b00*/  REDG.E.ADD.F64.RN.STRONG.GPU desc[UR6][R8.64], R22 ;  /* 0x00000016080079a6 */ /* 0x0001e2000c12ff06 */
[----:B------:R-:W-:Y:S05]  /*0b10*/  @P3 BRA `(.L_x_2953) ;  /* 0xfffffff8004c3947 */ /* 0x000fea000383ffff */
[----:B------:R-:W-:Y:S05]  /*0b20*/  @!P2 BRA `(.L_x_2954) ;  /* 0xfffffff80034a947 */ /* 0x000fea000383ffff */
[----:B------:R-:W-:Y:S05]  /*0b30*/  EXIT ;  /* 0x000000000000794d */ /* 0x000fea0003800000 */
.L_x_2955:
        /* <DEDUP_REMOVED lines=12> */
.L_x_7810:


//--------------------- .text._Z15gpukernelBMWNr3ILi1ELi5EEvPdS0_S0_iii --------------------------
	.section	.text._Z15gpukernelBMWNr3ILi1ELi5EEvPdS0_S0_iii,"ax",@progbits
	.align	128
        .global         _Z15gpukernelBMWNr3ILi1ELi5EEvPdS0_S0_iii
        .type           _Z15gpukernelBMWNr3ILi1ELi5EEvPdS0_S0_iii,@function
        .size           _Z15gpukernelBMWNr3ILi1ELi5EEvPdS0_S0_iii,(.L_x_7811 - _Z15gpukernelBMWNr3ILi1ELi5EEvPdS0_S0_iii)
        .other          _Z15gpukernelBMWNr3ILi1ELi5EEvPdS0_S0_iii,@"STO_CUDA_ENTRY STV_DEFAULT"
_Z15gpukernelBMWNr3ILi1ELi5EEvPdS0_S0_iii:
.text._Z15gpukernelBMWNr3ILi1ELi5EEvPdS0_S0_iii:
        /* <DEDUP_REMOVED lines=13> */
.L_x_2960:
        /* <DEDUP_REMOVED lines=10> */
.L_x_2958:
        /* <DEDUP_REMOVED lines=10> */
.L_x_2957:
        /* <DEDUP_REMOVED lines=17> */
.L_x_2959:
[----:B------:R-:W-:Y:S05]  /*0320*/  @!P0 BRA `(.L_x_2960) ;  /* 0xfffffffc00688947 */ /* 0x000fea000383ffff */
[----:B------:R-:W-:Y:S05]  /*0330*/  EXIT ;  /* 0x000000000000794d */ /* 0x000fea0003800000 */
.L_x_2956:
        /* <DEDUP_REMOVED lines=12> */
.L_x_2967:
[----:B0-----:R-:W0:Y:S01]  /*0400*/  LDCU UR8, c[0x0][0x398] ;  /* 0x00007300ff0877ac */ /* 0x001e220008000800 */
[----:B------:R-:W-:Y:S02]  /*0410*/  IMAD.MOV.U32 R7, RZ, RZ, R0 ;  /* 0x000000ffff077224 */ /* 0x000fe400078e0000 */
[----:B------:R-:W-:Y:S02]  /*0420*/  HFMA2 R24, -RZ, RZ, 0, 0 ;  /* 0x00000000ff187431 */ /* 0x000fe400000001ff */
[----:B------:R-:W-:-:S05]  /*0430*/  VIADD R0, R0, 0xa0 ;  /* 0x000000a000007836 */ /* 0x000fca0000000000 */
[----:B0-----:R-:W-:-:S13]  /*0440*/  ISETP.GE.AND P2, PT, R0, UR8, PT ;  /* 0x0000000800007c0c */ /* 0x001fda000bf46270 */
.L_x_2966:
        /* <DEDUP_REMOVED lines=13> */
.L_x_2962:
        /* <DEDUP_REMOVED lines=40> */
.L_x_2961:
        /* <DEDUP_REMOVED lines=24> */
.L_x_2964:
        /* <DEDUP_REMOVED lines=15> */
.L_x_2965:
        /* <DEDUP_REMOVED lines=13> */
.L_x_2963:
[----:B------:R-:W0:Y:S02]  /*0ae0*/  LDC.64 R8, c[0x0][0x380] ;  /* 0x0000e000ff087b82 */ /* 0x000e240000000a00 */
[----:B0-----:R-:W-:-:S05]  /*0af0*/  IMAD.WIDE.U32 R8, R25, 0x8, R8 ;  /* 0x0000000819087825 */ /* 0x001fca00078e0008 */
[----:B------:R0:W-:Y:S01]  /*0b00*/  REDG.E.ADD.F64.RN.STRONG.GPU desc[UR6][R8.64], R22 ;  /* 0x00000016080079a6 */ /* 0x0001e2000c12ff06 */
[----:B------:R-:W-:Y:S05]  /*0b10*/  @P3 BRA `(.L_x_2966) ;  /* 0xfffffff8004c3947 */ /* 0x000fea000383ffff */
[----:B------:R-:W-:Y:S05]  /*0b20*/  @!P2 BRA `(.L_x_2967) ;  /* 0xfffffff80034a947 */ /* 0x000fea000383ffff */
[----:B------:R-:W-:Y:S05]  /*0b30*/  EXIT ;  /* 0x000000000000794d */ /* 0x000fea0003800000 */
.L_x_2968:
        /* <DEDUP_REMOVED lines=12> */
.L_x_7811:


//--------------------- .text._Z15gpukernelBMWNr3ILi1ELi4EEvPdS0_S0_iii --------------------------
	.section	.text._Z15gpukernelBMWNr3ILi1ELi4EEvPdS0_S0_iii,"ax",@progbits
	.align	128
        .global         _Z15gpukernelBMWNr3ILi1ELi4EEvPdS0_S0_iii
        .type           _Z15gpukernelBMWNr3ILi1ELi4EEvPdS0_S0_iii,@function
        .size           _Z15gpukernelBMWNr3ILi1ELi4EEvPdS0_S0_iii,(.L_x_7812 - _Z15gpukernelBMWNr3ILi1ELi4EEvPdS0_S0_iii)
        .other          _Z15gpukernelBMWNr3ILi1ELi4EEvPdS0_S0_iii,@"STO_CUDA_ENTRY STV_DEFAULT"
_Z15gpukernelBMWNr3ILi1ELi4EEvPdS0_S0_iii:
.text._Z15gpukernelBMWNr3ILi1ELi4EEvPdS0_S0_iii:
        /* <DEDUP_REMOVED lines=13> */
.L_x_2973:
        /* <DEDUP_REMOVED lines=10> */
.L_x_2971:
        /* <DEDUP_REMOVED lines=10> */
.L_x_2970:
        /* <DEDUP_REMOVED lines=17> */
.L_x_2972:
[----:B------:R-:W-:Y:S05]  /*0320*/  @!P0 BRA `(.L_x_2973) ;  /* 0xfffffffc00688947 */ /* 0x000fea000383ffff */
[----:B------:R-:W-:Y:S05]  /*0330*/  EXIT ;  /* 0x000000000000794d */ /* 0x000fea0003800000 */
.L_x_2969:
        /* <DEDUP_REMOVED lines=12> */
.L_x_2980:
[----:B0-----:R-:W0:Y:S01]  /*0400*/  LDCU UR8, c[0x0][0x398] ;  /* 0x00007300ff0877ac */ /* 0x001e220008000800 */
[----:B------:R-:W-:Y:S02]  /*0410*/  IMAD.MOV.U32 R7, RZ, RZ, R0 ;  /* 0x000000ffff077224 */ /* 0x000fe400078e0000 */
[----:B------:R-:W-:Y:S02]  /*0420*/  HFMA2 R24, -RZ, RZ, 0, 0 ;  /* 0x00000000ff187431 */ /* 0x000fe400000001ff */
[----:B------:R-:W-:-:S05]  /*0430*/  VIADD R0, R0, 0x80 ;  /* 0x0000008000007836 */ /* 0x000fca0000000000 */
[----:B0-----:R-:W-:-:S13]  /*0440*/  ISETP.GE.AND P2, PT, R0, UR8, PT ;  /* 0x0000000800007c0c */ /* 0x001fda000bf46270 */
.L_x_2979:
        /* <DEDUP_REMOVED lines=13> */
.L_x_2975:
        /* <DEDUP_REMOVED lines=40> */
.L_x_2974:
        /* <DEDUP_REMOVED lines=24> */
.L_x_2977:
        /* <DEDUP_REMOVED lines=15> */
.L_x_2978:
        /* <DEDUP_REMOVED lines=13> */
.L_x_2976:
[----:B------:R-:W0:Y:S02]  /*0ae0*/  LDC.64 R8, c[0x0][0x380] ;  /* 0x0000e000ff087b82 */ /* 0x000e240000000a00 */
[----:B0-----:R-:W-:-:S05]  /*0af0*/  IMAD.WIDE.U32 R8, R25, 0x8, R8 ;  /* 0x0000000819087825 */ /* 0x001fca00078e0008 */
[----:B------:R0:W-:Y:S01]  /*0b00*/  REDG.E.ADD.F64.RN.STRONG.GPU desc[UR6][R8.64], R22 ;  /* 0x00000016080079a6 */ /* 0x0001e2000c12ff06 */
[----:B------:R-:W-:Y:S05]  /*0b10*/  @P3 BRA `(.L_x_2979) ;  /* 0xfffffff8004c3947 */ /* 0x000fea000383ffff */
[----:B------:R-:W-:Y:S05]  /*0b20*/  @!P2 BRA `(.L_x_2980) ;  /* 0xfffffff80034a947 */ /* 0x000fea000383ffff */
[----:B------:R-:W-:Y:S05]  /*0b30*/  EXIT ;  /* 0x000000000000794d */ /* 0x000fea0003800000 */
.L_x_2981:
        /* <DEDUP_REMOVED lines=12> */
.L_x_7812:


//--------------------- .text._Z15gpukernelBMWNr3ILi1ELi3EEvPdS0_S0_iii --------------------------
	.section	.text._Z15gpukernelBMWNr3ILi1ELi3EEvPdS0_S0_iii,"ax",@progbits
	.align	128
        .global         _Z15gpukernelBMWNr3ILi1ELi3EEvPdS0_S0_iii
        .type           _Z15gpukernelBMWNr3ILi1ELi3EEvPdS0_S0_iii,@function
        .size           _Z15gpukernelBMWNr3ILi1ELi3EEvPdS0_S0_iii,(.L_x_7813 - _Z15gpukernelBMWNr3ILi1ELi3EEvPdS0_S0_iii)
        .other          _Z15gpukernelBMWNr3ILi1ELi3EEvPdS0_S0_iii,@"STO_CUDA_ENTRY STV_DEFAULT"
_Z15gpukernelBMWNr3ILi1ELi3EEvPdS0_S0_iii:
.text._Z15gpukernelBMWNr3ILi1ELi3EEvPdS0_S0_iii:
        /* <DEDUP_REMOVED lines=13> */
.L_x_2986:
        /* <DEDUP_REMOVED lines=10> */
.L_x_2984:
        /* <DEDUP_REMOVED lines=10> */
.L_x_2983:
        /* <DEDUP_REMOVED lines=17> */
.L_x_2985:
[----:B------:R-:W-:Y:S05]  /*0320*/  @!P0 BRA `(.L_x_2986) ;  /* 0xfffffffc00688947 */ /* 0x000fea000383ffff */
[----:B------:R-:W-:Y:S05]  /*0330*/  EXIT ;  /* 0x000000000000794d */ /* 0x000fea0003800000 */
.L_x_2982:
        /* <DEDUP_REMOVED lines=12> */
.L_x_2993:
[----:B0-----:R-:W0:Y:S01]  /*0400*/  LDCU UR8, c[0x0][0x398] ;  /* 0x00007300ff0877ac */ /* 0x001e220008000800 */
[----:B------:R-:W-:Y:S02]  /*0410*/  IMAD.MOV.U32 R7, RZ, RZ, R0 ;  /* 0x000000ffff077224 */ /* 0x000fe400078e0000 */
[----:B------:R-:W-:Y:S02]  /*0420*/  HFMA2 R24, -RZ, RZ, 0, 0 ;  /* 0x00000000ff187431 */ /* 0x000fe400000001ff */
[----:B------:R-:W-:-:S05]  /*0430*/  VIADD R0, R0, 0x60 ;  /* 0x0000006000007836 */ /* 0x000fca0000000000 */
[----:B0-----:R-:W-:-:S13]  /*0440*/  ISETP.GE.AND P2, PT, R0, UR8, PT ;  /* 0x0000000800007c0c */ /* 0x001fda000bf46270 */
.L_x_2992:
        /* <DEDUP_REMOVED lines=13> */
.L_x_2988:
        /* <DEDUP_REMOVED lines=40> */
.L_x_2987:
        /* <DEDUP_REMOVED lines=24> */
.L_x_2990:
        /* <DEDUP_REMOVED lines=15> */
.L_x_2991:
        /* <DEDUP_REMOVED lines=13> */
.L_x_2989:
[----:B------:R-:W0:Y:S02]  /*0ae0*/  LDC.64 R8, c[0x0][0x380] ;  /* 0x0000e000ff087b82 */ /* 0x000e240000000a00 */
[----:B0-----:R-:W-:-:S05]  /*0af0*/  IMAD.WIDE.U32 R8, R25, 0x8, R8 ;  /* 0x0000000819087825 */ /* 0x001fca00078e0008 */
[----:B------:R0:W-:Y:S01]  /*0b00*/  REDG.E.ADD.F64.RN.STRONG.GPU desc[UR6][R8.64], R22 ;  /* 0x00000016080079a6 */ /* 0x0001e2000c12ff06 */
[----:B------:R-:W-:Y:S05]  /*0b10*/  @P3 BRA `(.L_x_2992) ;  /* 0xfffffff8004c3947 */ /* 0x000fea000383ffff */
[----:B------:R-:W-:Y:S05]  /*0b20*/  @!P2 BRA `(.L_x_2993) ;  /* 0xfffffff80034a947 */ /* 0x000fea000383ffff */
[----:B------:R-:W-:Y:S05]  /*0b30*/  EXIT ;  /* 0x000000000000794d */ /* 0x000fea0003800000 */
.L_x_2994:
        /* <DEDUP_REMOVED lines=12> */
.L_x_7813:


//--------------------- .text._Z15gpukernelBMWNr3ILi1ELi2EEvPdS0_S0_iii --------------------------
	.section	.text._Z15gpukernelBMWNr3ILi1ELi2EEvPdS0_S0_iii,"ax",@progbits
	.align	128
        .global         _Z15gpukernelBMWNr3ILi1ELi2EEvPdS0_S0_iii
        .type           _Z15gpukernelBMWNr3ILi1ELi2EEvPdS0_S0_iii,@function
        .size           _Z15gpukernelBMWNr3ILi1ELi2EEvPdS0_S0_iii,(.L_x_7814 - _Z15gpukernelBMWNr3ILi1ELi2EEvPdS0_S0_iii)
        .other          _Z15gpukernelBMWNr3ILi1ELi2EEvPdS0_S0_iii,@"STO_CUDA_ENTRY STV_DEFAULT"
_Z15gpukernelBMWNr3ILi1ELi2EEvPdS0_S0_iii:
.text._Z15gpukernelBMWNr3ILi1ELi2EEvPdS0_S0_iii:
        /* <DEDUP_REMOVED lines=13> */
.L_x_2999:
        /* <DEDUP_REMOVED lines=10> */
.L_x_2997:
        /* <DEDUP_REMOVED lines=10> */
.L_x_2996:
        /* <DEDUP_REMOVED lines=17> */
.L_x_2998:
[----:B------:R-:W-:Y:S05]  /*0320*/  @!P0 BRA `(.L_x_2999) ;  /* 0xfffffffc00688947 */ /* 0x000fea000383ffff */
[----:B------:R-:W-:Y:S05]  /*0330*/  EXIT ;  /* 0x000000000000794d */ /* 0x000fea0003800000 */
.L_x_2995:
        /* <DEDUP_REMOVED lines=12> */
.L_x_3006:
[----:B0-----:R-:W0:Y:S01]  /*0400*/  LDCU UR8, c[0x0][0x398] ;  /* 0x00007300ff0877ac */ /* 0x001e220008000800 */
[----:B------:R-:W-:Y:S02]  /*0410*/  IMAD.MOV.U32 R7, RZ, RZ, R0 ;  /* 0x000000ffff077224 */ /* 0x000fe400078e0000 */
[----:B------:R-:W-:Y:S02]  /*0420*/  HFMA2 R24, -RZ, RZ, 0, 0 ;  /* 0x00000000ff187431 */ /* 0x000fe400000001ff */
[----:B------:R-:W-:-:S05]  /*0430*/  VIADD R0, R0, 0x40 ;  /* 0x0000004000007836 */ /* 0x000fca0000000000 */
[----:B0-----:R-:W-:-:S13]  /*0440*/  ISETP.GE.AND P2, PT, R0, UR8, PT ;  /* 0x0000000800007c0c */ /* 0x001fda000bf46270 */
.L_x_3005:
        /* <DEDUP_REMOVED lines=13> */
.L_x_3001:
        /* <DEDUP_REMOVED lines=40> */
.L_x_3000:
        /* <DEDUP_REMOVED lines=24> */
.L_x_3003:
        /* <DEDUP_REMOVED lines=15> */
.L_x_3004:
        /* <DEDUP_REMOVED lines=13> */
.L_x_3002:
[----:B------:R-:W0:Y:S02]  /*0ae0*/  LDC.64 R8, c[0x0][0x380] ;  /* 0x0000e000ff087b82 */ /* 0x000e240000000a00 */
[----:B0-----:R-:W-:-:S05]  /*0af0*/  IMAD.WIDE.U32 R8, R25, 0x8, R8 ;  /* 0x0000000819087825 */ /* 0x001fca00078e0008 */
[----:B------:R0:W-:Y:S01]  /*0b00*/  REDG.E.ADD.F64.RN.STRONG.GPU desc[UR6][R8.64], R22 ;  /* 0x00000016080079a6 */ /* 0x0001e2000c12ff06 */
[----:B------:R-:W-:Y:S05]  /*0b10*/  @P3 BRA `(.L_x_3005) ;  /* 0xfffffff8004c3947 */ /* 0x000fea000383ffff */
[----:B------:R-:W-:Y:S05]  /*0b20*/  @!P2 BRA `(.L_x_3006) ;  /* 0xfffffff80034a947 */ /* 0x000fea000383ffff */
[----:B------:R-:W-:Y:S05]  /*0b30*/  EXIT ;  /* 0x000000000000794d */ /* 0x000fea0003800000 */
.L_x_3007:
        /* <DEDUP_REMOVED lines=12> */
.L_x_7814:


//--------------------- .text._Z15gpukernelBMWNr3ILi1ELi1EEvPdS0_S0_iii --------------------------
	.section	.text._Z15gpukernelBMWNr3ILi1ELi1EEvPdS0_S0_iii,"ax",@progbits
	.align	128
        .global         _Z15gpukernelBMWNr3ILi1ELi1EEvPdS0_S0_iii
        .type           _Z15gpukernelBMWNr3ILi1ELi1EEvPdS0_S0_iii,@function
        .size           _Z15gpukernelBMWNr3ILi1ELi1EEvPdS0_S0_iii,(.L_x_7815 - _Z15gpukernelBMWNr3ILi1ELi1EEvPdS0_S0_iii)
        .other          _Z15gpukernelBMWNr3ILi1ELi1EEvPdS0_S0_iii,@"STO_CUDA_ENTRY STV_DEFAULT"
_Z15gpukernelBMWNr3ILi1ELi1EEvPdS0_S0_iii:
.text._Z15gpukernelBMWNr3ILi1ELi1EEvPdS0_S0_iii:
        /* <DEDUP_REMOVED lines=13> */
.L_x_3012:
        /* <DEDUP_REMOVED lines=10> */
.L_x_3010:
        /* <DEDUP_REMOVED lines=10> */
.L_x_3009:
        /* <DEDUP_REMOVED lines=17> */
.L_x_3011:
[----:B------:R-:W-:Y:S05]  /*0320*/  @!P0 BRA `(.L_x_3012) ;  /* 0xfffffffc00688947 */ /* 0x000fea000383ffff */
[----:B------:R-:W-:Y:S05]  /*0330*/  EXIT ;  /* 0x000000000000794d */ /* 0x000fea0003800000 */
.L_x_3008:
        /* <DEDUP_REMOVED lines=12> */
.L_x_3019:
[----:B0-----:R-:W0:Y:S01]  /*0400*/  LDCU UR8, c[0x0][0x398] ;  /* 0x00007300ff0877ac */ /* 0x001e220008000800 */
[----:B------:R-:W-:Y:S02]  /*0410*/  IMAD.MOV.U32 R7, RZ, RZ, R0 ;  /* 0x000000ffff077224 */ /* 0x000fe400078e0000 */
[----:B------:R-:W-:Y:S02]  /*0420*/  HFMA2 R24, -RZ, RZ, 0, 0 ;  /* 0x00000000ff187431 */ /* 0x000fe400000001ff */
[----:B------:R-:W-:-:S05]  /*0430*/  VIADD R0, R0, 0x20 ;  /* 0x0000002000007836 */ /* 0x000fca0000000000 */
[----:B0-----:R-:W-:-:S13]  /*0440*/  ISETP.GE.AND P2, PT, R0, UR8, PT ;  /* 0x0000000800007c0c */ /* 0x001fda000bf46270 */
.L_x_3018:
        /* <DEDUP_REMOVED lines=13> */
.L_x_3014:
        /* <DEDUP_REMOVED lines=40> */
.L_x_3013:
        /* <DEDUP_REMOVED lines=24> */
.L_x_3016:
        /* <DEDUP_REMOVED lines=15> */
.L_x_3017:
        /* <DEDUP_REMOVED lines=13> */
.L_x_3015:
[----:B------:R-:W0:Y:S02]  /*0ae0*/  LDC.64 R8, c[0x0][0x380] ;  /* 0x0000e000ff087b82 */ /* 0x000e240000000a00 */
[----:B0-----:R-:W-:-:S05]  /*0af0*/  IMAD.WIDE.U32 R8, R25, 0x8, R8 ;  /* 0x0000000819087825 */ /* 0x001fca00078e0008 */
[----:B------:R0:W-:Y:S01]  /*0b00*/  REDG.E.ADD.F64.RN.STRONG.GPU desc[UR6][R8.64], R22 ;  /* 0x00000016080079a6 */ /* 0x0001e2000c12ff06 */
[----:B------:R-:W-:Y:S05]  /*0b10*/  @P3 BRA `(.L_x_3018) ;  /* 0xfffffff8004c3947 */ /* 0x000fea000383ffff */
[----:B------:R-:W-:Y:S05]  /*0b20*/  @!P2 BRA `(.L_x_3019) ;  /* 0xfffffff80034a947 */ /* 0x000fea000383ffff */
[----:B------:R-:W-:Y:S05]  /*0b30*/  EXIT ;  /* 0x000000000000794d */ /* 0x000fea0003800000 */
.L_x_3020:
        /* <DEDUP_REMOVED lines=12> */
.L_x_7815:


//--------------------- .text._Z15gpukernelBMWNr3ILi2ELi32EEvPdS0_S0_iii --------------------------
	.section	.text._Z15gpukernelBMWNr3ILi2ELi32EEvPdS0_S0_iii,"ax",@progbits
	.align	128
        .global         _Z15gpukernelBMWNr3ILi2ELi32EEvPdS0_S0_iii
        .type           _Z15gpukernelBMWNr3ILi2ELi32EEvPdS0_S0_iii,@function
        .size           _Z15gpukernelBMWNr3ILi2ELi32EEvPdS0_S0_iii,(.L_x_7816 - _Z15gpukernelBMWNr3ILi2ELi32EEvPdS0_S0_iii)
        .other          _Z15gpukernelBMWNr3ILi2ELi32EEvPdS0_S0_iii,@"STO_CUDA_ENTRY STV_DEFAULT"
_Z15gpukernelBMWNr3ILi2ELi32EEvPdS0_S0_iii:
.text._Z15gpukernelBMWNr3ILi2ELi32EEvPdS0_S0_iii:
[----:B------:R-:W-:Y:S01]  /*0000*/  LDC R1, c[0x0][0x37c] ;  /* 0x0000df00ff017b82 */ /* 0x000fe20000000800 */
[----:B------:R-:W0:Y:S01]  /*0010*/  S2R R0, SR_TID.X ;  /* 0x0000000000007919 */ /* 0x000e220000002100 */
[----:B------:R-:W1:Y:S01]  /*0020*/  LDCU UR4, c[0x0][0x398] ;  /* 0x00007300ff0477ac */ /* 0x000e620008000800 */
[----:B0-----:R-:W-:-:S04]  /*0030*/  SHF.R.U32.HI R5, RZ, 0x1, R0 ;  /* 0x00000001ff057819 */ /* 0x001fc80000011600 */
[----:B-1----:R-:W-:-:S13]  /*0040*/  ISETP.GE.AND P0, PT, R5, UR4, PT ;  /* 0x0000000405007c0c */ /* 0x002fda000bf06270 */
[----:B------:R-:W-:Y:S05]  /*0050*/  @P0 EXIT ;  /* 0x000000000000094d */ /* 0x000fea0003800000 */
[----:B------:R-:W0:Y:S02]  /*0060*/  LDC R2, c[0x0][0x3a0] ;  /* 0x0000e800ff027b82 */ /* 0x000e240000000800 */
[----:B0-----:R-:W-:-:S13]  /*0070*/  ISETP.GE.AND P0, PT, R2, 0x1, PT ;  /* 0x000000010200780c */ /* 0x001fda0003f06270 */
[----:B------:R-:W-:Y:S05]  /*0080*/  @!P0 EXIT ;  /* 0x000000000000894d */ /* 0x000fea0003800000 */
        /* <DEDUP_REMOVED lines=16> */
[----:B------:R-:W-:Y:S01]  /*0190*/  LOP3.LUT R6, R6, 0x3, RZ, 0xc0, !PT ;  /* 0x0000000306067812 */ /* 0x000fe200078ec0ff */
[----:B0-----:R-:W-:-:S10]  /*01a0*/  IMAD.MOV R7, RZ, RZ, -R7 ;  /* 0x000000ffff077224 */ /* 0x001fd400078e0a07 */
.L_x_3031:
[----:B0-----:R-:W0:Y:S01]  /*01b0*/  LDCU UR8, c[0x0][0x398] ;  /* 0x00007300ff0877ac */ /* 0x001e220008000800 */
[----:B------:R-:W-:Y:S02]  /*01c0*/  IMAD.MOV.U32 R8, RZ, RZ, R5 ;  /* 0x000000ffff087224 */ /* 0x000fe400078e0005 */
[----:B------:R-:W-:Y:S02]  /*01d0*/  HFMA2 R9, -RZ, RZ, 0, 0 ;  /* 0x00000000ff097431 */ /* 0x000fe400000001ff */
[----:B------:R-:W-:-:S05]  /*01e0*/  VIADD R5, R5, 0x200 ;  /* 0x0000020005057836 */ /* 0x000fca0000000000 */
[----:B0-----:R-:W-:-:S13]  /*01f0*/  ISETP.GE.AND P2, PT, R5, UR8, PT ;  /* 0x0000000805007c0c */ /* 0x001fda000bf46270 */
.L_x_3030:
        /* <DEDUP_REMOVED lines=14> */
[----:B------:R-:W-:Y:S01]  /*02e0*/  CS2R R22, SRZ ;  /* 0x0000000000167805 */ /* 0x000fe2000001ff00 */
[----:B------:R-:W-:Y:S02]  /*02f0*/  IMAD.MOV.U32 R28, RZ, RZ, R7 ;  /* 0x000000ffff1c7224 */ /* 0x000fe400078e0007 */
[----:B------:R-:W-:-:S07]  /*0300*/  IMAD.MOV.U32 R24, RZ, RZ, R0 ;  /* 0x000000ffff187224 */ /* 0x000fce00078e0000 */
.L_x_3025:
        /* <DEDUP_REMOVED lines=40> */
.L_x_3024:
[----:B------:R-:W-:Y:S05]  /*0590*/  BSYNC.RECONVERGENT B1 ;  /* 0x0000000000017941 */ /* 0x000fea0003800200 */
.L_x_3023:
        /* <DEDUP_REMOVED lines=24> */
.L_x_3027:
[----:B------:R-:W-:Y:S05]  /*0720*/  BSYNC.RECONVERGENT B1 ;  /* 0x0000000000017941 */ /* 0x000fea0003800200 */
.L_x_3026:
        /* <DEDUP_REMOVED lines=16> */
.L_x_3029:
[----:B------:R-:W-:Y:S05]  /*0830*/  BSYNC.RECONVERGENT B1 ;  /* 0x0000000000017941 */ /* 0x000fea0003800200 */
.L_x_3028:
        /* <DEDUP_REMOVED lines=13> */
.L_x_3022:
[----:B------:R-:W-:Y:S05]  /*0910*/  BSYNC.RECONVERGENT B0 ;  /* 0x0000000000007941 */ /* 0x000fea0003800200 */
.L_x_3021:
[----:B------:R-:W0:Y:S01]  /*0920*/  LDCU UR8, c[0x0][0x3a0] ;  /* 0x00007400ff0877ac */ /* 0x000e220008000800 */
[----:B------:R-:W1:Y:S01]  /*0930*/  LDC.64 R10, c[0x0][0x380] ;  /* 0x0000e000ff0a7b82 */ /* 0x000e620000000a00 */
[----:B0-----:R-:W-:Y:S02]  /*0940*/  IMAD R13, R8, UR8, R9 ;  /* 0x00000008080d7c24 */ /* 0x001fe4000f8e0209 */
[----:B------:R-:W-:-:S05]  /*0950*/  VIADD R9, R9, 0x1 ;  /* 0x0000000109097836 */ /* 0x000fca0000000000 */
[----:B------:R-:W-:Y:S01]  /*0960*/  ISETP.NE.AND P3, PT, R9, UR8, PT ;  /* 0x0000000809007c0c */ /* 0x000fe2000bf65270 */
[----:B-1----:R-:W-:-:S05]  /*0970*/  IMAD.WIDE.U32 R10, R13, 0x8, R10 ;  /* 0x000000080d0a7825 */ /* 0x002fca00078e000a */
[----:B------:R0:W-:Y:S07]  /*0980*/  REDG.E.ADD.F64.RN.STRONG.GPU desc[UR6][R10.64], R22 ;  /* 0x000000160a0079a6 */ /* 0x0001ee000c12ff06 */
[----:B------:R-:W-:Y:S05]  /*0990*/  @P3 BRA `(.L_x_3030) ;  /* 0xfffffff800183947 */ /* 0x000fea000383ffff */
[----:B------:R-:W-:Y:S05]  /*09a0*/  @!P2 BRA `(.L_x_3031) ;  /* 0xfffffff80000a947 */ /* 0x000fea000383ffff */
[----:B------:R-:W-:Y:S05]  /*09b0*/  EXIT ;  /* 0x000000000000794d */ /* 0x000fea0003800000 */
.L_x_3032:
        /* <DEDUP_REMOVED lines=12> */
.L_x_7816:


//--------------------- .text._Z15gpukernelBMWNr3ILi2ELi31EEvPdS0_S0_iii --------------------------
	.section	.text._Z15gpukernelBMWNr3ILi2ELi31EEvPdS0_S0_iii,"ax",@progbits
	.align	128
        .global         _Z15gpukernelBMWNr3ILi2ELi31EEvPdS0_S0_iii
        .type           _Z15gpukernelBMWNr3ILi2ELi31EEvPdS0_S0_iii,@function
        .size           _Z15gpukernelBMWNr3ILi2ELi31EEvPdS0_S0_iii,(.L_x_7817 - _Z15gpukernelBMWNr3ILi2ELi31EEvPdS0_S0_iii)
        .other          _Z15gpukernelBMWNr3ILi2ELi31EEvPdS0_S0_iii,@"STO_CUDA_ENTRY STV_DEFAULT"
_Z15gpukernelBMWNr3ILi2ELi31EEvPdS0_S0_iii:
.text._Z15gpukernelBMWNr3ILi2ELi31EEvPdS0_S0_iii:
        /* <DEDUP_REMOVED lines=27> */
.L_x_3043:
[----:B0-----:R-:W0:Y:S01]  /*01b0*/  LDCU UR8, c[0x0][0x398] ;  /* 0x00007300ff0877ac */ /* 0x001e220008000800 */
[----:B------:R-:W-:Y:S02]  /*01c0*/  IMAD.MOV.U32 R8, RZ, RZ, R5 ;  /* 0x000000ffff087224 */ /* 0x000fe400078e0005 */
[----:B------:R-:W-:Y:S02]  /*01d0*/  HFMA2 R9, -RZ, RZ, 0, 0 ;  /* 0x00000000ff097431 */ /* 0x000fe400000001ff */
[----:B------:R-:W-:-:S05]  /*01e0*/  VIADD R5, R5, 0x1f0 ;  /* 0x000001f005057836 */ /* 0x000fca0000000000 */
[----:B0-----:R-:W-:-:S13]  /*01f0*/  ISETP.GE.AND P2, PT, R5, UR8, PT ;  /* 0x0000000805007c0c */ /* 0x001fda000bf46270 */
.L_x_3042:
        /* <DEDUP_REMOVED lines=17> */
.L_x_3037:
        /* <DEDUP_REMOVED lines=40> */
.L_x_3036:
[----:B------:R-:W-:Y:S05]  /*0590*/  BSYNC.RECONVERGENT B1 ;  /* 0x0000000000017941 */ /* 0x000fea0003800200 */
.L_x_3035:
        /* <DEDUP_REMOVED lines=24> */
.L_x_3039:
[----:B------:R-:W-:Y:S05]  /*0720*/  BSYNC.RECONVERGENT B1 ;  /* 0x0000000000017941 */ /* 0x000fea0003800200 */
.L_x_3038:
        /* <DEDUP_REMOVED lines=16> */
.L_x_3041:
[----:B------:R-:W-:Y:S05]  /*0830*/  BSYNC.RECONVERGENT B1 ;  /* 0x0000000000017941 */ /* 0x000fea0003800200 */
.L_x_3040:
        /* <DEDUP_REMOVED lines=13> */
.L_x_3034:
[----:B------:R-:W-:Y:S05]  /*0910*/  BSYNC.RECONVERGENT B0 ;  /* 0x0000000000007941 */ /* 0x000fea0003800200 */
.L_x_3033:
        /* <DEDUP_REMOVED lines=10> */
.L_x_3044:
        /* <DEDUP_REMOVED lines=12> */
.L_x_7817:


//--------------------- .text._Z15gpukernelBMWNr3ILi2ELi30EEvPdS0_S0_iii --------------------------
	.section	.text._Z15gpukernelBMWNr3ILi2ELi30EEvPdS0_S0_iii,"ax",@progbits
	.align	128
        .global         _Z15gpukernelBMWNr3ILi2ELi30EEvPdS0_S0_iii
        .type           _Z15gpukernelBMWNr3ILi2ELi30EEvPdS0_S0_iii,@function
        .size           _Z15gpukernelBMWNr3ILi2ELi30EEvPdS0_S0_iii,(.L_x_7818 - _Z15gpukernelBMWNr3ILi2ELi30EEvPdS0_S0_iii)
        .other          _Z15gpukernelBMWNr3ILi2ELi30EEvPdS0_S0_iii,@"STO_CUDA_ENTRY STV_DEFAULT"
_Z15gpukernelBMWNr3ILi2ELi30EEvPdS0_S0_iii:
.text._Z15gpukernelBMWNr3ILi2ELi30EEvPdS0_S0_iii:
        /* <DEDUP_REMOVED lines=27> */
.L_x_3055:
[----:B0-----:R-:W0:Y:S01]  /*01b0*/  LDCU UR8, c[0x0][0x398] ;  /* 0x00007300ff0877ac */ /* 0x001e220008000800 */
[----:B------:R-:W-:Y:S02]  /*01c0*/  IMAD.MOV.U32 R8, RZ, RZ, R5 ;  /* 0x000000ffff087224 */ /* 0x000fe400078e0005 */
[----:B------:R-:W-:Y:S02]  /*01d0*/  HFMA2 R9, -RZ, RZ, 0, 0 ;  /* 0x00000000ff097431 */ /* 0x000fe400000001ff */
[----:B------:R-:W-:-:S05]  /*01e0*/  VIADD R5, R5, 0x1e0 ;  /* 0x000001e005057836 */ /* 0x000fca0000000000 */
[----:B0-----:R-:W-:-:S13]  /*01f0*/  ISETP.GE.AND P2, PT, R5, UR8, PT ;  /* 0x0000000805007c0c */ /* 0x001fda000bf46270 */
.L_x_3054:
        /* <DEDUP_REMOVED lines=17> */
.L_x_3049:
        /* <DEDUP_REMOVED lines=40> */
.L_x_3048:
[----:B------:R-:W-:Y:S05]  /*0590*/  BSYNC.RECONVERGENT B1 ;  /* 0x0000000000017941 */ /* 0x000fea0003800200 */
.L_x_3047:
        /* <DEDUP_REMOVED lines=24> */
.L_x_3051:
[----:B------:R-:W-:Y:S05]  /*0720*/  BSYNC.RECONVERGENT B1 ;  /* 0x0000000000017941 */ /* 0x000fea0003800200 */
.L_x_3050:
        /* <DEDUP_REMOVED lines=16> */
.L_x_3053:
[----:B------:R-:W-:Y:S05]  /*0830*/  BSYNC.RECONVERGENT B1 ;  /* 0x0000000000017941 */ /* 0x000fea0003800200 */
.L_x_3052:
        /* <DEDUP_REMOVED lines=13> */
.L_x_3046:
[----:B------:R-:W-:Y:S05]  /*0910*/  BSYNC.RECONVERGENT B0 ;  /* 0x0000000000007941 */ /* 0x000fea0003800200 */
.L_x_3045:
        /* <DEDUP_REMOVED lines=10> */
.L_x_3056:
        /* <DEDUP_REMOVED lines=12> */
.L_x_7818:


//--------------------- .text._Z15gpukernelBMWNr3ILi2ELi29EEvPdS0_S0_iii --------------------------
	.section	.text._Z15gpukernelBMWNr3ILi2ELi29EEvPdS0_S0_iii,"ax",@progbits
	.align	128
        .global         _Z15gpukernelBMWNr3ILi2ELi29EEvPdS0_S0_iii
        .type           _Z15gpukernelBMWNr3ILi2ELi29EEvPdS0_S0_iii,@function
        .size           _Z15gpukernelBMWNr3ILi2ELi29EEvPdS0_S0_iii,(.L_x_7819 - _Z15gpukernelBMWNr3ILi2ELi29EEvPdS0_S0_iii)
        .other          _Z15gpukernelBMWNr3ILi2ELi29EEvPdS0_S0_iii,@"STO_CUDA_ENTRY STV_DEFAULT"
_Z15gpukernelBMWNr3ILi2ELi29EEvPdS0_S0_iii:
.text._Z15gpukernelBMWNr3ILi2ELi29EEvPdS0_S0_iii:
        /* <DEDUP_REMOVED lines=27> */
.L_x_3067:
[----:B0-----:R-:W0:Y:S01]  /*01b0*/  LDCU UR8, c[0x0][0x398] ;  /* 0x00007300ff0877ac */ /* 0x001e220008000800 */
[----:B------:R-:W-:Y:S02]  /*01c0*/  IMAD.MOV.U32 R8, RZ, RZ, R5 ;  /* 0x000000ffff087224 */ /* 0x000fe400078e0005 */
[----:B------:R-:W-:Y:S02]  /*01d0*/  HFMA2 R9, -RZ, RZ, 0, 0 ;  /* 0x00000000ff097431 */ /* 0x000fe400000001ff */
[----:B------:R-:W-:-:S05]  /*01e0*/  VIADD R5, R5, 0x1d0 ;  /* 0x000001d005057836 */ /* 0x000fca0000000000 */
[----:B0-----:R-:W-:-:S13]  /*01f0*/  ISETP.GE.AND P2, PT, R5, UR8, PT ;  /* 0x0000000805007c0c */ /* 0x001fda000bf46270 */
.L_x_3066:
        /* <DEDUP_REMOVED lines=17> */
.L_x_3061:
        /* <DEDUP_REMOVED lines=40> */
.L_x_3060:
[----:B------:R-:W-:Y:S05]  /*0590*/  BSYNC.RECONVERGENT B1 ;  /* 0x0000000000017941 */ /* 0x000fea0003800200 */
.L_x_3059:
        /* <DEDUP_REMOVED lines=24> */
.L_x_3063:
[----:B------:R-:W-:Y:S05]  /*0720*/  BSYNC.RECONVERGENT B1 ;  /* 0x0000000000017941 */ /* 0x000fea0003800200 */
.L_x_3062:
        /* <DEDUP_REMOVED lines=16> */
.L_x_3065:
[----:B------:R-:W-:Y:S05]  /*0830*/  BSYNC.RECONVERGENT B1 ;  /* 0x0000000000017941 */ /* 0x000fea0003800200 */
.L_x_3064:
        /* <DEDUP_REMOVED lines=13> */
.L_x_3058:
[----:B------:R-:W-:Y:S05]  /*0910*/  BSYNC.RECONVERGENT B0 ;  /* 0x0000000000007941 */ /* 0x000fea0003800200 */
.L_x_3057:
        /* <DEDUP_REMOVED lines=10> */
.L_x_3068:
        /* <DEDUP_REMOVED lines=12> */
.L_x_7819:


//--------------------- .text._Z15gpukernelBMWNr3ILi2ELi28EEvPdS0_S0_iii --------------------------
	.section	.text._Z15gpukernelBMWNr3ILi2ELi28EEvPdS0_S0_iii,"ax",@progbits
	.align	128
        .global         _Z15gpukernelBMWNr3ILi2ELi28EEvPdS0_S0_iii
        .type           _Z15gpukernelBMWNr3ILi2ELi28EEvPdS0_S0_iii,@function
        .size           _Z15gpukernelBMWNr3ILi2ELi28EEvPdS0_S0_iii,(.L_x_7820 - _Z15gpukernelBMWNr3ILi2ELi28EEvPdS0_S0_iii)
        .other          _Z15gpukernelBMWNr3ILi2ELi28EEvPdS0_S0_iii,@"STO_CUDA_ENTRY STV_DEFAULT"
_Z15gpukernelBMWNr3ILi2ELi28EEvPdS0_S0_iii:
.text._Z15gpukernelBMWNr3ILi2ELi28EEvPdS0_S0_iii:
        /* <DEDUP_REMOVED lines=27> */
.L_x_3079:
[----:B0-----:R-:W0:Y:S01]  /*01b0*/  LDCU UR8, c[0x0][0x398] ;  /* 0x00007300ff0877ac */ /* 0x001e220008000800 */
[----:B------:R-:W-:Y:S02]  /*01c0*/  IMAD.MOV.U32 R8, RZ, RZ, R5 ;  /* 0x000000ffff087224 */ /* 0x000fe400078e0005 */
[----:B------:R-:W-:Y:S02]  /*01d0*/  HFMA2 R9, -RZ, RZ, 0, 0 ;  /* 0x00000000ff097431 */ /* 0x000fe400000001ff */
[----:B------:R-:W-:-:S05]  /*01e0*/  VIADD R5, R5, 0x1c0 ;  /* 0x000001c005057836 */ /* 0x000fca0000000000 */
[----:B0-----:R-:W-:-:S13]  /*01f0*/  ISETP.GE.AND P2, PT, R5, UR8, PT ;  /* 0x0000000805007c0c */ /* 0x001fda000bf46270 */
.L_x_3078:
        /* <DEDUP_REMOVED lines=17> */
.L_x_3073:
        /* <DEDUP_REMOVED lines=40> */
.L_x_3072:
[----:B------:R-:W-:Y:S05]  /*0590*/  BSYNC.RECONVERGENT B1 ;  /* 0x0000000000017941 */ /* 0x000fea0003800200 */
.L_x_3071:
        /* <DEDUP_REMOVED lines=24> */
.L_x_3075:
[----:B------:R-:W-:Y:S05]  /*0720*/  BSYNC.RECONVERGENT B1 ;  /* 0x0000000000017941 */ /* 0x000fea0003800200 */
.L_x_3074:
        /* <DEDUP_REMOVED lines=16> */
.L_x_3077:
[----:B------:R-:W-:Y:S05]  /*0830*/  BSYNC.RECONVERGENT B1 ;  /* 0x0000000000017941 */ /* 0x000fea0003800200 */
.L_x_3076:
        /* <DEDUP_REMOVED lines=13> */
.L_x_3070:
[----:B------:R-:W-:Y:S05]  /*0910*/  BSYNC.RECONVERGENT B0 ;  /* 0x0000000000007941 */ /* 0x000fea0003800200 */
.L_x_3069:
        /* <DEDUP_REMOVED lines=10> */
.L_x_3080:
        /* <DEDUP_REMOVED lines=12> */
.L_x_7820:


//--------------------- .text._Z15gpukernelBMWNr3ILi2ELi27EEvPdS0_S0_iii --------------------------
	.section	.text._Z15gpukernelBMWNr3ILi2ELi27EEvPdS0_S0_iii,"ax",@progbits
	.align	128
        .global         _Z15gpukernelBMWNr3ILi2ELi27EEvPdS0_S0_iii
        .type           _Z15gpukernelBMWNr3ILi2ELi27EEvPdS0_S0_iii,@function
        .size           _Z15gpukernelBMWNr3ILi2ELi27EEvPdS0_S0_iii,(.L_x_7821 - _Z15gpukernelBMWNr3ILi2ELi27EEvPdS0_S0_iii)
        .other          _Z15gpukernelBMWNr3ILi2ELi27EEvPdS0_S0_iii,@"STO_CUDA_ENTRY STV_DEFAULT"
_Z15gpukernelBMWNr3ILi2ELi27EEvPdS0_S0_iii:
.text._Z15gpukernelBMWNr3ILi2ELi27EEvPdS0_S0_iii:
        /* <DEDUP_REMOVED lines=27> */
.L_x_3091:
[----:B0-----:R-:W0:Y:S01]  /*01b0*/  LDCU UR8, c[0x0][0x398] ;  /* 0x00007300ff0877ac */ /* 0x001e220008000800 */
[----:B------:R-:W-:Y:S02]  /*01c0*/  IMAD.MOV.U32 R8, RZ, RZ, R5 ;  /* 0x000000ffff087224 */ /* 0x000fe400078e0005 */
[----:B------:R-:W-:Y:S02]  /*01d0*/  HFMA2 R9, -RZ, RZ, 0, 0 ;  /* 0x00000000ff097431 */ /* 0x000fe400000001ff */
[----:B------:R-:W-:-:S05]  /*01e0*/  VIADD R5, R5, 0x1b0 ;  /* 0x000001b005057836 */ /* 0x000fca0000000000 */
[----:B0-----:R-:W-:-:S13]  /*01f0*/  ISETP.GE.AND P2, PT, R5, UR8, PT ;  /* 0x0000000805007c0c */ /* 0x001fda000bf46270 */
.L_x_3090:
        /* <DEDUP_REMOVED lines=17> */
.L_x_3085:
        /* <DEDUP_REMOVED lines=40> */
.L_x_3084:
[----:B------:R-:W-:Y:S05]  /*0590*/  BSYNC.RECONVERGENT B1 ;  /* 0x0000000000017941 */ /* 0x000fea0003800200 */
.L_x_3083:
        /* <DEDUP_REMOVED lines=24> */
.L_x_3087:
[----:B------:R-:W-:Y:S05]  /*0720*/  BSYNC.RECONVERGENT B1 ;  /* 0x0000000000017941 */ /* 0x000fea0003800200 */
.L_x_3086:
        /* <DEDUP_REMOVED lines=16> */
.L_x_3089:
[----:B------:R-:W-:Y:S05]  /*0830*/  BSYNC.RECONVERGENT B1 ;  /* 0x0000000000017941 */ /* 0x000fea0003800200 */
.L_x_3088:
        /* <DEDUP_REMOVED lines=13> */
.L_x_3082:
[----:B------:R-:W-:Y:S05]  /*0910*/  BSYNC.RECONVERGENT B0 ;  /* 0x0000000000007941 */ /* 0x000fea0003800200 */
.L_x_3081:
        /* <DEDUP_REMOVED lines=10> */
.L_x_3092:
        /* <DEDUP_REMOVED lines=12> */
.L_x_7821:


//--------------------- .text._Z15gpukernelBMWNr3ILi2ELi26EEvPdS0_S0_iii --------------------------
	.section	.text._Z15gpukernelBMWNr3ILi2ELi26EEvPdS0_S0_iii,"ax",@progbits
	.align	128
        .global         _Z15gpukernelBMWNr3ILi2ELi26EEvPdS0_S0_iii
        .type           _Z15gpukernelBMWNr3ILi2ELi26EEvPdS0_S0_iii,@function
        .size           _Z15gpukernelBMWNr3ILi2ELi26EEvPdS0_S0_iii,(.L_x_7822 - _Z15gpukernelBMWNr3ILi2ELi26EEvPdS0_S0_iii)
        .other          _Z15gpukernelBMWNr3ILi2ELi26EEvPdS0_S0_iii,@"STO_CUDA_ENTRY STV_DEFAULT"
_Z15gpukernelBMWNr3ILi2ELi26EEvPdS0_S0_iii:
.text._Z15gpukernelBMWNr3ILi2ELi26EEvPdS0_S0_iii:
        /* <DEDUP_REMOVED lines=27> */
.L_x_3103:
[----:B0-----:R-:W0:Y:S01]  /*01b0*/  LDCU UR8, c[0x0][0x398] ;  /* 0x00007300ff0877ac */ /* 0x001e220008000800 */
[----:B------:R-:W-:Y:S02]  /*01c0*/  IMAD.MOV.U32 R8, RZ, RZ, R5 ;  /* 0x000000ffff087224 */ /* 0x000fe400078e0005 */
[----:B------:R-:W-:Y:S02]  /*01d0*/  HFMA2 R9, -RZ, RZ, 0, 0 ;  /* 0x00000000ff097431 */ /* 0x000fe400000001ff */
[----:B------:R-:W-:-:S05]  /*01e0*/  VIADD R5, R5, 0x1a0 ;  /* 0x000001a005057836 */ /* 0x000fca0000000000 */
[----:B0-----:R-:W-:-:S13]  /*01f0*/  ISETP.GE.AND P2, PT, R5, UR8, PT ;  /* 0x0000000805007c0c */ /* 0x001fda000bf46270 */
.L_x_3102:
        /* <DEDUP_REMOVED lines=17> */
.L_x_3097:
        /* <DEDUP_REMOVED lines=40> */
.L_x_3096:
[----:B------:R-:W-:Y:S05]  /*0590*/  BSYNC.RECONVERGENT B1 ;  /* 0x0000000000017941 */ /* 0x000fea0003800200 */
.L_x_3095:
        /* <DEDUP_REMOVED lines=24> */
.L_x_3099:
[----:B------:R-:W-:Y:S05]  /*0720*/  BSYNC.RECONVERGENT B1 ;  /* 0x0000000000017941 */ /* 0x000fea0003800200 */
.L_x_3098:
        /* <DEDUP_REMOVED lines=16> */
.L_x_3101:
[----:B------:R-:W-:Y:S05]  /*0830*/  BSYNC.RECONVERGENT B1 ;  /* 0x0000000000017941 */ /* 0x000fea0003800200 */
.L_x_3100:
        /* <DEDUP_REMOVED lines=13> */
.L_x_3094:
[----:B------:R-:W-:Y:S05]  /*0910*/  BSYNC.RECONVERGENT B0 ;  /* 0x0000000000007941 */ /* 0x000fea0003800200 */
.L_x_3093:
        /* <DEDUP_REMOVED lines=10> */
.L_x_3104:
        /* <DEDUP_REMOVED lines=12> */
.L_x_7822:


//--------------------- .text._Z15gpukernelBMWNr3ILi2ELi25EEvPdS0_S0_iii --------------------------
	.section	.text._Z15gpukernelBMWNr3ILi2ELi25EEvPdS0_S0_iii,"ax",@progbits
	.align	128
        .global         _Z15gpukernelBMWNr3ILi2ELi25EEvPdS0_S0_iii
        .type           _Z15gpukernelBMWNr3ILi2ELi25EEvPdS0_S0_iii,@function
        .size           _Z15gpukernelBMWNr3ILi2ELi25EEvPdS0_S0_iii,(.L_x_7823 - _Z15gpukernelBMWNr3ILi2ELi25EEvPdS0_S0_iii)
        .other          _Z15gpukernelBMWNr3ILi2ELi25EEvPdS0_S0_iii,@"STO_CUDA_ENTRY STV_DEFAULT"
_Z15gpukernelBMWNr3ILi2ELi25EEvPdS0_S0_iii:
.text._Z15gpukernelBMWNr3ILi2ELi25EEvPdS0_S0_iii:
        /* <DEDUP_REMOVED lines=27> */
.L_x_3115:
[----:B0-----:R-:W0:Y:S01]  /*01b0*/  LDCU UR8, c[0x0][0x398] ;  /* 0x00007300ff0877ac */ /* 0x001e220008000800 */
[----:B------:R-:W-:Y:S02]  /*01c0*/  IMAD.MOV.U32 R8, RZ, RZ, R5 ;  /* 0x000000ffff087224 */ /* 0x000fe400078e0005 */
[----:B------:R-:W-:Y:S02]  /*01d0*/  HFMA2 R9, -RZ, RZ, 0, 0 ;  /* 0x00000000ff097431 */ /* 0x000fe400000001ff */
[----:B------:R-:W-:-:S05]  /*01e0*/  VIADD R5, R5, 0x190 ;  /* 0x0000019005057836 */ /* 0x000fca0000000000 */
[----:B0-----:R-:W-:-:S13]  /*01f0*/  ISETP.GE.AND P2, PT, R5, UR8, PT ;  /* 0x0000000805007c0c */ /* 0x001fda000bf46270 */
.L_x_3114:
        /* <DEDUP_REMOVED lines=17> */
.L_x_3109:
        /* <DEDUP_REMOVED lines=40> */
.L_x_3108:
[----:B------:R-:W-:Y:S05]  /*0590*/  BSYNC.RECONVERGENT B1 ;  /* 0x0000000000017941 */ /* 0x000fea0003800200 */
.L_x_3107:
        /* <DEDUP_REMOVED lines=24> */
.L_x_3111:
[----:B------:R-:W-:Y:S05]  /*0720*/  BSYNC.RECONVERGENT B1 ;  /* 0x0000000000017941 */ /* 0x000fea0003800200 */
.L_x_3110:
        /* <DEDUP_REMOVED lines=16> */
.L_x_3113:
[----:B------:R-:W-:Y:S05]  /*0830*/  BSYNC.RECONVERGENT B1 ;  /* 0x0000000000017941 */ /* 0x000fea0003800200 */
.L_x_3112:
        /* <DEDUP_REMOVED lines=13> */
.L_x_3106:
[----:B------:R-:W-:Y:S05]  /*0910*/  BSYNC.RECONVERGENT B0 ;  /* 0x0000000000007941 */ /* 0x000fea0003800200 */
.L_x_3105:
        /* <DEDUP_REMOVED lines=10> */
.L_x_3116:
        /* <DEDUP_REMOVED lines=12> */
.L_x_7823:


//--------------------- .text._Z15gpukernelBMWNr3ILi2ELi24EEvPdS0_S0_iii --------------------------
	.section	.text._Z15gpukernelBMWNr3ILi2ELi24EEvPdS0_S0_iii,"ax",@progbits
	.align	128
        .global         _Z15gpukernelBMWNr3ILi2ELi24EEvPdS0_S0_iii
        .type           _Z15gpukernelBMWNr3ILi2ELi24EEvPdS0_S0_iii,@function
        .size           _Z15gpukernelBMWNr3ILi2ELi24EEvPdS0_S0_iii,(.L_x_7824 - _Z15gpukernelBMWNr3ILi2ELi24EEvPdS0_S0_iii)
        .other          _Z15gpukernelBMWNr3ILi2ELi24EEvPdS0_S0_iii,@"STO_CUDA_ENTRY STV_DEFAULT"
_Z15gpukernelBMWNr3ILi2ELi24EEvPdS0_S0_iii:
.text._Z15gpukernelBMWNr3ILi2ELi24EEvPdS0_S0_iii:
        /* <DEDUP_REMOVED lines=27> */
.L_x_3127:
[----:B0-----:R-:W0:Y:S01]  /*01b0*/  LDCU UR8, c[0x0][0x398] ;  /* 0x00007300ff0877ac */ /* 0x001e220008000800 */
[----:B------:R-:W-:Y:S02]  /*01c0*/  IMAD.MOV.U32 R8, RZ, RZ, R5 ;  /* 0x000000ffff087224 */ /* 0x000fe400078e0005 */
[----:B------:R-:W-:Y:S02]  /*01d0*/  HFMA2 R9, -RZ, RZ, 0, 0 ;  /* 0x00000000ff097431 */ /* 0x000fe400000001ff */
[----:B------:R-:W-:-:S05]  /*01e0*/  VIADD R5, R5, 0x180 ;  /* 0x0000018005057836 */ /* 0x000fca0000000000 */
[----:B0-----:R-:W-:-:S13]  /*01f0*/  ISETP.GE.AND P2, PT, R5, UR8, PT ;  /* 0x0000000805007c0c */ /* 0x001fda000bf46270 */
.L_x_3126:
        /* <DEDUP_REMOVED lines=17> */
.L_x_3121:
        /* <DEDUP_REMOVED lines=40> */
.L_x_3120:
[----:B------:R-:W-:Y:S05]  /*0590*/  BSYNC.RECONVERGENT B1 ;  /* 0x0000000000017941 */ /* 0x000fea0003800200 */
.L_x_3119:
        /* <DEDUP_REMOVED lines=24> */
.L_x_3123:
[----:B------:R-:W-:Y:S05]  /*0720*/  BSYNC.RECONVERGENT B1 ;  /* 0x0000000000017941 */ /* 0x000fea0003800200 */
.L_x_3122:
        /* <DEDUP_REMOVED lines=16> */
.L_x_3125:
[----:B------:R-:W-:Y:S05]  /*0830*/  BSYNC.RECONVERGENT B1 ;  /* 0x0000000000017941 */ /* 0x000fea0003800200 */
.L_x_3124:
        /* <DEDUP_REMOVED lines=13> */
.L_x_3118:
[----:B------:R-:W-:Y:S05]  /*0910*/  BSYNC.RECONVERGENT B0 ;  /* 0x0000000000007941 */ /* 0x000fea0003800200 */
.L_x_3117:
        /* <DEDUP_REMOVED lines=10> */
.L_x_3128:
        /* <DEDUP_REMOVED lines=12> */
.L_x_7824:


//--------------------- .text._Z15gpukernelBMWNr3ILi2ELi23EEvPdS0_S0_iii --------------------------
	.section	.text._Z15gpukernelBMWNr3ILi2ELi23EEvPdS0_S0_iii,"ax",@progbits
	.align	128
        .global         _Z15gpukernelBMWNr3ILi2ELi23EEvPdS0_S0_iii
        .type           _Z15gpukernelBMWNr3ILi2ELi23EEvPdS0_S0_iii,@function
        .size           _Z15gpukernelBMWNr3ILi2ELi23EEvPdS0_S0_iii,(.L_x_7825 - _Z15gpukernelBMWNr3ILi2ELi23EEvPdS0_S0_iii)
        .other          _Z15gpukernelBMWNr3ILi2ELi23EEvPdS0_S0_iii,@"STO_CUDA_ENTRY STV_DEFAULT"
_Z15gpukernelBMWNr3ILi2ELi23EEvPdS0_S0_iii:
.text._Z15gpukernelBMWNr3ILi2ELi23EEvPdS0_S0_iii:
        /* <DEDUP_REMOVED lines=27> */
.L_x_3139:
[----:B0-----:R-:W0:Y:S01]  /*01b0*/  LDCU UR8, c[0x0][0x398] ;  /* 0x00007300ff0877ac */ /* 0x001e220008000800 */
[----:B------:R-:W-:Y:S02]  /*01c0*/  IMAD.MOV.U32 R8, RZ, RZ, R5 ;  /* 0x000000ffff087224 */ /* 0x000fe400078e0005 */
[----:B------:R-:W-:Y:S02]  /*01d0*/  HFMA2 R9, -RZ, RZ, 0, 0 ;  /* 0x00000000ff097431 */ /* 0x000fe400000001ff */
[----:B------:R-:W-:-:S05]  /*01e0*/  VIADD R5, R5, 0x170 ;  /* 0x0000017005057836 */ /* 0x000fca0000000000 */
[----:B0-----:R-:W-:-:S13]  /*01f0*/  ISETP.GE.AND P2, PT, R5, UR8, PT ;  /* 0x0000000805007c0c */ /* 0x001fda000bf46270 */
.L_x_3138:
        /* <DEDUP_REMOVED lines=17> */
.L_x_3133:
        /* <DEDUP_REMOVED lines=40> */
.L_x_3132:
[----:B------:R-:W-:Y:S05]  /*0590*/  BSYNC.RECONVERGENT B1 ;  /* 0x0000000000017941 */ /* 0x000fea0003800200 */
.L_x_3131:
        /* <DEDUP_REMOVED lines=24> */
.L_x_3135:
[----:B------:R-:W-:Y:S05]  /*0720*/  BSYNC.RECONVERGENT B1 ;  /* 0x0000000000017941 */ /* 0x000fea0003800200 */
.L_x_3134:
        /* <DEDUP_REMOVED lines=16> */
.L_x_3137:
[----:B------:R-:W-:Y:S05]  /*0830*/  BSYNC.RECONVERGENT B1 ;  /* 0x0000000000017941 */ /* 0x000fea0003800200 */
.L_x_3136:
        /* <DEDUP_REMOVED lines=13> */
.L_x_3130:
[----:B------:R-:W-:Y:S05]  /*0910*/  BSYNC.RECONVERGENT B0 ;  /* 0x0000000000007941 */ /* 0x000fea0003800200 */
.L_x_3129:
        /* <DEDUP_REMOVED lines=10> */
.L_x_3140:
        /* <DEDUP_REMOVED lines=12> */
.L_x_7825:


//--------------------- .text._Z15gpukernelBMWNr3ILi2ELi22EEvPdS0_S0_iii --------------------------
	.section	.text._Z15gpukernelBMWNr3ILi2ELi22EEvPdS0_S0_iii,"ax",@progbits
	.align	128
        .global         _Z15gpukernelBMWNr3ILi2ELi22EEvPdS0_S0_iii
        .type           _Z15gpukernelBMWNr3ILi2ELi22EEvPdS0_S0_iii,@function
        .size           _Z15gpukernelBMWNr3ILi2ELi22EEvPdS0_S0_iii,(.L_x_7826 - _Z15gpukernelBMWNr3ILi2ELi22EEvPdS0_S0_iii)
        .other          _Z15gpukernelBMWNr3ILi2ELi22EEvPdS0_S0_iii,@"STO_CUDA_ENTRY STV_DEFAULT"
_Z15gpukernelBMWNr3ILi2ELi22EEvPdS0_S0_iii:
.text._Z15gpukernelBMWNr3ILi2ELi22EEvPdS0_S0_iii:
        /* <DEDUP_REMOVED lines=27> */
.L_x_3151:
[----:B0-----:R-:W0:Y:S01]  /*01b0*/  LDCU UR8, c[0x0][0x398] ;  /* 0x00007300ff0877ac */ /* 0x001e220008000800 */
[----:B------:R-:W-:Y:S02]  /*01c0*/  IMAD.MOV.U32 R8, RZ, RZ, R5 ;  /* 0x000000ffff087224 */ /* 0x000fe400078e0005 */
[----:B------:R-:W-:Y:S02]  /*01d0*/  HFMA2 R9, -RZ, RZ, 0, 0 ;  /* 0x00000000ff097431 */ /* 0x000fe400000001ff */
[----:B------:R-:W-:-:S05]  /*01e0*/  VIADD R5, R5, 0x160 ;  /* 0x0000016005057836 */ /* 0x000fca0000000000 */
[----:B0-----:R-:W-:-:S13]  /*01f0*/  ISETP.GE.AND P2, PT, R5, UR8, PT ;  /* 0x0000000805007c0c */ /* 0x001fda000bf46270 */
.L_x_3150:
        /* <DEDUP_REMOVED lines=17> */
.L_x_3145:
        /* <DEDUP_REMOVED lines=40> */
.L_x_3144:
[----:B------:R-:W-:Y:S05]  /*0590*/  BSYNC.RECONVERGENT B1 ;  /* 0x0000000000017941 */ /* 0x000fea0003800200 */
.L_x_3143:
        /* <DEDUP_REMOVED lines=24> */
.L_x_3147:
[----:B------:R-:W-:Y:S05]  /*0720*/  BSYNC.RECONVERGENT B1 ;  /* 0x0000000000017941 */ /* 0x000fea0003800200 */
.L_x_3146:
        /* <DEDUP_REMOVED lines=16> */
.L_x_3149:
[----:B------:R-:W-:Y:S05]  /*0830*/  BSYNC.RECONVERGENT B1 ;  /* 0x0000000000017941 */ /* 0x000fea0003800200 */
.L_x_3148:
        /* <DEDUP_REMOVED lines=13> */
.L_x_3142:
[----:B------:R-:W-:Y:S05]  /*0910*/  BSYNC.RECONVERGENT B0 ;  /* 0x0000000000007941 */ /* 0x000fea0003800200 */
.L_x_3141:
        /* <DEDUP_REMOVED lines=10> */
.L_x_3152:
        /* <DEDUP_REMOVED lines=12> */
.L_x_7826:


//--------------------- .text._Z15gpukernelBMWNr3ILi2ELi21EEvPdS0_S0_iii --------------------------
	.section	.text._Z15gpukernelBMWNr3ILi2ELi21EEvPdS0_S0_iii,"ax",@progbits
	.align	128
        .global         _Z15gpukernelBMWNr3ILi2ELi21EEvPdS0_S0_iii
        .type           _Z15gpukernelBMWNr3ILi2ELi21EEvPdS0_S0_iii,@function
        .size           _Z15gpukernelBMWNr3ILi2ELi21EEvPdS0_S0_iii,(.L_x_7827 - _Z15gpukernelBMWNr3ILi2ELi21EEvPdS0_S0_iii)
        .other          _Z15gpukernelBMWNr3ILi2ELi21EEvPdS0_S0_iii,@"STO_CUDA_ENTRY STV_DEFAULT"
_Z15gpukernelBMWNr3ILi2ELi21EEvPdS0_S0_iii:
.text._Z15gpukernelBMWNr3ILi2ELi21EEvPdS0_S0_iii:
        /* <DEDUP_REMOVED lines=27> */
.L_x_3163:
[----:B0-----:R-:W0:Y:S01]  /*01b0*/  LDCU UR8, c[0x0][0x398] ;  /* 0x00007300ff0877ac */ /* 0x001e220008000800 */
[----:B------:R-:W-:Y:S02]  /*01c0*/  IMAD.MOV.U32 R8, RZ, RZ, R5 ;  /* 0x000000ffff087224 */ /* 0x000fe400078e0005 */
[----:B------:R-:W-:Y:S02]  /*01d0*/  HFMA2 R9, -RZ, RZ, 0, 0 ;  /* 0x00000000ff097431 */ /* 0x000fe400000001ff */
[----:B------:R-:W-:-:S05]  /*01e0*/  VIADD R5, R5, 0x150 ;  /* 0x0000015005057836 */ /* 0x000fca0000000000 */
[----:B0-----:R-:W-:-:S13]  /*01f0*/  ISETP.GE.AND P2, PT, R5, UR8, PT ;  /* 0x0000000805007c0c */ /* 0x001fda000bf46270 */
.L_x_3162:
        /* <DEDUP_REMOVED lines=17> */
.L_x_3157:
        /* <DEDUP_REMOVED lines=40> */
.L_x_3156:
[----:B------:R-:W-:Y:S05]  /*0590*/  BSYNC.RECONVERGENT B1 ;  /* 0x0000000000017941 */ /* 0x000fea0003800200 */
.L_x_3155:
        /* <DEDUP_REMOVED lines=24> */
.L_x_3159:
[----:B------:R-:W-:Y:S05]  /*0720*/  BSYNC.RECONVERGENT B1 ;  /* 0x0000000000017941 */ /* 0x000fea0003800200 */
.L_x_3158:
        /* <DEDUP_REMOVED lines=16> */
.L_x_3161:
[----:B------:R-:W-:Y:S05]  /*0830*/  BSYNC.RECONVERGENT B1 ;  /* 0x0000000000017941 */ /* 0x000fea0003800200 */
.L_x_3160:
        /* <DEDUP_REMOVED lines=13> */
.L_x_3154:
[----:B------:R-:W-:Y:S05]  /*0910*/  BSYNC.RECONVERGENT B0 ;  /* 0x0000000000007941 */ /* 0x000fea0003800200 */
.L_x_3153:
        /* <DEDUP_REMOVED lines=10> */
.L_x_3164:
        /* <DEDUP_REMOVED lines=12> */
.L_x_7827:


//--------------------- .text._Z15gpukernelBMWNr3ILi2ELi20EEvPdS0_S0_iii --------------------------
	.section	.text._Z15gpukernelBMWNr3ILi2ELi20EEvPdS0_S0_iii,"ax",@progbits
	.align	128
        .global         _Z15gpukernelBMWNr3ILi2ELi20EEvPdS0_S0_iii
        .type           _Z15gpukernelBMWNr3ILi2ELi20EEvPdS0_S0_iii,@function
        .size           _Z15gpukernelBMWNr3ILi2ELi20EEvPdS0_S0_iii,(.L_x_7828 - _Z15gpukernelBMWNr3ILi2ELi20EEvPdS0_S0_iii)
        .other          _Z15gpukernelBMWNr3ILi2ELi20EEvPdS0_S0_iii,@"STO_CUDA_ENTRY STV_DEFAULT"
_Z15gpukernelBMWNr3ILi2ELi20EEvPdS0_S0_iii:
.text._Z15gpukernelBMWNr3ILi2ELi20EEvPdS0_S0_iii:
        /* <DEDUP_REMOVED lines=27> */
.L_x_3175:
[----:B0-----:R-:W0:Y:S01]  /*01b0*/  LDCU UR8, c[0x0][0x398] ;  /* 0x00007300ff0877ac */ /* 0x001e220008000800 */
[----:B------:R-:W-:Y:S02]  /*01c0*/  IMAD.MOV.U32 R8, RZ, RZ, R5 ;  /* 0x000000ffff087224 */ /* 0x000fe400078e0005 */
[----:B------:R-:W-:Y:S02]  /*01d0*/  HFMA2 R9, -RZ, RZ, 0, 0 ;  /* 0x00000000ff097431 */ /* 0x000fe400000001ff */
[----:B------:R-:W-:-:S05]  /*01e0*/  VIADD R5, R5, 0x140 ;  /* 0x0000014005057836 */ /* 0x000fca0000000000 */
[----:B0-----:R-:W-:-:S13]  /*01f0*/  ISETP.GE.AND P2, PT, R5, UR8, PT ;  /* 0x0000000805007c0c */ /* 0x001fda000bf46270 */
.L_x_3174:
        /* <DEDUP_REMOVED lines=17> */
.L_x_3169:
        /* <DEDUP_REMOVED lines=40> */
.L_x_3168:
[----:B------:R-:W-:Y:S05]  /*0590*/  BSYNC.RECONVERGENT B1 ;  /* 0x0000000000017941 */ /* 0x000fea0003800200 */
.L_x_3167:
        /* <DEDUP_REMOVED lines=24> */
.L_x_3171:
[----:B------:R-:W-:Y:S05]  /*0720*/  BSYNC.RECONVERGENT B1 ;  /* 0x0000000000017941 */ /* 0x000fea0003800200 */
.L_x_3170:
        /* <DEDUP_REMOVED lines=16> */
.L_x_3173:
[----:B------:R-:W-:Y:S05]  /*0830*/  BSYNC.RECONVERGENT B1 ;  /* 0x0000000000017941 */ /* 0x000fea0003800200 */
.L_x_3172:
        /* <DEDUP_REMOVED lines=13> */
.L_x_3166:
[----:B------:R-:W-:Y:S05]  /*0910*/  BSYNC.RECONVERGENT B0 ;  /* 0x0000000000007941 */ /* 0x000fea0003800200 */
.L_x_3165:
        /* <DEDUP_REMOVED lines=10> */
.L_x_3176:
        /* <DEDUP_REMOVED lines=12> */
.L_x_7828:


//--------------------- .text._Z15gpukernelBMWNr3ILi2ELi19EEvPdS0_S0_iii --------------------------
	.section	.text._Z15gpukernelBMWNr3ILi2ELi19EEvPdS0_S0_iii,"ax",@progbits
	.align	128
        .global         _Z15gpukernelBMWNr3ILi2ELi19EEvPdS0_S0_iii
        .type           _Z15gpukernelBMWNr3ILi2ELi19EEvPdS0_S0_iii,@function
        .size           _Z15gpukernelBMWNr3ILi2ELi19EEvPdS0_S0_iii,(.L_x_7829 - _Z15gpukernelBMWNr3ILi2ELi19EEvPdS0_S0_iii)
        .other          _Z15gpukernelBMWNr3ILi2ELi19EEvPdS0_S0_iii,@"STO_CUDA_ENTRY STV_DEFAULT"
_Z15gpukernelBMWNr3ILi2ELi19EEvPdS0_S0_iii:
.text._Z15gpukernelBMWNr3ILi2ELi19EEvPdS0_S0_iii:
        /* <DEDUP_REMOVED lines=27> */
.L_x_3187:
[----:B0-----:R-:W0:Y:S01]  /*01b0*/  LDCU UR8, c[0x0][0x398] ;  /* 0x00007300ff0877ac */ /* 0x001e220008000800 */
[----:B------:R-:W-:Y:S02]  /*01c0*/  IMAD.MOV.U32 R8, RZ, RZ, R5 ;  /* 0x000000ffff087224 */ /* 0x000fe400078e0005 */
[----:B------:R-:W-:Y:S02]  /*01d0*/  HFMA2 R9, -RZ, RZ, 0, 0 ;  /* 0x00000000ff097431 */ /* 0x000fe400000001ff */
[----:B------:R-:W-:-:S05]  /*01e0*/  VIADD R5, R5, 0x130 ;  /* 0x0000013005057836 */ /* 0x000fca0000000000 */
[----:B0-----:R-:W-:-:S13]  /*01f0*/  ISETP.GE.AND P2, PT, R5, UR8, PT ;  /* 0x0000000805007c0c */ /* 0x001fda000bf46270 */
.L_x_3186:
        /* <DEDUP_REMOVED lines=17> */
.L_x_3181:
        /* <DEDUP_REMOVED lines=40> */
.L_x_3180:
[----:B------:R-:W-:Y:S05]  /*0590*/  BSYNC.RECONVERGENT B1 ;  /* 0x0000000000017941 */ /* 0x000fea0003800200 */
.L_x_3179:
        /* <DEDUP_REMOVED lines=24> */
.L_x_3183:
[----:B------:R-:W-:Y:S05]  /*0720*/  BSYNC.RECONVERGENT B1 ;  /* 0x0000000000017941 */ /* 0x000fea0003800200 */
.L_x_3182:
        /* <DEDUP_REMOVED lines=16> */
.L_x_3185:
[----:B------:R-:W-:Y:S05]  /*0830*/  BSYNC.RECONVERGENT B1 ;  /* 0x0000000000017941 */ /* 0x000fea0003800200 */
.L_x_3184:
        /* <DEDUP_REMOVED lines=13> */
.L_x_3178:
[----:B------:R-:W-:Y:S05]  /*0910*/  BSYNC.RECONVERGENT B0 ;  /* 0x0000000000007941 */ /* 0x000fea0003800200 */
.L_x_3177:
        /* <DEDUP_REMOVED lines=10> */
.L_x_3188:
        /* <DEDUP_REMOVED lines=12> */
.L_x_7829:


//--------------------- .text._Z15gpukernelBMWNr3ILi2ELi18EEvPdS0_S0_iii --------------------------
	.section	.text._Z15gpukernelBMWNr3ILi2ELi18EEvPdS0_S0_iii,"ax",@progbits
	.align	128
        .global         _Z15gpukernelBMWNr3ILi2ELi18EEvPdS0_S0_iii
        .type           _Z15gpukernelBMWNr3ILi2ELi18EEvPdS0_S0_iii,@function
        .size           _Z15gpukernelBMWNr3ILi2ELi18EEvPdS0_S0_iii,(.L_x_7830 - _Z15gpukernelBMWNr3ILi2ELi18EEvPdS0_S0_iii)
        .other          _Z15gpukernelBMWNr3ILi2ELi18EEvPdS0_S0_iii,@"STO_CUDA_ENTRY STV_DEFAULT"
_Z15gpukernelBMWNr3ILi2ELi18EEvPdS0_S0_iii:
.text._Z15gpukernelBMWNr3ILi2ELi18EEvPdS0_S0_iii:
        /* <DEDUP_REMOVED lines=27> */
.L_x_3199:
[----:B0-----:R-:W0:Y:S01]  /*01b0*/  LDCU UR8, c[0x0][0x398] ;  /* 0x00007300ff0877ac */ /* 0x001e220008000800 */
[----:B------:R-:W-:Y:S02]  /*01c0*/  IMAD.MOV.U32 R8, RZ, RZ, R5 ;  /* 0x000000ffff087224 */ /* 0x000fe400078e0005 */
[----:B------:R-:W-:Y:S02]  /*01d0*/  HFMA2 R9, -RZ, RZ, 0, 0 ;  /* 0x00000000ff097431 */ /* 0x000fe400000001ff */
[----:B------:R-:W-:-:S05]  /*01e0*/  VIADD R5, R5, 0x120 ;  /* 0x0000012005057836 */ /* 0x000fca0000000000 */
[----:B0-----:R-:W-:-:S13]  /*01f0*/  ISETP.GE.AND P2, PT, R5, UR8, PT ;  /* 0x0000000805007c0c */ /* 0x001fda000bf46270 */
.L_x_3198:
        /* <DEDUP_REMOVED lines=17> */
.L_x_3193:
        /* <DEDUP_REMOVED lines=40> */
.L_x_3192:
[----:B------:R-:W-:Y:S05]  /*0590*/  BSYNC.RECONVERGENT B1 ;  /* 0x0000000000017941 */ /* 0x000fea0003800200 */
.L_x_3191:
        /* <DEDUP_REMOVED lines=24> */
.L_x_3195:
[----:B------:R-:W-:Y:S05]  /*0720*/  BSYNC.RECONVERGENT B1 ;  /* 0x0000000000017941 */ /* 0x000fea0003800200 */
.L_x_3194:
        /* <DEDUP_REMOVED lines=16> */
.L_x_3197:
[----:B------:R-:W-:Y:S05]  /*0830*/  BSYNC.RECONVERGENT B1 ;  /* 0x0000000000017941 */ /* 0x000fea0003800200 */
.L_x_3196:
        /* <DEDUP_REMOVED lines=13> */
.L_x_3190:
[----:B------:R-:W-:Y:S05]  /*0910*/  BSYNC.RECONVERGENT B0 ;  /* 0x0000000000007941 */ /* 0x000fea0003800200 */
.L_x_3189:
        /* <DEDUP_REMOVED lines=10> */
.L_x_3200:
        /* <DEDUP_REMOVED lines=12> */
.L_x_7830:


//--------------------- .text._Z15gpukernelBMWNr3ILi2ELi17EEvPdS0_S0_iii --------------------------
	.section	.text._Z15gpukernelBMWNr3ILi2ELi17EEvPdS0_S0_iii,"ax",@progbits
	.align	128
        .global         _Z15gpukernelBMWNr3ILi2ELi17EEvPdS0_S0_iii
        .type           _Z15gpukernelBMWNr3ILi2ELi17EEvPdS0_S0_iii,@function
        .size           _Z15gpukernelBMWNr3ILi2ELi17EEvPdS0_S0_iii,(.L_x_7831 - _Z15gpukernelBMWNr3ILi2ELi17EEvPdS0_S0_iii)
        .other          _Z15gpukernelBMWNr3ILi2ELi17EEvPdS0_S0_iii,@"STO_CUDA_ENTRY STV_DEFAULT"
_Z15gpukernelBMWNr3ILi2ELi17EEvPdS0_S0_iii:
.text._Z15gpukernelBMWNr3ILi2ELi17EEvPdS0_S0_iii:
        /* <DEDUP_REMOVED lines=27> */
.L_x_3211:
[----:B0-----:R-:W0:Y:S01]  /*01b0*/  LDCU UR8, c[0x0][0x398] ;  /* 0x00007300ff0877ac */ /* 0x001e220008000800 */
[----:B------:R-:W-:Y:S02]  /*01c0*/  IMAD.MOV.U32 R8, RZ, RZ, R5 ;  /* 0x000000ffff087224 */ /* 0x000fe400078e0005 */
[----:B------:R-:W-:Y:S02]  /*01d0*/  HFMA2 R9, -RZ, RZ, 0, 0 ;  /* 0x00000000ff097431 */ /* 0x000fe400000001ff */
[----:B------:R-:W-:-:S05]  /*01e0*/  VIADD R5, R5, 0x110 ;  /* 0x0000011005057836 */ /* 0x000fca0000000000 */
[----:B0-----:R-:W-:-:S13]  /*01f0*/  ISETP.GE.AND P2, PT, R5, UR8, PT ;  /* 0x0000000805007c0c */ /* 0x001fda000bf46270 */
.L_x_3210:
        /* <DEDUP_REMOVED lines=17> */
.L_x_3205:
        /* <DEDUP_REMOVED lines=40> */
.L_x_3204:
[----:B------:R-:W-:Y:S05]  /*0590*/  BSYNC.RECONVERGENT B1 ;  /* 0x0000000000017941 */ /* 0x000fea0003800200 */
.L_x_3203:
        /* <DEDUP_REMOVED lines=24> */
.L_x_3207:
[----:B------:R-:W-:Y:S05]  /*0720*/  BSYNC.RECONVERGENT B1 ;  /* 0x0000000000017941 */ /* 0x000fea0003800200 */
.L_x_3206:
        /* <DEDUP_REMOVED lines=16> */
.L_x_3209:
[----:B------:R-:W-:Y:S05]  /*0830*/  BSYNC.RECONVERGENT B1 ;  /* 0x0000000000017941 */ /* 0x000fea0003800200 */
.L_x_3208:
        /* <DEDUP_REMOVED lines=13> */
.L_x_3202:
[----:B------:R-:W-:Y:S05]  /*0910*/  BSYNC.RECONVERGENT B0 ;  /* 0x0000000000007941 */ /* 0x000fea0003800200 */
.L_x_3201:
        /* <DEDUP_REMOVED lines=10> */
.L_x_3212:
        /* <DEDUP_REMOVED lines=12> */
.L_x_7831:


//--------------------- .text._Z15gpukernelBMWNr3ILi2ELi16EEvPdS0_S0_iii --------------------------
	.section	.text._Z15gpukernelBMWNr3ILi2ELi16EEvPdS0_S0_iii,"ax",@progbits
	.align	128
        .global         _Z15gpukernelBMWNr3ILi2ELi16EEvPdS0_S0_iii
        .type           _Z15gpukernelBMWNr3ILi2ELi16EEvPdS0_S0_iii,@function
        .size           _Z15gpukernelBMWNr3ILi2ELi16EEvPdS0_S0_iii,(.L_x_7832 - _Z15gpukernelBMWNr3ILi2ELi16EEvPdS0_S0_iii)
        .other          _Z15gpukernelBMWNr3ILi2ELi16EEvPdS0_S0_iii,@"STO_CUDA_ENTRY STV_DEFAULT"
_Z15gpukernelBMWNr3ILi2ELi16EEvPdS0_S0_iii:
.text._Z15gpukernelBMWNr3ILi2ELi16EEvPdS0_S0_iii:
        /* <DEDUP_REMOVED lines=27> */
.L_x_3223:
[----:B0-----:R-:W0:Y:S01]  /*01b0*/  LDCU UR8, c[0x0][0x398] ;  /* 0x00007300ff0877ac */ /* 0x001e220008000800 */
[----:B------:R-:W-:Y:S02]  /*01c0*/  IMAD.MOV.U32 R8, RZ, RZ, R5 ;  /* 0x000000ffff087224 */ /* 0x000fe400078e0005 */
[----:B------:R-:W-:Y:S02]  /*01d0*/  HFMA2 R9, -RZ, RZ, 0, 0 ;  /* 0x00000000ff097431 */ /* 0x000fe400000001ff */
[----:B------:R-:W-:-:S05]  /*01e0*/  VIADD R5, R5, 0x100 ;  /* 0x0000010005057836 */ /* 0x000fca0000000000 */
[----:B0-----:R-:W-:-:S13]  /*01f0*/  ISETP.GE.AND P2, PT, R5, UR8, PT ;  /* 0x0000000805007c0c */ /* 0x001fda000bf46270 */
.L_x_3222:
        /* <DEDUP_REMOVED lines=17> */
.L_x_3217:
        /* <DEDUP_REMOVED lines=40> */
.L_x_3216:
[----:B------:R-:W-:Y:S05]  /*0590*/  BSYNC.RECONVERGENT B1 ;  /* 0x0000000000017941 */ /* 0x000fea0003800200 */
.L_x_3215:
        /* <DEDUP_REMOVED lines=24> */
.L_x_3219:
[----:B------:R-:W-:Y:S05]  /*0720*/  BSYNC.RECONVERGENT B1 ;  /* 0x0000000000017941 */ /* 0x000fea0003800200 */
.L_x_3218:
        /* <DEDUP_REMOVED lines=16> */
.L_x_3221:
[----:B------:R-:W-:Y:S05]  /*0830*/  BSYNC.RECONVERGENT B1 ;  /* 0x0000000000017941 */ /* 0x000fea0003800200 */
.L_x_3220:
        /* <DEDUP_REMOVED lines=13> */
.L_x_3214:
[----:B------:R-:W-:Y:S05]  /*0910*/  BSYNC.RECONVERGENT B0 ;  /* 0x0000000000007941 */ /* 0x000fea0003800200 */
.L_x_3213:
        /* <DEDUP_REMOVED lines=10> */
.L_x_3224:
        /* <DEDUP_REMOVED lines=12> */
.L_x_7832:


//--------------------- .text._Z15gpukernelBMWNr3ILi2ELi15EEvPdS0_S0_iii --------------------------
	.section	.text._Z15gpukernelBMWNr3ILi2ELi15EEvPdS0_S0_iii,"ax",@progbits
	.align	128
        .global         _Z15gpukernelBMWNr3ILi2ELi15EEvPdS0_S0_iii
        .type           _Z15gpukernelBMWNr3ILi2ELi15EEvPdS0_S0_iii,@function
        .size           _Z15gpukernelBMWNr3ILi2ELi15EEvPdS0_S0_iii,(.L_x_7833 - _Z15gpukernelBMWNr3ILi2ELi15EEvPdS0_S0_iii)
        .other          _Z15gpukernelBMWNr3ILi2ELi15EEvPdS0_S0_iii,@"STO_CUDA_ENTRY STV_DEFAULT"
_Z15gpukernelBMWNr3ILi2ELi15EEvPdS0_S0_iii:
.text._Z15gpukernelBMWNr3ILi2ELi15EEvPdS0_S0_iii:
        /* <DEDUP_REMOVED lines=27> */
.L_x_3235:
[----:B0-----:R-:W0:Y:S01]  /*01b0*/  LDCU UR8, c[0x0][0x398] ;  /* 0x00007300ff0877ac */ /* 0x001e220008000800 */
[----:B------:R-:W-:Y:S02]  /*01c0*/  IMAD.MOV.U32 R8, RZ, RZ, R5 ;  /* 0x000000ffff087224 */ /* 0x000fe400078e0005 */
[----:B------:R-:W-:Y:S02]  /*01d0*/  HFMA2 R9, -RZ, RZ, 0, 0 ;  /* 0x00000000ff097431 */ /* 0x000fe400000001ff */
[----:B------:R-:W-:-:S05]  /*01e0*/  VIADD R5, R5, 0xf0 ;  /* 0x000000f005057836 */ /* 0x000fca0000000000 */
[----:B0-----:R-:W-:-:S13]  /*01f0*/  ISETP.GE.AND P2, PT, R5, UR8, PT ;  /* 0x0000000805007c0c */ /* 0x001fda000bf46270 */
.L_x_3234:
        /* <DEDUP_REMOVED lines=17> */
.L_x_3229:
        /* <DEDUP_REMOVED lines=40> */
.L_x_3228:
[----:B------:R-:W-:Y:S05]  /*0590*/  BSYNC.RECONVERGENT B1 ;  /* 0x0000000000017941 */ /* 0x000fea0003800200 */
.L_x_3227:
        /* <DEDUP_REMOVED lines=24> */
.L_x_3231:
[----:B------:R-:W-:Y:S05]  /*0720*/  BSYNC.RECONVERGENT B1 ;  /* 0x0000000000017941 */ /* 0x000fea0003800200 */
.L_x_3230:
        /* <DEDUP_REMOVED lines=16> */
.L_x_3233:
[----:B------:R-:W-:Y:S05]  /*0830*/  BSYNC.RECONVERGENT B1 ;  /* 0x0000000000017941 */ /* 0x000fea0003800200 */
.L_x_3232:
        /* <DEDUP_REMOVED lines=13> */
.L_x_3226:
[----:B------:R-:W-:Y:S05]  /*0910*/  BSYNC.RECONVERGENT B0 ;  /* 0x0000000000007941 */ /* 0x000fea0003800200 */
.L_x_3225:
        /* <DEDUP_REMOVED lines=10> */
.L_x_3236:
        /* <DEDUP_REMOVED lines=12> */
.L_x_7833:


//--------------------- .text._Z15gpukernelBMWNr3ILi2ELi14EEvPdS0_S0_iii --------------------------
	.section	.text._Z15gpukernelBMWNr3ILi2ELi14EEvPdS0_S0_iii,"ax",@progbits
	.align	128
        .global         _Z15gpukernelBMWNr3ILi2ELi14EEvPdS0_S0_iii
        .type           _Z15gpukernelBMWNr3ILi2ELi14EEvPdS0_S0_iii,@function
        .size           _Z15gpukernelBMWNr3ILi2ELi14EEvPdS0_S0_iii,(.L_x_7834 - _Z15gpukernelBMWNr3ILi2ELi14EEvPdS0_S0_iii)
        .other          _Z15gpukernelBMWNr3ILi2ELi14EEvPdS0_S0_iii,@"STO_CUDA_ENTRY STV_DEFAULT"
_Z15gpukernelBMWNr3ILi2ELi14EEvPdS0_S0_iii:
.text._Z15gpukernelBMWNr3ILi2ELi14EEvPdS0_S0_iii:
        /* <DEDUP_REMOVED lines=27> */
.L_x_3247:
[----:B0-----:R-:W0:Y:S01]  /*01b0*/  LDCU UR8, c[0x0][0x398] ;  /* 0x00007300ff0877ac */ /* 0x001e220008000800 */
[----:B------:R-:W-:Y:S02]  /*01c0*/  IMAD.MOV.U32 R8, RZ, RZ, R5 ;  /* 0x000000ffff087224 */ /* 0x000fe400078e0005 */
[----:B------:R-:W-:Y:S02]  /*01d0*/  HFMA2 R9, -RZ, RZ, 0, 0 ;  /* 0x00000000ff097431 */ /* 0x000fe400000001ff */
[----:B------:R-:W-:-:S05]  /*01e0*/  VIADD R5, R5, 0xe0 ;  /* 0x000000e005057836 */ /* 0x000fca0000000000 */
[----:B0-----:R-:W-:-:S13]  /*01f0*/  ISETP.GE.AND P2, PT, R5, UR8, PT ;  /* 0x0000000805007c0c */ /* 0x001fda000bf46270 */
.L_x_3246:
        /* <DEDUP_REMOVED lines=17> */
.L_x_3241:
        /* <DEDUP_REMOVED lines=40> */
.L_x_3240:
[----:B------:R-:W-:Y:S05]  /*0590*/  BSYNC.RECONVERGENT B1 ;  /* 0x0000000000017941 */ /* 0x000fea0003800200 */
.L_x_3239:
        /* <DEDUP_REMOVED lines=24> */
.L_x_3243:
[----:B------:R-:W-:Y:S05]  /*0720*/  BSYNC.RECONVERGENT B1 ;  /* 0x0000000000017941 */ /* 0x000fea0003800200 */
.L_x_3242:
        /* <DEDUP_REMOVED lines=16> */
.L_x_3245:
[----:B------:R-:W-:Y:S05]  /*0830*/  BSYNC.RECONVERGENT B1 ;  /* 0x0000000000017941 */ /* 0x000fea0003800200 */
.L_x_3244:
        /* <DEDUP_REMOVED lines=13> */
.L_x_3238:
[----:B------:R-:W-:Y:S05]  /*0910*/  BSYNC.RECONVERGENT B0 ;  /* 0x0000000000007941 */ /* 0x000fea0003800200 */
.L_x_3237:
        /* <DEDUP_REMOVED lines=10> */
.L_x_3248:
        /* <DEDUP_REMOVED lines=12> */
.L_x_7834:


//--------------------- .text._Z15gpukernelBMWNr3ILi2ELi13EEvPdS0_S0_iii --------------------------
	.section	.text._Z15gpukernelBMWNr3ILi2ELi13EEvPdS0_S0_iii,"ax",@progbits
	.align	128
        .global         _Z15gpukernelBMWNr3ILi2ELi13EEvPdS0_S0_iii
        .type           _Z15gpukernelBMWNr3ILi2ELi13EEvPdS0_S0_iii,@function
        .size           _Z15gpukernelBMWNr3ILi2ELi13EEvPdS0_S0_iii,(.L_x_7835 - _Z15gpukernelBMWNr3ILi2ELi13EEvPdS0_S0_iii)
        .other          _Z15gpukernelBMWNr3ILi2ELi13EEvPdS0_S0_iii,@"STO_CUDA_ENTRY STV_DEFAULT"
_Z15gpukernelBMWNr3ILi2ELi13EEvPdS0_S0_iii:
.text._Z15gpukernelBMWNr3ILi2ELi13EEvPdS0_S0_iii:
        /* <DEDUP_REMOVED lines=27> */
.L_x_3259:
[----:B0-----:R-:W0:Y:S01]  /*01b0*/  LDCU UR8, c[0x0][0x398] ;  /* 0x00007300ff0877ac */ /* 0x001e220008000800 */
[----:B------:R-:W-:Y:S02]  /*01c0*/  IMAD.MOV.U32 R8, RZ, RZ, R5 ;  /* 0x000000ffff087224 */ /* 0x000fe400078e0005 */
[----:B------:R-:W-:Y:S02]  /*01d0*/  HFMA2 R9, -RZ, RZ, 0, 0 ;  /* 0x00000000ff097431 */ /* 0x000fe400000001ff */
[----:B------:R-:W-:-:S05]  /*01e0*/  VIADD R5, R5, 0xd0 ;  /* 0x000000d005057836 */ /* 0x000fca0000000000 */
[----:B0-----:R-:W-:-:S13]  /*01f0*/  ISETP.GE.AND P2, PT, R5, UR8, PT ;  /* 0x0000000805007c0c */ /* 0x001fda000bf46270 */
.L_x_3258:
        /* <DEDUP_REMOVED lines=17> */
.L_x_3253:
        /* <DEDUP_REMOVED lines=40> */
.L_x_3252:
[----:B------:R-:W-:Y:S05]  /*0590*/  BSYNC.RECONVERGENT B1 ;  /* 0x0000000000017941 */ /* 0x000fea0003800200 */
.L_x_3251:
        /* <DEDUP_REMOVED lines=24> */
.L_x_3255:
[----:B------:R-:W-:Y:S05]  /*0720*/  BSYNC.RECONVERGENT B1 ;  /* 0x0000000000017941 */ /* 0x000fea0003800200 */
.L_x_3254:
        /* <DEDUP_REMOVED lines=16> */
.L_x_3257:
[----:B------:R-:W-:Y:S05]  /*0830*/  BSYNC.RECONVERGENT B1 ;  /* 0x0000000000017941 */ /* 0x000fea0003800200 */
.L_x_3256:
        /* <DEDUP_REMOVED lines=13> */
.L_x_3250:
[----:B------:R-:W-:Y:S05]  /*0910*/  BSYNC.RECONVERGENT B0 ;  /* 0x0000000000007941 */ /* 0x000fea0003800200 */
.L_x_3249:
        /* <DEDUP_REMOVED lines=10> */
.L_x_3260:
        /* <DEDUP_REMOVED lines=12> */
.L_x_7835:


//--------------------- .text._Z15gpukernelBMWNr3ILi2ELi12EEvPdS0_S0_iii --------------------------
	.section	.text._Z15gpukernelBMWNr3ILi2ELi12EEvPdS0_S0_iii,"ax",@progbits
	.align	128
        .global         _Z15gpukernelBMWNr3ILi2ELi12EEvPdS0_S0_iii
        .type           _Z15gpukernelBMWNr3ILi2ELi12EEvPdS0_S0_iii,@function
        .size           _Z15gpukernelBMWNr3ILi2ELi12EEvPdS0_S0_iii,(.L_x_7836 - _Z15gpukernelBMWNr3ILi2ELi12EEvPdS0_S0_iii)
        .other          _Z15gpukernelBMWNr3ILi2ELi12EEvPdS0_S0_iii,@"STO_CUDA_ENTRY STV_DEFAULT"
_Z15gpukernelBMWNr3ILi2ELi12EEvPdS0_S0_iii:
.text._Z15gpukernelBMWNr3ILi2ELi12EEvPdS0_S0_iii:
        /* <DEDUP_REMOVED lines=27> */
.L_x_3271:
[----:B0-----:R-:W0:Y:S01]  /*01b0*/  LDCU UR8, c[0x0][0x398] ;  /* 0x00007300ff0877ac */ /* 0x001e220008000800 */
[----:B------:R-:W-:Y:S02]  /*01c0*/  IMAD.MOV.U32 R8, RZ, RZ, R5 ;  /* 0x000000ffff087224 */ /* 0x000fe400078e0005 */
[----:B------:R-:W-:Y:S02]  /*01d0*/  HFMA2 R9, -RZ, RZ, 0, 0 ;  /* 0x00000000ff097431 */ /* 0x000fe400000001ff */
[----:B------:R-:W-:-:S05]  /*01e0*/  VIADD R5, R5, 0xc0 ;  /* 0x000000c005057836 */ /* 0x000fca0000000000 */
[----:B0-----:R-:W-:-:S13]  /*01f0*/  ISETP.GE.AND P2, PT, R5, UR8, PT ;  /* 0x0000000805007c0c */ /* 0x001fda000bf46270 */
.L_x_3270:
        /* <DEDUP_REMOVED lines=17> */
.L_x_3265:
        /* <DEDUP_REMOVED lines=40> */
.L_x_3264:
[----:B------:R-:W-:Y:S05]  /*0590*/  BSYNC.RECONVERGENT B1 ;  /* 0x0000000000017941 */ /* 0x000fea0003800200 */
.L_x_3263:
        /* <DEDUP_REMOVED lines=24> */
.L_x_3267:
[----:B------:R-:W-:Y:S05]  /*0720*/  BSYNC.RECONVERGENT B1 ;  /* 0x0000000000017941 */ /* 0x000fea0003800200 */
.L_x_3266:
        /* <DEDUP_REMOVED lines=16> */
.L_x_3269:
[----:B------:R-:W-:Y:S05]  /*0830*/  BSYNC.RECONVERGENT B1 ;  /* 0x0000000000017941 */ /* 0x000fea0003800200 */
.L_x_3268:
        /* <DEDUP_REMOVED lines=13> */
.L_x_3262:
[----:B------:R-:W-:Y:S05]  /*0910*/  BSYNC.RECONVERGENT B0 ;  /* 0x0000000000007941 */ /* 0x000fea0003800200 */
.L_x_3261:
        /* <DEDUP_REMOVED lines=10> */
.L_x_3272:
        /* <DEDUP_REMOVED lines=12> */
.L_x_7836:


//--------------------- .text._Z15gpukernelBMWNr3ILi2ELi11EEvPdS0_S0_iii --------------------------
	.section	.text._Z15gpukernelBMWNr3ILi2ELi11EEvPdS0_S0_iii,"ax",@progbits
	.align	128
        .global         _Z15gpukernelBMWNr3ILi2ELi11EEvPdS0_S0_iii
        .type           _Z15gpukernelBMWNr3ILi2ELi11EEvPdS0_S0_iii,@function
        .size           _Z15gpukernelBMWNr3ILi2ELi11EEvPdS0_S0_iii,(.L_x_7837 - _Z15gpukernelBMWNr3ILi2ELi11EEvPdS0_S0_iii)
        .other          _Z15gpukernelBMWNr3ILi2ELi11EEvPdS0_S0_iii,@"STO_CUDA_ENTRY STV_DEFAULT"
_Z15gpukernelBMWNr3ILi2ELi11EEvPdS0_S0_iii:
.text._Z15gpukernelBMWNr3ILi2ELi11EEvPdS0_S0_iii:
        /* <DEDUP_REMOVED lines=27> */
.L_x_3283:
[----:B0-----:R-:W0:Y:S01]  /*01b0*/  LDCU UR8, c[0x0][0x398] ;  /* 0x00007300ff0877ac */ /* 0x001e220008000800 */
[----:B------:R-:W-:Y:S02]  /*01c0*/  IMAD.MOV.U32 R8, RZ, RZ, R5 ;  /* 0x000000ffff087224 */ /* 0x000fe400078e0005 */
[----:B------:R-:W-:Y:S02]  /*01d0*/  HFMA2 R9, -RZ, RZ, 0, 0 ;  /* 0x00000000ff097431 */ /* 0x000fe400000001ff */
[----:B------:R-:W-:-:S05]  /*01e0*/  VIADD R5, R5, 0xb0 ;  /* 0x000000b005057836 */ /* 0x000fca0000000000 */
[----:B0-----:R-:W-:-:S13]  /*01f0*/  ISETP.GE.AND P2, PT, R5, UR8, PT ;  /* 0x0000000805007c0c */ /* 0x001fda000bf46270 */
.L_x_3282:
        /* <DEDUP_REMOVED lines=17> */
.L_x_3277:
        /* <DEDUP_REMOVED lines=40> */
.L_x_3276:
[----:B------:R-:W-:Y:S05]  /*0590*/  BSYNC.RECONVERGENT B1 ;  /* 0x0000000000017941 */ /* 0x000fea0003800200 */
.L_x_3275:
        /* <DEDUP_REMOVED lines=24> */
.L_x_3279:
[----:B------:R-:W-:Y:S05]  /*0720*/  BSYNC.RECONVERGENT B1 ;  /* 0x0000000000017941 */ /* 0x000fea0003800200 */
.L_x_3278:
        /* <DEDUP_REMOVED lines=16> */
.L_x_3281:
[----:B------:R-:W-:Y:S05]  /*0830*/  BSYNC.RECONVERGENT B1 ;  /* 0x0000000000017941 */ /* 0x000fea0003800200 */
.L_x_3280:
        /* <DEDUP_REMOVED lines=13> */
.L_x_3274:
[----:B------:R-:W-:Y:S05]  /*0910*/  BSYNC.RECONVERGENT B0 ;  /* 0x0000000000007941 */ /* 0x000fea0003800200 */
.L_x_3273:
        /* <DEDUP_REMOVED lines=10> */
.L_x_3284:
        /* <DEDUP_REMOVED lines=12> */
.L_x_7837:


//--------------------- .text._Z15gpukernelBMWNr3ILi2ELi10EEvPdS0_S0_iii --------------------------
	.section	.text._Z15gpukernelBMWNr3ILi2ELi10EEvPdS0_S0_iii,"ax",@progbits
	.align	128
        .global         _Z15gpukernelBMWNr3ILi2ELi10EEvPdS0_S0_iii
        .type           _Z15gpukernelBMWNr3ILi2ELi10EEvPdS0_S0_iii,@function
        .size           _Z15gpukernelBMWNr3ILi2ELi10EEvPdS0_S0_iii,(.L_x_7838 - _Z15gpukernelBMWNr3ILi2ELi10EEvPdS0_S0_iii)
        .other          _Z15gpukernelBMWNr3ILi2ELi10EEvPdS0_S0_iii,@"STO_CUDA_ENTRY STV_DEFAULT"
_Z15gpukernelBMWNr3ILi2ELi10EEvPdS0_S0_iii:
.text._Z15gpukernelBMWNr3ILi2ELi10EEvPdS0_S0_iii:
        /* <DEDUP_REMOVED lines=27> */
.L_x_3295:
[----:B0-----:R-:W0:Y:S01]  /*01b0*/  LDCU UR8, c[0x0][0x398] ;  /* 0x00007300ff0877ac */ /* 0x001e220008000800 */
[----:B------:R-:W-:Y:S02]  /*01c0*/  IMAD.MOV.U32 R8, RZ, RZ, R5 ;  /* 0x000000ffff087224 */ /* 0x000fe400078e0005 */
[----:B------:R-:W-:Y:S02]  /*01d0*/  HFMA2 R9, -RZ, RZ, 0, 0 ;  /* 0x00000000ff097431 */ /* 0x000fe400000001ff */
[----:B------:R-:W-:-:S05]  /*01e0*/  VIADD R5, R5, 0xa0 ;  /* 0x000000a005057836 */ /* 0x000fca0000000000 */
[----:B0-----:R-:W-:-:S13]  /*01f0*/  ISETP.GE.AND P2, PT, R5, UR8, PT ;  /* 0x0000000805007c0c */ /* 0x001fda000bf46270 */
.L_x_3294:
        /* <DEDUP_REMOVED lines=17> */
.L_x_3289:
        /* <DEDUP_REMOVED lines=40> */
.L_x_3288:
[----:B------:R-:W-:Y:S05]  /*0590*/  BSYNC.RECONVERGENT B1 ;  /* 0x0000000000017941 */ /* 0x000fea0003800200 */
.L_x_3287:
        /* <DEDUP_REMOVED lines=24> */
.L_x_3291:
[----:B------:R-:W-:Y:S05]  /*0720*/  BSYNC.RECONVERGENT B1 ;  /* 0x0000000000017941 */ /* 0x000fea0003800200 */
.L_x_3290:
        /* <DEDUP_REMOVED lines=16> */
.L_x_3293:
[----:B------:R-:W-:Y:S05]  /*0830*/  BSYNC.RECONVERGENT B1 ;  /* 0x0000000000017941 */ /* 0x000fea0003800200 */
.L_x_3292:
        /* <DEDUP_REMOVED lines=13> */
.L_x_3286:
[----:B------:R-:W-:Y:S05]  /*0910*/  BSYNC.RECONVERGENT B0 ;  /* 0x0000000000007941 */ /* 0x000fea0003800200 */
.L_x_3285:
        /* <DEDUP_REMOVED lines=10> */
.L_x_3296:
        /* <DEDUP_REMOVED lines=12> */
.L_x_7838:


//--------------------- .text._Z15gpukernelBMWNr3ILi2ELi9EEvPdS0_S0_iii --------------------------
	.section	.text._Z15gpukernelBMWNr3ILi2ELi9EEvPdS0_S0_iii,"ax",@progbits
	.align	128
        .global         _Z15gpukernelBMWNr3ILi2ELi9EEvPdS0_S0_iii
        .type           _Z15gpukernelBMWNr3ILi2ELi9EEvPdS0_S0_iii,@function
        .size           _Z15gpukernelBMWNr3ILi2ELi9EEvPdS0_S0_iii,(.L_x_7839 - _Z15gpukernelBMWNr3ILi2ELi9EEvPdS0_S0_iii)
        .other          _Z15gpukernelBMWNr3ILi2ELi9EEvPdS0_S0_iii,@"STO_CUDA_ENTRY STV_DEFAULT"
_Z15gpukernelBMWNr3ILi2ELi9EEvPdS0_S0_iii:
.text._Z15gpukernelBMWNr3ILi2ELi9EEvPdS0_S0_iii:
        /* <DEDUP_REMOVED lines=27> */
.L_x_3307:
[----:B0-----:R-:W0:Y:S01]  /*01b0*/  LDCU UR8, c[0x0][0x398] ;  /* 0x00007300ff0877ac */ /* 0x001e220008000800 */
[----:B------:R-:W-:Y:S02]  /*01c0*/  IMAD.MOV.U32 R8, RZ, RZ, R5 ;  /* 0x000000ffff087224 */ /* 0x000fe400078e0005 */
[----:B------:R-:W-:Y:S02]  /*01d0*/  HFMA2 R9, -RZ, RZ, 0, 0 ;  /* 0x00000000ff097431 */ /* 0x000fe400000001ff */
[----:B------:R-:W-:-:S05]  /*01e0*/  VIADD R5, R5, 0x90 ;  /* 0x0000009005057836 */ /* 0x000fca0000000000 */
[----:B0-----:R-:W-:-:S13]  /*01f0*/  ISETP.GE.AND P2, PT, R5, UR8, PT ;  /* 0x0000000805007c0c */ /* 0x001fda000bf46270 */
.L_x_3306:
        /* <DEDUP_REMOVED lines=17> */
.L_x_3301:
        /* <DEDUP_REMOVED lines=40> */
.L_x_3300:
[----:B------:R-:W-:Y:S05]  /*0590*/  BSYNC.RECONVERGENT B1 ;  /* 0x0000000000017941 */ /* 0x000fea0003800200 */
.L_x_3299:
        /* <DEDUP_REMOVED lines=24> */
.L_x_3303:
[----:B------:R-:W-:Y:S05]  /*0720*/  BSYNC.RECONVERGENT B1 ;  /* 0x0000000000017941 */ /* 0x000fea0003800200 */
.L_x_3302:
        /* <DEDUP_REMOVED lines=16> */
.L_x_3305:
[----:B------:R-:W-:Y:S05]  /*0830*/  BSYNC.RECONVERGENT B1 ;  /* 0x0000000000017941 */ /* 0x000fea0003800200 */
.L_x_3304:
        /* <DEDUP_REMOVED lines=13> */
.L_x_3298:
[----:B------:R-:W-:Y:S05]  /*0910*/  BSYNC.RECONVERGENT B0 ;  /* 0x0000000000007941 */ /* 0x000fea0003800200 */
.L_x_3297:
        /* <DEDUP_REMOVED lines=10> */
.L_x_3308:
        /* <DEDUP_REMOVED lines=12> */
.L_x_7839:


//--------------------- .text._Z15gpukernelBMWNr3ILi2ELi8EEvPdS0_S0_iii --------------------------
	.section	.text._Z15gpukernelBMWNr3ILi2ELi8EEvPdS0_S0_iii,"ax",@progbits
	.align	128
        .global         _Z15gpukernelBMWNr3ILi2ELi8EEvPdS0_S0_iii
        .type           _Z15gpukernelBMWNr3ILi2ELi8EEvPdS0_S0_iii,@function
        .size           _Z15gpukernelBMWNr3ILi2ELi8EEvPdS0_S0_iii,(.L_x_7840 - _Z15gpukernelBMWNr3ILi2ELi8EEvPdS0_S0_iii)
        .other          _Z15gpukernelBMWNr3ILi2ELi8EEvPdS0_S0_iii,@"STO_CUDA_ENTRY STV_DEFAULT"
_Z15gpukernelBMWNr3ILi2ELi8EEvPdS0_S0_iii:
.text._Z15gpukernelBMWNr3ILi2ELi8EEvPdS0_S0_iii:
        /* <DEDUP_REMOVED lines=27> */
.L_x_3319:
[----:B0-----:R-:W0:Y:S01]  /*01b0*/  LDCU UR8, c[0x0][0x398] ;  /* 0x00007300ff0877ac */ /* 0x001e220008000800 */
[----:B------:R-:W-:Y:S02]  /*01c0*/  IMAD.MOV.U32 R8, RZ, RZ, R5 ;  /* 0x000000ffff087224 */ /* 0x000fe400078e0005 */
[----:B------:R-:W-:Y:S02]  /*01d0*/  HFMA2 R9, -RZ, RZ, 0, 0 ;  /* 0x00000000ff097431 */ /* 0x000fe400000001ff */
[----:B------:R-:W-:-:S05]  /*01e0*/  VIADD R5, R5, 0x80 ;  /* 0x0000008005057836 */ /* 0x000fca0000000000 */
[----:B0-----:R-:W-:-:S13]  /*01f0*/  ISETP.GE.AND P2, PT, R5, UR8, PT ;  /* 0x0000000805007c0c */ /* 0x001fda000bf46270 */
.L_x_3318:
        /* <DEDUP_REMOVED lines=17> */
.L_x_3313:
        /* <DEDUP_REMOVED lines=40> */
.L_x_3312:
[----:B------:R-:W-:Y:S05]  /*0590*/  BSYNC.RECONVERGENT B1 ;  /* 0x0000000000017941 */ /* 0x000fea0003800200 */
.L_x_3311:
        /* <DEDUP_REMOVED lines=24> */
.L_x_3315:
[----:B------:R-:W-:Y:S05]  /*0720*/  BSYNC.RECONVERGENT B1 ;  /* 0x0000000000017941 */ /* 0x000fea0003800200 */
.L_x_3314:
        /* <DEDUP_REMOVED lines=16> */
.L_x_3317:
[----:B------:R-:W-:Y:S05]  /*0830*/  BSYNC.RECONVERGENT B1 ;  /* 0x0000000000017941 */ /* 0x000fea0003800200 */
.L_x_3316:
        /* <DEDUP_REMOVED lines=13> */
.L_x_3310:
[----:B------:R-:W-:Y:S05]  /*0910*/  BSYNC.RECONVERGENT B0 ;  /* 0x0000000000007941 */ /* 0x000fea0003800200 */
.L_x_3309:
        /* <DEDUP_REMOVED lines=10> */
.L_x_3320:
        /* <DEDUP_REMOVED lines=12> */
.L_x_7840:


//--------------------- .text._Z15gpukernelBMWNr3ILi2ELi7EEvPdS0_S0_iii --------------------------
	.section	.text._Z15gpukernelBMWNr3ILi2ELi7EEvPdS0_S0_iii,"ax",@progbits
	.align	128
        .global         _Z15gpukernelBMWNr3ILi2ELi7EEvPdS0_S0_iii
        .type           _Z15gpukernelBMWNr3ILi2ELi7EEvPdS0_S0_iii,@function
        .size           _Z15gpukernelBMWNr3ILi2ELi7EEvPdS0_S0_iii,(.L_x_7841 - _Z15gpukernelBMWNr3ILi2ELi7EEvPdS0_S0_iii)
        .other          _Z15gpukernelBMWNr3ILi2ELi7EEvPdS0_S0_iii,@"STO_CUDA_ENTRY STV_DEFAULT"
_Z15gpukernelBMWNr3ILi2ELi7EEvPdS0_S0_iii:
.text._Z15gpukernelBMWNr3ILi2ELi7EEvPdS0_S0_iii:
        /* <DEDUP_REMOVED lines=27> */
.L_x_3331:
[----:B0-----:R-:W0:Y:S01]  /*01b0*/  LDCU UR8, c[0x0][0x398] ;  /* 0x00007300ff0877ac */ /* 0x001e220008000800 */
[----:B------:R-:W-:Y:S02]  /*01c0*/  IMAD.MOV.U32 R8, RZ, RZ, R5 ;  /* 0x000000ffff087224 */ /* 0x000fe400078e0005 */
[----:B------:R-:W-:Y:S02]  /*01d0*/  HFMA2 R9, -RZ, RZ, 0, 0 ;  /* 0x00000000ff097431 */ /* 0x000fe400000001ff */
[----:B------:R-:W-:-:S05]  /*01e0*/  VIADD R5, R5, 0x70 ;  /* 0x0000007005057836 */ /* 0x000fca0000000000 */
[----:B0-----:R-:W-:-:S13]  /*01f0*/  ISETP.GE.AND P2, PT, R5, UR8, PT ;  /* 0x0000000805007c0c */ /* 0x001fda000bf46270 */
.L_x_3330:
        /* <DEDUP_REMOVED lines=17> */
.L_x_3325:
        /* <DEDUP_REMOVED lines=40> */
.L_x_3324:
[----:B------:R-:W-:Y:S05]  /*0590*/  BSYNC.RECONVERGENT B1 ;  /* 0x0000000000017941 */ /* 0x000fea0003800200 */
.L_x_3323:
        /* <DEDUP_REMOVED lines=24> */
.L_x_3327:
[----:B------:R-:W-:Y:S05]  /*0720*/  BSYNC.RECONVERGENT B1 ;  /* 0x0000000000017941 */ /* 0x000fea0003800200 */
.L_x_3326:
        /* <DEDUP_REMOVED lines=16> */
.L_x_3329:
[----:B------:R-:W-:Y:S05]  /*0830*/  BSYNC.RECONVERGENT B1 ;  /* 0x0000000000017941 */ /* 0x000fea0003800200 */
.L_x_3328:
        /* <DEDUP_REMOVED lines=13> */
.L_x_3322:
[----:B------:R-:W-:Y:S05]  /*0910*/  BSYNC.RECONVERGENT B0 ;  /* 0x0000000000007941 */ /* 0x000fea0003800200 */
.L_x_3321:
        /* <DEDUP_REMOVED lines=10> */
.L_x_3332:
        /* <DEDUP_REMOVED lines=12> */
.L_x_7841:


//--------------------- .text._Z15gpukernelBMWNr3ILi2ELi6EEvPdS0_S0_iii --------------------------
	.section	.text._Z15gpukernelBMWNr3ILi2ELi6EEvPdS0_S0_iii,"ax",@progbits
	.align	128
        .global         _Z15gpukernelBMWNr3ILi2ELi6EEvPdS0_S0_iii
        .type           _Z15gpukernelBMWNr3ILi2ELi6EEvPdS0_S0_iii,@function
        .size           _Z15gpukernelBMWNr3ILi2ELi6EEvPdS0_S0_iii,(.L_x_7842 - _Z15gpukernelBMWNr3ILi2ELi6EEvPdS0_S0_iii)
        .other          _Z15gpukernelBMWNr3ILi2ELi6EEvPdS0_S0_iii,@"STO_CUDA_ENTRY STV_DEFAULT"
_Z15gpukernelBMWNr3ILi2ELi6EEvPdS0_S0_iii:
.text._Z15gpukernelBMWNr3ILi2ELi6EEvPdS0_S0_iii:
        /* <DEDUP_REMOVED lines=27> */
.L_x_3343:
[----:B0-----:R-:W0:Y:S01]  /*01b0*/  LDCU UR8, c[0x0][0x398] ;  /* 0x00007300ff0877ac */ /* 0x001e220008000800 */
[----:B------:R-:W-:Y:S02]  /*01c0*/  IMAD.MOV.U32 R8, RZ, RZ, R5 ;  /* 0x000000ffff087224 */ /* 0x000fe400078e0005 */
[----:B------:R-:W-:Y:S02]  /*01d0*/  HFMA2 R9, -RZ, RZ, 0, 0 ;  /* 0x00000000ff097431 */ /* 0x000fe400000001ff */
[----:B------:R-:W-:-:S05]  /*01e0*/  VIADD R5, R5, 0x60 ;  /* 0x0000006005057836 */ /* 0x000fca0000000000 */
[----:B0-----:R-:W-:-:S13]  /*01f0*/  ISETP.GE.AND P2, PT, R5, UR8, PT ;  /* 0x0000000805007c0c */ /* 0x001fda000bf46270 */
.L_x_3342:
        /* <DEDUP_REMOVED lines=17> */
.L_x_3337:
        /* <DEDUP_REMOVED lines=40> */
.L_x_3336:
[----:B------:R-:W-:Y:S05]  /*0590*/  BSYNC.RECONVERGENT B1 ;  /* 0x0000000000017941 */ /* 0x000fea0003800200 */
.L_x_3335:
        /* <DEDUP_REMOVED lines=24> */
.L_x_3339:
[----:B------:R-:W-:Y:S05]  /*0720*/  BSYNC.RECONVERGENT B1 ;  /* 0x0000000000017941 */ /* 0x000fea0003800200 */
.L_x_3338:
        /* <DEDUP_REMOVED lines=16> */
.L_x_3341:
[----:B------:R-:W-:Y:S05]  /*0830*/  BSYNC.RECONVERGENT B1 ;  /* 0x0000000000017941 */ /* 0x000fea0003800200 */
.L_x_3340:
        /* <DEDUP_REMOVED lines=13> */
.L_x_3334:
[----:B------:R-:W-:Y:S05]  /*0910*/  BSYNC.RECONVERGENT B0 ;  /* 0x0000000000007941 */ /* 0x000fea0003800200 */
.L_x_3333:
        /* <DEDUP_REMOVED lines=10> */
.L_x_3344:
        /* <DEDUP_REMOVED lines=12> */
.L_x_7842:


//--------------------- .text._Z15gpukernelBMWNr3ILi2ELi5EEvPdS0_S0_iii --------------------------
	.section	.text._Z15gpukernelBMWNr3ILi2ELi5EEvPdS0_S0_iii,"ax",@progbits
	.align	128
        .global         _Z15gpukernelBMWNr3ILi2ELi5EEvPdS0_S0_iii
        .type           _Z15gpukernelBMWNr3ILi2ELi5EEvPdS0_S0_iii,@function
        .size           _Z15gpukernelBMWNr3ILi2ELi5EEvPdS0_S0_iii,(.L_x_7843 - _Z15gpukernelBMWNr3ILi2ELi5EEvPdS0_S0_iii)
        .other          _Z15gpukernelBMWNr3ILi2ELi5EEvPdS0_S0_iii,@"STO_CUDA_ENTRY STV_DEFAULT"
_Z15gpukernelBMWNr3ILi2ELi5EEvPdS0_S0_iii:
.text._Z15gpukernelBMWNr3ILi2ELi5EEvPdS0_S0_iii:
        /* <DEDUP_REMOVED lines=27> */
.L_x_3355:
[----:B0-----:R-:W0:Y:S01]  /*01b0*/  LDCU UR8, c[0x0][0x398] ;  /* 0x00007300ff0877ac */ /* 0x001e220008000800 */
[----:B------:R-:W-:Y:S02]  /*01c0*/  IMAD.MOV.U32 R8, RZ, RZ, R5 ;  /* 0x000000ffff087224 */ /* 0x000fe400078e0005 */
[----:B------:R-:W-:Y:S02]  /*01d0*/  HFMA2 R9, -RZ, RZ, 0, 0 ;  /* 0x00000000ff097431 */ /* 0x000fe400000001ff */
[----:B------:R-:W-:-:S05]  /*01e0*/  VIADD R5, R5, 0x50 ;  /* 0x0000005005057836 */ /* 0x000fca0000000000 */
[----:B0-----:R-:W-:-:S13]  /*01f0*/  ISETP.GE.AND P2, PT, R5, UR8, PT ;  /* 0x0000000805007c0c */ /* 0x001fda000bf46270 */
.L_x_3354:
        /* <DEDUP_REMOVED lines=17> */
.L_x_3349:
        /* <DEDUP_REMOVED lines=40> */
.L_x_3348:
[----:B------:R-:W-:Y:S05]  /*0590*/  BSYNC.RECONVERGENT B1 ;  /* 0x0000000000017941 */ /* 0x000fea0003800200 */
.L_x_3347:
        /* <DEDUP_REMOVED lines=24> */
.L_x_3351:
[----:B------:R-:W-:Y:S05]  /*0720*/  BSYNC.RECONVERGENT B1 ;  /* 0x0000000000017941 */ /* 0x000fea0003800200 */
.L_x_3350:
        /* <DEDUP_REMOVED lines=16> */
.L_x_3353:
[----:B------:R-:W-:Y:S05]  /*0830*/  BSYNC.RECONVERGENT B1 ;  /* 0x0000000000017941 */ /* 0x000fea0003800200 */
.L_x_3352:
        /* <DEDUP_REMOVED lines=13> */
.L_x_3346:
[----:B------:R-:W-:Y:S05]  /*0910*/  BSYNC.RECONVERGENT B0 ;  /* 0x0000000000007941 */ /* 0x000fea0003800200 */
.L_x_3345:
        /* <DEDUP_REMOVED lines=10> */
.L_x_3356:
        /* <DEDUP_REMOVED lines=12> */
.L_x_7843:


//--------------------- .text._Z15gpukernelBMWNr3ILi2ELi4EEvPdS0_S0_iii --------------------------
	.section	.text._Z15gpukernelBMWNr3ILi2ELi4EEvPdS0_S0_iii,"ax",@progbits
	.align	128
        .global         _Z15gpukernelBMWNr3ILi2ELi4EEvPdS0_S0_iii
        .type           _Z15gpukernelBMWNr3ILi2ELi4EEvPdS0_S0_iii,@function
        .size           _Z15gpukernelBMWNr3ILi2ELi4EEvPdS0_S0_iii,(.L_x_7844 - _Z15gpukernelBMWNr3ILi2ELi4EEvPdS0_S0_iii)
        .other          _Z15gpukernelBMWNr3ILi2ELi4EEvPdS0_S0_iii,@"STO_CUDA_ENTRY STV_DEFAULT"
_Z15gpukernelBMWNr3ILi2ELi4EEvPdS0_S0_iii:
.text._Z15gpukernelBMWNr3ILi2ELi4EEvPdS0_S0_iii:
        /* <DEDUP_REMOVED lines=27> */
.L_x_3367:
[----:B0-----:R-:W0:Y:S01]  /*01b0*/  LDCU UR8, c[0x0][0x398] ;  /* 0x00007300ff0877ac */ /* 0x001e220008000800 */
[----:B------:R-:W-:Y:S02]  /*01c0*/  IMAD.MOV.U32 R8, RZ, RZ, R5 ;  /* 0x000000ffff087224 */ /* 0x000fe400078e0005 */
[----:B------:R-:W-:Y:S02]  /*01d0*/  HFMA2 R9, -RZ, RZ, 0, 0 ;  /* 0x00000000ff097431 */ /* 0x000fe400000001ff */
[----:B------:R-:W-:-:S05]  /*01e0*/  VIADD R5, R5, 0x40 ;  /* 0x0000004005057836 */ /* 0x000fca0000000000 */
[----:B0-----:R-:W-:-:S13]  /*01f0*/  ISETP.GE.AND P2, PT, R5, UR8, PT ;  /* 0x0000000805007c0c */ /* 0x001fda000bf46270 */
.L_x_3366:
        /* <DEDUP_REMOVED lines=17> */
.L_x_3361:
        /* <DEDUP_REMOVED lines=40> */
.L_x_3360:
[----:B------:R-:W-:Y:S05]  /*0590*/  BSYNC.RECONVERGENT B1 ;  /* 0x0000000000017941 */ /* 0x000fea0003800200 */
.L_x_3359:
        /* <DEDUP_REMOVED lines=24> */
.L_x_3363:
[----:B------:R-:W-:Y:S05]  /*0720*/  BSYNC.RECONVERGENT B1 ;  /* 0x0000000000017941 */ /* 0x000fea0003800200 */
.L_x_3362:
        /* <DEDUP_REMOVED lines=16> */
.L_x_3365:
[----:B------:R-:W-:Y:S05]  /*0830*/  BSYNC.RECONVERGENT B1 ;  /* 0x0000000000017941 */ /* 0x000fea0003800200 */
.L_x_3364:
        /* <DEDUP_REMOVED lines=13> */
.L_x_3358:
[----:B------:R-:W-:Y:S05]  /*0910*/  BSYNC.RECONVERGENT B0 ;  /* 0x0000000000007941 */ /* 0x000fea0003800200 */
.L_x_3357:
        /* <DEDUP_REMOVED lines=10> */
.L_x_3368:
        /* <DEDUP_REMOVED lines=12> */
.L_x_7844:


//--------------------- .text._Z15gpukernelBMWNr3ILi2ELi3EEvPdS0_S0_iii --------------------------
	.section	.text._Z15gpukernelBMWNr3ILi2ELi3EEvPdS0_S0_iii,"ax",@progbits
	.align	128
        .global         _Z15gpukernelBMWNr3ILi2ELi3EEvPdS0_S0_iii
        .type           _Z15gpukernelBMWNr3ILi2ELi3EEvPdS0_S0_iii,@function
        .size           _Z15gpukernelBMWNr3ILi2ELi3EEvPdS0_S0_iii,(.L_x_7845 - _Z15gpukernelBMWNr3ILi2ELi3EEvPdS0_S0_iii)
        .other          _Z15gpukernelBMWNr3ILi2ELi3EEvPdS0_S0_iii,@"STO_CUDA_ENTRY STV_DEFAULT"
_Z15gpukernelBMWNr3ILi2ELi3EEvPdS0_S0_iii:
.text._Z15gpukernelBMWNr3ILi2ELi3EEvPdS0_S0_iii:
        /* <DEDUP_REMOVED lines=27> */
.L_x_3379:
[----:B0-----:R-:W0:Y:S01]  /*01b0*/  LDCU UR8, c[0x0][0x398] ;  /* 0x00007300ff0877ac */ /* 0x001e220008000800 */
[----:B------:R-:W-:Y:S02]  /*01c0*/  IMAD.MOV.U32 R8, RZ, RZ, R5 ;  /* 0x000000ffff087224 */ /* 0x000fe400078e0005 */
[----:B------:R-:W-:Y:S02]  /*01d0*/  HFMA2 R9, -RZ, RZ, 0, 0 ;  /* 0x00000000ff097431 */ /* 0x000fe400000001ff */
[----:B------:R-:W-:-:S05]  /*01e0*/  VIADD R5, R5, 0x30 ;  /* 0x0000003005057836 */ /* 0x000fca0000000000 */
[----:B0-----:R-:W-:-:S13]  /*01f0*/  ISETP.GE.AND P2, PT, R5, UR8, PT ;  /* 0x0000000805007c0c */ /* 0x001fda000bf46270 */
.L_x_3378:
        /* <DEDUP_REMOVED lines=17> */
.L_x_3373:
        /* <DEDUP_REMOVED lines=40> */
.L_x_3372:
[----:B------:R-:W-:Y:S05]  /*0590*/  BSYNC.RECONVERGENT B1 ;  /* 0x0000000000017941 */ /* 0x000fea0003800200 */
.L_x_3371:
        /* <DEDUP_REMOVED lines=24> */
.L_x_3375:
[----:B------:R-:W-:Y:S05]  /*0720*/  BSYNC.RECONVERGENT B1 ;  /* 0x0000000000017941 */ /* 0x000fea0003800200 */
.L_x_3374:
        /* <DEDUP_REMOVED lines=16> */
.L_x_3377:
[----:B------:R-:W-:Y:S05]  /*0830*/  BSYNC.RECONVERGENT B1 ;  /* 0x0000000000017941 */ /* 0x000fea0003800200 */
.L_x_3376:
        /* <DEDUP_REMOVED lines=13> */
.L_x_3370:
[----:B------:R-:W-:Y:S05]  /*0910*/  BSYNC.RECONVERGENT B0 ;  /* 0x0000000000007941 */ /* 0x000fea0003800200 */
.L_x_3369:
        /* <DEDUP_REMOVED lines=10> */
.L_x_3380:
        /* <DEDUP_REMOVED lines=12> */
.L_x_7845:


//--------------------- .text._Z15gpukernelBMWNr3ILi2ELi2EEvPdS0_S0_iii --------------------------
	.section	.text._Z15gpukernelBMWNr3ILi2ELi2EEvPdS0_S0_iii,"ax",@progbits
	.align	128
        .global         _Z15gpukernelBMWNr3ILi2ELi2EEvPdS0_S0_iii
        .type           _Z15gpukernelBMWNr3ILi2ELi2EEvPdS0_S0_iii,@function
        .size           _Z15gpukernelBMWNr3ILi2ELi2EEvPdS0_S0_iii,(.L_x_7846 - _Z15gpukernelBMWNr3ILi2ELi2EEvPdS0_S0_iii)
        .other          _Z15gpukernelBMWNr3ILi2ELi2EEvPdS0_S0_iii,@"STO_CUDA_ENTRY STV_DEFAULT"
_Z15gpukernelBMWNr3ILi2ELi2EEvPdS0_S0_iii:
.text._Z15gpukernelBMWNr3ILi2ELi2EEvPdS0_S0_iii:
        /* <DEDUP_REMOVED lines=27> */
.L_x_3391:
[----:B0-----:R-:W0:Y:S01]  /*01b0*/  LDCU UR8, c[0x0][0x398] ;  /* 0x00007300ff0877ac */ /* 0x001e220008000800 */
[----:B------:R-:W-:Y:S02]  /*01c0*/  IMAD.MOV.U32 R8, RZ, RZ, R5 ;  /* 0x000000ffff087224 */ /* 0x000fe400078e0005 */
[----:B------:R-:W-:Y:S02]  /*01d0*/  HFMA2 R9, -RZ, RZ, 0, 0 ;  /* 0x00000000ff097431 */ /* 0x000fe400000001ff */
[----:B------:R-:W-:-:S05]  /*01e0*/  VIADD R5, R5, 0x20 ;  /* 0x0000002005057836 */ /* 0x000fca0000000000 */
[----:B0-----:R-:W-:-:S13]  /*01f0*/  ISETP.GE.AND P2, PT, R5, UR8, PT ;  /* 0x0000000805007c0c */ /* 0x001fda000bf46270 */
.L_x_3390:
        /* <DEDUP_REMOVED lines=17> */
.L_x_3385:
        /* <DEDUP_REMOVED lines=40> */
.L_x_3384:
[----:B------:R-:W-:Y:S05]  /*0590*/  BSYNC.RECONVERGENT B1 ;  /* 0x0000000000017941 */ /* 0x000fea0003800200 */
.L_x_3383:
        /* <DEDUP_REMOVED lines=24> */
.L_x_3387:
[----:B------:R-:W-:Y:S05]  /*0720*/  BSYNC.RECONVERGENT B1 ;  /* 0x0000000000017941 */ /* 0x000fea0003800200 */
.L_x_3386:
        /* <DEDUP_REMOVED lines=16> */
.L_x_3389:
[----:B------:R-:W-:Y:S05]  /*0830*/  BSYNC.RECONVERGENT B1 ;  /* 0x0000000000017941 */ /* 0x000fea0003800200 */
.L_x_3388:
        /* <DEDUP_REMOVED lines=13> */
.L_x_3382:
[----:B------:R-:W-:Y:S05]  /*0910*/  BSYNC.RECONVERGENT B0 ;  /* 0x0000000000007941 */ /* 0x000fea0003800200 */
.L_x_3381:
        /* <DEDUP_REMOVED lines=10> */
.L_x_3392:
        /* <DEDUP_REMOVED lines=12> */
.L_x_7846:


//--------------------- .text._Z15gpukernelBMWNr3ILi2ELi1EEvPdS0_S0_iii --------------------------
	.section	.text._Z15gpukernelBMWNr3ILi2ELi1EEvPdS0_S0_iii,"ax",@progbits
	.align	128
        .global         _Z15gpukernelBMWNr3ILi2ELi1EEvPdS0_S0_iii
        .type           _Z15gpukernelBMWNr3ILi2ELi1EEvPdS0_S0_iii,@function
        .size           _Z15gpukernelBMWNr3ILi2ELi1EEvPdS0_S0_iii,(.L_x_7847 - _Z15gpukernelBMWNr3ILi2ELi1EEvPdS0_S0_iii)
        .other          _Z15gpukernelBMWNr3ILi2ELi1EEvPdS0_S0_iii,@"STO_CUDA_ENTRY STV_DEFAULT"
_Z15gpukernelBMWNr3ILi2ELi1EEvPdS0_S0_iii:
.text._Z15gpukernelBMWNr3ILi2ELi1EEvPdS0_S0_iii:
        /* <DEDUP_REMOVED lines=27> */
.L_x_3403:
[----:B0-----:R-:W0:Y:S01]  /*01b0*/  LDCU UR8, c[0x0][0x398] ;  /* 0x00007300ff0877ac */ /* 0x001e220008000800 */
[----:B------:R-:W-:Y:S02]  /*01c0*/  IMAD.MOV.U32 R8, RZ, RZ, R5 ;  /* 0x000000ffff087224 */ /* 0x000fe400078e0005 */
[----:B------:R-:W-:Y:S02]  /*01d0*/  HFMA2 R9, -RZ, RZ, 0, 0 ;  /* 0x00000000ff097431 */ /* 0x000fe400000001ff */
[----:B------:R-:W-:-:S05]  /*01e0*/  VIADD R5, R5, 0x10 ;  /* 0x0000001005057836 */ /* 0x000fca0000000000 */
[----:B0-----:R-:W-:-:S13]  /*01f0*/  ISETP.GE.AND P2, PT, R5, UR8, PT ;  /* 0x0000000805007c0c */ /* 0x001fda000bf46270 */
.L_x_3402:
        /* <DEDUP_REMOVED lines=17> */
.L_x_3397:
        /* <DEDUP_REMOVED lines=40> */
.L_x_3396:
[----:B------:R-:W-:Y:S05]  /*0590*/  BSYNC.RECONVERGENT B1 ;  /* 0x0000000000017941 */ /* 0x000fea0003800200 */
.L_x_3395:
        /* <DEDUP_REMOVED lines=24> */
.L_x_3399:
[----:B------:R-:W-:Y:S05]  /*0720*/  BSYNC.RECONVERGENT B1 ;  /* 0x0000000000017941 */ /* 0x000fea0003800200 */
.L_x_3398:
        /* <DEDUP_REMOVED lines=16> */
.L_x_3401:
[----:B------:R-:W-:Y:S05]  /*0830*/  BSYNC.RECONVERGENT B1 ;  /* 0x0000000000017941 */ /* 0x000fea0003800200 */
.L_x_3400:
        /* <DEDUP_REMOVED lines=13> */
.L_x_3394:
[----:B------:R-:W-:Y:S05]  /*0910*/  BSYNC.RECONVERGENT B0 ;  /* 0x0000000000007941 */ /* 0x000fea0003800200 */
.L_x_3393:
        /* <DEDUP_REMOVED lines=10> */
.L_x_3404:
        /* <DEDUP_REMOVED lines=12> */
.L_x_7847:


//--------------------- .text._Z15gpukernelBMWNr3ILi4ELi32EEvPdS0_S0_iii --------------------------
	.section	.text._Z15gpukernelBMWNr3ILi4ELi32EEvPdS0_S0_iii,"ax",@progbits
	.align	128
        .global         _Z15gpukernelBMWNr3ILi4ELi32EEvPdS0_S0_iii
        .type           _Z15gpukernelBMWNr3ILi4ELi32EEvPdS0_S0_iii,@function
        .size           _Z15gpukernelBMWNr3ILi4ELi32EEvPdS0_S0_iii,(.L_x_7848 - _Z15gpukernelBMWNr3ILi4ELi32EEvPdS0_S0_iii)
        .other          _Z15gpukernelBMWNr3ILi4ELi32EEvPdS0_S0_iii,@"STO_CUDA_ENTRY STV_DEFAULT"
_Z15gpukernelBMWNr3ILi4ELi32EEvPdS0_S0_iii:
.text._Z15gpukernelBMWNr3ILi4ELi32EEvPdS0_S0_iii:
        /* <DEDUP_REMOVED lines=27> */
.L_x_3415:
[----:B0-----:R-:W0:Y:S01]  /*01b0*/  LDCU UR8, c[0x0][0x398] ;  /* 0x00007300ff0877ac */ /* 0x001e220008000800 */
[----:B------:R-:W-:Y:S02]  /*01c0*/  IMAD.MOV.U32 R8, RZ, RZ, R5 ;  /* 0x000000ffff087224 */ /* 0x000fe400078e0005 */
[----:B------:R-:W-:Y:S02]  /*01d0*/  HFMA2 R9, -RZ, RZ, 0, 0 ;  /* 0x00000000ff097431 */ /* 0x000fe400000001ff */
[----:B------:R-:W-:-:S05]  /*01e0*/  VIADD R5, R5, 0x100 ;  /* 0x0000010005057836 */ /* 0x000fca0000000000 */
[----:B0-----:R-:W-:-:S13]  /*01f0*/  ISETP.GE.AND P2, PT, R5, UR8, PT ;  /* 0x0000000805007c0c */ /* 0x001fda000bf46270 */
.L_x_3414:
        /* <DEDUP_REMOVED lines=17> */
.L_x_3409:
        /* <DEDUP_REMOVED lines=40> */
.L_x_3408:
[----:B------:R-:W-:Y:S05]  /*0590*/  BSYNC.RECONVERGENT B1 ;  /* 0x0000000000017941 */ /* 0x000fea0003800200 */
.L_x_3407:
        /* <DEDUP_REMOVED lines=24> */
.L_x_3411:
[----:B------:R-:W-:Y:S05]  /*0720*/  BSYNC.RECONVERGENT B1 ;  /* 0x0000000000017941 */ /* 0x000fea0003800200 */
.L_x_3410:
        /* <DEDUP_REMOVED lines=16> */
.L_x_3413:
[----:B------:R-:W-:Y:S05]  /*0830*/  BSYNC.RECONVERGENT B1 ;  /* 0x0000000000017941 */ /* 0x000fea0003800200 */
.L_x_3412:
        /* <DEDUP_REMOVED lines=13> */
.L_x_3406:
[----:B------:R-:W-:Y:S05]  /*0910*/  BSYNC.RECONVERGENT B0 ;  /* 0x0000000000007941 */ /* 0x000fea0003800200 */
.L_x_3405:
        /* <DEDUP_REMOVED lines=10> */
.L_x_3416:
        /* <DEDUP_REMOVED lines=12> */
.L_x_7848:


//--------------------- .text._Z15gpukernelBMWNr3ILi4ELi31EEvPdS0_S0_iii --------------------------
	.section	.text._Z15gpukernelBMWNr3ILi4ELi31EEvPdS0_S0_iii,"ax",@progbits
	.align	128
        .global         _Z15gpukernelBMWNr3ILi4ELi31EEvPdS0_S0_iii
        .type           _Z15gpukernelBMWNr3ILi4ELi31EEvPdS0_S0_iii,@function
        .size           _Z15gpukernelBMWNr3ILi4ELi31EEvPdS0_S0_iii,(.L_x_7849 - _Z15gpukernelBMWNr3ILi4ELi31EEvPdS0_S0_iii)
        .other          _Z15gpukernelBMWNr3ILi4ELi31EEvPdS0_S0_iii,@"STO_CUDA_ENTRY STV_DEFAULT"
_Z15gpukernelBMWNr3ILi4ELi31EEvPdS0_S0_iii:
.text._Z15gpukernelBMWNr3ILi4ELi31EEvPdS0_S0_iii:
        /* <DEDUP_REMOVED lines=27> */
.L_x_3427:
[----:B0-----:R-:W0:Y:S01]  /*01b0*/  LDCU UR8, c[0x0][0x398] ;  /* 0x00007300ff0877ac */ /* 0x001e220008000800 */
[----:B------:R-:W-:Y:S02]  /*01c0*/  IMAD.MOV.U32 R8, RZ, RZ, R5 ;  /* 0x000000ffff087224 */ /* 0x000fe400078e0005 */
[----:B------:R-:W-:Y:S02]  /*01d0*/  HFMA2 R9, -RZ, RZ, 0, 0 ;  /* 0x00000000ff097431 */ /* 0x000fe400000001ff */
[----:B------:R-:W-:-:S05]  /*01e0*/  VIADD R5, R5, 0xf8 ;  /* 0x000000f805057836 */ /* 0x000fca0000000000 */
[----:B0-----:R-:W-:-:S13]  /*01f0*/  ISETP.GE.AND P2, PT, R5, UR8, PT ;  /* 0x0000000805007c0c */ /* 0x001fda000bf46270 */
.L_x_3426:
        /* <DEDUP_REMOVED lines=17> */
.L_x_3421:
        /* <DEDUP_REMOVED lines=40> */
.L_x_3420:
[----:B------:R-:W-:Y:S05]  /*0590*/  BSYNC.RECONVERGENT B1 ;  /* 0x0000000000017941 */ /* 0x000fea0003800200 */
.L_x_3419:
        /* <DEDUP_REMOVED lines=24> */
.L_x_3423:
[----:B------:R-:W-:Y:S05]  /*0720*/  BSYNC.RECONVERGENT B1 ;  /* 0x0000000000017941 */ /* 0x000fea0003800200 */
.L_x_3422:
        /* <DEDUP_REMOVED lines=16> */
.L_x_3425:
[----:B------:R-:W-:Y:S05]  /*0830*/  BSYNC.RECONVERGENT B1 ;  /* 0x0000000000017941 */ /* 0x000fea0003800200 */
.L_x_3424:
        /* <DEDUP_REMOVED lines=13> */
.L_x_3418:
[----:B------:R-:W-:Y:S05]  /*0910*/  BSYNC.RECONVERGENT B0 ;  /* 0x0000000000007941 */ /* 0x000fea0003800200 */
.L_x_3417:
        /* <DEDUP_REMOVED lines=10> */
.L_x_3428:
        /* <DEDUP_REMOVED lines=12> */
.L_x_7849:


//--------------------- .text._Z15gpukernelBMWNr3ILi4ELi30EEvPdS0_S0_iii --------------------------
	.section	.text._Z15gpukernelBMWNr3ILi4ELi30EEvPdS0_S0_iii,"ax",@progbits
	.align	128
        .global         _Z15gpukernelBMWNr3ILi4ELi30EEvPdS0_S0_iii
        .type           _Z15gpukernelBMWNr3ILi4ELi30EEvPdS0_S0_iii,@function
        .size           _Z15gpukernelBMWNr3ILi4ELi30EEvPdS0_S0_iii,(.L_x_7850 - _Z15gpukernelBMWNr3ILi4ELi30EEvPdS0_S0_iii)
        .other          _Z15gpukernelBMWNr3ILi4ELi30EEvPdS0_S0_iii,@"STO_CUDA_ENTRY STV_DEFAULT"
_Z15gpukernelBMWNr3ILi4ELi30EEvPdS0_S0_iii:
.text._Z15gpukernelBMWNr3ILi4ELi30EEvPdS0_S0_iii:
        /* <DEDUP_REMOVED lines=27> */
.L_x_3439:
[----:B0-----:R-:W0:Y:S01]  /*01b0*/  LDCU UR8, c[0x0][0x398] ;  /* 0x00007300ff0877ac */ /* 0x001e220008000800 */
[----:B------:R-:W-:Y:S02]  /*01c0*/  IMAD.MOV.U32 R8, RZ, RZ, R5 ;  /* 0x000000ffff087224 */ /* 0x000fe400078e0005 */
[----:B------:R-:W-:Y:S02]  /*01d0*/  HFMA2 R9, -RZ, RZ, 0, 0 ;  /* 0x00000000ff097431 */ /* 0x000fe400000001ff */
[----:B------:R-:W-:-:S05]  /*01e0*/  VIADD R5, R5, 0xf0 ;  /* 0x000000f005057836 */ /* 0x000fca0000000000 */
[----:B0-----:R-:W-:-:S13]  /*01f0*/  ISETP.GE.AND P2, PT, R5, UR8, PT ;  /* 0x0000000805007c0c */ /* 0x001fda000bf46270 */
.L_x_3438:
        /* <DEDUP_REMOVED lines=17> */
.L_x_3433:
        /* <DEDUP_REMOVED lines=40> */
.L_x_3432:
[----:B------:R-:W-:Y:S05]  /*0590*/  BSYNC.RECONVERGENT B1 ;  /* 0x0000000000017941 */ /* 0x000fea0003800200 */
.L_x_3431:
        /* <DEDUP_REMOVED lines=24> */
.L_x_3435:
[----:B------:R-:W-:Y:S05]  /*0720*/  BSYNC.RECONVERGENT B1 ;  /* 0x0000000000017941 */ /* 0x000fea0003800200 */
.L_x_3434:
        /* <DEDUP_REMOVED lines=16> */
.L_x_3437:
[----:B------:R-:W-:Y:S05]  /*0830*/  BSYNC.RECONVERGENT B1 ;  /* 0x0000000000017941 */ /* 0x000fea0003800200 */
.L_x_3436:
        /* <DEDUP_REMOVED lines=13> */
.L_x_3430:
[----:B------:R-:W-:Y:S05]  /*0910*/  BSYNC.RECONVERGENT B0 ;  /* 0x0000000000007941 */ /* 0x000fea0003800200 */
.L_x_3429:
        /* <DEDUP_REMOVED lines=10> */
.L_x_3440:
        /* <DEDUP_REMOVED lines=12> */
.L_x_7850:


//--------------------- .text._Z15gpukernelBMWNr3ILi4ELi29EEvPdS0_S0_iii --------------------------
	.section	.text._Z15gpukernelBMWNr3ILi4ELi29EEvPdS0_S0_iii,"ax",@progbits
	.align	128
        .global         _Z15gpukernelBMWNr3ILi4ELi29EEvPdS0_S0_iii
        .type           _Z15gpukernelBMWNr3ILi4ELi29EEvPdS0_S0_iii,@function
        .size           _Z15gpukernelBMWNr3ILi4ELi29EEvPdS0_S0_iii,(.L_x_7851 - _Z15gpukernelBMWNr3ILi4ELi29EEvPdS0_S0_iii)
        .other          _Z15gpukernelBMWNr3ILi4ELi29EEvPdS0_S0_iii,@"STO_CUDA_ENTRY STV_DEFAULT"
_Z15gpukernelBMWNr3ILi4ELi29EEvPdS0_S0_iii:
.text._Z15gpukernelBMWNr3ILi4ELi29EEvPdS0_S0_iii:
        /* <DEDUP_REMOVED lines=27> */
.L_x_3451:
[----:B0-----:R-:W0:Y:S01]  /*01b0*/  LDCU UR8, c[0x0][0x398] ;  /* 0x00007300ff0877ac */ /* 0x001e220008000800 */
[----:B------:R-:W-:Y:S02]  /*01c0*/  IMAD.MOV.U32 R8, RZ, RZ, R5 ;  /* 0x000000ffff087224 */ /* 0x000fe400078e0005 */
[----:B------:R-:W-:Y:S02]  /*01d0*/  HFMA2 R9, -RZ, RZ, 0, 0 ;  /* 0x00000000ff097431 */ /* 0x000fe400000001ff */
[----:B------:R-:W-:-:S05]  /*01e0*/  VIADD R5, R5, 0xe8 ;  /* 0x000000e805057836 */ /* 0x000fca0000000000 */
[----:B0-----:R-:W-:-:S13]  /*01f0*/  ISETP.GE.AND P2, PT, R5, UR8, PT ;  /* 0x0000000805007c0c */ /* 0x001fda000bf46270 */
.L_x_3450:
        /* <DEDUP_REMOVED lines=17> */
.L_x_3445:
        /* <DEDUP_REMOVED lines=40> */
.L_x_3444:
[----:B------:R-:W-:Y:S05]  /*0590*/  BSYNC.RECONVERGENT B1 ;  /* 0x0000000000017941 */ /* 0x000fea0003800200 */
.L_x_3443:
        /* <DEDUP_REMOVED lines=24> */
.L_x_3447:
[----:B------:R-:W-:Y:S05]  /*0720*/  BSYNC.RECONVERGENT B1 ;  /* 0x0000000000017941 */ /* 0x000fea0003800200 */
.L_x_3446:
        /* <DEDUP_REMOVED lines=16> */
.L_x_3449:
[----:B------:R-:W-:Y:S05]  /*0830*/  BSYNC.RECONVERGENT B1 ;  /* 0x0000000000017941 */ /* 0x000fea0003800200 */
.L_x_3448:
        /* <DEDUP_REMOVED lines=13> */
.L_x_3442:
[----:B------:R-:W-:Y:S05]  /*0910*/  BSYNC.RECONVERGENT B0 ;  /* 0x0000000000007941 */ /* 0x000fea0003800200 */
.L_x_3441:
        /* <DEDUP_REMOVED lines=10> */
.L_x_3452:
        /* <DEDUP_REMOVED lines=12> */
.L_x_7851:


//--------------------- .text._Z15gpukernelBMWNr3ILi4ELi28EEvPdS0_S0_iii --------------------------
	.section	.text._Z15gpukernelBMWNr3ILi4ELi28EEvPdS0_S0_iii,"ax",@progbits
	.align	128
        .global         _Z15gpukernelBMWNr3ILi4ELi28EEvPdS0_S0_iii
        .type           _Z15gpukernelBMWNr3ILi4ELi28EEvPdS0_S0_iii,@function
        .size           _Z15gpukernelBMWNr3ILi4ELi28EEvPdS0_S0_iii,(.L_x_7852 - _Z15gpukernelBMWNr3ILi4ELi28EEvPdS0_S0_iii)
        .other          _Z15gpukernelBMWNr3ILi4ELi28EEvPdS0_S0_iii,@"STO_CUDA_ENTRY STV_DEFAULT"
_Z15gpukernelBMWNr3ILi4ELi28EEvPdS0_S0_iii:
.text._Z15gpukernelBMWNr3ILi4ELi28EEvPdS0_S0_iii:
        /* <DEDUP_REMOVED lines=27> */
.L_x_3463:
[----:B0-----:R-:W0:Y:S01]  /*01b0*/  LDCU UR8, c[0x0][0x398] ;  /* 0x00007300ff0877ac */ /* 0x001e220008000800 */
[----:B------:R-:W-:Y:S02]  /*01c0*/  IMAD.MOV.U32 R8, RZ, RZ, R5 ;  /* 0x000000ffff087224 */ /* 0x000fe400078e0005 */
[----:B------:R-:W-:Y:S02]  /*01d0*/  HFMA2 R9, -RZ, RZ, 0, 0 ;  /* 0x00000000ff097431 */ /* 0x000fe400000001ff */
[----:B------:R-:W-:-:S05]  /*01e0*/  VIADD R5, R5, 0xe0 ;  /* 0x000000e005057836 */ /* 0x000fca0000000000 */
[----:B0-----:R-:W-:-:S13]  /*01f0*/  ISETP.GE.AND P2, PT, R5, UR8, PT ;  /* 0x0000000805007c0c */ /* 0x001fda000bf46270 */
.L_x_3462:
        /* <DEDUP_REMOVED lines=17> */
.L_x_3457:
        /* <DEDUP_REMOVED lines=40> */
.L_x_3456:
[----:B------:R-:W-:Y:S05]  /*0590*/  BSYNC.RECONVERGENT B1 ;  /* 0x0000000000017941 */ /* 0x000fea0003800200 */
.L_x_3455:
        /* <DEDUP_REMOVED lines=24> */
.L_x_3459:
[----:B------:R-:W-:Y:S05]  /*0720*/  BSYNC.RECONVERGENT B1 ;  /* 0x0000000000017941 */ /* 0x000fea0003800200 */
.L_x_3458:
        /* <DEDUP_REMOVED lines=16> */
.L_x_3461:
[----:B------:R-:W-:Y:S05]  /*0830*/  BSYNC.RECONVERGENT B1 ;  /* 0x0000000000017941 */ /* 0x000fea0003800200 */
.L_x_3460:
        /* <DEDUP_REMOVED lines=13> */
.L_x_3454:
[----:B------:R-:W-:Y:S05]  /*0910*/  BSYNC.RECONVERGENT B0 ;  /* 0x0000000000007941 */ /* 0x000fea0003800200 */
.L_x_3453:
        /* <DEDUP_REMOVED lines=10> */
.L_x_3464:
        /* <DEDUP_REMOVED lines=12> */
.L_x_7852:


//--------------------- .text._Z15gpukernelBMWNr3ILi4ELi27EEvPdS0_S0_iii --------------------------
	.section	.text._Z15gpukernelBMWNr3ILi4ELi27EEvPdS0_S0_iii,"ax",@progbits
	.align	128
        .global         _Z15gpukernelBMWNr3ILi4ELi27EEvPdS0_S0_iii
        .type           _Z15gpukernelBMWNr3ILi4ELi27EEvPdS0_S0_iii,@function
        .size           _Z15gpukernelBMWNr3ILi4ELi27EEvPdS0_S0_iii,(.L_x_7853 - _Z15gpukernelBMWNr3ILi4ELi27EEvPdS0_S0_iii)
        .other          _Z15gpukernelBMWNr3ILi4ELi27EEvPdS0_S0_iii,@"STO_CUDA_ENTRY STV_DEFAULT"
_Z15gpukernelBMWNr3ILi4ELi27EEvPdS0_S0_iii:
.text._Z15gpukernelBMWNr3ILi4ELi27EEvPdS0_S0_iii:
        /* <DEDUP_REMOVED lines=27> */
.L_x_3475:
[----:B0-----:R-:W0:Y:S01]  /*01b0*/  LDCU UR8, c[0x0][0x398] ;  /* 0x00007300ff0877ac */ /* 0x001e220008000800 */
[----:B------:R-:W-:Y:S02]  /*01c0*/  IMAD.MOV.U32 R8, RZ, RZ, R5 ;  /* 0x000000ffff087224 */ /* 0x000fe400078e0005 */
[----:B------:R-:W-:Y:S02]  /*01d0*/  HFMA2 R9, -RZ, RZ, 0, 0 ;  /* 0x00000000ff097431 */ /* 0x000fe400000001ff */
[----:B------:R-:W-:-:S05]  /*01e0*/  VIADD R5, R5, 0xd8 ;  /* 0x000000d805057836 */ /* 0x000fca0000000000 */
[----:B0-----:R-:W-:-:S13]  /*01f0*/  ISETP.GE.AND P2, PT, R5, UR8, PT ;  /* 0x0000000805007c0c */ /* 0x001fda000bf46270 */
.L_x_3474:
        /* <DEDUP_REMOVED lines=17> */
.L_x_3469:
        /* <DEDUP_REMOVED lines=40> */
.L_x_3468:
[----:B------:R-:W-:Y:S05]  /*0590*/  BSYNC.RECONVERGENT B1 ;  /* 0x0000000000017941 */ /* 0x000fea0003800200 */
.L_x_3467:
        /* <DEDUP_REMOVED lines=24> */
.L_x_3471:
[----:B------:R-:W-:Y:S05]  /*0720*/  BSYNC.RECONVERGENT B1 ;  /* 0x0000000000017941 */ /* 0x000fea0003800200 */
.L_x_3470:
        /* <DEDUP_REMOVED lines=16> */
.L_x_3473:
[----:B------:R-:W-:Y:S05]  /*0830*/  BSYNC.RECONVERGENT B1 ;  /* 0x0000000000017941 */ /* 0x000fea0003800200 */
.L_x_3472:
        /* <DEDUP_REMOVED lines=13> */
.L_x_3466:
[----:B------:R-:W-:Y:S05]  /*0910*/  BSYNC.RECONVERGENT B0 ;  /* 0x0000000000007941 */ /* 0x000fea0003800200 */
.L_x_3465:
        /* <DEDUP_REMOVED lines=10> */
.L_x_3476:
        /* <DEDUP_REMOVED lines=12> */
.L_x_7853:


//--------------------- .text._Z15gpukernelBMWNr3ILi4ELi26EEvPdS0_S0_iii --------------------------
	.section	.text._Z15gpukernelBMWNr3ILi4ELi26EEvPdS0_S0_iii,"ax",@progbits
	.align	128
        .global         _Z15gpukernelBMWNr3ILi4ELi26EEvPdS0_S0_iii
        .type           _Z15gpukernelBMWNr3ILi4ELi26EEvPdS0_S0_iii,@function
        .size           _Z15gpukernelBMWNr3ILi4ELi26EEvPdS0_S0_iii,(.L_x_7854 - _Z15gpukernelBMWNr3ILi4ELi26EEvPdS0_S0_iii)
        .other          _Z15gpukernelBMWNr3ILi4ELi26EEvPdS0_S0_iii,@"STO_CUDA_ENTRY STV_DEFAULT"
_Z15gpukernelBMWNr3ILi4ELi26EEvPdS0_S0_iii:
.text._Z15gpukernelBMWNr3ILi4ELi26EEvPdS0_S0_iii:
        /* <DEDUP_REMOVED lines=27> */
.L_x_3487:
[----:B0-----:R-:W0:Y:S01]  /*01b0*/  LDCU UR8, c[0x0][0x398] ;  /* 0x00007300ff0877ac */ /* 0x001e220008000800 */
[----:B------:R-:W-:Y:S02]  /*01c0*/  IMAD.MOV.U32 R8, RZ, RZ, R5 ;  /* 0x000000ffff087224 */ /* 0x000fe400078e0005 */
[----:B------:R-:W-:Y:S02]  /*01d0*/  HFMA2 R9, -RZ, RZ, 0, 0 ;  /* 0x00000000ff097431 */ /* 0x000fe400000001ff */
[----:B------:R-:W-:-:S05]  /*01e0*/  VIADD R5, R5, 0xd0 ;  /* 0x000000d005057836 */ /* 0x000fca0000000000 */
[----:B0-----:R-:W-:-:S13]  /*01f0*/  ISETP.GE.AND P2, PT, R5, UR8, PT ;  /* 0x0000000805007c0c */ /* 0x001fda000bf46270 */
.L_x_3486:
        /* <DEDUP_REMOVED lines=17> */
.L_x_3481:
        /* <DEDUP_REMOVED lines=40> */
.L_x_3480:
[----:B------:R-:W-:Y:S05]  /*0590*/  BSYNC.RECONVERGENT B1 ;  /* 0x0000000000017941 */ /* 0x000fea0003800200 */
.L_x_3479:
        /* <DEDUP_REMOVED lines=24> */
.L_x_3483:
[----:B------:R-:W-:Y:S05]  /*0720*/  BSYNC.RECONVERGENT B1 ;  /* 0x0000000000017941 */ /* 0x000fea0003800200 */
.L_x_3482:
        /* <DEDUP_REMOVED lines=16> */
.L_x_3485:
[----:B------:R-:W-:Y:S05]  /*0830*/  BSYNC.RECONVERGENT B1 ;  /* 0x0000000000017941 */ /* 0x000fea0003800200 */
.L_x_3484:
        /* <DEDUP_REMOVED lines=13> */
.L_x_3478:
[----:B------:R-:W-:Y:S05]  /*0910*/  BSYNC.RECONVERGENT B0 ;  /* 0x0000000000007941 */ /* 0x000fea0003800200 */
.L_x_3477:
        /* <DEDUP_REMOVED lines=10> */
.L_x_3488:
        /* <DEDUP_REMOVED lines=12> */
.L_x_7854:


//--------------------- .text._Z15gpukernelBMWNr3ILi4ELi25EEvPdS0_S0_iii --------------------------
	.section	.text._Z15gpukernelBMWNr3ILi4ELi25EEvPdS0_S0_iii,"ax",@progbits
	.align	128
        .global         _Z15gpukernelBMWNr3ILi4ELi25EEvPdS0_S0_iii
        .type           _Z15gpukernelBMWNr3ILi4ELi25EEvPdS0_S0_iii,@function
        .size           _Z15gpukernelBMWNr3ILi4ELi25EEvPdS0_S0_iii,(.L_x_7855 - _Z15gpukernelBMWNr3ILi4ELi25EEvPdS0_S0_iii)
        .other          _Z15gpukernelBMWNr3ILi4ELi25EEvPdS0_S0_iii,@"STO_CUDA_ENTRY STV_DEFAULT"
_Z15gpukernelBMWNr3ILi4ELi25EEvPdS0_S0_iii:
.text._Z15gpukernelBMWNr3ILi4ELi25EEvPdS0_S0_iii:
        /* <DEDUP_REMOVED lines=27> */
.L_x_3499:
[----:B0-----:R-:W0:Y:S01]  /*01b0*/  LDCU UR8, c[0x0][0x398] ;  /* 0x00007300ff0877ac */ /* 0x001e220008000800 */
[----:B------:R-:W-:Y:S02]  /*01c0*/  IMAD.MOV.U32 R8, RZ, RZ, R5 ;  /* 0x000000ffff087224 */ /* 0x000fe400078e0005 */
[----:B------:R-:W-:Y:S02]  /*01d0*/  HFMA2 R9, -RZ, RZ, 0, 0 ;  /* 0x00000000ff097431 */ /* 0x000fe400000001ff */
[----:B------:R-:W-:-:S05]  /*01e0*/  VIADD R5, R5, 0xc8 ;  /* 0x000000c805057836 */ /* 0x000fca0000000000 */
[----:B0-----:R-:W-:-:S13]  /*01f0*/  ISETP.GE.AND P2, PT, R5, UR8, PT ;  /* 0x0000000805007c0c */ /* 0x001fda000bf46270 */
.L_x_3498:
        /* <DEDUP_REMOVED lines=17> */
.L_x_3493:
        /* <DEDUP_REMOVED lines=40> */
.L_x_3492:
[----:B------:R-:W-:Y:S05]  /*0590*/  BSYNC.RECONVERGENT B1 ;  /* 0x0000000000017941 */ /* 0x000fea0003800200 */
.L_x_3491:
        /* <DEDUP_REMOVED lines=24> */
.L_x_3495:
[----:B------:R-:W-:Y:S05]  /*0720*/  BSYNC.RECONVERGENT B1 ;  /* 0x0000000000017941 */ /* 0x000fea0003800200 */
.L_x_3494:
        /* <DEDUP_REMOVED lines=16> */
.L_x_3497:
[----:B------:R-:W-:Y:S05]  /*0830*/  BSYNC.RECONVERGENT B1 ;  /* 0x0000000000017941 */ /* 0x000fea0003800200 */
.L_x_3496:
        /* <DEDUP_REMOVED lines=13> */
.L_x_3490:
[----:B------:R-:W-:Y:S05]  /*0910*/  BSYNC.RECONVERGENT B0 ;  /* 0x0000000000007941 */ /* 0x000fea0003800200 */
.L_x_3489:
        /* <DEDUP_REMOVED lines=10> */
.L_x_3500:
        /* <DEDUP_REMOVED lines=12> */
.L_x_7855:


//--------------------- .text._Z15gpukernelBMWNr3ILi4ELi24EEvPdS0_S0_iii --------------------------
	.section	.text._Z15gpukernelBMWNr3ILi4ELi24EEvPdS0_S0_iii,"ax",@progbits
	.align	128
        .global         _Z15gpukernelBMWNr3ILi4ELi24EEvPdS0_S0_iii
        .type           _Z15gpukernelBMWNr3ILi4ELi24EEvPdS0_S0_iii,@function
        .size           _Z15gpukernelBMWNr3ILi4ELi24EEvPdS0_S0_iii,(.L_x_7856 - _Z15gpukernelBMWNr3ILi4ELi24EEvPdS0_S0_iii)
        .other          _Z15gpukernelBMWNr3ILi4ELi24EEvPdS0_S0_iii,@"STO_CUDA_ENTRY STV_DEFAULT"
_Z15gpukernelBMWNr3ILi4ELi24EEvPdS0_S0_iii:
.text._Z15gpukernelBMWNr3ILi4ELi24EEvPdS0_S0_iii:
        /* <DEDUP_REMOVED lines=27> */
.L_x_3511:
[----:B0-----:R-:W0:Y:S01]  /*01b0*/  LDCU UR8, c[0x0][0x398] ;  /* 0x00007300ff0877ac */ /* 0x001e220008000800 */
[----:B------:R-:W-:Y:S02]  /*01c0*/  IMAD.MOV.U32 R8, RZ, RZ, R5 ;  /* 0x000000ffff087224 */ /* 0x000fe400078e0005 */
[----:B------:R-:W-:Y:S02]  /*01d0*/  HFMA2 R9, -RZ, RZ, 0, 0 ;  /* 0x00000000ff097431 */ /* 0x000fe400000001ff */
[----:B------:R-:W-:-:S05]  /*01e0*/  VIADD R5, R5, 0xc0 ;  /* 0x000000c005057836 */ /* 0x000fca0000000000 */
[----:B0-----:R-:W-:-:S13]  /*01f0*/  ISETP.GE.AND P2, PT, R5, UR8, PT ;  /* 0x0000000805007c0c */ /* 0x001fda000bf46270 */
.L_x_3510:
        /* <DEDUP_REMOVED lines=17> */
.L_x_3505:
        /* <DEDUP_REMOVED lines=40> */
.L_x_3504:
[----:B------:R-:W-:Y:S05]  /*0590*/  BSYNC.RECONVERGENT B1 ;  /* 0x0000000000017941 */ /* 0x000fea0003800200 */
.L_x_3503:
        /* <DEDUP_REMOVED lines=24> */
.L_x_3507:
[----:B------:R-:W-:Y:S05]  /*0720*/  BSYNC.RECONVERGENT B1 ;  /* 0x0000000000017941 */ /* 0x000fea0003800200 */
.L_x_3506:
        /* <DEDUP_REMOVED lines=16> */
.L_x_3509:
[----:B------:R-:W-:Y:S05]  /*0830*/  BSYNC.RECONVERGENT B1 ;  /* 0x0000000000017941 */ /* 0x000fea0003800200 */
.L_x_3508:
        /* <DEDUP_REMOVED lines=13> */
.L_x_3502:
[----:B------:R-:W-:Y:S05]  /*0910*/  BSYNC.RECONVERGENT B0 ;  /* 0x0000000000007941 */ /* 0x000fea0003800200 */
.L_x_3501:
        /* <DEDUP_REMOVED lines=10> */
.L_x_3512:
        /* <DEDUP_REMOVED lines=12> */
.L_x_7856:


//--------------------- .text._Z15gpukernelBMWNr3ILi4ELi23EEvPdS0_S0_iii --------------------------
	.section	.text._Z15gpukernelBMWNr3ILi4ELi23EEvPdS0_S0_iii,"ax",@progbits
	.align	128
        .global         _Z15gpukernelBMWNr3ILi4ELi23EEvPdS0_S0_iii
        .type           _Z15gpukernelBMWNr3ILi4ELi23EEvPdS0_S0_iii,@function
        .size           _Z15gpukernelBMWNr3ILi4ELi23EEvPdS0_S0_iii,(.L_x_7857 - _Z15gpukernelBMWNr3ILi4ELi23EEvPdS0_S0_iii)
        .other          _Z15gpukernelBMWNr3ILi4ELi23EEvPdS0_S0_iii,@"STO_CUDA_ENTRY STV_DEFAULT"
_Z15gpukernelBMWNr3ILi4ELi23EEvPdS0_S0_iii:
.text._Z15gpukernelBMWNr3ILi4ELi23EEvPdS0_S0_iii:
        /* <DEDUP_REMOVED lines=27> */
.L_x_3523:
[----:B0-----:R-:W0:Y:S01]  /*01b0*/  LDCU UR8, c[0x0][0x398] ;  /* 0x00007300ff0877ac */ /* 0x001e220008000800 */
[----:B------:R-:W-:Y:S02]  /*01c0*/  IMAD.MOV.U32 R8, RZ, RZ, R5 ;  /* 0x000000ffff087224 */ /* 0x000fe400078e0005 */
[----:B------:R-:W-:Y:S02]  /*01d0*/  HFMA2 R9, -RZ, RZ, 0, 0 ;  /* 0x00000000ff097431 */ /* 0x000fe400000001ff */
[----:B------:R-:W-:-:S05]  /*01e0*/  VIADD R5, R5, 0xb8 ;  /* 0x000000b805057836 */ /* 0x000fca0000000000 */
[----:B0-----:R-:W-:-:S13]  /*01f0*/  ISETP.GE.AND P2, PT, R5, UR8, PT ;  /* 0x0000000805007c0c */ /* 0x001fda000bf46270 */
.L_x_3522:
        /* <DEDUP_REMOVED lines=17> */
.L_x_3517:
        /* <DEDUP_REMOVED lines=40> */
.L_x_3516:
[----:B------:R-:W-:Y:S05]  /*0590*/  BSYNC.RECONVERGENT B1 ;  /* 0x0000000000017941 */ /* 0x000fea0003800200 */
.L_x_3515:
        /* <DEDUP_REMOVED lines=24> */
.L_x_3519:
[----:B------:R-:W-:Y:S05]  /*0720*/  BSYNC.RECONVERGENT B1 ;  /* 0x0000000000017941 */ /* 0x000fea0003800200 */
.L_x_3518:
        /* <DEDUP_REMOVED lines=16> */
.L_x_3521:
[----:B------:R-:W-:Y:S05]  /*0830*/  BSYNC.RECONVERGENT B1 ;  /* 0x0000000000017941 */ /* 0x000fea0003800200 */
.L_x_3520:
        /* <DEDUP_REMOVED lines=13> */
.L_x_3514:
[----:B------:R-:W-:Y:S05]  /*0910*/  BSYNC.RECONVERGENT B0 ;  /* 0x0000000000007941 */ /* 0x000fea0003800200 */
.L_x_3513:
        /* <DEDUP_REMOVED lines=10> */
.L_x_3524:
        /* <DEDUP_REMOVED lines=12> */
.L_x_7857:


//--------------------- .text._Z15gpukernelBMWNr3ILi4ELi22EEvPdS0_S0_iii --------------------------
	.section	.text._Z15gpukernelBMWNr3ILi4ELi22EEvPdS0_S0_iii,"ax",@progbits
	.align	128
        .global         _Z15gpukernelBMWNr3ILi4ELi22EEvPdS0_S0_iii
        .type           _Z15gpukernelBMWNr3ILi4ELi22EEvPdS0_S0_iii,@function
        .size           _Z15gpukernelBMWNr3ILi4ELi22EEvPdS0_S0_iii,(.L_x_7858 - _Z15gpukernelBMWNr3ILi4ELi22EEvPdS0_S0_iii)
        .other          _Z15gpukernelBMWNr3ILi4ELi22EEvPdS0_S0_iii,@"STO_CUDA_ENTRY STV_DEFAULT"
_Z15gpukernelBMWNr3ILi4ELi22EEvPdS0_S0_iii:
.text._Z15gpukernelBMWNr3ILi4ELi22EEvPdS0_S0_iii:
        /* <DEDUP_REMOVED lines=27> */
.L_x_3535:
[----:B0-----:R-:W0:Y:S01]  /*01b0*/  LDCU UR8, c[0x0][0x398] ;  /* 0x00007300ff0877ac */ /* 0x001e220008000800 */
[----:B------:R-:W-:Y:S02]  /*01c0*/  IMAD.MOV.U32 R8, RZ, RZ, R5 ;  /* 0x000000ffff087224 */ /* 0x000fe400078e0005 */
[----:B------:R-:W-:Y:S02]  /*01d0*/  HFMA2 R9, -RZ, RZ, 0, 0 ;  /* 0x00000000ff097431 */ /* 0x000fe400000001ff */
[----:B------:R-:W-:-:S05]  /*01e0*/  VIADD R5, R5, 0xb0 ;  /* 0x000000b005057836 */ /* 0x000fca0000000000 */
[----:B0-----:R-:W-:-:S13]  /*01f0*/  ISETP.GE.AND P2, PT, R5, UR8, PT ;  /* 0x0000000805007c0c */ /* 0x001fda000bf46270 */
.L_x_3534:
        /* <DEDUP_REMOVED lines=17> */
.L_x_3529:
        /* <DEDUP_REMOVED lines=40> */
.L_x_3528:
[----:B------:R-:W-:Y:S05]  /*0590*/  BSYNC.RECONVERGENT B1 ;  /* 0x0000000000017941 */ /* 0x000fea0003800200 */
.L_x_3527:
        /* <DEDUP_REMOVED lines=24> */
.L_x_3531:
[----:B------:R-:W-:Y:S05]  /*0720*/  BSYNC.RECONVERGENT B1 ;  /* 0x0000000000017941 */ /* 0x000fea0003800200 */
.L_x_3530:
        /* <DEDUP_REMOVED lines=16> */
.L_x_3533:
[----:B------:R-:W-:Y:S05]  /*0830*/  BSYNC.RECONVERGENT B1 ;  /* 0x0000000000017941 */ /* 0x000fea0003800200 */
.L_x_3532:
        /* <DEDUP_REMOVED lines=13> */
.L_x_3526:
[----:B------:R-:W-:Y:S05]  /*0910*/  BSYNC.RECONVERGENT B0 ;  /* 0x0000000000007941 */ /* 0x000fea0003800200 */
.L_x_3525:
        /* <DEDUP_REMOVED lines=10> */
.L_x_3536:
        /* <DEDUP_REMOVED lines=12> */
.L_x_7858:


//--------------------- .text._Z15gpukernelBMWNr3ILi4ELi21EEvPdS0_S0_iii --------------------------
	.section	.text._Z15gpukernelBMWNr3ILi4ELi21EEvPdS0_S0_iii,"ax",@progbits
	.align	128
        .global         _Z15gpukernelBMWNr3ILi4ELi21EEvPdS0_S0_iii
        .type           _Z15gpukernelBMWNr3ILi4ELi21EEvPdS0_S0_iii,@function
        .size           _Z15gpukernelBMWNr3ILi4ELi21EEvPdS0_S0_iii,(.L_x_7859 - _Z15gpukernelBMWNr3ILi4ELi21EEvPdS0_S0_iii)
        .other          _Z15gpukernelBMWNr3ILi4ELi21EEvPdS0_S0_iii,@"STO_CUDA_ENTRY STV_DEFAULT"
_Z15gpukernelBMWNr3ILi4ELi21EEvPdS0_S0_iii:
.text._Z15gpukernelBMWNr3ILi4ELi21EEvPdS0_S0_iii:
        /* <DEDUP_REMOVED lines=27> */
.L_x_3547:
[----:B0-----:R-:W0:Y:S01]  /*01b0*/  LDCU UR8, c[0x0][0x398] ;  /* 0x00007300ff0877ac */ /* 0x001e220008000800 */
[----:B------:R-:W-:Y:S02]  /*01c0*/  IMAD.MOV.U32 R8, RZ, RZ, R5 ;  /* 0x000000ffff087224 */ /* 0x000fe400078e0005 */
[----:B------:R-:W-:Y:S02]  /*01d0*/  HFMA2 R9, -RZ, RZ, 0, 0 ;  /* 0x00000000ff097431 */ /* 0x000fe400000001ff */
[----:B------:R-:W-:-:S05]  /*01e0*/  VIADD R5, R5, 0xa8 ;  /* 0x000000a805057836 */ /* 0x000fca0000000000 */
[----:B0-----:R-:W-:-:S13]  /*01f0*/  ISETP.GE.AND P2, PT, R5, UR8, PT ;  /* 0x0000000805007c0c */ /* 0x001fda000bf46270 */
.L_x_3546:
        /* <DEDUP_REMOVED lines=17> */
.L_x_3541:
        /* <DEDUP_REMOVED lines=40> */
.L_x_3540:
[----:B------:R-:W-:Y:S05]  /*0590*/  BSYNC.RECONVERGENT B1 ;  /* 0x0000000000017941 */ /* 0x000fea0003800200 */
.L_x_3539:
        /* <DEDUP_REMOVED lines=24> */
.L_x_3543:
[----:B------:R-:W-:Y:S05]  /*0720*/  BSYNC.RECONVERGENT B1 ;  /* 0x0000000000017941 */ /* 0x000fea0003800200 */
.L_x_3542:
        /* <DEDUP_REMOVED lines=16> */
.L_x_3545:
[----:B------:R-:W-:Y:S05]  /*0830*/  BSYNC.RECONVERGENT B1 ;  /* 0x0000000000017941 */ /* 0x000fea0003800200 */
.L_x_3544:
        /* <DEDUP_REMOVED lines=13> */
.L_x_3538:
[----:B------:R-:W-:Y:S05]  /*0910*/  BSYNC.RECONVERGENT B0 ;  /* 0x0000000000007941 */ /* 0x000fea0003800200 */
.L_x_3537:
        /* <DEDUP_REMOVED lines=10> */
.L_x_3548:
        /* <DEDUP_REMOVED lines=12> */
.L_x_7859:


//--------------------- .text._Z15gpukernelBMWNr3ILi4ELi20EEvPdS0_S0_iii --------------------------
	.section	.text._Z15gpukernelBMWNr3ILi4ELi20EEvPdS0_S0_iii,"ax",@progbits
	.align	128
        .global         _Z15gpukernelBMWNr3ILi4ELi20EEvPdS0_S0_iii
        .type           _Z15gpukernelBMWNr3ILi4ELi20EEvPdS0_S0_iii,@function
        .size           _Z15gpukernelBMWNr3ILi4ELi20EEvPdS0_S0_iii,(.L_x_7860 - _Z15gpukernelBMWNr3ILi4ELi20EEvPdS0_S0_iii)
        .other          _Z15gpukernelBMWNr3ILi4ELi20EEvPdS0_S0_iii,@"STO_CUDA_ENTRY STV_DEFAULT"
_Z15gpukernelBMWNr3ILi4ELi20EEvPdS0_S0_iii:
.text._Z15gpukernelBMWNr3ILi4ELi20EEvPdS0_S0_iii:
        /* <DEDUP_REMOVED lines=27> */
.L_x_3559:
[----:B0-----:R-:W0:Y:S01]  /*01b0*/  LDCU UR8, c[0x0][0x398] ;  /* 0x00007300ff0877ac */ /* 0x001e220008000800 */
[----:B------:R-:W-:Y:S02]  /*01c0*/  IMAD.MOV.U32 R8, RZ, RZ, R5 ;  /* 0x000000ffff087224 */ /* 0x000fe400078e0005 */
[----:B------:R-:W-:Y:S02]  /*01d0*/  HFMA2 R9, -RZ, RZ, 0, 0 ;  /* 0x00000000ff097431 */ /* 0x000fe400000001ff */
[----:B------:R-:W-:-:S05]  /*01e0*/  VIADD R5, R5, 0xa0 ;  /* 0x000000a005057836 */ /* 0x000fca0000000000 */
[----:B0-----:R-:W-:-:S13]  /*01f0*/  ISETP.GE.AND P2, PT, R5, UR8, PT ;  /* 0x0000000805007c0c */ /* 0x001fda000bf46270 */
.L_x_3558:
        /* <DEDUP_REMOVED lines=17> */
.L_x_3553:
        /* <DEDUP_REMOVED lines=40> */
.L_x_3552:
[----:B------:R-:W-:Y:S05]  /*0590*/  BSYNC.RECONVERGENT B1 ;  /* 0x0000000000017941 */ /* 0x000fea0003800200 */
.L_x_3551:
        /* <DEDUP_REMOVED lines=24> */
.L_x_3555:
[----:B------:R-:W-:Y:S05]  /*0720*/  BSYNC.RECONVERGENT B1 ;  /* 0x0000000000017941 */ /* 0x000fea0003800200 */
.L_x_3554:
        /* <DEDUP_REMOVED lines=16> */
.L_x_3557:
[----:B------:R-:W-:Y:S05]  /*0830*/  BSYNC.RECONVERGENT B1 ;  /* 0x0000000000017941 */ /* 0x000fea0003800200 */
.L_x_3556:
        /* <DEDUP_REMOVED lines=13> */
.L_x_3550:
[----:B------:R-:W-:Y:S05]  /*0910*/  BSYNC.RECONVERGENT B0 ;  /* 0x0000000000007941 */ /* 0x000fea0003800200 */
.L_x_3549:
        /* <DEDUP_REMOVED lines=10> */
.L_x_3560:
        /* <DEDUP_REMOVED lines=12> */
.L_x_7860:


//--------------------- .text._Z15gpukernelBMWNr3ILi4ELi19EEvPdS0_S0_iii --------------------------
	.section	.text._Z15gpukernelBMWNr3ILi4ELi19EEvPdS0_S0_iii,"ax",@progbits
	.align	128
        .global         _Z15gpukernelBMWNr3ILi4ELi19EEvPdS0_S0_iii
        .type           _Z15gpukernelBMWNr3ILi4ELi19EEvPdS0_S0_iii,@function
        .size           _Z15gpukernelBMWNr3ILi4ELi19EEvPdS0_S0_iii,(.L_x_7861 - _Z15gpukernelBMWNr3ILi4ELi19EEvPdS0_S0_iii)
        .other          _Z15gpukernelBMWNr3ILi4ELi19EEvPdS0_S0_iii,@"STO_CUDA_ENTRY STV_DEFAULT"
_Z15gpukernelBMWNr3ILi4ELi19EEvPdS0_S0_iii:
.text._Z15gpukernelBMWNr3ILi4ELi19EEvPdS0_S0_iii:
        /* <DEDUP_REMOVED lines=27> */
.L_x_3571:
[----:B0-----:R-:W0:Y:S01]  /*01b0*/  LDCU UR8, c[0x0][0x398] ;  /* 0x00007300ff0877ac */ /* 0x001e220008000800 */
[----:B------:R-:W-:Y:S02]  /*01c0*/  IMAD.MOV.U32 R8, RZ, RZ, R5 ;  /* 0x000000ffff087224 */ /* 0x000fe400078e0005 */
[----:B------:R-:W-:Y:S02]  /*01d0*/  HFMA2 R9, -RZ, RZ, 0, 0 ;  /* 0x00000000ff097431 */ /* 0x000fe400000001ff */
[----:B------:R-:W-:-:S05]  /*01e0*/  VIADD R5, R5, 0x98 ;  /* 0x0000009805057836 */ /* 0x000fca0000000000 */
[----:B0-----:R-:W-:-:S13]  /*01f0*/  ISETP.GE.AND P2, PT, R5, UR8, PT ;  /* 0x0000000805007c0c */ /* 0x001fda000bf46270 */
.L_x_3570:
        /* <DEDUP_REMOVED lines=17> */
.L_x_3565:
        /* <DEDUP_REMOVED lines=40> */
.L_x_3564:
[----:B------:R-:W-:Y:S05]  /*0590*/  BSYNC.RECONVERGENT B1 ;  /* 0x0000000000017941 */ /* 0x000fea0003800200 */
.L_x_3563:
        /* <DEDUP_REMOVED lines=24> */
.L_x_3567:
[----:B------:R-:W-:Y:S05]  /*0720*/  BSYNC.RECONVERGENT B1 ;  /* 0x0000000000017941 */ /* 0x000fea0003800200 */
.L_x_3566:
        /* <DEDUP_REMOVED lines=16> */
.L_x_3569:
[----:B------:R-:W-:Y:S05]  /*0830*/  BSYNC.RECONVERGENT B1 ;  /* 0x0000000000017941 */ /* 0x000fea0003800200 */
.L_x_3568:
        /* <DEDUP_REMOVED lines=13> */
.L_x_3562:
[----:B------:R-:W-:Y:S05]  /*0910*/  BSYNC.RECONVERGENT B0 ;  /* 0x0000000000007941 */ /* 0x000fea0003800200 */
.L_x_3561:
        /* <DEDUP_REMOVED lines=10> */
.L_x_3572:
        /* <DEDUP_REMOVED lines=12> */
.L_x_7861:


//--------------------- .text._Z15gpukernelBMWNr3ILi4ELi18EEvPdS0_S0_iii --------------------------
	.section	.text._Z15gpukernelBMWNr3ILi4ELi18EEvPdS0_S0_iii,"ax",@progbits
	.align	128
        .global         _Z15gpukernelBMWNr3ILi4ELi18EEvPdS0_S0_iii
        .type           _Z15gpukernelBMWNr3ILi4ELi18EEvPdS0_S0_iii,@function
        .size           _Z15gpukernelBMWNr3ILi4ELi18EEvPdS0_S0_iii,(.L_x_7862 - _Z15gpukernelBMWNr3ILi4ELi18EEvPdS0_S0_iii)
        .other          _Z15gpukernelBMWNr3ILi4ELi18EEvPdS0_S0_iii,@"STO_CUDA_ENTRY STV_DEFAULT"
_Z15gpukernelBMWNr3ILi4ELi18EEvPdS0_S0_iii:
.text._Z15gpukernelBMWNr3ILi4ELi18EEvPdS0_S0_iii:
        /* <DEDUP_REMOVED lines=27> */
.L_x_3583:
[----:B0-----:R-:W0:Y:S01]  /*01b0*/  LDCU UR8, c[0x0][0x398] ;  /* 0x00007300ff0877ac */ /* 0x001e220008000800 */
[----:B------:R-:W-:Y:S02]  /*01c0*/  IMAD.MOV.U32 R8, RZ, RZ, R5 ;  /* 0x000000ffff087224 */ /* 0x000fe400078e0005 */
[----:B------:R-:W-:Y:S02]  /*01d0*/  HFMA2 R9, -RZ, RZ, 0, 0 ;  /* 0x00000000ff097431 */ /* 0x000fe400000001ff */
[----:B------:R-:W-:-:S05]  /*01e0*/  VIADD R5, R5, 0x90 ;  /* 0x0000009005057836 */ /* 0x000fca0000000000 */
[----:B0-----:R-:W-:-:S13]  /*01f0*/  ISETP.GE.AND P2, PT, R5, UR8, PT ;  /* 0x0000000805007c0c */ /* 0x001fda000bf46270 */
.L_x_3582:
        /* <DEDUP_REMOVED lines=17> */
.L_x_3577:
        /* <DEDUP_REMOVED lines=40> */
.L_x_3576:
[----:B------:R-:W-:Y:S05]  /*0590*/  BSYNC.RECONVERGENT B1 ;  /* 0x0000000000017941 */ /* 0x000fea0003800200 */
.L_x_3575:
        /* <DEDUP_REMOVED lines=24> */
.L_x_3579:
[----:B------:R-:W-:Y:S05]  /*0720*/  BSYNC.RECONVERGENT B1 ;  /* 0x0000000000017941 */ /* 0x000fea0003800200 */
.L_x_3578:
        /* <DEDUP_REMOVED lines=16> */
.L_x_3581:
[----:B------:R-:W-:Y:S05]  /*0830*/  BSYNC.RECONVERGENT B1 ;  /* 0x0000000000017941 */ /* 0x000fea0003800200 */
.L_x_3580:
        /* <DEDUP_REMOVED lines=13> */
.L_x_3574:
[----:B------:R-:W-:Y:S05]  /*0910*/  BSYNC.RECONVERGENT B0 ;  /* 0x0000000000007941 */ /* 0x000fea0003800200 */
.L_x_3573:
        /* <DEDUP_REMOVED lines=10> */
.L_x_3584:
        /* <DEDUP_REMOVED lines=12> */
.L_x_7862:


//--------------------- .text._Z15gpukernelBMWNr3ILi4ELi17EEvPdS0_S0_iii --------------------------
	.section	.text._Z15gpukernelBMWNr3ILi4ELi17EEvPdS0_S0_iii,"ax",@progbits
	.align	128
        .global         _Z15gpukernelBMWNr3ILi4ELi17EEvPdS0_S0_iii
        .type           _Z15gpukernelBMWNr3ILi4ELi17EEvPdS0_S0_iii,@function
        .size           _Z15gpukernelBMWNr3ILi4ELi17EEvPdS0_S0_iii,(.L_x_7863 - _Z15gpukernelBMWNr3ILi4ELi17EEvPdS0_S0_iii)
        .other          _Z15gpukernelBMWNr3ILi4ELi17EEvPdS0_S0_iii,@"STO_CUDA_ENTRY STV_DEFAULT"
_Z15gpukernelBMWNr3ILi4ELi17EEvPdS0_S0_iii:
.text._Z15gpukernelBMWNr3ILi4ELi17EEvPdS0_S0_iii:
        /* <DEDUP_REMOVED lines=27> */
.L_x_3595:
[----:B0-----:R-:W0:Y:S01]  /*01b0*/  LDCU UR8, c[0x0][0x398] ;  /* 0x00007300ff0877ac */ /* 0x001e220008000800 */
[----:B------:R-:W-:Y:S02]  /*01c0*/  IMAD.MOV.U32 R8, RZ, RZ, R5 ;  /* 0x000000ffff087224 */ /* 0x000fe400078e0005 */
[----:B------:R-:W-:Y:S02]  /*01d0*/  HFMA2 R9, -RZ, RZ, 0, 0 ;  /* 0x00000000ff097431 */ /* 0x000fe400000001ff */
[----:B------:R-:W-:-:S05]  /*01e0*/  VIADD R5, R5, 0x88 ;  /* 0x0000008805057836 */ /* 0x000fca0000000000 */
[----:B0-----:R-:W-:-:S13]  /*01f0*/  ISETP.GE.AND P2, PT, R5, UR8, PT ;  /* 0x0000000805007c0c */ /* 0x001fda000bf46270 */
.L_x_3594:
        /* <DEDUP_REMOVED lines=17> */
.L_x_3589:
        /* <DEDUP_REMOVED lines=40> */
.L_x_3588:
[----:B------:R-:W-:Y:S05]  /*0590*/  BSYNC.RECONVERGENT B1 ;  /* 0x0000000000017941 */ /* 0x000fea0003800200 */
.L_x_3587:
        /* <DEDUP_REMOVED lines=24> */
.L_x_3591:
[----:B------:R-:W-:Y:S05]  /*0720*/  BSYNC.RECONVERGENT B1 ;  /* 0x0000000000017941 */ /* 0x000fea0003800200 */
.L_x_3590:
        /* <DEDUP_REMOVED lines=16> */
.L_x_3593:
[----:B------:R-:W-:Y:S05]  /*0830*/  BSYNC.RECONVERGENT B1 ;  /* 0x0000000000017941 */ /* 0x000fea0003800200 */
.L_x_3592:
        /* <DEDUP_REMOVED lines=13> */
.L_x_3586:
[----:B------:R-:W-:Y:S05]  /*0910*/  BSYNC.RECONVERGENT B0 ;  /* 0x0000000000007941 */ /* 0x000fea0003800200 */
.L_x_3585:
        /* <DEDUP_REMOVED lines=10> */
.L_x_3596:
        /* <DEDUP_REMOVED lines=12> */
.L_x_7863:


//--------------------- .text._Z15gpukernelBMWNr3ILi4ELi16EEvPdS0_S0_iii --------------------------
	.section	.text._Z15gpukernelBMWNr3ILi4ELi16EEvPdS0_S0_iii,"ax",@progbits
	.align	128
        .global         _Z15gpukernelBMWNr3ILi4ELi16EEvPdS0_S0_iii
        .type           _Z15gpukernelBMWNr3ILi4ELi16EEvPdS0_S0_iii,@function
        .size           _Z15gpukernelBMWNr3ILi4ELi16EEvPdS0_S0_iii,(.L_x_7864 - _Z15gpukernelBMWNr3ILi4ELi16EEvPdS0_S0_iii)
        .other          _Z15gpukernelBMWNr3ILi4ELi16EEvPdS0_S0_iii,@"STO_CUDA_ENTRY STV_DEFAULT"
_Z15gpukernelBMWNr3ILi4ELi16EEvPdS0_S0_iii:
.text._Z15gpukernelBMWNr3ILi4ELi16EEvPdS0_S0_iii:
        /* <DEDUP_REMOVED lines=27> */
.L_x_3607:
[----:B0-----:R-:W0:Y:S01]  /*01b0*/  LDCU UR8, c[0x0][0x398] ;  /* 0x00007300ff0877ac */ /* 0x001e220008000800 */
[----:B------:R-:W-:Y:S02]  /*01c0*/  IMAD.MOV.U32 R8, RZ, RZ, R5 ;  /* 0x000000ffff087224 */ /* 0x000fe400078e0005 */
[----:B------:R-:W-:Y:S02]  /*01d0*/  HFMA2 R9, -RZ, RZ, 0, 0 ;  /* 0x00000000ff097431 */ /* 0x000fe400000001ff */
[----:B------:R-:W-:-:S05]  /*01e0*/  VIADD R5, R5, 0x80 ;  /* 0x0000008005057836 */ /* 0x000fca0000000000 */
[----:B0-----:R-:W-:-:S13]  /*01f0*/  ISETP.GE.AND P2, PT, R5, UR8, PT ;  /* 0x0000000805007c0c */ /* 0x001fda000bf46270 */
.L_x_3606:
        /* <DEDUP_REMOVED lines=17> */
.L_x_3601:
        /* <DEDUP_REMOVED lines=40> */
.L_x_3600:
[----:B------:R-:W-:Y:S05]  /*0590*/  BSYNC.RECONVERGENT B1 ;  /* 0x0000000000017941 */ /* 0x000fea0003800200 */
.L_x_3599:
        /* <DEDUP_REMOVED lines=24> */
.L_x_3603:
[----:B------:R-:W-:Y:S05]  /*0720*/  BSYNC.RECONVERGENT B1 ;  /* 0x0000000000017941 */ /* 0x000fea0003800200 */
.L_x_3602:
        /* <DEDUP_REMOVED lines=16> */
.L_x_3605:
[----:B------:R-:W-:Y:S05]  /*0830*/  BSYNC.RECONVERGENT B1 ;  /* 0x0000000000017941 */ /* 0x000fea0003800200 */
.L_x_3604:
        /* <DEDUP_REMOVED lines=13> */
.L_x_3598:
[----:B------:R-:W-:Y:S05]  /*0910*/  BSYNC.RECONVERGENT B0 ;  /* 0x0000000000007941 */ /* 0x000fea0003800200 */
.L_x_3597:
        /* <DEDUP_REMOVED lines=10> */
.L_x_3608:
        /* <DEDUP_REMOVED lines=12> */
.L_x_7864:


//--------------------- .text._Z15gpukernelBMWNr3ILi4ELi15EEvPdS0_S0_iii --------------------------
	.section	.text._Z15gpukernelBMWNr3ILi4ELi15EEvPdS0_S0_iii,"ax",@progbits
	.align	128
        .global         _Z15gpukernelBMWNr3ILi4ELi15EEvPdS0_S0_iii
        .type           _Z15gpukernelBMWNr3ILi4ELi15EEvPdS0_S0_iii,@function
        .size           _Z15gpukernelBMWNr3ILi4ELi15EEvPdS0_S0_iii,(.L_x_7865 - _Z15gpukernelBMWNr3ILi4ELi15EEvPdS0_S0_iii)
        .other          _Z15gpukernelBMWNr3ILi4ELi15EEvPdS0_S0_iii,@"STO_CUDA_ENTRY STV_DEFAULT"
_Z15gpukernelBMWNr3ILi4ELi15EEvPdS0_S0_iii:
.text._Z15gpukernelBMWNr3ILi4ELi15EEvPdS0_S0_iii:
        /* <DEDUP_REMOVED lines=27> */
.L_x_3619:
[----:B0-----:R-:W0:Y:S01]  /*01b0*/  LDCU UR8, c[0x0][0x398] ;  /* 0x00007300ff0877ac */ /* 0x001e220008000800 */
[----:B------:R-:W-:Y:S02]  /*01c0*/  IMAD.MOV.U32 R8, RZ, RZ, R5 ;  /* 0x000000ffff087224 */ /* 0x000fe400078e0005 */
[----:B------:R-:W-:Y:S02]  /*01d0*/  HFMA2 R9, -RZ, RZ, 0, 0 ;  /* 0x00000000ff097431 */ /* 0x000fe400000001ff */
[----:B------:R-:W-:-:S05]  /*01e0*/  VIADD R5, R5, 0x78 ;  /* 0x0000007805057836 */ /* 0x000fca0000000000 */
[----:B0-----:R-:W-:-:S13]  /*01f0*/  ISETP.GE.AND P2, PT, R5, UR8, PT ;  /* 0x0000000805007c0c */ /* 0x001fda000bf46270 */
.L_x_3618:
        /* <DEDUP_REMOVED lines=17> */
.L_x_3613:
        /* <DEDUP_REMOVED lines=40> */
.L_x_3612:
[----:B------:R-:W-:Y:S05]  /*0590*/  BSYNC.RECONVERGENT B1 ;  /* 0x0000000000017941 */ /* 0x000fea0003800200 */
.L_x_3611:
        /* <DEDUP_REMOVED lines=24> */
.L_x_3615:
[----:B------:R-:W-:Y:S05]  /*0720*/  BSYNC.RECONVERGENT B1 ;  /* 0x0000000000017941 */ /* 0x000fea0003800200 */
.L_x_3614:
        /* <DEDUP_REMOVED lines=16> */
.L_x_3617:
[----:B------:R-:W-:Y:S05]  /*0830*/  BSYNC.RECONVERGENT B1 ;  /* 0x0000000000017941 */ /* 0x000fea0003800200 */
.L_x_3616:
        /* <DEDUP_REMOVED lines=13> */
.L_x_3610:
[----:B------:R-:W-:Y:S05]  /*0910*/  BSYNC.RECONVERGENT B0 ;  /* 0x0000000000007941 */ /* 0x000fea0003800200 */
.L_x_3609:
        /* <DEDUP_REMOVED lines=10> */
.L_x_3620:
        /* <DEDUP_REMOVED lines=12> */
.L_x_7865:


//--------------------- .text._Z15gpukernelBMWNr3ILi4ELi14EEvPdS0_S0_iii --------------------------
	.section	.text._Z15gpukernelBMWNr3ILi4ELi14EEvPdS0_S0_iii,"ax",@progbits
	.align	128
        .global         _Z15gpukernelBMWNr3ILi4ELi14EEvPdS0_S0_iii
        .type           _Z15gpukernelBMWNr3ILi4ELi14EEvPdS0_S0_iii,@function
        .size           _Z15gpukernelBMWNr3ILi4ELi14EEvPdS0_S0_iii,(.L_x_7866 - _Z15gpukernelBMWNr3ILi4ELi14EEvPdS0_S0_iii)
        .other          _Z15gpukernelBMWNr3ILi4ELi14EEvPdS0_S0_iii,@"STO_CUDA_ENTRY STV_DEFAULT"
_Z15gpukernelBMWNr3ILi4ELi14EEvPdS0_S0_iii:
.text._Z15gpukernelBMWNr3ILi4ELi14EEvPdS0_S0_iii:
        /* <DEDUP_REMOVED lines=27> */
.L_x_3631:
[----:B0-----:R-:W0:Y:S01]  /*01b0*/  LDCU UR8, c[0x0][0x398] ;  /* 0x00007300ff0877ac */ /* 0x001e220008000800 */
[----:B------:R-:W-:Y:S02]  /*01c0*/  IMAD.MOV.U32 R8, RZ, RZ, R5 ;  /* 0x000000ffff087224 */ /* 0x000fe400078e0005 */
[----:B------:R-:W-:Y:S02]  /*01d0*/  HFMA2 R9, -RZ, RZ, 0, 0 ;  /* 0x00000000ff097431 */ /* 0x000fe400000001ff */
[----:B------:R-:W-:-:S05]  /*01e0*/  VIADD R5, R5, 0x70 ;  /* 0x0000007005057836 */ /* 0x000fca0000000000 */
[----:B0-----:R-:W-:-:S13]  /*01f0*/  ISETP.GE.AND P2, PT, R5, UR8, PT ;  /* 0x0000000805007c0c */ /* 0x001fda000bf46270 */
.L_x_3630:
        /* <DEDUP_REMOVED lines=17> */
.L_x_3625:
        /* <DEDUP_REMOVED lines=40> */
.L_x_3624:
[----:B------:R-:W-:Y:S05]  /*0590*/  BSYNC.RECONVERGENT B1 ;  /* 0x0000000000017941 */ /* 0x000fea0003800200 */
.L_x_3623:
        /* <DEDUP_REMOVED lines=24> */
.L_x_3627:
[----:B------:R-:W-:Y:S05]  /*0720*/  BSYNC.RECONVERGENT B1 ;  /* 0x0000000000017941 */ /* 0x000fea0003800200 */
.L_x_3626:
        /* <DEDUP_REMOVED lines=16> */
.L_x_3629:
[----:B------:R-:W-:Y:S05]  /*0830*/  BSYNC.RECONVERGENT B1 ;  /* 0x0000000000017941 */ /* 0x000fea0003800200 */
.L_x_3628:
        /* <DEDUP_REMOVED lines=13> */
.L_x_3622:
[----:B------:R-:W-:Y:S05]  /*0910*/  BSYNC.RECONVERGENT B0 ;  /* 0x0000000000007941 */ /* 0x000fea0003800200 */
.L_x_3621:
        /* <DEDUP_REMOVED lines=10> */
.L_x_3632:
        /* <DEDUP_REMOVED lines=12> */
.L_x_7866:


//--------------------- .text._Z15gpukernelBMWNr3ILi4ELi13EEvPdS0_S0_iii --------------------------
	.section	.text._Z15gpukernelBMWNr3ILi4ELi13EEvPdS0_S0_iii,"ax",@progbits
	.align	128
        .global         _Z15gpukernelBMWNr3ILi4ELi13EEvPdS0_S0_iii
        .type           _Z15gpukernelBMWNr3ILi4ELi13EEvPdS0_S0_iii,@function
        .size           _Z15gpukernelBMWNr3ILi4ELi13EEvPdS0_S0_iii,(.L_x_7867 - _Z15gpukernelBMWNr3ILi4ELi13EEvPdS0_S0_iii)
        .other          _Z15gpukernelBMWNr3ILi4ELi13EEvPdS0_S0_iii,@"STO_CUDA_ENTRY STV_DEFAULT"
_Z15gpukernelBMWNr3ILi4ELi13EEvPdS0_S0_iii:
.text._Z15gpukernelBMWNr3ILi4ELi13EEvPdS0_S0_iii:
        /* <DEDUP_REMOVED lines=27> */
.L_x_3643:
[----:B0-----:R-:W0:Y:S01]  /*01b0*/  LDCU UR8, c[0x0][0x398] ;  /* 0x00007300ff0877ac */ /* 0x001e220008000800 */
[----:B------:R-:W-:Y:S02]  /*01c0*/  IMAD.MOV.U32 R8, RZ, RZ, R5 ;  /* 0x000000ffff087224 */ /* 0x000fe400078e0005 */
[----:B------:R-:W-:Y:S02]  /*01d0*/  HFMA2 R9, -RZ, RZ, 0, 0 ;  /* 0x00000000ff097431 */ /* 0x000fe400000001ff */
[----:B------:R-:W-:-:S05]  /*01e0*/  VIADD R5, R5, 0x68 ;  /* 0x0000006805057836 */ /* 0x000fca0000000000 */
[----:B0-----:R-:W-:-:S13]  /*01f0*/  ISETP.GE.AND P2, PT, R5, UR8, PT ;  /* 0x0000000805007c0c */ /* 0x001fda000bf46270 */
.L_x_3642:
        /* <DEDUP_REMOVED lines=17> */
.L_x_3637:
        /* <DEDUP_REMOVED lines=40> */
.L_x_3636:
[----:B------:R-:W-:Y:S05]  /*0590*/  BSYNC.RECONVERGENT B1 ;  /* 0x0000000000017941 */ /* 0x000fea0003800200 */
.L_x_3635:
        /* <DEDUP_REMOVED lines=24> */
.L_x_3639:
[----:B------:R-:W-:Y:S05]  /*0720*/  BSYNC.RECONVERGENT B1 ;  /* 0x0000000000017941 */ /* 0x000fea0003800200 */
.L_x_3638:
        /* <DEDUP_REMOVED lines=16> */
.L_x_3641:
[----:B------:R-:W-:Y:S05]  /*0830*/  BSYNC.RECONVERGENT B1 ;  /* 0x0000000000017941 */ /* 0x000fea0003800200 */
.L_x_3640:
        /* <DEDUP_REMOVED lines=13> */
.L_x_3634:
[----:B------:R-:W-:Y:S05]  /*0910*/  BSYNC.RECONVERGENT B0 ;  /* 0x0000000000007941 */ /* 0x000fea0003800200 */
.L_x_3633:
        /* <DEDUP_REMOVED lines=10> */
.L_x_3644:
        /* <DEDUP_REMOVED lines=12> */
.L_x_7867:


//--------------------- .text._Z15gpukernelBMWNr3ILi4ELi12EEvPdS0_S0_iii --------------------------
	.section	.text._Z15gpukernelBMWNr3ILi4ELi12EEvPdS0_S0_iii,"ax",@progbits
	.align	128
        .global         _Z15gpukernelBMWNr3ILi4ELi12EEvPdS0_S0_iii
        .type           _Z15gpukernelBMWNr3ILi4ELi12EEvPdS0_S0_iii,@function
        .size           _Z15gpukernelBMWNr3ILi4ELi12EEvPdS0_S0_iii,(.L_x_7868 - _Z15gpukernelBMWNr3ILi4ELi12EEvPdS0_S0_iii)
        .other          _Z15gpukernelBMWNr3ILi4ELi12EEvPdS0_S0_iii,@"STO_CUDA_ENTRY STV_DEFAULT"
_Z15gpukernelBMWNr3ILi4ELi12EEvPdS0_S0_iii:
.text._Z15gpukernelBMWNr3ILi4ELi12EEvPdS0_S0_iii:
        /* <DEDUP_REMOVED lines=27> */
.L_x_3655:
[----:B0-----:R-:W0:Y:S01]  /*01b0*/  LDCU UR8, c[0x0][0x398] ;  /* 0x00007300ff0877ac */ /* 0x001e220008000800 */
[----:B------:R-:W-:Y:S02]  /*01c0*/  IMAD.MOV.U32 R8, RZ, RZ, R5 ;  /* 0x000000ffff087224 */ /* 0x000fe400078e0005 */
[----:B------:R-:W-:Y:S02]  /*01d0*/  HFMA2 R9, -RZ, RZ, 0, 0 ;  /* 0x00000000ff097431 */ /* 0x000fe400000001ff */
[----:B------:R-:W-:-:S05]  /*01e0*/  VIADD R5, R5, 0x60 ;  /* 0x0000006005057836 */ /* 0x000fca0000000000 */
[----:B0-----:R-:W-:-:S13]  /*01f0*/  ISETP.GE.AND P2, PT, R5, UR8, PT ;  /* 0x0000000805007c0c */ /* 0x001fda000bf46270 */
.L_x_3654:
        /* <DEDUP_REMOVED lines=17> */
.L_x_3649:
        /* <DEDUP_REMOVED lines=40> */
.L_x_3648:
[----:B------:R-:W-:Y:S05]  /*0590*/  BSYNC.RECONVERGENT B1 ;  /* 0x0000000000017941 */ /* 0x000fea0003800200 */
.L_x_3647:
        /* <DEDUP_REMOVED lines=24> */
.L_x_3651:
[----:B------:R-:W-:Y:S05]  /*0720*/  BSYNC.RECONVERGENT B1 ;  /* 0x0000000000017941 */ /* 0x000fea0003800200 */
.L_x_3650:
        /* <DEDUP_REMOVED lines=16> */
.L_x_3653:
[----:B------:R-:W-:Y:S05]  /*0830*/  BSYNC.RECONVERGENT B1 ;  /* 0x0000000000017941 */ /* 0x000fea0003800200 */
.L_x_3652:
        /* <DEDUP_REMOVED lines=13> */
.L_x_3646:
[----:B------:R-:W-:Y:S05]  /*0910*/  BSYNC.RECONVERGENT B0 ;  /* 0x0000000000007941 */ /* 0x000fea0003800200 */
.L_x_3645:
        /* <DEDUP_REMOVED lines=10> */
.L_x_3656:
        /* <DEDUP_REMOVED lines=12> */
.L_x_7868:


//--------------------- .text._Z15gpukernelBMWNr3ILi4ELi11EEvPdS0_S0_iii --------------------------
	.section	.text._Z15gpukernelBMWNr3ILi4ELi11EEvPdS0_S0_iii,"ax",@progbits
	.align	128
        .global         _Z15gpukernelBMWNr3ILi4ELi11EEvPdS0_S0_iii
        .type           _Z15gpukernelBMWNr3ILi4ELi11EEvPdS0_S0_iii,@function
        .size           _Z15gpukernelBMWNr3ILi4ELi11EEvPdS0_S0_iii,(.L_x_7869 - _Z15gpukernelBMWNr3ILi4ELi11EEvPdS0_S0_iii)
        .other          _Z15gpukernelBMWNr3ILi4ELi11EEvPdS0_S0_iii,@"STO_CUDA_ENTRY STV_DEFAULT"
_Z15gpukernelBMWNr3ILi4ELi11EEvPdS0_S0_iii:
.text._Z15gpukernelBMWNr3ILi4ELi11EEvPdS0_S0_iii:
        /* <DEDUP_REMOVED lines=27> */
.L_x_3667:
[----:B0-----:R-:W0:Y:S01]  /*01b0*/  LDCU UR8, c[0x0][0x398] ;  /* 0x00007300ff0877ac */ /* 0x001e220008000800 */
[----:B------:R-:W-:Y:S02]  /*01c0*/  IMAD.MOV.U32 R8, RZ, RZ, R5 ;  /* 0x000000ffff087224 */ /* 0x000fe400078e0005 */
[----:B------:R-:W-:Y:S02]  /*01d0*/  HFMA2 R9, -RZ, RZ, 0, 0 ;  /* 0x00000000ff097431 */ /* 0x000fe400000001ff */
[----:B------:R-:W-:-:S05]  /*01e0*/  VIADD R5, R5, 0x58 ;  /* 0x0000005805057836 */ /* 0x000fca0000000000 */
[----:B0-----:R-:W-:-:S13]  /*01f0*/  ISETP.GE.AND P2, PT, R5, UR8, PT ;  /* 0x0000000805007c0c */ /* 0x001fda000bf46270 */
.L_x_3666:
        /* <DEDUP_REMOVED lines=17> */
.L_x_3661:
        /* <DEDUP_REMOVED lines=40> */
.L_x_3660:
[----:B------:R-:W-:Y:S05]  /*0590*/  BSYNC.RECONVERGENT B1 ;  /* 0x0000000000017941 */ /* 0x000fea0003800200 */
.L_x_3659:
        /* <DEDUP_REMOVED lines=24> */
.L_x_3663:
[----:B------:R-:W-:Y:S05]  /*0720*/  BSYNC.RECONVERGENT B1 ;  /* 0x0000000000017941 */ /* 0x000fea0003800200 */
.L_x_3662:
        /* <DEDUP_REMOVED lines=16> */
.L_x_3665:
[----:B------:R-:W-:Y:S05]  /*0830*/  BSYNC.RECONVERGENT B1 ;  /* 0x0000000000017941 */ /* 0x000fea0003800200 */
.L_x_3664:
        /* <DEDUP_REMOVED lines=13> */
.L_x_3658:
[----:B------:R-:W-:Y:S05]  /*0910*/  BSYNC.RECONVERGENT B0 ;  /* 0x0000000000007941 */ /* 0x000fea0003800200 */
.L_x_3657:
        /* <DEDUP_REMOVED lines=10> */
.L_x_3668:
        /* <DEDUP_REMOVED lines=12> */
.L_x_7869:


//--------------------- .text._Z15gpukernelBMWNr3ILi4ELi10EEvPdS0_S0_iii --------------------------
	.section	.text._Z15gpukernelBMWNr3ILi4ELi10EEvPdS0_S0_iii,"ax",@progbits
	.align	128
        .global         _Z15gpukernelBMWNr3ILi4ELi10EEvPdS0_S0_iii
        .type           _Z15gpukernelBMWNr3ILi4ELi10EEvPdS0_S0_iii,@function
        .size           _Z15gpukernelBMWNr3ILi4ELi10EEvPdS0_S0_iii,(.L_x_7870 - _Z15gpukernelBMWNr3ILi4ELi10EEvPdS0_S0_iii)
        .other          _Z15gpukernelBMWNr3ILi4ELi10EEvPdS0_S0_iii,@"STO_CUDA_ENTRY STV_DEFAULT"
_Z15gpukernelBMWNr3ILi4ELi10EEvPdS0_S0_iii:
.text._Z15gpukernelBMWNr3ILi4ELi10EEvPdS0_S0_iii:
        /* <DEDUP_REMOVED lines=27> */
.L_x_3679:
[----:B0-----:R-:W0:Y:S01]  /*01b0*/  LDCU UR8, c[0x0][0x398] ;  /* 0x00007300ff0877ac */ /* 0x001e220008000800 */
[----:B------:R-:W-:Y:S02]  /*01c0*/  IMAD.MOV.U32 R8, RZ, RZ, R5 ;  /* 0x000000ffff087224 */ /* 0x000fe400078e0005 */
[----:B------:R-:W-:Y:S02]  /*01d0*/  HFMA2 R9, -RZ, RZ, 0, 0 ;  /* 0x00000000ff097431 */ /* 0x000fe400000001ff */
[----:B------:R-:W-:-:S05]  /*01e0*/  VIADD R5, R5, 0x50 ;  /* 0x0000005005057836 */ /* 0x000fca0000000000 */
[----:B0-----:R-:W-:-:S13]  /*01f0*/  ISETP.GE.AND P2, PT, R5, UR8, PT ;  /* 0x0000000805007c0c */ /* 0x001fda000bf46270 */
.L_x_3678:
        /* <DEDUP_REMOVED lines=17> */
.L_x_3673:
        /* <DEDUP_REMOVED lines=40> */
.L_x_3672:
[----:B------:R-:W-:Y:S05]  /*0590*/  BSYNC.RECONVERGENT B1 ;  /* 0x0000000000017941 */ /* 0x000fea0003800200 */
.L_x_3671:
        /* <DEDUP_REMOVED lines=24> */
.L_x_3675:
[----:B------:R-:W-:Y:S05]  /*0720*/  BSYNC.RECONVERGENT B1 ;  /* 0x0000000000017941 */ /* 0x000fea0003800200 */
.L_x_3674:
        /* <DEDUP_REMOVED lines=16> */
.L_x_3677:
[----:B------:R-:W-:Y:S05]  /*0830*/  BSYNC.RECONVERGENT B1 ;  /* 0x0000000000017941 */ /* 0x000fea0003800200 */
.L_x_3676:
        /* <DEDUP_REMOVED lines=13> */
.L_x_3670:
[----:B------:R-:W-:Y:S05]  /*0910*/  BSYNC.RECONVERGENT B0 ;  /* 0x0000000000007941 */ /* 0x000fea0003800200 */
.L_x_3669:
        /* <DEDUP_REMOVED lines=10> */
.L_x_3680:
        /* <DEDUP_REMOVED lines=12> */
.L_x_7870:


//--------------------- .text._Z15gpukernelBMWNr3ILi4ELi9EEvPdS0_S0_iii --------------------------
	.section	.text._Z15gpukernelBMWNr3ILi4ELi9EEvPdS0_S0_iii,"ax",@progbits
	.align	128
        .global         _Z15gpukernelBMWNr3ILi4ELi9EEvPdS0_S0_iii
        .type           _Z15gpukernelBMWNr3ILi4ELi9EEvPdS0_S0_iii,@function
        .size           _Z15gpukernelBMWNr3ILi4ELi9EEvPdS0_S0_iii,(.L_x_7871 - _Z15gpukernelBMWNr3ILi4ELi9EEvPdS0_S0_iii)
        .other          _Z15gpukernelBMWNr3ILi4ELi9EEvPdS0_S0_iii,@"STO_CUDA_ENTRY STV_DEFAULT"
_Z15gpukernelBMWNr3ILi4ELi9EEvPdS0_S0_iii:
.text._Z15gpukernelBMWNr3ILi4ELi9EEvPdS0_S0_iii:
        /* <DEDUP_REMOVED lines=27> */
.L_x_3691:
[----:B0-----:R-:W0:Y:S01]  /*01b0*/  LDCU UR8, c[0x0][0x398] ;  /* 0x00007300ff0877ac */ /* 0x001e220008000800 */
[----:B------:R-:W-:Y:S02]  /*01c0*/  IMAD.MOV.U32 R8, RZ, RZ, R5 ;  /* 0x000000ffff087224 */ /* 0x000fe400078e0005 */
[----:B------:R-:W-:Y:S02]  /*01d0*/  HFMA2 R9, -RZ, RZ, 0, 0 ;  /* 0x00000000ff097431 */ /* 0x000fe400000001ff */
[----:B------:R-:W-:-:S05]  /*01e0*/  VIADD R5, R5, 0x48 ;  /* 0x0000004805057836 */ /* 0x000fca0000000000 */
[----:B0-----:R-:W-:-:S13]  /*01f0*/  ISETP.GE.AND P2, PT, R5, UR8, PT ;  /* 0x0000000805007c0c */ /* 0x001fda000bf46270 */
.L_x_3690:
        /* <DEDUP_REMOVED lines=17> */
.L_x_3685:
        /* <DEDUP_REMOVED lines=40> */
.L_x_3684:
[----:B------:R-:W-:Y:S05]  /*0590*/  BSYNC.RECONVERGENT B1 ;  /* 0x0000000000017941 */ /* 0x000fea0003800200 */
.L_x_3683:
        /* <DEDUP_REMOVED lines=24> */
.L_x_3687:
[----:B------:R-:W-:Y:S05]  /*0720*/  BSYNC.RECONVERGENT B1 ;  /* 0x0000000000017941 */ /* 0x000fea0003800200 */
.L_x_3686:
        /* <DEDUP_REMOVED lines=16> */
.L_x_3689:
[----:B------:R-:W-:Y:S05]  /*0830*/  BSYNC.RECONVERGENT B1 ;  /* 0x0000000000017941 */ /* 0x000fea0003800200 */
.L_x_3688:
        /* <DEDUP_REMOVED lines=13> */
.L_x_3682:
[----:B------:R-:W-:Y:S05]  /*0910*/  BSYNC.RECONVERGENT B0 ;  /* 0x0000000000007941 */ /* 0x000fea0003800200 */
.L_x_3681:
        /* <DEDUP_REMOVED lines=10> */
.L_x_3692:
        /* <DEDUP_REMOVED lines=12> */
.L_x_7871:


//--------------------- .text._Z15gpukernelBMWNr3ILi4ELi8EEvPdS0_S0_iii --------------------------
	.section	.text._Z15gpukernelBMWNr3ILi4ELi8EEvPdS0_S0_iii,"ax",@progbits
	.align	128
        .global         _Z15gpukernelBMWNr3ILi4ELi8EEvPdS0_S0_iii
        .type           _Z15gpukernelBMWNr3ILi4ELi8EEvPdS0_S0_iii,@function
        .size           _Z15gpukernelBMWNr3ILi4ELi8EEvPdS0_S0_iii,(.L_x_7872 - _Z15gpukernelBMWNr3ILi4ELi8EEvPdS0_S0_iii)
        .other          _Z15gpukernelBMWNr3ILi4ELi8EEvPdS0_S0_iii,@"STO_CUDA_ENTRY STV_DEFAULT"
_Z15gpukernelBMWNr3ILi4ELi8EEvPdS0_S0_iii:
.text._Z15gpukernelBMWNr3ILi4ELi8EEvPdS0_S0_iii:
        /* <DEDUP_REMOVED lines=27> */
.L_x_3703:
[----:B0-----:R-:W0:Y:S01]  /*01b0*/  LDCU UR8, c[0x0][0x398] ;  /* 0x00007300ff0877ac */ /* 0x001e220008000800 */
[----:B------:R-:W-:Y:S02]  /*01c0*/  IMAD.MOV.U32 R8, RZ, RZ, R5 ;  /* 0x000000ffff087224 */ /* 0x000fe400078e0005 */
[----:B------:R-:W-:Y:S02]  /*01d0*/  HFMA2 R9, -RZ, RZ, 0, 0 ;  /* 0x00000000ff097431 */ /* 0x000fe400000001ff */
[----:B------:R-:W-:-:S05]  /*01e0*/  VIADD R5, R5, 0x40 ;  /* 0x0000004005057836 */ /* 0x000fca0000000000 */
[----:B0-----:R-:W-:-:S13]  /*01f0*/  ISETP.GE.AND P2, PT, R5, UR8, PT ;  /* 0x0000000805007c0c */ /* 0x001fda000bf46270 */
.L_x_3702:
        /* <DEDUP_REMOVED lines=17> */
.L_x_3697:
        /* <DEDUP_REMOVED lines=40> */
.L_x_3696:
[----:B------:R-:W-:Y:S05]  /*0590*/  BSYNC.RECONVERGENT B1 ;  /* 0x0000000000017941 */ /* 0x000fea0003800200 */
.L_x_3695:
        /* <DEDUP_REMOVED lines=24> */
.L_x_3699:
[----:B------:R-:W-:Y:S05]  /*0720*/  BSYNC.RECONVERGENT B1 ;  /* 0x0000000000017941 */ /* 0x000fea0003800200 */
.L_x_3698:
        /* <DEDUP_REMOVED lines=16> */
.L_x_3701:
[----:B------:R-:W-:Y:S05]  /*0830*/  BSYNC.RECONVERGENT B1 ;  /* 0x0000000000017941 */ /* 0x000fea0003800200 */
.L_x_3700:
        /* <DEDUP_REMOVED lines=13> */
.L_x_3694:
[----:B------:R-:W-:Y:S05]  /*0910*/  BSYNC.RECONVERGENT B0 ;  /* 0x0000000000007941 */ /* 0x000fea0003800200 */
.L_x_3693:
        /* <DEDUP_REMOVED lines=10> */
.L_x_3704:
        /* <DEDUP_REMOVED lines=12> */
.L_x_7872:


//--------------------- .text._Z15gpukernelBMWNr3ILi4ELi7EEvPdS0_S0_iii --------------------------
	.section	.text._Z15gpukernelBMWNr3ILi4ELi7EEvPdS0_S0_iii,"ax",@progbits
	.align	128
        .global         _Z15gpukernelBMWNr3ILi4ELi7EEvPdS0_S0_iii
        .type           _Z15gpukernelBMWNr3ILi4ELi7EEvPdS0_S0_iii,@function
        .size           _Z15gpukernelBMWNr3ILi4ELi7EEvPdS0_S0_iii,(.L_x_7873 - _Z15gpukernelBMWNr3ILi4ELi7EEvPdS0_S0_iii)
        .other          _Z15gpukernelBMWNr3ILi4ELi7EEvPdS0_S0_iii,@"STO_CUDA_ENTRY STV_DEFAULT"
_Z15gpukernelBMWNr3ILi4ELi7EEvPdS0_S0_iii:
.text._Z15gpukernelBMWNr3ILi4ELi7EEvPdS0_S0_iii:
        /* <DEDUP_REMOVED lines=27> */
.L_x_3715:
[----:B0-----:R-:W0:Y:S01]  /*01b0*/  LDCU UR8, c[0x0][0x398] ;  /* 0x00007300ff0877ac */ /* 0x001e220008000800 */
[----:B------:R-:W-:Y:S02]  /*01c0*/  IMAD.MOV.U32 R8, RZ, RZ, R5 ;  /* 0x000000ffff087224 */ /* 0x000fe400078e0005 */
[----:B------:R-:W-:Y:S02]  /*01d0*/  HFMA2 R9, -RZ, RZ, 0, 0 ;  /* 0x00000000ff097431 */ /* 0x000fe400000001ff */
[----:B------:R-:W-:-:S05]  /*01e0*/  VIADD R5, R5, 0x38 ;  /* 0x0000003805057836 */ /* 0x000fca0000000000 */
[----:B0-----:R-:W-:-:S13]  /*01f0*/  ISETP.GE.AND P2, PT, R5, UR8, PT ;  /* 0x0000000805007c0c */ /* 0x001fda000bf46270 */
.L_x_3714:
        /* <DEDUP_REMOVED lines=17> */
.L_x_3709:
        /* <DEDUP_REMOVED lines=40> */
.L_x_3708:
[----:B------:R-:W-:Y:S05]  /*0590*/  BSYNC.RECONVERGENT B1 ;  /* 0x0000000000017941 */ /* 0x000fea0003800200 */
.L_x_3707:
        /* <DEDUP_REMOVED lines=24> */
.L_x_3711:
[----:B------:R-:W-:Y:S05]  /*0720*/  BSYNC.RECONVERGENT B1 ;  /* 0x0000000000017941 */ /* 0x000fea0003800200 */
.L_x_3710:
        /* <DEDUP_REMOVED lines=16> */
.L_x_3713:
[----:B------:R-:W-:Y:S05]  /*0830*/  BSYNC.RECONVERGENT B1 ;  /* 0x0000000000017941 */ /* 0x000fea0003800200 */
.L_x_3712:
        /* <DEDUP_REMOVED lines=13> */
.L_x_3706:
[----:B------:R-:W-:Y:S05]  /*0910*/  BSYNC.RECONVERGENT B0 ;  /* 0x0000000000007941 */ /* 0x000fea0003800200 */
.L_x_3705:
        /* <DEDUP_REMOVED lines=10> */
.L_x_3716:
        /* <DEDUP_REMOVED lines=12> */
.L_x_7873:


//--------------------- .text._Z15gpukernelBMWNr3ILi4ELi6EEvPdS0_S0_iii --------------------------
	.section	.text._Z15gpukernelBMWNr3ILi4ELi6EEvPdS0_S0_iii,"ax",@progbits
	.align	128
        .global         _Z15gpukernelBMWNr3ILi4ELi6EEvPdS0_S0_iii
        .type           _Z15gpukernelBMWNr3ILi4ELi6EEvPdS0_S0_iii,@function
        .size           _Z15gpukernelBMWNr3ILi4ELi6EEvPdS0_S0_iii,(.L_x_7874 - _Z15gpukernelBMWNr3ILi4ELi6EEvPdS0_S0_iii)
        .other          _Z15gpukernelBMWNr3ILi4ELi6EEvPdS0_S0_iii,@"STO_CUDA_ENTRY STV_DEFAULT"
_Z15gpukernelBMWNr3ILi4ELi6EEvPdS0_S0_iii:
.text._Z15gpukernelBMWNr3ILi4ELi6EEvPdS0_S0_iii:
        /* <DEDUP_REMOVED lines=27> */
.L_x_3727:
[----:B0-----:R-:W0:Y:S01]  /*01b0*/  LDCU UR8, c[0x0][0x398] ;  /* 0x00007300ff0877ac */ /* 0x001e220008000800 */
[----:B------:R-:W-:Y:S02]  /*01c0*/  IMAD.MOV.U32 R8, RZ, RZ, R5 ;  /* 0x000000ffff087224 */ /* 0x000fe400078e0005 */
[----:B------:R-:W-:Y:S02]  /*01d0*/  HFMA2 R9, -RZ, RZ, 0, 0 ;  /* 0x00000000ff097431 */ /* 0x000fe400000001ff */
[----:B------:R-:W-:-:S05]  /*01e0*/  VIADD R5, R5, 0x30 ;  /* 0x0000003005057836 */ /* 0x000fca0000000000 */
[----:B0-----:R-:W-:-:S13]  /*01f0*/  ISETP.GE.AND P2, PT, R5, UR8, PT ;  /* 0x0000000805007c0c */ /* 0x001fda000bf46270 */
.L_x_3726:
        /* <DEDUP_REMOVED lines=17> */
.L_x_3721:
        /* <DEDUP_REMOVED lines=40> */
.L_x_3720:
[----:B------:R-:W-:Y:S05]  /*0590*/  BSYNC.RECONVERGENT B1 ;  /* 0x0000000000017941 */ /* 0x000fea0003800200 */
.L_x_3719:
        /* <DEDUP_REMOVED lines=24> */
.L_x_3723:
[----:B------:R-:W-:Y:S05]  /*0720*/  BSYNC.RECONVERGENT B1 ;  /* 0x0000000000017941 */ /* 0x000fea0003800200 */
.L_x_3722:
        /* <DEDUP_REMOVED lines=16> */
.L_x_3725:
[----:B------:R-:W-:Y:S05]  /*0830*/  BSYNC.RECONVERGENT B1 ;  /* 0x0000000000017941 */ /* 0x000fea0003800200 */
.L_x_3724:
        /* <DEDUP_REMOVED lines=13> */
.L_x_3718:
[----:B------:R-:W-:Y:S05]  /*0910*/  BSYNC.RECONVERGENT B0 ;  /* 0x0000000000007941 */ /* 0x000fea0003800200 */
.L_x_3717:
        /* <DEDUP_REMOVED lines=10> */
.L_x_3728:
        /* <DEDUP_REMOVED lines=12> */
.L_x_7874:


//--------------------- .text._Z15gpukernelBMWNr3ILi4ELi5EEvPdS0_S0_iii --------------------------
	.section	.text._Z15gpukernelBMWNr3ILi4ELi5EEvPdS0_S0_iii,"ax",@progbits
	.align	128
        .global         _Z15gpukernelBMWNr3ILi4ELi5EEvPdS0_S0_iii
        .type           _Z15gpukernelBMWNr3ILi4ELi5EEvPdS0_S0_iii,@function
        .size           _Z15gpukernelBMWNr3ILi4ELi5EEvPdS0_S0_iii,(.L_x_7875 - _Z15gpukernelBMWNr3ILi4ELi5EEvPdS0_S0_iii)
        .other          _Z15gpukernelBMWNr3ILi4ELi5EEvPdS0_S0_iii,@"STO_CUDA_ENTRY STV_DEFAULT"
_Z15gpukernelBMWNr3ILi4ELi5EEvPdS0_S0_iii:
.text._Z15gpukernelBMWNr3ILi4ELi5EEvPdS0_S0_iii:
        /* <DEDUP_REMOVED lines=27> */
.L_x_3739:
[----:B0-----:R-:W0:Y:S01]  /*01b0*/  LDCU UR8, c[0x0][0x398] ;  /* 0x00007300ff0877ac */ /* 0x001e220008000800 */
[----:B------:R-:W-:Y:S02]  /*01c0*/  IMAD.MOV.U32 R8, RZ, RZ, R5 ;  /* 0x000000ffff087224 */ /* 0x000fe400078e0005 */
[----:B------:R-:W-:Y:S02]  /*01d0*/  HFMA2 R9, -RZ, RZ, 0, 0 ;  /* 0x00000000ff097431 */ /* 0x000fe400000001ff */
[----:B------:R-:W-:-:S05]  /*01e0*/  VIADD R5, R5, 0x28 ;  /* 0x0000002805057836 */ /* 0x000fca0000000000 */
[----:B0-----:R-:W-:-:S13]  /*01f0*/  ISETP.GE.AND P2, PT, R5, UR8, PT ;  /* 0x0000000805007c0c */ /* 0x001fda000bf46270 */
.L_x_3738:
        /* <DEDUP_REMOVED lines=17> */
.L_x_3733:
        /* <DEDUP_REMOVED lines=40> */
.L_x_3732:
[----:B------:R-:W-:Y:S05]  /*0590*/  BSYNC.RECONVERGENT B1 ;  /* 0x0000000000017941 */ /* 0x000fea0003800200 */
.L_x_3731:
        /* <DEDUP_REMOVED lines=24> */
.L_x_3735:
[----:B------:R-:W-:Y:S05]  /*0720*/  BSYNC.RECONVERGENT B1 ;  /* 0x0000000000017941 */ /* 0x000fea0003800200 */
.L_x_3734:
        /* <DEDUP_REMOVED lines=16> */
.L_x_3737:
[----:B------:R-:W-:Y:S05]  /*0830*/  BSYNC.RECONVERGENT B1 ;  /* 0x0000000000017941 */ /* 0x000fea0003800200 */
.L_x_3736:
        /* <DEDUP_REMOVED lines=13> */
.L_x_3730:
[----:B------:R-:W-:Y:S05]  /*0910*/  BSYNC.RECONVERGENT B0 ;  /* 0x0000000000007941 */ /* 0x000fea0003800200 */
.L_x_3729:
        /* <DEDUP_REMOVED lines=10> */
.L_x_3740:
        /* <DEDUP_REMOVED lines=12> */
.L_x_7875:


//--------------------- .text._Z15gpukernelBMWNr3ILi4ELi4EEvPdS0_S0_iii --------------------------
	.section	.text._Z15gpukernelBMWNr3ILi4ELi4EEvPdS0_S0_iii,"ax",@progbits
	.align	128
        .global         _Z15gpukernelBMWNr3ILi4ELi4EEvPdS0_S0_iii
        .type           _Z15gpukernelBMWNr3ILi4ELi4EEvPdS0_S0_iii,@function
        .size           _Z15gpukernelBMWNr3ILi4ELi4EEvPdS0_S0_iii,(.L_x_7876 - _Z15gpukernelBMWNr3ILi4ELi4EEvPdS0_S0_iii)
        .other          _Z15gpukernelBMWNr3ILi4ELi4EEvPdS0_S0_iii,@"STO_CUDA_ENTRY STV_DEFAULT"
_Z15gpukernelBMWNr3ILi4ELi4EEvPdS0_S0_iii:
.text._Z15gpukernelBMWNr3ILi4ELi4EEvPdS0_S0_iii:
        /* <DEDUP_REMOVED lines=27> */
.L_x_3751:
[----:B0-----:R-:W0:Y:S01]  /*01b0*/  LDCU UR8, c[0x0][0x398] ;  /* 0x00007300ff0877ac */ /* 0x001e220008000800 */
[----:B------:R-:W-:Y:S02]  /*01c0*/  IMAD.MOV.U32 R8, RZ, RZ, R5 ;  /* 0x000000ffff087224 */ /* 0x000fe400078e0005 */
[----:B------:R-:W-:Y:S02]  /*01d0*/  HFMA2 R9, -RZ, RZ, 0, 0 ;  /* 0x00000000ff097431 */ /* 0x000fe400000001ff */
[----:B------:R-:W-:-:S05]  /*01e0*/  VIADD R5, R5, 0x20 ;  /* 0x0000002005057836 */ /* 0x000fca0000000000 */
[----:B0-----:R-:W-:-:S13]  /*01f0*/  ISETP.GE.AND P2, PT, R5, UR8, PT ;  /* 0x0000000805007c0c */ /* 0x001fda000bf46270 */
.L_x_3750:
        /* <DEDUP_REMOVED lines=17> */
.L_x_3745:
        /* <DEDUP_REMOVED lines=40> */
.L_x_3744:
[----:B------:R-:W-:Y:S05]  /*0590*/  BSYNC.RECONVERGENT B1 ;  /* 0x0000000000017941 */ /* 0x000fea0003800200 */
.L_x_3743:
        /* <DEDUP_REMOVED lines=24> */
.L_x_3747:
[----:B------:R-:W-:Y:S05]  /*0720*/  BSYNC.RECONVERGENT B1 ;  /* 0x0000000000017941 */ /* 0x000fea0003800200 */
.L_x_3746:
        /* <DEDUP_REMOVED lines=16> */
.L_x_3749:
[----:B------:R-:W-:Y:S05]  /*0830*/  BSYNC.RECONVERGENT B1 ;  /* 0x0000000000017941 */ /* 0x000fea0003800200 */
.L_x_3748:
        /* <DEDUP_REMOVED lines=13> */
.L_x_3742:
[----:B------:R-:W-:Y:S05]  /*0910*/  BSYNC.RECONVERGENT B0 ;  /* 0x0000000000007941 */ /* 0x000fea0003800200 */
.L_x_3741:
        /* <DEDUP_REMOVED lines=10> */
.L_x_3752:
        /* <DEDUP_REMOVED lines=12> */
.L_x_7876:


//--------------------- .text._Z15gpukernelBMWNr3ILi4ELi3EEvPdS0_S0_iii --------------------------
	.section	.text._Z15gpukernelBMWNr3ILi4ELi3EEvPdS0_S0_iii,"ax",@progbits
	.align	128
        .global         _Z15gpukernelBMWNr3ILi4ELi3EEvPdS0_S0_iii
        .type           _Z15gpukernelBMWNr3ILi4ELi3EEvPdS0_S0_iii,@function
        .size           _Z15gpukernelBMWNr3ILi4ELi3EEvPdS0_S0_iii,(.L_x_7877 - _Z15gpukernelBMWNr3ILi4ELi3EEvPdS0_S0_iii)
        .other          _Z15gpukernelBMWNr3ILi4ELi3EEvPdS0_S0_iii,@"STO_CUDA_ENTRY STV_DEFAULT"
_Z15gpukernelBMWNr3ILi4ELi3EEvPdS0_S0_iii:
.text._Z15gpukernelBMWNr3ILi4ELi3EEvPdS0_S0_iii:
        /* <DEDUP_REMOVED lines=27> */
.L_x_3763:
[----:B0-----:R-:W0:Y:S01]  /*01b0*/  LDCU UR8, c[0x0][0x398] ;  /* 0x00007300ff0877ac */ /* 0x001e220008000800 */
[----:B------:R-:W-:Y:S02]  /*01c0*/  IMAD.MOV.U32 R8, RZ, RZ, R5 ;  /* 0x000000ffff087224 */ /* 0x000fe400078e0005 */
[----:B------:R-:W-:Y:S02]  /*01d0*/  HFMA2 R9, -RZ, RZ, 0, 0 ;  /* 0x00000000ff097431 */ /* 0x000fe400000001ff */
[----:B------:R-:W-:-:S05]  /*01e0*/  VIADD R5, R5, 0x18 ;  /* 0x0000001805057836 */ /* 0x000fca0000000000 */
[----:B0-----:R-:W-:-:S13]  /*01f0*/  ISETP.GE.AND P2, PT, R5, UR8, PT ;  /* 0x0000000805007c0c */ /* 0x001fda000bf46270 */
.L_x_3762:
        /* <DEDUP_REMOVED lines=17> */
.L_x_3757:
        /* <DEDUP_REMOVED lines=40> */
.L_x_3756:
[----:B------:R-:W-:Y:S05]  /*0590*/  BSYNC.RECONVERGENT B1 ;  /* 0x0000000000017941 */ /* 0x000fea0003800200 */
.L_x_3755:
        /* <DEDUP_REMOVED lines=24> */
.L_x_3759:
[----:B------:R-:W-:Y:S05]  /*0720*/  BSYNC.RECONVERGENT B1 ;  /* 0x0000000000017941 */ /* 0x000fea0003800200 */
.L_x_3758:
        /* <DEDUP_REMOVED lines=16> */
.L_x_3761:
[----:B------:R-:W-:Y:S05]  /*0830*/  BSYNC.RECONVERGENT B1 ;  /* 0x0000000000017941 */ /* 0x000fea0003800200 */
.L_x_3760:
        /* <DEDUP_REMOVED lines=13> */
.L_x_3754:
[----:B------:R-:W-:Y:S05]  /*0910*/  BSYNC.RECONVERGENT B0 ;  /* 0x0000000000007941 */ /* 0x000fea0003800200 */
.L_x_3753:
        /* <DEDUP_REMOVED lines=10> */
.L_x_3764:
        /* <DEDUP_REMOVED lines=12> */
.L_x_7877:


//--------------------- .text._Z15gpukernelBMWNr3ILi4ELi2EEvPdS0_S0_iii --------------------------
	.section	.text._Z15gpukernelBMWNr3ILi4ELi2EEvPdS0_S0_iii,"ax",@progbits
	.align	128
        .global         _Z15gpukernelBMWNr3ILi4ELi2EEvPdS0_S0_iii
        .type           _Z15gpukernelBMWNr3ILi4ELi2EEvPdS0_S0_iii,@function
        .size           _Z15gpukernelBMWNr3ILi4ELi2EEvPdS0_S0_iii,(.L_x_7878 - _Z15gpukernelBMWNr3ILi4ELi2EEvPdS0_S0_iii)
        .other          _Z15gpukernelBMWNr3ILi4ELi2EEvPdS0_S0_iii,@"STO_CUDA_ENTRY STV_DEFAULT"
_Z15gpukernelBMWNr3ILi4ELi2EEvPdS0_S0_iii:
.text._Z15gpukernelBMWNr3ILi4ELi2EEvPdS0_S0_iii:
        /* <DEDUP_REMOVED lines=27> */
.L_x_3775:
[----:B0-----:R-:W0:Y:S01]  /*01b0*/  LDCU UR8, c[0x0][0x398] ;  /* 0x00007300ff0877ac */ /* 0x001e220008000800 */
[----:B------:R-:W-:Y:S02]  /*01c0*/  IMAD.MOV.U32 R8, RZ, RZ, R5 ;  /* 0x000000ffff087224 */ /* 0x000fe400078e0005 */
[----:B------:R-:W-:Y:S02]  /*01d0*/  HFMA2 R9, -RZ, RZ, 0, 0 ;  /* 0x00000000ff097431 */ /* 0x000fe400000001ff */
[----:B------:R-:W-:-:S05]  /*01e0*/  VIADD R5, R5, 0x10 ;  /* 0x0000001005057836 */ /* 0x000fca0000000000 */
[----:B0-----:R-:W-:-:S13]  /*01f0*/  ISETP.GE.AND P2, PT, R5, UR8, PT ;  /* 0x0000000805007c0c */ /* 0x001fda000bf46270 */
.L_x_3774:
        /* <DEDUP_REMOVED lines=17> */
.L_x_3769:
        /* <DEDUP_REMOVED lines=40> */
.L_x_3768:
[----:B------:R-:W-:Y:S05]  /*0590*/  BSYNC.RECONVERGENT B1 ;  /* 0x0000000000017941 */ /* 0x000fea0003800200 */
.L_x_3767:
        /* <DEDUP_REMOVED lines=24> */
.L_x_3771:
[----:B------:R-:W-:Y:S05]  /*0720*/  BSYNC.RECONVERGENT B1 ;  /* 0x0000000000017941 */ /* 0x000fea0003800200 */
.L_x_3770:
        /* <DEDUP_REMOVED lines=16> */
.L_x_3773:
[----:B------:R-:W-:Y:S05]  /*0830*/  BSYNC.RECONVERGENT B1 ;  /* 0x0000000000017941 */ /* 0x000fea0003800200 */
.L_x_3772:
        /* <DEDUP_REMOVED lines=13> */
.L_x_3766:
[----:B------:R-:W-:Y:S05]  /*0910*/  BSYNC.RECONVERGENT B0 ;  /* 0x0000000000007941 */ /* 0x000fea0003800200 */
.L_x_3765:
        /* <DEDUP_REMOVED lines=10> */
.L_x_3776:
        /* <DEDUP_REMOVED lines=12> */
.L_x_7878:


//--------------------- .text._Z15gpukernelBMWNr3ILi4ELi1EEvPdS0_S0_iii --------------------------
	.section	.text._Z15gpukernelBMWNr3ILi4ELi1EEvPdS0_S0_iii,"ax",@progbits
	.align	128
        .global         _Z15gpukernelBMWNr3ILi4ELi1EEvPdS0_S0_iii
        .type           _Z15gpukernelBMWNr3ILi4ELi1EEvPdS0_S0_iii,@function
        .size           _Z15gpukernelBMWNr3ILi4ELi1EEvPdS0_S0_iii,(.L_x_7879 - _Z15gpukernelBMWNr3ILi4ELi1EEvPdS0_S0_iii)
        .other          _Z15gpukernelBMWNr3ILi4ELi1EEvPdS0_S0_iii,@"STO_CUDA_ENTRY STV_DEFAULT"
_Z15gpukernelBMWNr3ILi4ELi1EEvPdS0_S0_iii:
.text._Z15gpukernelBMWNr3ILi4ELi1EEvPdS0_S0_iii:
        /* <DEDUP_REMOVED lines=27> */
.L_x_3787:
[----:B0-----:R-:W0:Y:S01]  /*01b0*/  LDCU UR8, c[0x0][0x398] ;  /* 0x00007300ff0877ac */ /* 0x001e220008000800 */
[----:B------:R-:W-:Y:S02]  /*01c0*/  IMAD.MOV.U32 R8, RZ, RZ, R5 ;  /* 0x000000ffff087224 */ /* 0x000fe400078e0005 */
[----:B------:R-:W-:Y:S02]  /*01d0*/  HFMA2 R9, -RZ, RZ, 0, 0 ;  /* 0x00000000ff097431 */ /* 0x000fe400000001ff */
[----:B------:R-:W-:-:S05]  /*01e0*/  VIADD R5, R5, 0x8 ;  /* 0x0000000805057836 */ /* 0x000fca0000000000 */
[----:B0-----:R-:W-:-:S13]  /*01f0*/  ISETP.GE.AND P2, PT, R5, UR8, PT ;  /* 0x0000000805007c0c */ /* 0x001fda000bf46270 */
.L_x_3786:
        /* <DEDUP_REMOVED lines=17> */
.L_x_3781:
        /* <DEDUP_REMOVED lines=40> */
.L_x_3780:
[----:B------:R-:W-:Y:S05]  /*0590*/  BSYNC.RECONVERGENT B1 ;  /* 0x0000000000017941 */ /* 0x000fea0003800200 */
.L_x_3779:
        /* <DEDUP_REMOVED lines=24> */
.L_x_3783:
[----:B------:R-:W-:Y:S05]  /*0720*/  BSYNC.RECONVERGENT B1 ;  /* 0x0000000000017941 */ /* 0x000fea0003800200 */
.L_x_3782:
        /* <DEDUP_REMOVED lines=16> */
.L_x_3785:
[----:B------:R-:W-:Y:S05]  /*0830*/  BSYNC.RECONVERGENT B1 ;  /* 0x0000000000017941 */ /* 0x000fea0003800200 */
.L_x_3784:
        /* <DEDUP_REMOVED lines=13> */
.L_x_3778:
[----:B------:R-:W-:Y:S05]  /*0910*/  BSYNC.RECONVERGENT B0 ;  /* 0x0000000000007941 */ /* 0x000fea0003800200 */
.L_x_3777:
        /* <DEDUP_REMOVED lines=10> */
.L_x_3788:
        /* <DEDUP_REMOVED lines=12> */
.L_x_7879:


//--------------------- .text._Z15gpukernelBMWNr3ILi8ELi32EEvPdS0_S0_iii --------------------------
	.section	.text._Z15gpukernelBMWNr3ILi8ELi32EEvPdS0_S0_iii,"ax",@progbits
	.align	128
        .global         _Z15gpukernelBMWNr3ILi8ELi32EEvPdS0_S0_iii
        .type           _Z15gpukernelBMWNr3ILi8ELi32EEvPdS0_S0_iii,@function
        .size           _Z15gpukernelBMWNr3ILi8ELi32EEvPdS0_S0_iii,(.L_x_7880 - _Z15gpukernelBMWNr3ILi8ELi32EEvPdS0_S0_iii)
        .other          _Z15gpukernelBMWNr3ILi8ELi32EEvPdS0_S0_iii,@"STO_CUDA_ENTRY STV_DEFAULT"
_Z15gpukernelBMWNr3ILi8ELi32EEvPdS0_S0_iii:
.text._Z15gpukernelBMWNr3ILi8ELi32EEvPdS0_S0_iii:
        /* <DEDUP_REMOVED lines=27> */
.L_x_3799:
[----:B0-----:R-:W0:Y:S01]  /*01b0*/  LDCU UR8, c[0x0][0x398] ;  /* 0x00007300ff0877ac */ /* 0x001e220008000800 */
[----:B------:R-:W-:Y:S02]  /*01c0*/  IMAD.MOV.U32 R8, RZ, RZ, R5 ;  /* 0x000000ffff087224 */ /* 0x000fe400078e0005 */
[----:B------:R-:W-:Y:S02]  /*01d0*/  HFMA2 R9, -RZ, RZ, 0, 0 ;  /* 0x00000000ff097431 */ /* 0x000fe400000001ff */
[----:B------:R-:W-:-:S05]  /*01e0*/  VIADD R5, R5, 0x80 ;  /* 0x0000008005057836 */ /* 0x000fca0000000000 */
[----:B0-----:R-:W-:-:S13]  /*01f0*/  ISETP.GE.AND P2, PT, R5, UR8, PT ;  /* 0x0000000805007c0c */ /* 0x001fda000bf46270 */
.L_x_3798:
        /* <DEDUP_REMOVED lines=17> */
.L_x_3793:
        /* <DEDUP_REMOVED lines=40> */
.L_x_3792:
[----:B------:R-:W-:Y:S05]  /*0590*/  BSYNC.RECONVERGENT B1 ;  /* 0x0000000000017941 */ /* 0x000fea0003800200 */
.L_x_3791:
        /* <DEDUP_REMOVED lines=24> */
.L_x_3795:
[----:B------:R-:W-:Y:S05]  /*0720*/  BSYNC.RECONVERGENT B1 ;  /* 0x0000000000017941 */ /* 0x000fea0003800200 */
.L_x_3794:
        /* <DEDUP_REMOVED lines=16> */
.L_x_3797:
[----:B------:R-:W-:Y:S05]  /*0830*/  BSYNC.RECONVERGENT B1 ;  /* 0x0000000000017941 */ /* 0x000fea0003800200 */
.L_x_3796:
        /* <DEDUP_REMOVED lines=13> */
.L_x_3790:
[----:B------:R-:W-:Y:S05]  /*0910*/  BSYNC.RECONVERGENT B0 ;  /* 0x0000000000007941 */ /* 0x000fea0003800200 */
.L_x_3789:
        /* <DEDUP_REMOVED lines=10> */
.L_x_3800:
        /* <DEDUP_REMOVED lines=12> */
.L_x_7880:


//--------------------- .text._Z15gpukernelBMWNr3ILi8ELi31EEvPdS0_S0_iii --------------------------
	.section	.text._Z15gpukernelBMWNr3ILi8ELi31EEvPdS0_S0_iii,"ax",@progbits
	.align	128
        .global         _Z15gpukernelBMWNr3ILi8ELi31EEvPdS0_S0_iii
        .type           _Z15gpukernelBMWNr3ILi8ELi31EEvPdS0_S0_iii,@function
        .size           _Z15gpukernelBMWNr3ILi8ELi31EEvPdS0_S0_iii,(.L_x_7881 - _Z15gpukernelBMWNr3ILi8ELi31EEvPdS0_S0_iii)
        .other          _Z15gpukernelBMWNr3ILi8ELi31EEvPdS0_S0_iii,@"STO_CUDA_ENTRY STV_DEFAULT"
_Z15gpukernelBMWNr3ILi8ELi31EEvPdS0_S0_iii:
.text._Z15gpukernelBMWNr3ILi8ELi31EEvPdS0_S0_iii:
        /* <DEDUP_REMOVED lines=27> */
.L_x_3811:
[----:B0-----:R-:W0:Y:S01]  /*01b0*/  LDCU UR8, c[0x0][0x398] ;  /* 0x00007300ff0877ac */ /* 0x001e220008000800 */
[----:B------:R-:W-:Y:S02]  /*01c0*/  IMAD.MOV.U32 R8, RZ, RZ, R5 ;  /* 0x000000ffff087224 */ /* 0x000fe400078e0005 */
[----:B------:R-:W-:Y:S02]  /*01d0*/  HFMA2 R9, -RZ, RZ, 0, 0 ;  /* 0x00000000ff097431 */ /* 0x000fe400000001ff */
[----:B------:R-:W-:-:S05]  /*01e0*/  VIADD R5, R5, 0x7c ;  /* 0x0000007c05057836 */ /* 0x000fca0000000000 */
[----:B0-----:R-:W-:-:S13]  /*01f0*/  ISETP.GE.AND P2, PT, R5, UR8, PT ;  /* 0x0000000805007c0c */ /* 0x001fda000bf46270 */
.L_x_3810:
        /* <DEDUP_REMOVED lines=17> */
.L_x_3805:
        /* <DEDUP_REMOVED lines=40> */
.L_x_3804:
[----:B------:R-:W-:Y:S05]  /*0590*/  BSYNC.RECONVERGENT B1 ;  /* 0x0000000000017941 */ /* 0x000fea0003800200 */
.L_x_3803:
        /* <DEDUP_REMOVED lines=24> */
.L_x_3807:
[----:B------:R-:W-:Y:S05]  /*0720*/  BSYNC.RECONVERGENT B1 ;  /* 0x0000000000017941 */ /* 0x000fea0003800200 */
.L_x_3806:
        /* <DEDUP_REMOVED lines=16> */
.L_x_3809:
[----:B------:R-:W-:Y:S05]  /*0830*/  BSYNC.RECONVERGENT B1 ;  /* 0x0000000000017941 */ /* 0x000fea0003800200 */
.L_x_3808:
        /* <DEDUP_REMOVED lines=13> */
.L_x_3802:
[----:B------:R-:W-:Y:S05]  /*0910*/  BSYNC.RECONVERGENT B0 ;  /* 0x0000000000007941 */ /* 0x000fea0003800200 */
.L_x_3801:
        /* <DEDUP_REMOVED lines=10> */
.L_x_3812:
        /* <DEDUP_REMOVED lines=12> */
.L_x_7881:


//--------------------- .text._Z15gpukernelBMWNr3ILi8ELi30EEvPdS0_S0_iii --------------------------
	.section	.text._Z15gpukernelBMWNr3ILi8ELi30EEvPdS0_S0_iii,"ax",@progbits
	.align	128
        .global         _Z15gpukernelBMWNr3ILi8ELi30EEvPdS0_S0_iii
        .type           _Z15gpukernelBMWNr3ILi8ELi30EEvPdS0_S0_iii,@function
        .size           _Z15gpukernelBMWNr3ILi8ELi30EEvPdS0_S0_iii,(.L_x_7882 - _Z15gpukernelBMWNr3ILi8ELi30EEvPdS0_S0_iii)
        .other          _Z15gpukernelBMWNr3ILi8ELi30EEvPdS0_S0_iii,@"STO_CUDA_ENTRY STV_DEFAULT"
_Z15gpukernelBMWNr3ILi8ELi30EEvPdS0_S0_iii:
.text._Z15gpukernelBMWNr3ILi8ELi30EEvPdS0_S0_iii:
        /* <DEDUP_REMOVED lines=27> */
.L_x_3823:
[----:B0-----:R-:W0:Y:S01]  /*01b0*/  LDCU UR8, c[0x0][0x398] ;  /* 0x00007300ff0877ac */ /* 0x001e220008000800 */
[----:B------:R-:W-:Y:S02]  /*01c0*/  IMAD.MOV.U32 R8, RZ, RZ, R5 ;  /* 0x000000ffff087224 */ /* 0x000fe400078e0005 */
[----:B------:R-:W-:Y:S02]  /*01d0*/  HFMA2 R9, -RZ, RZ, 0, 0 ;  /* 0x00000000ff097431 */ /* 0x000fe400000001ff */
[----:B------:R-:W-:-:S05]  /*01e0*/  VIADD R5, R5, 0x78 ;  /* 0x0000007805057836 */ /* 0x000fca0000000000 */
[----:B0-----:R-:W-:-:S13]  /*01f0*/  ISETP.GE.AND P2, PT, R5, UR8, PT ;  /* 0x0000000805007c0c */ /* 0x001fda000bf46270 */
.L_x_3822:
        /* <DEDUP_REMOVED lines=17> */
.L_x_3817:
        /* <DEDUP_REMOVED lines=40> */
.L_x_3816:
[----:B------:R-:W-:Y:S05]  /*0590*/  BSYNC.RECONVERGENT B1 ;  /* 0x0000000000017941 */ /* 0x000fea0003800200 */
.L_x_3815:
        /* <DEDUP_REMOVED lines=24> */
.L_x_3819:
[----:B------:R-:W-:Y:S05]  /*0720*/  BSYNC.RECONVERGENT B1 ;  /* 0x0000000000017941 */ /* 0x000fea0003800200 */
.L_x_3818:
        /* <DEDUP_REMOVED lines=16> */
.L_x_3821:
[----:B------:R-:W-:Y:S05]  /*0830*/  BSYNC.RECONVERGENT B1 ;  /* 0x0000000000017941 */ /* 0x000fea0003800200 */
.L_x_3820:
        /* <DEDUP_REMOVED lines=13> */
.L_x_3814:
[----:B------:R-:W-:Y:S05]  /*0910*/  BSYNC.RECONVERGENT B0 ;  /* 0x0000000000007941 */ /* 0x000fea0003800200 */
.L_x_3813:
        /* <DEDUP_REMOVED lines=10> */
.L_x_3824:
        /* <DEDUP_REMOVED lines=12> */
.L_x_7882:


//--------------------- .text._Z15gpukernelBMWNr3ILi8ELi29EEvPdS0_S0_iii --------------------------
	.section	.text._Z15gpukernelBMWNr3ILi8ELi29EEvPdS0_S0_iii,"ax",@progbits
	.align	128
        .global         _Z15gpukernelBMWNr3ILi8ELi29EEvPdS0_S0_iii
        .type           _Z15gpukernelBMWNr3ILi8ELi29EEvPdS0_S0_iii,@function
        .size           _Z15gpukernelBMWNr3ILi8ELi29EEvPdS0_S0_iii,(.L_x_7883 - _Z15gpukernelBMWNr3ILi8ELi29EEvPdS0_S0_iii)
        .other          _Z15gpukernelBMWNr3ILi8ELi29EEvPdS0_S0_iii,@"STO_CUDA_ENTRY STV_DEFAULT"
_Z15gpukernelBMWNr3ILi8ELi29EEvPdS0_S0_iii:
.text._Z15gpukernelBMWNr3ILi8ELi29EEvPdS0_S0_iii:
        /* <DEDUP_REMOVED lines=27> */
.L_x_3835:
[----:B0-----:R-:W0:Y:S01]  /*01b0*/  LDCU UR8, c[0x0][0x398] ;  /* 0x00007300ff0877ac */ /* 0x001e220008000800 */
[----:B------:R-:W-:Y:S02]  /*01c0*/  IMAD.MOV.U32 R8, RZ, RZ, R5 ;  /* 0x000000ffff087224 */ /* 0x000fe400078e0005 */
[----:B------:R-:W-:Y:S02]  /*01d0*/  HFMA2 R9, -RZ, RZ, 0, 0 ;  /* 0x00000000ff097431 */ /* 0x000fe400000001ff */
[----:B------:R-:W-:-:S05]  /*01e0*/  VIADD R5, R5, 0x74 ;  /* 0x0000007405057836 */ /* 0x000fca0000000000 */
[----:B0-----:R-:W-:-:S13]  /*01f0*/  ISETP.GE.AND P2, PT, R5, UR8, PT ;  /* 0x0000000805007c0c */ /* 0x001fda000bf46270 */
.L_x_3834:
        /* <DEDUP_REMOVED lines=17> */
.L_x_3829:
        /* <DEDUP_REMOVED lines=40> */
.L_x_3828:
[----:B------:R-:W-:Y:S05]  /*0590*/  BSYNC.RECONVERGENT B1 ;  /* 0x0000000000017941 */ /* 0x000fea0003800200 */
.L_x_3827:
        /* <DEDUP_REMOVED lines=24> */
.L_x_3831:
[----:B------:R-:W-:Y:S05]  /*0720*/  BSYNC.RECONVERGENT B1 ;  /* 0x0000000000017941 */ /* 0x000fea0003800200 */
.L_x_3830:
        /* <DEDUP_REMOVED lines=16> */
.L_x_3833:
[----:B------:R-:W-:Y:S05]  /*0830*/  BSYNC.RECONVERGENT B1 ;  /* 0x0000000000017941 */ /* 0x000fea0003800200 */
.L_x_3832:
        /* <DEDUP_REMOVED lines=13> */
.L_x_3826:
[----:B------:R-:W-:Y:S05]  /*0910*/  BSYNC.RECONVERGENT B0 ;  /* 0x0000000000007941 */ /* 0x000fea0003800200 */
.L_x_3825:
        /* <DEDUP_REMOVED lines=10> */
.L_x_3836:
        /* <DEDUP_REMOVED lines=12> */
.L_x_7883:


//--------------------- .text._Z15gpukernelBMWNr3ILi8ELi28EEvPdS0_S0_iii --------------------------
	.section	.text._Z15gpukernelBMWNr3ILi8ELi28EEvPdS0_S0_iii,"ax",@progbits
	.align	128
        .global         _Z15gpukernelBMWNr3ILi8ELi28EEvPdS0_S0_iii
        .type           _Z15gpukernelBMWNr3ILi8ELi28EEvPdS0_S0_iii,@function
        .size           _Z15gpukernelBMWNr3ILi8ELi28EEvPdS0_S0_iii,(.L_x_7884 - _Z15gpukernelBMWNr3ILi8ELi28EEvPdS0_S0_iii)
        .other          _Z15gpukernelBMWNr3ILi8ELi28EEvPdS0_S0_iii,@"STO_CUDA_ENTRY STV_DEFAULT"
_Z15gpukernelBMWNr3ILi8ELi28EEvPdS0_S0_iii:
.text._Z15gpukernelBMWNr3ILi8ELi28EEvPdS0_S0_iii:
        /* <DEDUP_REMOVED lines=27> */
.L_x_3847:
[----:B0-----:R-:W0:Y:S01]  /*01b0*/  LDCU UR8, c[0x0][0x398] ;  /* 0x00007300ff0877ac */ /* 0x001e220008000800 */
[----:B------:R-:W-:Y:S02]  /*01c0*/  IMAD.MOV.U32 R8, RZ, RZ, R5 ;  /* 0x000000ffff087224 */ /* 0x000fe400078e0005 */
[----:B------:R-:W-:Y:S02]  /*01d0*/  HFMA2 R9, -RZ, RZ, 0, 0 ;  /* 0x00000000ff097431 */ /* 0x000fe400000001ff */
[----:B------:R-:W-:-:S05]  /*01e0*/  VIADD R5, R5, 0x70 ;  /* 0x0000007005057836 */ /* 0x000fca0000000000 */
[----:B0-----:R-:W-:-:S13]  /*01f0*/  ISETP.GE.AND P2, PT, R5, UR8, PT ;  /* 0x0000000805007c0c */ /* 0x001fda000bf46270 */
.L_x_3846:
        /* <DEDUP_REMOVED lines=17> */
.L_x_3841:
        /* <DEDUP_REMOVED lines=40> */
.L_x_3840:
[----:B------:R-:W-:Y:S05]  /*0590*/  BSYNC.RECONVERGENT B1 ;  /* 0x0000000000017941 */ /* 0x000fea0003800200 */
.L_x_3839:
        /* <DEDUP_REMOVED lines=24> */
.L_x_3843:
[----:B------:R-:W-:Y:S05]  /*0720*/  BSYNC.RECONVERGENT B1 ;  /* 0x0000000000017941 */ /* 0x000fea0003800200 */
.L_x_3842:
        /* <DEDUP_REMOVED lines=16> */
.L_x_3845:
[----:B------:R-:W-:Y:S05]  /*0830*/  BSYNC.RECONVERGENT B1 ;  /* 0x0000000000017941 */ /* 0x000fea0003800200 */
.L_x_3844:
        /* <DEDUP_REMOVED lines=13> */
.L_x_3838:
[----:B------:R-:W-:Y:S05]  /*0910*/  BSYNC.RECONVERGENT B0 ;  /* 0x0000000000007941 */ /* 0x000fea0003800200 */
.L_x_3837:
        /* <DEDUP_REMOVED lines=10> */
.L_x_3848:
        /* <DEDUP_REMOVED lines=12> */
.L_x_7884:


//--------------------- .text._Z15gpukernelBMWNr3ILi8ELi27EEvPdS0_S0_iii --------------------------
	.section	.text._Z15gpukernelBMWNr3ILi8ELi27EEvPdS0_S0_iii,"ax",@progbits
	.align	128
        .global         _Z15gpukernelBMWNr3ILi8ELi27EEvPdS0_S0_iii
        .type           _Z15gpukernelBMWNr3ILi8ELi27EEvPdS0_S0_iii,@function
        .size           _Z15gpukernelBMWNr3ILi8ELi27EEvPdS0_S0_iii,(.L_x_7885 - _Z15gpukernelBMWNr3ILi8ELi27EEvPdS0_S0_iii)
        .other          _Z15gpukernelBMWNr3ILi8ELi27EEvPdS0_S0_iii,@"STO_CUDA_ENTRY STV_DEFAULT"
_Z15gpukernelBMWNr3ILi8ELi27EEvPdS0_S0_iii:
.text._Z15gpukernelBMWNr3ILi8ELi27EEvPdS0_S0_iii:
        /* <DEDUP_REMOVED lines=27> */
.L_x_3859:
[----:B0-----:R-:W0:Y:S01]  /*01b0*/  LDCU UR8, c[0x0][0x398] ;  /* 0x00007300ff0877ac */ /* 0x001e220008000800 */
[----:B------:R-:W-:Y:S02]  /*01c0*/  IMAD.MOV.U32 R8, RZ, RZ, R5 ;  /* 0x000000ffff087224 */ /* 0x000fe400078e0005 */
[----:B------:R-:W-:Y:S02]  /*01d0*/  HFMA2 R9, -RZ, RZ, 0, 0 ;  /* 0x00000000ff097431 */ /* 0x000fe400000001ff */
[----:B------:R-:W-:-:S05]  /*01e0*/  VIADD R5, R5, 0x6c ;  /* 0x0000006c05057836 */ /* 0x000fca0000000000 */
[----:B0-----:R-:W-:-:S13]  /*01f0*/  ISETP.GE.AND P2, PT, R5, UR8, PT ;  /* 0x0000000805007c0c */ /* 0x001fda000bf46270 */
.L_x_3858:
        /* <DEDUP_REMOVED lines=17> */
.L_x_3853:
        /* <DEDUP_REMOVED lines=40> */
.L_x_3852:
[----:B------:R-:W-:Y:S05]  /*0590*/  BSYNC.RECONVERGENT B1 ;  /* 0x0000000000017941 */ /* 0x000fea0003800200 */
.L_x_3851:
        /* <DEDUP_REMOVED lines=24> */
.L_x_3855:
[----:B------:R-:W-:Y:S05]  /*0720*/  BSYNC.RECONVERGENT B1 ;  /* 0x0000000000017941 */ /* 0x000fea0003800200 */
.L_x_3854:
        /* <DEDUP_REMOVED lines=16> */
.L_x_3857:
[----:B------:R-:W-:Y:S05]  /*0830*/  BSYNC.RECONVERGENT B1 ;  /* 0x0000000000017941 */ /* 0x000fea0003800200 */
.L_x_3856:
        /* <DEDUP_REMOVED lines=13> */
.L_x_3850:
[----:B------:R-:W-:Y:S05]  /*0910*/  BSYNC.RECONVERGENT B0 ;  /* 0x0000000000007941 */ /* 0x000fea0003800200 */
.L_x_3849:
        /* <DEDUP_REMOVED lines=10> */
.L_x_3860:
        /* <DEDUP_REMOVED lines=12> */
.L_x_7885:


//--------------------- .text._Z15gpukernelBMWNr3ILi8ELi26EEvPdS0_S0_iii --------------------------
	.section	.text._Z15gpukernelBMWNr3ILi8ELi26EEvPdS0_S0_iii,"ax",@progbits
	.align	128
        .global         _Z15gpukernelBMWNr3ILi8ELi26EEvPdS0_S0_iii
        .type           _Z15gpukernelBMWNr3ILi8ELi26EEvPdS0_S0_iii,@function
        .size           _Z15gpukernelBMWNr3ILi8ELi26EEvPdS0_S0_iii,(.L_x_7886 - _Z15gpukernelBMWNr3ILi8ELi26EEvPdS0_S0_iii)
        .other          _Z15gpukernelBMWNr3ILi8ELi26EEvPdS0_S0_iii,@"STO_CUDA_ENTRY STV_DEFAULT"
_Z15gpukernelBMWNr3ILi8ELi26EEvPdS0_S0_iii:
.text._Z15gpukernelBMWNr3ILi8ELi26EEvPdS0_S0_iii:
        /* <DEDUP_REMOVED lines=27> */
.L_x_3871:
[----:B0-----:R-:W0:Y:S01]  /*01b0*/  LDCU UR8, c[0x0][0x398] ;  /* 0x00007300ff0877ac */ /* 0x001e220008000800 */
[----:B------:R-:W-:Y:S02]  /*01c0*/  IMAD.MOV.U32 R8, RZ, RZ, R5 ;  /* 0x000000ffff087224 */ /* 0x000fe400078e0005 */
[----:B------:R-:W-:Y:S02]  /*01d0*/  HFMA2 R9, -RZ, RZ, 0, 0 ;  /* 0x00000000ff097431 */ /* 0x000fe400000001ff */
[----:B------:R-:W-:-:S05]  /*01e0*/  VIADD R5, R5, 0x68 ;  /* 0x0000006805057836 */ /* 0x000fca0000000000 */
[----:B0-----:R-:W-:-:S13]  /*01f0*/  ISETP.GE.AND P2, PT, R5, UR8, PT ;  /* 0x0000000805007c0c */ /* 0x001fda000bf46270 */
.L_x_3870:
        /* <DEDUP_REMOVED lines=17> */
.L_x_3865:
        /* <DEDUP_REMOVED lines=40> */
.L_x_3864:
[----:B------:R-:W-:Y:S05]  /*0590*/  BSYNC.RECONVERGENT B1 ;  /* 0x0000000000017941 */ /* 0x000fea0003800200 */
.L_x_3863:
        /* <DEDUP_REMOVED lines=24> */
.L_x_3867:
[----:B------:R-:W-:Y:S05]  /*0720*/  BSYNC.RECONVERGENT B1 ;  /* 0x0000000000017941 */ /* 0x000fea0003800200 */
.L_x_3866:
        /* <DEDUP_REMOVED lines=16> */
.L_x_3869:
[----:B------:R-:W-:Y:S05]  /*0830*/  BSYNC.RECONVERGENT B1 ;  /* 0x0000000000017941 */ /* 0x000fea0003800200 */
.L_x_3868:
        /* <DEDUP_REMOVED lines=13> */
.L_x_3862:
[----:B------:R-:W-:Y:S05]  /*0910*/  BSYNC.RECONVERGENT B0 ;  /* 0x0000000000007941 */ /* 0x000fea0003800200 */
.L_x_3861:
        /* <DEDUP_REMOVED lines=10> */
.L_x_3872:
        /* <DEDUP_REMOVED lines=12> */
.L_x_7886:


//--------------------- .text._Z15gpukernelBMWNr3ILi8ELi25EEvPdS0_S0_iii --------------------------
	.section	.text._Z15gpukernelBMWNr3ILi8ELi25EEvPdS0_S0_iii,"ax",@progbits
	.align	128
        .global         _Z15gpukernelBMWNr3ILi8ELi25EEvPdS0_S0_iii
        .type           _Z15gpukernelBMWNr3ILi8ELi25EEvPdS0_S0_iii,@function
        .size           _Z15gpukernelBMWNr3ILi8ELi25EEvPdS0_S0_iii,(.L_x_7887 - _Z15gpukernelBMWNr3ILi8ELi25EEvPdS0_S0_iii)
        .other          _Z15gpukernelBMWNr3ILi8ELi25EEvPdS0_S0_iii,@"STO_CUDA_ENTRY STV_DEFAULT"
_Z15gpukernelBMWNr3ILi8ELi25EEvPdS0_S0_iii:
.text._Z15gpukernelBMWNr3ILi8ELi25EEvPdS0_S0_iii:
        /* <DEDUP_REMOVED lines=27> */
.L_x_3883:
[----:B0-----:R-:W0:Y:S01]  /*01b0*/  LDCU UR8, c[0x0][0x398] ;  /* 0x00007300ff0877ac */ /* 0x001e220008000800 */
[----:B------:R-:W-:Y:S02]  /*01c0*/  IMAD.MOV.U32 R8, RZ, RZ, R5 ;  /* 0x000000ffff087224 */ /* 0x000fe400078e0005 */
[----:B------:R-:W-:Y:S02]  /*01d0*/  HFMA2 R9, -RZ, RZ, 0, 0 ;  /* 0x00000000ff097431 */ /* 0x000fe400000001ff */
[----:B------:R-:W-:-:S05]  /*01e0*/  VIADD R5, R5, 0x64 ;  /* 0x0000006405057836 */ /* 0x000fca0000000000 */
[----:B0-----:R-:W-:-:S13]  /*01f0*/  ISETP.GE.AND P2, PT, R5, UR8, PT ;  /* 0x0000000805007c0c */ /* 0x001fda000bf46270 */
.L_x_3882:
        /* <DEDUP_REMOVED lines=17> */
.L_x_3877:
        /* <DEDUP_REMOVED lines=40> */
.L_x_3876:
[----:B------:R-:W-:Y:S05]  /*0590*/  BSYNC.RECONVERGENT B1 ;  /* 0x0000000000017941 */ /* 0x000fea0003800200 */
.L_x_3875:
        /* <DEDUP_REMOVED lines=24> */
.L_x_3879:
[----:B------:R-:W-:Y:S05]  /*0720*/  BSYNC.RECONVERGENT B1 ;  /* 0x0000000000017941 */ /* 0x000fea0003800200 */
.L_x_3878:
        /* <DEDUP_REMOVED lines=16> */
.L_x_3881:
[----:B------:R-:W-:Y:S05]  /*0830*/  BSYNC.RECONVERGENT B1 ;  /* 0x0000000000017941 */ /* 0x000fea0003800200 */
.L_x_3880:
        /* <DEDUP_REMOVED lines=13> */
.L_x_3874:
[----:B------:R-:W-:Y:S05]  /*0910*/  BSYNC.RECONVERGENT B0 ;  /* 0x0000000000007941 */ /* 0x000fea0003800200 */
.L_x_3873:
        /* <DEDUP_REMOVED lines=10> */
.L_x_3884:
        /* <DEDUP_REMOVED lines=12> */
.L_x_7887:


//--------------------- .text._Z15gpukernelBMWNr3ILi8ELi24EEvPdS0_S0_iii --------------------------
	.section	.text._Z15gpukernelBMWNr3ILi8ELi24EEvPdS0_S0_iii,"ax",@progbits
	.align	128
        .global         _Z15gpukernelBMWNr3ILi8ELi24EEvPdS0_S0_iii
        .type           _Z15gpukernelBMWNr3ILi8ELi24EEvPdS0_S0_iii,@function
        .size           _Z15gpukernelBMWNr3ILi8ELi24EEvPdS0_S0_iii,(.L_x_7888 - _Z15gpukernelBMWNr3ILi8ELi24EEvPdS0_S0_iii)
        .other          _Z15gpukernelBMWNr3ILi8ELi24EEvPdS0_S0_iii,@"STO_CUDA_ENTRY STV_DEFAULT"
_Z15gpukernelBMWNr3ILi8ELi24EEvPdS0_S0_iii:
.text._Z15gpukernelBMWNr3ILi8ELi24EEvPdS0_S0_iii:
        /* <DEDUP_REMOVED lines=27> */
.L_x_3895:
[----:B0-----:R-:W0:Y:S01]  /*01b0*/  LDCU UR8, c[0x0][0x398] ;  /* 0x00007300ff0877ac */ /* 0x001e220008000800 */
[----:B------:R-:W-:Y:S02]  /*01c0*/  IMAD.MOV.U32 R8, RZ, RZ, R5 ;  /* 0x000000ffff087224 */ /* 0x000fe400078e0005 */
[----:B------:R-:W-:Y:S02]  /*01d0*/  HFMA2 R9, -RZ, RZ, 0, 0 ;  /* 0x00000000ff097431 */ /* 0x000fe400000001ff */
[----:B------:R-:W-:-:S05]  /*01e0*/  VIADD R5, R5, 0x60 ;  /* 0x0000006005057836 */ /* 0x000fca0000000000 */
[----:B0-----:R-:W-:-:S13]  /*01f0*/  ISETP.GE.AND P2, PT, R5, UR8, PT ;  /* 0x0000000805007c0c */ /* 0x001fda000bf46270 */
.L_x_3894:
        /* <DEDUP_REMOVED lines=17> */
.L_x_3889:
        /* <DEDUP_REMOVED lines=40> */
.L_x_3888:
[----:B------:R-:W-:Y:S05]  /*0590*/  BSYNC.RECONVERGENT B1 ;  /* 0x0000000000017941 */ /* 0x000fea0003800200 */
.L_x_3887:
        /* <DEDUP_REMOVED lines=24> */
.L_x_3891:
[----:B------:R-:W-:Y:S05]  /*0720*/  BSYNC.RECONVERGENT B1 ;  /* 0x0000000000017941 */ /* 0x000fea0003800200 */
.L_x_3890:
        /* <DEDUP_REMOVED lines=16> */
.L_x_3893:
[----:B------:R-:W-:Y:S05]  /*0830*/  BSYNC.RECONVERGENT B1 ;  /* 0x0000000000017941 */ /* 0x000fea0003800200 */
.L_x_3892:
        /* <DEDUP_REMOVED lines=13> */
.L_x_3886:
[----:B------:R-:W-:Y:S05]  /*0910*/  BSYNC.RECONVERGENT B0 ;  /* 0x0000000000007941 */ /* 0x000fea0003800200 */
.L_x_3885:
        /* <DEDUP_REMOVED lines=10> */
.L_x_3896:
        /* <DEDUP_REMOVED lines=12> */
.L_x_7888:


//--------------------- .text._Z15gpukernelBMWNr3ILi8ELi23EEvPdS0_S0_iii --------------------------
	.section	.text._Z15gpukernelBMWNr3ILi8ELi23EEvPdS0_S0_iii,"ax",@progbits
	.align	128
        .global         _Z15gpukernelBMWNr3ILi8ELi23EEvPdS0_S0_iii
        .type           _Z15gpukernelBMWNr3ILi8ELi23EEvPdS0_S0_iii,@function
        .size           _Z15gpukernelBMWNr3ILi8ELi23EEvPdS0_S0_iii,(.L_x_7889 - _Z15gpukernelBMWNr3ILi8ELi23EEvPdS0_S0_iii)
        .other          _Z15gpukernelBMWNr3ILi8ELi23EEvPdS0_S0_iii,@"STO_CUDA_ENTRY STV_DEFAULT"
_Z15gpukernelBMWNr3ILi8ELi23EEvPdS0_S0_iii:
.text._Z15gpukernelBMWNr3ILi8ELi23EEvPdS0_S0_iii:
        /* <DEDUP_REMOVED lines=27> */
.L_x_3907:
[----:B0-----:R-:W0:Y:S01]  /*01b0*/  LDCU UR8, c[0x0][0x398] ;  /* 0x00007300ff0877ac */ /* 0x001e220008000800 */
[----:B------:R-:W-:Y:S02]  /*01c0*/  IMAD.MOV.U32 R8, RZ, RZ, R5 ;  /* 0x000000ffff087224 */ /* 0x000fe400078e0005 */
[----:B------:R-:W-:Y:S02]  /*01d0*/  HFMA2 R9, -RZ, RZ, 0, 0 ;  /* 0x00000000ff097431 */ /* 0x000fe400000001ff */
[----:B------:R-:W-:-:S05]  /*01e0*/  VIADD R5, R5, 0x5c ;  /* 0x0000005c05057836 */ /* 0x000fca0000000000 */
[----:B0-----:R-:W-:-:S13]  /*01f0*/  ISETP.GE.AND P2, PT, R5, UR8, PT ;  /* 0x0000000805007c0c */ /* 0x001fda000bf46270 */
.L_x_3906:
        /* <DEDUP_REMOVED lines=17> */
.L_x_3901:
        /* <DEDUP_REMOVED lines=40> */
.L_x_3900:
[----:B------:R-:W-:Y:S05]  /*0590*/  BSYNC.RECONVERGENT B1 ;  /* 0x0000000000017941 */ /* 0x000fea0003800200 */
.L_x_3899:
        /* <DEDUP_REMOVED lines=24> */
.L_x_3903:
[----:B------:R-:W-:Y:S05]  /*0720*/  BSYNC.RECONVERGENT B1 ;  /* 0x0000000000017941 */ /* 0x000fea0003800200 */
.L_x_3902:
        /* <DEDUP_REMOVED lines=16> */
.L_x_3905:
[----:B------:R-:W-:Y:S05]  /*0830*/  BSYNC.RECONVERGENT B1 ;  /* 0x0000000000017941 */ /* 0x000fea0003800200 */
.L_x_3904:
        /* <DEDUP_REMOVED lines=13> */
.L_x_3898:
[----:B------:R-:W-:Y:S05]  /*0910*/  BSYNC.RECONVERGENT B0 ;  /* 0x0000000000007941 */ /* 0x000fea0003800200 */
.L_x_3897:
        /* <DEDUP_REMOVED lines=10> */
.L_x_3908:
        /* <DEDUP_REMOVED lines=12> */
.L_x_7889:


//--------------------- .text._Z15gpukernelBMWNr3ILi8ELi22EEvPdS0_S0_iii --------------------------
	.section	.text._Z15gpukernelBMWNr3ILi8ELi22EEvPdS0_S0_iii,"ax",@progbits
	.align	128
        .global         _Z15gpukernelBMWNr3ILi8ELi22EEvPdS0_S0_iii
        .type           _Z15gpukernelBMWNr3ILi8ELi22EEvPdS0_S0_iii,@function
        .size           _Z15gpukernelBMWNr3ILi8ELi22EEvPdS0_S0_iii,(.L_x_7890 - _Z15gpukernelBMWNr3ILi8ELi22EEvPdS0_S0_iii)
        .other          _Z15gpukernelBMWNr3ILi8ELi22EEvPdS0_S0_iii,@"STO_CUDA_ENTRY STV_DEFAULT"
_Z15gpukernelBMWNr3ILi8ELi22EEvPdS0_S0_iii:
.text._Z15gpukernelBMWNr3ILi8ELi22EEvPdS0_S0_iii:
        /* <DEDUP_REMOVED lines=27> */
.L_x_3919:
[----:B0-----:R-:W0:Y:S01]  /*01b0*/  LDCU UR8, c[0x0][0x398] ;  /* 0x00007300ff0877ac */ /* 0x001e220008000800 */
[----:B------:R-:W-:Y:S02]  /*01c0*/  IMAD.MOV.U32 R8, RZ, RZ, R5 ;  /* 0x000000ffff087224 */ /* 0x000fe400078e0005 */
[----:B------:R-:W-:Y:S02]  /*01d0*/  HFMA2 R9, -RZ, RZ, 0, 0 ;  /* 0x00000000ff097431 */ /* 0x000fe400000001ff */
[----:B------:R-:W-:-:S05]  /*01e0*/  VIADD R5, R5, 0x58 ;  /* 0x0000005805057836 */ /* 0x000fca0000000000 */
[----:B0-----:R-:W-:-:S13]  /*01f0*/  ISETP.GE.AND P2, PT, R5, UR8, PT ;  /* 0x0000000805007c0c */ /* 0x001fda000bf46270 */
.L_x_3918:
        /* <DEDUP_REMOVED lines=17> */
.L_x_3913:
        /* <DEDUP_REMOVED lines=40> */
.L_x_3912:
[----:B------:R-:W-:Y:S05]  /*0590*/  BSYNC.RECONVERGENT B1 ;  /* 0x0000000000017941 */ /* 0x000fea0003800200 */
.L_x_3911:
        /* <DEDUP_REMOVED lines=24> */
.L_x_3915:
[----:B------:R-:W-:Y:S05]  /*0720*/  BSYNC.RECONVERGENT B1 ;  /* 0x0000000000017941 */ /* 0x000fea0003800200 */
.L_x_3914:
        /* <DEDUP_REMOVED lines=16> */
.L_x_3917:
[----:B------:R-:W-:Y:S05]  /*0830*/  BSYNC.RECONVERGENT B1 ;  /* 0x0000000000017941 */ /* 0x000fea0003800200 */
.L_x_3916:
        /* <DEDUP_REMOVED lines=13> */
.L_x_3910:
[----:B------:R-:W-:Y:S05]  /*0910*/  BSYNC.RECONVERGENT B0 ;  /* 0x0000000000007941 */ /* 0x000fea0003800200 */
.L_x_3909:
        /* <DEDUP_REMOVED lines=10> */
.L_x_3920:
        /* <DEDUP_REMOVED lines=12> */
.L_x_7890:


//--------------------- .text._Z15gpukernelBMWNr3ILi8ELi21EEvPdS0_S0_iii --------------------------
	.section	.text._Z15gpukernelBMWNr3ILi8ELi21EEvPdS0_S0_iii,"ax",@progbits
	.align	128
        .global         _Z15gpukernelBMWNr3ILi8ELi21EEvPdS0_S0_iii
        .type           _Z15gpukernelBMWNr3ILi8ELi21EEvPdS0_S0_iii,@function
        .size           _Z15gpukernelBMWNr3ILi8ELi21EEvPdS0_S0_iii,(.L_x_7891 - _Z15gpukernelBMWNr3ILi8ELi21EEvPdS0_S0_iii)
        .other          _Z15gpukernelBMWNr3ILi8ELi21EEvPdS0_S0_iii,@"STO_CUDA_ENTRY STV_DEFAULT"
_Z15gpukernelBMWNr3ILi8ELi21EEvPdS0_S0_iii:
.text._Z15gpukernelBMWNr3ILi8ELi21EEvPdS0_S0_iii:
        /* <DEDUP_REMOVED lines=27> */
.L_x_3931:
[----:B0-----:R-:W0:Y:S01]  /*01b0*/  LDCU UR8, c[0x0][0x398] ;  /* 0x00007300ff0877ac */ /* 0x001e220008000800 */
[----:B------:R-:W-:Y:S02]  /*01c0*/  IMAD.MOV.U32 R8, RZ, RZ, R5 ;  /* 0x000000ffff087224 */ /* 0x000fe400078e0005 */
[----:B------:R-:W-:Y:S02]  /*01d0*/  HFMA2 R9, -RZ, RZ, 0, 0 ;  /* 0x00000000ff097431 */ /* 0x000fe400000001ff */
[----:B------:R-:W-:-:S05]  /*01e0*/  VIADD R5, R5, 0x54 ;  /* 0x0000005405057836 */ /* 0x000fca0000000000 */
[----:B0-----:R-:W-:-:S13]  /*01f0*/  ISETP.GE.AND P2, PT, R5, UR8, PT ;  /* 0x0000000805007c0c */ /* 0x001fda000bf46270 */
.L_x_3930:
        /* <DEDUP_REMOVED lines=17> */
.L_x_3925:
        /* <DEDUP_REMOVED lines=40> */
.L_x_3924:
[----:B------:R-:W-:Y:S05]  /*0590*/  BSYNC.RECONVERGENT B1 ;  /* 0x0000000000017941 */ /* 0x000fea0003800200 */
.L_x_3923:
        /* <DEDUP_REMOVED lines=24> */
.L_x_3927:
[----:B------:R-:W-:Y:S05]  /*0720*/  BSYNC.RECONVERGENT B1 ;  /* 0x0000000000017941 */ /* 0x000fea0003800200 */
.L_x_3926:
        /* <DEDUP_REMOVED lines=16> */
.L_x_3929:
[----:B------:R-:W-:Y:S05]  /*0830*/  BSYNC.RECONVERGENT B1 ;  /* 0x0000000000017941 */ /* 0x000fea0003800200 */
.L_x_3928:
        /* <DEDUP_REMOVED lines=13> */
.L_x_3922:
[----:B------:R-:W-:Y:S05]  /*0910*/  BSYNC.RECONVERGENT B0 ;  /* 0x0000000000007941 */ /* 0x000fea0003800200 */
.L_x_3921:
        /* <DEDUP_REMOVED lines=10> */
.L_x_3932:
        /* <DEDUP_REMOVED lines=12> */
.L_x_7891:


//--------------------- .text._Z15gpukernelBMWNr3ILi8ELi20EEvPdS0_S0_iii --------------------------
	.section	.text._Z15gpukernelBMWNr3ILi8ELi20EEvPdS0_S0_iii,"ax",@progbits
	.align	128
        .global         _Z15gpukernelBMWNr3ILi8ELi20EEvPdS0_S0_iii
        .type           _Z15gpukernelBMWNr3ILi8ELi20EEvPdS0_S0_iii,@function
        .size           _Z15gpukernelBMWNr3ILi8ELi20EEvPdS0_S0_iii,(.L_x_7892 - _Z15gpukernelBMWNr3ILi8ELi20EEvPdS0_S0_iii)
        .other          _Z15gpukernelBMWNr3ILi8ELi20EEvPdS0_S0_iii,@"STO_CUDA_ENTRY STV_DEFAULT"
_Z15gpukernelBMWNr3ILi8ELi20EEvPdS0_S0_iii:
.text._Z15gpukernelBMWNr3ILi8ELi20EEvPdS0_S0_iii:
        /* <DEDUP_REMOVED lines=27> */
.L_x_3943:
[----:B0-----:R-:W0:Y:S01]  /*01b0*/  LDCU UR8, c[0x0][0x398] ;  /* 0x00007300ff0877ac */ /* 0x001e220008000800 */
[----:B------:R-:W-:Y:S02]  /*01c0*/  IMAD.MOV.U32 R8, RZ, RZ, R5 ;  /* 0x000000ffff087224 */ /* 0x000fe400078e0005 */
[----:B------:R-:W-:Y:S02]  /*01d0*/  HFMA2 R9, -RZ, RZ, 0, 0 ;  /* 0x00000000ff097431 */ /* 0x000fe400000001ff */
[----:B------:R-:W-:-:S05]  /*01e0*/  VIADD R5, R5, 0x50 ;  /* 0x0000005005057836 */ /* 0x000fca0000000000 */
[----:B0-----:R-:W-:-:S13]  /*01f0*/  ISETP.GE.AND P2, PT, R5, UR8, PT ;  /* 0x0000000805007c0c */ /* 0x001fda000bf46270 */
.L_x_3942:
        /* <DEDUP_REMOVED lines=17> */
.L_x_3937:
        /* <DEDUP_REMOVED lines=40> */
.L_x_3936:
[----:B------:R-:W-:Y:S05]  /*0590*/  BSYNC.RECONVERGENT B1 ;  /* 0x0000000000017941 */ /* 0x000fea0003800200 */
.L_x_3935:
        /* <DEDUP_REMOVED lines=24> */
.L_x_3939:
[----:B------:R-:W-:Y:S05]  /*0720*/  BSYNC.RECONVERGENT B1 ;  /* 0x0000000000017941 */ /* 0x000fea0003800200 */
.L_x_3938:
        /* <DEDUP_REMOVED lines=16> */
.L_x_3941:
[----:B------:R-:W-:Y:S05]  /*0830*/  BSYNC.RECONVERGENT B1 ;  /* 0x0000000000017941 */ /* 0x000fea0003800200 */
.L_x_3940:
        /* <DEDUP_REMOVED lines=13> */
.L_x_3934:
[----:B------:R-:W-:Y:S05]  /*0910*/  BSYNC.RECONVERGENT B0 ;  /* 0x0000000000007941 */ /* 0x000fea0003800200 */
.L_x_3933:
        /* <DEDUP_REMOVED lines=10> */
.L_x_3944:
        /* <DEDUP_REMOVED lines=12> */
.L_x_7892:


//--------------------- .text._Z15gpukernelBMWNr3ILi8ELi19EEvPdS0_S0_iii --------------------------
	.section	.text._Z15gpukernelBMWNr3ILi8ELi19EEvPdS0_S0_iii,"ax",@progbits
	.align	128
        .global         _Z15gpukernelBMWNr3ILi8ELi19EEvPdS0_S0_iii
        .type           _Z15gpukernelBMWNr3ILi8ELi19EEvPdS0_S0_iii,@function
        .size           _Z15gpukernelBMWNr3ILi8ELi19EEvPdS0_S0_iii,(.L_x_7893 - _Z15gpukernelBMWNr3ILi8ELi19EEvPdS0_S0_iii)
        .other          _Z15gpukernelBMWNr3ILi8ELi19EEvPdS0_S0_iii,@"STO_CUDA_ENTRY STV_DEFAULT"
_Z15gpukernelBMWNr3ILi8ELi19EEvPdS0_S0_iii:
.text._Z15gpukernelBMWNr3ILi8ELi19EEvPdS0_S0_iii:
        /* <DEDUP_REMOVED lines=27> */
.L_x_3955:
[----:B0-----:R-:W0:Y:S01]  /*01b0*/  LDCU UR8, c[0x0][0x398] ;  /* 0x00007300ff0877ac */ /* 0x001e220008000800 */
[----:B------:R-:W-:Y:S02]  /*01c0*/  IMAD.MOV.U32 R8, RZ, RZ, R5 ;  /* 0x000000ffff087224 */ /* 0x000fe400078e0005 */
[----:B------:R-:W-:Y:S02]  /*01d0*/  HFMA2 R9, -RZ, RZ, 0, 0 ;  /* 0x00000000ff097431 */ /* 0x000fe400000001ff */
[----:B------:R-:W-:-:S05]  /*01e0*/  VIADD R5, R5, 0x4c ;  /* 0x0000004c05057836 */ /* 0x000fca0000000000 */
[----:B0-----:R-:W-:-:S13]  /*01f0*/  ISETP.GE.AND P2, PT, R5, UR8, PT ;  /* 0x0000000805007c0c */ /* 0x001fda000bf46270 */
.L_x_3954:
        /* <DEDUP_REMOVED lines=17> */
.L_x_3949:
        /* <DEDUP_REMOVED lines=40> */
.L_x_3948:
[----:B------:R-:W-:Y:S05]  /*0590*/  BSYNC.RECONVERGENT B1 ;  /* 0x0000000000017941 */ /* 0x000fea0003800200 */
.L_x_3947:
        /* <DEDUP_REMOVED lines=24> */
.L_x_3951:
[----:B------:R-:W-:Y:S05]  /*0720*/  BSYNC.RECONVERGENT B1 ;  /* 0x0000000000017941 */ /* 0x000fea0003800200 */
.L_x_3950:
        /* <DEDUP_REMOVED lines=16> */
.L_x_3953:
[----:B------:R-:W-:Y:S05]  /*0830*/  BSYNC.RECONVERGENT B1 ;  /* 0x0000000000017941 */ /* 0x000fea0003800200 */
.L_x_3952:
        /* <DEDUP_REMOVED lines=13> */
.L_x_3946:
[----:B------:R-:W-:Y:S05]  /*0910*/  BSYNC.RECONVERGENT B0 ;  /* 0x0000000000007941 */ /* 0x000fea0003800200 */
.L_x_3945:
        /* <DEDUP_REMOVED lines=10> */
.L_x_3956:
        /* <DEDUP_REMOVED lines=12> */
.L_x_7893:


//--------------------- .text._Z15gpukernelBMWNr3ILi8ELi18EEvPdS0_S0_iii --------------------------
	.section	.text._Z15gpukernelBMWNr3ILi8ELi18EEvPdS0_S0_iii,"ax",@progbits
	.align	128
        .global         _Z15gpukernelBMWNr3ILi8ELi18EEvPdS0_S0_iii
        .type           _Z15gpukernelBMWNr3ILi8ELi18EEvPdS0_S0_iii,@function
        .size           _Z15gpukernelBMWNr3ILi8ELi18EEvPdS0_S0_iii,(.L_x_7894 - _Z15gpukernelBMWNr3ILi8ELi18EEvPdS0_S0_iii)
        .other          _Z15gpukernelBMWNr3ILi8ELi18EEvPdS0_S0_iii,@"STO_CUDA_ENTRY STV_DEFAULT"
_Z15gpukernelBMWNr3ILi8ELi18EEvPdS0_S0_iii:
.text._Z15gpukernelBMWNr3ILi8ELi18EEvPdS0_S0_iii:
        /* <DEDUP_REMOVED lines=27> */
.L_x_3967:
[----:B0-----:R-:W0:Y:S01]  /*01b0*/  LDCU UR8, c[0x0][0x398] ;  /* 0x00007300ff0877ac */ /* 0x001e220008000800 */
[----:B------:R-:W-:Y:S02]  /*01c0*/  IMAD.MOV.U32 R8, RZ, RZ, R5 ;  /* 0x000000ffff087224 */ /* 0x000fe400078e0005 */
[----:B------:R-:W-:Y:S02]  /*01d0*/  HFMA2 R9, -RZ, RZ, 0, 0 ;  /* 0x00000000ff097431 */ /* 0x000fe400000001ff */
[----:B------:R-:W-:-:S05]  /*01e0*/  VIADD R5, R5, 0x48 ;  /* 0x0000004805057836 */ /* 0x000fca0000000000 */
[----:B0-----:R-:W-:-:S13]  /*01f0*/  ISETP.GE.AND P2, PT, R5, UR8, PT ;  /* 0x0000000805007c0c */ /* 0x001fda000bf46270 */
.L_x_3966:
        /* <DEDUP_REMOVED lines=17> */
.L_x_3961:
        /* <DEDUP_REMOVED lines=40> */
.L_x_3960:
[----:B------:R-:W-:Y:S05]  /*0590*/  BSYNC.RECONVERGENT B1 ;  /* 0x0000000000017941 */ /* 0x000fea0003800200 */
.L_x_3959:
        /* <DEDUP_REMOVED lines=24> */
.L_x_3963:
[----:B------:R-:W-:Y:S05]  /*0720*/  BSYNC.RECONVERGENT B1 ;  /* 0x0000000000017941 */ /* 0x000fea0003800200 */
.L_x_3962:
        /* <DEDUP_REMOVED lines=16> */
.L_x_3965:
[----:B------:R-:W-:Y:S05]  /*0830*/  BSYNC.RECONVERGENT B1 ;  /* 0x0000000000017941 */ /* 0x000fea0003800200 */
.L_x_3964:
        /* <DEDUP_REMOVED lines=13> */
.L_x_3958:
[----:B------:R-:W-:Y:S05]  /*0910*/  BSYNC.RECONVERGENT B0 ;  /* 0x0000000000007941 */ /* 0x000fea0003800200 */
.L_x_3957:
        /* <DEDUP_REMOVED lines=10> */
.L_x_3968:
        /* <DEDUP_REMOVED lines=12> */
.L_x_7894:


//--------------------- .text._Z15gpukernelBMWNr3ILi8ELi17EEvPdS0_S0_iii --------------------------
	.section	.text._Z15gpukernelBMWNr3ILi8ELi17EEvPdS0_S0_iii,"ax",@progbits
	.align	128
        .global         _Z15gpukernelBMWNr3ILi8ELi17EEvPdS0_S0_iii
        .type           _Z15gpukernelBMWNr3ILi8ELi17EEvPdS0_S0_iii,@function
        .size           _Z15gpukernelBMWNr3ILi8ELi17EEvPdS0_S0_iii,(.L_x_7895 - _Z15gpukernelBMWNr3ILi8ELi17EEvPdS0_S0_iii)
        .other          _Z15gpukernelBMWNr3ILi8ELi17EEvPdS0_S0_iii,@"STO_CUDA_ENTRY STV_DEFAULT"
_Z15gpukernelBMWNr3ILi8ELi17EEvPdS0_S0_iii:
.text._Z15gpukernelBMWNr3ILi8ELi17EEvPdS0_S0_iii:
        /* <DEDUP_REMOVED lines=27> */
.L_x_3979:
[----:B0-----:R-:W0:Y:S01]  /*01b0*/  LDCU UR8, c[0x0][0x398] ;  /* 0x00007300ff0877ac */ /* 0x001e220008000800 */
[----:B------:R-:W-:Y:S02]  /*01c0*/  IMAD.MOV.U32 R8, RZ, RZ, R5 ;  /* 0x000000ffff087224 */ /* 0x000fe400078e0005 */
[----:B------:R-:W-:Y:S02]  /*01d0*/  HFMA2 R9, -RZ, RZ, 0, 0 ;  /* 0x00000000ff097431 */ /* 0x000fe400000001ff */
[----:B------:R-:W-:-:S05]  /*01e0*/  VIADD R5, R5, 0x44 ;  /* 0x0000004405057836 */ /* 0x000fca0000000000 */
[----:B0-----:R-:W-:-:S13]  /*01f0*/  ISETP.GE.AND P2, PT, R5, UR8, PT ;  /* 0x0000000805007c0c */ /* 0x001fda000bf46270 */
.L_x_3978:
        /* <DEDUP_REMOVED lines=17> */
.L_x_3973:
        /* <DEDUP_REMOVED lines=40> */
.L_x_3972:
[----:B------:R-:W-:Y:S05]  /*0590*/  BSYNC.RECONVERGENT B1 ;  /* 0x0000000000017941 */ /* 0x000fea0003800200 */
.L_x_3971:
        /* <DEDUP_REMOVED lines=24> */
.L_x_3975:
[----:B------:R-:W-:Y:S05]  /*0720*/  BSYNC.RECONVERGENT B1 ;  /* 0x0000000000017941 */ /* 0x000fea0003800200 */
.L_x_3974:
        /* <DEDUP_REMOVED lines=16> */
.L_x_3977:
[----:B------:R-:W-:Y:S05]  /*0830*/  BSYNC.RECONVERGENT B1 ;  /* 0x0000000000017941 */ /* 0x000fea0003800200 */
.L_x_3976:
        /* <DEDUP_REMOVED lines=13> */
.L_x_3970:
[----:B------:R-:W-:Y:S05]  /*0910*/  BSYNC.RECONVERGENT B0 ;  /* 0x0000000000007941 */ /* 0x000fea0003800200 */
.L_x_3969:
        /* <DEDUP_REMOVED lines=10> */
.L_x_3980:
        /* <DEDUP_REMOVED lines=12> */
.L_x_7895:


//--------------------- .text._Z15gpukernelBMWNr3ILi8ELi16EEvPdS0_S0_iii --------------------------
	.section	.text._Z15gpukernelBMWNr3ILi8ELi16EEvPdS0_S0_iii,"ax",@progbits
	.align	128
        .global         _Z15gpukernelBMWNr3ILi8ELi16EEvPdS0_S0_iii
        .type           _Z15gpukernelBMWNr3ILi8ELi16EEvPdS0_S0_iii,@function
        .size           _Z15gpukernelBMWNr3ILi8ELi16EEvPdS0_S0_iii,(.L_x_7896 - _Z15gpukernelBMWNr3ILi8ELi16EEvPdS0_S0_iii)
        .other          _Z15gpukernelBMWNr3ILi8ELi16EEvPdS0_S0_iii,@"STO_CUDA_ENTRY STV_DEFAULT"
_Z15gpukernelBMWNr3ILi8ELi16EEvPdS0_S0_iii:
.text._Z15gpukernelBMWNr3ILi8ELi16EEvPdS0_S0_iii:
        /* <DEDUP_REMOVED lines=27> */
.L_x_3991:
[----:B0-----:R-:W0:Y:S01]  /*01b0*/  LDCU UR8, c[0x0][0x398] ;  /* 0x00007300ff0877ac */ /* 0x001e220008000800 */
[----:B------:R-:W-:Y:S02]  /*01c0*/  IMAD.MOV.U32 R8, RZ, RZ, R5 ;  /* 0x000000ffff087224 */ /* 0x000fe400078e0005 */
[----:B------:R-:W-:Y:S02]  /*01d0*/  HFMA2 R9, -RZ, RZ, 0, 0 ;  /* 0x00000000ff097431 */ /* 0x000fe400000001ff */
[----:B------:R-:W-:-:S05]  /*01e0*/  VIADD R5, R5, 0x40 ;  /* 0x0000004005057836 */ /* 0x000fca0000000000 */
[----:B0-----:R-:W-:-:S13]  /*01f0*/  ISETP.GE.AND P2, PT, R5, UR8, PT ;  /* 0x0000000805007c0c */ /* 0x001fda000bf46270 */
.L_x_3990:
        /* <DEDUP_REMOVED lines=17> */
.L_x_3985:
        /* <DEDUP_REMOVED lines=40> */
.L_x_3984:
[----:B------:R-:W-:Y:S05]  /*0590*/  BSYNC.RECONVERGENT B1 ;  /* 0x0000000000017941 */ /* 0x000fea0003800200 */
.L_x_3983:
        /* <DEDUP_REMOVED lines=24> */
.L_x_3987:
[----:B------:R-:W-:Y:S05]  /*0720*/  BSYNC.RECONVERGENT B1 ;  /* 0x0000000000017941 */ /* 0x000fea0003800200 */
.L_x_3986:
        /* <DEDUP_REMOVED lines=16> */
.L_x_3989:
[----:B------:R-:W-:Y:S05]  /*0830*/  BSYNC.RECONVERGENT B1 ;  /* 0x0000000000017941 */ /* 0x000fea0003800200 */
.L_x_3988:
        /* <DEDUP_REMOVED lines=13> */
.L_x_3982:
[----:B------:R-:W-:Y:S05]  /*0910*/  BSYNC.RECONVERGENT B0 ;  /* 0x0000000000007941 */ /* 0x000fea0003800200 */
.L_x_3981:
        /* <DEDUP_REMOVED lines=10> */
.L_x_3992:
        /* <DEDUP_REMOVED lines=12> */
.L_x_7896:


//--------------------- .text._Z15gpukernelBMWNr3ILi8ELi15EEvPdS0_S0_iii --------------------------
	.section	.text._Z15gpukernelBMWNr3ILi8ELi15EEvPdS0_S0_iii,"ax",@progbits
	.align	128
        .global         _Z15gpukernelBMWNr3ILi8ELi15EEvPdS0_S0_iii
        .type           _Z15gpukernelBMWNr3ILi8ELi15EEvPdS0_S0_iii,@function
        .size           _Z15gpukernelBMWNr3ILi8ELi15EEvPdS0_S0_iii,(.L_x_7897 - _Z15gpukernelBMWNr3ILi8ELi15EEvPdS0_S0_iii)
        .other          _Z15gpukernelBMWNr3ILi8ELi15EEvPdS0_S0_iii,@"STO_CUDA_ENTRY STV_DEFAULT"
_Z15gpukernelBMWNr3ILi8ELi15EEvPdS0_S0_iii:
.text._Z15gpukernelBMWNr3ILi8ELi15EEvPdS0_S0_iii:
        /* <DEDUP_REMOVED lines=27> */
.L_x_4003:
[----:B0-----:R-:W0:Y:S01]  /*01b0*/  LDCU UR8, c[0x0][0x398] ;  /* 0x00007300ff0877ac */ /* 0x001e220008000800 */
[----:B------:R-:W-:Y:S02]  /*01c0*/  IMAD.MOV.U32 R8, RZ, RZ, R5 ;  /* 0x000000ffff087224 */ /* 0x000fe400078e0005 */
[----:B------:R-:W-:Y:S02]  /*01d0*/  HFMA2 R9, -RZ, RZ, 0, 0 ;  /* 0x00000000ff097431 */ /* 0x000fe400000001ff */
[----:B------:R-:W-:-:S05]  /*01e0*/  VIADD R5, R5, 0x3c ;  /* 0x0000003c05057836 */ /* 0x000fca0000000000 */
[----:B0-----:R-:W-:-:S13]  /*01f0*/  ISETP.GE.AND P2, PT, R5, UR8, PT ;  /* 0x0000000805007c0c */ /* 0x001fda000bf46270 */
.L_x_4002:
        /* <DEDUP_REMOVED lines=17> */
.L_x_3997:
        /* <DEDUP_REMOVED lines=40> */
.L_x_3996:
[----:B------:R-:W-:Y:S05]  /*0590*/  BSYNC.RECONVERGENT B1 ;  /* 0x0000000000017941 */ /* 0x000fea0003800200 */
.L_x_3995:
        /* <DEDUP_REMOVED lines=24> */
.L_x_3999:
[----:B------:R-:W-:Y:S05]  /*0720*/  BSYNC.RECONVERGENT B1 ;  /* 0x0000000000017941 */ /* 0x000fea0003800200 */
.L_x_3998:
        /* <DEDUP_REMOVED lines=16> */
.L_x_4001:
[----:B------:R-:W-:Y:S05]  /*0830*/  BSYNC.RECONVERGENT B1 ;  /* 0x0000000000017941 */ /* 0x000fea0003800200 */
.L_x_4000:
        /* <DEDUP_REMOVED lines=13> */
.L_x_3994:
[----:B------:R-:W-:Y:S05]  /*0910*/  BSYNC.RECONVERGENT B0 ;  /* 0x0000000000007941 */ /* 0x000fea0003800200 */
.L_x_3993:
        /* <DEDUP_REMOVED lines=10> */
.L_x_4004:
        /* <DEDUP_REMOVED lines=12> */
.L_x_7897:


//--------------------- .text._Z15gpukernelBMWNr3ILi8ELi14EEvPdS0_S0_iii --------------------------
	.section	.text._Z15gpukernelBMWNr3ILi8ELi14EEvPdS0_S0_iii,"ax",@progbits
	.align	128
        .global         _Z15gpukernelBMWNr3ILi8ELi14EEvPdS0_S0_iii
        .type           _Z15gpukernelBMWNr3ILi8ELi14EEvPdS0_S0_iii,@function
        .size           _Z15gpukernelBMWNr3ILi8ELi14EEvPdS0_S0_iii,(.L_x_7898 - _Z15gpukernelBMWNr3ILi8ELi14EEvPdS0_S0_iii)
        .other          _Z15gpukernelBMWNr3ILi8ELi14EEvPdS0_S0_iii,@"STO_CUDA_ENTRY STV_DEFAULT"
_Z15gpukernelBMWNr3ILi8ELi14EEvPdS0_S0_iii:
.text._Z15gpukernelBMWNr3ILi8ELi14EEvPdS0_S0_iii:
        /* <DEDUP_REMOVED lines=27> */
.L_x_4015:
[----:B0-----:R-:W0:Y:S01]  /*01b0*/  LDCU UR8, c[0x0][0x398] ;  /* 0x00007300ff0877ac */ /* 0x001e220008000800 */
[----:B------:R-:W-:Y:S02]  /*01c0*/  IMAD.MOV.U32 R8, RZ, RZ, R5 ;  /* 0x000000ffff087224 */ /* 0x000fe400078e0005 */
[----:B------:R-:W-:Y:S02]  /*01d0*/  HFMA2 R9, -RZ, RZ, 0, 0 ;  /* 0x00000000ff097431 */ /* 0x000fe400000001ff */
[----:B------:R-:W-:-:S05]  /*01e0*/  VIADD R5, R5, 0x38 ;  /* 0x0000003805057836 */ /* 0x000fca0000000000 */
[----:B0-----:R-:W-:-:S13]  /*01f0*/  ISETP.GE.AND P2, PT, R5, UR8, PT ;  /* 0x0000000805007c0c */ /* 0x001fda000bf46270 */
.L_x_4014:
        /* <DEDUP_REMOVED lines=17> */
.L_x_4009:
        /* <DEDUP_REMOVED lines=40> */
.L_x_4008:
[----:B------:R-:W-:Y:S05]  /*0590*/  BSYNC.RECONVERGENT B1 ;  /* 0x0000000000017941 */ /* 0x000fea0003800200 */
.L_x_4007:
        /* <DEDUP_REMOVED lines=24> */
.L_x_4011:
[----:B------:R-:W-:Y:S05]  /*0720*/  BSYNC.RECONVERGENT B1 ;  /* 0x0000000000017941 */ /* 0x000fea0003800200 */
.L_x_4010:
        /* <DEDUP_REMOVED lines=16> */
.L_x_4013:
[----:B------:R-:W-:Y:S05]  /*0830*/  BSYNC.RECONVERGENT B1 ;  /* 0x0000000000017941 */ /* 0x000fea0003800200 */
.L_x_4012:
        /* <DEDUP_REMOVED lines=13> */
.L_x_4006:
[----:B------:R-:W-:Y:S05]  /*0910*/  BSYNC.RECONVERGENT B0 ;  /* 0x0000000000007941 */ /* 0x000fea0003800200 */
.L_x_4005:
        /* <DEDUP_REMOVED lines=10> */
.L_x_4016:
        /* <DEDUP_REMOVED lines=12> */
.L_x_7898:


//--------------------- .text._Z15gpukernelBMWNr3ILi8ELi13EEvPdS0_S0_iii --------------------------
	.section	.text._Z15gpukernelBMWNr3ILi8ELi13EEvPdS0_S0_iii,"ax",@progbits
	.align	128
        .global         _Z15gpukernelBMWNr3ILi8ELi13EEvPdS0_S0_iii
        .type           _Z15gpukernelBMWNr3ILi8ELi13EEvPdS0_S0_iii,@function
        .size           _Z15gpukernelBMWNr3ILi8ELi13EEvPdS0_S0_iii,(.L_x_7899 - _Z15gpukernelBMWNr3ILi8ELi13EEvPdS0_S0_iii)
        .other          _Z15gpukernelBMWNr3ILi8ELi13EEvPdS0_S0_iii,@"STO_CUDA_ENTRY STV_DEFAULT"
_Z15gpukernelBMWNr3ILi8ELi13EEvPdS0_S0_iii:
.text._Z15gpukernelBMWNr3ILi8ELi13EEvPdS0_S0_iii:
        /* <DEDUP_REMOVED lines=27> */
.L_x_4027:
[----:B0-----:R-:W0:Y:S01]  /*01b0*/  LDCU UR8, c[0x0][0x398] ;  /* 0x00007300ff0877ac */ /* 0x001e220008000800 */
[----:B------:R-:W-:Y:S02]  /*01c0*/  IMAD.MOV.U32 R8, RZ, RZ, R5 ;  /* 0x000000ffff087224 */ /* 0x000fe400078e0005 */
[----:B------:R-:W-:Y:S02]  /*01d0*/  HFMA2 R9, -RZ, RZ, 0, 0 ;  /* 0x00000000ff097431 */ /* 0x000fe400000001ff */
[----:B------:R-:W-:-:S05]  /*01e0*/  VIADD R5, R5, 0x34 ;  /* 0x0000003405057836 */ /* 0x000fca0000000000 */
[----:B0-----:R-:W-:-:S13]  /*01f0*/  ISETP.GE.AND P2, PT, R5, UR8, PT ;  /* 0x0000000805007c0c */ /* 0x001fda000bf46270 */
.L_x_4026:
        /* <DEDUP_REMOVED lines=17> */
.L_x_4021:
        /* <DEDUP_REMOVED lines=40> */
.L_x_4020:
[----:B------:R-:W-:Y:S05]  /*0590*/  BSYNC.RECONVERGENT B1 ;  /* 0x0000000000017941 */ /* 0x000fea0003800200 */
.L_x_4019:
        /* <DEDUP_REMOVED lines=24> */
.L_x_4023:
[----:B------:R-:W-:Y:S05]  /*0720*/  BSYNC.RECONVERGENT B1 ;  /* 0x0000000000017941 */ /* 0x000fea0003800200 */
.L_x_4022:
        /* <DEDUP_REMOVED lines=16> */
.L_x_4025:
[----:B------:R-:W-:Y:S05]  /*0830*/  BSYNC.RECONVERGENT B1 ;  /* 0x0000000000017941 */ /* 0x000fea0003800200 */
.L_x_4024:
        /* <DEDUP_REMOVED lines=13> */
.L_x_4018:
[----:B------:R-:W-:Y:S05]  /*0910*/  BSYNC.RECONVERGENT B0 ;  /* 0x0000000000007941 */ /* 0x000fea0003800200 */
.L_x_4017:
        /* <DEDUP_REMOVED lines=10> */
.L_x_4028:
        /* <DEDUP_REMOVED lines=12> */
.L_x_7899:


//--------------------- .text._Z15gpukernelBMWNr3ILi8ELi12EEvPdS0_S0_iii --------------------------
	.section	.text._Z15gpukernelBMWNr3ILi8ELi12EEvPdS0_S0_iii,"ax",@progbits
	.align	128
        .global         _Z15gpukernelBMWNr3ILi8ELi12EEvPdS0_S0_iii
        .type           _Z15gpukernelBMWNr3ILi8ELi12EEvPdS0_S0_iii,@function
        .size           _Z15gpukernelBMWNr3ILi8ELi12EEvPdS0_S0_iii,(.L_x_7900 - _Z15gpukernelBMWNr3ILi8ELi12EEvPdS0_S0_iii)
        .other          _Z15gpukernelBMWNr3ILi8ELi12EEvPdS0_S0_iii,@"STO_CUDA_ENTRY STV_DEFAULT"
_Z15gpukernelBMWNr3ILi8ELi12EEvPdS0_S0_iii:
.text._Z15gpukernelBMWNr3ILi8ELi12EEvPdS0_S0_iii:
        /* <DEDUP_REMOVED lines=27> */
.L_x_4039:
[----:B0-----:R-:W0:Y:S01]  /*01b0*/  LDCU UR8, c[0x0][0x398] ;  /* 0x00007300ff0877ac */ /* 0x001e220008000800 */
[----:B------:R-:W-:Y:S02]  /*01c0*/  IMAD.MOV.U32 R8, RZ, RZ, R5 ;  /* 0x000000ffff087224 */ /* 0x000fe400078e0005 */
[----:B------:R-:W-:Y:S02]  /*01d0*/  HFMA2 R9, -RZ, RZ, 0, 0 ;  /* 0x00000000ff097431 */ /* 0x000fe400000001ff */
[----:B------:R-:W-:-:S05]  /*01e0*/  VIADD R5, R5, 0x30 ;  /* 0x0000003005057836 */ /* 0x000fca0000000000 */
[----:B0-----:R-:W-:-:S13]  /*01f0*/  ISETP.GE.AND P2, PT, R5, UR8, PT ;  /* 0x0000000805007c0c */ /* 0x001fda000bf46270 */
.L_x_4038:
        /* <DEDUP_REMOVED lines=17> */
.L_x_4033:
        /* <DEDUP_REMOVED lines=40> */
.L_x_4032:
[----:B------:R-:W-:Y:S05]  /*0590*/  BSYNC.RECONVERGENT B1 ;  /* 0x0000000000017941 */ /* 0x000fea0003800200 */
.L_x_4031:
        /* <DEDUP_REMOVED lines=24> */
.L_x_4035:
[----:B------:R-:W-:Y:S05]  /*0720*/  BSYNC.RECONVERGENT B1 ;  /* 0x0000000000017941 */ /* 0x000fea0003800200 */
.L_x_4034:
        /* <DEDUP_REMOVED lines=16> */
.L_x_4037:
[----:B------:R-:W-:Y:S05]  /*0830*/  BSYNC.RECONVERGENT B1 ;  /* 0x0000000000017941 */ /* 0x000fea0003800200 */
.L_x_4036:
        /* <DEDUP_REMOVED lines=13> */
.L_x_4030:
[----:B------:R-:W-:Y:S05]  /*0910*/  BSYNC.RECONVERGENT B0 ;  /* 0x0000000000007941 */ /* 0x000fea0003800200 */
.L_x_4029:
        /* <DEDUP_REMOVED lines=10> */
.L_x_4040:
        /* <DEDUP_REMOVED lines=12> */
.L_x_7900:


//--------------------- .text._Z15gpukernelBMWNr3ILi8ELi11EEvPdS0_S0_iii --------------------------
	.section	.text._Z15gpukernelBMWNr3ILi8ELi11EEvPdS0_S0_iii,"ax",@progbits
	.align	128
        .global         _Z15gpukernelBMWNr3ILi8ELi11EEvPdS0_S0_iii
        .type           _Z15gpukernelBMWNr3ILi8ELi11EEvPdS0_S0_iii,@function
        .size           _Z15gpukernelBMWNr3ILi8ELi11EEvPdS0_S0_iii,(.L_x_7901 - _Z15gpukernelBMWNr3ILi8ELi11EEvPdS0_S0_iii)
        .other          _Z15gpukernelBMWNr3ILi8ELi11EEvPdS0_S0_iii,@"STO_CUDA_ENTRY STV_DEFAULT"
_Z15gpukernelBMWNr3ILi8ELi11EEvPdS0_S0_iii:
.text._Z15gpukernelBMWNr3ILi8ELi11EEvPdS0_S0_iii:
        /* <DEDUP_REMOVED lines=27> */
.L_x_4051:
[----:B0-----:R-:W0:Y:S01]  /*01b0*/  LDCU UR8, c[0x0][0x398] ;  /* 0x00007300ff0877ac */ /* 0x001e220008000800 */
[----:B------:R-:W-:Y:S02]  /*01c0*/  IMAD.MOV.U32 R8, RZ, RZ, R5 ;  /* 0x000000ffff087224 */ /* 0x000fe400078e0005 */
[----:B------:R-:W-:Y:S02]  /*01d0*/  HFMA2 R9, -RZ, RZ, 0, 0 ;  /* 0x00000000ff097431 */ /* 0x000fe400000001ff */
[----:B------:R-:W-:-:S05]  /*01e0*/  VIADD R5, R5, 0x2c ;  /* 0x0000002c05057836 */ /* 0x000fca0000000000 */
[----:B0-----:R-:W-:-:S13]  /*01f0*/  ISETP.GE.AND P2, PT, R5, UR8, PT ;  /* 0x0000000805007c0c */ /* 0x001fda000bf46270 */
.L_x_4050:
        /* <DEDUP_REMOVED lines=17> */
.L_x_4045:
        /* <DEDUP_REMOVED lines=40> */
.L_x_4044:
[----:B------:R-:W-:Y:S05]  /*0590*/  BSYNC.RECONVERGENT B1 ;  /* 0x0000000000017941 */ /* 0x000fea0003800200 */
.L_x_4043:
        /* <DEDUP_REMOVED lines=24> */
.L_x_4047:
[----:B------:R-:W-:Y:S05]  /*0720*/  BSYNC.RECONVERGENT B1 ;  /* 0x0000000000017941 */ /* 0x000fea0003800200 */
.L_x_4046:
        /* <DEDUP_REMOVED lines=16> */
.L_x_4049:
[----:B------:R-:W-:Y:S05]  /*0830*/  BSYNC.RECONVERGENT B1 ;  /* 0x0000000000017941 */ /* 0x000fea0003800200 */
.L_x_4048:
        /* <DEDUP_REMOVED lines=13> */
.L_x_4042:
[----:B------:R-:W-:Y:S05]  /*0910*/  BSYNC.RECONVERGENT B0 ;  /* 0x0000000000007941 */ /* 0x000fea0003800200 */
.L_x_4041:
        /* <DEDUP_REMOVED lines=10> */
.L_x_4052:
        /* <DEDUP_REMOVED lines=12> */
.L_x_7901:


//--------------------- .text._Z15gpukernelBMWNr3ILi8ELi10EEvPdS0_S0_iii --------------------------
	.section	.text._Z15gpukernelBMWNr3ILi8ELi10EEvPdS0_S0_iii,"ax",@progbits
	.align	128
        .global         _Z15gpukernelBMWNr3ILi8ELi10EEvPdS0_S0_iii
        .type           _Z15gpukernelBMWNr3ILi8ELi10EEvPdS0_S0_iii,@function
        .size           _Z15gpukernelBMWNr3ILi8ELi10EEvPdS0_S0_iii,(.L_x_7902 - _Z15gpukernelBMWNr3ILi8ELi10EEvPdS0_S0_iii)
        .other          _Z15gpukernelBMWNr3ILi8ELi10EEvPdS0_S0_iii,@"STO_CUDA_ENTRY STV_DEFAULT"
_Z15gpukernelBMWNr3ILi8ELi10EEvPdS0_S0_iii:
.text._Z15gpukernelBMWNr3ILi8ELi10EEvPdS0_S0_iii:
        /* <DEDUP_REMOVED lines=27> */
.L_x_4063:
[----:B0-----:R-:W0:Y:S01]  /*01b0*/  LDCU UR8, c[0x0][0x398] ;  /* 0x00007300ff0877ac */ /* 0x001e220008000800 */
[----:B------:R-:W-:Y:S02]  /*01c0*/  IMAD.MOV.U32 R8, RZ, RZ, R5 ;  /* 0x000000ffff087224 */ /* 0x000fe400078e0005 */
[----:B------:R-:W-:Y:S02]  /*01d0*/  HFMA2 R9, -RZ, RZ, 0, 0 ;  /* 0x00000000ff097431 */ /* 0x000fe400000001ff */
[----:B------:R-:W-:-:S05]  /*01e0*/  VIADD R5, R5, 0x28 ;  /* 0x0000002805057836 */ /* 0x000fca0000000000 */
[----:B0-----:R-:W-:-:S13]  /*01f0*/  ISETP.GE.AND P2, PT, R5, UR8, PT ;  /* 0x0000000805007c0c */ /* 0x001fda000bf46270 */
.L_x_4062:
        /* <DEDUP_REMOVED lines=17> */
.L_x_4057:
        /* <DEDUP_REMOVED lines=40> */
.L_x_4056:
[----:B------:R-:W-:Y:S05]  /*0590*/  BSYNC.RECONVERGENT B1 ;  /* 0x0000000000017941 */ /* 0x000fea0003800200 */
.L_x_4055:
        /* <DEDUP_REMOVED lines=24> */
.L_x_4059:
[----:B------:R-:W-:Y:S05]  /*0720*/  BSYNC.RECONVERGENT B1 ;  /* 0x0000000000017941 */ /* 0x000fea0003800200 */
.L_x_4058:
        /* <DEDUP_REMOVED lines=16> */
.L_x_4061:
[----:B------:R-:W-:Y:S05]  /*0830*/  BSYNC.RECONVERGENT B1 ;  /* 0x0000000000017941 */ /* 0x000fea0003800200 */
.L_x_4060:
        /* <DEDUP_REMOVED lines=13> */
.L_x_4054:
[----:B------:R-:W-:Y:S05]  /*0910*/  BSYNC.RECONVERGENT B0 ;  /* 0x0000000000007941 */ /* 0x000fea0003800200 */
.L_x_4053:
        /* <DEDUP_REMOVED lines=10> */
.L_x_4064:
        /* <DEDUP_REMOVED lines=12> */
.L_x_7902:


//--------------------- .text._Z15gpukernelBMWNr3ILi8ELi9EEvPdS0_S0_iii --------------------------
	.section	.text._Z15gpukernelBMWNr3ILi8ELi9EEvPdS0_S0_iii,"ax",@progbits
	.align	128
        .global         _Z15gpukernelBMWNr3ILi8ELi9EEvPdS0_S0_iii
        .type           _Z15gpukernelBMWNr3ILi8ELi9EEvPdS0_S0_iii,@function
        .size           _Z15gpukernelBMWNr3ILi8ELi9EEvPdS0_S0_iii,(.L_x_7903 - _Z15gpukernelBMWNr3ILi8ELi9EEvPdS0_S0_iii)
        .other          _Z15gpukernelBMWNr3ILi8ELi9EEvPdS0_S0_iii,@"STO_CUDA_ENTRY STV_DEFAULT"
_Z15gpukernelBMWNr3ILi8ELi9EEvPdS0_S0_iii:
.text._Z15gpukernelBMWNr3ILi8ELi9EEvPdS0_S0_iii:
        /* <DEDUP_REMOVED lines=27> */
.L_x_4075:
[----:B0-----:R-:W0:Y:S01]  /*01b0*/  LDCU UR8, c[0x0][0x398] ;  /* 0x00007300ff0877ac */ /* 0x001e220008000800 */
[----:B------:R-:W-:Y:S02]  /*01c0*/  IMAD.MOV.U32 R8, RZ, RZ, R5 ;  /* 0x000000ffff087224 */ /* 0x000fe400078e0005 */
[----:B------:R-:W-:Y:S02]  /*01d0*/  HFMA2 R9, -RZ, RZ, 0, 0 ;  /* 0x00000000ff097431 */ /* 0x000fe400000001ff */
[----:B------:R-:W-:-:S05]  /*01e0*/  VIADD R5, R5, 0x24 ;  /* 0x0000002405057836 */ /* 0x000fca0000000000 */
[----:B0-----:R-:W-:-:S13]  /*01f0*/  ISETP.GE.AND P2, PT, R5, UR8, PT ;  /* 0x0000000805007c0c */ /* 0x001fda000bf46270 */
.L_x_4074:
        /* <DEDUP_REMOVED lines=17> */
.L_x_4069:
        /* <DEDUP_REMOVED lines=40> */
.L_x_4068:
[----:B------:R-:W-:Y:S05]  /*0590*/  BSYNC.RECONVERGENT B1 ;  /* 0x0000000000017941 */ /* 0x000fea0003800200 */
.L_x_4067:
        /* <DEDUP_REMOVED lines=24> */
.L_x_4071:
[----:B------:R-:W-:Y:S05]  /*0720*/  BSYNC.RECONVERGENT B1 ;  /* 0x0000000000017941 */ /* 0x000fea0003800200 */
.L_x_4070:
        /* <DEDUP_REMOVED lines=16> */
.L_x_4073:
[----:B------:R-:W-:Y:S05]  /*0830*/  BSYNC.RECONVERGENT B1 ;  /* 0x0000000000017941 */ /* 0x000fea0003800200 */
.L_x_4072:
        /* <DEDUP_REMOVED lines=13> */
.L_x_4066:
[----:B------:R-:W-:Y:S05]  /*0910*/  BSYNC.RECONVERGENT B0 ;  /* 0x0000000000007941 */ /* 0x000fea0003800200 */
.L_x_4065:
        /* <DEDUP_REMOVED lines=10> */
.L_x_4076:
        /* <DEDUP_REMOVED lines=12> */
.L_x_7903:


//--------------------- .text._Z15gpukernelBMWNr3ILi8ELi8EEvPdS0_S0_iii --------------------------
	.section	.text._Z15gpukernelBMWNr3ILi8ELi8EEvPdS0_S0_iii,"ax",@progbits
	.align	128
        .global         _Z15gpukernelBMWNr3ILi8ELi8EEvPdS0_S0_iii
        .type           _Z15gpukernelBMWNr3ILi8ELi8EEvPdS0_S0_iii,@function
        .size           _Z15gpukernelBMWNr3ILi8ELi8EEvPdS0_S0_iii,(.L_x_7904 - _Z15gpukernelBMWNr3ILi8ELi8EEvPdS0_S0_iii)
        .other          _Z15gpukernelBMWNr3ILi8ELi8EEvPdS0_S0_iii,@"STO_CUDA_ENTRY STV_DEFAULT"
_Z15gpukernelBMWNr3ILi8ELi8EEvPdS0_S0_iii:
.text._Z15gpukernelBMWNr3ILi8ELi8EEvPdS0_S0_iii:
        /* <DEDUP_REMOVED lines=27> */
.L_x_4087:
[----:B0-----:R-:W0:Y:S01]  /*01b0*/  LDCU UR8, c[0x0][0x398] ;  /* 0x00007300ff0877ac */ /* 0x001e220008000800 */
[----:B------:R-:W-:Y:S02]  /*01c0*/  IMAD.MOV.U32 R8, RZ, RZ, R5 ;  /* 0x000000ffff087224 */ /* 0x000fe400078e0005 */
[----:B------:R-:W-:Y:S02]  /*01d0*/  HFMA2 R9, -RZ, RZ, 0, 0 ;  /* 0x00000000ff097431 */ /* 0x000fe400000001ff */
[----:B------:R-:W-:-:S05]  /*01e0*/  VIADD R5, R5, 0x20 ;  /* 0x0000002005057836 */ /* 0x000fca0000000000 */
[----:B0-----:R-:W-:-:S13]  /*01f0*/  ISETP.GE.AND P2, PT, R5, UR8, PT ;  /* 0x0000000805007c0c */ /* 0x001fda000bf46270 */
.L_x_4086:
        /* <DEDUP_REMOVED lines=17> */
.L_x_4081:
        /* <DEDUP_REMOVED lines=40> */
.L_x_4080:
[----:B------:R-:W-:Y:S05]  /*0590*/  BSYNC.RECONVERGENT B1 ;  /* 0x0000000000017941 */ /* 0x000fea0003800200 */
.L_x_4079:
        /* <DEDUP_REMOVED lines=24> */
.L_x_4083:
[----:B------:R-:W-:Y:S05]  /*0720*/  BSYNC.RECONVERGENT B1 ;  /* 0x0000000000017941 */ /* 0x000fea0003800200 */
.L_x_4082:
        /* <DEDUP_REMOVED lines=16> */
.L_x_4085:
[----:B------:R-:W-:Y:S05]  /*0830*/  BSYNC.RECONVERGENT B1 ;  /* 0x0000000000017941 */ /* 0x000fea0003800200 */
.L_x_4084:
        /* <DEDUP_REMOVED lines=13> */
.L_x_4078:
[----:B------:R-:W-:Y:S05]  /*0910*/  BSYNC.RECONVERGENT B0 ;  /* 0x0000000000007941 */ /* 0x000fea0003800200 */
.L_x_4077:
        /* <DEDUP_REMOVED lines=10> */
.L_x_4088:
        /* <DEDUP_REMOVED lines=12> */
.L_x_7904:


//--------------------- .text._Z15gpukernelBMWNr3ILi8ELi7EEvPdS0_S0_iii --------------------------
	.section	.text._Z15gpukernelBMWNr3ILi8ELi7EEvPdS0_S0_iii,"ax",@progbits
	.align	128
        .global         _Z15gpukernelBMWNr3ILi8ELi7EEvPdS0_S0_iii
        .type           _Z15gpukernelBMWNr3ILi8ELi7EEvPdS0_S0_iii,@function
        .size           _Z15gpukernelBMWNr3ILi8ELi7EEvPdS0_S0_iii,(.L_x_7905 - _Z15gpukernelBMWNr3ILi8ELi7EEvPdS0_S0_iii)
        .other          _Z15gpukernelBMWNr3ILi8ELi7EEvPdS0_S0_iii,@"STO_CUDA_ENTRY STV_DEFAULT"
_Z15gpukernelBMWNr3ILi8ELi7EEvPdS0_S0_iii:
.text._Z15gpukernelBMWNr3ILi8ELi7EEvPdS0_S0_iii:
        /* <DEDUP_REMOVED lines=27> */
.L_x_4099:
[----:B0-----:R-:W0:Y:S01]  /*01b0*/  LDCU UR8, c[0x0][0x398] ;  /* 0x00007300ff0877ac */ /* 0x001e220008000800 */
[----:B------:R-:W-:Y:S02]  /*01c0*/  IMAD.MOV.U32 R8, RZ, RZ, R5 ;  /* 0x000000ffff087224 */ /* 0x000fe400078e0005 */
[----:B------:R-:W-:Y:S02]  /*01d0*/  HFMA2 R9, -RZ, RZ, 0, 0 ;  /* 0x00000000ff097431 */ /* 0x000fe400000001ff */
[----:B------:R-:W-:-:S05]  /*01e0*/  VIADD R5, R5, 0x1c ;  /* 0x0000001c05057836 */ /* 0x000fca0000000000 */
[----:B0-----:R-:W-:-:S13]  /*01f0*/  ISETP.GE.AND P2, PT, R5, UR8, PT ;  /* 0x0000000805007c0c */ /* 0x001fda000bf46270 */
.L_x_4098:
        /* <DEDUP_REMOVED lines=17> */
.L_x_4093:
        /* <DEDUP_REMOVED lines=40> */
.L_x_4092:
[----:B------:R-:W-:Y:S05]  /*0590*/  BSYNC.RECONVERGENT B1 ;  /* 0x0000000000017941 */ /* 0x000fea0003800200 */
.L_x_4091:
        /* <DEDUP_REMOVED lines=24> */
.L_x_4095:
[----:B------:R-:W-:Y:S05]  /*0720*/  BSYNC.RECONVERGENT B1 ;  /* 0x0000000000017941 */ /* 0x000fea0003800200 */
.L_x_4094:
        /* <DEDUP_REMOVED lines=16> */
.L_x_4097:
[----:B------:R-:W-:Y:S05]  /*0830*/  BSYNC.RECONVERGENT B1 ;  /* 0x0000000000017941 */ /* 0x000fea0003800200 */
.L_x_4096:
        /* <DEDUP_REMOVED lines=13> */
.L_x_4090:
[----:B------:R-:W-:Y:S05]  /*0910*/  BSYNC.RECONVERGENT B0 ;  /* 0x0000000000007941 */ /* 0x000fea0003800200 */
.L_x_4089:
        /* <DEDUP_REMOVED lines=10> */
.L_x_4100:
        /* <DEDUP_REMOVED lines=12> */
.L_x_7905:


//--------------------- .text._Z15gpukernelBMWNr3ILi8ELi6EEvPdS0_S0_iii --------------------------
	.section	.text._Z15gpukernelBMWNr3ILi8ELi6EEvPdS0_S0_iii,"ax",@progbits
	.align	128
        .global         _Z15gpukernelBMWNr3ILi8ELi6EEvPdS0_S0_iii
        .type           _Z15gpukernelBMWNr3ILi8ELi6EEvPdS0_S0_iii,@function
        .size           _Z15gpukernelBMWNr3ILi8ELi6EEvPdS0_S0_iii,(.L_x_7906 - _Z15gpukernelBMWNr3ILi8ELi6EEvPdS0_S0_iii)
        .other          _Z15gpukernelBMWNr3ILi8ELi6EEvPdS0_S0_iii,@"STO_CUDA_ENTRY STV_DEFAULT"
_Z15gpukernelBMWNr3ILi8ELi6EEvPdS0_S0_iii:
.text._Z15gpukernelBMWNr3ILi8ELi6EEvPdS0_S0_iii:
        /* <DEDUP_REMOVED lines=27> */
.L_x_4111:
[----:B0-----:R-:W0:Y:S01]  /*01b0*/  LDCU UR8, c[0x0][0x398] ;  /* 0x00007300ff0877ac */ /* 0x001e220008000800 */
[----:B------:R-:W-:Y:S02]  /*01c0*/  IMAD.MOV.U32 R8, RZ, RZ, R5 ;  /* 0x000000ffff087224 */ /* 0x000fe400078e0005 */
[----:B------:R-:W-:Y:S02]  /*01d0*/  HFMA2 R9, -RZ, RZ, 0, 0 ;  /* 0x00000000ff097431 */ /* 0x000fe400000001ff */
[----:B------:R-:W-:-:S05]  /*01e0*/  VIADD R5, R5, 0x18 ;  /* 0x0000001805057836 */ /* 0x000fca0000000000 */
[----:B0-----:R-:W-:-:S13]  /*01f0*/  ISETP.GE.AND P2, PT, R5, UR8, PT ;  /* 0x0000000805007c0c */ /* 0x001fda000bf46270 */
.L_x_4110:
        /* <DEDUP_REMOVED lines=17> */
.L_x_4105:
        /* <DEDUP_REMOVED lines=40> */
.L_x_4104:
[----:B------:R-:W-:Y:S05]  /*0590*/  BSYNC.RECONVERGENT B1 ;  /* 0x0000000000017941 */ /* 0x000fea0003800200 */
.L_x_4103:
        /* <DEDUP_REMOVED lines=24> */
.L_x_4107:
[----:B------:R-:W-:Y:S05]  /*0720*/  BSYNC.RECONVERGENT B1 ;  /* 0x0000000000017941 */ /* 0x000fea0003800200 */
.L_x_4106:
        /* <DEDUP_REMOVED lines=16> */
.L_x_4109:
[----:B------:R-:W-:Y:S05]  /*0830*/  BSYNC.RECONVERGENT B1 ;  /* 0x0000000000017941 */ /* 0x000fea0003800200 */
.L_x_4108:
        /* <DEDUP_REMOVED lines=13> */
.L_x_4102:
[----:B------:R-:W-:Y:S05]  /*0910*/  BSYNC.RECONVERGENT B0 ;  /* 0x0000000000007941 */ /* 0x000fea0003800200 */
.L_x_4101:
        /* <DEDUP_REMOVED lines=10> */
.L_x_4112:
        /* <DEDUP_REMOVED lines=12> */
.L_x_7906:


//--------------------- .text._Z15gpukernelBMWNr3ILi8ELi5EEvPdS0_S0_iii --------------------------
	.section	.text._Z15gpukernelBMWNr3ILi8ELi5EEvPdS0_S0_iii,"ax",@progbits
	.align	128
        .global         _Z15gpukernelBMWNr3ILi8ELi5EEvPdS0_S0_iii
        .type           _Z15gpukernelBMWNr3ILi8ELi5EEvPdS0_S0_iii,@function
        .size           _Z15gpukernelBMWNr3ILi8ELi5EEvPdS0_S0_iii,(.L_x_7907 - _Z15gpukernelBMWNr3ILi8ELi5EEvPdS0_S0_iii)
        .other          _Z15gpukernelBMWNr3ILi8ELi5EEvPdS0_S0_iii,@"STO_CUDA_ENTRY STV_DEFAULT"
_Z15gpukernelBMWNr3ILi8ELi5EEvPdS0_S0_iii:
.text._Z15gpukernelBMWNr3ILi8ELi5EEvPdS0_S0_iii:
        /* <DEDUP_REMOVED lines=27> */
.L_x_4123:
[----:B0-----:R-:W0:Y:S01]  /*01b0*/  LDCU UR8, c[0x0][0x398] ;  /* 0x00007300ff0877ac */ /* 0x001e220008000800 */
[----:B------:R-:W-:Y:S02]  /*01c0*/  IMAD.MOV.U32 R8, RZ, RZ, R5 ;  /* 0x000000ffff087224 */ /* 0x000fe400078e0005 */
[----:B------:R-:W-:Y:S02]  /*01d0*/  HFMA2 R9, -RZ, RZ, 0, 0 ;  /* 0x00000000ff097431 */ /* 0x000fe400000001ff */
[----:B------:R-:W-:-:S05]  /*01e0*/  VIADD R5, R5, 0x14 ;  /* 0x0000001405057836 */ /* 0x000fca0000000000 */
[----:B0-----:R-:W-:-:S13]  /*01f0*/  ISETP.GE.AND P2, PT, R5, UR8, PT ;  /* 0x0000000805007c0c */ /* 0x001fda000bf46270 */
.L_x_4122:
        /* <DEDUP_REMOVED lines=17> */
.L_x_4117:
        /* <DEDUP_REMOVED lines=40> */
.L_x_4116:
[----:B------:R-:W-:Y:S05]  /*0590*/  BSYNC.RECONVERGENT B1 ;  /* 0x0000000000017941 */ /* 0x000fea0003800200 */
.L_x_4115:
        /* <DEDUP_REMOVED lines=24> */
.L_x_4119:
[----:B------:R-:W-:Y:S05]  /*0720*/  BSYNC.RECONVERGENT B1 ;  /* 0x0000000000017941 */ /* 0x000fea0003800200 */
.L_x_4118:
        /* <DEDUP_REMOVED lines=16> */
.L_x_4121:
[----:B------:R-:W-:Y:S05]  /*0830*/  BSYNC.RECONVERGENT B1 ;  /* 0x0000000000017941 */ /* 0x000fea0003800200 */
.L_x_4120:
        /* <DEDUP_REMOVED lines=13> */
.L_x_4114:
[----:B------:R-:W-:Y:S05]  /*0910*/  BSYNC.RECONVERGENT B0 ;  /* 0x0000000000007941 */ /* 0x000fea0003800200 */
.L_x_4113:
        /* <DEDUP_REMOVED lines=10> */
.L_x_4124:
        /* <DEDUP_REMOVED lines=12> */
.L_x_7907:


//--------------------- .text._Z15gpukernelBMWNr3ILi8ELi4EEvPdS0_S0_iii --------------------------
	.section	.text._Z15gpukernelBMWNr3ILi8ELi4EEvPdS0_S0_iii,"ax",@progbits
	.align	128
        .global         _Z15gpukernelBMWNr3ILi8ELi4EEvPdS0_S0_iii
        .type           _Z15gpukernelBMWNr3ILi8ELi4EEvPdS0_S0_iii,@function
        .size           _Z15gpukernelBMWNr3ILi8ELi4EEvPdS0_S0_iii,(.L_x_7908 - _Z15gpukernelBMWNr3ILi8ELi4EEvPdS0_S0_iii)
        .other          _Z15gpukernelBMWNr3ILi8ELi4EEvPdS0_S0_iii,@"STO_CUDA_ENTRY STV_DEFAULT"
_Z15gpukernelBMWNr3ILi8ELi4EEvPdS0_S0_iii:
.text._Z15gpukernelBMWNr3ILi8ELi4EEvPdS0_S0_iii:
        /* <DEDUP_REMOVED lines=27> */
.L_x_4135:
[----:B0-----:R-:W0:Y:S01]  /*01b0*/  LDCU UR8, c[0x0][0x398] ;  /* 0x00007300ff0877ac */ /* 0x001e220008000800 */
[----:B------:R-:W-:Y:S02]  /*01c0*/  IMAD.MOV.U32 R8, RZ, RZ, R5 ;  /* 0x000000ffff087224 */ /* 0x000fe400078e0005 */
[----:B------:R-:W-:Y:S02]  /*01d0*/  HFMA2 R9, -RZ, RZ, 0, 0 ;  /* 0x00000000ff097431 */ /* 0x000fe400000001ff */
[----:B------:R-:W-:-:S05]  /*01e0*/  VIADD R5, R5, 0x10 ;  /* 0x0000001005057836 */ /* 0x000fca0000000000 */
[----:B0-----:R-:W-:-:S13]  /*01f0*/  ISETP.GE.AND P2, PT, R5, UR8, PT ;  /* 0x0000000805007c0c */ /* 0x001fda000bf46270 */
.L_x_4134:
        /* <DEDUP_REMOVED lines=17> */
.L_x_4129:
        /* <DEDUP_REMOVED lines=40> */
.L_x_4128:
[----:B------:R-:W-:Y:S05]  /*0590*/  BSYNC.RECONVERGENT B1 ;  /* 0x0000000000017941 */ /* 0x000fea0003800200 */
.L_x_4127:
        /* <DEDUP_REMOVED lines=24> */
.L_x_4131:
[----:B------:R-:W-:Y:S05]  /*0720*/  BSYNC.RECONVERGENT B1 ;  /* 0x0000000000017941 */ /* 0x000fea0003800200 */
.L_x_4130:
        /* <DEDUP_REMOVED lines=16> */
.L_x_4133:
[----:B------:R-:W-:Y:S05]  /*0830*/  BSYNC.RECONVERGENT B1 ;  /* 0x0000000000017941 */ /* 0x000fea0003800200 */
.L_x_4132:
        /* <DEDUP_REMOVED lines=13> */
.L_x_4126:
[----:B------:R-:W-:Y:S05]  /*0910*/  BSYNC.RECONVERGENT B0 ;  /* 0x0000000000007941 */ /* 0x000fea0003800200 */
.L_x_4125:
        /* <DEDUP_REMOVED lines=10> */
.L_x_4136:
        /* <DEDUP_REMOVED lines=12> */
.L_x_7908:


//--------------------- .text._Z15gpukernelBMWNr3ILi8ELi3EEvPdS0_S0_iii --------------------------
	.section	.text._Z15gpukernelBMWNr3ILi8ELi3EEvPdS0_S0_iii,"ax",@progbits
	.align	128
        .global         _Z15gpukernelBMWNr3ILi8ELi3EEvPdS0_S0_iii
        .type           _Z15gpukernelBMWNr3ILi8ELi3EEvPdS0_S0_iii,@function
        .size           _Z15gpukernelBMWNr3ILi8ELi3EEvPdS0_S0_iii,(.L_x_7909 - _Z15gpukernelBMWNr3ILi8ELi3EEvPdS0_S0_iii)
        .other          _Z15gpukernelBMWNr3ILi8ELi3EEvPdS0_S0_iii,@"STO_CUDA_ENTRY STV_DEFAULT"
_Z15gpukernelBMWNr3ILi8ELi3EEvPdS0_S0_iii:
.text._Z15gpukernelBMWNr3ILi8ELi3EEvPdS0_S0_iii:
        /* <DEDUP_REMOVED lines=27> */
.L_x_4147:
[----:B0-----:R-:W0:Y:S01]  /*01b0*/  LDCU UR8, c[0x0][0x398] ;  /* 0x00007300ff0877ac */ /* 0x001e220008000800 */
[----:B------:R-:W-:Y:S02]  /*01c0*/  IMAD.MOV.U32 R8, RZ, RZ, R5 ;  /* 0x000000ffff087224 */ /* 0x000fe400078e0005 */
[----:B------:R-:W-:Y:S02]  /*01d0*/  HFMA2 R9, -RZ, RZ, 0, 0 ;  /* 0x00000000ff097431 */ /* 0x000fe400000001ff */
[----:B------:R-:W-:-:S05]  /*01e0*/  VIADD R5, R5, 0xc ;  /* 0x0000000c05057836 */ /* 0x000fca0000000000 */
[----:B0-----:R-:W-:-:S13]  /*01f0*/  ISETP.GE.AND P2, PT, R5, UR8, PT ;  /* 0x0000000805007c0c */ /* 0x001fda000bf46270 */
.L_x_4146:
        /* <DEDUP_REMOVED lines=17> */
.L_x_4141:
        /* <DEDUP_REMOVED lines=40> */
.L_x_4140:
[----:B------:R-:W-:Y:S05]  /*0590*/  BSYNC.RECONVERGENT B1 ;  /* 0x0000000000017941 */ /* 0x000fea0003800200 */
.L_x_4139:
        /* <DEDUP_REMOVED lines=24> */
.L_x_4143:
[----:B------:R-:W-:Y:S05]  /*0720*/  BSYNC.RECONVERGENT B1 ;  /* 0x0000000000017941 */ /* 0x000fea0003800200 */
.L_x_4142:
        /* <DEDUP_REMOVED lines=16> */
.L_x_4145:
[----:B------:R-:W-:Y:S05]  /*0830*/  BSYNC.RECONVERGENT B1 ;  /* 0x0000000000017941 */ /* 0x000fea0003800200 */
.L_x_4144:
        /* <DEDUP_REMOVED lines=13> */
.L_x_4138:
[----:B------:R-:W-:Y:S05]  /*0910*/  BSYNC.RECONVERGENT B0 ;  /* 0x0000000000007941 */ /* 0x000fea0003800200 */
.L_x_4137:
        /* <DEDUP_REMOVED lines=10> */
.L_x_4148:
        /* <DEDUP_REMOVED lines=12> */
.L_x_7909:


//--------------------- .text._Z15gpukernelBMWNr3ILi8ELi2EEvPdS0_S0_iii --------------------------
	.section	.text._Z15gpukernelBMWNr3ILi8ELi2EEvPdS0_S0_iii,"ax",@progbits
	.align	128
        .global         _Z15gpukernelBMWNr3ILi8ELi2EEvPdS0_S0_iii
        .type           _Z15gpukernelBMWNr3ILi8ELi2EEvPdS0_S0_iii,@function
        .size           _Z15gpukernelBMWNr3ILi8ELi2EEvPdS0_S0_iii,(.L_x_7910 - _Z15gpukernelBMWNr3ILi8ELi2EEvPdS0_S0_iii)
        .other          _Z15gpukernelBMWNr3ILi8ELi2EEvPdS0_S0_iii,@"STO_CUDA_ENTRY STV_DEFAULT"
_Z15gpukernelBMWNr3ILi8ELi2EEvPdS0_S0_iii:
.text._Z15gpukernelBMWNr3ILi8ELi2EEvPdS0_S0_iii:
        /* <DEDUP_REMOVED lines=27> */
.L_x_4159:
[----:B0-----:R-:W0:Y:S01]  /*01b0*/  LDCU UR8, c[0x0][0x398] ;  /* 0x00007300ff0877ac */ /* 0x001e220008000800 */
[----:B------:R-:W-:Y:S02]  /*01c0*/  IMAD.MOV.U32 R8, RZ, RZ, R5 ;  /* 0x000000ffff087224 */ /* 0x000fe400078e0005 */
[----:B------:R-:W-:Y:S02]  /*01d0*/  HFMA2 R9, -RZ, RZ, 0, 0 ;  /* 0x00000000ff097431 */ /* 0x000fe400000001ff */
[----:B------:R-:W-:-:S05]  /*01e0*/  VIADD R5, R5, 0x8 ;  /* 0x0000000805057836 */ /* 0x000fca0000000000 */
[----:B0-----:R-:W-:-:S13]  /*01f0*/  ISETP.GE.AND P2, PT, R5, UR8, PT ;  /* 0x0000000805007c0c */ /* 0x001fda000bf46270 */
.L_x_4158:
        /* <DEDUP_REMOVED lines=17> */
.L_x_4153:
        /* <DEDUP_REMOVED lines=40> */
.L_x_4152:
[----:B------:R-:W-:Y:S05]  /*0590*/  BSYNC.RECONVERGENT B1 ;  /* 0x0000000000017941 */ /* 0x000fea0003800200 */
.L_x_4151:
        /* <DEDUP_REMOVED lines=24> */
.L_x_4155:
[----:B------:R-:W-:Y:S05]  /*0720*/  BSYNC.RECONVERGENT B1 ;  /* 0x0000000000017941 */ /* 0x000fea0003800200 */
.L_x_4154:
        /* <DEDUP_REMOVED lines=16> */
.L_x_4157:
[----:B------:R-:W-:Y:S05]  /*0830*/  BSYNC.RECONVERGENT B1 ;  /* 0x0000000000017941 */ /* 0x000fea0003800200 */
.L_x_4156:
        /* <DEDUP_REMOVED lines=13> */
.L_x_4150:
[----:B------:R-:W-:Y:S05]  /*0910*/  BSYNC.RECONVERGENT B0 ;  /* 0x0000000000007941 */ /* 0x000fea0003800200 */
.L_x_4149:
        /* <DEDUP_REMOVED lines=10> */
.L_x_4160:
        /* <DEDUP_REMOVED lines=12> */
.L_x_7910:


//--------------------- .text._Z15gpukernelBMWNr3ILi8ELi1EEvPdS0_S0_iii --------------------------
	.section	.text._Z15gpukernelBMWNr3ILi8ELi1EEvPdS0_S0_iii,"ax",@progbits
	.align	128
        .global         _Z15gpukernelBMWNr3ILi8ELi1EEvPdS0_S0_iii
        .type           _Z15gpukernelBMWNr3ILi8ELi1EEvPdS0_S0_iii,@function
        .size           _Z15gpukernelBMWNr3ILi8ELi1EEvPdS0_S0_iii,(.L_x_7911 - _Z15gpukernelBMWNr3ILi8ELi1EEvPdS0_S0_iii)
        .other          _Z15gpukernelBMWNr3ILi8ELi1EEvPdS0_S0_iii,@"STO_CUDA_ENTRY STV_DEFAULT"
_Z15gpukernelBMWNr3ILi8ELi1EEvPdS0_S0_iii:
.text._Z15gpukernelBMWNr3ILi8ELi1EEvPdS0_S0_iii:
        /* <DEDUP_REMOVED lines=27> */
.L_x_4171:
[----:B0-----:R-:W0:Y:S01]  /*01b0*/  LDCU UR8, c[0x0][0x398] ;  /* 0x00007300ff0877ac */ /* 0x001e220008000800 */
[----:B------:R-:W-:Y:S02]  /*01c0*/  IMAD.MOV.U32 R8, RZ, RZ, R5 ;  /* 0x000000ffff087224 */ /* 0x000fe400078e0005 */
[----:B------:R-:W-:Y:S02]  /*01d0*/  HFMA2 R9, -RZ, RZ, 0, 0 ;  /* 0x00000000ff097431 */ /* 0x000fe400000001ff */
[----:B------:R-:W-:-:S05]  /*01e0*/  VIADD R5, R5, 0x4 ;  /* 0x0000000405057836 */ /* 0x000fca0000000000 */
[----:B0-----:R-:W-:-:S13]  /*01f0*/  ISETP.GE.AND P2, PT, R5, UR8, PT ;  /* 0x0000000805007c0c */ /* 0x001fda000bf46270 */
.L_x_4170:
        /* <DEDUP_REMOVED lines=17> */
.L_x_4165:
        /* <DEDUP_REMOVED lines=40> */
.L_x_4164:
[----:B------:R-:W-:Y:S05]  /*0590*/  BSYNC.RECONVERGENT B1 ;  /* 0x0000000000017941 */ /* 0x000fea0003800200 */
.L_x_4163:
        /* <DEDUP_REMOVED lines=24> */
.L_x_4167:
[----:B------:R-:W-:Y:S05]  /*0720*/  BSYNC.RECONVERGENT B1 ;  /* 0x0000000000017941 */ /* 0x000fea0003800200 */
.L_x_4166:
        /* <DEDUP_REMOVED lines=16> */
.L_x_4169:
[----:B------:R-:W-:Y:S05]  /*0830*/  BSYNC.RECONVERGENT B1 ;  /* 0x0000000000017941 */ /* 0x000fea0003800200 */
.L_x_4168:
        /* <DEDUP_REMOVED lines=13> */
.L_x_4162:
[----:B------:R-:W-:Y:S05]  /*0910*/  BSYNC.RECONVERGENT B0 ;  /* 0x0000000000007941 */ /* 0x000fea0003800200 */
.L_x_4161:
        /* <DEDUP_REMOVED lines=10> */
.L_x_4172:
        /* <DEDUP_REMOVED lines=12> */
.L_x_7911:


//--------------------- .text._Z15gpukernelBMWNr3ILi16ELi32EEvPdS0_S0_iii --------------------------
	.section	.text._Z15gpukernelBMWNr3ILi16ELi32EEvPdS0_S0_iii,"ax",@progbits
	.align	128
        .global         _Z15gpukernelBMWNr3ILi16ELi32EEvPdS0_S0_iii
        .type           _Z15gpukernelBMWNr3ILi16ELi32EEvPdS0_S0_iii,@function
        .size           _Z15gpukernelBMWNr3ILi16ELi32EEvPdS0_S0_iii,(.L_x_7912 - _Z15gpukernelBMWNr3ILi16ELi32EEvPdS0_S0_iii)
        .other          _Z15gpukernelBMWNr3ILi16ELi32EEvPdS0_S0_iii,@"STO_CUDA_ENTRY STV_DEFAULT"
_Z15gpukernelBMWNr3ILi16ELi32EEvPdS0_S0_iii:
.text._Z15gpukernelBMWNr3ILi16ELi32EEvPdS0_S0_iii:
        /* <DEDUP_REMOVED lines=27> */
.L_x_4183:
[----:B0-----:R-:W0:Y:S01]  /*01b0*/  LDCU UR8, c[0x0][0x398] ;  /* 0x00007300ff0877ac */ /* 0x001e220008000800 */
[----:B------:R-:W-:Y:S02]  /*01c0*/  IMAD.MOV.U32 R8, RZ, RZ, R5 ;  /* 0x000000ffff087224 */ /* 0x000fe400078e0005 */
[----:B------:R-:W-:Y:S02]  /*01d0*/  HFMA2 R9, -RZ, RZ, 0, 0 ;  /* 0x00000000ff097431 */ /* 0x000fe400000001ff */
[----:B------:R-:W-:-:S05]  /*01e0*/  VIADD R5, R5, 0x40 ;  /* 0x0000004005057836 */ /* 0x000fca0000000000 */
[----:B0-----:R-:W-:-:S13]  /*01f0*/  ISETP.GE.AND P2, PT, R5, UR8, PT ;  /* 0x0000000805007c0c */ /* 0x001fda000bf46270 */
.L_x_4182:
        /* <DEDUP_REMOVED lines=17> */
.L_x_4177:
        /* <DEDUP_REMOVED lines=40> */
.L_x_4176:
[----:B------:R-:W-:Y:S05]  /*0590*/  BSYNC.RECONVERGENT B1 ;  /* 0x0000000000017941 */ /* 0x000fea0003800200 */
.L_x_4175:
        /* <DEDUP_REMOVED lines=24> */
.L_x_4179:
[----:B------:R-:W-:Y:S05]  /*0720*/  BSYNC.RECONVERGENT B1 ;  /* 0x0000000000017941 */ /* 0x000fea0003800200 */
.L_x_4178:
        /* <DEDUP_REMOVED lines=16> */
.L_x_4181:
[----:B------:R-:W-:Y:S05]  /*0830*/  BSYNC.RECONVERGENT B1 ;  /* 0x0000000000017941 */ /* 0x000fea0003800200 */
.L_x_4180:
        /* <DEDUP_REMOVED lines=13> */
.L_x_4174:
[----:B------:R-:W-:Y:S05]  /*0910*/  BSYNC.RECONVERGENT B0 ;  /* 0x0000000000007941 */ /* 0x000fea0003800200 */
.L_x_4173:
        /* <DEDUP_REMOVED lines=10> */
.L_x_4184:
        /* <DEDUP_REMOVED lines=12> */
.L_x_7912:


//--------------------- .text._Z15gpukernelBMWNr3ILi16ELi31EEvPdS0_S0_iii --------------------------
	.section	.text._Z15gpukernelBMWNr3ILi16ELi31EEvPdS0_S0_iii,"ax",@progbits
	.align	128
        .global         _Z15gpukernelBMWNr3ILi16ELi31EEvPdS0_S0_iii
        .type           _Z15gpukernelBMWNr3ILi16ELi31EEvPdS0_S0_iii,@function
        .size           _Z15gpukernelBMWNr3ILi16ELi31EEvPdS0_S0_iii,(.L_x_7913 - _Z15gpukernelBMWNr3ILi16ELi31EEvPdS0_S0_iii)
        .other          _Z15gpukernelBMWNr3ILi16ELi31EEvPdS0_S0_iii,@"STO_CUDA_ENTRY STV_DEFAULT"
_Z15gpukernelBMWNr3ILi16ELi31EEvPdS0_S0_iii:
.text._Z15gpukernelBMWNr3ILi16ELi31EEvPdS0_S0_iii:
        /* <DEDUP_REMOVED lines=27> */
.L_x_4195:
[----:B0-----:R-:W0:Y:S01]  /*01b0*/  LDCU UR8, c[0x0][0x398] ;  /* 0x00007300ff0877ac */ /* 0x001e220008000800 */
[----:B------:R-:W-:Y:S02]  /*01c0*/  IMAD.MOV.U32 R8, RZ, RZ, R5 ;  /* 0x000000ffff087224 */ /* 0x000fe400078e0005 */
[----:B------:R-:W-:Y:S02]  /*01d0*/  HFMA2 R9, -RZ, RZ, 0, 0 ;  /* 0x00000000ff097431 */ /* 0x000fe400000001ff */
[----:B------:R-:W-:-:S05]  /*01e0*/  VIADD R5, R5, 0x3e ;  /* 0x0000003e05057836 */ /* 0x000fca0000000000 */
[----:B0-----:R-:W-:-:S13]  /*01f0*/  ISETP.GE.AND P2, PT, R5, UR8, PT ;  /* 0x0000000805007c0c */ /* 0x001fda000bf46270 */
.L_x_4194:
        /* <DEDUP_REMOVED lines=17> */
.L_x_4189:
        /* <DEDUP_REMOVED lines=40> */
.L_x_4188:
[----:B------:R-:W-:Y:S05]  /*0590*/  BSYNC.RECONVERGENT B1 ;  /* 0x0000000000017941 */ /* 0x000fea0003800200 */
.L_x_4187:
        /* <DEDUP_REMOVED lines=24> */
.L_x_4191:
[----:B------:R-:W-:Y:S05]  /*0720*/  BSYNC.RECONVERGENT B1 ;  /* 0x0000000000017941 */ /* 0x000fea0003800200 */
.L_x_4190:
        /* <DEDUP_REMOVED lines=16> */
.L_x_4193:
[----:B------:R-:W-:Y:S05]  /*0830*/  BSYNC.RECONVERGENT B1 ;  /* 0x0000000000017941 */ /* 0x000fea0003800200 */
.L_x_4192:
        /* <DEDUP_REMOVED lines=13> */
.L_x_4186:
[----:B------:R-:W-:Y:S05]  /*0910*/  BSYNC.RECONVERGENT B0 ;  /* 0x0000000000007941 */ /* 0x000fea0003800200 */
.L_x_4185:
        /* <DEDUP_REMOVED lines=10> */
.L_x_4196:
        /* <DEDUP_REMOVED lines=12> */
.L_x_7913:


//--------------------- .text._Z15gpukernelBMWNr3ILi16ELi30EEvPdS0_S0_iii --------------------------
	.section	.text._Z15gpukernelBMWNr3ILi16ELi30EEvPdS0_S0_iii,"ax",@progbits
	.align	128
        .global         _Z15gpukernelBMWNr3ILi16ELi30EEvPdS0_S0_iii
        .type           _Z15gpukernelBMWNr3ILi16ELi30EEvPdS0_S0_iii,@function
        .size           _Z15gpukernelBMWNr3ILi16ELi30EEvPdS0_S0_iii,(.L_x_7914 - _Z15gpukernelBMWNr3ILi16ELi30EEvPdS0_S0_iii)
        .other          _Z15gpukernelBMWNr3ILi16ELi30EEvPdS0_S0_iii,@"STO_CUDA_ENTRY STV_DEFAULT"
_Z15gpukernelBMWNr3ILi16ELi30EEvPdS0_S0_iii:
.text._Z15gpukernelBMWNr3ILi16ELi30EEvPdS0_S0_iii:
        /* <DEDUP_REMOVED lines=27> */
.L_x_4207:
[----:B0-----:R-:W0:Y:S01]  /*01b0*/  LDCU UR8, c[0x0][0x398] ;  /* 0x00007300ff0877ac */ /* 0x001e220008000800 */
[----:B------:R-:W-:Y:S02]  /*01c0*/  IMAD.MOV.U32 R8, RZ, RZ, R5 ;  /* 0x000000ffff087224 */ /* 0x000fe400078e0005 */
[----:B------:R-:W-:Y:S02]  /*01d0*/  HFMA2 R9, -RZ, RZ, 0, 0 ;  /* 0x00000000ff097431 */ /* 0x000fe400000001ff */
[----:B------:R-:W-:-:S05]  /*01e0*/  VIADD R5, R5, 0x3c ;  /* 0x0000003c05057836 */ /* 0x000fca0000000000 */
[----:B0-----:R-:W-:-:S13]  /*01f0*/  ISETP.GE.AND P2, PT, R5, UR8, PT ;  /* 0x0000000805007c0c */ /* 0x001fda000bf46270 */
.L_x_4206:
        /* <DEDUP_REMOVED lines=17> */
.L_x_4201:
        /* <DEDUP_REMOVED lines=40> */
.L_x_4200:
[----:B------:R-:W-:Y:S05]  /*0590*/  BSYNC.RECONVERGENT B1 ;  /* 0x0000000000017941 */ /* 0x000fea0003800200 */
.L_x_4199:
        /* <DEDUP_REMOVED lines=24> */
.L_x_4203:
[----:B------:R-:W-:Y:S05]  /*0720*/  BSYNC.RECONVERGENT B1 ;  /* 0x0000000000017941 */ /* 0x000fea0003800200 */
.L_x_4202:
        /* <DEDUP_REMOVED lines=16> */
.L_x_4205:
[----:B------:R-:W-:Y:S05]  /*0830*/  BSYNC.RECONVERGENT B1 ;  /* 0x0000000000017941 */ /* 0x000fea0003800200 */
.L_x_4204:
        /* <DEDUP_REMOVED lines=13> */
.L_x_4198:
[----:B------:R-:W-:Y:S05]  /*0910*/  BSYNC.RECONVERGENT B0 ;  /* 0x0000000000007941 */ /* 0x000fea0003800200 */
.L_x_4197:
        /* <DEDUP_REMOVED lines=10> */
.L_x_4208:
        /* <DEDUP_REMOVED lines=12> */
.L_x_7914:


//--------------------- .text._Z15gpukernelBMWNr3ILi16ELi29EEvPdS0_S0_iii --------------------------
	.section	.text._Z15gpukernelBMWNr3ILi16ELi29EEvPdS0_S0_iii,"ax",@progbits
	.align	128
        .global         _Z15gpukernelBMWNr3ILi16ELi29EEvPdS0_S0_iii
        .type           _Z15gpukernelBMWNr3ILi16ELi29EEvPdS0_S0_iii,@function
        .size           _Z15gpukernelBMWNr3ILi16ELi29EEvPdS0_S0_iii,(.L_x_7915 - _Z15gpukernelBMWNr3ILi16ELi29EEvPdS0_S0_iii)
        .other          _Z15gpukernelBMWNr3ILi16ELi29EEvPdS0_S0_iii,@"STO_CUDA_ENTRY STV_DEFAULT"
_Z15gpukernelBMWNr3ILi16ELi29EEvPdS0_S0_iii:
.text._Z15gpukernelBMWNr3ILi16ELi29EEvPdS0_S0_iii:
        /* <DEDUP_REMOVED lines=27> */
.L_x_4219:
[----:B0-----:R-:W0:Y:S01]  /*01b0*/  LDCU UR8, c[0x0][0x398] ;  /* 0x00007300ff0877ac */ /* 0x001e220008000800 */
[----:B------:R-:W-:Y:S02]  /*01c0*/  IMAD.MOV.U32 R8, RZ, RZ, R5 ;  /* 0x000000ffff087224 */ /* 0x000fe400078e0005 */
[----:B------:R-:W-:Y:S02]  /*01d0*/  HFMA2 R9, -RZ, RZ, 0, 0 ;  /* 0x00000000ff097431 */ /* 0x000fe400000001ff */
[----:B------:R-:W-:-:S05]  /*01e0*/  VIADD R5, R5, 0x3a ;  /* 0x0000003a05057836 */ /* 0x000fca0000000000 */
[----:B0-----:R-:W-:-:S13]  /*01f0*/  ISETP.GE.AND P2, PT, R5, UR8, PT ;  /* 0x0000000805007c0c */ /* 0x001fda000bf46270 */
.L_x_4218:
        /* <DEDUP_REMOVED lines=17> */
.L_x_4213:
        /* <DEDUP_REMOVED lines=40> */
.L_x_4212:
[----:B------:R-:W-:Y:S05]  /*0590*/  BSYNC.RECONVERGENT B1 ;  /* 0x0000000000017941 */ /* 0x000fea0003800200 */
.L_x_4211:
        /* <DEDUP_REMOVED lines=24> */
.L_x_4215:
[----:B------:R-:W-:Y:S05]  /*0720*/  BSYNC.RECONVERGENT B1 ;  /* 0x0000000000017941 */ /* 0x000fea0003800200 */
.L_x_4214:
        /* <DEDUP_REMOVED lines=16> */
.L_x_4217:
[----:B------:R-:W-:Y:S05]  /*0830*/  BSYNC.RECONVERGENT B1 ;  /* 0x0000000000017941 */ /* 0x000fea0003800200 */
.L_x_4216:
        /* <DEDUP_REMOVED lines=13> */
.L_x_4210:
[----:B------:R-:W-:Y:S05]  /*0910*/  BSYNC.RECONVERGENT B0 ;  /* 0x0000000000007941 */ /* 0x000fea0003800200 */
.L_x_4209:
        /* <DEDUP_REMOVED lines=10> */
.L_x_4220:
        /* <DEDUP_REMOVED lines=12> */
.L_x_7915:


//--------------------- .text._Z15gpukernelBMWNr3ILi16ELi28EEvPdS0_S0_iii --------------------------
	.section	.text._Z15gpukernelBMWNr3ILi16ELi28EEvPdS0_S0_iii,"ax",@progbits
	.align	128
        .global         _Z15gpukernelBMWNr3ILi16ELi28EEvPdS0_S0_iii
        .type           _Z15gpukernelBMWNr3ILi16ELi28EEvPdS0_S0_iii,@function
        .size           _Z15gpukernelBMWNr3ILi16ELi28EEvPdS0_S0_iii,(.L_x_7916 - _Z15gpukernelBMWNr3ILi16ELi28EEvPdS0_S0_iii)
        .other          _Z15gpukernelBMWNr3ILi16ELi28EEvPdS0_S0_iii,@"STO_CUDA_ENTRY STV_DEFAULT"
_Z15gpukernelBMWNr3ILi16ELi28EEvPdS0_S0_iii:
.text._Z15gpukernelBMWNr3ILi16ELi28EEvPdS0_S0_iii:
        /* <DEDUP_REMOVED lines=27> */
.L_x_4231:
[----:B0-----:R-:W0:Y:S01]  /*01b0*/  LDCU UR8, c[0x0][0x398] ;  /* 0x00007300ff0877ac */ /* 0x001e220008000800 */
[----:B------:R-:W-:Y:S02]  /*01c0*/  IMAD.MOV.U32 R8, RZ, RZ, R5 ;  /* 0x000000ffff087224 */ /* 0x000fe400078e0005 */
[----:B------:R-:W-:Y:S02]  /*01d0*/  HFMA2 R9, -RZ, RZ, 0, 0 ;  /* 0x00000000ff097431 */ /* 0x000fe400000001ff */
[----:B------:R-:W-:-:S05]  /*01e0*/  VIADD R5, R5, 0x38 ;  /* 0x0000003805057836 */ /* 0x000fca0000000000 */
[----:B0-----:R-:W-:-:S13]  /*01f0*/  ISETP.GE.AND P2, PT, R5, UR8, PT ;  /* 0x0000000805007c0c */ /* 0x001fda000bf46270 */
.L_x_4230:
        /* <DEDUP_REMOVED lines=17> */
.L_x_4225:
        /* <DEDUP_REMOVED lines=40> */
.L_x_4224:
[----:B------:R-:W-:Y:S05]  /*0590*/  BSYNC.RECONVERGENT B1 ;  /* 0x0000000000017941 */ /* 0x000fea0003800200 */
.L_x_4223:
        /* <DEDUP_REMOVED lines=24> */
.L_x_4227:
[----:B------:R-:W-:Y:S05]  /*0720*/  BSYNC.RECONVERGENT B1 ;  /* 0x0000000000017941 */ /* 0x000fea0003800200 */
.L_x_4226:
        /* <DEDUP_REMOVED lines=16> */
.L_x_4229:
[----:B------:R-:W-:Y:S05]  /*0830*/  BSYNC.RECONVERGENT B1 ;  /* 0x0000000000017941 */ /* 0x000fea0003800200 */
.L_x_4228:
        /* <DEDUP_REMOVED lines=13> */
.L_x_4222:
[----:B------:R-:W-:Y:S05]  /*0910*/  BSYNC.RECONVERGENT B0 ;  /* 0x0000000000007941 */ /* 0x000fea0003800200 */
.L_x_4221:
        /* <DEDUP_REMOVED lines=10> */
.L_x_4232:
        /* <DEDUP_REMOVED lines=12> */
.L_x_7916:


//--------------------- .text._Z15gpukernelBMWNr3ILi16ELi27EEvPdS0_S0_iii --------------------------
	.section	.text._Z15gpukernelBMWNr3ILi16ELi27EEvPdS0_S0_iii,"ax",@progbits
	.align	128
        .global         _Z15gpukernelBMWNr3ILi16ELi27EEvPdS0_S0_iii
        .type           _Z15gpukernelBMWNr3ILi16ELi27EEvPdS0_S0_iii,@function
        .size           _Z15gpukernelBMWNr3ILi16ELi27EEvPdS0_S0_iii,(.L_x_7917 - _Z15gpukernelBMWNr3ILi16ELi27EEvPdS0_S0_iii)
        .other          _Z15gpukernelBMWNr3ILi16ELi27EEvPdS0_S0_iii,@"STO_CUDA_ENTRY STV_DEFAULT"
_Z15gpukernelBMWNr3ILi16ELi27EEvPdS0_S0_iii:
.text._Z15gpukernelBMWNr3ILi16ELi27EEvPdS0_S0_iii:
        /* <DEDUP_REMOVED lines=27> */
.L_x_4243:
[----:B0-----:R-:W0:Y:S01]  /*01b0*/  LDCU UR8, c[0x0][0x398] ;  /* 0x00007300ff0877ac */ /* 0x001e220008000800 */
[----:B------:R-:W-:Y:S02]  /*01c0*/  IMAD.MOV.U32 R8, RZ, RZ, R5 ;  /* 0x000000ffff087224 */ /* 0x000fe400078e0005 */
[----:B------:R-:W-:Y:S02]  /*01d0*/  HFMA2 R9, -RZ, RZ, 0, 0 ;  /* 0x00000000ff097431 */ /* 0x000fe400000001ff */
[----:B------:R-:W-:-:S05]  /*01e0*/  VIADD R5, R5, 0x36 ;  /* 0x0000003605057836 */ /* 0x000fca0000000000 */
[----:B0-----:R-:W-:-:S13]  /*01f0*/  ISETP.GE.AND P2, PT, R5, UR8, PT ;  /* 0x0000000805007c0c */ /* 0x001fda000bf46270 */
.L_x_4242:
        /* <DEDUP_REMOVED lines=17> */
.L_x_4237:
        /* <DEDUP_REMOVED lines=40> */
.L_x_4236:
[----:B------:R-:W-:Y:S05]  /*0590*/  BSYNC.RECONVERGENT B1 ;  /* 0x0000000000017941 */ /* 0x000fea0003800200 */
.L_x_4235:
        /* <DEDUP_REMOVED lines=24> */
.L_x_4239:
[----:B------:R-:W-:Y:S05]  /*0720*/  BSYNC.RECONVERGENT B1 ;  /* 0x0000000000017941 */ /* 0x000fea0003800200 */
.L_x_4238:
        /* <DEDUP_REMOVED lines=16> */
.L_x_4241:
[----:B------:R-:W-:Y:S05]  /*0830*/  BSYNC.RECONVERGENT B1 ;  /* 0x0000000000017941 */ /* 0x000fea0003800200 */
.L_x_4240:
        /* <DEDUP_REMOVED lines=13> */
.L_x_4234:
[----:B------:R-:W-:Y:S05]  /*0910*/  BSYNC.RECONVERGENT B0 ;  /* 0x0000000000007941 */ /* 0x000fea0003800200 */
.L_x_4233:
        /* <DEDUP_REMOVED lines=10> */
.L_x_4244:
        /* <DEDUP_REMOVED lines=12> */
.L_x_7917:


//--------------------- .text._Z15gpukernelBMWNr3ILi16ELi26EEvPdS0_S0_iii --------------------------
	.section	.text._Z15gpukernelBMWNr3ILi16ELi26EEvPdS0_S0_iii,"ax",@progbits
	.align	128
        .global         _Z15gpukernelBMWNr3ILi16ELi26EEvPdS0_S0_iii
        .type           _Z15gpukernelBMWNr3ILi16ELi26EEvPdS0_S0_iii,@function
        .size           _Z15gpukernelBMWNr3ILi16ELi26EEvPdS0_S0_iii,(.L_x_7918 - _Z15gpukernelBMWNr3ILi16ELi26EEvPdS0_S0_iii)
        .other          _Z15gpukernelBMWNr3ILi16ELi26EEvPdS0_S0_iii,@"STO_CUDA_ENTRY STV_DEFAULT"
_Z15gpukernelBMWNr3ILi16ELi26EEvPdS0_S0_iii:
.text._Z15gpukernelBMWNr3ILi16ELi26EEvPdS0_S0_iii:
        /* <DEDUP_REMOVED lines=27> */
.L_x_4255:
[----:B0-----:R-:W0:Y:S01]  /*01b0*/  LDCU UR8, c[0x0][0x398] ;  /* 0x00007300ff0877ac */ /* 0x001e220008000800 */
[----:B------:R-:W-:Y:S02]  /*01c0*/  IMAD.MOV.U32 R8, RZ, RZ, R5 ;  /* 0x000000ffff087224 */ /* 0x000fe400078e0005 */
[----:B------:R-:W-:Y:S02]  /*01d0*/  HFMA2 R9, -RZ, RZ, 0, 0 ;  /* 0x00000000ff097431 */ /* 0x000fe400000001ff */
[----:B------:R-:W-:-:S05]  /*01e0*/  VIADD R5, R5, 0x34 ;  /* 0x0000003405057836 */ /* 0x000fca0000000000 */
[----:B0-----:R-:W-:-:S13]  /*01f0*/  ISETP.GE.AND P2, PT, R5, UR8, PT ;  /* 0x0000000805007c0c */ /* 0x001fda000bf46270 */
.L_x_4254:
        /* <DEDUP_REMOVED lines=17> */
.L_x_4249:
        /* <DEDUP_REMOVED lines=40> */
.L_x_4248:
[----:B------:R-:W-:Y:S05]  /*0590*/  BSYNC.RECONVERGENT B1 ;  /* 0x0000000000017941 */ /* 0x000fea0003800200 */
.L_x_4247:
        /* <DEDUP_REMOVED lines=24> */
.L_x_4251:
[----:B------:R-:W-:Y:S05]  /*0720*/  BSYNC.RECONVERGENT B1 ;  /* 0x0000000000017941 */ /* 0x000fea0003800200 */
.L_x_4250:
        /* <DEDUP_REMOVED lines=16> */
.L_x_4253:
[----:B------:R-:W-:Y:S05]  /*0830*/  BSYNC.RECONVERGENT B1 ;  /* 0x0000000000017941 */ /* 0x000fea0003800200 */
.L_x_4252:
        /* <DEDUP_REMOVED lines=13> */
.L_x_4246:
[----:B------:R-:W-:Y:S05]  /*0910*/  BSYNC.RECONVERGENT B0 ;  /* 0x0000000000007941 */ /* 0x000fea0003800200 */
.L_x_4245:
        /* <DEDUP_REMOVED lines=10> */
.L_x_4256:
        /* <DEDUP_REMOVED lines=12> */
.L_x_7918:


//--------------------- .text._Z15gpukernelBMWNr3ILi16ELi25EEvPdS0_S0_iii --------------------------
	.section	.text._Z15gpukernelBMWNr3ILi16ELi25EEvPdS0_S0_iii,"ax",@progbits
	.align	128
        .global         _Z15gpukernelBMWNr3ILi16ELi25EEvPdS0_S0_iii
        .type           _Z15gpukernelBMWNr3ILi16ELi25EEvPdS0_S0_iii,@function
        .size           _Z15gpukernelBMWNr3ILi16ELi25EEvPdS0_S0_iii,(.L_x_7919 - _Z15gpukernelBMWNr3ILi16ELi25EEvPdS0_S0_iii)
        .other          _Z15gpukernelBMWNr3ILi16ELi25EEvPdS0_S0_iii,@"STO_CUDA_ENTRY STV_DEFAULT"
_Z15gpukernelBMWNr3ILi16ELi25EEvPdS0_S0_iii:
.text._Z15gpukernelBMWNr3ILi16ELi25EEvPdS0_S0_iii:
        /* <DEDUP_REMOVED lines=27> */
.L_x_4267:
[----:B0-----:R-:W0:Y:S01]  /*01b0*/  LDCU UR8, c[0x0][0x398] ;  /* 0x00007300ff0877ac */ /* 0x001e220008000800 */
[----:B------:R-:W-:Y:S02]  /*01c0*/  IMAD.MOV.U32 R8, RZ, RZ, R5 ;  /* 0x000000ffff087224 */ /* 0x000fe400078e0005 */
[----:B------:R-:W-:Y:S02]  /*01d0*/  HFMA2 R9, -RZ, RZ, 0, 0 ;  /* 0x00000000ff097431 */ /* 0x000fe400000001ff */
[----:B------:R-:W-:-:S05]  /*01e0*/  VIADD R5, R5, 0x32 ;  /* 0x0000003205057836 */ /* 0x000fca0000000000 */
[----:B0-----:R-:W-:-:S13]  /*01f0*/  ISETP.GE.AND P2, PT, R5, UR8, PT ;  /* 0x0000000805007c0c */ /* 0x001fda000bf46270 */
.L_x_4266:
        /* <DEDUP_REMOVED lines=17> */
.L_x_4261:
        /* <DEDUP_REMOVED lines=40> */
.L_x_4260:
[----:B------:R-:W-:Y:S05]  /*0590*/  BSYNC.RECONVERGENT B1 ;  /* 0x0000000000017941 */ /* 0x000fea0003800200 */
.L_x_4259:
        /* <DEDUP_REMOVED lines=24> */
.L_x_4263:
[----:B------:R-:W-:Y:S05]  /*0720*/  BSYNC.RECONVERGENT B1 ;  /* 0x0000000000017941 */ /* 0x000fea0003800200 */
.L_x_4262:
        /* <DEDUP_REMOVED lines=16> */
.L_x_4265:
[----:B------:R-:W-:Y:S05]  /*0830*/  BSYNC.RECONVERGENT B1 ;  /* 0x0000000000017941 */ /* 0x000fea0003800200 */
.L_x_4264:
        /* <DEDUP_REMOVED lines=13> */
.L_x_4258:
[----:B------:R-:W-:Y:S05]  /*0910*/  BSYNC.RECONVERGENT B0 ;  /* 0x0000000000007941 */ /* 0x000fea0003800200 */
.L_x_4257:
        /* <DEDUP_REMOVED lines=10> */
.L_x_4268:
        /* <DEDUP_REMOVED lines=12> */
.L_x_7919:


//--------------------- .text._Z15gpukernelBMWNr3ILi16ELi24EEvPdS0_S0_iii --------------------------
	.section	.text._Z15gpukernelBMWNr3ILi16ELi24EEvPdS0_S0_iii,"ax",@progbits
	.align	128
        .global         _Z15gpukernelBMWNr3ILi16ELi24EEvPdS0_S0_iii
        .type           _Z15gpukernelBMWNr3ILi16ELi24EEvPdS0_S0_iii,@function
        .size           _Z15gpukernelBMWNr3ILi16ELi24EEvPdS0_S0_iii,(.L_x_7920 - _Z15gpukernelBMWNr3ILi16ELi24EEvPdS0_S0_iii)
        .other          _Z15gpukernelBMWNr3ILi16ELi24EEvPdS0_S0_iii,@"STO_CUDA_ENTRY STV_DEFAULT"
_Z15gpukernelBMWNr3ILi16ELi24EEvPdS0_S0_iii:
.text._Z15gpukernelBMWNr3ILi16ELi24EEvPdS0_S0_iii:
        /* <DEDUP_REMOVED lines=27> */
.L_x_4279:
[----:B0-----:R-:W0:Y:S01]  /*01b0*/  LDCU UR8, c[0x0][0x398] ;  /* 0x00007300ff0877ac */ /* 0x001e220008000800 */
[----:B------:R-:W-:Y:S02]  /*01c0*/  IMAD.MOV.U32 R8, RZ, RZ, R5 ;  /* 0x000000ffff087224 */ /* 0x000fe400078e0005 */
[----:B------:R-:W-:Y:S02]  /*01d0*/  HFMA2 R9, -RZ, RZ, 0, 0 ;  /* 0x00000000ff097431 */ /* 0x000fe400000001ff */
[----:B------:R-:W-:-:S05]  /*01e0*/  VIADD R5, R5, 0x30 ;  /* 0x0000003005057836 */ /* 0x000fca0000000000 */
[----:B0-----:R-:W-:-:S13]  /*01f0*/  ISETP.GE.AND P2, PT, R5, UR8, PT ;  /* 0x0000000805007c0c */ /* 0x001fda000bf46270 */
.L_x_4278:
        /* <DEDUP_REMOVED lines=17> */
.L_x_4273:
        /* <DEDUP_REMOVED lines=40> */
.L_x_4272:
[----:B------:R-:W-:Y:S05]  /*0590*/  BSYNC.RECONVERGENT B1 ;  /* 0x0000000000017941 */ /* 0x000fea0003800200 */
.L_x_4271:
        /* <DEDUP_REMOVED lines=24> */
.L_x_4275:
[----:B------:R-:W-:Y:S05]  /*0720*/  BSYNC.RECONVERGENT B1 ;  /* 0x0000000000017941 */ /* 0x000fea0003800200 */
.L_x_4274:
        /* <DEDUP_REMOVED lines=16> */
.L_x_4277:
[----:B------:R-:W-:Y:S05]  /*0830*/  BSYNC.RECONVERGENT B1 ;  /* 0x0000000000017941 */ /* 0x000fea0003800200 */
.L_x_4276:
        /* <DEDUP_REMOVED lines=13> */
.L_x_4270:
[----:B------:R-:W-:Y:S05]  /*0910*/  BSYNC.RECONVERGENT B0 ;  /* 0x0000000000007941 */ /* 0x000fea0003800200 */
.L_x_4269:
        /* <DEDUP_REMOVED lines=10> */
.L_x_4280:
        /* <DEDUP_REMOVED lines=12> */
.L_x_7920:


//--------------------- .text._Z15gpukernelBMWNr3ILi16ELi23EEvPdS0_S0_iii --------------------------
	.section	.text._Z15gpukernelBMWNr3ILi16ELi23EEvPdS0_S0_iii,"ax",@progbits
	.align	128
        .global         _Z15gpukernelBMWNr3ILi16ELi23EEvPdS0_S0_iii
        .type           _Z15gpukernelBMWNr3ILi16ELi23EEvPdS0_S0_iii,@function
        .size           _Z15gpukernelBMWNr3ILi16ELi23EEvPdS0_S0_iii,(.L_x_7921 - _Z15gpukernelBMWNr3ILi16ELi23EEvPdS0_S0_iii)
        .other          _Z15gpukernelBMWNr3ILi16ELi23EEvPdS0_S0_iii,@"STO_CUDA_ENTRY STV_DEFAULT"
_Z15gpukernelBMWNr3ILi16ELi23EEvPdS0_S0_iii:
.text._Z15gpukernelBMWNr3ILi16ELi23EEvPdS0_S0_iii:
        /* <DEDUP_REMOVED lines=27> */
.L_x_4291:
[----:B0-----:R-:W0:Y:S01]  /*01b0*/  LDCU UR8, c[0x0][0x398] ;  /* 0x00007300ff0877ac */ /* 0x001e220008000800 */
[----:B------:R-:W-:Y:S02]  /*01c0*/  IMAD.MOV.U32 R8, RZ, RZ, R5 ;  /* 0x000000ffff087224 */ /* 0x000fe400078e0005 */
[----:B------:R-:W-:Y:S02]  /*01d0*/  HFMA2 R9, -RZ, RZ, 0, 0 ;  /* 0x00000000ff097431 */ /* 0x000fe400000001ff */
[----:B------:R-:W-:-:S05]  /*01e0*/  VIADD R5, R5, 0x2e ;  /* 0x0000002e05057836 */ /* 0x000fca0000000000 */
[----:B0-----:R-:W-:-:S13]  /*01f0*/  ISETP.GE.AND P2, PT, R5, UR8, PT ;  /* 0x0000000805007c0c */ /* 0x001fda000bf46270 */
.L_x_4290:
        /* <DEDUP_REMOVED lines=17> */
.L_x_4285:
        /* <DEDUP_REMOVED lines=40> */
.L_x_4284:
[----:B------:R-:W-:Y:S05]  /*0590*/  BSYNC.RECONVERGENT B1 ;  /* 0x0000000000017941 */ /* 0x000fea0003800200 */
.L_x_4283:
        /* <DEDUP_REMOVED lines=24> */
.L_x_4287:
[----:B------:R-:W-:Y:S05]  /*0720*/  BSYNC.RECONVERGENT B1 ;  /* 0x0000000000017941 */ /* 0x000fea0003800200 */
.L_x_4286:
        /* <DEDUP_REMOVED lines=16> */
.L_x_4289:
[----:B------:R-:W-:Y:S05]  /*0830*/  BSYNC.RECONVERGENT B1 ;  /* 0x0000000000017941 */ /* 0x000fea0003800200 */
.L_x_4288:
        /* <DEDUP_REMOVED lines=13> */
.L_x_4282:
[----:B------:R-:W-:Y:S05]  /*0910*/  BSYNC.RECONVERGENT B0 ;  /* 0x0000000000007941 */ /* 0x000fea0003800200 */
.L_x_4281:
        /* <DEDUP_REMOVED lines=10> */
.L_x_4292:
        /* <DEDUP_REMOVED lines=12> */
.L_x_7921:


//--------------------- .text._Z15gpukernelBMWNr3ILi16ELi22EEvPdS0_S0_iii --------------------------
	.section	.text._Z15gpukernelBMWNr3ILi16ELi22EEvPdS0_S0_iii,"ax",@progbits
	.align	128
        .global         _Z15gpukernelBMWNr3ILi16ELi22EEvPdS0_S0_iii
        .type           _Z15gpukernelBMWNr3ILi16ELi22EEvPdS0_S0_iii,@function
        .size           _Z15gpukernelBMWNr3ILi16ELi22EEvPdS0_S0_iii,(.L_x_7922 - _Z15gpukernelBMWNr3ILi16ELi22EEvPdS0_S0_iii)
        .other          _Z15gpukernelBMWNr3ILi16ELi22EEvPdS0_S0_iii,@"STO_CUDA_ENTRY STV_DEFAULT"
_Z15gpukernelBMWNr3ILi16ELi22EEvPdS0_S0_iii:
.text._Z15gpukernelBMWNr3ILi16ELi22EEvPdS0_S0_iii:
        /* <DEDUP_REMOVED lines=27> */
.L_x_4303:
[----:B0-----:R-:W0:Y:S01]  /*01b0*/  LDCU UR8, c[0x0][0x398] ;  /* 0x00007300ff0877ac */ /* 0x001e220008000800 */
[----:B------:R-:W-:Y:S02]  /*01c0*/  IMAD.MOV.U32 R8, RZ, RZ, R5 ;  /* 0x000000ffff087224 */ /* 0x000fe400078e0005 */
[----:B------:R-:W-:Y:S02]  /*01d0*/  HFMA2 R9, -RZ, RZ, 0, 0 ;  /* 0x00000000ff097431 */ /* 0x000fe400000001ff */
[----:B------:R-:W-:-:S05]  /*01e0*/  VIADD R5, R5, 0x2c ;  /* 0x0000002c05057836 */ /* 0x000fca0000000000 */
[----:B0-----:R-:W-:-:S13]  /*01f0*/  ISETP.GE.AND P2, PT, R5, UR8, PT ;  /* 0x0000000805007c0c */ /* 0x001fda000bf46270 */
.L_x_4302:
        /* <DEDUP_REMOVED lines=17> */
.L_x_4297:
        /* <DEDUP_REMOVED lines=40> */
.L_x_4296:
[----:B------:R-:W-:Y:S05]  /*0590*/  BSYNC.RECONVERGENT B1 ;  /* 0x0000000000017941 */ /* 0x000fea0003800200 */
.L_x_4295:
        /* <DEDUP_REMOVED lines=24> */
.L_x_4299:
[----:B------:R-:W-:Y:S05]  /*0720*/  BSYNC.RECONVERGENT B1 ;  /* 0x0000000000017941 */ /* 0x000fea0003800200 */
.L_x_4298:
        /* <DEDUP_REMOVED lines=16> */
.L_x_4301:
[----:B------:R-:W-:Y:S05]  /*0830*/  BSYNC.RECONVERGENT B1 ;  /* 0x0000000000017941 */ /* 0x000fea0003800200 */
.L_x_4300:
        /* <DEDUP_REMOVED lines=13> */
.L_x_4294:
[----:B------:R-:W-:Y:S05]  /*0910*/  BSYNC.RECONVERGENT B0 ;  /* 0x0000000000007941 */ /* 0x000fea0003800200 */
.L_x_4293:
        /* <DEDUP_REMOVED lines=10> */
.L_x_4304:
        /* <DEDUP_REMOVED lines=12> */
.L_x_7922:


//--------------------- .text._Z15gpukernelBMWNr3ILi16ELi21EEvPdS0_S0_iii --------------------------
	.section	.text._Z15gpukernelBMWNr3ILi16ELi21EEvPdS0_S0_iii,"ax",@progbits
	.align	128
        .global         _Z15gpukernelBMWNr3ILi16ELi21EEvPdS0_S0_iii
        .type           _Z15gpukernelBMWNr3ILi16ELi21EEvPdS0_S0_iii,@function
        .size           _Z15gpukernelBMWNr3ILi16ELi21EEvPdS0_S0_iii,(.L_x_7923 - _Z15gpukernelBMWNr3ILi16ELi21EEvPdS0_S0_iii)
        .other          _Z15gpukernelBMWNr3ILi16ELi21EEvPdS0_S0_iii,@"STO_CUDA_ENTRY STV_DEFAULT"
_Z15gpukernelBMWNr3ILi16ELi21EEvPdS0_S0_iii:
.text._Z15gpukernelBMWNr3ILi16ELi21EEvPdS0_S0_iii:
        /* <DEDUP_REMOVED lines=27> */
.L_x_4315:
[----:B0-----:R-:W0:Y:S01]  /*01b0*/  LDCU UR8, c[0x0][0x398] ;  /* 0x00007300ff0877ac */ /* 0x001e220008000800 */
[----:B------:R-:W-:Y:S02]  /*01c0*/  IMAD.MOV.U32 R8, RZ, RZ, R5 ;  /* 0x000000ffff087224 */ /* 0x000fe400078e0005 */
[----:B------:R-:W-:Y:S02]  /*01d0*/  HFMA2 R9, -RZ, RZ, 0, 0 ;  /* 0x00000000ff097431 */ /* 0x000fe400000001ff */
[----:B------:R-:W-:-:S05]  /*01e0*/  VIADD R5, R5, 0x2a ;  /* 0x0000002a05057836 */ /* 0x000fca0000000000 */
[----:B0-----:R-:W-:-:S13]  /*01f0*/  ISETP.GE.AND P2, PT, R5, UR8, PT ;  /* 0x0000000805007c0c */ /* 0x001fda000bf46270 */
.L_x_4314:
        /* <DEDUP_REMOVED lines=17> */
.L_x_4309:
        /* <DEDUP_REMOVED lines=40> */
.L_x_4308:
[----:B------:R-:W-:Y:S05]  /*0590*/  BSYNC.RECONVERGENT B1 ;  /* 0x0000000000017941 */ /* 0x000fea0003800200 */
.L_x_4307:
        /* <DEDUP_REMOVED lines=24> */
.L_x_4311:
[----:B------:R-:W-:Y:S05]  /*0720*/  BSYNC.RECONVERGENT B1 ;  /* 0x0000000000017941 */ /* 0x000fea0003800200 */
.L_x_4310:
        /* <DEDUP_REMOVED lines=16> */
.L_x_4313:
[----:B------:R-:W-:Y:S05]  /*0830*/  BSYNC.RECONVERGENT B1 ;  /* 0x0000000000017941 */ /* 0x000fea0003800200 */
.L_x_4312:
        /* <DEDUP_REMOVED lines=13> */
.L_x_4306:
[----:B------:R-:W-:Y:S05]  /*0910*/  BSYNC.RECONVERGENT B0 ;  /* 0x0000000000007941 */ /* 0x000fea0003800200 */
.L_x_4305:
        /* <DEDUP_REMOVED lines=10> */
.L_x_4316:
        /* <DEDUP_REMOVED lines=12> */
.L_x_7923:


//--------------------- .text._Z15gpukernelBMWNr3ILi16ELi20EEvPdS0_S0_iii --------------------------
	.section	.text._Z15gpukernelBMWNr3ILi16ELi20EEvPdS0_S0_iii,"ax",@progbits
	.align	128
        .global         _Z15gpukernelBMWNr3ILi16ELi20EEvPdS0_S0_iii
        .type           _Z15gpukernelBMWNr3ILi16ELi20EEvPdS0_S0_iii,@function
        .size           _Z15gpukernelBMWNr3ILi16ELi20EEvPdS0_S0_iii,(.L_x_7924 - _Z15gpukernelBMWNr3ILi16ELi20EEvPdS0_S0_iii)
        .other          _Z15gpukernelBMWNr3ILi16ELi20EEvPdS0_S0_iii,@"STO_CUDA_ENTRY STV_DEFAULT"
_Z15gpukernelBMWNr3ILi16ELi20EEvPdS0_S0_iii:
.text._Z15gpukernelBMWNr3ILi16ELi20EEvPdS0_S0_iii:
        /* <DEDUP_REMOVED lines=27> */
.L_x_4327:
[----:B0-----:R-:W0:Y:S01]  /*01b0*/  LDCU UR8, c[0x0][0x398] ;  /* 0x00007300ff0877ac */ /* 0x001e220008000800 */
[----:B------:R-:W-:Y:S02]  /*01c0*/  IMAD.MOV.U32 R8, RZ, RZ, R5 ;  /* 0x000000ffff087224 */ /* 0x000fe400078e0005 */
[----:B------:R-:W-:Y:S02]  /*01d0*/  HFMA2 R9, -RZ, RZ, 0, 0 ;  /* 0x00000000ff097431 */ /* 0x000fe400000001ff */
[----:B------:R-:W-:-:S05]  /*01e0*/  VIADD R5, R5, 0x28 ;  /* 0x0000002805057836 */ /* 0x000fca0000000000 */
[----:B0-----:R-:W-:-:S13]  /*01f0*/  ISETP.GE.AND P2, PT, R5, UR8, PT ;  /* 0x0000000805007c0c */ /* 0x001fda000bf46270 */
.L_x_4326:
        /* <DEDUP_REMOVED lines=17> */
.L_x_4321:
        /* <DEDUP_REMOVED lines=40> */
.L_x_4320:
[----:B------:R-:W-:Y:S05]  /*0590*/  BSYNC.RECONVERGENT B1 ;  /* 0x0000000000017941 */ /* 0x000fea0003800200 */
.L_x_4319:
        /* <DEDUP_REMOVED lines=24> */
.L_x_4323:
[----:B------:R-:W-:Y:S05]  /*0720*/  BSYNC.RECONVERGENT B1 ;  /* 0x0000000000017941 */ /* 0x000fea0003800200 */
.L_x_4322:
        /* <DEDUP_REMOVED lines=16> */
.L_x_4325:
[----:B------:R-:W-:Y:S05]  /*0830*/  BSYNC.RECONVERGENT B1 ;  /* 0x0000000000017941 */ /* 0x000fea0003800200 */
.L_x_4324:
        /* <DEDUP_REMOVED lines=13> */
.L_x_4318:
[----:B------:R-:W-:Y:S05]  /*0910*/  BSYNC.RECONVERGENT B0 ;  /* 0x0000000000007941 */ /* 0x000fea0003800200 */
.L_x_4317:
        /* <DEDUP_REMOVED lines=10> */
.L_x_4328:
        /* <DEDUP_REMOVED lines=12> */
.L_x_7924:


//--------------------- .text._Z15gpukernelBMWNr3ILi16ELi19EEvPdS0_S0_iii --------------------------
	.section	.text._Z15gpukernelBMWNr3ILi16ELi19EEvPdS0_S0_iii,"ax",@progbits
	.align	128
        .global         _Z15gpukernelBMWNr3ILi16ELi19EEvPdS0_S0_iii
        .type           _Z15gpukernelBMWNr3ILi16ELi19EEvPdS0_S0_iii,@function
        .size           _Z15gpukernelBMWNr3ILi16ELi19EEvPdS0_S0_iii,(.L_x_7925 - _Z15gpukernelBMWNr3ILi16ELi19EEvPdS0_S0_iii)
        .other          _Z15gpukernelBMWNr3ILi16ELi19EEvPdS0_S0_iii,@"STO_CUDA_ENTRY STV_DEFAULT"
_Z15gpukernelBMWNr3ILi16ELi19EEvPdS0_S0_iii:
.text._Z15gpukernelBMWNr3ILi16ELi19EEvPdS0_S0_iii:
        /* <DEDUP_REMOVED lines=27> */
.L_x_4339:
[----:B0-----:R-:W0:Y:S01]  /*01b0*/  LDCU UR8, c[0x0][0x398] ;  /* 0x00007300ff0877ac */ /* 0x001e220008000800 */
[----:B------:R-:W-:Y:S02]  /*01c0*/  IMAD.MOV.U32 R8, RZ, RZ, R5 ;  /* 0x000000ffff087224 */ /* 0x000fe400078e0005 */
[----:B------:R-:W-:Y:S02]  /*01d0*/  HFMA2 R9, -RZ, RZ, 0, 0 ;  /* 0x00000000ff097431 */ /* 0x000fe400000001ff */
[----:B------:R-:W-:-:S05]  /*01e0*/  VIADD R5, R5, 0x26 ;  /* 0x0000002605057836 */ /* 0x000fca0000000000 */
[----:B0-----:R-:W-:-:S13]  /*01f0*/  ISETP.GE.AND P2, PT, R5, UR8, PT ;  /* 0x0000000805007c0c */ /* 0x001fda000bf46270 */
.L_x_4338:
        /* <DEDUP_REMOVED lines=17> */
.L_x_4333:
        /* <DEDUP_REMOVED lines=40> */
.L_x_4332:
[----:B------:R-:W-:Y:S05]  /*0590*/  BSYNC.RECONVERGENT B1 ;  /* 0x0000000000017941 */ /* 0x000fea0003800200 */
.L_x_4331:
        /* <DEDUP_REMOVED lines=24> */
.L_x_4335:
[----:B------:R-:W-:Y:S05]  /*0720*/  BSYNC.RECONVERGENT B1 ;  /* 0x0000000000017941 */ /* 0x000fea0003800200 */
.L_x_4334:
        /* <DEDUP_REMOVED lines=16> */
.L_x_4337:
[----:B------:R-:W-:Y:S05]  /*0830*/  BSYNC.RECONVERGENT B1 ;  /* 0x0000000000017941 */ /* 0x000fea0003800200 */
.L_x_4336:
        /* <DEDUP_REMOVED lines=13> */
.L_x_4330:
[----:B------:R-:W-:Y:S05]  /*0910*/  BSYNC.RECONVERGENT B0 ;  /* 0x0000000000007941 */ /* 0x000fea0003800200 */
.L_x_4329:
        /* <DEDUP_REMOVED lines=10> */
.L_x_4340:
        /* <DEDUP_REMOVED lines=12> */
.L_x_7925:


//--------------------- .text._Z15gpukernelBMWNr3ILi16ELi18EEvPdS0_S0_iii --------------------------
	.section	.text._Z15gpukernelBMWNr3ILi16ELi18EEvPdS0_S0_iii,"ax",@progbits
	.align	128
        .global         _Z15gpukernelBMWNr3ILi16ELi18EEvPdS0_S0_iii
        .type           _Z15gpukernelBMWNr3ILi16ELi18EEvPdS0_S0_iii,@function
        .size           _Z15gpukernelBMWNr3ILi16ELi18EEvPdS0_S0_iii,(.L_x_7926 - _Z15gpukernelBMWNr3ILi16ELi18EEvPdS0_S0_iii)
        .other          _Z15gpukernelBMWNr3ILi16ELi18EEvPdS0_S0_iii,@"STO_CUDA_ENTRY STV_DEFAULT"
_Z15gpukernelBMWNr3ILi16ELi18EEvPdS0_S0_iii:
.text._Z15gpukernelBMWNr3ILi16ELi18EEvPdS0_S0_iii:
        /* <DEDUP_REMOVED lines=27> */
.L_x_4351:
[----:B0-----:R-:W0:Y:S01]  /*01b0*/  LDCU UR8, c[0x0][0x398] ;  /* 0x00007300ff0877ac */ /* 0x001e220008000800 */
[----:B------:R-:W-:Y:S02]  /*01c0*/  IMAD.MOV.U32 R8, RZ, RZ, R5 ;  /* 0x000000ffff087224 */ /* 0x000fe400078e0005 */
[----:B------:R-:W-:Y:S02]  /*01d0*/  HFMA2 R9, -RZ, RZ, 0, 0 ;  /* 0x00000000ff097431 */ /* 0x000fe400000001ff */
[----:B------:R-:W-:-:S05]  /*01e0*/  VIADD R5, R5, 0x24 ;  /* 0x0000002405057836 */ /* 0x000fca0000000000 */
[----:B0-----:R-:W-:-:S13]  /*01f0*/  ISETP.GE.AND P2, PT, R5, UR8, PT ;  /* 0x0000000805007c0c */ /* 0x001fda000bf46270 */
.L_x_4350:
        /* <DEDUP_REMOVED lines=17> */
.L_x_4345:
        /* <DEDUP_REMOVED lines=40> */
.L_x_4344:
[----:B------:R-:W-:Y:S05]  /*0590*/  BSYNC.RECONVERGENT B1 ;  /* 0x0000000000017941 */ /* 0x000fea0003800200 */
.L_x_4343:
        /* <DEDUP_REMOVED lines=24> */
.L_x_4347:
[----:B------:R-:W-:Y:S05]  /*0720*/  BSYNC.RECONVERGENT B1 ;  /* 0x0000000000017941 */ /* 0x000fea0003800200 */
.L_x_4346:
        /* <DEDUP_REMOVED lines=16> */
.L_x_4349:
[----:B------:R-:W-:Y:S05]  /*0830*/  BSYNC.RECONVERGENT B1 ;  /* 0x0000000000017941 */ /* 0x000fea0003800200 */
.L_x_4348:
        /* <DEDUP_REMOVED lines=13> */
.L_x_4342:
[----:B------:R-:W-:Y:S05]  /*0910*/  BSYNC.RECONVERGENT B0 ;  /* 0x0000000000007941 */ /* 0x000fea0003800200 */
.L_x_4341:
        /* <DEDUP_REMOVED lines=10> */
.L_x_4352:
        /* <DEDUP_REMOVED lines=12> */
.L_x_7926:


//--------------------- .text._Z15gpukernelBMWNr3ILi16ELi17EEvPdS0_S0_iii --------------------------
	.section	.text._Z15gpukernelBMWNr3ILi16ELi17EEvPdS0_S0_iii,"ax",@progbits
	.align	128
        .global         _Z15gpukernelBMWNr3ILi16ELi17EEvPdS0_S0_iii
        .type           _Z15gpukernelBMWNr3ILi16ELi17EEvPdS0_S0_iii,@function
        .size           _Z15gpukernelBMWNr3ILi16ELi17EEvPdS0_S0_iii,(.L_x_7927 - _Z15gpukernelBMWNr3ILi16ELi17EEvPdS0_S0_iii)
        .other          _Z15gpukernelBMWNr3ILi16ELi17EEvPdS0_S0_iii,@"STO_CUDA_ENTRY STV_DEFAULT"
_Z15gpukernelBMWNr3ILi16ELi17EEvPdS0_S0_iii:
.text._Z15gpukernelBMWNr3ILi16ELi17EEvPdS0_S0_iii:
        /* <DEDUP_REMOVED lines=27> */
.L_x_4363:
[----:B0-----:R-:W0:Y:S01]  /*01b0*/  LDCU UR8, c[0x0][0x398] ;  /* 0x00007300ff0877ac */ /* 0x001e220008000800 */
[----:B------:R-:W-:Y:S02]  /*01c0*/  IMAD.MOV.U32 R8, RZ, RZ, R5 ;  /* 0x000000ffff087224 */ /* 0x000fe400078e0005 */
[----:B------:R-:W-:Y:S02]  /*01d0*/  HFMA2 R9, -RZ, RZ, 0, 0 ;  /* 0x00000000ff097431 */ /* 0x000fe400000001ff */
[----:B------:R-:W-:-:S05]  /*01e0*/  VIADD R5, R5, 0x22 ;  /* 0x0000002205057836 */ /* 0x000fca0000000000 */
[----:B0-----:R-:W-:-:S13]  /*01f0*/  ISETP.GE.AND P2, PT, R5, UR8, PT ;  /* 0x0000000805007c0c */ /* 0x001fda000bf46270 */
.L_x_4362:
        /* <DEDUP_REMOVED lines=17> */
.L_x_4357:
        /* <DEDUP_REMOVED lines=40> */
.L_x_4356:
[----:B------:R-:W-:Y:S05]  /*0590*/  BSYNC.RECONVERGENT B1 ;  /* 0x0000000000017941 */ /* 0x000fea0003800200 */
.L_x_4355:
        /* <DEDUP_REMOVED lines=24> */
.L_x_4359:
[----:B------:R-:W-:Y:S05]  /*0720*/  BSYNC.RECONVERGENT B1 ;  /* 0x0000000000017941 */ /* 0x000fea0003800200 */
.L_x_4358:
        /* <DEDUP_REMOVED lines=16> */
.L_x_4361:
[----:B------:R-:W-:Y:S05]  /*0830*/  BSYNC.RECONVERGENT B1 ;  /* 0x0000000000017941 */ /* 0x000fea0003800200 */
.L_x_4360:
        /* <DEDUP_REMOVED lines=13> */
.L_x_4354:
[----:B------:R-:W-:Y:S05]  /*0910*/  BSYNC.RECONVERGENT B0 ;  /* 0x0000000000007941 */ /* 0x000fea0003800200 */
.L_x_4353:
        /* <DEDUP_REMOVED lines=10> */
.L_x_4364:
        /* <DEDUP_REMOVED lines=12> */
.L_x_7927:


//--------------------- .text._Z15gpukernelBMWNr3ILi16ELi16EEvPdS0_S0_iii --------------------------
	.section	.text._Z15gpukernelBMWNr3ILi16ELi16EEvPdS0_S0_iii,"ax",@progbits
	.align	128
        .global         _Z15gpukernelBMWNr3ILi16ELi16EEvPdS0_S0_iii
        .type           _Z15gpukernelBMWNr3ILi16ELi16EEvPdS0_S0_iii,@function
        .size           _Z15gpukernelBMWNr3ILi16ELi16EEvPdS0_S0_iii,(.L_x_7928 - _Z15gpukernelBMWNr3ILi16ELi16EEvPdS0_S0_iii)
        .other          _Z15gpukernelBMWNr3ILi16ELi16EEvPdS0_S0_iii,@"STO_CUDA_ENTRY STV_DEFAULT"
_Z15gpukernelBMWNr3ILi16ELi16EEvPdS0_S0_iii:
.text._Z15gpukernelBMWNr3ILi16ELi16EEvPdS0_S0_iii:
        /* <DEDUP_REMOVED lines=27> */
.L_x_4375:
[----:B0-----:R-:W0:Y:S01]  /*01b0*/  LDCU UR8, c[0x0][0x398] ;  /* 0x00007300ff0877ac */ /* 0x001e220008000800 */
[----:B------:R-:W-:Y:S02]  /*01c0*/  IMAD.MOV.U32 R8, RZ, RZ, R5 ;  /* 0x000000ffff087224 */ /* 0x000fe400078e0005 */
[----:B------:R-:W-:Y:S02]  /*01d0*/  HFMA2 R9, -RZ, RZ, 0, 0 ;  /* 0x00000000ff097431 */ /* 0x000fe400000001ff */
[----:B------:R-:W-:-:S05]  /*01e0*/  VIADD R5, R5, 0x20 ;  /* 0x0000002005057836 */ /* 0x000fca0000000000 */
[----:B0-----:R-:W-:-:S13]  /*01f0*/  ISETP.GE.AND P2, PT, R5, UR8, PT ;  /* 0x0000000805007c0c */ /* 0x001fda000bf46270 */
.L_x_4374:
        /* <DEDUP_REMOVED lines=17> */
.L_x_4369:
        /* <DEDUP_REMOVED lines=40> */
.L_x_4368:
[----:B------:R-:W-:Y:S05]  /*0590*/  BSYNC.RECONVERGENT B1 ;  /* 0x0000000000017941 */ /* 0x000fea0003800200 */
.L_x_4367:
        /* <DEDUP_REMOVED lines=24> */
.L_x_4371:
[----:B------:R-:W-:Y:S05]  /*0720*/  BSYNC.RECONVERGENT B1 ;  /* 0x0000000000017941 */ /* 0x000fea0003800200 */
.L_x_4370:
        /* <DEDUP_REMOVED lines=16> */
.L_x_4373:
[----:B------:R-:W-:Y:S05]  /*0830*/  BSYNC.RECONVERGENT B1 ;  /* 0x0000000000017941 */ /* 0x000fea0003800200 */
.L_x_4372:
        /* <DEDUP_REMOVED lines=13> */
.L_x_4366:
[----:B------:R-:W-:Y:S05]  /*0910*/  BSYNC.RECONVERGENT B0 ;  /* 0x0000000000007941 */ /* 0x000fea0003800200 */
.L_x_4365:
        /* <DEDUP_REMOVED lines=10> */
.L_x_4376:
        /* <DEDUP_REMOVED lines=12> */
.L_x_7928:


//--------------------- .text._Z15gpukernelBMWNr3ILi16ELi15EEvPdS0_S0_iii --------------------------
	.section	.text._Z15gpukernelBMWNr3ILi16ELi15EEvPdS0_S0_iii,"ax",@progbits
	.align	128
        .global         _Z15gpukernelBMWNr3ILi16ELi15EEvPdS0_S0_iii
        .type           _Z15gpukernelBMWNr3ILi16ELi15EEvPdS0_S0_iii,@function
        .size           _Z15gpukernelBMWNr3ILi16ELi15EEvPdS0_S0_iii,(.L_x_7929 - _Z15gpukernelBMWNr3ILi16ELi15EEvPdS0_S0_iii)
        .other          _Z15gpukernelBMWNr3ILi16ELi15EEvPdS0_S0_iii,@"STO_CUDA_ENTRY STV_DEFAULT"
_Z15gpukernelBMWNr3ILi16ELi15EEvPdS0_S0_iii:
.text._Z15gpukernelBMWNr3ILi16ELi15EEvPdS0_S0_iii:
        /* <DEDUP_REMOVED lines=27> */
.L_x_4387:
[----:B0-----:R-:W0:Y:S01]  /*01b0*/  LDCU UR8, c[0x0][0x398] ;  /* 0x00007300ff0877ac */ /* 0x001e220008000800 */
[----:B------:R-:W-:Y:S02]  /*01c0*/  IMAD.MOV.U32 R8, RZ, RZ, R5 ;  /* 0x000000ffff087224 */ /* 0x000fe400078e0005 */
[----:B------:R-:W-:Y:S02]  /*01d0*/  HFMA2 R9, -RZ, RZ, 0, 0 ;  /* 0x00000000ff097431 */ /* 0x000fe400000001ff */
[----:B------:R-:W-:-:S05]  /*01e0*/  VIADD R5, R5, 0x1e ;  /* 0x0000001e05057836 */ /* 0x000fca0000000000 */
[----:B0-----:R-:W-:-:S13]  /*01f0*/  ISETP.GE.AND P2, PT, R5, UR8, PT ;  /* 0x0000000805007c0c */ /* 0x001fda000bf46270 */
.L_x_4386:
        /* <DEDUP_REMOVED lines=17> */
.L_x_4381:
        /* <DEDUP_REMOVED lines=40> */
.L_x_4380:
[----:B------:R-:W-:Y:S05]  /*0590*/  BSYNC.RECONVERGENT B1 ;  /* 0x0000000000017941 */ /* 0x000fea0003800200 */
.L_x_4379:
        /* <DEDUP_REMOVED lines=24> */
.L_x_4383:
[----:B------:R-:W-:Y:S05]  /*0720*/  BSYNC.RECONVERGENT B1 ;  /* 0x0000000000017941 */ /* 0x000fea0003800200 */
.L_x_4382:
        /* <DEDUP_REMOVED lines=16> */
.L_x_4385:
[----:B------:R-:W-:Y:S05]  /*0830*/  BSYNC.RECONVERGENT B1 ;  /* 0x0000000000017941 */ /* 0x000fea0003800200 */
.L_x_4384:
        /* <DEDUP_REMOVED lines=13> */
.L_x_4378:
[----:B------:R-:W-:Y:S05]  /*0910*/  BSYNC.RECONVERGENT B0 ;  /* 0x0000000000007941 */ /* 0x000fea0003800200 */
.L_x_4377:
        /* <DEDUP_REMOVED lines=10> */
.L_x_4388:
        /* <DEDUP_REMOVED lines=12> */
.L_x_7929:


//--------------------- .text._Z15gpukernelBMWNr3ILi16ELi14EEvPdS0_S0_iii --------------------------
	.section	.text._Z15gpukernelBMWNr3ILi16ELi14EEvPdS0_S0_iii,"ax",@progbits
	.align	128
        .global         _Z15gpukernelBMWNr3ILi16ELi14EEvPdS0_S0_iii
        .type           _Z15gpukernelBMWNr3ILi16ELi14EEvPdS0_S0_iii,@function
        .size           _Z15gpukernelBMWNr3ILi16ELi14EEvPdS0_S0_iii,(.L_x_7930 - _Z15gpukernelBMWNr3ILi16ELi14EEvPdS0_S0_iii)
        .other          _Z15gpukernelBMWNr3ILi16ELi14EEvPdS0_S0_iii,@"STO_CUDA_ENTRY STV_DEFAULT"
_Z15gpukernelBMWNr3ILi16ELi14EEvPdS0_S0_iii:
.text._Z15gpukernelBMWNr3ILi16ELi14EEvPdS0_S0_iii:
        /* <DEDUP_REMOVED lines=27> */
.L_x_4399:
[----:B0-----:R-:W0:Y:S01]  /*01b0*/  LDCU UR8, c[0x0][0x398] ;  /* 0x00007300ff0877ac */ /* 0x001e220008000800 */
[----:B------:R-:W-:Y:S02]  /*01c0*/  IMAD.MOV.U32 R8, RZ, RZ, R5 ;  /* 0x000000ffff087224 */ /* 0x000fe400078e0005 */
[----:B------:R-:W-:Y:S02]  /*01d0*/  HFMA2 R9, -RZ, RZ, 0, 0 ;  /* 0x00000000ff097431 */ /* 0x000fe400000001ff */
[----:B------:R-:W-:-:S05]  /*01e0*/  VIADD R5, R5, 0x1c ;  /* 0x0000001c05057836 */ /* 0x000fca0000000000 */
[----:B0-----:R-:W-:-:S13]  /*01f0*/  ISETP.GE.AND P2, PT, R5, UR8, PT ;  /* 0x0000000805007c0c */ /* 0x001fda000bf46270 */
.L_x_4398:
        /* <DEDUP_REMOVED lines=17> */
.L_x_4393:
        /* <DEDUP_REMOVED lines=40> */
.L_x_4392:
[----:B------:R-:W-:Y:S05]  /*0590*/  BSYNC.RECONVERGENT B1 ;  /* 0x0000000000017941 */ /* 0x000fea0003800200 */
.L_x_4391:
        /* <DEDUP_REMOVED lines=24> */
.L_x_4395:
[----:B------:R-:W-:Y:S05]  /*0720*/  BSYNC.RECONVERGENT B1 ;  /* 0x0000000000017941 */ /* 0x000fea0003800200 */
.L_x_4394:
        /* <DEDUP_REMOVED lines=16> */
.L_x_4397:
[----:B------:R-:W-:Y:S05]  /*0830*/  BSYNC.RECONVERGENT B1 ;  /* 0x0000000000017941 */ /* 0x000fea0003800200 */
.L_x_4396:
        /* <DEDUP_REMOVED lines=13> */
.L_x_4390:
[----:B------:R-:W-:Y:S05]  /*0910*/  BSYNC.RECONVERGENT B0 ;  /* 0x0000000000007941 */ /* 0x000fea0003800200 */
.L_x_4389:
        /* <DEDUP_REMOVED lines=10> */
.L_x_4400:
        /* <DEDUP_REMOVED lines=12> */
.L_x_7930:


//--------------------- .text._Z15gpukernelBMWNr3ILi16ELi13EEvPdS0_S0_iii --------------------------
	.section	.text._Z15gpukernelBMWNr3ILi16ELi13EEvPdS0_S0_iii,"ax",@progbits
	.align	128
        .global         _Z15gpukernelBMWNr3ILi16ELi13EEvPdS0_S0_iii
        .type           _Z15gpukernelBMWNr3ILi16ELi13EEvPdS0_S0_iii,@function
        .size           _Z15gpukernelBMWNr3ILi16ELi13EEvPdS0_S0_iii,(.L_x_7931 - _Z15gpukernelBMWNr3ILi16ELi13EEvPdS0_S0_iii)
        .other          _Z15gpukernelBMWNr3ILi16ELi13EEvPdS0_S0_iii,@"STO_CUDA_ENTRY STV_DEFAULT"
_Z15gpukernelBMWNr3ILi16ELi13EEvPdS0_S0_iii:
.text._Z15gpukernelBMWNr3ILi16ELi13EEvPdS0_S0_iii:
        /* <DEDUP_REMOVED lines=27> */
.L_x_4411:
[----:B0-----:R-:W0:Y:S01]  /*01b0*/  LDCU UR8, c[0x0][0x398] ;  /* 0x00007300ff0877ac */ /* 0x001e220008000800 */
[----:B------:R-:W-:Y:S02]  /*01c0*/  IMAD.MOV.U32 R8, RZ, RZ, R5 ;  /* 0x000000ffff087224 */ /* 0x000fe400078e0005 */
[----:B------:R-:W-:Y:S02]  /*01d0*/  HFMA2 R9, -RZ, RZ, 0, 0 ;  /* 0x00000000ff097431 */ /* 0x000fe400000001ff */
[----:B------:R-:W-:-:S05]  /*01e0*/  VIADD R5, R5, 0x1a ;  /* 0x0000001a05057836 */ /* 0x000fca0000000000 */
[----:B0-----:R-:W-:-:S13]  /*01f0*/  ISETP.GE.AND P2, PT, R5, UR8, PT ;  /* 0x0000000805007c0c */ /* 0x001fda000bf46270 */
.L_x_4410:
        /* <DEDUP_REMOVED lines=17> */
.L_x_4405:
        /* <DEDUP_REMOVED lines=40> */
.L_x_4404:
[----:B------:R-:W-:Y:S05]  /*0590*/  BSYNC.RECONVERGENT B1 ;  /* 0x0000000000017941 */ /* 0x000fea0003800200 */
.L_x_4403:
        /* <DEDUP_REMOVED lines=24> */
.L_x_4407:
[----:B------:R-:W-:Y:S05]  /*0720*/  BSYNC.RECONVERGENT B1 ;  /* 0x0000000000017941 */ /* 0x000fea0003800200 */
.L_x_4406:
        /* <DEDUP_REMOVED lines=16> */
.L_x_4409:
[----:B------:R-:W-:Y:S05]  /*0830*/  BSYNC.RECONVERGENT B1 ;  /* 0x0000000000017941 */ /* 0x000fea0003800200 */
.L_x_4408:
        /* <DEDUP_REMOVED lines=13> */
.L_x_4402:
[----:B------:R-:W-:Y:S05]  /*0910*/  BSYNC.RECONVERGENT B0 ;  /* 0x0000000000007941 */ /* 0x000fea0003800200 */
.L_x_4401:
        /* <DEDUP_REMOVED lines=10> */
.L_x_4412:
        /* <DEDUP_REMOVED lines=12> */
.L_x_7931:


//--------------------- .text._Z15gpukernelBMWNr3ILi16ELi12EEvPdS0_S0_iii --------------------------
	.section	.text._Z15gpukernelBMWNr3ILi16ELi12EEvPdS0_S0_iii,"ax",@progbits
	.align	128
        .global         _Z15gpukernelBMWNr3ILi16ELi12EEvPdS0_S0_iii
        .type           _Z15gpukernelBMWNr3ILi16ELi12EEvPdS0_S0_iii,@function
        .size           _Z15gpukernelBMWNr3ILi16ELi12EEvPdS0_S0_iii,(.L_x_7932 - _Z15gpukernelBMWNr3ILi16ELi12EEvPdS0_S0_iii)
        .other          _Z15gpukernelBMWNr3ILi16ELi12EEvPdS0_S0_iii,@"STO_CUDA_ENTRY STV_DEFAULT"
_Z15gpukernelBMWNr3ILi16ELi12EEvPdS0_S0_iii:
.text._Z15gpukernelBMWNr3ILi16ELi12EEvPdS0_S0_iii:
        /* <DEDUP_REMOVED lines=27> */
.L_x_4423:
[----:B0-----:R-:W0:Y:S01]  /*01b0*/  LDCU UR8, c[0x0][0x398] ;  /* 0x00007300ff0877ac */ /* 0x001e220008000800 */
[----:B------:R-:W-:Y:S02]  /*01c0*/  IMAD.MOV.U32 R8, RZ, RZ, R5 ;  /* 0x000000ffff087224 */ /* 0x000fe400078e0005 */
[----:B------:R-:W-:Y:S02]  /*01d0*/  HFMA2 R9, -RZ, RZ, 0, 0 ;  /* 0x00000000ff097431 */ /* 0x000fe400000001ff */
[----:B------:R-:W-:-:S05]  /*01e0*/  VIADD R5, R5, 0x18 ;  /* 0x0000001805057836 */ /* 0x000fca0000000000 */
[----:B0-----:R-:W-:-:S13]  /*01f0*/  ISETP.GE.AND P2, PT, R5, UR8, PT ;  /* 0x0000000805007c0c */ /* 0x001fda000bf46270 */
.L_x_4422:
        /* <DEDUP_REMOVED lines=17> */
.L_x_4417:
        /* <DEDUP_REMOVED lines=40> */
.L_x_4416:
[----:B------:R-:W-:Y:S05]  /*0590*/  BSYNC.RECONVERGENT B1 ;  /* 0x0000000000017941 */ /* 0x000fea0003800200 */
.L_x_4415:
        /* <DEDUP_REMOVED lines=24> */
.L_x_4419:
[----:B------:R-:W-:Y:S05]  /*0720*/  BSYNC.RECONVERGENT B1 ;  /* 0x0000000000017941 */ /* 0x000fea0003800200 */
.L_x_4418:
        /* <DEDUP_REMOVED lines=16> */
.L_x_4421:
[----:B------:R-:W-:Y:S05]  /*0830*/  BSYNC.RECONVERGENT B1 ;  /* 0x0000000000017941 */ /* 0x000fea0003800200 */
.L_x_4420:
        /* <DEDUP_REMOVED lines=13> */
.L_x_4414:
[----:B------:R-:W-:Y:S05]  /*0910*/  BSYNC.RECONVERGENT B0 ;  /* 0x0000000000007941 */ /* 0x000fea0003800200 */
.L_x_4413:
        /* <DEDUP_REMOVED lines=10> */
.L_x_4424:
        /* <DEDUP_REMOVED lines=12> */
.L_x_7932:


//--------------------- .text._Z15gpukernelBMWNr3ILi16ELi11EEvPdS0_S0_iii --------------------------
	.section	.text._Z15gpukernelBMWNr3ILi16ELi11EEvPdS0_S0_iii,"ax",@progbits
	.align	128
        .global         _Z15gpukernelBMWNr3ILi16ELi11EEvPdS0_S0_iii
        .type           _Z15gpukernelBMWNr3ILi16ELi11EEvPdS0_S0_iii,@function
        .size           _Z15gpukernelBMWNr3ILi16ELi11EEvPdS0_S0_iii,(.L_x_7933 - _Z15gpukernelBMWNr3ILi16ELi11EEvPdS0_S0_iii)
        .other          _Z15gpukernelBMWNr3ILi16ELi11EEvPdS0_S0_iii,@"STO_CUDA_ENTRY STV_DEFAULT"
_Z15gpukernelBMWNr3ILi16ELi11EEvPdS0_S0_iii:
.text._Z15gpukernelBMWNr3ILi16ELi11EEvPdS0_S0_iii:
        /* <DEDUP_REMOVED lines=27> */
.L_x_4435:
[----:B0-----:R-:W0:Y:S01]  /*01b0*/  LDCU UR8, c[0x0][0x398] ;  /* 0x00007300ff0877ac */ /* 0x001e220008000800 */
[----:B------:R-:W-:Y:S02]  /*01c0*/  IMAD.MOV.U32 R8, RZ, RZ, R5 ;  /* 0x000000ffff087224 */ /* 0x000fe400078e0005 */
[----:B------:R-:W-:Y:S02]  /*01d0*/  HFMA2 R9, -RZ, RZ, 0, 0 ;  /* 0x00000000ff097431 */ /* 0x000fe400000001ff */
[----:B------:R-:W-:-:S05]  /*01e0*/  VIADD R5, R5, 0x16 ;  /* 0x0000001605057836 */ /* 0x000fca0000000000 */
[----:B0-----:R-:W-:-:S13]  /*01f0*/  ISETP.GE.AND P2, PT, R5, UR8, PT ;  /* 0x0000000805007c0c */ /* 0x001fda000bf46270 */
.L_x_4434:
        /* <DEDUP_REMOVED lines=17> */
.L_x_4429:
        /* <DEDUP_REMOVED lines=40> */
.L_x_4428:
[----:B------:R-:W-:Y:S05]  /*0590*/  BSYNC.RECONVERGENT B1 ;  /* 0x0000000000017941 */ /* 0x000fea0003800200 */
.L_x_4427:
        /* <DEDUP_REMOVED lines=24> */
.L_x_4431:
[----:B------:R-:W-:Y:S05]  /*0720*/  BSYNC.RECONVERGENT B1 ;  /* 0x0000000000017941 */ /* 0x000fea0003800200 */
.L_x_4430:
        /* <DEDUP_REMOVED lines=16> */
.L_x_4433:
[----:B------:R-:W-:Y:S05]  /*0830*/  BSYNC.RECONVERGENT B1 ;  /* 0x0000000000017941 */ /* 0x000fea0003800200 */
.L_x_4432:
        /* <DEDUP_REMOVED lines=13> */
.L_x_4426:
[----:B------:R-:W-:Y:S05]  /*0910*/  BSYNC.RECONVERGENT B0 ;  /* 0x0000000000007941 */ /* 0x000fea0003800200 */
.L_x_4425:
        /* <DEDUP_REMOVED lines=10> */
.L_x_4436:
        /* <DEDUP_REMOVED lines=12> */
.L_x_7933:


//--------------------- .text._Z15gpukernelBMWNr3ILi16ELi10EEvPdS0_S0_iii --------------------------
	.section	.text._Z15gpukernelBMWNr3ILi16ELi10EEvPdS0_S0_iii,"ax",@progbits
	.align	128
        .global         _Z15gpukernelBMWNr3ILi16ELi10EEvPdS0_S0_iii
        .type           _Z15gpukernelBMWNr3ILi16ELi10EEvPdS0_S0_iii,@function
        .size           _Z15gpukernelBMWNr3ILi16ELi10EEvPdS0_S0_iii,(.L_x_7934 - _Z15gpukernelBMWNr3ILi16ELi10EEvPdS0_S0_iii)
        .other          _Z15gpukernelBMWNr3ILi16ELi10EEvPdS0_S0_iii,@"STO_CUDA_ENTRY STV_DEFAULT"
_Z15gpukernelBMWNr3ILi16ELi10EEvPdS0_S0_iii:
.text._Z15gpukernelBMWNr3ILi16ELi10EEvPdS0_S0_iii:
        /* <DEDUP_REMOVED lines=27> */
.L_x_4447:
[----:B0-----:R-:W0:Y:S01]  /*01b0*/  LDCU UR8, c[0x0][0x398] ;  /* 0x00007300ff0877ac */ /* 0x001e220008000800 */
[----:B------:R-:W-:Y:S02]  /*01c0*/  IMAD.MOV.U32 R8, RZ, RZ, R5 ;  /* 0x000000ffff087224 */ /* 0x000fe400078e0005 */
[----:B------:R-:W-:Y:S02]  /*01d0*/  HFMA2 R9, -RZ, RZ, 0, 0 ;  /* 0x00000000ff097431 */ /* 0x000fe400000001ff */
[----:B------:R-:W-:-:S05]  /*01e0*/  VIADD R5, R5, 0x14 ;  /* 0x0000001405057836 */ /* 0x000fca0000000000 */
[----:B0-----:R-:W-:-:S13]  /*01f0*/  ISETP.GE.AND P2, PT, R5, UR8, PT ;  /* 0x0000000805007c0c */ /* 0x001fda000bf46270 */
.L_x_4446:
        /* <DEDUP_REMOVED lines=17> */
.L_x_4441:
        /* <DEDUP_REMOVED lines=40> */
.L_x_4440:
[----:B------:R-:W-:Y:S05]  /*0590*/  BSYNC.RECONVERGENT B1 ;  /* 0x0000000000017941 */ /* 0x000fea0003800200 */
.L_x_4439:
        /* <DEDUP_REMOVED lines=24> */
.L_x_4443:
[----:B------:R-:W-:Y:S05]  /*0720*/  BSYNC.RECONVERGENT B1 ;  /* 0x0000000000017941 */ /* 0x000fea0003800200 */
.L_x_4442:
        /* <DEDUP_REMOVED lines=16> */
.L_x_4445:
[----:B------:R-:W-:Y:S05]  /*0830*/  BSYNC.RECONVERGENT B1 ;  /* 0x0000000000017941 */ /* 0x000fea0003800200 */
.L_x_4444:
        /* <DEDUP_REMOVED lines=13> */
.L_x_4438:
[----:B------:R-:W-:Y:S05]  /*0910*/  BSYNC.RECONVERGENT B0 ;  /* 0x0000000000007941 */ /* 0x000fea0003800200 */
.L_x_4437:
        /* <DEDUP_REMOVED lines=10> */
.L_x_4448:
        /* <DEDUP_REMOVED lines=12> */
.L_x_7934:


//--------------------- .text._Z15gpukernelBMWNr3ILi16ELi9EEvPdS0_S0_iii --------------------------
	.section	.text._Z15gpukernelBMWNr3ILi16ELi9EEvPdS0_S0_iii,"ax",@progbits
	.align	128
        .global         _Z15gpukernelBMWNr3ILi16ELi9EEvPdS0_S0_iii
        .type           _Z15gpukernelBMWNr3ILi16ELi9EEvPdS0_S0_iii,@function
        .size           _Z15gpukernelBMWNr3ILi16ELi9EEvPdS0_S0_iii,(.L_x_7935 - _Z15gpukernelBMWNr3ILi16ELi9EEvPdS0_S0_iii)
        .other          _Z15gpukernelBMWNr3ILi16ELi9EEvPdS0_S0_iii,@"STO_CUDA_ENTRY STV_DEFAULT"
_Z15gpukernelBMWNr3ILi16ELi9EEvPdS0_S0_iii:
.text._Z15gpukernelBMWNr3ILi16ELi9EEvPdS0_S0_iii:
        /* <DEDUP_REMOVED lines=27> */
.L_x_4459:
[----:B0-----:R-:W0:Y:S01]  /*01b0*/  LDCU UR8, c[0x0][0x398] ;  /* 0x00007300ff0877ac */ /* 0x001e220008000800 */
[----:B------:R-:W-:Y:S02]  /*01c0*/  IMAD.MOV.U32 R8, RZ, RZ, R5 ;  /* 0x000000ffff087224 */ /* 0x000fe400078e0005 */
[----:B------:R-:W-:Y:S02]  /*01d0*/  HFMA2 R9, -RZ, RZ, 0, 0 ;  /* 0x00000000ff097431 */ /* 0x000fe400000001ff */
[----:B------:R-:W-:-:S05]  /*01e0*/  VIADD R5, R5, 0x12 ;  /* 0x0000001205057836 */ /* 0x000fca0000000000 */
[----:B0-----:R-:W-:-:S13]  /*01f0*/  ISETP.GE.AND P2, PT, R5, UR8, PT ;  /* 0x0000000805007c0c */ /* 0x001fda000bf46270 */
.L_x_4458:
        /* <DEDUP_REMOVED lines=17> */
.L_x_4453:
        /* <DEDUP_REMOVED lines=40> */
.L_x_4452:
[----:B------:R-:W-:Y:S05]  /*0590*/  BSYNC.RECONVERGENT B1 ;  /* 0x0000000000017941 */ /* 0x000fea0003800200 */
.L_x_4451:
        /* <DEDUP_REMOVED lines=24> */
.L_x_4455:
[----:B------:R-:W-:Y:S05]  /*0720*/  BSYNC.RECONVERGENT B1 ;  /* 0x0000000000017941 */ /* 0x000fea0003800200 */
.L_x_4454:
        /* <DEDUP_REMOVED lines=16> */
.L_x_4457:
[----:B------:R-:W-:Y:S05]  /*0830*/  BSYNC.RECONVERGENT B1 ;  /* 0x0000000000017941 */ /* 0x000fea0003800200 */
.L_x_4456:
        /* <DEDUP_REMOVED lines=13> */
.L_x_4450:
[----:B------:R-:W-:Y:S05]  /*0910*/  BSYNC.RECONVERGENT B0 ;  /* 0x0000000000007941 */ /* 0x000fea0003800200 */
.L_x_4449:
        /* <DEDUP_REMOVED lines=10> */
.L_x_4460:
        /* <DEDUP_REMOVED lines=12> */
.L_x_7935:


//--------------------- .text._Z15gpukernelBMWNr3ILi16ELi8EEvPdS0_S0_iii --------------------------
	.section	.text._Z15gpukernelBMWNr3ILi16ELi8EEvPdS0_S0_iii,"ax",@progbits
	.align	128
        .global         _Z15gpukernelBMWNr3ILi16ELi8EEvPdS0_S0_iii
        .type           _Z15gpukernelBMWNr3ILi16ELi8EEvPdS0_S0_iii,@function
        .size           _Z15gpukernelBMWNr3ILi16ELi8EEvPdS0_S0_iii,(.L_x_7936 - _Z15gpukernelBMWNr3ILi16ELi8EEvPdS0_S0_iii)
        .other          _Z15gpukernelBMWNr3ILi16ELi8EEvPdS0_S0_iii,@"STO_CUDA_ENTRY STV_DEFAULT"
_Z15gpukernelBMWNr3ILi16ELi8EEvPdS0_S0_iii:
.text._Z15gpukernelBMWNr3ILi16ELi8EEvPdS0_S0_iii:
        /* <DEDUP_REMOVED lines=27> */
.L_x_4471:
[----:B0-----:R-:W0:Y:S01]  /*01b0*/  LDCU UR8, c[0x0][0x398] ;  /* 0x00007300ff0877ac */ /* 0x001e220008000800 */
[----:B------:R-:W-:Y:S02]  /*01c0*/  IMAD.MOV.U32 R8, RZ, RZ, R5 ;  /* 0x000000ffff087224 */ /* 0x000fe400078e0005 */
[----:B------:R-:W-:Y:S02]  /*01d0*/  HFMA2 R9, -RZ, RZ, 0, 0 ;  /* 0x00000000ff097431 */ /* 0x000fe400000001ff */
[----:B------:R-:W-:-:S05]  /*01e0*/  VIADD R5, R5, 0x10 ;  /* 0x0000001005057836 */ /* 0x000fca0000000000 */
[----:B0-----:R-:W-:-:S13]  /*01f0*/  ISETP.GE.AND P2, PT, R5, UR8, PT ;  /* 0x0000000805007c0c */ /* 0x001fda000bf46270 */
.L_x_4470:
        /* <DEDUP_REMOVED lines=17> */
.L_x_4465:
        /* <DEDUP_REMOVED lines=40> */
.L_x_4464:
[----:B------:R-:W-:Y:S05]  /*0590*/  BSYNC.RECONVERGENT B1 ;  /* 0x0000000000017941 */ /* 0x000fea0003800200 */
.L_x_4463:
        /* <DEDUP_REMOVED lines=24> */
.L_x_4467:
[----:B------:R-:W-:Y:S05]  /*0720*/  BSYNC.RECONVERGENT B1 ;  /* 0x0000000000017941 */ /* 0x000fea0003800200 */
.L_x_4466:
        /* <DEDUP_REMOVED lines=16> */
.L_x_4469:
[----:B------:R-:W-:Y:S05]  /*0830*/  BSYNC.RECONVERGENT B1 ;  /* 0x0000000000017941 */ /* 0x000fea0003800200 */
.L_x_4468:
        /* <DEDUP_REMOVED lines=13> */
.L_x_4462:
[----:B------:R-:W-:Y:S05]  /*0910*/  BSYNC.RECONVERGENT B0 ;  /* 0x0000000000007941 */ /* 0x000fea0003800200 */
.L_x_4461:
        /* <DEDUP_REMOVED lines=10> */
.L_x_4472:
        /* <DEDUP_REMOVED lines=12> */
.L_x_7936:


//--------------------- .text._Z15gpukernelBMWNr3ILi16ELi7EEvPdS0_S0_iii --------------------------
	.section	.text._Z15gpukernelBMWNr3ILi16ELi7EEvPdS0_S0_iii,"ax",@progbits
	.align	128
        .global         _Z15gpukernelBMWNr3ILi16ELi7EEvPdS0_S0_iii
        .type           _Z15gpukernelBMWNr3ILi16ELi7EEvPdS0_S0_iii,@function
        .size           _Z15gpukernelBMWNr3ILi16ELi7EEvPdS0_S0_iii,(.L_x_7937 - _Z15gpukernelBMWNr3ILi16ELi7EEvPdS0_S0_iii)
        .other          _Z15gpukernelBMWNr3ILi16ELi7EEvPdS0_S0_iii,@"STO_CUDA_ENTRY STV_DEFAULT"
_Z15gpukernelBMWNr3ILi16ELi7EEvPdS0_S0_iii:
.text._Z15gpukernelBMWNr3ILi16ELi7EEvPdS0_S0_iii:
        /* <DEDUP_REMOVED lines=27> */
.L_x_4483:
[----:B0-----:R-:W0:Y:S01]  /*01b0*/  LDCU UR8, c[0x0][0x398] ;  /* 0x00007300ff0877ac */ /* 0x001e220008000800 */
[----:B------:R-:W-:Y:S02]  /*01c0*/  IMAD.MOV.U32 R8, RZ, RZ, R5 ;  /* 0x000000ffff087224 */ /* 0x000fe400078e0005 */
[----:B------:R-:W-:Y:S02]  /*01d0*/  HFMA2 R9, -RZ, RZ, 0, 0 ;  /* 0x00000000ff097431 */ /* 0x000fe400000001ff */
[----:B------:R-:W-:-:S05]  /*01e0*/  VIADD R5, R5, 0xe ;  /* 0x0000000e05057836 */ /* 0x000fca0000000000 */
[----:B0-----:R-:W-:-:S13]  /*01f0*/  ISETP.GE.AND P2, PT, R5, UR8, PT ;  /* 0x0000000805007c0c */ /* 0x001fda000bf46270 */
.L_x_4482:
        /* <DEDUP_REMOVED lines=17> */
.L_x_4477:
        /* <DEDUP_REMOVED lines=40> */
.L_x_4476:
[----:B------:R-:W-:Y:S05]  /*0590*/  BSYNC.RECONVERGENT B1 ;  /* 0x0000000000017941 */ /* 0x000fea0003800200 */
.L_x_4475:
        /* <DEDUP_REMOVED lines=24> */
.L_x_4479:
[----:B------:R-:W-:Y:S05]  /*0720*/  BSYNC.RECONVERGENT B1 ;  /* 0x0000000000017941 */ /* 0x000fea0003800200 */
.L_x_4478:
        /* <DEDUP_REMOVED lines=16> */
.L_x_4481:
[----:B------:R-:W-:Y:S05]  /*0830*/  BSYNC.RECONVERGENT B1 ;  /* 0x0000000000017941 */ /* 0x000fea0003800200 */
.L_x_4480:
        /* <DEDUP_REMOVED lines=13> */
.L_x_4474:
[----:B------:R-:W-:Y:S05]  /*0910*/  BSYNC.RECONVERGENT B0 ;  /* 0x0000000000007941 */ /* 0x000fea0003800200 */
.L_x_4473:
        /* <DEDUP_REMOVED lines=10> */
.L_x_4484:
        /* <DEDUP_REMOVED lines=12> */
.L_x_7937:


//--------------------- .text._Z15gpukernelBMWNr3ILi16ELi6EEvPdS0_S0_iii --------------------------
	.section	.text._Z15gpukernelBMWNr3ILi16ELi6EEvPdS0_S0_iii,"ax",@progbits
	.align	128
        .global         _Z15gpukernelBMWNr3ILi16ELi6EEvPdS0_S0_iii
        .type           _Z15gpukernelBMWNr3ILi16ELi6EEvPdS0_S0_iii,@function
        .size           _Z15gpukernelBMWNr3ILi16ELi6EEvPdS0_S0_iii,(.L_x_7938 - _Z15gpukernelBMWNr3ILi16ELi6EEvPdS0_S0_iii)
        .other          _Z15gpukernelBMWNr3ILi16ELi6EEvPdS0_S0_iii,@"STO_CUDA_ENTRY STV_DEFAULT"
_Z15gpukernelBMWNr3ILi16ELi6EEvPdS0_S0_iii:
.text._Z15gpukernelBMWNr3ILi16ELi6EEvPdS0_S0_iii:
        /* <DEDUP_REMOVED lines=27> */
.L_x_4495:
[----:B0-----:R-:W0:Y:S01]  /*01b0*/  LDCU UR8, c[0x0][0x398] ;  /* 0x00007300ff0877ac */ /* 0x001e220008000800 */
[----:B------:R-:W-:Y:S02]  /*01c0*/  IMAD.MOV.U32 R8, RZ, RZ, R5 ;  /* 0x000000ffff087224 */ /* 0x000fe400078e0005 */
[----:B------:R-:W-:Y:S02]  /*01d0*/  HFMA2 R9, -RZ, RZ, 0, 0 ;  /* 0x00000000ff097431 */ /* 0x000fe400000001ff */
[----:B------:R-:W-:-:S05]  /*01e0*/  VIADD R5, R5, 0xc ;  /* 0x0000000c05057836 */ /* 0x000fca0000000000 */
[----:B0-----:R-:W-:-:S13]  /*01f0*/  ISETP.GE.AND P2, PT, R5, UR8, PT ;  /* 0x0000000805007c0c */ /* 0x001fda000bf46270 */
.L_x_4494:
        /* <DEDUP_REMOVED lines=17> */
.L_x_4489:
        /* <DEDUP_REMOVED lines=40> */
.L_x_4488:
[----:B------:R-:W-:Y:S05]  /*0590*/  BSYNC.RECONVERGENT B1 ;  /* 0x0000000000017941 */ /* 0x000fea0003800200 */
.L_x_4487:
        /* <DEDUP_REMOVED lines=24> */
.L_x_4491:
[----:B------:R-:W-:Y:S05]  /*0720*/  BSYNC.RECONVERGENT B1 ;  /* 0x0000000000017941 */ /* 0x000fea0003800200 */
.L_x_4490:
        /* <DEDUP_REMOVED lines=16> */
.L_x_4493:
[----:B------:R-:W-:Y:S05]  /*0830*/  BSYNC.RECONVERGENT B1 ;  /* 0x0000000000017941 */ /* 0x000fea0003800200 */
.L_x_4492:
        /* <DEDUP_REMOVED lines=13> */
.L_x_4486:
[----:B------:R-:W-:Y:S05]  /*0910*/  BSYNC.RECONVERGENT B0 ;  /* 0x0000000000007941 */ /* 0x000fea0003800200 */
.L_x_4485:
        /* <DEDUP_REMOVED lines=10> */
.L_x_4496:
        /* <DEDUP_REMOVED lines=12> */
.L_x_7938:


//--------------------- .text._Z15gpukernelBMWNr3ILi16ELi5EEvPdS0_S0_iii --------------------------
	.section	.text._Z15gpukernelBMWNr3ILi16ELi5EEvPdS0_S0_iii,"ax",@progbits
	.align	128
        .global         _Z15gpukernelBMWNr3ILi16ELi5EEvPdS0_S0_iii
        .type           _Z15gpukernelBMWNr3ILi16ELi5EEvPdS0_S0_iii,@function
        .size           _Z15gpukernelBMWNr3ILi16ELi5EEvPdS0_S0_iii,(.L_x_7939 - _Z15gpukernelBMWNr3ILi16ELi5EEvPdS0_S0_iii)
        .other          _Z15gpukernelBMWNr3ILi16ELi5EEvPdS0_S0_iii,@"STO_CUDA_ENTRY STV_DEFAULT"
_Z15gpukernelBMWNr3ILi16ELi5EEvPdS0_S0_iii:
.text._Z15gpukernelBMWNr3ILi16ELi5EEvPdS0_S0_iii:
        /* <DEDUP_REMOVED lines=27> */
.L_x_4507:
[----:B0-----:R-:W0:Y:S01]  /*01b0*/  LDCU UR8, c[0x0][0x398] ;  /* 0x00007300ff0877ac */ /* 0x001e220008000800 */
[----:B------:R-:W-:Y:S02]  /*01c0*/  IMAD.MOV.U32 R8, RZ, RZ, R5 ;  /* 0x000000ffff087224 */ /* 0x000fe400078e0005 */
[----:B------:R-:W-:Y:S02]  /*01d0*/  HFMA2 R9, -RZ, RZ, 0, 0 ;  /* 0x00000000ff097431 */ /* 0x000fe400000001ff */
[----:B------:R-:W-:-:S05]  /*01e0*/  VIADD R5, R5, 0xa ;  /* 0x0000000a05057836 */ /* 0x000fca0000000000 */
[----:B0-----:R-:W-:-:S13]  /*01f0*/  ISETP.GE.AND P2, PT, R5, UR8, PT ;  /* 0x0000000805007c0c */ /* 0x001fda000bf46270 */
.L_x_4506:
        /* <DEDUP_REMOVED lines=17> */
.L_x_4501:
        /* <DEDUP_REMOVED lines=40> */
.L_x_4500:
[----:B------:R-:W-:Y:S05]  /*0590*/  BSYNC.RECONVERGENT B1 ;  /* 0x0000000000017941 */ /* 0x000fea0003800200 */
.L_x_4499:
        /* <DEDUP_REMOVED lines=24> */
.L_x_4503:
[----:B------:R-:W-:Y:S05]  /*0720*/  BSYNC.RECONVERGENT B1 ;  /* 0x0000000000017941 */ /* 0x000fea0003800200 */
.L_x_4502:
        /* <DEDUP_REMOVED lines=16> */
.L_x_4505:
[----:B------:R-:W-:Y:S05]  /*0830*/  BSYNC.RECONVERGENT B1 ;  /* 0x0000000000017941 */ /* 0x000fea0003800200 */
.L_x_4504:
        /* <DEDUP_REMOVED lines=13> */
.L_x_4498:
[----:B------:R-:W-:Y:S05]  /*0910*/  BSYNC.RECONVERGENT B0 ;  /* 0x0000000000007941 */ /* 0x000fea0003800200 */
.L_x_4497:
        /* <DEDUP_REMOVED lines=10> */
.L_x_4508:
        /* <DEDUP_REMOVED lines=12> */
.L_x_7939:


//--------------------- .text._Z15gpukernelBMWNr3ILi16ELi4EEvPdS0_S0_iii --------------------------
	.section	.text._Z15gpukernelBMWNr3ILi16ELi4EEvPdS0_S0_iii,"ax",@progbits
	.align	128
        .global         _Z15gpukernelBMWNr3ILi16ELi4EEvPdS0_S0_iii
        .type           _Z15gpukernelBMWNr3ILi16ELi4EEvPdS0_S0_iii,@function
        .size           _Z15gpukernelBMWNr3ILi16ELi4EEvPdS0_S0_iii,(.L_x_7940 - _Z15gpukernelBMWNr3ILi16ELi4EEvPdS0_S0_iii)
        .other          _Z15gpukernelBMWNr3ILi16ELi4EEvPdS0_S0_iii,@"STO_CUDA_ENTRY STV_DEFAULT"
_Z15gpukernelBMWNr3ILi16ELi4EEvPdS0_S0_iii:
.text._Z15gpukernelBMWNr3ILi16ELi4EEvPdS0_S0_iii:
        /* <DEDUP_REMOVED lines=27> */
.L_x_4519:
[----:B0-----:R-:W0:Y:S01]  /*01b0*/  LDCU UR8, c[0x0][0x398] ;  /* 0x00007300ff0877ac */ /* 0x001e220008000800 */
[----:B------:R-:W-:Y:S02]  /*01c0*/  IMAD.MOV.U32 R8, RZ, RZ, R5 ;  /* 0x000000ffff087224 */ /* 0x000fe400078e0005 */
[----:B------:R-:W-:Y:S02]  /*01d0*/  HFMA2 R9, -RZ, RZ, 0, 0 ;  /* 0x00000000ff097431 */ /* 0x000fe400000001ff */
[----:B------:R-:W-:-:S05]  /*01e0*/  VIADD R5, R5, 0x8 ;  /* 0x0000000805057836 */ /* 0x000fca0000000000 */
[----:B0-----:R-:W-:-:S13]  /*01f0*/  ISETP.GE.AND P2, PT, R5, UR8, PT ;  /* 0x0000000805007c0c */ /* 0x001fda000bf46270 */
.L_x_4518:
        /* <DEDUP_REMOVED lines=17> */
.L_x_4513:
        /* <DEDUP_REMOVED lines=40> */
.L_x_4512:
[----:B------:R-:W-:Y:S05]  /*0590*/  BSYNC.RECONVERGENT B1 ;  /* 0x0000000000017941 */ /* 0x000fea0003800200 */
.L_x_4511:
        /* <DEDUP_REMOVED lines=24> */
.L_x_4515:
[----:B------:R-:W-:Y:S05]  /*0720*/  BSYNC.RECONVERGENT B1 ;  /* 0x0000000000017941 */ /* 0x000fea0003800200 */
.L_x_4514:
        /* <DEDUP_REMOVED lines=16> */
.L_x_4517:
[----:B------:R-:W-:Y:S05]  /*0830*/  BSYNC.RECONVERGENT B1 ;  /* 0x0000000000017941 */ /* 0x000fea0003800200 */
.L_x_4516:
        /* <DEDUP_REMOVED lines=13> */
.L_x_4510:
[----:B------:R-:W-:Y:S05]  /*0910*/  BSYNC.RECONVERGENT B0 ;  /* 0x0000000000007941 */ /* 0x000fea0003800200 */
.L_x_4509:
        /* <DEDUP_REMOVED lines=10> */
.L_x_4520:
        /* <DEDUP_REMOVED lines=12> */
.L_x_7940:


//--------------------- .text._Z15gpukernelBMWNr3ILi16ELi3EEvPdS0_S0_iii --------------------------
	.section	.text._Z15gpukernelBMWNr3ILi16ELi3EEvPdS0_S0_iii,"ax",@progbits
	.align	128
        .global         _Z15gpukernelBMWNr3ILi16ELi3EEvPdS0_S0_iii
        .type           _Z15gpukernelBMWNr3ILi16ELi3EEvPdS0_S0_iii,@function
        .size           _Z15gpukernelBMWNr3ILi16ELi3EEvPdS0_S0_iii,(.L_x_7941 - _Z15gpukernelBMWNr3ILi16ELi3EEvPdS0_S0_iii)
        .other          _Z15gpukernelBMWNr3ILi16ELi3EEvPdS0_S0_iii,@"STO_CUDA_ENTRY STV_DEFAULT"
_Z15gpukernelBMWNr3ILi16ELi3EEvPdS0_S0_iii:
.text._Z15gpukernelBMWNr3ILi16ELi3EEvPdS0_S0_iii:
        /* <DEDUP_REMOVED lines=27> */
.L_x_4531:
[----:B0-----:R-:W0:Y:S01]  /*01b0*/  LDCU UR8, c[0x0][0x398] ;  /* 0x00007300ff0877ac */ /* 0x001e220008000800 */
[----:B------:R-:W-:Y:S02]  /*01c0*/  IMAD.MOV.U32 R8, RZ, RZ, R5 ;  /* 0x000000ffff087224 */ /* 0x000fe400078e0005 */
[----:B------:R-:W-:Y:S02]  /*01d0*/  HFMA2 R9, -RZ, RZ, 0, 0 ;  /* 0x00000000ff097431 */ /* 0x000fe400000001ff */
[----:B------:R-:W-:-:S05]  /*01e0*/  VIADD R5, R5, 0x6 ;  /* 0x0000000605057836 */ /* 0x000fca0000000000 */
[----:B0-----:R-:W-:-:S13]  /*01f0*/  ISETP.GE.AND P2, PT, R5, UR8, PT ;  /* 0x0000000805007c0c */ /* 0x001fda000bf46270 */
.L_x_4530:
        /* <DEDUP_REMOVED lines=17> */
.L_x_4525:
        /* <DEDUP_REMOVED lines=40> */
.L_x_4524:
[----:B------:R-:W-:Y:S05]  /*0590*/  BSYNC.RECONVERGENT B1 ;  /* 0x0000000000017941 */ /* 0x000fea0003800200 */
.L_x_4523:
        /* <DEDUP_REMOVED lines=24> */
.L_x_4527:
[----:B------:R-:W-:Y:S05]  /*0720*/  BSYNC.RECONVERGENT B1 ;  /* 0x0000000000017941 */ /* 0x000fea0003800200 */
.L_x_4526:
        /* <DEDUP_REMOVED lines=16> */
.L_x_4529:
[----:B------:R-:W-:Y:S05]  /*0830*/  BSYNC.RECONVERGENT B1 ;  /* 0x0000000000017941 */ /* 0x000fea0003800200 */
.L_x_4528:
        /* <DEDUP_REMOVED lines=13> */
.L_x_4522:
[----:B------:R-:W-:Y:S05]  /*0910*/  BSYNC.RECONVERGENT B0 ;  /* 0x0000000000007941 */ /* 0x000fea0003800200 */
.L_x_4521:
        /* <DEDUP_REMOVED lines=10> */
.L_x_4532:
        /* <DEDUP_REMOVED lines=12> */
.L_x_7941:


//--------------------- .text._Z15gpukernelBMWNr3ILi16ELi2EEvPdS0_S0_iii --------------------------
	.section	.text._Z15gpukernelBMWNr3ILi16ELi2EEvPdS0_S0_iii,"ax",@progbits
	.align	128
        .global         _Z15gpukernelBMWNr3ILi16ELi2EEvPdS0_S0_iii
        .type           _Z15gpukernelBMWNr3ILi16ELi2EEvPdS0_S0_iii,@function
        .size           _Z15gpukernelBMWNr3ILi16ELi2EEvPdS0_S0_iii,(.L_x_7942 - _Z15gpukernelBMWNr3ILi16ELi2EEvPdS0_S0_iii)
        .other          _Z15gpukernelBMWNr3ILi16ELi2EEvPdS0_S0_iii,@"STO_CUDA_ENTRY STV_DEFAULT"
_Z15gpukernelBMWNr3ILi16ELi2EEvPdS0_S0_iii:
.text._Z15gpukernelBMWNr3ILi16ELi2EEvPdS0_S0_iii:
        /* <DEDUP_REMOVED lines=27> */
.L_x_4543:
[----:B0-----:R-:W0:Y:S01]  /*01b0*/  LDCU UR8, c[0x0][0x398] ;  /* 0x00007300ff0877ac */ /* 0x001e220008000800 */
[----:B------:R-:W-:Y:S02]  /*01c0*/  IMAD.MOV.U32 R8, RZ, RZ, R5 ;  /* 0x000000ffff087224 */ /* 0x000fe400078e0005 */
[----:B------:R-:W-:Y:S02]  /*01d0*/  HFMA2 R9, -RZ, RZ, 0, 0 ;  /* 0x00000000ff097431 */ /* 0x000fe400000001ff */
[----:B------:R-:W-:-:S05]  /*01e0*/  VIADD R5, R5, 0x4 ;  /* 0x0000000405057836 */ /* 0x000fca0000000000 */
[----:B0-----:R-:W-:-:S13]  /*01f0*/  ISETP.GE.AND P2, PT, R5, UR8, PT ;  /* 0x0000000805007c0c */ /* 0x001fda000bf46270 */
.L_x_4542:
        /* <DEDUP_REMOVED lines=17> */
.L_x_4537:
        /* <DEDUP_REMOVED lines=40> */
.L_x_4536:
[----:B------:R-:W-:Y:S05]  /*0590*/  BSYNC.RECONVERGENT B1 ;  /* 0x0000000000017941 */ /* 0x000fea0003800200 */
.L_x_4535:
        /* <DEDUP_REMOVED lines=24> */
.L_x_4539:
[----:B------:R-:W-:Y:S05]  /*0720*/  BSYNC.RECONVERGENT B1 ;  /* 0x0000000000017941 */ /* 0x000fea0003800200 */
.L_x_4538:
        /* <DEDUP_REMOVED lines=16> */
.L_x_4541:
[----:B------:R-:W-:Y:S05]  /*0830*/  BSYNC.RECONVERGENT B1 ;  /* 0x0000000000017941 */ /* 0x000fea0003800200 */
.L_x_4540:
        /* <DEDUP_REMOVED lines=13> */
.L_x_4534:
[----:B------:R-:W-:Y:S05]  /*0910*/  BSYNC.RECONVERGENT B0 ;  /* 0x0000000000007941 */ /* 0x000fea0003800200 */
.L_x_4533:
        /* <DEDUP_REMOVED lines=10> */
.L_x_4544:
        /* <DEDUP_REMOVED lines=12> */
.L_x_7942:


//--------------------- .text._Z15gpukernelBMWNr3ILi16ELi1EEvPdS0_S0_iii --------------------------
	.section	.text._Z15gpukernelBMWNr3ILi16ELi1EEvPdS0_S0_iii,"ax",@progbits
	.align	128
        .global         _Z15gpukernelBMWNr3ILi16ELi1EEvPdS0_S0_iii
        .type           _Z15gpukernelBMWNr3ILi16ELi1EEvPdS0_S0_iii,@function
        .size           _Z15gpukernelBMWNr3ILi16ELi1EEvPdS0_S0_iii,(.L_x_7943 - _Z15gpukernelBMWNr3ILi16ELi1EEvPdS0_S0_iii)
        .other          _Z15gpukernelBMWNr3ILi16ELi1EEvPdS0_S0_iii,@"STO_CUDA_ENTRY STV_DEFAULT"
_Z15gpukernelBMWNr3ILi16ELi1EEvPdS0_S0_iii:
.text._Z15gpukernelBMWNr3ILi16ELi1EEvPdS0_S0_iii:
        /* <DEDUP_REMOVED lines=27> */
.L_x_4555:
[----:B0-----:R-:W0:Y:S01]  /*01b0*/  LDCU UR8, c[0x0][0x398] ;  /* 0x00007300ff0877ac */ /* 0x001e220008000800 */
[----:B------:R-:W-:Y:S02]  /*01c0*/  IMAD.MOV.U32 R8, RZ, RZ, R5 ;  /* 0x000000ffff087224 */ /* 0x000fe400078e0005 */
[----:B------:R-:W-:Y:S02]  /*01d0*/  HFMA2 R9, -RZ, RZ, 0, 0 ;  /* 0x00000000ff097431 */ /* 0x000fe400000001ff */
[----:B------:R-:W-:-:S05]  /*01e0*/  VIADD R5, R5, 0x2 ;  /* 0x0000000205057836 */ /* 0x000fca0000000000 */
[----:B0-----:R-:W-:-:S13]  /*01f0*/  ISETP.GE.AND P2, PT, R5, UR8, PT ;  /* 0x0000000805007c0c */ /* 0x001fda000bf46270 */
.L_x_4554:
        /* <DEDUP_REMOVED lines=17> */
.L_x_4549:
        /* <DEDUP_REMOVED lines=40> */
.L_x_4548:
[----:B------:R-:W-:Y:S05]  /*0590*/  BSYNC.RECONVERGENT B1 ;  /* 0x0000000000017941 */ /* 0x000fea0003800200 */
.L_x_4547:
        /* <DEDUP_REMOVED lines=24> */
.L_x_4551:
[----:B------:R-:W-:Y:S05]  /*0720*/  BSYNC.RECONVERGENT B1 ;  /* 0x0000000000017941 */ /* 0x000fea0003800200 */
.L_x_4550:
        /* <DEDUP_REMOVED lines=16> */
.L_x_4553:
[----:B------:R-:W-:Y:S05]  /*0830*/  BSYNC.RECONVERGENT B1 ;  /* 0x0000000000017941 */ /* 0x000fea0003800200 */
.L_x_4552:
        /* <DEDUP_REMOVED lines=13> */
.L_x_4546:
[----:B------:R-:W-:Y:S05]  /*0910*/  BSYNC.RECONVERGENT B0 ;  /* 0x0000000000007941 */ /* 0x000fea0003800200 */
.L_x_4545:
        /* <DEDUP_REMOVED lines=10> */
.L_x_4556:
        /* <DEDUP_REMOVED lines=12> */
.L_x_7943:


//--------------------- .text._Z15gpukernelBMWNr3ILi32ELi32EEvPdS0_S0_iii --------------------------
	.section	.text._Z15gpukernelBMWNr3ILi32ELi32EEvPdS0_S0_iii,"ax",@progbits
	.align	128
        .global         _Z15gpukernelBMWNr3ILi32ELi32EEvPdS0_S0_iii
        .type           _Z15gpukernelBMWNr3ILi32ELi32EEvPdS0_S0_iii,@function
        .size           _Z15gpukernelBMWNr3ILi32ELi32EEvPdS0_S0_iii,(.L_x_7944 - _Z15gpukernelBMWNr3ILi32ELi32EEvPdS0_S0_iii)
        .other          _Z15gpukernelBMWNr3ILi32ELi32EEvPdS0_S0_iii,@"STO_CUDA_ENTRY STV_DEFAULT"
_Z15gpukernelBMWNr3ILi32ELi32EEvPdS0_S0_iii:
.text._Z15gpukernelBMWNr3ILi32ELi32EEvPdS0_S0_iii:
        /* <DEDUP_REMOVED lines=27> */
.L_x_4567:
[----:B0-----:R-:W0:Y:S01]  /*01b0*/  LDCU UR8, c[0x0][0x398] ;  /* 0x00007300ff0877ac */ /* 0x001e220008000800 */
[----:B------:R-:W-:Y:S02]  /*01c0*/  IMAD.MOV.U32 R8, RZ, RZ, R5 ;  /* 0x000000ffff087224 */ /* 0x000fe400078e0005 */
[----:B------:R-:W-:Y:S02]  /*01d0*/  HFMA2 R9, -RZ, RZ, 0, 0 ;  /* 0x00000000ff097431 */ /* 0x000fe400000001ff */
[----:B------:R-:W-:-:S05]  /*01e0*/  VIADD R5, R5, 0x20 ;  /* 0x0000002005057836 */ /* 0x000fca0000000000 */
[----:B0-----:R-:W-:-:S13]  /*01f0*/  ISETP.GE.AND P2, PT, R5, UR8, PT ;  /* 0x0000000805007c0c */ /* 0x001fda000bf46270 */
.L_x_4566:
        /* <DEDUP_REMOVED lines=17> */
.L_x_4561:
        /* <DEDUP_REMOVED lines=40> */
.L_x_4560:
[----:B------:R-:W-:Y:S05]  /*0590*/  BSYNC.RECONVERGENT B1 ;  /* 0x0000000000017941 */ /* 0x000fea0003800200 */
.L_x_4559:
        /* <DEDUP_REMOVED lines=24> */
.L_x_4563:
[----:B------:R-:W-:Y:S05]  /*0720*/  BSYNC.RECONVERGENT B1 ;  /* 0x0000000000017941 */ /* 0x000fea0003800200 */
.L_x_4562:
        /* <DEDUP_REMOVED lines=16> */
.L_x_4565:
[----:B------:R-:W-:Y:S05]  /*0830*/  BSYNC.RECONVERGENT B1 ;  /* 0x0000000000017941 */ /* 0x000fea0003800200 */
.L_x_4564:
        /* <DEDUP_REMOVED lines=13> */
.L_x_4558:
[----:B------:R-:W-:Y:S05]  /*0910*/  BSYNC.RECONVERGENT B0 ;  /* 0x0000000000007941 */ /* 0x000fea0003800200 */
.L_x_4557:
        /* <DEDUP_REMOVED lines=10> */
.L_x_4568:
        /* <DEDUP_REMOVED lines=12> */
.L_x_7944:


//--------------------- .text._Z15gpukernelBMWNr3ILi32ELi31EEvPdS0_S0_iii --------------------------
	.section	.text._Z15gpukernelBMWNr3ILi32ELi31EEvPdS0_S0_iii,"ax",@progbits
	.align	128
        .global         _Z15gpukernelBMWNr3ILi32ELi31EEvPdS0_S0_iii
        .type           _Z15gpukernelBMWNr3ILi32ELi31EEvPdS0_S0_iii,@function
        .size           _Z15gpukernelBMWNr3ILi32ELi31EEvPdS0_S0_iii,(.L_x_7945 - _Z15gpukernelBMWNr3ILi32ELi31EEvPdS0_S0_iii)
        .other          _Z15gpukernelBMWNr3ILi32ELi31EEvPdS0_S0_iii,@"STO_CUDA_ENTRY STV_DEFAULT"
_Z15gpukernelBMWNr3ILi32ELi31EEvPdS0_S0_iii:
.text._Z15gpukernelBMWNr3ILi32ELi31EEvPdS0_S0_iii:
        /* <DEDUP_REMOVED lines=27> */
.L_x_4579:
[----:B0-----:R-:W0:Y:S01]  /*01b0*/  LDCU UR8, c[0x0][0x398] ;  /* 0x00007300ff0877ac */ /* 0x001e220008000800 */
[----:B------:R-:W-:Y:S02]  /*01c0*/  IMAD.MOV.U32 R8, RZ, RZ, R5 ;  /* 0x000000ffff087224 */ /* 0x000fe400078e0005 */
[----:B------:R-:W-:Y:S02]  /*01d0*/  HFMA2 R9, -RZ, RZ, 0, 0 ;  /* 0x00000000ff097431 */ /* 0x000fe400000001ff */
[----:B------:R-:W-:-:S05]  /*01e0*/  VIADD R5, R5, 0x1f ;  /* 0x0000001f05057836 */ /* 0x000fca0000000000 */
[----:B0-----:R-:W-:-:S13]  /*01f0*/  ISETP.GE.AND P2, PT, R5, UR8, PT ;  /* 0x0000000805007c0c */ /* 0x001fda000bf46270 */
.L_x_4578:
        /* <DEDUP_REMOVED lines=17> */
.L_x_4573:
        /* <DEDUP_REMOVED lines=40> */
.L_x_4572:
[----:B------:R-:W-:Y:S05]  /*0590*/  BSYNC.RECONVERGENT B1 ;  /* 0x0000000000017941 */ /* 0x000fea0003800200 */
.L_x_4571:
        /* <DEDUP_REMOVED lines=24> */
.L_x_4575:
[----:B------:R-:W-:Y:S05]  /*0720*/  BSYNC.RECONVERGENT B1 ;  /* 0x0000000000017941 */ /* 0x000fea0003800200 */
.L_x_4574:
        /* <DEDUP_REMOVED lines=16> */
.L_x_4577:
[----:B------:R-:W-:Y:S05]  /*0830*/  BSYNC.RECONVERGENT B1 ;  /* 0x0000000000017941 */ /* 0x000fea0003800200 */
.L_x_4576:
        /* <DEDUP_REMOVED lines=13> */
.L_x_4570:
[----:B------:R-:W-:Y:S05]  /*0910*/  BSYNC.RECONVERGENT B0 ;  /* 0x0000000000007941 */ /* 0x000fea0003800200 */
.L_x_4569:
        /* <DEDUP_REMOVED lines=10> */
.L_x_4580:
        /* <DEDUP_REMOVED lines=12> */
.L_x_7945:


//--------------------- .text._Z15gpukernelBMWNr3ILi32ELi30EEvPdS0_S0_iii --------------------------
	.section	.text._Z15gpukernelBMWNr3ILi32ELi30EEvPdS0_S0_iii,"ax",@progbits
	.align	128
        .global         _Z15gpukernelBMWNr3ILi32ELi30EEvPdS0_S0_iii
        .type           _Z15gpukernelBMWNr3ILi32ELi30EEvPdS0_S0_iii,@function
        .size           _Z15gpukernelBMWNr3ILi32ELi30EEvPdS0_S0_iii,(.L_x_7946 - _Z15gpukernelBMWNr3ILi32ELi30EEvPdS0_S0_iii)
        .other          _Z15gpukernelBMWNr3ILi32ELi30EEvPdS0_S0_iii,@"STO_CUDA_ENTRY STV_DEFAULT"
_Z15gpukernelBMWNr3ILi32ELi30EEvPdS0_S0_iii:
.text._Z15gpukernelBMWNr3ILi32ELi30EEvPdS0_S0_iii:
        /* <DEDUP_REMOVED lines=27> */
.L_x_4591:
[----:B0-----:R-:W0:Y:S01]  /*01b0*/  LDCU UR8, c[0x0][0x398] ;  /* 0x00007300ff0877ac */ /* 0x001e220008000800 */
[----:B------:R-:W-:Y:S02]  /*01c0*/  IMAD.MOV.U32 R8, RZ, RZ, R5 ;  /* 0x000000ffff087224 */ /* 0x000fe400078e0005 */
[----:B------:R-:W-:Y:S02]  /*01d0*/  HFMA2 R9, -RZ, RZ, 0, 0 ;  /* 0x00000000ff097431 */ /* 0x000fe400000001ff */
[----:B------:R-:W-:-:S05]  /*01e0*/  VIADD R5, R5, 0x1e ;  /* 0x0000001e05057836 */ /* 0x000fca0000000000 */
[----:B0-----:R-:W-:-:S13]  /*01f0*/  ISETP.GE.AND P2, PT, R5, UR8, PT ;  /* 0x0000000805007c0c */ /* 0x001fda000bf46270 */
.L_x_4590:
        /* <DEDUP_REMOVED lines=17> */
.L_x_4585:
        /* <DEDUP_REMOVED lines=40> */
.L_x_4584:
[----:B------:R-:W-:Y:S05]  /*0590*/  BSYNC.RECONVERGENT B1 ;  /* 0x0000000000017941 */ /* 0x000fea0003800200 */
.L_x_4583:
        /* <DEDUP_REMOVED lines=24> */
.L_x_4587:
[----:B------:R-:W-:Y:S05]  /*0720*/  BSYNC.RECONVERGENT B1 ;  /* 0x0000000000017941 */ /* 0x000fea0003800200 */
.L_x_4586:
        /* <DEDUP_REMOVED lines=16> */
.L_x_4589:
[----:B------:R-:W-:Y:S05]  /*0830*/  BSYNC.RECONVERGENT B1 ;  /* 0x0000000000017941 */ /* 0x000fea0003800200 */
.L_x_4588:
        /* <DEDUP_REMOVED lines=13> */
.L_x_4582:
[----:B------:R-:W-:Y:S05]  /*0910*/  BSYNC.RECONVERGENT B0 ;  /* 0x0000000000007941 */ /* 0x000fea0003800200 */
.L_x_4581:
        /* <DEDUP_REMOVED lines=10> */
.L_x_4592:
        /* <DEDUP_REMOVED lines=12> */
.L_x_7946:


//--------------------- .text._Z15gpukernelBMWNr3ILi32ELi29EEvPdS0_S0_iii --------------------------
	.section	.text._Z15gpukernelBMWNr3ILi32ELi29EEvPdS0_S0_iii,"ax",@progbits
	.align	128
        .global         _Z15gpukernelBMWNr3ILi32ELi29EEvPdS0_S0_iii
        .type           _Z15gpukernelBMWNr3ILi32ELi29EEvPdS0_S0_iii,@function
        .size           _Z15gpukernelBMWNr3ILi32ELi29EEvPdS0_S0_iii,(.L_x_7947 - _Z15gpukernelBMWNr3ILi32ELi29EEvPdS0_S0_iii)
        .other          _Z15gpukernelBMWNr3ILi32ELi29EEvPdS0_S0_iii,@"STO_CUDA_ENTRY STV_DEFAULT"
_Z15gpukernelBMWNr3ILi32ELi29EEvPdS0_S0_iii:
.text._Z15gpukernelBMWNr3ILi32ELi29EEvPdS0_S0_iii:
        /* <DEDUP_REMOVED lines=27> */
.L_x_4603:
[----:B0-----:R-:W0:Y:S01]  /*01b0*/  LDCU UR8, c[0x0][0x398] ;  /* 0x00007300ff0877ac */ /* 0x001e220008000800 */
[----:B------:R-:W-:Y:S02]  /*01c0*/  IMAD.MOV.U32 R8, RZ, RZ, R5 ;  /* 0x000000ffff087224 */ /* 0x000fe400078e0005 */
[----:B------:R-:W-:Y:S02]  /*01d0*/  HFMA2 R9, -RZ, RZ, 0, 0 ;  /* 0x00000000ff097431 */ /* 0x000fe400000001ff */
[----:B------:R-:W-:-:S05]  /*01e0*/  VIADD R5, R5, 0x1d ;  /* 0x0000001d05057836 */ /* 0x000fca0000000000 */
[----:B0-----:R-:W-:-:S13]  /*01f0*/  ISETP.GE.AND P2, PT, R5, UR8, PT ;  /* 0x0000000805007c0c */ /* 0x001fda000bf46270 */
.L_x_4602:
        /* <DEDUP_REMOVED lines=17> */
.L_x_4597:
        /* <DEDUP_REMOVED lines=40> */
.L_x_4596:
[----:B------:R-:W-:Y:S05]  /*0590*/  BSYNC.RECONVERGENT B1 ;  /* 0x0000000000017941 */ /* 0x000fea0003800200 */
.L_x_4595:
        /* <DEDUP_REMOVED lines=24> */
.L_x_4599:
[----:B------:R-:W-:Y:S05]  /*0720*/  BSYNC.RECONVERGENT B1 ;  /* 0x0000000000017941 */ /* 0x000fea0003800200 */
.L_x_4598:
        /* <DEDUP_REMOVED lines=16> */
.L_x_4601:
[----:B------:R-:W-:Y:S05]  /*0830*/  BSYNC.RECONVERGENT B1 ;  /* 0x0000000000017941 */ /* 0x000fea0003800200 */
.L_x_4600:
        /* <DEDUP_REMOVED lines=13> */
.L_x_4594:
[----:B------:R-:W-:Y:S05]  /*0910*/  BSYNC.RECONVERGENT B0 ;  /* 0x0000000000007941 */ /* 0x000fea0003800200 */
.L_x_4593:
        /* <DEDUP_REMOVED lines=10> */
.L_x_4604:
        /* <DEDUP_REMOVED lines=12> */
.L_x_7947:


//--------------------- .text._Z15gpukernelBMWNr3ILi32ELi28EEvPdS0_S0_iii --------------------------
	.section	.text._Z15gpukernelBMWNr3ILi32ELi28EEvPdS0_S0_iii,"ax",@progbits
	.align	128
        .global         _Z15gpukernelBMWNr3ILi32ELi28EEvPdS0_S0_iii
        .type           _Z15gpukernelBMWNr3ILi32ELi28EEvPdS0_S0_iii,@function
        .size           _Z15gpukernelBMWNr3ILi32ELi28EEvPdS0_S0_iii,(.L_x_7948 - _Z15gpukernelBMWNr3ILi32ELi28EEvPdS0_S0_iii)
        .other          _Z15gpukernelBMWNr3ILi32ELi28EEvPdS0_S0_iii,@"STO_CUDA_ENTRY STV_DEFAULT"
_Z15gpukernelBMWNr3ILi32ELi28EEvPdS0_S0_iii:
.text._Z15gpukernelBMWNr3ILi32ELi28EEvPdS0_S0_iii:
        /* <DEDUP_REMOVED lines=27> */
.L_x_4615:
[----:B0-----:R-:W0:Y:S01]  /*01b0*/  LDCU UR8, c[0x0][0x398] ;  /* 0x00007300ff0877ac */ /* 0x001e220008000800 */
[----:B------:R-:W-:Y:S02]  /*01c0*/  IMAD.MOV.U32 R8, RZ, RZ, R5 ;  /* 0x000000ffff087224 */ /* 0x000fe400078e0005 */
[----:B------:R-:W-:Y:S02]  /*01d0*/  HFMA2 R9, -RZ, RZ, 0, 0 ;  /* 0x00000000ff097431 */ /* 0x000fe400000001ff */
[----:B------:R-:W-:-:S05]  /*01e0*/  VIADD R5, R5, 0x1c ;  /* 0x0000001c05057836 */ /* 0x000fca0000000000 */
[----:B0-----:R-:W-:-:S13]  /*01f0*/  ISETP.GE.AND P2, PT, R5, UR8, PT ;  /* 0x0000000805007c0c */ /* 0x001fda000bf46270 */
.L_x_4614:
        /* <DEDUP_REMOVED lines=17> */
.L_x_4609:
        /* <DEDUP_REMOVED lines=40> */
.L_x_4608:
[----:B------:R-:W-:Y:S05]  /*0590*/  BSYNC.RECONVERGENT B1 ;  /* 0x0000000000017941 */ /* 0x000fea0003800200 */
.L_x_4607:
        /* <DEDUP_REMOVED lines=24> */
.L_x_4611:
[----:B------:R-:W-:Y:S05]  /*0720*/  BSYNC.RECONVERGENT B1 ;  /* 0x0000000000017941 */ /* 0x000fea0003800200 */
.L_x_4610:
        /* <DEDUP_REMOVED lines=16> */
.L_x_4613:
[----:B------:R-:W-:Y:S05]  /*0830*/  BSYNC.RECONVERGENT B1 ;  /* 0x0000000000017941 */ /* 0x000fea0003800200 */
.L_x_4612:
        /* <DEDUP_REMOVED lines=13> */
.L_x_4606:
[----:B------:R-:W-:Y:S05]  /*0910*/  BSYNC.RECONVERGENT B0 ;  /* 0x0000000000007941 */ /* 0x000fea0003800200 */
.L_x_4605:
        /* <DEDUP_REMOVED lines=10> */
.L_x_4616:
        /* <DEDUP_REMOVED lines=12> */
.L_x_7948:


//--------------------- .text._Z15gpukernelBMWNr3ILi32ELi27EEvPdS0_S0_iii --------------------------
	.section	.text._Z15gpukernelBMWNr3ILi32ELi27EEvPdS0_S0_iii,"ax",@progbits
	.align	128
        .global         _Z15gpukernelBMWNr3ILi32ELi27EEvPdS0_S0_iii
        .type           _Z15gpukernelBMWNr3ILi32ELi27EEvPdS0_S0_iii,@function
        .size           _Z15gpukernelBMWNr3ILi32ELi27EEvPdS0_S0_iii,(.L_x_7949 - _Z15gpukernelBMWNr3ILi32ELi27EEvPdS0_S0_iii)
        .other          _Z15gpukernelBMWNr3ILi32ELi27EEvPdS0_S0_iii,@"STO_CUDA_ENTRY STV_DEFAULT"
_Z15gpukernelBMWNr3ILi32ELi27EEvPdS0_S0_iii:
.text._Z15gpukernelBMWNr3ILi32ELi27EEvPdS0_S0_iii:
        /* <DEDUP_REMOVED lines=27> */
.L_x_4627:
[----:B0-----:R-:W0:Y:S01]  /*01b0*/  LDCU UR8, c[0x0][0x398] ;  /* 0x00007300ff0877ac */ /* 0x001e220008000800 */
[----:B------:R-:W-:Y:S02]  /*01c0*/  IMAD.MOV.U32 R8, RZ, RZ, R5 ;  /* 0x000000ffff087224 */ /* 0x000fe400078e0005 */
[----:B------:R-:W-:Y:S02]  /*01d0*/  HFMA2 R9, -RZ, RZ, 0, 0 ;  /* 0x00000000ff097431 */ /* 0x000fe400000001ff */
[----:B------:R-:W-:-:S05]  /*01e0*/  VIADD R5, R5, 0x1b ;  /* 0x0000001b05057836 */ /* 0x000fca0000000000 */
[----:B0-----:R-:W-:-:S13]  /*01f0*/  ISETP.GE.AND P2, PT, R5, UR8, PT ;  /* 0x0000000805007c0c */ /* 0x001fda000bf46270 */
.L_x_4626:
        /* <DEDUP_REMOVED lines=17> */
.L_x_4621:
        /* <DEDUP_REMOVED lines=40> */
.L_x_4620:
[----:B------:R-:W-:Y:S05]  /*0590*/  BSYNC.RECONVERGENT B1 ;  /* 0x0000000000017941 */ /* 0x000fea0003800200 */
.L_x_4619:
        /* <DEDUP_REMOVED lines=24> */
.L_x_4623:
[----:B------:R-:W-:Y:S05]  /*0720*/  BSYNC.RECONVERGENT B1 ;  /* 0x0000000000017941 */ /* 0x000fea0003800200 */
.L_x_4622:
        /* <DEDUP_REMOVED lines=16> */
.L_x_4625:
[----:B------:R-:W-:Y:S05]  /*0830*/  BSYNC.RECONVERGENT B1 ;  /* 0x0000000000017941 */ /* 0x000fea0003800200 */
.L_x_4624:
        /* <DEDUP_REMOVED lines=13> */
.L_x_4618:
[----:B------:R-:W-:Y:S05]  /*0910*/  BSYNC.RECONVERGENT B0 ;  /* 0x0000000000007941 */ /* 0x000fea0003800200 */
.L_x_4617:
        /* <DEDUP_REMOVED lines=10> */
.L_x_4628:
        /* <DEDUP_REMOVED lines=12> */
.L_x_7949:


//--------------------- .text._Z15gpukernelBMWNr3ILi32ELi26EEvPdS0_S0_iii --------------------------
	.section	.text._Z15gpukernelBMWNr3ILi32ELi26EEvPdS0_S0_iii,"ax",@progbits
	.align	128
        .global         _Z15gpukernelBMWNr3ILi32ELi26EEvPdS0_S0_iii
        .type           _Z15gpukernelBMWNr3ILi32ELi26EEvPdS0_S0_iii,@function
        .size           _Z15gpukernelBMWNr3ILi32ELi26EEvPdS0_S0_iii,(.L_x_7950 - _Z15gpukernelBMWNr3ILi32ELi26EEvPdS0_S0_iii)
        .other          _Z15gpukernelBMWNr3ILi32ELi26EEvPdS0_S0_iii,@"STO_CUDA_ENTRY STV_DEFAULT"
_Z15gpukernelBMWNr3ILi32ELi26EEvPdS0_S0_iii:
.text._Z15gpukernelBMWNr3ILi32ELi26EEvPdS0_S0_iii:
        /* <DEDUP_REMOVED lines=27> */
.L_x_4639:
[----:B0-----:R-:W0:Y:S01]  /*01b0*/  LDCU UR8, c[0x0][0x398] ;  /* 0x00007300ff0877ac */ /* 0x001e220008000800 */
[----:B------:R-:W-:Y:S02]  /*01c0*/  IMAD.MOV.U32 R8, RZ, RZ, R5 ;  /* 0x000000ffff087224 */ /* 0x000fe400078e0005 */
[----:B------:R-:W-:Y:S02]  /*01d0*/  HFMA2 R9, -RZ, RZ, 0, 0 ;  /* 0x00000000ff097431 */ /* 0x000fe400000001ff */
[----:B------:R-:W-:-:S05]  /*01e0*/  VIADD R5, R5, 0x1a ;  /* 0x0000001a05057836 */ /* 0x000fca0000000000 */
[----:B0-----:R-:W-:-:S13]  /*01f0*/  ISETP.GE.AND P2, PT, R5, UR8, PT ;  /* 0x0000000805007c0c */ /* 0x001fda000bf46270 */
.L_x_4638:
        /* <DEDUP_REMOVED lines=17> */
.L_x_4633:
        /* <DEDUP_REMOVED lines=40> */
.L_x_4632:
[----:B------:R-:W-:Y:S05]  /*0590*/  BSYNC.RECONVERGENT B1 ;  /* 0x0000000000017941 */ /* 0x000fea0003800200 */
.L_x_4631:
        /* <DEDUP_REMOVED lines=24> */
.L_x_4635:
[----:B------:R-:W-:Y:S05]  /*0720*/  BSYNC.RECONVERGENT B1 ;  /* 0x0000000000017941 */ /* 0x000fea0003800200 */
.L_x_4634:
        /* <DEDUP_REMOVED lines=16> */
.L_x_4637:
[----:B------:R-:W-:Y:S05]  /*0830*/  BSYNC.RECONVERGENT B1 ;  /* 0x0000000000017941 */ /* 0x000fea0003800200 */
.L_x_4636:
        /* <DEDUP_REMOVED lines=13> */
.L_x_4630:
[----:B------:R-:W-:Y:S05]  /*0910*/  BSYNC.RECONVERGENT B0 ;  /* 0x0000000000007941 */ /* 0x000fea0003800200 */
.L_x_4629:
        /* <DEDUP_REMOVED lines=10> */
.L_x_4640:
        /* <DEDUP_REMOVED lines=12> */
.L_x_7950:


//--------------------- .text._Z15gpukernelBMWNr3ILi32ELi25EEvPdS0_S0_iii --------------------------
	.section	.text._Z15gpukernelBMWNr3ILi32ELi25EEvPdS0_S0_iii,"ax",@progbits
	.align	128
        .global         _Z15gpukernelBMWNr3ILi32ELi25EEvPdS0_S0_iii
        .type           _Z15gpukernelBMWNr3ILi32ELi25EEvPdS0_S0_iii,@function
        .size           _Z15gpukernelBMWNr3ILi32ELi25EEvPdS0_S0_iii,(.L_x_7951 - _Z15gpukernelBMWNr3ILi32ELi25EEvPdS0_S0_iii)
        .other          _Z15gpukernelBMWNr3ILi32ELi25EEvPdS0_S0_iii,@"STO_CUDA_ENTRY STV_DEFAULT"
_Z15gpukernelBMWNr3ILi32ELi25EEvPdS0_S0_iii:
.text._Z15gpukernelBMWNr3ILi32ELi25EEvPdS0_S0_iii:
        /* <DEDUP_REMOVED lines=27> */
.L_x_4651:
[----:B0-----:R-:W0:Y:S01]  /*01b0*/  LDCU UR8, c[0x0][0x398] ;  /* 0x00007300ff0877ac */ /* 0x001e220008000800 */
[----:B------:R-:W-:Y:S02]  /*01c0*/  IMAD.MOV.U32 R8, RZ, RZ, R5 ;  /* 0x000000ffff087224 */ /* 0x000fe400078e0005 */
[----:B------:R-:W-:Y:S02]  /*01d0*/  HFMA2 R9, -RZ, RZ, 0, 0 ;  /* 0x00000000ff097431 */ /* 0x000fe400000001ff */
[----:B------:R-:W-:-:S05]  /*01e0*/  VIADD R5, R5, 0x19 ;  /* 0x0000001905057836 */ /* 0x000fca0000000000 */
[----:B0-----:R-:W-:-:S13]  /*01f0*/  ISETP.GE.AND P2, PT, R5, UR8, PT ;  /* 0x0000000805007c0c */ /* 0x001fda000bf46270 */
.L_x_4650:
        /* <DEDUP_REMOVED lines=17> */
.L_x_4645:
        /* <DEDUP_REMOVED lines=40> */
.L_x_4644:
[----:B------:R-:W-:Y:S05]  /*0590*/  BSYNC.RECONVERGENT B1 ;  /* 0x0000000000017941 */ /* 0x000fea0003800200 */
.L_x_4643:
        /* <DEDUP_REMOVED lines=24> */
.L_x_4647:
[----:B------:R-:W-:Y:S05]  /*0720*/  BSYNC.RECONVERGENT B1 ;  /* 0x0000000000017941 */ /* 0x000fea0003800200 */
.L_x_4646:
        /* <DEDUP_REMOVED lines=16> */
.L_x_4649:
[----:B------:R-:W-:Y:S05]  /*0830*/  BSYNC.RECONVERGENT B1 ;  /* 0x0000000000017941 */ /* 0x000fea0003800200 */
.L_x_4648:
        /* <DEDUP_REMOVED lines=13> */
.L_x_4642:
[----:B------:R-:W-:Y:S05]  /*0910*/  BSYNC.RECONVERGENT B0 ;  /* 0x0000000000007941 */ /* 0x000fea0003800200 */
.L_x_4641:
        /* <DEDUP_REMOVED lines=10> */
.L_x_4652:
        /* <DEDUP_REMOVED lines=12> */
.L_x_7951:


//--------------------- .text._Z15gpukernelBMWNr3ILi32ELi24EEvPdS0_S0_iii --------------------------
	.section	.text._Z15gpukernelBMWNr3ILi32ELi24EEvPdS0_S0_iii,"ax",@progbits
	.align	128
        .global         _Z15gpukernelBMWNr3ILi32ELi24EEvPdS0_S0_iii
        .type           _Z15gpukernelBMWNr3ILi32ELi24EEvPdS0_S0_iii,@function
        .size           _Z15gpukernelBMWNr3ILi32ELi24EEvPdS0_S0_iii,(.L_x_7952 - _Z15gpukernelBMWNr3ILi32ELi24EEvPdS0_S0_iii)
        .other          _Z15gpukernelBMWNr3ILi32ELi24EEvPdS0_S0_iii,@"STO_CUDA_ENTRY STV_DEFAULT"
_Z15gpukernelBMWNr3ILi32ELi24EEvPdS0_S0_iii:
.text._Z15gpukernelBMWNr3ILi32ELi24EEvPdS0_S0_iii:
        /* <DEDUP_REMOVED lines=27> */
.L_x_4663:
[----:B0-----:R-:W0:Y:S01]  /*01b0*/  LDCU UR8, c[0x0][0x398] ;  /* 0x00007300ff0877ac */ /* 0x001e220008000800 */
[----:B------:R-:W-:Y:S02]  /*01c0*/  IMAD.MOV.U32 R8, RZ, RZ, R5 ;  /* 0x000000ffff087224 */ /* 0x000fe400078e0005 */
[----:B------:R-:W-:Y:S02]  /*01d0*/  HFMA2 R9, -RZ, RZ, 0, 0 ;  /* 0x00000000ff097431 */ /* 0x000fe400000001ff */
[----:B------:R-:W-:-:S05]  /*01e0*/  VIADD R5, R5, 0x18 ;  /* 0x0000001805057836 */ /* 0x000fca0000000000 */
[----:B0-----:R-:W-:-:S13]  /*01f0*/  ISETP.GE.AND P2, PT, R5, UR8, PT ;  /* 0x0000000805007c0c */ /* 0x001fda000bf46270 */
.L_x_4662:
        /* <DEDUP_REMOVED lines=17> */
.L_x_4657:
        /* <DEDUP_REMOVED lines=40> */
.L_x_4656:
[----:B------:R-:W-:Y:S05]  /*0590*/  BSYNC.RECONVERGENT B1 ;  /* 0x0000000000017941 */ /* 0x000fea0003800200 */
.L_x_4655:
        /* <DEDUP_REMOVED lines=24> */
.L_x_4659:
[----:B------:R-:W-:Y:S05]  /*0720*/  BSYNC.RECONVERGENT B1 ;  /* 0x0000000000017941 */ /* 0x000fea0003800200 */
.L_x_4658:
        /* <DEDUP_REMOVED lines=16> */
.L_x_4661:
[----:B------:R-:W-:Y:S05]  /*0830*/  BSYNC.RECONVERGENT B1 ;  /* 0x0000000000017941 */ /* 0x000fea0003800200 */
.L_x_4660:
        /* <DEDUP_REMOVED lines=13> */
.L_x_4654:
[----:B------:R-:W-:Y:S05]  /*0910*/  BSYNC.RECONVERGENT B0 ;  /* 0x0000000000007941 */ /* 0x000fea0003800200 */
.L_x_4653:
        /* <DEDUP_REMOVED lines=10> */
.L_x_4664:
        /* <DEDUP_REMOVED lines=12> */
.L_x_7952:


//--------------------- .text._Z15gpukernelBMWNr3ILi32ELi23EEvPdS0_S0_iii --------------------------
	.section	.text._Z15gpukernelBMWNr3ILi32ELi23EEvPdS0_S0_iii,"ax",@progbits
	.align	128
        .global         _Z15gpukernelBMWNr3ILi32ELi23EEvPdS0_S0_iii
        .type           _Z15gpukernelBMWNr3ILi32ELi23EEvPdS0_S0_iii,@function
        .size           _Z15gpukernelBMWNr3ILi32ELi23EEvPdS0_S0_iii,(.L_x_7953 - _Z15gpukernelBMWNr3ILi32ELi23EEvPdS0_S0_iii)
        .other          _Z15gpukernelBMWNr3ILi32ELi23EEvPdS0_S0_iii,@"STO_CUDA_ENTRY STV_DEFAULT"
_Z15gpukernelBMWNr3ILi32ELi23EEvPdS0_S0_iii:
.text._Z15gpukernelBMWNr3ILi32ELi23EEvPdS0_S0_iii:
        /* <DEDUP_REMOVED lines=27> */
.L_x_4675:
[----:B0-----:R-:W0:Y:S01]  /*01b0*/  LDCU UR8, c[0x0][0x398] ;  /* 0x00007300ff0877ac */ /* 0x001e220008000800 */
[----:B------:R-:W-:Y:S02]  /*01c0*/  IMAD.MOV.U32 R8, RZ, RZ, R5 ;  /* 0x000000ffff087224 */ /* 0x000fe400078e0005 */
[----:B------:R-:W-:Y:S02]  /*01d0*/  HFMA2 R9, -RZ, RZ, 0, 0 ;  /* 0x00000000ff097431 */ /* 0x000fe400000001ff */
[----:B------:R-:W-:-:S05]  /*01e0*/  VIADD R5, R5, 0x17 ;  /* 0x0000001705057836 */ /* 0x000fca0000000000 */
[----:B0-----:R-:W-:-:S13]  /*01f0*/  ISETP.GE.AND P2, PT, R5, UR8, PT ;  /* 0x0000000805007c0c */ /* 0x001fda000bf46270 */
.L_x_4674:
        /* <DEDUP_REMOVED lines=17> */
.L_x_4669:
        /* <DEDUP_REMOVED lines=40> */
.L_x_4668:
[----:B------:R-:W-:Y:S05]  /*0590*/  BSYNC.RECONVERGENT B1 ;  /* 0x0000000000017941 */ /* 0x000fea0003800200 */
.L_x_4667:
        /* <DEDUP_REMOVED lines=24> */
.L_x_4671:
[----:B------:R-:W-:Y:S05]  /*0720*/  BSYNC.RECONVERGENT B1 ;  /* 0x0000000000017941 */ /* 0x000fea0003800200 */
.L_x_4670:
        /* <DEDUP_REMOVED lines=16> */
.L_x_4673:
[----:B------:R-:W-:Y:S05]  /*0830*/  BSYNC.RECONVERGENT B1 ;  /* 0x0000000000017941 */ /* 0x000fea0003800200 */
.L_x_4672:
        /* <DEDUP_REMOVED lines=13> */
.L_x_4666:
[----:B------:R-:W-:Y:S05]  /*0910*/  BSYNC.RECONVERGENT B0 ;  /* 0x0000000000007941 */ /* 0x000fea0003800200 */
.L_x_4665:
        /* <DEDUP_REMOVED lines=10> */
.L_x_4676:
        /* <DEDUP_REMOVED lines=12> */
.L_x_7953:


//--------------------- .text._Z15gpukernelBMWNr3ILi32ELi22EEvPdS0_S0_iii --------------------------
	.section	.text._Z15gpukernelBMWNr3ILi32ELi22EEvPdS0_S0_iii,"ax",@progbits
	.align	128
        .global         _Z15gpukernelBMWNr3ILi32ELi22EEvPdS0_S0_iii
        .type           _Z15gpukernelBMWNr3ILi32ELi22EEvPdS0_S0_iii,@function
        .size           _Z15gpukernelBMWNr3ILi32ELi22EEvPdS0_S0_iii,(.L_x_7954 - _Z15gpukernelBMWNr3ILi32ELi22EEvPdS0_S0_iii)
        .other          _Z15gpukernelBMWNr3ILi32ELi22EEvPdS0_S0_iii,@"STO_CUDA_ENTRY STV_DEFAULT"
_Z15gpukernelBMWNr3ILi32ELi22EEvPdS0_S0_iii:
.text._Z15gpukernelBMWNr3ILi32ELi22EEvPdS0_S0_iii:
        /* <DEDUP_REMOVED lines=27> */
.L_x_4687:
[----:B0-----:R-:W0:Y:S01]  /*01b0*/  LDCU UR8, c[0x0][0x398] ;  /* 0x00007300ff0877ac */ /* 0x001e220008000800 */
[----:B------:R-:W-:Y:S02]  /*01c0*/  IMAD.MOV.U32 R8, RZ, RZ, R5 ;  /* 0x000000ffff087224 */ /* 0x000fe400078e0005 */
[----:B------:R-:W-:Y:S02]  /*01d0*/  HFMA2 R9, -RZ, RZ, 0, 0 ;  /* 0x00000000ff097431 */ /* 0x000fe400000001ff */
[----:B------:R-:W-:-:S05]  /*01e0*/  VIADD R5, R5, 0x16 ;  /* 0x0000001605057836 */ /* 0x000fca0000000000 */
[----:B0-----:R-:W-:-:S13]  /*01f0*/  ISETP.GE.AND P2, PT, R5, UR8, PT ;  /* 0x0000000805007c0c */ /* 0x001fda000bf46270 */
.L_x_4686:
        /* <DEDUP_REMOVED lines=17> */
.L_x_4681:
        /* <DEDUP_REMOVED lines=40> */
.L_x_4680:
[----:B------:R-:W-:Y:S05]  /*0590*/  BSYNC.RECONVERGENT B1 ;  /* 0x0000000000017941 */ /* 0x000fea0003800200 */
.L_x_4679:
        /* <DEDUP_REMOVED lines=24> */
.L_x_4683:
[----:B------:R-:W-:Y:S05]  /*0720*/  BSYNC.RECONVERGENT B1 ;  /* 0x0000000000017941 */ /* 0x000fea0003800200 */
.L_x_4682:
        /* <DEDUP_REMOVED lines=16> */
.L_x_4685:
[----:B------:R-:W-:Y:S05]  /*0830*/  BSYNC.RECONVERGENT B1 ;  /* 0x0000000000017941 */ /* 0x000fea0003800200 */
.L_x_4684:
        /* <DEDUP_REMOVED lines=13> */
.L_x_4678:
[----:B------:R-:W-:Y:S05]  /*0910*/  BSYNC.RECONVERGENT B0 ;  /* 0x0000000000007941 */ /* 0x000fea0003800200 */
.L_x_4677:
        /* <DEDUP_REMOVED lines=10> */
.L_x_4688:
        /* <DEDUP_REMOVED lines=12> */
.L_x_7954:


//--------------------- .text._Z15gpukernelBMWNr3ILi32ELi21EEvPdS0_S0_iii --------------------------
	.section	.text._Z15gpukernelBMWNr3ILi32ELi21EEvPdS0_S0_iii,"ax",@progbits
	.align	128
        .global         _Z15gpukernelBMWNr3ILi32ELi21EEvPdS0_S0_iii
        .type           _Z15gpukernelBMWNr3ILi32ELi21EEvPdS0_S0_iii,@function
        .size           _Z15gpukernelBMWNr3ILi32ELi21EEvPdS0_S0_iii,(.L_x_7955 - _Z15gpukernelBMWNr3ILi32ELi21EEvPdS0_S0_iii)
        .other          _Z15gpukernelBMWNr3ILi32ELi21EEvPdS0_S0_iii,@"STO_CUDA_ENTRY STV_DEFAULT"
_Z15gpukernelBMWNr3ILi32ELi21EEvPdS0_S0_iii:
.text._Z15gpukernelBMWNr3ILi32ELi21EEvPdS0_S0_iii:
        /* <DEDUP_REMOVED lines=27> */
.L_x_4699:
[----:B0-----:R-:W0:Y:S01]  /*01b0*/  LDCU UR8, c[0x0][0x398] ;  /* 0x00007300ff0877ac */ /* 0x001e220008000800 */
[----:B------:R-:W-:Y:S02]  /*01c0*/  IMAD.MOV.U32 R8, RZ, RZ, R5 ;  /* 0x000000ffff087224 */ /* 0x000fe400078e0005 */
[----:B------:R-:W-:Y:S02]  /*01d0*/  HFMA2 R9, -RZ, RZ, 0, 0 ;  /* 0x00000000ff097431 */ /* 0x000fe400000001ff */
[----:B------:R-:W-:-:S05]  /*01e0*/  VIADD R5, R5, 0x15 ;  /* 0x0000001505057836 */ /* 0x000fca0000000000 */
[----:B0-----:R-:W-:-:S13]  /*01f0*/  ISETP.GE.AND P2, PT, R5, UR8, PT ;  /* 0x0000000805007c0c */ /* 0x001fda000bf46270 */
.L_x_4698:
        /* <DEDUP_REMOVED lines=17> */
.L_x_4693:
        /* <DEDUP_REMOVED lines=40> */
.L_x_4692:
[----:B------:R-:W-:Y:S05]  /*0590*/  BSYNC.RECONVERGENT B1 ;  /* 0x0000000000017941 */ /* 0x000fea0003800200 */
.L_x_4691:
        /* <DEDUP_REMOVED lines=24> */
.L_x_4695:
[----:B------:R-:W-:Y:S05]  /*0720*/  BSYNC.RECONVERGENT B1 ;  /* 0x0000000000017941 */ /* 0x000fea0003800200 */
.L_x_4694:
        /* <DEDUP_REMOVED lines=16> */
.L_x_4697:
[----:B------:R-:W-:Y:S05]  /*0830*/  BSYNC.RECONVERGENT B1 ;  /* 0x0000000000017941 */ /* 0x000fea0003800200 */
.L_x_4696:
        /* <DEDUP_REMOVED lines=13> */
.L_x_4690:
[----:B------:R-:W-:Y:S05]  /*0910*/  BSYNC.RECONVERGENT B0 ;  /* 0x0000000000007941 */ /* 0x000fea0003800200 */
.L_x_4689:
        /* <DEDUP_REMOVED lines=10> */
.L_x_4700:
        /* <DEDUP_REMOVED lines=12> */
.L_x_7955:


//--------------------- .text._Z15gpukernelBMWNr3ILi32ELi20EEvPdS0_S0_iii --------------------------
	.section	.text._Z15gpukernelBMWNr3ILi32ELi20EEvPdS0_S0_iii,"ax",@progbits
	.align	128
        .global         _Z15gpukernelBMWNr3ILi32ELi20EEvPdS0_S0_iii
        .type           _Z15gpukernelBMWNr3ILi32ELi20EEvPdS0_S0_iii,@function
        .size           _Z15gpukernelBMWNr3ILi32ELi20EEvPdS0_S0_iii,(.L_x_7956 - _Z15gpukernelBMWNr3ILi32ELi20EEvPdS0_S0_iii)
        .other          _Z15gpukernelBMWNr3ILi32ELi20EEvPdS0_S0_iii,@"STO_CUDA_ENTRY STV_DEFAULT"
_Z15gpukernelBMWNr3ILi32ELi20EEvPdS0_S0_iii:
.text._Z15gpukernelBMWNr3ILi32ELi20EEvPdS0_S0_iii:
        /* <DEDUP_REMOVED lines=27> */
.L_x_4711:
[----:B0-----:R-:W0:Y:S01]  /*01b0*/  LDCU UR8, c[0x0][0x398] ;  /* 0x00007300ff0877ac */ /* 0x001e220008000800 */
[----:B------:R-:W-:Y:S02]  /*01c0*/  IMAD.MOV.U32 R8, RZ, RZ, R5 ;  /* 0x000000ffff087224 */ /* 0x000fe400078e0005 */
[----:B------:R-:W-:Y:S02]  /*01d0*/  HFMA2 R9, -RZ, RZ, 0, 0 ;  /* 0x00000000ff097431 */ /* 0x000fe400000001ff */
[----:B------:R-:W-:-:S05]  /*01e0*/  VIADD R5, R5, 0x14 ;  /* 0x0000001405057836 */ /* 0x000fca0000000000 */
[----:B0-----:R-:W-:-:S13]  /*01f0*/  ISETP.GE.AND P2, PT, R5, UR8, PT ;  /* 0x0000000805007c0c */ /* 0x001fda000bf46270 */
.L_x_4710:
        /* <DEDUP_REMOVED lines=17> */
.L_x_4705:
        /* <DEDUP_REMOVED lines=40> */
.L_x_4704:
[----:B------:R-:W-:Y:S05]  /*0590*/  BSYNC.RECONVERGENT B1 ;  /* 0x0000000000017941 */ /* 0x000fea0003800200 */
.L_x_4703:
        /* <DEDUP_REMOVED lines=24> */
.L_x_4707:
[----:B------:R-:W-:Y:S05]  /*0720*/  BSYNC.RECONVERGENT B1 ;  /* 0x0000000000017941 */ /* 0x000fea0003800200 */
.L_x_4706:
        /* <DEDUP_REMOVED lines=16> */
.L_x_4709:
[----:B------:R-:W-:Y:S05]  /*0830*/  BSYNC.RECONVERGENT B1 ;  /* 0x0000000000017941 */ /* 0x000fea0003800200 */
.L_x_4708:
        /* <DEDUP_REMOVED lines=13> */
.L_x_4702:
[----:B------:R-:W-:Y:S05]  /*0910*/  BSYNC.RECONVERGENT B0 ;  /* 0x0000000000007941 */ /* 0x000fea0003800200 */
.L_x_4701:
        /* <DEDUP_REMOVED lines=10> */
.L_x_4712:
        /* <DEDUP_REMOVED lines=12> */
.L_x_7956:


//--------------------- .text._Z15gpukernelBMWNr3ILi32ELi19EEvPdS0_S0_iii --------------------------
	.section	.text._Z15gpukernelBMWNr3ILi32ELi19EEvPdS0_S0_iii,"ax",@progbits
	.align	128
        .global         _Z15gpukernelBMWNr3ILi32ELi19EEvPdS0_S0_iii
        .type           _Z15gpukernelBMWNr3ILi32ELi19EEvPdS0_S0_iii,@function
        .size           _Z15gpukernelBMWNr3ILi32ELi19EEvPdS0_S0_iii,(.L_x_7957 - _Z15gpukernelBMWNr3ILi32ELi19EEvPdS0_S0_iii)
        .other          _Z15gpukernelBMWNr3ILi32ELi19EEvPdS0_S0_iii,@"STO_CUDA_ENTRY STV_DEFAULT"
_Z15gpukernelBMWNr3ILi32ELi19EEvPdS0_S0_iii:
.text._Z15gpukernelBMWNr3ILi32ELi19EEvPdS0_S0_iii:
        /* <DEDUP_REMOVED lines=27> */
.L_x_4723:
[----:B0-----:R-:W0:Y:S01]  /*01b0*/  LDCU UR8, c[0x0][0x398] ;  /* 0x00007300ff0877ac */ /* 0x001e220008000800 */
[----:B------:R-:W-:Y:S02]  /*01c0*/  IMAD.MOV.U32 R8, RZ, RZ, R5 ;  /* 0x000000ffff087224 */ /* 0x000fe400078e0005 */
[----:B------:R-:W-:Y:S02]  /*01d0*/  HFMA2 R9, -RZ, RZ, 0, 0 ;  /* 0x00000000ff097431 */ /* 0x000fe400000001ff */
[----:B------:R-:W-:-:S05]  /*01e0*/  VIADD R5, R5, 0x13 ;  /* 0x0000001305057836 */ /* 0x000fca0000000000 */
[----:B0-----:R-:W-:-:S13]  /*01f0*/  ISETP.GE.AND P2, PT, R5, UR8, PT ;  /* 0x0000000805007c0c */ /* 0x001fda000bf46270 */
.L_x_4722:
        /* <DEDUP_REMOVED lines=17> */
.L_x_4717:
        /* <DEDUP_REMOVED lines=40> */
.L_x_4716:
[----:B------:R-:W-:Y:S05]  /*0590*/  BSYNC.RECONVERGENT B1 ;  /* 0x0000000000017941 */ /* 0x000fea0003800200 */
.L_x_4715:
        /* <DEDUP_REMOVED lines=24> */
.L_x_4719:
[----:B------:R-:W-:Y:S05]  /*0720*/  BSYNC.RECONVERGENT B1 ;  /* 0x0000000000017941 */ /* 0x000fea0003800200 */
.L_x_4718:
        /* <DEDUP_REMOVED lines=16> */
.L_x_4721:
[----:B------:R-:W-:Y:S05]  /*0830*/  BSYNC.RECONVERGENT B1 ;  /* 0x0000000000017941 */ /* 0x000fea0003800200 */
.L_x_4720:
        /* <DEDUP_REMOVED lines=13> */
.L_x_4714:
[----:B------:R-:W-:Y:S05]  /*0910*/  BSYNC.RECONVERGENT B0 ;  /* 0x0000000000007941 */ /* 0x000fea0003800200 */
.L_x_4713:
        /* <DEDUP_REMOVED lines=10> */
.L_x_4724:
        /* <DEDUP_REMOVED lines=12> */
.L_x_7957:


//--------------------- .text._Z15gpukernelBMWNr3ILi32ELi18EEvPdS0_S0_iii --------------------------
	.section	.text._Z15gpukernelBMWNr3ILi32ELi18EEvPdS0_S0_iii,"ax",@progbits
	.align	128
        .global         _Z15gpukernelBMWNr3ILi32ELi18EEvPdS0_S0_iii
        .type           _Z15gpukernelBMWNr3ILi32ELi18EEvPdS0_S0_iii,@function
        .size           _Z15gpukernelBMWNr3ILi32ELi18EEvPdS0_S0_iii,(.L_x_7958 - _Z15gpukernelBMWNr3ILi32ELi18EEvPdS0_S0_iii)
        .other          _Z15gpukernelBMWNr3ILi32ELi18EEvPdS0_S0_iii,@"STO_CUDA_ENTRY STV_DEFAULT"
_Z15gpukernelBMWNr3ILi32ELi18EEvPdS0_S0_iii:
.text._Z15gpukernelBMWNr3ILi32ELi18EEvPdS0_S0_iii:
        /* <DEDUP_REMOVED lines=27> */
.L_x_4735:
[----:B0-----:R-:W0:Y:S01]  /*01b0*/  LDCU UR8, c[0x0][0x398] ;  /* 0x00007300ff0877ac */ /* 0x001e220008000800 */
[----:B------:R-:W-:Y:S02]  /*01c0*/  IMAD.MOV.U32 R8, RZ, RZ, R5 ;  /* 0x000000ffff087224 */ /* 0x000fe400078e0005 */
[----:B------:R-:W-:Y:S02]  /*01d0*/  HFMA2 R9, -RZ, RZ, 0, 0 ;  /* 0x00000000ff097431 */ /* 0x000fe400000001ff */
[----:B------:R-:W-:-:S05]  /*01e0*/  VIADD R5, R5, 0x12 ;  /* 0x0000001205057836 */ /* 0x000fca0000000000 */
[----:B0-----:R-:W-:-:S13]  /*01f0*/  ISETP.GE.AND P2, PT, R5, UR8, PT ;  /* 0x0000000805007c0c */ /* 0x001fda000bf46270 */
.L_x_4734:
        /* <DEDUP_REMOVED lines=17> */
.L_x_4729:
        /* <DEDUP_REMOVED lines=40> */
.L_x_4728:
[----:B------:R-:W-:Y:S05]  /*0590*/  BSYNC.RECONVERGENT B1 ;  /* 0x0000000000017941 */ /* 0x000fea0003800200 */
.L_x_4727:
        /* <DEDUP_REMOVED lines=24> */
.L_x_4731:
[----:B------:R-:W-:Y:S05]  /*0720*/  BSYNC.RECONVERGENT B1 ;  /* 0x0000000000017941 */ /* 0x000fea0003800200 */
.L_x_4730:
        /* <DEDUP_REMOVED lines=16> */
.L_x_4733:
[----:B------:R-:W-:Y:S05]  /*0830*/  BSYNC.RECONVERGENT B1 ;  /* 0x0000000000017941 */ /* 0x000fea0003800200 */
.L_x_4732:
        /* <DEDUP_REMOVED lines=13> */
.L_x_4726:
[----:B------:R-:W-:Y:S05]  /*0910*/  BSYNC.RECONVERGENT B0 ;  /* 0x0000000000007941 */ /* 0x000fea0003800200 */
.L_x_4725:
        /* <DEDUP_REMOVED lines=10> */
.L_x_4736:
        /* <DEDUP_REMOVED lines=12> */
.L_x_7958:


//--------------------- .text._Z15gpukernelBMWNr3ILi32ELi17EEvPdS0_S0_iii --------------------------
	.section	.text._Z15gpukernelBMWNr3ILi32ELi17EEvPdS0_S0_iii,"ax",@progbits
	.align	128
        .global         _Z15gpukernelBMWNr3ILi32ELi17EEvPdS0_S0_iii
        .type           _Z15gpukernelBMWNr3ILi32ELi17EEvPdS0_S0_iii,@function
        .size           _Z15gpukernelBMWNr3ILi32ELi17EEvPdS0_S0_iii,(.L_x_7959 - _Z15gpukernelBMWNr3ILi32ELi17EEvPdS0_S0_iii)
        .other          _Z15gpukernelBMWNr3ILi32ELi17EEvPdS0_S0_iii,@"STO_CUDA_ENTRY STV_DEFAULT"
_Z15gpukernelBMWNr3ILi32ELi17EEvPdS0_S0_iii:
.text._Z15gpukernelBMWNr3ILi32ELi17EEvPdS0_S0_iii:
        /* <DEDUP_REMOVED lines=27> */
.L_x_4747:
[----:B0-----:R-:W0:Y:S01]  /*01b0*/  LDCU UR8, c[0x0][0x398] ;  /* 0x00007300ff0877ac */ /* 0x001e220008000800 */
[----:B------:R-:W-:Y:S02]  /*01c0*/  IMAD.MOV.U32 R8, RZ, RZ, R5 ;  /* 0x000000ffff087224 */ /* 0x000fe400078e0005 */
[----:B------:R-:W-:Y:S02]  /*01d0*/  HFMA2 R9, -RZ, RZ, 0, 0 ;  /* 0x00000000ff097431 */ /* 0x000fe400000001ff */
[----:B------:R-:W-:-:S05]  /*01e0*/  VIADD R5, R5, 0x11 ;  /* 0x0000001105057836 */ /* 0x000fca0000000000 */
[----:B0-----:R-:W-:-:S13]  /*01f0*/  ISETP.GE.AND P2, PT, R5, UR8, PT ;  /* 0x0000000805007c0c */ /* 0x001fda000bf46270 */
.L_x_4746:
        /* <DEDUP_REMOVED lines=17> */
.L_x_4741:
        /* <DEDUP_REMOVED lines=40> */
.L_x_4740:
[----:B------:R-:W-:Y:S05]  /*0590*/  BSYNC.RECONVERGENT B1 ;  /* 0x0000000000017941 */ /* 0x000fea0003800200 */
.L_x_4739:
        /* <DEDUP_REMOVED lines=24> */
.L_x_4743:
[----:B------:R-:W-:Y:S05]  /*0720*/  BSYNC.RECONVERGENT B1 ;  /* 0x0000000000017941 */ /* 0x000fea0003800200 */
.L_x_4742:
        /* <DEDUP_REMOVED lines=16> */
.L_x_4745:
[----:B------:R-:W-:Y:S05]  /*0830*/  BSYNC.RECONVERGENT B1 ;  /* 0x0000000000017941 */ /* 0x000fea0003800200 */
.L_x_4744:
        /* <DEDUP_REMOVED lines=13> */
.L_x_4738:
[----:B------:R-:W-:Y:S05]  /*0910*/  BSYNC.RECONVERGENT B0 ;  /* 0x0000000000007941 */ /* 0x000fea0003800200 */
.L_x_4737:
        /* <DEDUP_REMOVED lines=10> */
.L_x_4748:
        /* <DEDUP_REMOVED lines=12> */
.L_x_7959:


//--------------------- .text._Z15gpukernelBMWNr3ILi32ELi16EEvPdS0_S0_iii --------------------------
	.section	.text._Z15gpukernelBMWNr3ILi32ELi16EEvPdS0_S0_iii,"ax",@progbits
	.align	128
        .global         _Z15gpukernelBMWNr3ILi32ELi16EEvPdS0_S0_iii
        .type           _Z15gpukernelBMWNr3ILi32ELi16EEvPdS0_S0_iii,@function
        .size           _Z15gpukernelBMWNr3ILi32ELi16EEvPdS0_S0_iii,(.L_x_7960 - _Z15gpukernelBMWNr3ILi32ELi16EEvPdS0_S0_iii)
        .other          _Z15gpukernelBMWNr3ILi32ELi16EEvPdS0_S0_iii,@"STO_CUDA_ENTRY STV_DEFAULT"
_Z15gpukernelBMWNr3ILi32ELi16EEvPdS0_S0_iii:
.text._Z15gpukernelBMWNr3ILi32ELi16EEvPdS0_S0_iii:
        /* <DEDUP_REMOVED lines=27> */
.L_x_4759:
[----:B0-----:R-:W0:Y:S01]  /*01b0*/  LDCU UR8, c[0x0][0x398] ;  /* 0x00007300ff0877ac */ /* 0x001e220008000800 */
[----:B------:R-:W-:Y:S02]  /*01c0*/  IMAD.MOV.U32 R8, RZ, RZ, R5 ;  /* 0x000000ffff087224 */ /* 0x000fe400078e0005 */
[----:B------:R-:W-:Y:S02]  /*01d0*/  HFMA2 R9, -RZ, RZ, 0, 0 ;  /* 0x00000000ff097431 */ /* 0x000fe400000001ff */
[----:B------:R-:W-:-:S05]  /*01e0*/  VIADD R5, R5, 0x10 ;  /* 0x0000001005057836 */ /* 0x000fca0000000000 */
[----:B0-----:R-:W-:-:S13]  /*01f0*/  ISETP.GE.AND P2, PT, R5, UR8, PT ;  /* 0x0000000805007c0c */ /* 0x001fda000bf46270 */
.L_x_4758:
        /* <DEDUP_REMOVED lines=17> */
.L_x_4753:
        /* <DEDUP_REMOVED lines=40> */
.L_x_4752:
[----:B------:R-:W-:Y:S05]  /*0590*/  BSYNC.RECONVERGENT B1 ;  /* 0x0000000000017941 */ /* 0x000fea0003800200 */
.L_x_4751:
        /* <DEDUP_REMOVED lines=24> */
.L_x_4755:
[----:B------:R-:W-:Y:S05]  /*0720*/  BSYNC.RECONVERGENT B1 ;  /* 0x0000000000017941 */ /* 0x000fea0003800200 */
.L_x_4754:
        /* <DEDUP_REMOVED lines=16> */
.L_x_4757:
[----:B------:R-:W-:Y:S05]  /*0830*/  BSYNC.RECONVERGENT B1 ;  /* 0x0000000000017941 */ /* 0x000fea0003800200 */
.L_x_4756:
        /* <DEDUP_REMOVED lines=13> */
.L_x_4750:
[----:B------:R-:W-:Y:S05]  /*0910*/  BSYNC.RECONVERGENT B0 ;  /* 0x0000000000007941 */ /* 0x000fea0003800200 */
.L_x_4749:
        /* <DEDUP_REMOVED lines=10> */
.L_x_4760:
        /* <DEDUP_REMOVED lines=12> */
.L_x_7960:


//--------------------- .text._Z15gpukernelBMWNr3ILi32ELi15EEvPdS0_S0_iii --------------------------
	.section	.text._Z15gpukernelBMWNr3ILi32ELi15EEvPdS0_S0_iii,"ax",@progbits
	.align	128
        .global         _Z15gpukernelBMWNr3ILi32ELi15EEvPdS0_S0_iii
        .type           _Z15gpukernelBMWNr3ILi32ELi15EEvPdS0_S0_iii,@function
        .size           _Z15gpukernelBMWNr3ILi32ELi15EEvPdS0_S0_iii,(.L_x_7961 - _Z15gpukernelBMWNr3ILi32ELi15EEvPdS0_S0_iii)
        .other          _Z15gpukernelBMWNr3ILi32ELi15EEvPdS0_S0_iii,@"STO_CUDA_ENTRY STV_DEFAULT"
_Z15gpukernelBMWNr3ILi32ELi15EEvPdS0_S0_iii:
.text._Z15gpukernelBMWNr3ILi32ELi15EEvPdS0_S0_iii:
        /* <DEDUP_REMOVED lines=27> */
.L_x_4771:
[----:B0-----:R-:W0:Y:S01]  /*01b0*/  LDCU UR8, c[0x0][0x398] ;  /* 0x00007300ff0877ac */ /* 0x001e220008000800 */
[----:B------:R-:W-:Y:S02]  /*01c0*/  IMAD.MOV.U32 R8, RZ, RZ, R5 ;  /* 0x000000ffff087224 */ /* 0x000fe400078e0005 */
[----:B------:R-:W-:Y:S02]  /*01d0*/  HFMA2 R9, -RZ, RZ, 0, 0 ;  /* 0x00000000ff097431 */ /* 0x000fe400000001ff */
[----:B------:R-:W-:-:S05]  /*01e0*/  VIADD R5, R5, 0xf ;  /* 0x0000000f05057836 */ /* 0x000fca0000000000 */
[----:B0-----:R-:W-:-:S13]  /*01f0*/  ISETP.GE.AND P2, PT, R5, UR8, PT ;  /* 0x0000000805007c0c */ /* 0x001fda000bf46270 */
.L_x_4770:
        /* <DEDUP_REMOVED lines=17> */
.L_x_4765:
        /* <DEDUP_REMOVED lines=40> */
.L_x_4764:
[----:B------:R-:W-:Y:S05]  /*0590*/  BSYNC.RECONVERGENT B1 ;  /* 0x0000000000017941 */ /* 0x000fea0003800200 */
.L_x_4763:
        /* <DEDUP_REMOVED lines=24> */
.L_x_4767:
[----:B------:R-:W-:Y:S05]  /*0720*/  BSYNC.RECONVERGENT B1 ;  /* 0x0000000000017941 */ /* 0x000fea0003800200 */
.L_x_4766:
        /* <DEDUP_REMOVED lines=16> */
.L_x_4769:
[----:B------:R-:W-:Y:S05]  /*0830*/  BSYNC.RECONVERGENT B1 ;  /* 0x0000000000017941 */ /* 0x000fea0003800200 */
.L_x_4768:
        /* <DEDUP_REMOVED lines=13> */
.L_x_4762:
[----:B------:R-:W-:Y:S05]  /*0910*/  BSYNC.RECONVERGENT B0 ;  /* 0x0000000000007941 */ /* 0x000fea0003800200 */
.L_x_4761:
        /* <DEDUP_REMOVED lines=10> */
.L_x_4772:
        /* <DEDUP_REMOVED lines=12> */
.L_x_7961:


//--------------------- .text._Z15gpukernelBMWNr3ILi32ELi14EEvPdS0_S0_iii --------------------------
	.section	.text._Z15gpukernelBMWNr3ILi32ELi14EEvPdS0_S0_iii,"ax",@progbits
	.align	128
        .global         _Z15gpukernelBMWNr3ILi32ELi14EEvPdS0_S0_iii
        .type           _Z15gpukernelBMWNr3ILi32ELi14EEvPdS0_S0_iii,@function
        .size           _Z15gpukernelBMWNr3ILi32ELi14EEvPdS0_S0_iii,(.L_x_7962 - _Z15gpukernelBMWNr3ILi32ELi14EEvPdS0_S0_iii)
        .other          _Z15gpukernelBMWNr3ILi32ELi14EEvPdS0_S0_iii,@"STO_CUDA_ENTRY STV_DEFAULT"
_Z15gpukernelBMWNr3ILi32ELi14EEvPdS0_S0_iii:
.text._Z15gpukernelBMWNr3ILi32ELi14EEvPdS0_S0_iii:
        /* <DEDUP_REMOVED lines=27> */
.L_x_4783:
[----:B0-----:R-:W0:Y:S01]  /*01b0*/  LDCU UR8, c[0x0][0x398] ;  /* 0x00007300ff0877ac */ /* 0x001e220008000800 */
[----:B------:R-:W-:Y:S02]  /*01c0*/  IMAD.MOV.U32 R8, RZ, RZ, R5 ;  /* 0x000000ffff087224 */ /* 0x000fe400078e0005 */
[----:B------:R-:W-:Y:S02]  /*01d0*/  HFMA2 R9, -RZ, RZ, 0, 0 ;  /* 0x00000000ff097431 */ /* 0x000fe400000001ff */
[----:B------:R-:W-:-:S05]  /*01e0*/  VIADD R5, R5, 0xe ;  /* 0x0000000e05057836 */ /* 0x000fca0000000000 */
[----:B0-----:R-:W-:-:S13]  /*01f0*/  ISETP.GE.AND P2, PT, R5, UR8, PT ;  /* 0x0000000805007c0c */ /* 0x001fda000bf46270 */
.L_x_4782:
        /* <DEDUP_REMOVED lines=17> */
.L_x_4777:
        /* <DEDUP_REMOVED lines=40> */
.L_x_4776:
[----:B------:R-:W-:Y:S05]  /*0590*/  BSYNC.RECONVERGENT B1 ;  /* 0x0000000000017941 */ /* 0x000fea0003800200 */
.L_x_4775:
        /* <DEDUP_REMOVED lines=24> */
.L_x_4779:
[----:B------:R-:W-:Y:S05]  /*0720*/  BSYNC.RECONVERGENT B1 ;  /* 0x0000000000017941 */ /* 0x000fea0003800200 */
.L_x_4778:
        /* <DEDUP_REMOVED lines=16> */
.L_x_4781:
[----:B------:R-:W-:Y:S05]  /*0830*/  BSYNC.RECONVERGENT B1 ;  /* 0x0000000000017941 */ /* 0x000fea0003800200 */
.L_x_4780:
        /* <DEDUP_REMOVED lines=13> */
.L_x_4774:
[----:B------:R-:W-:Y:S05]  /*0910*/  BSYNC.RECONVERGENT B0 ;  /* 0x0000000000007941 */ /* 0x000fea0003800200 */
.L_x_4773:
        /* <DEDUP_REMOVED lines=10> */
.L_x_4784:
        /* <DEDUP_REMOVED lines=12> */
.L_x_7962:


//--------------------- .text._Z15gpukernelBMWNr3ILi32ELi13EEvPdS0_S0_iii --------------------------
	.section	.text._Z15gpukernelBMWNr3ILi32ELi13EEvPdS0_S0_iii,"ax",@progbits
	.align	128
        .global         _Z15gpukernelBMWNr3ILi32ELi13EEvPdS0_S0_iii
        .type           _Z15gpukernelBMWNr3ILi32ELi13EEvPdS0_S0_iii,@function
        .size           _Z15gpukernelBMWNr3ILi32ELi13EEvPdS0_S0_iii,(.L_x_7963 - _Z15gpukernelBMWNr3ILi32ELi13EEvPdS0_S0_iii)
        .other          _Z15gpukernelBMWNr3ILi32ELi13EEvPdS0_S0_iii,@"STO_CUDA_ENTRY STV_DEFAULT"
_Z15gpukernelBMWNr3ILi32ELi13EEvPdS0_S0_iii:
.text._Z15gpukernelBMWNr3ILi32ELi13EEvPdS0_S0_iii:
        /* <DEDUP_REMOVED lines=27> */
.L_x_4795:
[----:B0-----:R-:W0:Y:S01]  /*01b0*/  LDCU UR8, c[0x0][0x398] ;  /* 0x00007300ff0877ac */ /* 0x001e220008000800 */
[----:B------:R-:W-:Y:S02]  /*01c0*/  IMAD.MOV.U32 R8, RZ, RZ, R5 ;  /* 0x000000ffff087224 */ /* 0x000fe400078e0005 */
[----:B------:R-:W-:Y:S02]  /*01d0*/  HFMA2 R9, -RZ, RZ, 0, 0 ;  /* 0x00000000ff097431 */ /* 0x000fe400000001ff */
[----:B------:R-:W-:-:S05]  /*01e0*/  VIADD R5, R5, 0xd ;  /* 0x0000000d05057836 */ /* 0x000fca0000000000 */
[----:B0-----:R-:W-:-:S13]  /*01f0*/  ISETP.GE.AND P2, PT, R5, UR8, PT ;  /* 0x0000000805007c0c */ /* 0x001fda000bf46270 */
.L_x_4794:
        /* <DEDUP_REMOVED lines=17> */
.L_x_4789:
        /* <DEDUP_REMOVED lines=40> */
.L_x_4788:
[----:B------:R-:W-:Y:S05]  /*0590*/  BSYNC.RECONVERGENT B1 ;  /* 0x0000000000017941 */ /* 0x000fea0003800200 */
.L_x_4787:
        /* <DEDUP_REMOVED lines=24> */
.L_x_4791:
[----:B------:R-:W-:Y:S05]  /*0720*/  BSYNC.RECONVERGENT B1 ;  /* 0x0000000000017941 */ /* 0x000fea0003800200 */
.L_x_4790:
        /* <DEDUP_REMOVED lines=16> */
.L_x_4793:
[----:B------:R-:W-:Y:S05]  /*0830*/  BSYNC.RECONVERGENT B1 ;  /* 0x0000000000017941 */ /* 0x000fea0003800200 */
.L_x_4792:
        /* <DEDUP_REMOVED lines=13> */
.L_x_4786:
[----:B------:R-:W-:Y:S05]  /*0910*/  BSYNC.RECONVERGENT B0 ;  /* 0x0000000000007941 */ /* 0x000fea0003800200 */
.L_x_4785:
        /* <DEDUP_REMOVED lines=10> */
.L_x_4796:
        /* <DEDUP_REMOVED lines=12> */
.L_x_7963:


//--------------------- .text._Z15gpukernelBMWNr3ILi32ELi12EEvPdS0_S0_iii --------------------------
	.section	.text._Z15gpukernelBMWNr3ILi32ELi12EEvPdS0_S0_iii,"ax",@progbits
	.align	128
        .global         _Z15gpukernelBMWNr3ILi32ELi12EEvPdS0_S0_iii
        .type           _Z15gpukernelBMWNr3ILi32ELi12EEvPdS0_S0_iii,@function
        .size           _Z15gpukernelBMWNr3ILi32ELi12EEvPdS0_S0_iii,(.L_x_7964 - _Z15gpukernelBMWNr3ILi32ELi12EEvPdS0_S0_iii)
        .other          _Z15gpukernelBMWNr3ILi32ELi12EEvPdS0_S0_iii,@"STO_CUDA_ENTRY STV_DEFAULT"
_Z15gpukernelBMWNr3ILi32ELi12EEvPdS0_S0_iii:
.text._Z15gpukernelBMWNr3ILi32ELi12EEvPdS0_S0_iii:
        /* <DEDUP_REMOVED lines=27> */
.L_x_4807:
[----:B0-----:R-:W0:Y:S01]  /*01b0*/  LDCU UR8, c[0x0][0x398] ;  /* 0x00007300ff0877ac */ /* 0x001e220008000800 */
[----:B------:R-:W-:Y:S02]  /*01c0*/  IMAD.MOV.U32 R8, RZ, RZ, R5 ;  /* 0x000000ffff087224 */ /* 0x000fe400078e0005 */
[----:B------:R-:W-:Y:S02]  /*01d0*/  HFMA2 R9, -RZ, RZ, 0, 0 ;  /* 0x00000000ff097431 */ /* 0x000fe400000001ff */
[----:B------:R-:W-:-:S05]  /*01e0*/  VIADD R5, R5, 0xc ;  /* 0x0000000c05057836 */ /* 0x000fca0000000000 */
[----:B0-----:R-:W-:-:S13]  /*01f0*/  ISETP.GE.AND P2, PT, R5, UR8, PT ;  /* 0x0000000805007c0c */ /* 0x001fda000bf46270 */
.L_x_4806:
        /* <DEDUP_REMOVED lines=17> */
.L_x_4801:
        /* <DEDUP_REMOVED lines=40> */
.L_x_4800:
[----:B------:R-:W-:Y:S05]  /*0590*/  BSYNC.RECONVERGENT B1 ;  /* 0x0000000000017941 */ /* 0x000fea0003800200 */
.L_x_4799:
        /* <DEDUP_REMOVED lines=24> */
.L_x_4803:
[----:B------:R-:W-:Y:S05]  /*0720*/  BSYNC.RECONVERGENT B1 ;  /* 0x0000000000017941 */ /* 0x000fea0003800200 */
.L_x_4802:
        /* <DEDUP_REMOVED lines=16> */
.L_x_4805:
[----:B------:R-:W-:Y:S05]  /*0830*/  BSYNC.RECONVERGENT B1 ;  /* 0x0000000000017941 */ /* 0x000fea0003800200 */
.L_x_4804:
        /* <DEDUP_REMOVED lines=13> */
.L_x_4798:
[----:B------:R-:W-:Y:S05]  /*0910*/  BSYNC.RECONVERGENT B0 ;  /* 0x0000000000007941 */ /* 0x000fea0003800200 */
.L_x_4797:
        /* <DEDUP_REMOVED lines=10> */
.L_x_4808:
        /* <DEDUP_REMOVED lines=12> */
.L_x_7964:


//--------------------- .text._Z15gpukernelBMWNr3ILi32ELi11EEvPdS0_S0_iii --------------------------
	.section	.text._Z15gpukernelBMWNr3ILi32ELi11EEvPdS0_S0_iii,"ax",@progbits
	.align	128
        .global         _Z15gpukernelBMWNr3ILi32ELi11EEvPdS0_S0_iii
        .type           _Z15gpukernelBMWNr3ILi32ELi11EEvPdS0_S0_iii,@function
        .size           _Z15gpukernelBMWNr3ILi32ELi11EEvPdS0_S0_iii,(.L_x_7965 - _Z15gpukernelBMWNr3ILi32ELi11EEvPdS0_S0_iii)
        .other          _Z15gpukernelBMWNr3ILi32ELi11EEvPdS0_S0_iii,@"STO_CUDA_ENTRY STV_DEFAULT"
_Z15gpukernelBMWNr3ILi32ELi11EEvPdS0_S0_iii:
.text._Z15gpukernelBMWNr3ILi32ELi11EEvPdS0_S0_iii:
        /* <DEDUP_REMOVED lines=27> */
.L_x_4819:
[----:B0-----:R-:W0:Y:S01]  /*01b0*/  LDCU UR8, c[0x0][0x398] ;  /* 0x00007300ff0877ac */ /* 0x001e220008000800 */
[----:B------:R-:W-:Y:S02]  /*01c0*/  IMAD.MOV.U32 R8, RZ, RZ, R5 ;  /* 0x000000ffff087224 */ /* 0x000fe400078e0005 */
[----:B------:R-:W-:Y:S02]  /*01d0*/  HFMA2 R9, -RZ, RZ, 0, 0 ;  /* 0x00000000ff097431 */ /* 0x000fe400000001ff */
[----:B------:R-:W-:-:S05]  /*01e0*/  VIADD R5, R5, 0xb ;  /* 0x0000000b05057836 */ /* 0x000fca0000000000 */
[----:B0-----:R-:W-:-:S13]  /*01f0*/  ISETP.GE.AND P2, PT, R5, UR8, PT ;  /* 0x0000000805007c0c */ /* 0x001fda000bf46270 */
.L_x_4818:
        /* <DEDUP_REMOVED lines=17> */
.L_x_4813:
        /* <DEDUP_REMOVED lines=40> */
.L_x_4812:
[----:B------:R-:W-:Y:S05]  /*0590*/  BSYNC.RECONVERGENT B1 ;  /* 0x0000000000017941 */ /* 0x000fea0003800200 */
.L_x_4811:
        /* <DEDUP_REMOVED lines=24> */
.L_x_4815:
[----:B------:R-:W-:Y:S05]  /*0720*/  BSYNC.RECONVERGENT B1 ;  /* 0x0000000000017941 */ /* 0x000fea0003800200 */
.L_x_4814:
        /* <DEDUP_REMOVED lines=16> */
.L_x_4817:
[----:B------:R-:W-:Y:S05]  /*0830*/  BSYNC.RECONVERGENT B1 ;  /* 0x0000000000017941 */ /* 0x000fea0003800200 */
.L_x_4816:
        /* <DEDUP_REMOVED lines=13> */
.L_x_4810:
[----:B------:R-:W-:Y:S05]  /*0910*/  BSYNC.RECONVERGENT B0 ;  /* 0x0000000000007941 */ /* 0x000fea0003800200 */
.L_x_4809:
        /* <DEDUP_REMOVED lines=10> */
.L_x_4820:
        /* <DEDUP_REMOVED lines=12> */
.L_x_7965:


//--------------------- .text._Z15gpukernelBMWNr3ILi32ELi10EEvPdS0_S0_iii --------------------------
	.section	.text._Z15gpukernelBMWNr3ILi32ELi10EEvPdS0_S0_iii,"ax",@progbits
	.align	128
        .global         _Z15gpukernelBMWNr3ILi32ELi10EEvPdS0_S0_iii
        .type           _Z15gpukernelBMWNr3ILi32ELi10EEvPdS0_S0_iii,@function
        .size           _Z15gpukernelBMWNr3ILi32ELi10EEvPdS0_S0_iii,(.L_x_7966 - _Z15gpukernelBMWNr3ILi32ELi10EEvPdS0_S0_iii)
        .other          _Z15gpukernelBMWNr3ILi32ELi10EEvPdS0_S0_iii,@"STO_CUDA_ENTRY STV_DEFAULT"
_Z15gpukernelBMWNr3ILi32ELi10EEvPdS0_S0_iii:
.text._Z15gpukernelBMWNr3ILi32ELi10EEvPdS0_S0_iii:
        /* <DEDUP_REMOVED lines=27> */
.L_x_4831:
[----:B0-----:R-:W0:Y:S01]  /*01b0*/  LDCU UR8, c[0x0][0x398] ;  /* 0x00007300ff0877ac */ /* 0x001e220008000800 */
[----:B------:R-:W-:Y:S02]  /*01c0*/  IMAD.MOV.U32 R8, RZ, RZ, R5 ;  /* 0x000000ffff087224 */ /* 0x000fe400078e0005 */
[----:B------:R-:W-:Y:S02]  /*01d0*/  HFMA2 R9, -RZ, RZ, 0, 0 ;  /* 0x00000000ff097431 */ /* 0x000fe400000001ff */
[----:B------:R-:W-:-:S05]  /*01e0*/  VIADD R5, R5, 0xa ;  /* 0x0000000a05057836 */ /* 0x000fca0000000000 */
[----:B0-----:R-:W-:-:S13]  /*01f0*/  ISETP.GE.AND P2, PT, R5, UR8, PT ;  /* 0x0000000805007c0c */ /* 0x001fda000bf46270 */
.L_x_4830:
        /* <DEDUP_REMOVED lines=17> */
.L_x_4825:
        /* <DEDUP_REMOVED lines=40> */
.L_x_4824:
[----:B------:R-:W-:Y:S05]  /*0590*/  BSYNC.RECONVERGENT B1 ;  /* 0x0000000000017941 */ /* 0x000fea0003800200 */
.L_x_4823:
        /* <DEDUP_REMOVED lines=24> */
.L_x_4827:
[----:B------:R-:W-:Y:S05]  /*0720*/  BSYNC.RECONVERGENT B1 ;  /* 0x0000000000017941 */ /* 0x000fea0003800200 */
.L_x_4826:
        /* <DEDUP_REMOVED lines=16> */
.L_x_4829:
[----:B------:R-:W-:Y:S05]  /*0830*/  BSYNC.RECONVERGENT B1 ;  /* 0x0000000000017941 */ /* 0x000fea0003800200 */
.L_x_4828:
        /* <DEDUP_REMOVED lines=13> */
.L_x_4822:
[----:B------:R-:W-:Y:S05]  /*0910*/  BSYNC.RECONVERGENT B0 ;  /* 0x0000000000007941 */ /* 0x000fea0003800200 */
.L_x_4821:
        /* <DEDUP_REMOVED lines=10> */
.L_x_4832:
        /* <DEDUP_REMOVED lines=12> */
.L_x_7966:


//--------------------- .text._Z15gpukernelBMWNr3ILi32ELi9EEvPdS0_S0_iii --------------------------
	.section	.text._Z15gpukernelBMWNr3ILi32ELi9EEvPdS0_S0_iii,"ax",@progbits
	.align	128
        .global         _Z15gpukernelBMWNr3ILi32ELi9EEvPdS0_S0_iii
        .type           _Z15gpukernelBMWNr3ILi32ELi9EEvPdS0_S0_iii,@function
        .size           _Z15gpukernelBMWNr3ILi32ELi9EEvPdS0_S0_iii,(.L_x_7967 - _Z15gpukernelBMWNr3ILi32ELi9EEvPdS0_S0_iii)
        .other          _Z15gpukernelBMWNr3ILi32ELi9EEvPdS0_S0_iii,@"STO_CUDA_ENTRY STV_DEFAULT"
_Z15gpukernelBMWNr3ILi32ELi9EEvPdS0_S0_iii:
.text._Z15gpukernelBMWNr3ILi32ELi9EEvPdS0_S0_iii:
        /* <DEDUP_REMOVED lines=27> */
.L_x_4843:
[----:B0-----:R-:W0:Y:S01]  /*01b0*/  LDCU UR8, c[0x0][0x398] ;  /* 0x00007300ff0877ac */ /* 0x001e220008000800 */
[----:B------:R-:W-:Y:S02]  /*01c0*/  IMAD.MOV.U32 R8, RZ, RZ, R5 ;  /* 0x000000ffff087224 */ /* 0x000fe400078e0005 */
[----:B------:R-:W-:Y:S02]  /*01d0*/  HFMA2 R9, -RZ, RZ, 0, 0 ;  /* 0x00000000ff097431 */ /* 0x000fe400000001ff */
[----:B------:R-:W-:-:S05]  /*01e0*/  VIADD R5, R5, 0x9 ;  /* 0x0000000905057836 */ /* 0x000fca0000000000 */
[----:B0-----:R-:W-:-:S13]  /*01f0*/  ISETP.GE.AND P2, PT, R5, UR8, PT ;  /* 0x0000000805007c0c */ /* 0x001fda000bf46270 */
.L_x_4842:
        /* <DEDUP_REMOVED lines=17> */
.L_x_4837:
        /* <DEDUP_REMOVED lines=40> */
.L_x_4836:
[----:B------:R-:W-:Y:S05]  /*0590*/  BSYNC.RECONVERGENT B1 ;  /* 0x0000000000017941 */ /* 0x000fea0003800200 */
.L_x_4835:
        /* <DEDUP_REMOVED lines=24> */
.L_x_4839:
[----:B------:R-:W-:Y:S05]  /*0720*/  BSYNC.RECONVERGENT B1 ;  /* 0x0000000000017941 */ /* 0x000fea0003800200 */
.L_x_4838:
        /* <DEDUP_REMOVED lines=16> */
.L_x_4841:
[----:B------:R-:W-:Y:S05]  /*0830*/  BSYNC.RECONVERGENT B1 ;  /* 0x0000000000017941 */ /* 0x000fea0003800200 */
.L_x_4840:
        /* <DEDUP_REMOVED lines=13> */
.L_x_4834:
[----:B------:R-:W-:Y:S05]  /*0910*/  BSYNC.RECONVERGENT B0 ;  /* 0x0000000000007941 */ /* 0x000fea0003800200 */
.L_x_4833:
        /* <DEDUP_REMOVED lines=10> */
.L_x_4844:
        /* <DEDUP_REMOVED lines=12> */
.L_x_7967:


//--------------------- .text._Z15gpukernelBMWNr3ILi32ELi8EEvPdS0_S0_iii --------------------------
	.section	.text._Z15gpukernelBMWNr3ILi32ELi8EEvPdS0_S0_iii,"ax",@progbits
	.align	128
        .global         _Z15gpukernelBMWNr3ILi32ELi8EEvPdS0_S0_iii
        .type           _Z15gpukernelBMWNr3ILi32ELi8EEvPdS0_S0_iii,@function
        .size           _Z15gpukernelBMWNr3ILi32ELi8EEvPdS0_S0_iii,(.L_x_7968 - _Z15gpukernelBMWNr3ILi32ELi8EEvPdS0_S0_iii)
        .other          _Z15gpukernelBMWNr3ILi32ELi8EEvPdS0_S0_iii,@"STO_CUDA_ENTRY STV_DEFAULT"
_Z15gpukernelBMWNr3ILi32ELi8EEvPdS0_S0_iii:
.text._Z15gpukernelBMWNr3ILi32ELi8EEvPdS0_S0_iii:
        /* <DEDUP_REMOVED lines=27> */
.L_x_4855:
[----:B0-----:R-:W0:Y:S01]  /*01b0*/  LDCU UR8, c[0x0][0x398] ;  /* 0x00007300ff0877ac */ /* 0x001e220008000800 */
[----:B------:R-:W-:Y:S02]  /*01c0*/  IMAD.MOV.U32 R8, RZ, RZ, R5 ;  /* 0x000000ffff087224 */ /* 0x000fe400078e0005 */
[----:B------:R-:W-:Y:S02]  /*01d0*/  HFMA2 R9, -RZ, RZ, 0, 0 ;  /* 0x00000000ff097431 */ /* 0x000fe400000001ff */
[----:B------:R-:W-:-:S05]  /*01e0*/  VIADD R5, R5, 0x8 ;  /* 0x0000000805057836 */ /* 0x000fca0000000000 */
[----:B0-----:R-:W-:-:S13]  /*01f0*/  ISETP.GE.AND P2, PT, R5, UR8, PT ;  /* 0x0000000805007c0c */ /* 0x001fda000bf46270 */
.L_x_4854:
        /* <DEDUP_REMOVED lines=17> */
.L_x_4849:
        /* <DEDUP_REMOVED lines=40> */
.L_x_4848:
[----:B------:R-:W-:Y:S05]  /*0590*/  BSYNC.RECONVERGENT B1 ;  /* 0x0000000000017941 */ /* 0x000fea0003800200 */
.L_x_4847:
        /* <DEDUP_REMOVED lines=24> */
.L_x_4851:
[----:B------:R-:W-:Y:S05]  /*0720*/  BSYNC.RECONVERGENT B1 ;  /* 0x0000000000017941 */ /* 0x000fea0003800200 */
.L_x_4850:
        /* <DEDUP_REMOVED lines=16> */
.L_x_4853:
[----:B------:R-:W-:Y:S05]  /*0830*/  BSYNC.RECONVERGENT B1 ;  /* 0x0000000000017941 */ /* 0x000fea0003800200 */
.L_x_4852:
        /* <DEDUP_REMOVED lines=13> */
.L_x_4846:
[----:B------:R-:W-:Y:S05]  /*0910*/  BSYNC.RECONVERGENT B0 ;  /* 0x0000000000007941 */ /* 0x000fea0003800200 */
.L_x_4845:
        /* <DEDUP_REMOVED lines=10> */
.L_x_4856:
        /* <DEDUP_REMOVED lines=12> */
.L_x_7968:


//--------------------- .text._Z15gpukernelBMWNr3ILi32ELi7EEvPdS0_S0_iii --------------------------
	.section	.text._Z15gpukernelBMWNr3ILi32ELi7EEvPdS0_S0_iii,"ax",@progbits
	.align	128
        .global         _Z15gpukernelBMWNr3ILi32ELi7EEvPdS0_S0_iii
        .type           _Z15gpukernelBMWNr3ILi32ELi7EEvPdS0_S0_iii,@function
        .size           _Z15gpukernelBMWNr3ILi32ELi7EEvPdS0_S0_iii,(.L_x_7969 - _Z15gpukernelBMWNr3ILi32ELi7EEvPdS0_S0_iii)
        .other          _Z15gpukernelBMWNr3ILi32ELi7EEvPdS0_S0_iii,@"STO_CUDA_ENTRY STV_DEFAULT"
_Z15gpukernelBMWNr3ILi32ELi7EEvPdS0_S0_iii:
.text._Z15gpukernelBMWNr3ILi32ELi7EEvPdS0_S0_iii:
        /* <DEDUP_REMOVED lines=27> */
.L_x_4867:
[----:B0-----:R-:W0:Y:S01]  /*01b0*/  LDCU UR8, c[0x0][0x398] ;  /* 0x00007300ff0877ac */ /* 0x001e220008000800 */
[----:B------:R-:W-:Y:S02]  /*01c0*/  IMAD.MOV.U32 R8, RZ, RZ, R5 ;  /* 0x000000ffff087224 */ /* 0x000fe400078e0005 */
[----:B------:R-:W-:Y:S02]  /*01d0*/  HFMA2 R9, -RZ, RZ, 0, 0 ;  /* 0x00000000ff097431 */ /* 0x000fe400000001ff */
[----:B------:R-:W-:-:S05]  /*01e0*/  VIADD R5, R5, 0x7 ;  /* 0x0000000705057836 */ /* 0x000fca0000000000 */
[----:B0-----:R-:W-:-:S13]  /*01f0*/  ISETP.GE.AND P2, PT, R5, UR8, PT ;  /* 0x0000000805007c0c */ /* 0x001fda000bf46270 */
.L_x_4866:
        /* <DEDUP_REMOVED lines=17> */
.L_x_4861:
        /* <DEDUP_REMOVED lines=40> */
.L_x_4860:
[----:B------:R-:W-:Y:S05]  /*0590*/  BSYNC.RECONVERGENT B1 ;  /* 0x0000000000017941 */ /* 0x000fea0003800200 */
.L_x_4859:
        /* <DEDUP_REMOVED lines=24> */
.L_x_4863:
[----:B------:R-:W-:Y:S05]  /*0720*/  BSYNC.RECONVERGENT B1 ;  /* 0x0000000000017941 */ /* 0x000fea0003800200 */
.L_x_4862:
        /* <DEDUP_REMOVED lines=16> */
.L_x_4865:
[----:B------:R-:W-:Y:S05]  /*0830*/  BSYNC.RECONVERGENT B1 ;  /* 0x0000000000017941 */ /* 0x000fea0003800200 */
.L_x_4864:
        /* <DEDUP_REMOVED lines=13> */
.L_x_4858:
[----:B------:R-:W-:Y:S05]  /*0910*/  BSYNC.RECONVERGENT B0 ;  /* 0x0000000000007941 */ /* 0x000fea0003800200 */
.L_x_4857:
        /* <DEDUP_REMOVED lines=10> */
.L_x_4868:
        /* <DEDUP_REMOVED lines=12> */
.L_x_7969:


//--------------------- .text._Z15gpukernelBMWNr3ILi32ELi6EEvPdS0_S0_iii --------------------------
	.section	.text._Z15gpukernelBMWNr3ILi32ELi6EEvPdS0_S0_iii,"ax",@progbits
	.align	128
        .global         _Z15gpukernelBMWNr3ILi32ELi6EEvPdS0_S0_iii
        .type           _Z15gpukernelBMWNr3ILi32ELi6EEvPdS0_S0_iii,@function
        .size           _Z15gpukernelBMWNr3ILi32ELi6EEvPdS0_S0_iii,(.L_x_7970 - _Z15gpukernelBMWNr3ILi32ELi6EEvPdS0_S0_iii)
        .other          _Z15gpukernelBMWNr3ILi32ELi6EEvPdS0_S0_iii,@"STO_CUDA_ENTRY STV_DEFAULT"
_Z15gpukernelBMWNr3ILi32ELi6EEvPdS0_S0_iii:
.text._Z15gpukernelBMWNr3ILi32ELi6EEvPdS0_S0_iii:
        /* <DEDUP_REMOVED lines=27> */
.L_x_4879:
[----:B0-----:R-:W0:Y:S01]  /*01b0*/  LDCU UR8, c[0x0][0x398] ;  /* 0x00007300ff0877ac */ /* 0x001e220008000800 */
[----:B------:R-:W-:Y:S02]  /*01c0*/  IMAD.MOV.U32 R8, RZ, RZ, R5 ;  /* 0x000000ffff087224 */ /* 0x000fe400078e0005 */
[----:B------:R-:W-:Y:S02]  /*01d0*/  HFMA2 R9, -RZ, RZ, 0, 0 ;  /* 0x00000000ff097431 */ /* 0x000fe400000001ff */
[----:B------:R-:W-:-:S05]  /*01e0*/  VIADD R5, R5, 0x6 ;  /* 0x0000000605057836 */ /* 0x000fca0000000000 */
[----:B0-----:R-:W-:-:S13]  /*01f0*/  ISETP.GE.AND P2, PT, R5, UR8, PT ;  /* 0x0000000805007c0c */ /* 0x001fda000bf46270 */
.L_x_4878:
        /* <DEDUP_REMOVED lines=17> */
.L_x_4873:
        /* <DEDUP_REMOVED lines=40> */
.L_x_4872:
[----:B------:R-:W-:Y:S05]  /*0590*/  BSYNC.RECONVERGENT B1 ;  /* 0x0000000000017941 */ /* 0x000fea0003800200 */
.L_x_4871:
        /* <DEDUP_REMOVED lines=24> */
.L_x_4875:
[----:B------:R-:W-:Y:S05]  /*0720*/  BSYNC.RECONVERGENT B1 ;  /* 0x0000000000017941 */ /* 0x000fea0003800200 */
.L_x_4874:
        /* <DEDUP_REMOVED lines=16> */
.L_x_4877:
[----:B------:R-:W-:Y:S05]  /*0830*/  BSYNC.RECONVERGENT B1 ;  /* 0x0000000000017941 */ /* 0x000fea0003800200 */
.L_x_4876:
        /* <DEDUP_REMOVED lines=13> */
.L_x_4870:
[----:B------:R-:W-:Y:S05]  /*0910*/  BSYNC.RECONVERGENT B0 ;  /* 0x0000000000007941 */ /* 0x000fea0003800200 */
.L_x_4869:
        /* <DEDUP_REMOVED lines=10> */
.L_x_4880:
        /* <DEDUP_REMOVED lines=12> */
.L_x_7970:


//--------------------- .text._Z15gpukernelBMWNr3ILi32ELi5EEvPdS0_S0_iii --------------------------
	.section	.text._Z15gpukernelBMWNr3ILi32ELi5EEvPdS0_S0_iii,"ax",@progbits
	.align	128
        .global         _Z15gpukernelBMWNr3ILi32ELi5EEvPdS0_S0_iii
        .type           _Z15gpukernelBMWNr3ILi32ELi5EEvPdS0_S0_iii,@function
        .size           _Z15gpukernelBMWNr3ILi32ELi5EEvPdS0_S0_iii,(.L_x_7971 - _Z15gpukernelBMWNr3ILi32ELi5EEvPdS0_S0_iii)
        .other          _Z15gpukernelBMWNr3ILi32ELi5EEvPdS0_S0_iii,@"STO_CUDA_ENTRY STV_DEFAULT"
_Z15gpukernelBMWNr3ILi32ELi5EEvPdS0_S0_iii:
.text._Z15gpukernelBMWNr3ILi32ELi5EEvPdS0_S0_iii:
        /* <DEDUP_REMOVED lines=27> */
.L_x_4891:
[----:B0-----:R-:W0:Y:S01]  /*01b0*/  LDCU UR8, c[0x0][0x398] ;  /* 0x00007300ff0877ac */ /* 0x001e220008000800 */
[----:B------:R-:W-:Y:S02]  /*01c0*/  IMAD.MOV.U32 R8, RZ, RZ, R5 ;  /* 0x000000ffff087224 */ /* 0x000fe400078e0005 */
[----:B------:R-:W-:Y:S02]  /*01d0*/  HFMA2 R9, -RZ, RZ, 0, 0 ;  /* 0x00000000ff097431 */ /* 0x000fe400000001ff */
[----:B------:R-:W-:-:S05]  /*01e0*/  VIADD R5, R5, 0x5 ;  /* 0x0000000505057836 */ /* 0x000fca0000000000 */
[----:B0-----:R-:W-:-:S13]  /*01f0*/  ISETP.GE.AND P2, PT, R5, UR8, PT ;  /* 0x0000000805007c0c */ /* 0x001fda000bf46270 */
.L_x_4890:
        /* <DEDUP_REMOVED lines=17> */
.L_x_4885:
        /* <DEDUP_REMOVED lines=40> */
.L_x_4884:
[----:B------:R-:W-:Y:S05]  /*0590*/  BSYNC.RECONVERGENT B1 ;  /* 0x0000000000017941 */ /* 0x000fea0003800200 */
.L_x_4883:
        /* <DEDUP_REMOVED lines=24> */
.L_x_4887:
[----:B------:R-:W-:Y:S05]  /*0720*/  BSYNC.RECONVERGENT B1 ;  /* 0x0000000000017941 */ /* 0x000fea0003800200 */
.L_x_4886:
        /* <DEDUP_REMOVED lines=16> */
.L_x_4889:
[----:B------:R-:W-:Y:S05]  /*0830*/  BSYNC.RECONVERGENT B1 ;  /* 0x0000000000017941 */ /* 0x000fea0003800200 */
.L_x_4888:
        /* <DEDUP_REMOVED lines=13> */
.L_x_4882:
[----:B------:R-:W-:Y:S05]  /*0910*/  BSYNC.RECONVERGENT B0 ;  /* 0x0000000000007941 */ /* 0x000fea0003800200 */
.L_x_4881:
        /* <DEDUP_REMOVED lines=10> */
.L_x_4892:
        /* <DEDUP_REMOVED lines=12> */
.L_x_7971:


//--------------------- .text._Z15gpukernelBMWNr3ILi32ELi4EEvPdS0_S0_iii --------------------------
	.section	.text._Z15gpukernelBMWNr3ILi32ELi4EEvPdS0_S0_iii,"ax",@progbits
	.align	128
        .global         _Z15gpukernelBMWNr3ILi32ELi4EEvPdS0_S0_iii
        .type           _Z15gpukernelBMWNr3ILi32ELi4EEvPdS0_S0_iii,@function
        .size           _Z15gpukernelBMWNr3ILi32ELi4EEvPdS0_S0_iii,(.L_x_7972 - _Z15gpukernelBMWNr3ILi32ELi4EEvPdS0_S0_iii)
        .other          _Z15gpukernelBMWNr3ILi32ELi4EEvPdS0_S0_iii,@"STO_CUDA_ENTRY STV_DEFAULT"
_Z15gpukernelBMWNr3ILi32ELi4EEvPdS0_S0_iii:
.text._Z15gpukernelBMWNr3ILi32ELi4EEvPdS0_S0_iii:
        /* <DEDUP_REMOVED lines=27> */
.L_x_4903:
[----:B0-----:R-:W0:Y:S01]  /*01b0*/  LDCU UR8, c[0x0][0x398] ;  /* 0x00007300ff0877ac */ /* 0x001e220008000800 */
[----:B------:R-:W-:Y:S02]  /*01c0*/  IMAD.MOV.U32 R8, RZ, RZ, R5 ;  /* 0x000000ffff087224 */ /* 0x000fe400078e0005 */
[----:B------:R-:W-:Y:S02]  /*01d0*/  HFMA2 R9, -RZ, RZ, 0, 0 ;  /* 0x00000000ff097431 */ /* 0x000fe400000001ff */
[----:B------:R-:W-:-:S05]  /*01e0*/  VIADD R5, R5, 0x4 ;  /* 0x0000000405057836 */ /* 0x000fca0000000000 */
[----:B0-----:R-:W-:-:S13]  /*01f0*/  ISETP.GE.AND P2, PT, R5, UR8, PT ;  /* 0x0000000805007c0c */ /* 0x001fda000bf46270 */
.L_x_4902:
        /* <DEDUP_REMOVED lines=17> */
.L_x_4897:
        /* <DEDUP_REMOVED lines=40> */
.L_x_4896:
[----:B------:R-:W-:Y:S05]  /*0590*/  BSYNC.RECONVERGENT B1 ;  /* 0x0000000000017941 */ /* 0x000fea0003800200 */
.L_x_4895:
        /* <DEDUP_REMOVED lines=24> */
.L_x_4899:
[----:B------:R-:W-:Y:S05]  /*0720*/  BSYNC.RECONVERGENT B1 ;  /* 0x0000000000017941 */ /* 0x000fea0003800200 */
.L_x_4898:
        /* <DEDUP_REMOVED lines=16> */
.L_x_4901:
[----:B------:R-:W-:Y:S05]  /*0830*/  BSYNC.RECONVERGENT B1 ;  /* 0x0000000000017941 */ /* 0x000fea0003800200 */
.L_x_4900:
        /* <DEDUP_REMOVED lines=13> */
.L_x_4894:
[----:B------:R-:W-:Y:S05]  /*0910*/  BSYNC.RECONVERGENT B0 ;  /* 0x0000000000007941 */ /* 0x000fea0003800200 */
.L_x_4893:
        /* <DEDUP_REMOVED lines=10> */
.L_x_4904:
        /* <DEDUP_REMOVED lines=12> */
.L_x_7972:


//--------------------- .text._Z15gpukernelBMWNr3ILi32ELi3EEvPdS0_S0_iii --------------------------
	.section	.text._Z15gpukernelBMWNr3ILi32ELi3EEvPdS0_S0_iii,"ax",@progbits
	.align	128
        .global         _Z15gpukernelBMWNr3ILi32ELi3EEvPdS0_S0_iii
        .type           _Z15gpukernelBMWNr3ILi32ELi3EEvPdS0_S0_iii,@function
        .size           _Z15gpukernelBMWNr3ILi32ELi3EEvPdS0_S0_iii,(.L_x_7973 - _Z15gpukernelBMWNr3ILi32ELi3EEvPdS0_S0_iii)
        .other          _Z15gpukernelBMWNr3ILi32ELi3EEvPdS0_S0_iii,@"STO_CUDA_ENTRY STV_DEFAULT"
_Z15gpukernelBMWNr3ILi32ELi3EEvPdS0_S0_iii:
.text._Z15gpukernelBMWNr3ILi32ELi3EEvPdS0_S0_iii:
        /* <DEDUP_REMOVED lines=27> */
.L_x_4915:
[----:B0-----:R-:W0:Y:S01]  /*01b0*/  LDCU UR8, c[0x0][0x398] ;  /* 0x00007300ff0877ac */ /* 0x001e220008000800 */
[----:B------:R-:W-:Y:S02]  /*01c0*/  IMAD.MOV.U32 R8, RZ, RZ, R5 ;  /* 0x000000ffff087224 */ /* 0x000fe400078e0005 */
[----:B------:R-:W-:Y:S02]  /*01d0*/  HFMA2 R9, -RZ, RZ, 0, 0 ;  /* 0x00000000ff097431 */ /* 0x000fe400000001ff */
[----:B------:R-:W-:-:S05]  /*01e0*/  VIADD R5, R5, 0x3 ;  /* 0x0000000305057836 */ /* 0x000fca0000000000 */
[----:B0-----:R-:W-:-:S13]  /*01f0*/  ISETP.GE.AND P2, PT, R5, UR8, PT ;  /* 0x0000000805007c0c */ /* 0x001fda000bf46270 */
.L_x_4914:
        /* <DEDUP_REMOVED lines=17> */
.L_x_4909:
        /* <DEDUP_REMOVED lines=40> */
.L_x_4908:
[----:B------:R-:W-:Y:S05]  /*0590*/  BSYNC.RECONVERGENT B1 ;  /* 0x0000000000017941 */ /* 0x000fea0003800200 */
.L_x_4907:
        /* <DEDUP_REMOVED lines=24> */
.L_x_4911:
[----:B------:R-:W-:Y:S05]  /*0720*/  BSYNC.RECONVERGENT B1 ;  /* 0x0000000000017941 */ /* 0x000fea0003800200 */
.L_x_4910:
        /* <DEDUP_REMOVED lines=16> */
.L_x_4913:
[----:B------:R-:W-:Y:S05]  /*0830*/  BSYNC.RECONVERGENT B1 ;  /* 0x0000000000017941 */ /* 0x000fea0003800200 */
.L_x_4912:
        /* <DEDUP_REMOVED lines=13> */
.L_x_4906:
[----:B------:R-:W-:Y:S05]  /*0910*/  BSYNC.RECONVERGENT B0 ;  /* 0x0000000000007941 */ /* 0x000fea0003800200 */
.L_x_4905:
        /* <DEDUP_REMOVED lines=10> */
.L_x_4916:
        /* <DEDUP_REMOVED lines=12> */
.L_x_7973:


//--------------------- .text._Z15gpukernelBMWNr3ILi32ELi2EEvPdS0_S0_iii --------------------------
	.section	.text._Z15gpukernelBMWNr3ILi32ELi2EEvPdS0_S0_iii,"ax",@progbits
	.align	128
        .global         _Z15gpukernelBMWNr3ILi32ELi2EEvPdS0_S0_iii
        .type           _Z15gpukernelBMWNr3ILi32ELi2EEvPdS0_S0_iii,@function
        .size           _Z15gpukernelBMWNr3ILi32ELi2EEvPdS0_S0_iii,(.L_x_7974 - _Z15gpukernelBMWNr3ILi32ELi2EEvPdS0_S0_iii)
        .other          _Z15gpukernelBMWNr3ILi32ELi2EEvPdS0_S0_iii,@"STO_CUDA_ENTRY STV_DEFAULT"
_Z15gpukernelBMWNr3ILi32ELi2EEvPdS0_S0_iii:
.text._Z15gpukernelBMWNr3ILi32ELi2EEvPdS0_S0_iii:
        /* <DEDUP_REMOVED lines=27> */
.L_x_4927:
[----:B0-----:R-:W0:Y:S01]  /*01b0*/  LDCU UR8, c[0x0][0x398] ;  /* 0x00007300ff0877ac */ /* 0x001e220008000800 */
[----:B------:R-:W-:Y:S02]  /*01c0*/  IMAD.MOV.U32 R8, RZ, RZ, R5 ;  /* 0x000000ffff087224 */ /* 0x000fe400078e0005 */
[----:B------:R-:W-:Y:S02]  /*01d0*/  HFMA2 R9, -RZ, RZ, 0, 0 ;  /* 0x00000000ff097431 */ /* 0x000fe400000001ff */
[----:B------:R-:W-:-:S05]  /*01e0*/  VIADD R5, R5, 0x2 ;  /* 0x0000000205057836 */ /* 0x000fca0000000000 */
[----:B0-----:R-:W-:-:S13]  /*01f0*/  ISETP.GE.AND P2, PT, R5, UR8, PT ;  /* 0x0000000805007c0c */ /* 0x001fda000bf46270 */
.L_x_4926:
        /* <DEDUP_REMOVED lines=17> */
.L_x_4921:
        /* <DEDUP_REMOVED lines=40> */
.L_x_4920:
[----:B------:R-:W-:Y:S05]  /*0590*/  BSYNC.RECONVERGENT B1 ;  /* 0x0000000000017941 */ /* 0x000fea0003800200 */
.L_x_4919:
        /* <DEDUP_REMOVED lines=24> */
.L_x_4923:
[----:B------:R-:W-:Y:S05]  /*0720*/  BSYNC.RECONVERGENT B1 ;  /* 0x0000000000017941 */ /* 0x000fea0003800200 */
.L_x_4922:
        /* <DEDUP_REMOVED lines=16> */
.L_x_4925:
[----:B------:R-:W-:Y:S05]  /*0830*/  BSYNC.RECONVERGENT B1 ;  /* 0x0000000000017941 */ /* 0x000fea0003800200 */
.L_x_4924:
        /* <DEDUP_REMOVED lines=13> */
.L_x_4918:
[----:B------:R-:W-:Y:S05]  /*0910*/  BSYNC.RECONVERGENT B0 ;  /* 0x0000000000007941 */ /* 0x000fea0003800200 */
.L_x_4917:
        /* <DEDUP_REMOVED lines=10> */
.L_x_4928:
        /* <DEDUP_REMOVED lines=12> */
.L_x_7974:


//--------------------- .text._Z15gpukernelBMWNr3ILi32ELi1EEvPdS0_S0_iii --------------------------
	.section	.text._Z15gpukernelBMWNr3ILi32ELi1EEvPdS0_S0_iii,"ax",@progbits
	.align	128
        .global         _Z15gpukernelBMWNr3ILi32ELi1EEvPdS0_S0_iii
        .type           _Z15gpukernelBMWNr3ILi32ELi1EEvPdS0_S0_iii,@function
        .size           _Z15gpukernelBMWNr3ILi32ELi1EEvPdS0_S0_iii,(.L_x_7975 - _Z15gpukernelBMWNr3ILi32ELi1EEvPdS0_S0_iii)
        .other          _Z15gpukernelBMWNr3ILi32ELi1EEvPdS0_S0_iii,@"STO_CUDA_ENTRY STV_DEFAULT"
_Z15gpukernelBMWNr3ILi32ELi1EEvPdS0_S0_iii:
.text._Z15gpukernelBMWNr3ILi32ELi1EEvPdS0_S0_iii:
        /* <DEDUP_REMOVED lines=27> */
.L_x_4939:
[----:B0-----:R-:W0:Y:S01]  /*01b0*/  LDCU UR8, c[0x0][0x398] ;  /* 0x00007300ff0877ac */ /* 0x001e220008000800 */
[----:B------:R-:W-:Y:S02]  /*01c0*/  IMAD.MOV.U32 R8, RZ, RZ, R5 ;  /* 0x000000ffff087224 */ /* 0x000fe400078e0005 */
[----:B------:R-:W-:Y:S02]  /*01d0*/  HFMA2 R9, -RZ, RZ, 0, 0 ;  /* 0x00000000ff097431 */ /* 0x000fe400000001ff */
[----:B------:R-:W-:-:S05]  /*01e0*/  VIADD R5, R5, 0x1 ;  /* 0x0000000105057836 */ /* 0x000fca0000000000 */
[----:B0-----:R-:W-:-:S13]  /*01f0*/  ISETP.NE.AND P2, PT, R5, UR8, PT ;  /* 0x0000000805007c0c */ /* 0x001fda000bf45270 */
.L_x_4938:
        /* <DEDUP_REMOVED lines=17> */
.L_x_4933:
        /* <DEDUP_REMOVED lines=40> */
.L_x_4932:
[----:B------:R-:W-:Y:S05]  /*0590*/  BSYNC.RECONVERGENT B1 ;  /* 0x0000000000017941 */ /* 0x000fea0003800200 */
.L_x_4931:
        /* <DEDUP_REMOVED lines=24> */
.L_x_4935:
[----:B------:R-:W-:Y:S05]  /*0720*/  BSYNC.RECONVERGENT B1 ;  /* 0x0000000000017941 */ /* 0x000fea0003800200 */
.L_x_4934:
        /* <DEDUP_REMOVED lines=16> */
.L_x_4937:
[----:B------:R-:W-:Y:S05]  /*0830*/  BSYNC.RECONVERGENT B1 ;  /* 0x0000000000017941 */ /* 0x000fea0003800200 */
.L_x_4936:
        /* <DEDUP_REMOVED lines=13> */
.L_x_4930:
[----:B------:R-:W-:Y:S05]  /*0910*/  BSYNC.RECONVERGENT B0 ;  /* 0x0000000000007941 */ /* 0x000fea0003800200 */
.L_x_4929:
        /* <DEDUP_REMOVED lines=8> */
[----:B------:R-:W-:Y:S05]  /*09a0*/  @P2 BRA `(.L_x_4939) ;  /* 0xfffffff800002947 */ /* 0x000fea000383ffff */
[----:B------:R-:W-:Y:S05]  /*09b0*/  EXIT ;  /* 0x000000000000794d */ /* 0x000fea0003800000 */
.L_x_4940:
        /* <DEDUP_REMOVED lines=12> */
.L_x_7975:


//--------------------- .text._Z15gpukernelAMWNr3ILi1ELi32EEvPdS0_S0_iii --------------------------
	.section	.text._Z15gpukernelAMWNr3ILi1ELi32EEvPdS0_S0_iii,"ax",@progbits
	.align	128
        .global         _Z15gpukernelAMWNr3ILi1ELi32EEvPdS0_S0_iii
        .type           _Z15gpukernelAMWNr3ILi1ELi32EEvPdS0_S0_iii,@function
        .size           _Z15gpukernelAMWNr3ILi1ELi32EEvPdS0_S0_iii,(.L_x_7976 - _Z15gpukernelAMWNr3ILi1ELi32EEvPdS0_S0_iii)
        .other          _Z15gpukernelAMWNr3ILi1ELi32EEvPdS0_S0_iii,@"STO_CUDA_ENTRY STV_DEFAULT"
_Z15gpukernelAMWNr3ILi1ELi32EEvPdS0_S0_iii:
.text._Z15gpukernelAMWNr3ILi1ELi32EEvPdS0_S0_iii:
        /* <DEDUP_REMOVED lines=23> */
.L_x_4950:
[----:B0-----:R-:W0:Y:S01]  /*0170*/  LDCU UR8, c[0x0][0x3a0] ;  /* 0x00007400ff0877ac */ /* 0x001e220008000800 */
[----:B------:R-:W-:Y:S01]  /*0180*/  BSSY.RECONVERGENT B0, `(.L_x_4942) ;  /* 0x0000071000007945 */ /* 0x000fe20003800200 */
[----:B0-----:R-:W-:-:S13]  /*0190*/  ISETP.GE.AND P2, PT, R3, UR8, PT ;  /* 0x0000000803007c0c */ /* 0x001fda000bf46270 */
[----:B------:R-:W-:Y:S05]  /*01a0*/  @P2 BRA `(.L_x_4943) ;  /* 0x0000000400b82947 */ /* 0x000fea0003800000 */
[----:B------:R-:W-:-:S07]  /*01b0*/  IMAD.MOV.U32 R25, RZ, RZ, R3 ;  /* 0x000000ffff197224 */ /* 0x000fce00078e0003 */
.L_x_4949:
        /* <DEDUP_REMOVED lines=13> */
.L_x_4945:
        /* <DEDUP_REMOVED lines=40> */
.L_x_4944:
        /* <DEDUP_REMOVED lines=24> */
.L_x_4947:
        /* <DEDUP_REMOVED lines=15> */
.L_x_4948:
        /* <DEDUP_REMOVED lines=13> */
.L_x_4946:
[----:B------:R-:W0:Y:S02]  /*0850*/  LDC.64 R8, c[0x0][0x380] ;  /* 0x0000e000ff087b82 */ /* 0x000e240000000a00 */
[----:B0-----:R-:W-:-:S05]  /*0860*/  IMAD.WIDE R8, R24, 0x8, R8 ;  /* 0x0000000818087825 */ /* 0x001fca00078e0208 */
[----:B------:R0:W-:Y:S01]  /*0870*/  REDG.E.ADD.F64.RN.STRONG.GPU desc[UR6][R8.64], R22 ;  /* 0x00000016080079a6 */ /* 0x0001e2000c12ff06 */
[----:B------:R-:W-:Y:S05]  /*0880*/  @!P2 BRA `(.L_x_4949) ;  /* 0xfffffff8004ca947 */ /* 0x000fea000383ffff */
.L_x_4943:
[----:B------:R-:W-:Y:S05]  /*0890*/  BSYNC.RECONVERGENT B0 ;  /* 0x0000000000007941 */ /* 0x000fea0003800200 */
.L_x_4942:
[----:B------:R-:W1:Y:S01]  /*08a0*/  LDCU UR8, c[0x0][0x398] ;  /* 0x00007300ff0877ac */ /* 0x000e620008000800 */
[----:B------:R-:W-:-:S05]  /*08b0*/  VIADD R0, R0, 0x20 ;  /* 0x0000002000007836 */ /* 0x000fca0000000000 */
[----:B-1----:R-:W-:-:S13]  /*08c0*/  ISETP.GE.AND P2, PT, R0, UR8, PT ;  /* 0x0000000800007c0c */ /* 0x002fda000bf46270 */
[----:B------:R-:W-:Y:S05]  /*08d0*/  @!P2 BRA `(.L_x_4950) ;  /* 0xfffffff80024a947 */ /* 0x000fea000383ffff */
[----:B------:R-:W-:Y:S05]  /*08e0*/  EXIT ;  /* 0x000000000000794d */ /* 0x000fea0003800000 */
.L_x_4941:
[----:B------:R-:W0:Y:S01]  /*08f0*/  LDCU UR4, c[0x0][0x3a0] ;  /* 0x00007400ff0477ac */ /* 0x000e220008000800 */
[----:B------:R-:W-:Y:S02]  /*0900*/  LOP3.LUT R2, RZ, R3, RZ, 0x33, !PT ;  /* 0x00000003ff027212 */ /* 0x000fe400078e33ff */
[C---:B------:R-:W-:Y:S02]  /*0910*/  LOP3.LUT R8, R3.reuse, 0x20, RZ, 0xfc, !PT ;  /* 0x0000002003087812 */ /* 0x040fe400078efcff */
[C---:B------:R-:W-:Y:S02]  /*0920*/  LOP3.LUT R9, R3.reuse, 0x40, RZ, 0xfc, !PT ;  /* 0x0000004003097812 */ /* 0x040fe400078efcff */
[----:B------:R-:W-:Y:S01]  /*0930*/  LOP3.LUT R10, R3, 0x60, RZ, 0xfc, !PT ;  /* 0x00000060030a7812 */ /* 0x000fe200078efcff */
[----:B0-----:R-:W-:-:S05]  /*0940*/  VIADD R2, R2, UR4 ;  /* 0x0000000402027c36 */ /* 0x001fca0008000000 */
[----:B------:R-:W-:-:S07]  /*0950*/  LOP3.LUT R13, R2, 0x60, RZ, 0xc0, !PT ;  /* 0x00000060020d7812 */ /* 0x000fce00078ec0ff */
.L_x_4956:
[----:B0-----:R-:W0:Y:S01]  /*0960*/  LDC R12, c[0x0][0x3a0] ;  /* 0x0000e800ff0c7b82 */ /* 0x001e220000000800 */
[----:B------:R-:W-:Y:S01]  /*0970*/  BSSY.RECONVERGENT B0, `(.L_x_4951) ;  /* 0x0000021000007945 */ /* 0x000fe20003800200 */
[----:B0-----:R-:W-:-:S13]  /*0980*/  ISETP.GE.AND P0, PT, R3, R12, PT ;  /* 0x0000000c0300720c */ /* 0x001fda0003f06270 */
[----:B-1-3--:R-:W-:Y:S05]  /*0990*/  @P0 BRA `(.L_x_4952) ;  /* 0x0000000000780947 */ /* 0x00afea0003800000 */
[----:B------:R-:W-:Y:S01]  /*09a0*/  ISETP.NE.AND P0, PT, R13, 0x60, PT ;  /* 0x000000600d00780c */ /* 0x000fe20003f05270 */
[----:B------:R-:W-:Y:S01]  /*09b0*/  BSSY.RECONVERGENT B1, `(.L_x_4953) ;  /* 0x0000010000017945 */ /* 0x000fe20003800200 */
[----:B------:R-:W-:-:S11]  /*09c0*/  IMAD.MOV.U32 R11, RZ, RZ, R3 ;  /* 0x000000ffff0b7224 */ /* 0x000fd600078e0003 */
[----:B------:R-:W-:Y:S05]  /*09d0*/  @!P0 BRA `(.L_x_4954) ;  /* 0x0000000000348947 */ /* 0x000fea0003800000 */
[----:B------:R-:W0:Y:S01]  /*09e0*/  LDC.64 R4, c[0x0][0x380] ;  /* 0x0000e000ff047b82 */ /* 0x000e220000000a00 */
[----:B------:R-:W-:Y:S01]  /*09f0*/  ISETP.NE.AND P0, PT, R13, RZ, PT ;  /* 0x000000ff0d00720c */ /* 0x000fe20003f05270 */
[----:B------:R-:W-:Y:S01]  /*0a00*/  IMAD R7, R0, R12, R3 ;  /* 0x0000000c00077224 */ /* 0x000fe200078e0203 */
[----:B------:R-:W-:-:S03]  /*0a10*/  MOV R11, R8 ;  /* 0x00000008000b7202 */ /* 0x000fc60000000f00 */
[----:B0-----:R-:W-:-:S05]  /*0a20*/  IMAD.WIDE R4, R7, 0x8, R4 ;  /* 0x0000000807047825 */ /* 0x001fca00078e0204 */
[----:B------:R0:W-:Y:S03]  /*0a30*/  REDG.E.ADD.F64.RN.STRONG.GPU desc[UR6][R4.64], RZ ;  /* 0x000000ff040079a6 */ /* 0x0001e6000c12ff06 */
[----:B------:R-:W-:Y:S05]  /*0a40*/  @!P0 BRA `(.L_x_4954) ;  /* 0x0000000000188947 */ /* 0x000fea0003800000 */
[----:B------:R-:W-:Y:S01]  /*0a50*/  ISETP.NE.AND P0, PT, R13, 0x20, PT ;  /* 0x000000200d00780c */ /* 0x000fe20003f05270 */
[----:B------:R1:W-:Y:S01]  /*0a60*/  REDG.E.ADD.F64.RN.STRONG.GPU desc[UR6][R4.64+0x100], RZ ;  /* 0x000100ff040079a6 */ /* 0x0003e2000c12ff06 */
[----:B------:R-:W-:-:S11]  /*0a70*/  IMAD.MOV.U32 R11, RZ, RZ, R9 ;  /* 0x000000ffff0b7224 */ /* 0x000fd600078e0009 */
[----:B-1----:R-:W-:Y:S05]  /*0a80*/  @!P0 BRA `(.L_x_4954) ;  /* 0x0000000000088947 */ /* 0x002fea0003800000 */
[----:B------:R1:W-:Y:S01]  /*0a90*/  REDG.E.ADD.F64.RN.STRONG.GPU desc[UR6][R4.64+0x200], RZ ;  /* 0x000200ff040079a6 */ /* 0x0003e2000c12ff06 */
[----:B------:R-:W-:-:S07]  /*0aa0*/  IMAD.MOV.U32 R11, RZ, RZ, R10 ;  /* 0x000000ffff0b7224 */ /* 0x000fce00078e000a */
.L_x_4954:
[----:B------:R-:W-:Y:S05]  /*0ab0*/  BSYNC.RECONVERGENT B1 ;  /* 0x0000000000017941 */ /* 0x000fea0003800200 */
.L_x_4953:
[----:B------:R-:W-:-:S13]  /*0ac0*/  ISETP.GE.U32.AND P0, PT, R2, 0x60, PT ;  /* 0x000000600200780c */ /* 0x000fda0003f06070 */
[----:B------:R-:W-:Y:S05]  /*0ad0*/  @!P0 BRA `(.L_x_4952) ;  /* 0x0000000000288947 */ /* 0x000fea0003800000 */
[----:B------:R-:W2:Y:S02]  /*0ae0*/  LDC.64 R6, c[0x0][0x380] ;  /* 0x0000e000ff067b82 */ /* 0x000ea40000000a00 */
.L_x_4955:
[----:B01-3--:R-:W-:Y:S02]  /*0af0*/  IMAD R5, R0, R12, R11 ;  /* 0x0000000c00057224 */ /* 0x00bfe400078e020b */
[----:B------:R-:W-:Y:S02]  /*0b00*/  VIADD R11, R11, 0x80 ;  /* 0x000000800b0b7836 */ /* 0x000fe40000000000 */
[----:B--2---:R-:W-:-:S03]  /*0b10*/  IMAD.WIDE R4, R5, 0x8, R6 ;  /* 0x0000000805047825 */ /* 0x004fc600078e0206 */
[----:B------:R-:W-:Y:S02]  /*0b20*/  ISETP.GE.AND P0, PT, R11, R12, PT ;  /* 0x0000000c0b00720c */ /* 0x000fe40003f06270 */
[----:B------:R3:W-:Y:S04]  /*0b30*/  REDG.E.ADD.F64.RN.STRONG.GPU desc[UR6][R4.64], RZ ;  /* 0x000000ff040079a6 */ /* 0x0007e8000c12ff06 */
[----:B------:R3:W-:Y:S04]  /*0b40*/  REDG.E.ADD.F64.RN.STRONG.GPU desc[UR6][R4.64+0x100], RZ ;  /* 0x000100ff040079a6 */ /* 0x0007e8000c12ff06 */
[----:B------:R3:W-:Y:S04]  /*0b50*/  REDG.E.ADD.F64.RN.STRONG.GPU desc[UR6][R4.64+0x200], RZ ;  /* 0x000200ff040079a6 */ /* 0x0007e8000c12ff06 */
[----:B------:R3:W-:Y:S01]  /*0b60*/  REDG.E.ADD.F64.RN.STRONG.GPU desc[UR6][R4.64+0x300], RZ ;  /* 0x000300ff040079a6 */ /* 0x0007e2000c12ff06 */
[----:B------:R-:W-:Y:S05]  /*0b70*/  @!P0 BRA `(.L_x_4955) ;  /* 0xfffffffc00dc8947 */ /* 0x000fea000383ffff */
.L_x_4952:
[----:B------:R-:W-:Y:S05]  /*0b80*/  BSYNC.RECONVERGENT B0 ;  /* 0x0000000000007941 */ /* 0x000fea0003800200 */
.L_x_4951:
[----:B------:R-:W2:Y:S01]  /*0b90*/  LDCU UR4, c[0x0][0x398] ;  /* 0x00007300ff0477ac */ /* 0x000ea20008000800 */
[----:B------:R-:W-:-:S05]  /*0ba0*/  VIADD R0, R0, 0x20 ;  /* 0x0000002000007836 */ /* 0x000fca0000000000 */
[----:B--2---:R-:W-:-:S13]  /*0bb0*/  ISETP.GE.AND P0, PT, R0, UR4, PT ;  /* 0x0000000400007c0c */ /* 0x004fda000bf06270 */
[----:B------:R-:W-:Y:S05]  /*0bc0*/  @!P0 BRA `(.L_x_4956) ;  /* 0xfffffffc00648947 */ /* 0x000fea000383ffff */
[----:B------:R-:W-:Y:S05]  /*0bd0*/  EXIT ;  /* 0x000000000000794d */ /* 0x000fea0003800000 */
.L_x_4957:
        /* <DEDUP_REMOVED lines=10> */
.L_x_7976:


//--------------------- .text._Z15gpukernelAMWNr3ILi1ELi31EEvPdS0_S0_iii --------------------------
	.section	.text._Z15gpukernelAMWNr3ILi1ELi31EEvPdS0_S0_iii,"ax",@progbits
	.align	128
        .global         _Z15gpukernelAMWNr3ILi1ELi31EEvPdS0_S0_iii
        .type           _Z15gpukernelAMWNr3ILi1ELi31EEvPdS0_S0_iii,@function
        .size           _Z15gpukernelAMWNr3ILi1ELi31EEvPdS0_S0_iii,(.L_x_7977 - _Z15gpukernelAMWNr3ILi1ELi31EEvPdS0_S0_iii)
        .other          _Z15gpukernelAMWNr3ILi1ELi31EEvPdS0_S0_iii,@"STO_CUDA_ENTRY STV_DEFAULT"
_Z15gpukernelAMWNr3ILi1ELi31EEvPdS0_S0_iii:
.text._Z15gpukernelAMWNr3ILi1ELi31EEvPdS0_S0_iii:
        /* <DEDUP_REMOVED lines=23> */
.L_x_4967:
[----:B0-----:R-:W0:Y:S01]  /*0170*/  LDCU UR8, c[0x0][0x3a0] ;  /* 0x00007400ff0877ac */ /* 0x001e220008000800 */
[----:B------:R-:W-:Y:S01]  /*0180*/  BSSY.RECONVERGENT B0, `(.L_x_4959) ;  /* 0x0000071000007945 */ /* 0x000fe20003800200 */
[----:B0-----:R-:W-:-:S13]  /*0190*/  ISETP.GE.AND P2, PT, R3, UR8, PT ;  /* 0x0000000803007c0c */ /* 0x001fda000bf46270 */
[----:B------:R-:W-:Y:S05]  /*01a0*/  @P2 BRA `(.L_x_4960) ;  /* 0x0000000400b82947 */ /* 0x000fea0003800000 */
[----:B------:R-:W-:-:S07]  /*01b0*/  IMAD.MOV.U32 R25, RZ, RZ, R3 ;  /* 0x000000ffff197224 */ /* 0x000fce00078e0003 */
.L_x_4966:
        /* <DEDUP_REMOVED lines=13> */
.L_x_4962:
        /* <DEDUP_REMOVED lines=40> */
.L_x_4961:
        /* <DEDUP_REMOVED lines=24> */
.L_x_4964:
        /* <DEDUP_REMOVED lines=15> */
.L_x_4965:
        /* <DEDUP_REMOVED lines=13> */
.L_x_4963:
[----:B------:R-:W0:Y:S02]  /*0850*/  LDC.64 R8, c[0x0][0x380] ;  /* 0x0000e000ff087b82 */ /* 0x000e240000000a00 */
[----:B0-----:R-:W-:-:S05]  /*0860*/  IMAD.WIDE R8, R24, 0x8, R8 ;  /* 0x0000000818087825 */ /* 0x001fca00078e0208 */
[----:B------:R0:W-:Y:S01]  /*0870*/  REDG.E.ADD.F64.RN.STRONG.GPU desc[UR6][R8.64], R22 ;  /* 0x00000016080079a6 */ /* 0x0001e2000c12ff06 */
[----:B------:R-:W-:Y:S05]  /*0880*/  @!P2 BRA `(.L_x_4966) ;  /* 0xfffffff8004ca947 */ /* 0x000fea000383ffff */
.L_x_4960:
[----:B------:R-:W-:Y:S05]  /*0890*/  BSYNC.RECONVERGENT B0 ;  /* 0x0000000000007941 */ /* 0x000fea0003800200 */
.L_x_4959:
[----:B------:R-:W1:Y:S01]  /*08a0*/  LDCU UR8, c[0x0][0x398] ;  /* 0x00007300ff0877ac */ /* 0x000e620008000800 */
[----:B------:R-:W-:-:S05]  /*08b0*/  VIADD R0, R0, 0x1f ;  /* 0x0000001f00007836 */ /* 0x000fca0000000000 */
[----:B-1----:R-:W-:-:S13]  /*08c0*/  ISETP.GE.AND P2, PT, R0, UR8, PT ;  /* 0x0000000800007c0c */ /* 0x002fda000bf46270 */
[----:B------:R-:W-:Y:S05]  /*08d0*/  @!P2 BRA `(.L_x_4967) ;  /* 0xfffffff80024a947 */ /* 0x000fea000383ffff */
[----:B------:R-:W-:Y:S05]  /*08e0*/  EXIT ;  /* 0x000000000000794d */ /* 0x000fea0003800000 */
.L_x_4958:
[----:B------:R-:W0:Y:S01]  /*08f0*/  LDCU UR4, c[0x0][0x3a0] ;  /* 0x00007400ff0477ac */ /* 0x000e220008000800 */
[----:B------:R-:W-:Y:S02]  /*0900*/  LOP3.LUT R2, RZ, R3, RZ, 0x33, !PT ;  /* 0x00000003ff027212 */ /* 0x000fe400078e33ff */
[C---:B------:R-:W-:Y:S02]  /*0910*/  LOP3.LUT R8, R3.reuse, 0x20, RZ, 0xfc, !PT ;  /* 0x0000002003087812 */ /* 0x040fe400078efcff */
[C---:B------:R-:W-:Y:S02]  /*0920*/  LOP3.LUT R9, R3.reuse, 0x40, RZ, 0xfc, !PT ;  /* 0x0000004003097812 */ /* 0x040fe400078efcff */
[----:B------:R-:W-:Y:S01]  /*0930*/  LOP3.LUT R10, R3, 0x60, RZ, 0xfc, !PT ;  /* 0x00000060030a7812 */ /* 0x000fe200078efcff */
[----:B0-----:R-:W-:-:S05]  /*0940*/  VIADD R2, R2, UR4 ;  /* 0x0000000402027c36 */ /* 0x001fca0008000000 */
[----:B------:R-:W-:-:S07]  /*0950*/  LOP3.LUT R13, R2, 0x60, RZ, 0xc0, !PT ;  /* 0x00000060020d7812 */ /* 0x000fce00078ec0ff */
.L_x_4973:
        /* <DEDUP_REMOVED lines=21> */
.L_x_4971:
[----:B------:R-:W-:Y:S05]  /*0ab0*/  BSYNC.RECONVERGENT B1 ;  /* 0x0000000000017941 */ /* 0x000fea0003800200 */
.L_x_4970:
[----:B------:R-:W-:-:S13]  /*0ac0*/  ISETP.GE.U32.AND P0, PT, R2, 0x60, PT ;  /* 0x000000600200780c */ /* 0x000fda0003f06070 */
[----:B------:R-:W-:Y:S05]  /*0ad0*/  @!P0 BRA `(.L_x_4969) ;  /* 0x0000000000288947 */ /* 0x000fea0003800000 */
[----:B------:R-:W2:Y:S02]  /*0ae0*/  LDC.64 R6, c[0x0][0x380] ;  /* 0x0000e000ff067b82 */ /* 0x000ea40000000a00 */
.L_x_4972:
        /* <DEDUP_REMOVED lines=9> */
.L_x_4969:
[----:B------:R-:W-:Y:S05]  /*0b80*/  BSYNC.RECONVERGENT B0 ;  /* 0x0000000000007941 */ /* 0x000fea0003800200 */
.L_x_4968:
[----:B------:R-:W2:Y:S01]  /*0b90*/  LDCU UR4, c[0x0][0x398] ;  /* 0x00007300ff0477ac */ /* 0x000ea20008000800 */
[----:B------:R-:W-:-:S05]  /*0ba0*/  VIADD R0, R0, 0x1f ;  /* 0x0000001f00007836 */ /* 0x000fca0000000000 */
[----:B--2---:R-:W-:-:S13]  /*0bb0*/  ISETP.GE.AND P0, PT, R0, UR4, PT ;  /* 0x0000000400007c0c */ /* 0x004fda000bf06270 */
[----:B------:R-:W-:Y:S05]  /*0bc0*/  @!P0 BRA `(.L_x_4973) ;  /* 0xfffffffc00648947 */ /* 0x000fea000383ffff */
[----:B------:R-:W-:Y:S05]  /*0bd0*/  EXIT ;  /* 0x000000000000794d */ /* 0x000fea0003800000 */
.L_x_4974:
        /* <DEDUP_REMOVED lines=10> */
.L_x_7977:


//--------------------- .text._Z15gpukernelAMWNr3ILi1ELi30EEvPdS0_S0_iii --------------------------
	.section	.text._Z15gpukernelAMWNr3ILi1ELi30EEvPdS0_S0_iii,"ax",@progbits
	.align	128
        .global         _Z15gpukernelAMWNr3ILi1ELi30EEvPdS0_S0_iii
        .type           _Z15gpukernelAMWNr3ILi1ELi30EEvPdS0_S0_iii,@function
        .size           _Z15gpukernelAMWNr3ILi1ELi30EEvPdS0_S0_iii,(.L_x_7978 - _Z15gpukernelAMWNr3ILi1ELi30EEvPdS0_S0_iii)
        .other          _Z15gpukernelAMWNr3ILi1ELi30EEvPdS0_S0_iii,@"STO_CUDA_ENTRY STV_DEFAULT"
_Z15gpukernelAMWNr3ILi1ELi30EEvPdS0_S0_iii:
.text._Z15gpukernelAMWNr3ILi1ELi30EEvPdS0_S0_iii:
        /* <DEDUP_REMOVED lines=23> */
.L_x_4984:
[----:B0-----:R-:W0:Y:S01]  /*0170*/  LDCU UR8, c[0x0][0x3a0] ;  /* 0x00007400ff0877ac */ /* 0x001e220008000800 */
[----:B------:R-:W-:Y:S01]  /*0180*/  BSSY.RECONVERGENT B0, `(.L_x_4976) ;  /* 0x0000071000007945 */ /* 0x000fe20003800200 */
[----:B0-----:R-:W-:-:S13]  /*0190*/  ISETP.GE.AND P2, PT, R3, UR8, PT ;  /* 0x0000000803007c0c */ /* 0x001fda000bf46270 */
[----:B------:R-:W-:Y:S05]  /*01a0*/  @P2 BRA `(.L_x_4977) ;  /* 0x0000000400b82947 */ /* 0x000fea0003800000 */
[----:B------:R-:W-:-:S07]  /*01b0*/  IMAD.MOV.U32 R25, RZ, RZ, R3 ;  /* 0x000000ffff197224 */ /* 0x000fce00078e0003 */
.L_x_4983:
        /* <DEDUP_REMOVED lines=13> */
.L_x_4979:
        /* <DEDUP_REMOVED lines=40> */
.L_x_4978:
        /* <DEDUP_REMOVED lines=24> */
.L_x_4981:
        /* <DEDUP_REMOVED lines=15> */
.L_x_4982:
        /* <DEDUP_REMOVED lines=13> */
.L_x_4980:
[----:B------:R-:W0:Y:S02]  /*0850*/  LDC.64 R8, c[0x0][0x380] ;  /* 0x0000e000ff087b82 */ /* 0x000e240000000a00 */
[----:B0-----:R-:W-:-:S05]  /*0860*/  IMAD.WIDE R8, R24, 0x8, R8 ;  /* 0x0000000818087825 */ /* 0x001fca00078e0208 */
[----:B------:R0:W-:Y:S01]  /*0870*/  REDG.E.ADD.F64.RN.STRONG.GPU desc[UR6][R8.64], R22 ;  /* 0x00000016080079a6 */ /* 0x0001e2000c12ff06 */
[----:B------:R-:W-:Y:S05]  /*0880*/  @!P2 BRA `(.L_x_4983) ;  /* 0xfffffff8004ca947 */ /* 0x000fea000383ffff */
.L_x_4977:
[----:B------:R-:W-:Y:S05]  /*0890*/  BSYNC.RECONVERGENT B0 ;  /* 0x0000000000007941 */ /* 0x000fea0003800200 */
.L_x_4976:
[----:B------:R-:W1:Y:S01]  /*08a0*/  LDCU UR8, c[0x0][0x398] ;  /* 0x00007300ff0877ac */ /* 0x000e620008000800 */
[----:B------:R-:W-:-:S05]  /*08b0*/  VIADD R0, R0, 0x1e ;  /* 0x0000001e00007836 */ /* 0x000fca0000000000 */
[----:B-1----:R-:W-:-:S13]  /*08c0*/  ISETP.GE.AND P2, PT, R0, UR8, PT ;  /* 0x0000000800007c0c */ /* 0x002fda000bf46270 */
[----:B------:R-:W-:Y:S05]  /*08d0*/  @!P2 BRA `(.L_x_4984) ;  /* 0xfffffff80024a947 */ /* 0x000fea000383ffff */
[----:B------:R-:W-:Y:S05]  /*08e0*/  EXIT ;  /* 0x000000000000794d */ /* 0x000fea0003800000 */
.L_x_4975:
[----:B------:R-:W0:Y:S01]  /*08f0*/  LDCU UR4, c[0x0][0x3a0] ;  /* 0x00007400ff0477ac */ /* 0x000e220008000800 */
[----:B------:R-:W-:Y:S02]  /*0900*/  LOP3.LUT R2, RZ, R3, RZ, 0x33, !PT ;  /* 0x00000003ff027212 */ /* 0x000fe400078e33ff */
[C---:B------:R-:W-:Y:S02]  /*0910*/  LOP3.LUT R8, R3.reuse, 0x20, RZ, 0xfc, !PT ;  /* 0x0000002003087812 */ /* 0x040fe400078efcff */
[C---:B------:R-:W-:Y:S02]  /*0920*/  LOP3.LUT R9, R3.reuse, 0x40, RZ, 0xfc, !PT ;  /* 0x0000004003097812 */ /* 0x040fe400078efcff */
[----:B------:R-:W-:Y:S01]  /*0930*/  LOP3.LUT R10, R3, 0x60, RZ, 0xfc, !PT ;  /* 0x00000060030a7812 */ /* 0x000fe200078efcff */
[----:B0-----:R-:W-:-:S05]  /*0940*/  VIADD R2, R2, UR4 ;  /* 0x0000000402027c36 */ /* 0x001fca0008000000 */
[----:B------:R-:W-:-:S07]  /*0950*/  LOP3.LUT R13, R2, 0x60, RZ, 0xc0, !PT ;  /* 0x00000060020d7812 */ /* 0x000fce00078ec0ff */
.L_x_4990:
        /* <DEDUP_REMOVED lines=21> */
.L_x_4988:
[----:B------:R-:W-:Y:S05]  /*0ab0*/  BSYNC.RECONVERGENT B1 ;  /* 0x0000000000017941 */ /* 0x000fea0003800200 */
.L_x_4987:
[----:B------:R-:W-:-:S13]  /*0ac0*/  ISETP.GE.U32.AND P0, PT, R2, 0x60, PT ;  /* 0x000000600200780c */ /* 0x000fda0003f06070 */
[----:B------:R-:W-:Y:S05]  /*0ad0*/  @!P0 BRA `(.L_x_4986) ;  /* 0x0000000000288947 */ /* 0x000fea0003800000 */
[----:B------:R-:W2:Y:S02]  /*0ae0*/  LDC.64 R6, c[0x0][0x380] ;  /* 0x0000e000ff067b82 */ /* 0x000ea40000000a00 */
.L_x_4989:
        /* <DEDUP_REMOVED lines=9> */
.L_x_4986:
[----:B------:R-:W-:Y:S05]  /*0b80*/  BSYNC.RECONVERGENT B0 ;  /* 0x0000000000007941 */ /* 0x000fea0003800200 */
.L_x_4985:
[----:B------:R-:W2:Y:S01]  /*0b90*/  LDCU UR4, c[0x0][0x398] ;  /* 0x00007300ff0477ac */ /* 0x000ea20008000800 */
[----:B------:R-:W-:-:S05]  /*0ba0*/  VIADD R0, R0, 0x1e ;  /* 0x0000001e00007836 */ /* 0x000fca0000000000 */
[----:B--2---:R-:W-:-:S13]  /*0bb0*/  ISETP.GE.AND P0, PT, R0, UR4, PT ;  /* 0x0000000400007c0c */ /* 0x004fda000bf06270 */
[----:B------:R-:W-:Y:S05]  /*0bc0*/  @!P0 BRA `(.L_x_4990) ;  /* 0xfffffffc00648947 */ /* 0x000fea000383ffff */
[----:B------:R-:W-:Y:S05]  /*0bd0*/  EXIT ;  /* 0x000000000000794d */ /* 0x000fea0003800000 */
.L_x_4991:
        /* <DEDUP_REMOVED lines=10> */
.L_x_7978:


//--------------------- .text._Z15gpukernelAMWNr3ILi1ELi29EEvPdS0_S0_iii --------------------------
	.section	.text._Z15gpukernelAMWNr3ILi1ELi29EEvPdS0_S0_iii,"ax",@progbits
	.align	128
        .global         _Z15gpukernelAMWNr3ILi1ELi29EEvPdS0_S0_iii
        .type           _Z15gpukernelAMWNr3ILi1ELi29EEvPdS0_S0_iii,@function
        .size           _Z15gpukernelAMWNr3ILi1ELi29EEvPdS0_S0_iii,(.L_x_7979 - _Z15gpukernelAMWNr3ILi1ELi29EEvPdS0_S0_iii)
        .other          _Z15gpukernelAMWNr3ILi1ELi29EEvPdS0_S0_iii,@"STO_CUDA_ENTRY STV_DEFAULT"
_Z15gpukernelAMWNr3ILi1ELi29EEvPdS0_S0_iii:
.text._Z15gpukernelAMWNr3ILi1ELi29EEvPdS0_S0_iii:
        /* <DEDUP_REMOVED lines=23> */
.L_x_5001:
[----:B0-----:R-:W0:Y:S01]  /*0170*/  LDCU UR8, c[0x0][0x3a0] ;  /* 0x00007400ff0877ac */ /* 0x001e220008000800 */
[----:B------:R-:W-:Y:S01]  /*0180*/  BSSY.RECONVERGENT B0, `(.L_x_4993) ;  /* 0x0000071000007945 */ /* 0x000fe20003800200 */
[----:B0-----:R-:W-:-:S13]  /*0190*/  ISETP.GE.AND P2, PT, R3, UR8, PT ;  /* 0x0000000803007c0c */ /* 0x001fda000bf46270 */
[----:B------:R-:W-:Y:S05]  /*01a0*/  @P2 BRA `(.L_x_4994) ;  /* 0x0000000400b82947 */ /* 0x000fea0003800000 */
[----:B------:R-:W-:-:S07]  /*01b0*/  IMAD.MOV.U32 R25, RZ, RZ, R3 ;  /* 0x000000ffff197224 */ /* 0x000fce00078e0003 */
.L_x_5000:
        /* <DEDUP_REMOVED lines=13> */
.L_x_4996:
        /* <DEDUP_REMOVED lines=40> */
.L_x_4995:
        /* <DEDUP_REMOVED lines=24> */
.L_x_4998:
        /* <DEDUP_REMOVED lines=15> */
.L_x_4999:
        /* <DEDUP_REMOVED lines=13> */
.L_x_4997:
[----:B------:R-:W0:Y:S02]  /*0850*/  LDC.64 R8, c[0x0][0x380] ;  /* 0x0000e000ff087b82 */ /* 0x000e240000000a00 */
[----:B0-----:R-:W-:-:S05]  /*0860*/  IMAD.WIDE R8, R24, 0x8, R8 ;  /* 0x0000000818087825 */ /* 0x001fca00078e0208 */
[----:B------:R0:W-:Y:S01]  /*0870*/  REDG.E.ADD.F64.RN.STRONG.GPU desc[UR6][R8.64], R22 ;  /* 0x00000016080079a6 */ /* 0x0001e2000c12ff06 */
[----:B------:R-:W-:Y:S05]  /*0880*/  @!P2 BRA `(.L_x_5000) ;  /* 0xfffffff8004ca947 */ /* 0x000fea000383ffff */
.L_x_4994:
[----:B------:R-:W-:Y:S05]  /*0890*/  BSYNC.RECONVERGENT B0 ;  /* 0x0000000000007941 */ /* 0x000fea0003800200 */
.L_x_4993:
[----:B------:R-:W1:Y:S01]  /*08a0*/  LDCU UR8, c[0x0][0x398] ;  /* 0x00007300ff0877ac */ /* 0x000e620008000800 */
[----:B------:R-:W-:-:S05]  /*08b0*/  VIADD R0, R0, 0x1d ;  /* 0x0000001d00007836 */ /* 0x000fca0000000000 */
[----:B-1----:R-:W-:-:S13]  /*08c0*/  ISETP.GE.AND P2, PT, R0, UR8, PT ;  /* 0x0000000800007c0c */ /* 0x002fda000bf46270 */
[----:B------:R-:W-:Y:S05]  /*08d0*/  @!P2 BRA `(.L_x_5001) ;  /* 0xfffffff80024a947 */ /* 0x000fea000383ffff */
[----:B------:R-:W-:Y:S05]  /*08e0*/  EXIT ;  /* 0x000000000000794d */ /* 0x000fea0003800000 */
.L_x_4992:
[----:B------:R-:W0:Y:S01]  /*08f0*/  LDCU UR4, c[0x0][0x3a0] ;  /* 0x00007400ff0477ac */ /* 0x000e220008000800 */
[----:B------:R-:W-:Y:S02]  /*0900*/  LOP3.LUT R2, RZ, R3, RZ, 0x33, !PT ;  /* 0x00000003ff027212 */ /* 0x000fe400078e33ff */
[C---:B------:R-:W-:Y:S02]  /*0910*/  LOP3.LUT R8, R3.reuse, 0x20, RZ, 0xfc, !PT ;  /* 0x0000002003087812 */ /* 0x040fe400078efcff */
[C---:B------:R-:W-:Y:S02]  /*0920*/  LOP3.LUT R9, R3.reuse, 0x40, RZ, 0xfc, !PT ;  /* 0x0000004003097812 */ /* 0x040fe400078efcff */
[----:B------:R-:W-:Y:S01]  /*0930*/  LOP3.LUT R10, R3, 0x60, RZ, 0xfc, !PT ;  /* 0x00000060030a7812 */ /* 0x000fe200078efcff */
[----:B0-----:R-:W-:-:S05]  /*0940*/  VIADD R2, R2, UR4 ;  /* 0x0000000402027c36 */ /* 0x001fca0008000000 */
[----:B------:R-:W-:-:S07]  /*0950*/  LOP3.LUT R13, R2, 0x60, RZ, 0xc0, !PT ;  /* 0x00000060020d7812 */ /* 0x000fce00078ec0ff */
.L_x_5007:
        /* <DEDUP_REMOVED lines=21> */
.L_x_5005:
[----:B------:R-:W-:Y:S05]  /*0ab0*/  BSYNC.RECONVERGENT B1 ;  /* 0x0000000000017941 */ /* 0x000fea0003800200 */
.L_x_5004:
[----:B------:R-:W-:-:S13]  /*0ac0*/  ISETP.GE.U32.AND P0, PT, R2, 0x60, PT ;  /* 0x000000600200780c */ /* 0x000fda0003f06070 */
[----:B------:R-:W-:Y:S05]  /*0ad0*/  @!P0 BRA `(.L_x_5003) ;  /* 0x0000000000288947 */ /* 0x000fea0003800000 */
[----:B------:R-:W2:Y:S02]  /*0ae0*/  LDC.64 R6, c[0x0][0x380] ;  /* 0x0000e000ff067b82 */ /* 0x000ea40000000a00 */
.L_x_5006:
        /* <DEDUP_REMOVED lines=9> */
.L_x_5003:
[----:B------:R-:W-:Y:S05]  /*0b80*/  BSYNC.RECONVERGENT B0 ;  /* 0x0000000000007941 */ /* 0x000fea0003800200 */
.L_x_5002:
[----:B------:R-:W2:Y:S01]  /*0b90*/  LDCU UR4, c[0x0][0x398] ;  /* 0x00007300ff0477ac */ /* 0x000ea20008000800 */
[----:B------:R-:W-:-:S05]  /*0ba0*/  VIADD R0, R0, 0x1d ;  /* 0x0000001d00007836 */ /* 0x000fca0000000000 */
[----:B--2---:R-:W-:-:S13]  /*0bb0*/  ISETP.GE.AND P0, PT, R0, UR4, PT ;  /* 0x0000000400007c0c */ /* 0x004fda000bf06270 */
[----:B------:R-:W-:Y:S05]  /*0bc0*/  @!P0 BRA `(.L_x_5007) ;  /* 0xfffffffc00648947 */ /* 0x000fea000383ffff */
[----:B------:R-:W-:Y:S05]  /*0bd0*/  EXIT ;  /* 0x000000000000794d */ /* 0x000fea0003800000 */
.L_x_5008:
        /* <DEDUP_REMOVED lines=10> */
.L_x_7979:


//--------------------- .text._Z15gpukernelAMWNr3ILi1ELi28EEvPdS0_S0_iii --------------------------
	.section	.text._Z15gpukernelAMWNr3ILi1ELi28EEvPdS0_S0_iii,"ax",@progbits
	.align	128
        .global         _Z15gpukernelAMWNr3ILi1ELi28EEvPdS0_S0_iii
        .type           _Z15gpukernelAMWNr3ILi1ELi28EEvPdS0_S0_iii,@function
        .size           _Z15gpukernelAMWNr3ILi1ELi28EEvPdS0_S0_iii,(.L_x_7980 - _Z15gpukernelAMWNr3ILi1ELi28EEvPdS0_S0_iii)
        .other          _Z15gpukernelAMWNr3ILi1ELi28EEvPdS0_S0_iii,@"STO_CUDA_ENTRY STV_DEFAULT"
_Z15gpukernelAMWNr3ILi1ELi28EEvPdS0_S0_iii:
.text._Z15gpukernelAMWNr3ILi1ELi28EEvPdS0_S0_iii:
        /* <DEDUP_REMOVED lines=23> */
.L_x_5018:
[----:B0-----:R-:W0:Y:S01]  /*0170*/  LDCU UR8, c[0x0][0x3a0] ;  /* 0x00007400ff0877ac */ /* 0x001e220008000800 */
[----:B------:R-:W-:Y:S01]  /*0180*/  BSSY.RECONVERGENT B0, `(.L_x_5010) ;  /* 0x0000071000007945 */ /* 0x000fe20003800200 */
[----:B0-----:R-:W-:-:S13]  /*0190*/  ISETP.GE.AND P2, PT, R3, UR8, PT ;  /* 0x0000000803007c0c */ /* 0x001fda000bf46270 */
[----:B------:R-:W-:Y:S05]  /*01a0*/  @P2 BRA `(.L_x_5011) ;  /* 0x0000000400b82947 */ /* 0x000fea0003800000 */
[----:B------:R-:W-:-:S07]  /*01b0*/  IMAD.MOV.U32 R25, RZ, RZ, R3 ;  /* 0x000000ffff197224 */ /* 0x000fce00078e0003 */
.L_x_5017:
        /* <DEDUP_REMOVED lines=13> */
.L_x_5013:
        /* <DEDUP_REMOVED lines=40> */
.L_x_5012:
        /* <DEDUP_REMOVED lines=24> */
.L_x_5015:
        /* <DEDUP_REMOVED lines=15> */
.L_x_5016:
        /* <DEDUP_REMOVED lines=13> */
.L_x_5014:
[----:B------:R-:W0:Y:S02]  /*0850*/  LDC.64 R8, c[0x0][0x380] ;  /* 0x0000e000ff087b82 */ /* 0x000e240000000a00 */
[----:B0-----:R-:W-:-:S05]  /*0860*/  IMAD.WIDE R8, R24, 0x8, R8 ;  /* 0x0000000818087825 */ /* 0x001fca00078e0208 */
[----:B------:R0:W-:Y:S01]  /*0870*/  REDG.E.ADD.F64.RN.STRONG.GPU desc[UR6][R8.64], R22 ;  /* 0x00000016080079a6 */ /* 0x0001e2000c12ff06 */
[----:B------:R-:W-:Y:S05]  /*0880*/  @!P2 BRA `(.L_x_5017) ;  /* 0xfffffff8004ca947 */ /* 0x000fea000383ffff */
.L_x_5011:
[----:B------:R-:W-:Y:S05]  /*0890*/  BSYNC.RECONVERGENT B0 ;  /* 0x0000000000007941 */ /* 0x000fea0003800200 */
.L_x_5010:
[----:B------:R-:W1:Y:S01]  /*08a0*/  LDCU UR8, c[0x0][0x398] ;  /* 0x00007300ff0877ac */ /* 0x000e620008000800 */
[----:B------:R-:W-:-:S05]  /*08b0*/  VIADD R0, R0, 0x1c ;  /* 0x0000001c00007836 */ /* 0x000fca0000000000 */
[----:B-1----:R-:W-:-:S13]  /*08c0*/  ISETP.GE.AND P2, PT, R0, UR8, PT ;  /* 0x0000000800007c0c */ /* 0x002fda000bf46270 */
[----:B------:R-:W-:Y:S05]  /*08d0*/  @!P2 BRA `(.L_x_5018) ;  /* 0xfffffff80024a947 */ /* 0x000fea000383ffff */
[----:B------:R-:W-:Y:S05]  /*08e0*/  EXIT ;  /* 0x000000000000794d */ /* 0x000fea0003800000 */
.L_x_5009:
[----:B------:R-:W0:Y:S01]  /*08f0*/  LDCU UR4, c[0x0][0x3a0] ;  /* 0x00007400ff0477ac */ /* 0x000e220008000800 */
[----:B------:R-:W-:Y:S02]  /*0900*/  LOP3.LUT R2, RZ, R3, RZ, 0x33, !PT ;  /* 0x00000003ff027212 */ /* 0x000fe400078e33ff */
[C---:B------:R-:W-:Y:S02]  /*0910*/  LOP3.LUT R8, R3.reuse, 0x20, RZ, 0xfc, !PT ;  /* 0x0000002003087812 */ /* 0x040fe400078efcff */
[C---:B------:R-:W-:Y:S02]  /*0920*/  LOP3.LUT R9, R3.reuse, 0x40, RZ, 0xfc, !PT ;  /* 0x0000004003097812 */ /* 0x040fe400078efcff */
[----:B------:R-:W-:Y:S01]  /*0930*/  LOP3.LUT R10, R3, 0x60, RZ, 0xfc, !PT ;  /* 0x00000060030a7812 */ /* 0x000fe200078efcff */
[----:B0-----:R-:W-:-:S05]  /*0940*/  VIADD R2, R2, UR4 ;  /* 0x0000000402027c36 */ /* 0x001fca0008000000 */
[----:B------:R-:W-:-:S07]  /*0950*/  LOP3.LUT R13, R2, 0x60, RZ, 0xc0, !PT ;  /* 0x00000060020d7812 */ /* 0x000fce00078ec0ff */
.L_x_5024:
        /* <DEDUP_REMOVED lines=21> */
.L_x_5022:
[----:B------:R-:W-:Y:S05]  /*0ab0*/  BSYNC.RECONVERGENT B1 ;  /* 0x0000000000017941 */ /* 0x000fea0003800200 */
.L_x_5021:
[----:B------:R-:W-:-:S13]  /*0ac0*/  ISETP.GE.U32.AND P0, PT, R2, 0x60, PT ;  /* 0x000000600200780c */ /* 0x000fda0003f06070 */
[----:B------:R-:W-:Y:S05]  /*0ad0*/  @!P0 BRA `(.L_x_5020) ;  /* 0x0000000000288947 */ /* 0x000fea0003800000 */
[----:B------:R-:W2:Y:S02]  /*0ae0*/  LDC.64 R6, c[0x0][0x380] ;  /* 0x0000e000ff067b82 */ /* 0x000ea40000000a00 */
.L_x_5023:
        /* <DEDUP_REMOVED lines=9> */
.L_x_5020:
[----:B------:R-:W-:Y:S05]  /*0b80*/  BSYNC.RECONVERGENT B0 ;  /* 0x0000000000007941 */ /* 0x000fea0003800200 */
.L_x_5019:
[----:B------:R-:W2:Y:S01]  /*0b90*/  LDCU UR4, c[0x0][0x398] ;  /* 0x00007300ff0477ac */ /* 0x000ea20008000800 */
[----:B------:R-:W-:-:S05]  /*0ba0*/  VIADD R0, R0, 0x1c ;  /* 0x0000001c00007836 */ /* 0x000fca0000000000 */
[----:B--2---:R-:W-:-:S13]  /*0bb0*/  ISETP.GE.AND P0, PT, R0, UR4, PT ;  /* 0x0000000400007c0c */ /* 0x004fda000bf06270 */
[----:B------:R-:W-:Y:S05]  /*0bc0*/  @!P0 BRA `(.L_x_5024) ;  /* 0xfffffffc00648947 */ /* 0x000fea000383ffff */
[----:B------:R-:W-:Y:S05]  /*0bd0*/  EXIT ;  /* 0x000000000000794d */ /* 0x000fea0003800000 */
.L_x_5025:
        /* <DEDUP_REMOVED lines=10> */
.L_x_7980:


//--------------------- .text._Z15gpukernelAMWNr3ILi1ELi27EEvPdS0_S0_iii --------------------------
	.section	.text._Z15gpukernelAMWNr3ILi1ELi27EEvPdS0_S0_iii,"ax",@progbits
	.align	128
        .global         _Z15gpukernelAMWNr3ILi1ELi27EEvPdS0_S0_iii
        .type           _Z15gpukernelAMWNr3ILi1ELi27EEvPdS0_S0_iii,@function
        .size           _Z15gpukernelAMWNr3ILi1ELi27EEvPdS0_S0_iii,(.L_x_7981 - _Z15gpukernelAMWNr3ILi1ELi27EEvPdS0_S0_iii)
        .other          _Z15gpukernelAMWNr3ILi1ELi27EEvPdS0_S0_iii,@"STO_CUDA_ENTRY STV_DEFAULT"
_Z15gpukernelAMWNr3ILi1ELi27EEvPdS0_S0_iii:
.text._Z15gpukernelAMWNr3ILi1ELi27EEvPdS0_S0_iii:
        /* <DEDUP_REMOVED lines=23> */
.L_x_5035:
[----:B0-----:R-:W0:Y:S01]  /*0170*/  LDCU UR8, c[0x0][0x3a0] ;  /* 0x00007400ff0877ac */ /* 0x001e220008000800 */
[----:B------:R-:W-:Y:S01]  /*0180*/  BSSY.RECONVERGENT B0, `(.L_x_5027) ;  /* 0x0000071000007945 */ /* 0x000fe20003800200 */
[----:B0-----:R-:W-:-:S13]  /*0190*/  ISETP.GE.AND P2, PT, R3, UR8, PT ;  /* 0x0000000803007c0c */ /* 0x001fda000bf46270 */
[----:B------:R-:W-:Y:S05]  /*01a0*/  @P2 BRA `(.L_x_5028) ;  /* 0x0000000400b82947 */ /* 0x000fea0003800000 */
[----:B------:R-:W-:-:S07]  /*01b0*/  IMAD.MOV.U32 R25, RZ, RZ, R3 ;  /* 0x000000ffff197224 */ /* 0x000fce00078e0003 */
.L_x_5034:
        /* <DEDUP_REMOVED lines=13> */
.L_x_5030:
        /* <DEDUP_REMOVED lines=40> */
.L_x_5029:
        /* <DEDUP_REMOVED lines=24> */
.L_x_5032:
        /* <DEDUP_REMOVED lines=15> */
.L_x_5033:
        /* <DEDUP_REMOVED lines=13> */
.L_x_5031:
[----:B------:R-:W0:Y:S02]  /*0850*/  LDC.64 R8, c[0x0][0x380] ;  /* 0x0000e000ff087b82 */ /* 0x000e240000000a00 */
[----:B0-----:R-:W-:-:S05]  /*0860*/  IMAD.WIDE R8, R24, 0x8, R8 ;  /* 0x0000000818087825 */ /* 0x001fca00078e0208 */
[----:B------:R0:W-:Y:S01]  /*0870*/  REDG.E.ADD.F64.RN.STRONG.GPU desc[UR6][R8.64], R22 ;  /* 0x00000016080079a6 */ /* 0x0001e2000c12ff06 */
[----:B------:R-:W-:Y:S05]  /*0880*/  @!P2 BRA `(.L_x_5034) ;  /* 0xfffffff8004ca947 */ /* 0x000fea000383ffff */
.L_x_5028:
[----:B------:R-:W-:Y:S05]  /*0890*/  BSYNC.RECONVERGENT B0 ;  /* 0x0000000000007941 */ /* 0x000fea0003800200 */
.L_x_5027:
[----:B------:R-:W1:Y:S01]  /*08a0*/  LDCU UR8, c[0x0][0x398] ;  /* 0x00007300ff0877ac */ /* 0x000e620008000800 */
[----:B------:R-:W-:-:S05]  /*08b0*/  VIADD R0, R0, 0x1b ;  /* 0x0000001b00007836 */ /* 0x000fca0000000000 */
[----:B-1----:R-:W-:-:S13]  /*08c0*/  ISETP.GE.AND P2, PT, R0, UR8, PT ;  /* 0x0000000800007c0c */ /* 0x002fda000bf46270 */
[----:B------:R-:W-:Y:S05]  /*08d0*/  @!P2 BRA `(.L_x_5035) ;  /* 0xfffffff80024a947 */ /* 0x000fea000383ffff */
[----:B------:R-:W-:Y:S05]  /*08e0*/  EXIT ;  /* 0x000000000000794d */ /* 0x000fea0003800000 */
.L_x_5026:
[----:B------:R-:W0:Y:S01]  /*08f0*/  LDCU UR4, c[0x0][0x3a0] ;  /* 0x00007400ff0477ac */ /* 0x000e220008000800 */
[----:B------:R-:W-:Y:S02]  /*0900*/  LOP3.LUT R2, RZ, R3, RZ, 0x33, !PT ;  /* 0x00000003ff027212 */ /* 0x000fe400078e33ff */
[C---:B------:R-:W-:Y:S02]  /*0910*/  LOP3.LUT R8, R3.reuse, 0x20, RZ, 0xfc, !PT ;  /* 0x0000002003087812 */ /* 0x040fe400078efcff */
[C---:B------:R-:W-:Y:S02]  /*0920*/  LOP3.LUT R9, R3.reuse, 0x40, RZ, 0xfc, !PT ;  /* 0x0000004003097812 */ /* 0x040fe400078efcff */
[----:B------:R-:W-:Y:S01]  /*0930*/  LOP3.LUT R10, R3, 0x60, RZ, 0xfc, !PT ;  /* 0x00000060030a7812 */ /* 0x000fe200078efcff */
[----:B0-----:R-:W-:-:S05]  /*0940*/  VIADD R2, R2, UR4 ;  /* 0x0000000402027c36 */ /* 0x001fca0008000000 */
[----:B------:R-:W-:-:S07]  /*0950*/  LOP3.LUT R13, R2, 0x60, RZ, 0xc0, !PT ;  /* 0x00000060020d7812 */ /* 0x000fce00078ec0ff */
.L_x_5041:
        /* <DEDUP_REMOVED lines=21> */
.L_x_5039:
[----:B------:R-:W-:Y:S05]  /*0ab0*/  BSYNC.RECONVERGENT B1 ;  /* 0x0000000000017941 */ /* 0x000fea0003800200 */
.L_x_5038:
[----:B------:R-:W-:-:S13]  /*0ac0*/  ISETP.GE.U32.AND P0, PT, R2, 0x60, PT ;  /* 0x000000600200780c */ /* 0x000fda0003f06070 */
[----:B------:R-:W-:Y:S05]  /*0ad0*/  @!P0 BRA `(.L_x_5037) ;  /* 0x0000000000288947 */ /* 0x000fea0003800000 */
[----:B------:R-:W2:Y:S02]  /*0ae0*/  LDC.64 R6, c[0x0][0x380] ;  /* 0x0000e000ff067b82 */ /* 0x000ea40000000a00 */
.L_x_5040:
        /* <DEDUP_REMOVED lines=9> */
.L_x_5037:
[----:B------:R-:W-:Y:S05]  /*0b80*/  BSYNC.RECONVERGENT B0 ;  /* 0x0000000000007941 */ /* 0x000fea0003800200 */
.L_x_5036:
[----:B------:R-:W2:Y:S01]  /*0b90*/  LDCU UR4, c[0x0][0x398] ;  /* 0x00007300ff0477ac */ /* 0x000ea20008000800 */
[----:B------:R-:W-:-:S05]  /*0ba0*/  VIADD R0, R0, 0x1b ;  /* 0x0000001b00007836 */ /* 0x000fca0000000000 */
[----:B--2---:R-:W-:-:S13]  /*0bb0*/  ISETP.GE.AND P0, PT, R0, UR4, PT ;  /* 0x0000000400007c0c */ /* 0x004fda000bf06270 */
[----:B------:R-:W-:Y:S05]  /*0bc0*/  @!P0 BRA `(.L_x_5041) ;  /* 0xfffffffc00648947 */ /* 0x000fea000383ffff */
[----:B------:R-:W-:Y:S05]  /*0bd0*/  EXIT ;  /* 0x000000000000794d */ /* 0x000fea0003800000 */
.L_x_5042:
        /* <DEDUP_REMOVED lines=10> */
.L_x_7981:


//--------------------- .text._Z15gpukernelAMWNr3ILi1ELi26EEvPdS0_S0_iii --------------------------
	.section	.text._Z15gpukernelAMWNr3ILi1ELi26EEvPdS0_S0_iii,"ax",@progbits
	.align	128
        .global         _Z15gpukernelAMWNr3ILi1ELi26EEvPdS0_S0_iii
        .type           _Z15gpukernelAMWNr3ILi1ELi26EEvPdS0_S0_iii,@function
        .size           _Z15gpukernelAMWNr3ILi1ELi26EEvPdS0_S0_iii,(.L_x_7982 - _Z15gpukernelAMWNr3ILi1ELi26EEvPdS0_S0_iii)
        .other          _Z15gpukernelAMWNr3ILi1ELi26EEvPdS0_S0_iii,@"STO_CUDA_ENTRY STV_DEFAULT"
_Z15gpukernelAMWNr3ILi1ELi26EEvPdS0_S0_iii:
.text._Z15gpukernelAMWNr3ILi1ELi26EEvPdS0_S0_iii:
        /* <DEDUP_REMOVED lines=23> */
.L_x_5052:
[----:B0-----:R-:W0:Y:S01]  /*0170*/  LDCU UR8, c[0x0][0x3a0] ;  /* 0x00007400ff0877ac */ /* 0x001e220008000800 */
[----:B------:R-:W-:Y:S01]  /*0180*/  BSSY.RECONVERGENT B0, `(.L_x_5044) ;  /* 0x0000071000007945 */ /* 0x000fe20003800200 */
[----:B0-----:R-:W-:-:S13]  /*0190*/  ISETP.GE.AND P2, PT, R3, UR8, PT ;  /* 0x0000000803007c0c */ /* 0x001fda000bf46270 */
[----:B------:R-:W-:Y:S05]  /*01a0*/  @P2 BRA `(.L_x_5045) ;  /* 0x0000000400b82947 */ /* 0x000fea0003800000 */
[----:B------:R-:W-:-:S07]  /*01b0*/  IMAD.MOV.U32 R25, RZ, RZ, R3 ;  /* 0x000000ffff197224 */ /* 0x000fce00078e0003 */
.L_x_5051:
        /* <DEDUP_REMOVED lines=13> */
.L_x_5047:
        /* <DEDUP_REMOVED lines=40> */
.L_x_5046:
        /* <DEDUP_REMOVED lines=24> */
.L_x_5049:
        /* <DEDUP_REMOVED lines=15> */
.L_x_5050:
        /* <DEDUP_REMOVED lines=13> */
.L_x_5048:
[----:B------:R-:W0:Y:S02]  /*0850*/  LDC.64 R8, c[0x0][0x380] ;  /* 0x0000e000ff087b82 */ /* 0x000e240000000a00 */
[----:B0-----:R-:W-:-:S05]  /*0860*/  IMAD.WIDE R8, R24, 0x8, R8 ;  /* 0x0000000818087825 */ /* 0x001fca00078e0208 */
[----:B------:R0:W-:Y:S01]  /*0870*/  REDG.E.ADD.F64.RN.STRONG.GPU desc[UR6][R8.64], R22 ;  /* 0x00000016080079a6 */ /* 0x0001e2000c12ff06 */
[----:B------:R-:W-:Y:S05]  /*0880*/  @!P2 BRA `(.L_x_5051) ;  /* 0xfffffff8004ca947 */ /* 0x000fea000383ffff */
.L_x_5045:
[----:B------:R-:W-:Y:S05]  /*0890*/  BSYNC.RECONVERGENT B0 ;  /* 0x0000000000007941 */ /* 0x000fea0003800200 */
.L_x_5044:
[----:B------:R-:W1:Y:S01]  /*08a0*/  LDCU UR8, c[0x0][0x398] ;  /* 0x00007300ff0877ac */ /* 0x000e620008000800 */
[----:B------:R-:W-:-:S05]  /*08b0*/  VIADD R0, R0, 0x1a ;  /* 0x0000001a00007836 */ /* 0x000fca0000000000 */
[----:B-1----:R-:W-:-:S13]  /*08c0*/  ISETP.GE.AND P2, PT, R0, UR8, PT ;  /* 0x0000000800007c0c */ /* 0x002fda000bf46270 */
[----:B------:R-:W-:Y:S05]  /*08d0*/  @!P2 BRA `(.L_x_5052) ;  /* 0xfffffff80024a947 */ /* 0x000fea000383ffff */
[----:B------:R-:W-:Y:S05]  /*08e0*/  EXIT ;  /* 0x000000000000794d */ /* 0x000fea0003800000 */
.L_x_5043:
[----:B------:R-:W0:Y:S01]  /*08f0*/  LDCU UR4, c[0x0][0x3a0] ;  /* 0x00007400ff0477ac */ /* 0x000e220008000800 */
[----:B------:R-:W-:Y:S02]  /*0900*/  LOP3.LUT R2, RZ, R3, RZ, 0x33, !PT ;  /* 0x00000003ff027212 */ /* 0x000fe400078e33ff */
[C---:B------:R-:W-:Y:S02]  /*0910*/  LOP3.LUT R8, R3.reuse, 0x20, RZ, 0xfc, !PT ;  /* 0x0000002003087812 */ /* 0x040fe400078efcff */
[C---:B------:R-:W-:Y:S02]  /*0920*/  LOP3.LUT R9, R3.reuse, 0x40, RZ, 0xfc, !PT ;  /* 0x0000004003097812 */ /* 0x040fe400078efcff */
[----:B------:R-:W-:Y:S01]  /*0930*/  LOP3.LUT R10, R3, 0x60, RZ, 0xfc, !PT ;  /* 0x00000060030a7812 */ /* 0x000fe200078efcff */
[----:B0-----:R-:W-:-:S05]  /*0940*/  VIADD R2, R2, UR4 ;  /* 0x0000000402027c36 */ /* 0x001fca0008000000 */
[----:B------:R-:W-:-:S07]  /*0950*/  LOP3.LUT R13, R2, 0x60, RZ, 0xc0, !PT ;  /* 0x00000060020d7812 */ /* 0x000fce00078ec0ff */
.L_x_5058:
        /* <DEDUP_REMOVED lines=21> */
.L_x_5056:
[----:B------:R-:W-:Y:S05]  /*0ab0*/  BSYNC.RECONVERGENT B1 ;  /* 0x0000000000017941 */ /* 0x000fea0003800200 */
.L_x_5055:
[----:B------:R-:W-:-:S13]  /*0ac0*/  ISETP.GE.U32.AND P0, PT, R2, 0x60, PT ;  /* 0x000000600200780c */ /* 0x000fda0003f06070 */
[----:B------:R-:W-:Y:S05]  /*0ad0*/  @!P0 BRA `(.L_x_5054) ;  /* 0x0000000000288947 */ /* 0x000fea0003800000 */
[----:B------:R-:W2:Y:S02]  /*0ae0*/  LDC.64 R6, c[0x0][0x380] ;  /* 0x0000e000ff067b82 */ /* 0x000ea40000000a00 */
.L_x_5057:
        /* <DEDUP_REMOVED lines=9> */
.L_x_5054:
[----:B------:R-:W-:Y:S05]  /*0b80*/  BSYNC.RECONVERGENT B0 ;  /* 0x0000000000007941 */ /* 0x000fea0003800200 */
.L_x_5053:
[----:B------:R-:W2:Y:S01]  /*0b90*/  LDCU UR4, c[0x0][0x398] ;  /* 0x00007300ff0477ac */ /* 0x000ea20008000800 */
[----:B------:R-:W-:-:S05]  /*0ba0*/  VIADD R0, R0, 0x1a ;  /* 0x0000001a00007836 */ /* 0x000fca0000000000 */
[----:B--2---:R-:W-:-:S13]  /*0bb0*/  ISETP.GE.AND P0, PT, R0, UR4, PT ;  /* 0x0000000400007c0c */ /* 0x004fda000bf06270 */
[----:B------:R-:W-:Y:S05]  /*0bc0*/  @!P0 BRA `(.L_x_5058) ;  /* 0xfffffffc00648947 */ /* 0x000fea000383ffff */
[----:B------:R-:W-:Y:S05]  /*0bd0*/  EXIT ;  /* 0x000000000000794d */ /* 0x000fea0003800000 */
.L_x_5059:
        /* <DEDUP_REMOVED lines=10> */
.L_x_7982:


//--------------------- .text._Z15gpukernelAMWNr3ILi1ELi25EEvPdS0_S0_iii --------------------------
	.section	.text._Z15gpukernelAMWNr3ILi1ELi25EEvPdS0_S0_iii,"ax",@progbits
	.align	128
        .global         _Z15gpukernelAMWNr3ILi1ELi25EEvPdS0_S0_iii
        .type           _Z15gpukernelAMWNr3ILi1ELi25EEvPdS0_S0_iii,@function
        .size           _Z15gpukernelAMWNr3ILi1ELi25EEvPdS0_S0_iii,(.L_x_7983 - _Z15gpukernelAMWNr3ILi1ELi25EEvPdS0_S0_iii)
        .other          _Z15gpukernelAMWNr3ILi1ELi25EEvPdS0_S0_iii,@"STO_CUDA_ENTRY STV_DEFAULT"
_Z15gpukernelAMWNr3ILi1ELi25EEvPdS0_S0_iii:
.text._Z15gpukernelAMWNr3ILi1ELi25EEvPdS0_S0_iii:
        /* <DEDUP_REMOVED lines=23> */
.L_x_5069:
[----:B0-----:R-:W0:Y:S01]  /*0170*/  LDCU UR8, c[0x0][0x3a0] ;  /* 0x00007400ff0877ac */ /* 0x001e220008000800 */
[----:B------:R-:W-:Y:S01]  /*0180*/  BSSY.RECONVERGENT B0, `(.L_x_5061) ;  /* 0x0000071000007945 */ /* 0x000fe20003800200 */
[----:B0-----:R-:W-:-:S13]  /*0190*/  ISETP.GE.AND P2, PT, R3, UR8, PT ;  /* 0x0000000803007c0c */ /* 0x001fda000bf46270 */
[----:B------:R-:W-:Y:S05]  /*01a0*/  @P2 BRA `(.L_x_5062) ;  /* 0x0000000400b82947 */ /* 0x000fea0003800000 */
[----:B------:R-:W-:-:S07]  /*01b0*/  IMAD.MOV.U32 R25, RZ, RZ, R3 ;  /* 0x000000ffff197224 */ /* 0x000fce00078e0003 */
.L_x_5068:
        /* <DEDUP_REMOVED lines=13> */
.L_x_5064:
        /* <DEDUP_REMOVED lines=40> */
.L_x_5063:
        /* <DEDUP_REMOVED lines=24> */
.L_x_5066:
        /* <DEDUP_REMOVED lines=15> */
.L_x_5067:
        /* <DEDUP_REMOVED lines=13> */
.L_x_5065:
[----:B------:R-:W0:Y:S02]  /*0850*/  LDC.64 R8, c[0x0][0x380] ;  /* 0x0000e000ff087b82 */ /* 0x000e240000000a00 */
[----:B0-----:R-:W-:-:S05]  /*0860*/  IMAD.WIDE R8, R24, 0x8, R8 ;  /* 0x0000000818087825 */ /* 0x001fca00078e0208 */
[----:B------:R0:W-:Y:S01]  /*0870*/  REDG.E.ADD.F64.RN.STRONG.GPU desc[UR6][R8.64], R22 ;  /* 0x00000016080079a6 */ /* 0x0001e2000c12ff06 */
[----:B------:R-:W-:Y:S05]  /*0880*/  @!P2 BRA `(.L_x_5068) ;  /* 0xfffffff8004ca947 */ /* 0x000fea000383ffff */
.L_x_5062:
[----:B------:R-:W-:Y:S05]  /*0890*/  BSYNC.RECONVERGENT B0 ;  /* 0x0000000000007941 */ /* 0x000fea0003800200 */
.L_x_5061:
[----:B------:R-:W1:Y:S01]  /*08a0*/  LDCU UR8, c[0x0][0x398] ;  /* 0x00007300ff0877ac */ /* 0x000e620008000800 */
[----:B------:R-:W-:-:S05]  /*08b0*/  VIADD R0, R0, 0x19 ;  /* 0x0000001900007836 */ /* 0x000fca0000000000 */
[----:B-1----:R-:W-:-:S13]  /*08c0*/  ISETP.GE.AND P2, PT, R0, UR8, PT ;  /* 0x0000000800007c0c */ /* 0x002fda000bf46270 */
[----:B------:R-:W-:Y:S05]  /*08d0*/  @!P2 BRA `(.L_x_5069) ;  /* 0xfffffff80024a947 */ /* 0x000fea000383ffff */
[----:B------:R-:W-:Y:S05]  /*08e0*/  EXIT ;  /* 0x000000000000794d */ /* 0x000fea0003800000 */
.L_x_5060:
[----:B------:R-:W0:Y:S01]  /*08f0*/  LDCU UR4, c[0x0][0x3a0] ;  /* 0x00007400ff0477ac */ /* 0x000e220008000800 */
[----:B------:R-:W-:Y:S02]  /*0900*/  LOP3.LUT R2, RZ, R3, RZ, 0x33, !PT ;  /* 0x00000003ff027212 */ /* 0x000fe400078e33ff */
[C---:B------:R-:W-:Y:S02]  /*0910*/  LOP3.LUT R8, R3.reuse, 0x20, RZ, 0xfc, !PT ;  /* 0x0000002003087812 */ /* 0x040fe400078efcff */
[C---:B------:R-:W-:Y:S02]  /*0920*/  LOP3.LUT R9, R3.reuse, 0x40, RZ, 0xfc, !PT ;  /* 0x0000004003097812 */ /* 0x040fe400078efcff */
[----:B------:R-:W-:Y:S01]  /*0930*/  LOP3.LUT R10, R3, 0x60, RZ, 0xfc, !PT ;  /* 0x00000060030a7812 */ /* 0x000fe200078efcff */
[----:B0-----:R-:W-:-:S05]  /*0940*/  VIADD R2, R2, UR4 ;  /* 0x0000000402027c36 */ /* 0x001fca0008000000 */
[----:B------:R-:W-:-:S07]  /*0950*/  LOP3.LUT R13, R2, 0x60, RZ, 0xc0, !PT ;  /* 0x00000060020d7812 */ /* 0x000fce00078ec0ff */
.L_x_5075:
        /* <DEDUP_REMOVED lines=21> */
.L_x_5073:
[----:B------:R-:W-:Y:S05]  /*0ab0*/  BSYNC.RECONVERGENT B1 ;  /* 0x0000000000017941 */ /* 0x000fea0003800200 */
.L_x_5072:
[----:B------:R-:W-:-:S13]  /*0ac0*/  ISETP.GE.U32.AND P0, PT, R2, 0x60, PT ;  /* 0x000000600200780c */ /* 0x000fda0003f06070 */
[----:B------:R-:W-:Y:S05]  /*0ad0*/  @!P0 BRA `(.L_x_5071) ;  /* 0x0000000000288947 */ /* 0x000fea0003800000 */
[----:B------:R-:W2:Y:S02]  /*0ae0*/  LDC.64 R6, c[0x0][0x380] ;  /* 0x0000e000ff067b82 */ /* 0x000ea40000000a00 */
.L_x_5074:
        /* <DEDUP_REMOVED lines=9> */
.L_x_5071:
[----:B------:R-:W-:Y:S05]  /*0b80*/  BSYNC.RECONVERGENT B0 ;  /* 0x0000000000007941 */ /* 0x000fea0003800200 */
.L_x_5070:
[----:B------:R-:W2:Y:S01]  /*0b90*/  LDCU UR4, c[0x0][0x398] ;  /* 0x00007300ff0477ac */ /* 0x000ea20008000800 */
[----:B------:R-:W-:-:S05]  /*0ba0*/  VIADD R0, R0, 0x19 ;  /* 0x0000001900007836 */ /* 0x000fca0000000000 */
[----:B--2---:R-:W-:-:S13]  /*0bb0*/  ISETP.GE.AND P0, PT, R0, UR4, PT ;  /* 0x0000000400007c0c */ /* 0x004fda000bf06270 */
[----:B------:R-:W-:Y:S05]  /*0bc0*/  @!P0 BRA `(.L_x_5075) ;  /* 0xfffffffc00648947 */ /* 0x000fea000383ffff */
[----:B------:R-:W-:Y:S05]  /*0bd0*/  EXIT ;  /* 0x000000000000794d */ /* 0x000fea0003800000 */
.L_x_5076:
        /* <DEDUP_REMOVED lines=10> */
.L_x_7983:


//--------------------- .text._Z15gpukernelAMWNr3ILi1ELi24EEvPdS0_S0_iii --------------------------
	.section	.text._Z15gpukernelAMWNr3ILi1ELi24EEvPdS0_S0_iii,"ax",@progbits
	.align	128
        .global         _Z15gpukernelAMWNr3ILi1ELi24EEvPdS0_S0_iii
        .type           _Z15gpukernelAMWNr3ILi1ELi24EEvPdS0_S0_iii,@function
        .size           _Z15gpukernelAMWNr3ILi1ELi24EEvPdS0_S0_iii,(.L_x_7984 - _Z15gpukernelAMWNr3ILi1ELi24EEvPdS0_S0_iii)
        .other          _Z15gpukernelAMWNr3ILi1ELi24EEvPdS0_S0_iii,@"STO_CUDA_ENTRY STV_DEFAULT"
_Z15gpukernelAMWNr3ILi1ELi24EEvPdS0_S0_iii:
.text._Z15gpukernelAMWNr3ILi1ELi24EEvPdS0_S0_iii:
        /* <DEDUP_REMOVED lines=23> */
.L_x_5086:
[----:B0-----:R-:W0:Y:S01]  /*0170*/  LDCU UR8, c[0x0][0x3a0] ;  /* 0x00007400ff0877ac */ /* 0x001e220008000800 */
[----:B------:R-:W-:Y:S01]  /*0180*/  BSSY.RECONVERGENT B0, `(.L_x_5078) ;  /* 0x0000071000007945 */ /* 0x000fe20003800200 */
[----:B0-----:R-:W-:-:S13]  /*0190*/  ISETP.GE.AND P2, PT, R3, UR8, PT ;  /* 0x0000000803007c0c */ /* 0x001fda000bf46270 */
[----:B------:R-:W-:Y:S05]  /*01a0*/  @P2 BRA `(.L_x_5079) ;  /* 0x0000000400b82947 */ /* 0x000fea0003800000 */
[----:B------:R-:W-:-:S07]  /*01b0*/  IMAD.MOV.U32 R25, RZ, RZ, R3 ;  /* 0x000000ffff197224 */ /* 0x000fce00078e0003 */
.L_x_5085:
        /* <DEDUP_REMOVED lines=13> */
.L_x_5081:
        /* <DEDUP_REMOVED lines=40> */
.L_x_5080:
        /* <DEDUP_REMOVED lines=24> */
.L_x_5083:
        /* <DEDUP_REMOVED lines=15> */
.L_x_5084:
        /* <DEDUP_REMOVED lines=13> */
.L_x_5082:
[----:B------:R-:W0:Y:S02]  /*0850*/  LDC.64 R8, c[0x0][0x380] ;  /* 0x0000e000ff087b82 */ /* 0x000e240000000a00 */
[----:B0-----:R-:W-:-:S05]  /*0860*/  IMAD.WIDE R8, R24, 0x8, R8 ;  /* 0x0000000818087825 */ /* 0x001fca00078e0208 */
[----:B------:R0:W-:Y:S01]  /*0870*/  REDG.E.ADD.F64.RN.STRONG.GPU desc[UR6][R8.64], R22 ;  /* 0x00000016080079a6 */ /* 0x0001e2000c12ff06 */
[----:B------:R-:W-:Y:S05]  /*0880*/  @!P2 BRA `(.L_x_5085) ;  /* 0xfffffff8004ca947 */ /* 0x000fea000383ffff */
.L_x_5079:
[----:B------:R-:W-:Y:S05]  /*0890*/  BSYNC.RECONVERGENT B0 ;  /* 0x0000000000007941 */ /* 0x000fea0003800200 */
.L_x_5078:
[----:B------:R-:W1:Y:S01]  /*08a0*/  LDCU UR8, c[0x0][0x398] ;  /* 0x00007300ff0877ac */ /* 0x000e620008000800 */
[----:B------:R-:W-:-:S05]  /*08b0*/  VIADD R0, R0, 0x18 ;  /* 0x0000001800007836 */ /* 0x000fca0000000000 */
[----:B-1----:R-:W-:-:S13]  /*08c0*/  ISETP.GE.AND P2, PT, R0, UR8, PT ;  /* 0x0000000800007c0c */ /* 0x002fda000bf46270 */
[----:B------:R-:W-:Y:S05]  /*08d0*/  @!P2 BRA `(.L_x_5086) ;  /* 0xfffffff80024a947 */ /* 0x000fea000383ffff */
[----:B------:R-:W-:Y:S05]  /*08e0*/  EXIT ;  /* 0x000000000000794d */ /* 0x000fea0003800000 */
.L_x_5077:
[----:B------:R-:W0:Y:S01]  /*08f0*/  LDCU UR4, c[0x0][0x3a0] ;  /* 0x00007400ff0477ac */ /* 0x000e220008000800 */
[----:B------:R-:W-:Y:S02]  /*0900*/  LOP3.LUT R2, RZ, R3, RZ, 0x33, !PT ;  /* 0x00000003ff027212 */ /* 0x000fe400078e33ff */
[C---:B------:R-:W-:Y:S02]  /*0910*/  LOP3.LUT R8, R3.reuse, 0x20, RZ, 0xfc, !PT ;  /* 0x0000002003087812 */ /* 0x040fe400078efcff */
[C---:B------:R-:W-:Y:S02]  /*0920*/  LOP3.LUT R9, R3.reuse, 0x40, RZ, 0xfc, !PT ;  /* 0x0000004003097812 */ /* 0x040fe400078efcff */
[----:B------:R-:W-:Y:S01]  /*0930*/  LOP3.LUT R10, R3, 0x60, RZ, 0xfc, !PT ;  /* 0x00000060030a7812 */ /* 0x000fe200078efcff */
[----:B0-----:R-:W-:-:S05]  /*0940*/  VIADD R2, R2, UR4 ;  /* 0x0000000402027c36 */ /* 0x001fca0008000000 */
[----:B------:R-:W-:-:S07]  /*0950*/  LOP3.LUT R13, R2, 0x60, RZ, 0xc0, !PT ;  /* 0x00000060020d7812 */ /* 0x000fce00078ec0ff */
.L_x_5092:
        /* <DEDUP_REMOVED lines=21> */
.L_x_5090:
[----:B------:R-:W-:Y:S05]  /*0ab0*/  BSYNC.RECONVERGENT B1 ;  /* 0x0000000000017941 */ /* 0x000fea0003800200 */
.L_x_5089:
[----:B------:R-:W-:-:S13]  /*0ac0*/  ISETP.GE.U32.AND P0, PT, R2, 0x60, PT ;  /* 0x000000600200780c */ /* 0x000fda0003f06070 */
[----:B------:R-:W-:Y:S05]  /*0ad0*/  @!P0 BRA `(.L_x_5088) ;  /* 0x0000000000288947 */ /* 0x000fea0003800000 */
[----:B------:R-:W2:Y:S02]  /*0ae0*/  LDC.64 R6, c[0x0][0x380] ;  /* 0x0000e000ff067b82 */ /* 0x000ea40000000a00 */
.L_x_5091:
        /* <DEDUP_REMOVED lines=9> */
.L_x_5088:
[----:B------:R-:W-:Y:S05]  /*0b80*/  BSYNC.RECONVERGENT B0 ;  /* 0x0000000000007941 */ /* 0x000fea0003800200 */
.L_x_5087:
[----:B------:R-:W2:Y:S01]  /*0b90*/  LDCU UR4, c[0x0][0x398] ;  /* 0x00007300ff0477ac */ /* 0x000ea20008000800 */
[----:B------:R-:W-:-:S05]  /*0ba0*/  VIADD R0, R0, 0x18 ;  /* 0x0000001800007836 */ /* 0x000fca0000000000 */
[----:B--2---:R-:W-:-:S13]  /*0bb0*/  ISETP.GE.AND P0, PT, R0, UR4, PT ;  /* 0x0000000400007c0c */ /* 0x004fda000bf06270 */
[----:B------:R-:W-:Y:S05]  /*0bc0*/  @!P0 BRA `(.L_x_5092) ;  /* 0xfffffffc00648947 */ /* 0x000fea000383ffff */
[----:B------:R-:W-:Y:S05]  /*0bd0*/  EXIT ;  /* 0x000000000000794d */ /* 0x000fea0003800000 */
.L_x_5093:
        /* <DEDUP_REMOVED lines=10> */
.L_x_7984:


//--------------------- .text._Z15gpukernelAMWNr3ILi1ELi23EEvPdS0_S0_iii --------------------------
	.section	.text._Z15gpukernelAMWNr3ILi1ELi23EEvPdS0_S0_iii,"ax",@progbits
	.align	128
        .global         _Z15gpukernelAMWNr3ILi1ELi23EEvPdS0_S0_iii
        .type           _Z15gpukernelAMWNr3ILi1ELi23EEvPdS0_S0_iii,@function
        .size           _Z15gpukernelAMWNr3ILi1ELi23EEvPdS0_S0_iii,(.L_x_7985 - _Z15gpukernelAMWNr3ILi1ELi23EEvPdS0_S0_iii)
        .other          _Z15gpukernelAMWNr3ILi1ELi23EEvPdS0_S0_iii,@"STO_CUDA_ENTRY STV_DEFAULT"
_Z15gpukernelAMWNr3ILi1ELi23EEvPdS0_S0_iii:
.text._Z15gpukernelAMWNr3ILi1ELi23EEvPdS0_S0_iii:
        /* <DEDUP_REMOVED lines=23> */
.L_x_5103:
[----:B0-----:R-:W0:Y:S01]  /*0170*/  LDCU UR8, c[0x0][0x3a0] ;  /* 0x00007400ff0877ac */ /* 0x001e220008000800 */
[----:B------:R-:W-:Y:S01]  /*0180*/  BSSY.RECONVERGENT B0, `(.L_x_5095) ;  /* 0x0000071000007945 */ /* 0x000fe20003800200 */
[----:B0-----:R-:W-:-:S13]  /*0190*/  ISETP.GE.AND P2, PT, R3, UR8, PT ;  /* 0x0000000803007c0c */ /* 0x001fda000bf46270 */
[----:B------:R-:W-:Y:S05]  /*01a0*/  @P2 BRA `(.L_x_5096) ;  /* 0x0000000400b82947 */ /* 0x000fea0003800000 */
[----:B------:R-:W-:-:S07]  /*01b0*/  IMAD.MOV.U32 R25, RZ, RZ, R3 ;  /* 0x000000ffff197224 */ /* 0x000fce00078e0003 */
.L_x_5102:
        /* <DEDUP_REMOVED lines=13> */
.L_x_5098:
        /* <DEDUP_REMOVED lines=40> */
.L_x_5097:
        /* <DEDUP_REMOVED lines=24> */
.L_x_5100:
        /* <DEDUP_REMOVED lines=15> */
.L_x_5101:
        /* <DEDUP_REMOVED lines=13> */
.L_x_5099:
[----:B------:R-:W0:Y:S02]  /*0850*/  LDC.64 R8, c[0x0][0x380] ;  /* 0x0000e000ff087b82 */ /* 0x000e240000000a00 */
[----:B0-----:R-:W-:-:S05]  /*0860*/  IMAD.WIDE R8, R24, 0x8, R8 ;  /* 0x0000000818087825 */ /* 0x001fca00078e0208 */
[----:B------:R0:W-:Y:S01]  /*0870*/  REDG.E.ADD.F64.RN.STRONG.GPU desc[UR6][R8.64], R22 ;  /* 0x00000016080079a6 */ /* 0x0001e2000c12ff06 */
[----:B------:R-:W-:Y:S05]  /*0880*/  @!P2 BRA `(.L_x_5102) ;  /* 0xfffffff8004ca947 */ /* 0x000fea000383ffff */
.L_x_5096:
[----:B------:R-:W-:Y:S05]  /*0890*/  BSYNC.RECONVERGENT B0 ;  /* 0x0000000000007941 */ /* 0x000fea0003800200 */
.L_x_5095:
[----:B------:R-:W1:Y:S01]  /*08a0*/  LDCU UR8, c[0x0][0x398] ;  /* 0x00007300ff0877ac */ /* 0x000e620008000800 */
[----:B------:R-:W-:-:S05]  /*08b0*/  VIADD R0, R0, 0x17 ;  /* 0x0000001700007836 */ /* 0x000fca0000000000 */
[----:B-1----:R-:W-:-:S13]  /*08c0*/  ISETP.GE.AND P2, PT, R0, UR8, PT ;  /* 0x0000000800007c0c */ /* 0x002fda000bf46270 */
[----:B------:R-:W-:Y:S05]  /*08d0*/  @!P2 BRA `(.L_x_5103) ;  /* 0xfffffff80024a947 */ /* 0x000fea000383ffff */
[----:B------:R-:W-:Y:S05]  /*08e0*/  EXIT ;  /* 0x000000000000794d */ /* 0x000fea0003800000 */
.L_x_5094:
[----:B------:R-:W0:Y:S01]  /*08f0*/  LDCU UR4, c[0x0][0x3a0] ;  /* 0x00007400ff0477ac */ /* 0x000e220008000800 */
[----:B------:R-:W-:Y:S02]  /*0900*/  LOP3.LUT R2, RZ, R3, RZ, 0x33, !PT ;  /* 0x00000003ff027212 */ /* 0x000fe400078e33ff */
[C---:B------:R-:W-:Y:S02]  /*0910*/  LOP3.LUT R8, R3.reuse, 0x20, RZ, 0xfc, !PT ;  /* 0x0000002003087812 */ /* 0x040fe400078efcff */
[C---:B------:R-:W-:Y:S02]  /*0920*/  LOP3.LUT R9, R3.reuse, 0x40, RZ, 0xfc, !PT ;  /* 0x0000004003097812 */ /* 0x040fe400078efcff */
[----:B------:R-:W-:Y:S01]  /*0930*/  LOP3.LUT R10, R3, 0x60, RZ, 0xfc, !PT ;  /* 0x00000060030a7812 */ /* 0x000fe200078efcff */
[----:B0-----:R-:W-:-:S05]  /*0940*/  VIADD R2, R2, UR4 ;  /* 0x0000000402027c36 */ /* 0x001fca0008000000 */
[----:B------:R-:W-:-:S07]  /*0950*/  LOP3.LUT R13, R2, 0x60, RZ, 0xc0, !PT ;  /* 0x00000060020d7812 */ /* 0x000fce00078ec0ff */
.L_x_5109:
        /* <DEDUP_REMOVED lines=21> */
.L_x_5107:
[----:B------:R-:W-:Y:S05]  /*0ab0*/  BSYNC.RECONVERGENT B1 ;  /* 0x0000000000017941 */ /* 0x000fea0003800200 */
.L_x_5106:
[----:B------:R-:W-:-:S13]  /*0ac0*/  ISETP.GE.U32.AND P0, PT, R2, 0x60, PT ;  /* 0x000000600200780c */ /* 0x000fda0003f06070 */
[----:B------:R-:W-:Y:S05]  /*0ad0*/  @!P0 BRA `(.L_x_5105) ;  /* 0x0000000000288947 */ /* 0x000fea0003800000 */
[----:B------:R-:W2:Y:S02]  /*0ae0*/  LDC.64 R6, c[0x0][0x380] ;  /* 0x0000e000ff067b82 */ /* 0x000ea40000000a00 */
.L_x_5108:
        /* <DEDUP_REMOVED lines=9> */
.L_x_5105:
[----:B------:R-:W-:Y:S05]  /*0b80*/  BSYNC.RECONVERGENT B0 ;  /* 0x0000000000007941 */ /* 0x000fea0003800200 */
.L_x_5104:
[----:B------:R-:W2:Y:S01]  /*0b90*/  LDCU UR4, c[0x0][0x398] ;  /* 0x00007300ff0477ac */ /* 0x000ea20008000800 */
[----:B------:R-:W-:-:S05]  /*0ba0*/  VIADD R0, R0, 0x17 ;  /* 0x0000001700007836 */ /* 0x000fca0000000000 */
[----:B--2---:R-:W-:-:S13]  /*0bb0*/  ISETP.GE.AND P0, PT, R0, UR4, PT ;  /* 0x0000000400007c0c */ /* 0x004fda000bf06270 */
[----:B------:R-:W-:Y:S05]  /*0bc0*/  @!P0 BRA `(.L_x_5109) ;  /* 0xfffffffc00648947 */ /* 0x000fea000383ffff */
[----:B------:R-:W-:Y:S05]  /*0bd0*/  EXIT ;  /* 0x000000000000794d */ /* 0x000fea0003800000 */
.L_x_5110:
        /* <DEDUP_REMOVED lines=10> */
.L_x_7985:


//--------------------- .text._Z15gpukernelAMWNr3ILi1ELi22EEvPdS0_S0_iii --------------------------
	.section	.text._Z15gpukernelAMWNr3ILi1ELi22EEvPdS0_S0_iii,"ax",@progbits
	.align	128
        .global         _Z15gpukernelAMWNr3ILi1ELi22EEvPdS0_S0_iii
        .type           _Z15gpukernelAMWNr3ILi1ELi22EEvPdS0_S0_iii,@function
        .size           _Z15gpukernelAMWNr3ILi1ELi22EEvPdS0_S0_iii,(.L_x_7986 - _Z15gpukernelAMWNr3ILi1ELi22EEvPdS0_S0_iii)
        .other          _Z15gpukernelAMWNr3ILi1ELi22EEvPdS0_S0_iii,@"STO_CUDA_ENTRY STV_DEFAULT"
_Z15gpukernelAMWNr3ILi1ELi22EEvPdS0_S0_iii:
.text._Z15gpukernelAMWNr3ILi1ELi22EEvPdS0_S0_iii:
        /* <DEDUP_REMOVED lines=23> */
.L_x_5120:
[----:B0-----:R-:W0:Y:S01]  /*0170*/  LDCU UR8, c[0x0][0x3a0] ;  /* 0x00007400ff0877ac */ /* 0x001e220008000800 */
[----:B------:R-:W-:Y:S01]  /*0180*/  BSSY.RECONVERGENT B0, `(.L_x_5112) ;  /* 0x0000071000007945 */ /* 0x000fe20003800200 */
[----:B0-----:R-:W-:-:S13]  /*0190*/  ISETP.GE.AND P2, PT, R3, UR8, PT ;  /* 0x0000000803007c0c */ /* 0x001fda000bf46270 */
[----:B------:R-:W-:Y:S05]  /*01a0*/  @P2 BRA `(.L_x_5113) ;  /* 0x0000000400b82947 */ /* 0x000fea0003800000 */
[----:B------:R-:W-:-:S07]  /*01b0*/  IMAD.MOV.U32 R25, RZ, RZ, R3 ;  /* 0x000000ffff197224 */ /* 0x000fce00078e0003 */
.L_x_5119:
        /* <DEDUP_REMOVED lines=13> */
.L_x_5115:
        /* <DEDUP_REMOVED lines=40> */
.L_x_5114:
        /* <DEDUP_REMOVED lines=24> */
.L_x_5117:
        /* <DEDUP_REMOVED lines=15> */
.L_x_5118:
        /* <DEDUP_REMOVED lines=13> */
.L_x_5116:
[----:B------:R-:W0:Y:S02]  /*0850*/  LDC.64 R8, c[0x0][0x380] ;  /* 0x0000e000ff087b82 */ /* 0x000e240000000a00 */
[----:B0-----:R-:W-:-:S05]  /*0860*/  IMAD.WIDE R8, R24, 0x8, R8 ;  /* 0x0000000818087825 */ /* 0x001fca00078e0208 */
[----:B------:R0:W-:Y:S01]  /*0870*/  REDG.E.ADD.F64.RN.STRONG.GPU desc[UR6][R8.64], R22 ;  /* 0x00000016080079a6 */ /* 0x0001e2000c12ff06 */
[----:B------:R-:W-:Y:S05]  /*0880*/  @!P2 BRA `(.L_x_5119) ;  /* 0xfffffff8004ca947 */ /* 0x000fea000383ffff */
.L_x_5113:
[----:B------:R-:W-:Y:S05]  /*0890*/  BSYNC.RECONVERGENT B0 ;  /* 0x0000000000007941 */ /* 0x000fea0003800200 */
.L_x_5112:
[----:B------:R-:W1:Y:S01]  /*08a0*/  LDCU UR8, c[0x0][0x398] ;  /* 0x00007300ff0877ac */ /* 0x000e620008000800 */
[----:B------:R-:W-:-:S05]  /*08b0*/  VIADD R0, R0, 0x16 ;  /* 0x0000001600007836 */ /* 0x000fca0000000000 */
[----:B-1----:R-:W-:-:S13]  /*08c0*/  ISETP.GE.AND P2, PT, R0, UR8, PT ;  /* 0x0000000800007c0c */ /* 0x002fda000bf46270 */
[----:B------:R-:W-:Y:S05]  /*08d0*/  @!P2 BRA `(.L_x_5120) ;  /* 0xfffffff80024a947 */ /* 0x000fea000383ffff */
[----:B------:R-:W-:Y:S05]  /*08e0*/  EXIT ;  /* 0x000000000000794d */ /* 0x000fea0003800000 */
.L_x_5111:
[----:B------:R-:W0:Y:S01]  /*08f0*/  LDCU UR4, c[0x0][0x3a0] ;  /* 0x00007400ff0477ac */ /* 0x000e220008000800 */
[----:B------:R-:W-:Y:S02]  /*0900*/  LOP3.LUT R2, RZ, R3, RZ, 0x33, !PT ;  /* 0x00000003ff027212 */ /* 0x000fe400078e33ff */
[C---:B------:R-:W-:Y:S02]  /*0910*/  LOP3.LUT R8, R3.reuse, 0x20, RZ, 0xfc, !PT ;  /* 0x0000002003087812 */ /* 0x040fe400078efcff */
[C---:B------:R-:W-:Y:S02]  /*0920*/  LOP3.LUT R9, R3.reuse, 0x40, RZ, 0xfc, !PT ;  /* 0x0000004003097812 */ /* 0x040fe400078efcff */
[----:B------:R-:W-:Y:S01]  /*0930*/  LOP3.LUT R10, R3, 0x60, RZ, 0xfc, !PT ;  /* 0x00000060030a7812 */ /* 0x000fe200078efcff */
[----:B0-----:R-:W-:-:S05]  /*0940*/  VIADD R2, R2, UR4 ;  /* 0x0000000402027c36 */ /* 0x001fca0008000000 */
[----:B------:R-:W-:-:S07]  /*0950*/  LOP3.LUT R13, R2, 0x60, RZ, 0xc0, !PT ;  /* 0x00000060020d7812 */ /* 0x000fce00078ec0ff */
.L_x_5126:
        /* <DEDUP_REMOVED lines=21> */
.L_x_5124:
[----:B------:R-:W-:Y:S05]  /*0ab0*/  BSYNC.RECONVERGENT B1 ;  /* 0x0000000000017941 */ /* 0x000fea0003800200 */
.L_x_5123:
[----:B------:R-:W-:-:S13]  /*0ac0*/  ISETP.GE.U32.AND P0, PT, R2, 0x60, PT ;  /* 0x000000600200780c */ /* 0x000fda0003f06070 */
[----:B------:R-:W-:Y:S05]  /*0ad0*/  @!P0 BRA `(.L_x_5122) ;  /* 0x0000000000288947 */ /* 0x000fea0003800000 */
[----:B------:R-:W2:Y:S02]  /*0ae0*/  LDC.64 R6, c[0x0][0x380] ;  /* 0x0000e000ff067b82 */ /* 0x000ea40000000a00 */
.L_x_5125:
        /* <DEDUP_REMOVED lines=9> */
.L_x_5122:
[----:B------:R-:W-:Y:S05]  /*0b80*/  BSYNC.RECONVERGENT B0 ;  /* 0x0000000000007941 */ /* 0x000fea0003800200 */
.L_x_5121:
[----:B------:R-:W2:Y:S01]  /*0b90*/  LDCU UR4, c[0x0][0x398] ;  /* 0x00007300ff0477ac */ /* 0x000ea20008000800 */
[----:B------:R-:W-:-:S05]  /*0ba0*/  VIADD R0, R0, 0x16 ;  /* 0x0000001600007836 */ /* 0x000fca0000000000 */
[----:B--2---:R-:W-:-:S13]  /*0bb0*/  ISETP.GE.AND P0, PT, R0, UR4, PT ;  /* 0x0000000400007c0c */ /* 0x004fda000bf06270 */
[----:B------:R-:W-:Y:S05]  /*0bc0*/  @!P0 BRA `(.L_x_5126) ;  /* 0xfffffffc00648947 */ /* 0x000fea000383ffff */
[----:B------:R-:W-:Y:S05]  /*0bd0*/  EXIT ;  /* 0x000000000000794d */ /* 0x000fea0003800000 */
.L_x_5127:
        /* <DEDUP_REMOVED lines=10> */
.L_x_7986:


//--------------------- .text._Z15gpukernelAMWNr3ILi1ELi21EEvPdS0_S0_iii --------------------------
	.section	.text._Z15gpukernelAMWNr3ILi1ELi21EEvPdS0_S0_iii,"ax",@progbits
	.align	128
        .global         _Z15gpukernelAMWNr3ILi1ELi21EEvPdS0_S0_iii
        .type           _Z15gpukernelAMWNr3ILi1ELi21EEvPdS0_S0_iii,@function
        .size           _Z15gpukernelAMWNr3ILi1ELi21EEvPdS0_S0_iii,(.L_x_7987 - _Z15gpukernelAMWNr3ILi1ELi21EEvPdS0_S0_iii)
        .other          _Z15gpukernelAMWNr3ILi1ELi21EEvPdS0_S0_iii,@"STO_CUDA_ENTRY STV_DEFAULT"
_Z15gpukernelAMWNr3ILi1ELi21EEvPdS0_S0_iii:
.text._Z15gpukernelAMWNr3ILi1ELi21EEvPdS0_S0_iii:
        /* <DEDUP_REMOVED lines=23> */
.L_x_5137:
[----:B0-----:R-:W0:Y:S01]  /*0170*/  LDCU UR8, c[0x0][0x3a0] ;  /* 0x00007400ff0877ac */ /* 0x001e220008000800 */
[----:B------:R-:W-:Y:S01]  /*0180*/  BSSY.RECONVERGENT B0, `(.L_x_5129) ;  /* 0x0000071000007945 */ /* 0x000fe20003800200 */
[----:B0-----:R-:W-:-:S13]  /*0190*/  ISETP.GE.AND P2, PT, R3, UR8, PT ;  /* 0x0000000803007c0c */ /* 0x001fda000bf46270 */
[----:B------:R-:W-:Y:S05]  /*01a0*/  @P2 BRA `(.L_x_5130) ;  /* 0x0000000400b82947 */ /* 0x000fea0003800000 */
[----:B------:R-:W-:-:S07]  /*01b0*/  IMAD.MOV.U32 R25, RZ, RZ, R3 ;  /* 0x000000ffff197224 */ /* 0x000fce00078e0003 */
.L_x_5136:
        /* <DEDUP_REMOVED lines=13> */
.L_x_5132:
        /* <DEDUP_REMOVED lines=40> */
.L_x_5131:
        /* <DEDUP_REMOVED lines=24> */
.L_x_5134:
        /* <DEDUP_REMOVED lines=15> */
.L_x_5135:
        /* <DEDUP_REMOVED lines=13> */
.L_x_5133:
[----:B------:R-:W0:Y:S02]  /*0850*/  LDC.64 R8, c[0x0][0x380] ;  /* 0x0000e000ff087b82 */ /* 0x000e240000000a00 */
[----:B0-----:R-:W-:-:S05]  /*0860*/  IMAD.WIDE R8, R24, 0x8, R8 ;  /* 0x0000000818087825 */ /* 0x001fca00078e0208 */
[----:B------:R0:W-:Y:S01]  /*0870*/  REDG.E.ADD.F64.RN.STRONG.GPU desc[UR6][R8.64], R22 ;  /* 0x00000016080079a6 */ /* 0x0001e2000c12ff06 */
[----:B------:R-:W-:Y:S05]  /*0880*/  @!P2 BRA `(.L_x_5136) ;  /* 0xfffffff8004ca947 */ /* 0x000fea000383ffff */
.L_x_5130:
[----:B------:R-:W-:Y:S05]  /*0890*/  BSYNC.RECONVERGENT B0 ;  /* 0x0000000000007941 */ /* 0x000fea0003800200 */
.L_x_5129:
[----:B------:R-:W1:Y:S01]  /*08a0*/  LDCU UR8, c[0x0][0x398] ;  /* 0x00007300ff0877ac */ /* 0x000e620008000800 */
[----:B------:R-:W-:-:S05]  /*08b0*/  VIADD R0, R0, 0x15 ;  /* 0x0000001500007836 */ /* 0x000fca0000000000 */
[----:B-1----:R-:W-:-:S13]  /*08c0*/  ISETP.GE.AND P2, PT, R0, UR8, PT ;  /* 0x0000000800007c0c */ /* 0x002fda000bf46270 */
[----:B------:R-:W-:Y:S05]  /*08d0*/  @!P2 BRA `(.L_x_5137) ;  /* 0xfffffff80024a947 */ /* 0x000fea000383ffff */
[----:B------:R-:W-:Y:S05]  /*08e0*/  EXIT ;  /* 0x000000000000794d */ /* 0x000fea0003800000 */
.L_x_5128:
[----:B------:R-:W0:Y:S01]  /*08f0*/  LDCU UR4, c[0x0][0x3a0] ;  /* 0x00007400ff0477ac */ /* 0x000e220008000800 */
[----:B------:R-:W-:Y:S02]  /*0900*/  LOP3.LUT R2, RZ, R3, RZ, 0x33, !PT ;  /* 0x00000003ff027212 */ /* 0x000fe400078e33ff */
[C---:B------:R-:W-:Y:S02]  /*0910*/  LOP3.LUT R8, R3.reuse, 0x20, RZ, 0xfc, !PT ;  /* 0x0000002003087812 */ /* 0x040fe400078efcff */
[C---:B------:R-:W-:Y:S02]  /*0920*/  LOP3.LUT R9, R3.reuse, 0x40, RZ, 0xfc, !PT ;  /* 0x0000004003097812 */ /* 0x040fe400078efcff */
[----:B------:R-:W-:Y:S01]  /*0930*/  LOP3.LUT R10, R3, 0x60, RZ, 0xfc, !PT ;  /* 0x00000060030a7812 */ /* 0x000fe200078efcff */
[----:B0-----:R-:W-:-:S05]  /*0940*/  VIADD R2, R2, UR4 ;  /* 0x0000000402027c36 */ /* 0x001fca0008000000 */
[----:B------:R-:W-:-:S07]  /*0950*/  LOP3.LUT R13, R2, 0x60, RZ, 0xc0, !PT ;  /* 0x00000060020d7812 */ /* 0x000fce00078ec0ff */
.L_x_5143:
        /* <DEDUP_REMOVED lines=21> */
.L_x_5141:
[----:B------:R-:W-:Y:S05]  /*0ab0*/  BSYNC.RECONVERGENT B1 ;  /* 0x0000000000017941 */ /* 0x000fea0003800200 */
.L_x_5140:
[----:B------:R-:W-:-:S13]  /*0ac0*/  ISETP.GE.U32.AND P0, PT, R2, 0x60, PT ;  /* 0x000000600200780c */ /* 0x000fda0003f06070 */
[----:B------:R-:W-:Y:S05]  /*0ad0*/  @!P0 BRA `(.L_x_5139) ;  /* 0x0000000000288947 */ /* 0x000fea0003800000 */
[----:B------:R-:W2:Y:S02]  /*0ae0*/  LDC.64 R6, c[0x0][0x380] ;  /* 0x0000e000ff067b82 */ /* 0x000ea40000000a00 */
.L_x_5142:
        /* <DEDUP_REMOVED lines=9> */
.L_x_5139:
[----:B------:R-:W-:Y:S05]  /*0b80*/  BSYNC.RECONVERGENT B0 ;  /* 0x0000000000007941 */ /* 0x000fea0003800200 */
.L_x_5138:
[----:B------:R-:W2:Y:S01]  /*0b90*/  LDCU UR4, c[0x0][0x398] ;  /* 0x00007300ff0477ac */ /* 0x000ea20008000800 */
[----:B------:R-:W-:-:S05]  /*0ba0*/  VIADD R0, R0, 0x15 ;  /* 0x0000001500007836 */ /* 0x000fca0000000000 */
[----:B--2---:R-:W-:-:S13]  /*0bb0*/  ISETP.GE.AND P0, PT, R0, UR4, PT ;  /* 0x0000000400007c0c */ /* 0x004fda000bf06270 */
[----:B------:R-:W-:Y:S05]  /*0bc0*/  @!P0 BRA `(.L_x_5143) ;  /* 0xfffffffc00648947 */ /* 0x000fea000383ffff */
[----:B------:R-:W-:Y:S05]  /*0bd0*/  EXIT ;  /* 0x000000000000794d */ /* 0x000fea0003800000 */
.L_x_5144:
        /* <DEDUP_REMOVED lines=10> */
.L_x_7987:


//--------------------- .text._Z15gpukernelAMWNr3ILi1ELi20EEvPdS0_S0_iii --------------------------
	.section	.text._Z15gpukernelAMWNr3ILi1ELi20EEvPdS0_S0_iii,"ax",@progbits
	.align	128
        .global         _Z15gpukernelAMWNr3ILi1ELi20EEvPdS0_S0_iii
        .type           _Z15gpukernelAMWNr3ILi1ELi20EEvPdS0_S0_iii,@function
        .size           _Z15gpukernelAMWNr3ILi1ELi20EEvPdS0_S0_iii,(.L_x_7988 - _Z15gpukernelAMWNr3ILi1ELi20EEvPdS0_S0_iii)
        .other          _Z15gpukernelAMWNr3ILi1ELi20EEvPdS0_S0_iii,@"STO_CUDA_ENTRY STV_DEFAULT"
_Z15gpukernelAMWNr3ILi1ELi20EEvPdS0_S0_iii:
.text._Z15gpukernelAMWNr3ILi1ELi20EEvPdS0_S0_iii:
        /* <DEDUP_REMOVED lines=23> */
.L_x_5154:
[----:B0-----:R-:W0:Y:S01]  /*0170*/  LDCU UR8, c[0x0][0x3a0] ;  /* 0x00007400ff0877ac */ /* 0x001e220008000800 */
[----:B------:R-:W-:Y:S01]  /*0180*/  BSSY.RECONVERGENT B0, `(.L_x_5146) ;  /* 0x0000071000007945 */ /* 0x000fe20003800200 */
[----:B0-----:R-:W-:-:S13]  /*0190*/  ISETP.GE.AND P2, PT, R3, UR8, PT ;  /* 0x0000000803007c0c */ /* 0x001fda000bf46270 */
[----:B------:R-:W-:Y:S05]  /*01a0*/  @P2 BRA `(.L_x_5147) ;  /* 0x0000000400b82947 */ /* 0x000fea0003800000 */
[----:B------:R-:W-:-:S07]  /*01b0*/  IMAD.MOV.U32 R25, RZ, RZ, R3 ;  /* 0x000000ffff197224 */ /* 0x000fce00078e0003 */
.L_x_5153:
        /* <DEDUP_REMOVED lines=13> */
.L_x_5149:
        /* <DEDUP_REMOVED lines=40> */
.L_x_5148:
        /* <DEDUP_REMOVED lines=24> */
.L_x_5151:
        /* <DEDUP_REMOVED lines=15> */
.L_x_5152:
        /* <DEDUP_REMOVED lines=13> */
.L_x_5150:
[----:B------:R-:W0:Y:S02]  /*0850*/  LDC.64 R8, c[0x0][0x380] ;  /* 0x0000e000ff087b82 */ /* 0x000e240000000a00 */
[----:B0-----:R-:W-:-:S05]  /*0860*/  IMAD.WIDE R8, R24, 0x8, R8 ;  /* 0x0000000818087825 */ /* 0x001fca00078e0208 */
[----:B------:R0:W-:Y:S01]  /*0870*/  REDG.E.ADD.F64.RN.STRONG.GPU desc[UR6][R8.64], R22 ;  /* 0x00000016080079a6 */ /* 0x0001e2000c12ff06 */
[----:B------:R-:W-:Y:S05]  /*0880*/  @!P2 BRA `(.L_x_5153) ;  /* 0xfffffff8004ca947 */ /* 0x000fea000383ffff */
.L_x_5147:
[----:B------:R-:W-:Y:S05]  /*0890*/  BSYNC.RECONVERGENT B0 ;  /* 0x0000000000007941 */ /* 0x000fea0003800200 */
.L_x_5146:
[----:B------:R-:W1:Y:S01]  /*08a0*/  LDCU UR8, c[0x0][0x398] ;  /* 0x00007300ff0877ac */ /* 0x000e620008000800 */
[----:B------:R-:W-:-:S05]  /*08b0*/  VIADD R0, R0, 0x14 ;  /* 0x0000001400007836 */ /* 0x000fca0000000000 */
[----:B-1----:R-:W-:-:S13]  /*08c0*/  ISETP.GE.AND P2, PT, R0, UR8, PT ;  /* 0x0000000800007c0c */ /* 0x002fda000bf46270 */
[----:B------:R-:W-:Y:S05]  /*08d0*/  @!P2 BRA `(.L_x_5154) ;  /* 0xfffffff80024a947 */ /* 0x000fea000383ffff */
[----:B------:R-:W-:Y:S05]  /*08e0*/  EXIT ;  /* 0x000000000000794d */ /* 0x000fea0003800000 */
.L_x_5145:
[----:B------:R-:W0:Y:S01]  /*08f0*/  LDCU UR4, c[0x0][0x3a0] ;  /* 0x00007400ff0477ac */ /* 0x000e220008000800 */
[----:B------:R-:W-:Y:S02]  /*0900*/  LOP3.LUT R2, RZ, R3, RZ, 0x33, !PT ;  /* 0x00000003ff027212 */ /* 0x000fe400078e33ff */
[C---:B------:R-:W-:Y:S02]  /*0910*/  LOP3.LUT R8, R3.reuse, 0x20, RZ, 0xfc, !PT ;  /* 0x0000002003087812 */ /* 0x040fe400078efcff */
[C---:B------:R-:W-:Y:S02]  /*0920*/  LOP3.LUT R9, R3.reuse, 0x40, RZ, 0xfc, !PT ;  /* 0x0000004003097812 */ /* 0x040fe400078efcff */
[----:B------:R-:W-:Y:S01]  /*0930*/  LOP3.LUT R10, R3, 0x60, RZ, 0xfc, !PT ;  /* 0x00000060030a7812 */ /* 0x000fe200078efcff */
[----:B0-----:R-:W-:-:S05]  /*0940*/  VIADD R2, R2, UR4 ;  /* 0x0000000402027c36 */ /* 0x001fca0008000000 */
[----:B------:R-:W-:-:S07]  /*0950*/  LOP3.LUT R13, R2, 0x60, RZ, 0xc0, !PT ;  /* 0x00000060020d7812 */ /* 0x000fce00078ec0ff */
.L_x_5160:
        /* <DEDUP_REMOVED lines=21> */
.L_x_5158:
[----:B------:R-:W-:Y:S05]  /*0ab0*/  BSYNC.RECONVERGENT B1 ;  /* 0x0000000000017941 */ /* 0x000fea0003800200 */
.L_x_5157:
[----:B------:R-:W-:-:S13]  /*0ac0*/  ISETP.GE.U32.AND P0, PT, R2, 0x60, PT ;  /* 0x000000600200780c */ /* 0x000fda0003f06070 */
[----:B------:R-:W-:Y:S05]  /*0ad0*/  @!P0 BRA `(.L_x_5156) ;  /* 0x0000000000288947 */ /* 0x000fea0003800000 */
[----:B------:R-:W2:Y:S02]  /*0ae0*/  LDC.64 R6, c[0x0][0x380] ;  /* 0x0000e000ff067b82 */ /* 0x000ea40000000a00 */
.L_x_5159:
        /* <DEDUP_REMOVED lines=9> */
.L_x_5156:
[----:B------:R-:W-:Y:S05]  /*0b80*/  BSYNC.RECONVERGENT B0 ;  /* 0x0000000000007941 */ /* 0x000fea0003800200 */
.L_x_5155:
[----:B------:R-:W2:Y:S01]  /*0b90*/  LDCU UR4, c[0x0][0x398] ;  /* 0x00007300ff0477ac */ /* 0x000ea20008000800 */
[----:B------:R-:W-:-:S05]  /*0ba0*/  VIADD R0, R0, 0x14 ;  /* 0x0000001400007836 */ /* 0x000fca0000000000 */
[----:B--2---:R-:W-:-:S13]  /*0bb0*/  ISETP.GE.AND P0, PT, R0, UR4, PT ;  /* 0x0000000400007c0c */ /* 0x004fda000bf06270 */
[----:B------:R-:W-:Y:S05]  /*0bc0*/  @!P0 BRA `(.L_x_5160) ;  /* 0xfffffffc00648947 */ /* 0x000fea000383ffff */
[----:B------:R-:W-:Y:S05]  /*0bd0*/  EXIT ;  /* 0x000000000000794d */ /* 0x000fea0003800000 */
.L_x_5161:
        /* <DEDUP_REMOVED lines=10> */
.L_x_7988:


//--------------------- .text._Z15gpukernelAMWNr3ILi1ELi19EEvPdS0_S0_iii --------------------------
	.section	.text._Z15gpukernelAMWNr3ILi1ELi19EEvPdS0_S0_iii,"ax",@progbits
	.align	128
        .global         _Z15gpukernelAMWNr3ILi1ELi19EEvPdS0_S0_iii
        .type           _Z15gpukernelAMWNr3ILi1ELi19EEvPdS0_S0_iii,@function
        .size           _Z15gpukernelAMWNr3ILi1ELi19EEvPdS0_S0_iii,(.L_x_7989 - _Z15gpukernelAMWNr3ILi1ELi19EEvPdS0_S0_iii)
        .other          _Z15gpukernelAMWNr3ILi1ELi19EEvPdS0_S0_iii,@"STO_CUDA_ENTRY STV_DEFAULT"
_Z15gpukernelAMWNr3ILi1ELi19EEvPdS0_S0_iii:
.text._Z15gpukernelAMWNr3ILi1ELi19EEvPdS0_S0_iii:
        /* <DEDUP_REMOVED lines=23> */
.L_x_5171:
[----:B0-----:R-:W0:Y:S01]  /*0170*/  LDCU UR8, c[0x0][0x3a0] ;  /* 0x00007400ff0877ac */ /* 0x001e220008000800 */
[----:B------:R-:W-:Y:S01]  /*0180*/  BSSY.RECONVERGENT B0, `(.L_x_5163) ;  /* 0x0000071000007945 */ /* 0x000fe20003800200 */
[----:B0-----:R-:W-:-:S13]  /*0190*/  ISETP.GE.AND P2, PT, R3, UR8, PT ;  /* 0x0000000803007c0c */ /* 0x001fda000bf46270 */
[----:B------:R-:W-:Y:S05]  /*01a0*/  @P2 BRA `(.L_x_5164) ;  /* 0x0000000400b82947 */ /* 0x000fea0003800000 */
[----:B------:R-:W-:-:S07]  /*01b0*/  IMAD.MOV.U32 R25, RZ, RZ, R3 ;  /* 0x000000ffff197224 */ /* 0x000fce00078e0003 */
.L_x_5170:
        /* <DEDUP_REMOVED lines=13> */
.L_x_5166:
        /* <DEDUP_REMOVED lines=40> */
.L_x_5165:
        /* <DEDUP_REMOVED lines=24> */
.L_x_5168:
        /* <DEDUP_REMOVED lines=15> */
.L_x_5169:
        /* <DEDUP_REMOVED lines=13> */
.L_x_5167:
[----:B------:R-:W0:Y:S02]  /*0850*/  LDC.64 R8, c[0x0][0x380] ;  /* 0x0000e000ff087b82 */ /* 0x000e240000000a00 */
[----:B0-----:R-:W-:-:S05]  /*0860*/  IMAD.WIDE R8, R24, 0x8, R8 ;  /* 0x0000000818087825 */ /* 0x001fca00078e0208 */
[----:B------:R0:W-:Y:S01]  /*0870*/  REDG.E.ADD.F64.RN.STRONG.GPU desc[UR6][R8.64], R22 ;  /* 0x00000016080079a6 */ /* 0x0001e2000c12ff06 */
[----:B------:R-:W-:Y:S05]  /*0880*/  @!P2 BRA `(.L_x_5170) ;  /* 0xfffffff8004ca947 */ /* 0x000fea000383ffff */
.L_x_5164:
[----:B------:R-:W-:Y:S05]  /*0890*/  BSYNC.RECONVERGENT B0 ;  /* 0x0000000000007941 */ /* 0x000fea0003800200 */
.L_x_5163:
[----:B------:R-:W1:Y:S01]  /*08a0*/  LDCU UR8, c[0x0][0x398] ;  /* 0x00007300ff0877ac */ /* 0x000e620008000800 */
[----:B------:R-:W-:-:S05]  /*08b0*/  VIADD R0, R0, 0x13 ;  /* 0x0000001300007836 */ /* 0x000fca0000000000 */
[----:B-1----:R-:W-:-:S13]  /*08c0*/  ISETP.GE.AND P2, PT, R0, UR8, PT ;  /* 0x0000000800007c0c */ /* 0x002fda000bf46270 */
[----:B------:R-:W-:Y:S05]  /*08d0*/  @!P2 BRA `(.L_x_5171) ;  /* 0xfffffff80024a947 */ /* 0x000fea000383ffff */
[----:B------:R-:W-:Y:S05]  /*08e0*/  EXIT ;  /* 0x000000000000794d */ /* 0x000fea0003800000 */
.L_x_5162:
[----:B------:R-:W0:Y:S01]  /*08f0*/  LDCU UR4, c[0x0][0x3a0] ;  /* 0x00007400ff0477ac */ /* 0x000e220008000800 */
[----:B------:R-:W-:Y:S02]  /*0900*/  LOP3.LUT R2, RZ, R3, RZ, 0x33, !PT ;  /* 0x00000003ff027212 */ /* 0x000fe400078e33ff */
[C---:B------:R-:W-:Y:S02]  /*0910*/  LOP3.LUT R8, R3.reuse, 0x20, RZ, 0xfc, !PT ;  /* 0x0000002003087812 */ /* 0x040fe400078efcff */
[C---:B------:R-:W-:Y:S02]  /*0920*/  LOP3.LUT R9, R3.reuse, 0x40, RZ, 0xfc, !PT ;  /* 0x0000004003097812 */ /* 0x040fe400078efcff */
[----:B------:R-:W-:Y:S01]  /*0930*/  LOP3.LUT R10, R3, 0x60, RZ, 0xfc, !PT ;  /* 0x00000060030a7812 */ /* 0x000fe200078efcff */
[----:B0-----:R-:W-:-:S05]  /*0940*/  VIADD R2, R2, UR4 ;  /* 0x0000000402027c36 */ /* 0x001fca0008000000 */
[----:B------:R-:W-:-:S07]  /*0950*/  LOP3.LUT R13, R2, 0x60, RZ, 0xc0, !PT ;  /* 0x00000060020d7812 */ /* 0x000fce00078ec0ff */
.L_x_5177:
        /* <DEDUP_REMOVED lines=21> */
.L_x_5175:
[----:B------:R-:W-:Y:S05]  /*0ab0*/  BSYNC.RECONVERGENT B1 ;  /* 0x0000000000017941 */ /* 0x000fea0003800200 */
.L_x_5174:
[----:B------:R-:W-:-:S13]  /*0ac0*/  ISETP.GE.U32.AND P0, PT, R2, 0x60, PT ;  /* 0x000000600200780c */ /* 0x000fda0003f06070 */
[----:B------:R-:W-:Y:S05]  /*0ad0*/  @!P0 BRA `(.L_x_5173) ;  /* 0x0000000000288947 */ /* 0x000fea0003800000 */
[----:B------:R-:W2:Y:S02]  /*0ae0*/  LDC.64 R6, c[0x0][0x380] ;  /* 0x0000e000ff067b82 */ /* 0x000ea40000000a00 */
.L_x_5176:
        /* <DEDUP_REMOVED lines=9> */
.L_x_5173:
[----:B------:R-:W-:Y:S05]  /*0b80*/  BSYNC.RECONVERGENT B0 ;  /* 0x0000000000007941 */ /* 0x000fea0003800200 */
.L_x_5172:
[----:B------:R-:W2:Y:S01]  /*0b90*/  LDCU UR4, c[0x0][0x398] ;  /* 0x00007300ff0477ac */ /* 0x000ea20008000800 */
[----:B------:R-:W-:-:S05]  /*0ba0*/  VIADD R0, R0, 0x13 ;  /* 0x0000001300007836 */ /* 0x000fca0000000000 */
[----:B--2---:R-:W-:-:S13]  /*0bb0*/  ISETP.GE.AND P0, PT, R0, UR4, PT ;  /* 0x0000000400007c0c */ /* 0x004fda000bf06270 */
[----:B------:R-:W-:Y:S05]  /*0bc0*/  @!P0 BRA `(.L_x_5177) ;  /* 0xfffffffc00648947 */ /* 0x000fea000383ffff */
[----:B------:R-:W-:Y:S05]  /*0bd0*/  EXIT ;  /* 0x000000000000794d */ /* 0x000fea0003800000 */
.L_x_5178:
        /* <DEDUP_REMOVED lines=10> */
.L_x_7989:


//--------------------- .text._Z15gpukernelAMWNr3ILi1ELi18EEvPdS0_S0_iii --------------------------
	.section	.text._Z15gpukernelAMWNr3ILi1ELi18EEvPdS0_S0_iii,"ax",@progbits
	.align	128
        .global         _Z15gpukernelAMWNr3ILi1ELi18EEvPdS0_S0_iii
        .type           _Z15gpukernelAMWNr3ILi1ELi18EEvPdS0_S0_iii,@function
        .size           _Z15gpukernelAMWNr3ILi1ELi18EEvPdS0_S0_iii,(.L_x_7990 - _Z15gpukernelAMWNr3ILi1ELi18EEvPdS0_S0_iii)
        .other          _Z15gpukernelAMWNr3ILi1ELi18EEvPdS0_S0_iii,@"STO_CUDA_ENTRY STV_DEFAULT"
_Z15gpukernelAMWNr3ILi1ELi18EEvPdS0_S0_iii:
.text._Z15gpukernelAMWNr3ILi1ELi18EEvPdS0_S0_iii:
        /* <DEDUP_REMOVED lines=23> */
.L_x_5188:
[----:B0-----:R-:W0:Y:S01]  /*0170*/  LDCU UR8, c[0x0][0x3a0] ;  /* 0x00007400ff0877ac */ /* 0x001e220008000800 */
[----:B------:R-:W-:Y:S01]  /*0180*/  BSSY.RECONVERGENT B0, `(.L_x_5180) ;  /* 0x0000071000007945 */ /* 0x000fe20003800200 */
[----:B0-----:R-:W-:-:S13]  /*0190*/  ISETP.GE.AND P2, PT, R3, UR8, PT ;  /* 0x0000000803007c0c */ /* 0x001fda000bf46270 */
[----:B------:R-:W-:Y:S05]  /*01a0*/  @P2 BRA `(.L_x_5181) ;  /* 0x0000000400b82947 */ /* 0x000fea0003800000 */
[----:B------:R-:W-:-:S07]  /*01b0*/  IMAD.MOV.U32 R25, RZ, RZ, R3 ;  /* 0x000000ffff197224 */ /* 0x000fce00078e0003 */
.L_x_5187:
        /* <DEDUP_REMOVED lines=13> */
.L_x_5183:
        /* <DEDUP_REMOVED lines=40> */
.L_x_5182:
        /* <DEDUP_REMOVED lines=24> */
.L_x_5185:
        /* <DEDUP_REMOVED lines=15> */
.L_x_5186:
        /* <DEDUP_REMOVED lines=13> */
.L_x_5184:
[----:B------:R-:W0:Y:S02]  /*0850*/  LDC.64 R8, c[0x0][0x380] ;  /* 0x0000e000ff087b82 */ /* 0x000e240000000a00 */
[----:B0-----:R-:W-:-:S05]  /*0860*/  IMAD.WIDE R8, R24, 0x8, R8 ;  /* 0x0000000818087825 */ /* 0x001fca00078e0208 */
[----:B------:R0:W-:Y:S01]  /*0870*/  REDG.E.ADD.F64.RN.STRONG.GPU desc[UR6][R8.64], R22 ;  /* 0x00000016080079a6 */ /* 0x0001e2000c12ff06 */
[----:B------:R-:W-:Y:S05]  /*0880*/  @!P2 BRA `(.L_x_5187) ;  /* 0xfffffff8004ca947 */ /* 0x000fea000383ffff */
.L_x_5181:
[----:B------:R-:W-:Y:S05]  /*0890*/  BSYNC.RECONVERGENT B0 ;  /* 0x0000000000007941 */ /* 0x000fea0003800200 */
.L_x_5180:
[----:B------:R-:W1:Y:S01]  /*08a0*/  LDCU UR8, c[0x0][0x398] ;  /* 0x00007300ff0877ac */ /* 0x000e620008000800 */
[----:B------:R-:W-:-:S05]  /*08b0*/  VIADD R0, R0, 0x12 ;  /* 0x0000001200007836 */ /* 0x000fca0000000000 */
[----:B-1----:R-:W-:-:S13]  /*08c0*/  ISETP.GE.AND P2, PT, R0, UR8, PT ;  /* 0x0000000800007c0c */ /* 0x002fda000bf46270 */
[----:B------:R-:W-:Y:S05]  /*08d0*/  @!P2 BRA `(.L_x_5188) ;  /* 0xfffffff80024a947 */ /* 0x000fea000383ffff */
[----:B------:R-:W-:Y:S05]  /*08e0*/  EXIT ;  /* 0x000000000000794d */ /* 0x000fea0003800000 */
.L_x_5179:
[----:B------:R-:W0:Y:S01]  /*08f0*/  LDCU UR4, c[0x0][0x3a0] ;  /* 0x00007400ff0477ac */ /* 0x000e220008000800 */
[----:B------:R-:W-:Y:S02]  /*0900*/  LOP3.LUT R2, RZ, R3, RZ, 0x33, !PT ;  /* 0x00000003ff027212 */ /* 0x000fe400078e33ff */
[C---:B------:R-:W-:Y:S02]  /*0910*/  LOP3.LUT R8, R3.reuse, 0x20, RZ, 0xfc, !PT ;  /* 0x0000002003087812 */ /* 0x040fe400078efcff */
[C---:B------:R-:W-:Y:S02]  /*0920*/  LOP3.LUT R9, R3.reuse, 0x40, RZ, 0xfc, !PT ;  /* 0x0000004003097812 */ /* 0x040fe400078efcff */
[----:B------:R-:W-:Y:S01]  /*0930*/  LOP3.LUT R10, R3, 0x60, RZ, 0xfc, !PT ;  /* 0x00000060030a7812 */ /* 0x000fe200078efcff */
[----:B0-----:R-:W-:-:S05]  /*0940*/  VIADD R2, R2, UR4 ;  /* 0x0000000402027c36 */ /* 0x001fca0008000000 */
[----:B------:R-:W-:-:S07]  /*0950*/  LOP3.LUT R13, R2, 0x60, RZ, 0xc0, !PT ;  /* 0x00000060020d7812 */ /* 0x000fce00078ec0ff */
.L_x_5194:
        /* <DEDUP_REMOVED lines=21> */
.L_x_5192:
[----:B------:R-:W-:Y:S05]  /*0ab0*/  BSYNC.RECONVERGENT B1 ;  /* 0x0000000000017941 */ /* 0x000fea0003800200 */
.L_x_5191:
[----:B------:R-:W-:-:S13]  /*0ac0*/  ISETP.GE.U32.AND P0, PT, R2, 0x60, PT ;  /* 0x000000600200780c */ /* 0x000fda0003f06070 */
[----:B------:R-:W-:Y:S05]  /*0ad0*/  @!P0 BRA `(.L_x_5190) ;  /* 0x0000000000288947 */ /* 0x000fea0003800000 */
[----:B------:R-:W2:Y:S02]  /*0ae0*/  LDC.64 R6, c[0x0][0x380] ;  /* 0x0000e000ff067b82 */ /* 0x000ea40000000a00 */
.L_x_5193:
        /* <DEDUP_REMOVED lines=9> */
.L_x_5190:
[----:B------:R-:W-:Y:S05]  /*0b80*/  BSYNC.RECONVERGENT B0 ;  /* 0x0000000000007941 */ /* 0x000fea0003800200 */
.L_x_5189:
[----:B------:R-:W2:Y:S01]  /*0b90*/  LDCU UR4, c[0x0][0x398] ;  /* 0x00007300ff0477ac */ /* 0x000ea20008000800 */
[----:B------:R-:W-:-:S05]  /*0ba0*/  VIADD R0, R0, 0x12 ;  /* 0x0000001200007836 */ /* 0x000fca0000000000 */
[----:B--2---:R-:W-:-:S13]  /*0bb0*/  ISETP.GE.AND P0, PT, R0, UR4, PT ;  /* 0x0000000400007c0c */ /* 0x004fda000bf06270 */
[----:B------:R-:W-:Y:S05]  /*0bc0*/  @!P0 BRA `(.L_x_5194) ;  /* 0xfffffffc00648947 */ /* 0x000fea000383ffff */
[----:B------:R-:W-:Y:S05]  /*0bd0*/  EXIT ;  /* 0x000000000000794d */ /* 0x000fea0003800000 */
.L_x_5195:
        /* <DEDUP_REMOVED lines=10> */
.L_x_7990:


//--------------------- .text._Z15gpukernelAMWNr3ILi1ELi17EEvPdS0_S0_iii --------------------------
	.section	.text._Z15gpukernelAMWNr3ILi1ELi17EEvPdS0_S0_iii,"ax",@progbits
	.align	128
        .global         _Z15gpukernelAMWNr3ILi1ELi17EEvPdS0_S0_iii
        .type           _Z15gpukernelAMWNr3ILi1ELi17EEvPdS0_S0_iii,@function
        .size           _Z15gpukernelAMWNr3ILi1ELi17EEvPdS0_S0_iii,(.L_x_7991 - _Z15gpukernelAMWNr3ILi1ELi17EEvPdS0_S0_iii)
        .other          _Z15gpukernelAMWNr3ILi1ELi17EEvPdS0_S0_iii,@"STO_CUDA_ENTRY STV_DEFAULT"
_Z15gpukernelAMWNr3ILi1ELi17EEvPdS0_S0_iii:
.text._Z15gpukernelAMWNr3ILi1ELi17EEvPdS0_S0_iii:
        /* <DEDUP_REMOVED lines=23> */
.L_x_5205:
[----:B0-----:R-:W0:Y:S01]  /*0170*/  LDCU UR8, c[0x0][0x3a0] ;  /* 0x00007400ff0877ac */ /* 0x001e220008000800 */
[----:B------:R-:W-:Y:S01]  /*0180*/  BSSY.RECONVERGENT B0, `(.L_x_5197) ;  /* 0x0000071000007945 */ /* 0x000fe20003800200 */
[----:B0-----:R-:W-:-:S13]  /*0190*/  ISETP.GE.AND P2, PT, R3, UR8, PT ;  /* 0x0000000803007c0c */ /* 0x001fda000bf46270 */
[----:B------:R-:W-:Y:S05]  /*01a0*/  @P2 BRA `(.L_x_5198) ;  /* 0x0000000400b82947 */ /* 0x000fea0003800000 */
[----:B------:R-:W-:-:S07]  /*01b0*/  IMAD.MOV.U32 R25, RZ, RZ, R3 ;  /* 0x000000ffff197224 */ /* 0x000fce00078e0003 */
.L_x_5204:
        /* <DEDUP_REMOVED lines=13> */
.L_x_5200:
        /* <DEDUP_REMOVED lines=40> */
.L_x_5199:
        /* <DEDUP_REMOVED lines=24> */
.L_x_5202:
        /* <DEDUP_REMOVED lines=15> */
.L_x_5203:
        /* <DEDUP_REMOVED lines=13> */
.L_x_5201:
[----:B------:R-:W0:Y:S02]  /*0850*/  LDC.64 R8, c[0x0][0x380] ;  /* 0x0000e000ff087b82 */ /* 0x000e240000000a00 */
[----:B0-----:R-:W-:-:S05]  /*0860*/  IMAD.WIDE R8, R24, 0x8, R8 ;  /* 0x0000000818087825 */ /* 0x001fca00078e0208 */
[----:B------:R0:W-:Y:S01]  /*0870*/  REDG.E.ADD.F64.RN.STRONG.GPU desc[UR6][R8.64], R22 ;  /* 0x00000016080079a6 */ /* 0x0001e2000c12ff06 */
[----:B------:R-:W-:Y:S05]  /*0880*/  @!P2 BRA `(.L_x_5204) ;  /* 0xfffffff8004ca947 */ /* 0x000fea000383ffff */
.L_x_5198:
[----:B------:R-:W-:Y:S05]  /*0890*/  BSYNC.RECONVERGENT B0 ;  /* 0x0000000000007941 */ /* 0x000fea0003800200 */
.L_x_5197:
[----:B------:R-:W1:Y:S01]  /*08a0*/  LDCU UR8, c[0x0][0x398] ;  /* 0x00007300ff0877ac */ /* 0x000e620008000800 */
[----:B------:R-:W-:-:S05]  /*08b0*/  VIADD R0, R0, 0x11 ;  /* 0x0000001100007836 */ /* 0x000fca0000000000 */
[----:B-1----:R-:W-:-:S13]  /*08c0*/  ISETP.GE.AND P2, PT, R0, UR8, PT ;  /* 0x0000000800007c0c */ /* 0x002fda000bf46270 */
[----:B------:R-:W-:Y:S05]  /*08d0*/  @!P2 BRA `(.L_x_5205) ;  /* 0xfffffff80024a947 */ /* 0x000fea000383ffff */
[----:B------:R-:W-:Y:S05]  /*08e0*/  EXIT ;  /* 0x000000000000794d */ /* 0x000fea0003800000 */
.L_x_5196:
[----:B------:R-:W0:Y:S01]  /*08f0*/  LDCU UR4, c[0x0][0x3a0] ;  /* 0x00007400ff0477ac */ /* 0x000e220008000800 */
[----:B------:R-:W-:Y:S02]  /*0900*/  LOP3.LUT R2, RZ, R3, RZ, 0x33, !PT ;  /* 0x00000003ff027212 */ /* 0x000fe400078e33ff */
[C---:B------:R-:W-:Y:S02]  /*0910*/  LOP3.LUT R8, R3.reuse, 0x20, RZ, 0xfc, !PT ;  /* 0x0000002003087812 */ /* 0x040fe400078efcff */
[C---:B------:R-:W-:Y:S02]  /*0920*/  LOP3.LUT R9, R3.reuse, 0x40, RZ, 0xfc, !PT ;  /* 0x0000004003097812 */ /* 0x040fe400078efcff */
[----:B------:R-:W-:Y:S01]  /*0930*/  LOP3.LUT R10, R3, 0x60, RZ, 0xfc, !PT ;  /* 0x00000060030a7812 */ /* 0x000fe200078efcff */
[----:B0-----:R-:W-:-:S05]  /*0940*/  VIADD R2, R2, UR4 ;  /* 0x0000000402027c36 */ /* 0x001fca0008000000 */
[----:B------:R-:W-:-:S07]  /*0950*/  LOP3.LUT R13, R2, 0x60, RZ, 0xc0, !PT ;  /* 0x00000060020d7812 */ /* 0x000fce00078ec0ff */
.L_x_5211:
        /* <DEDUP_REMOVED lines=21> */
.L_x_5209:
[----:B------:R-:W-:Y:S05]  /*0ab0*/  BSYNC.RECONVERGENT B1 ;  /* 0x0000000000017941 */ /* 0x000fea0003800200 */
.L_x_5208:
[----:B------:R-:W-:-:S13]  /*0ac0*/  ISETP.GE.U32.AND P0, PT, R2, 0x60, PT ;  /* 0x000000600200780c */ /* 0x000fda0003f06070 */
[----:B------:R-:W-:Y:S05]  /*0ad0*/  @!P0 BRA `(.L_x_5207) ;  /* 0x0000000000288947 */ /* 0x000fea0003800000 */
[----:B------:R-:W2:Y:S02]  /*0ae0*/  LDC.64 R6, c[0x0][0x380] ;  /* 0x0000e000ff067b82 */ /* 0x000ea40000000a00 */
.L_x_5210:
        /* <DEDUP_REMOVED lines=9> */
.L_x_5207:
[----:B------:R-:W-:Y:S05]  /*0b80*/  BSYNC.RECONVERGENT B0 ;  /* 0x0000000000007941 */ /* 0x000fea0003800200 */
.L_x_5206:
[----:B------:R-:W2:Y:S01]  /*0b90*/  LDCU UR4, c[0x0][0x398] ;  /* 0x00007300ff0477ac */ /* 0x000ea20008000800 */
[----:B------:R-:W-:-:S05]  /*0ba0*/  VIADD R0, R0, 0x11 ;  /* 0x0000001100007836 */ /* 0x000fca0000000000 */
[----:B--2---:R-:W-:-:S13]  /*0bb0*/  ISETP.GE.AND P0, PT, R0, UR4, PT ;  /* 0x0000000400007c0c */ /* 0x004fda000bf06270 */
[----:B------:R-:W-:Y:S05]  /*0bc0*/  @!P0 BRA `(.L_x_5211) ;  /* 0xfffffffc00648947 */ /* 0x000fea000383ffff */
[----:B------:R-:W-:Y:S05]  /*0bd0*/  EXIT ;  /* 0x000000000000794d */ /* 0x000fea0003800000 */
.L_x_5212:
        /* <DEDUP_REMOVED lines=10> */
.L_x_7991:


//--------------------- .text._Z15gpukernelAMWNr3ILi1ELi16EEvPdS0_S0_iii --------------------------
	.section	.text._Z15gpukernelAMWNr3ILi1ELi16EEvPdS0_S0_iii,"ax",@progbits
	.align	128
        .global         _Z15gpukernelAMWNr3ILi1ELi16EEvPdS0_S0_iii
        .type           _Z15gpukernelAMWNr3ILi1ELi16EEvPdS0_S0_iii,@function
        .size           _Z15gpukernelAMWNr3ILi1ELi16EEvPdS0_S0_iii,(.L_x_7992 - _Z15gpukernelAMWNr3ILi1ELi16EEvPdS0_S0_iii)
        .other          _Z15gpukernelAMWNr3ILi1ELi16EEvPdS0_S0_iii,@"STO_CUDA_ENTRY STV_DEFAULT"
_Z15gpukernelAMWNr3ILi1ELi16EEvPdS0_S0_iii:
.text._Z15gpukernelAMWNr3ILi1ELi16EEvPdS0_S0_iii:
        /* <DEDUP_REMOVED lines=23> */
.L_x_5222:
[----:B0-----:R-:W0:Y:S01]  /*0170*/  LDCU UR8, c[0x0][0x3a0] ;  /* 0x00007400ff0877ac */ /* 0x001e220008000800 */
[----:B------:R-:W-:Y:S01]  /*0180*/  BSSY.RECONVERGENT B0, `(.L_x_5214) ;  /* 0x0000071000007945 */ /* 0x000fe20003800200 */
[----:B0-----:R-:W-:-:S13]  /*0190*/  ISETP.GE.AND P2, PT, R3, UR8, PT ;  /* 0x0000000803007c0c */ /* 0x001fda000bf46270 */
[----:B------:R-:W-:Y:S05]  /*01a0*/  @P2 BRA `(.L_x_5215) ;  /* 0x0000000400b82947 */ /* 0x000fea0003800000 */
[----:B------:R-:W-:-:S07]  /*01b0*/  IMAD.MOV.U32 R25, RZ, RZ, R3 ;  /* 0x000000ffff197224 */ /* 0x000fce00078e0003 */
.L_x_5221:
        /* <DEDUP_REMOVED lines=13> */
.L_x_5217:
        /* <DEDUP_REMOVED lines=40> */
.L_x_5216:
        /* <DEDUP_REMOVED lines=24> */
.L_x_5219:
        /* <DEDUP_REMOVED lines=15> */
.L_x_5220:
        /* <DEDUP_REMOVED lines=13> */
.L_x_5218:
[----:B------:R-:W0:Y:S02]  /*0850*/  LDC.64 R8, c[0x0][0x380] ;  /* 0x0000e000ff087b82 */ /* 0x000e240000000a00 */
[----:B0-----:R-:W-:-:S05]  /*0860*/  IMAD.WIDE R8, R24, 0x8, R8 ;  /* 0x0000000818087825 */ /* 0x001fca00078e0208 */
[----:B------:R0:W-:Y:S01]  /*0870*/  REDG.E.ADD.F64.RN.STRONG.GPU desc[UR6][R8.64], R22 ;  /* 0x00000016080079a6 */ /* 0x0001e2000c12ff06 */
[----:B------:R-:W-:Y:S05]  /*0880*/  @!P2 BRA `(.L_x_5221) ;  /* 0xfffffff8004ca947 */ /* 0x000fea000383ffff */
.L_x_5215:
[----:B------:R-:W-:Y:S05]  /*0890*/  BSYNC.RECONVERGENT B0 ;  /* 0x0000000000007941 */ /* 0x000fea0003800200 */
.L_x_5214:
[----:B------:R-:W1:Y:S01]  /*08a0*/  LDCU UR8, c[0x0][0x398] ;  /* 0x00007300ff0877ac */ /* 0x000e620008000800 */
[----:B------:R-:W-:-:S05]  /*08b0*/  VIADD R0, R0, 0x10 ;  /* 0x0000001000007836 */ /* 0x000fca0000000000 */
[----:B-1----:R-:W-:-:S13]  /*08c0*/  ISETP.GE.AND P2, PT, R0, UR8, PT ;  /* 0x0000000800007c0c */ /* 0x002fda000bf46270 */
[----:B------:R-:W-:Y:S05]  /*08d0*/  @!P2 BRA `(.L_x_5222) ;  /* 0xfffffff80024a947 */ /* 0x000fea000383ffff */
[----:B------:R-:W-:Y:S05]  /*08e0*/  EXIT ;  /* 0x000000000000794d */ /* 0x000fea0003800000 */
.L_x_5213:
[----:B------:R-:W0:Y:S01]  /*08f0*/  LDCU UR4, c[0x0][0x3a0] ;  /* 0x00007400ff0477ac */ /* 0x000e220008000800 */
[----:B------:R-:W-:Y:S02]  /*0900*/  LOP3.LUT R2, RZ, R3, RZ, 0x33, !PT ;  /* 0x00000003ff027212 */ /* 0x000fe400078e33ff */
[C---:B------:R-:W-:Y:S02]  /*0910*/  LOP3.LUT R8, R3.reuse, 0x20, RZ, 0xfc, !PT ;  /* 0x0000002003087812 */ /* 0x040fe400078efcff */
[C---:B------:R-:W-:Y:S02]  /*0920*/  LOP3.LUT R9, R3.reuse, 0x40, RZ, 0xfc, !PT ;  /* 0x0000004003097812 */ /* 0x040fe400078efcff */
[----:B------:R-:W-:Y:S01]  /*0930*/  LOP3.LUT R10, R3, 0x60, RZ, 0xfc, !PT ;  /* 0x00000060030a7812 */ /* 0x000fe200078efcff */
[----:B0-----:R-:W-:-:S05]  /*0940*/  VIADD R2, R2, UR4 ;  /* 0x0000000402027c36 */ /* 0x001fca0008000000 */
[----:B------:R-:W-:-:S07]  /*0950*/  LOP3.LUT R13, R2, 0x60, RZ, 0xc0, !PT ;  /* 0x00000060020d7812 */ /* 0x000fce00078ec0ff */
.L_x_5228:
        /* <DEDUP_REMOVED lines=21> */
.L_x_5226:
[----:B------:R-:W-:Y:S05]  /*0ab0*/  BSYNC.RECONVERGENT B1 ;  /* 0x0000000000017941 */ /* 0x000fea0003800200 */
.L_x_5225:
[----:B------:R-:W-:-:S13]  /*0ac0*/  ISETP.GE.U32.AND P0, PT, R2, 0x60, PT ;  /* 0x000000600200780c */ /* 0x000fda0003f06070 */
[----:B------:R-:W-:Y:S05]  /*0ad0*/  @!P0 BRA `(.L_x_5224) ;  /* 0x0000000000288947 */ /* 0x000fea0003800000 */
[----:B------:R-:W2:Y:S02]  /*0ae0*/  LDC.64 R6, c[0x0][0x380] ;  /* 0x0000e000ff067b82 */ /* 0x000ea40000000a00 */
.L_x_5227:
        /* <DEDUP_REMOVED lines=9> */
.L_x_5224:
[----:B------:R-:W-:Y:S05]  /*0b80*/  BSYNC.RECONVERGENT B0 ;  /* 0x0000000000007941 */ /* 0x000fea0003800200 */
.L_x_5223:
[----:B------:R-:W2:Y:S01]  /*0b90*/  LDCU UR4, c[0x0][0x398] ;  /* 0x00007300ff0477ac */ /* 0x000ea20008000800 */
[----:B------:R-:W-:-:S05]  /*0ba0*/  VIADD R0, R0, 0x10 ;  /* 0x0000001000007836 */ /* 0x000fca0000000000 */
[----:B--2---:R-:W-:-:S13]  /*0bb0*/  ISETP.GE.AND P0, PT, R0, UR4, PT ;  /* 0x0000000400007c0c */ /* 0x004fda000bf06270 */
[----:B------:R-:W-:Y:S05]  /*0bc0*/  @!P0 BRA `(.L_x_5228) ;  /* 0xfffffffc00648947 */ /* 0x000fea000383ffff */
[----:B------:R-:W-:Y:S05]  /*0bd0*/  EXIT ;  /* 0x000000000000794d */ /* 0x000fea0003800000 */
.L_x_5229:
        /* <DEDUP_REMOVED lines=10> */
.L_x_7992:


//--------------------- .text._Z15gpukernelAMWNr3ILi1ELi15EEvPdS0_S0_iii --------------------------
	.section	.text._Z15gpukernelAMWNr3ILi1ELi15EEvPdS0_S0_iii,"ax",@progbits
	.align	128
        .global         _Z15gpukernelAMWNr3ILi1ELi15EEvPdS0_S0_iii
        .type           _Z15gpukernelAMWNr3ILi1ELi15EEvPdS0_S0_iii,@function
        .size           _Z15gpukernelAMWNr3ILi1ELi15EEvPdS0_S0_iii,(.L_x_7993 - _Z15gpukernelAMWNr3ILi1ELi15EEvPdS0_S0_iii)
        .other          _Z15gpukernelAMWNr3ILi1ELi15EEvPdS0_S0_iii,@"STO_CUDA_ENTRY STV_DEFAULT"
_Z15gpukernelAMWNr3ILi1ELi15EEvPdS0_S0_iii:
.text._Z15gpukernelAMWNr3ILi1ELi15EEvPdS0_S0_iii:
        /* <DEDUP_REMOVED lines=23> */
.L_x_5239:
[----:B0-----:R-:W0:Y:S01]  /*0170*/  LDCU UR8, c[0x0][0x3a0] ;  /* 0x00007400ff0877ac */ /* 0x001e220008000800 */
[----:B------:R-:W-:Y:S01]  /*0180*/  BSSY.RECONVERGENT B0, `(.L_x_5231) ;  /* 0x0000071000007945 */ /* 0x000fe20003800200 */
[----:B0-----:R-:W-:-:S13]  /*0190*/  ISETP.GE.AND P2, PT, R3, UR8, PT ;  /* 0x0000000803007c0c */ /* 0x001fda000bf46270 */
[----:B------:R-:W-:Y:S05]  /*01a0*/  @P2 BRA `(.L_x_5232) ;  /* 0x0000000400b82947 */ /* 0x000fea0003800000 */
[----:B------:R-:W-:-:S07]  /*01b0*/  IMAD.MOV.U32 R25, RZ, RZ, R3 ;  /* 0x000000ffff197224 */ /* 0x000fce00078e0003 */
.L_x_5238:
        /* <DEDUP_REMOVED lines=13> */
.L_x_5234:
        /* <DEDUP_REMOVED lines=40> */
.L_x_5233:
        /* <DEDUP_REMOVED lines=24> */
.L_x_5236:
        /* <DEDUP_REMOVED lines=15> */
.L_x_5237:
        /* <DEDUP_REMOVED lines=13> */
.L_x_5235:
[----:B------:R-:W0:Y:S02]  /*0850*/  LDC.64 R8, c[0x0][0x380] ;  /* 0x0000e000ff087b82 */ /* 0x000e240000000a00 */
[----:B0-----:R-:W-:-:S05]  /*0860*/  IMAD.WIDE R8, R24, 0x8, R8 ;  /* 0x0000000818087825 */ /* 0x001fca00078e0208 */
[----:B------:R0:W-:Y:S01]  /*0870*/  REDG.E.ADD.F64.RN.STRONG.GPU desc[UR6][R8.64], R22 ;  /* 0x00000016080079a6 */ /* 0x0001e2000c12ff06 */
[----:B------:R-:W-:Y:S05]  /*0880*/  @!P2 BRA `(.L_x_5238) ;  /* 0xfffffff8004ca947 */ /* 0x000fea000383ffff */
.L_x_5232:
[----:B------:R-:W-:Y:S05]  /*0890*/  BSYNC.RECONVERGENT B0 ;  /* 0x0000000000007941 */ /* 0x000fea0003800200 */
.L_x_5231:
[----:B------:R-:W1:Y:S01]  /*08a0*/  LDCU UR8, c[0x0][0x398] ;  /* 0x00007300ff0877ac */ /* 0x000e620008000800 */
[----:B------:R-:W-:-:S05]  /*08b0*/  VIADD R0, R0, 0xf ;  /* 0x0000000f00007836 */ /* 0x000fca0000000000 */
[----:B-1----:R-:W-:-:S13]  /*08c0*/  ISETP.GE.AND P2, PT, R0, UR8, PT ;  /* 0x0000000800007c0c */ /* 0x002fda000bf46270 */
[----:B------:R-:W-:Y:S05]  /*08d0*/  @!P2 BRA `(.L_x_5239) ;  /* 0xfffffff80024a947 */ /* 0x000fea000383ffff */
[----:B------:R-:W-:Y:S05]  /*08e0*/  EXIT ;  /* 0x000000000000794d */ /* 0x000fea0003800000 */
.L_x_5230:
[----:B------:R-:W0:Y:S01]  /*08f0*/  LDCU UR4, c[0x0][0x3a0] ;  /* 0x00007400ff0477ac */ /* 0x000e220008000800 */
[----:B------:R-:W-:Y:S02]  /*0900*/  LOP3.LUT R2, RZ, R3, RZ, 0x33, !PT ;  /* 0x00000003ff027212 */ /* 0x000fe400078e33ff */
[C---:B------:R-:W-:Y:S02]  /*0910*/  LOP3.LUT R8, R3.reuse, 0x20, RZ, 0xfc, !PT ;  /* 0x0000002003087812 */ /* 0x040fe400078efcff */
[C---:B------:R-:W-:Y:S02]  /*0920*/  LOP3.LUT R9, R3.reuse, 0x40, RZ, 0xfc, !PT ;  /* 0x0000004003097812 */ /* 0x040fe400078efcff */
[----:B------:R-:W-:Y:S01]  /*0930*/  LOP3.LUT R10, R3, 0x60, RZ, 0xfc, !PT ;  /* 0x00000060030a7812 */ /* 0x000fe200078efcff */
[----:B0-----:R-:W-:-:S05]  /*0940*/  VIADD R2, R2, UR4 ;  /* 0x0000000402027c36 */ /* 0x001fca0008000000 */
[----:B------:R-:W-:-:S07]  /*0950*/  LOP3.LUT R13, R2, 0x60, RZ, 0xc0, !PT ;  /* 0x00000060020d7812 */ /* 0x000fce00078ec0ff */
.L_x_5245:
        /* <DEDUP_REMOVED lines=21> */
.L_x_5243:
[----:B------:R-:W-:Y:S05]  /*0ab0*/  BSYNC.RECONVERGENT B1 ;  /* 0x0000000000017941 */ /* 0x000fea0003800200 */
.L_x_5242:
[----:B------:R-:W-:-:S13]  /*0ac0*/  ISETP.GE.U32.AND P0, PT, R2, 0x60, PT ;  /* 0x000000600200780c */ /* 0x000fda0003f06070 */
[----:B------:R-:W-:Y:S05]  /*0ad0*/  @!P0 BRA `(.L_x_5241) ;  /* 0x0000000000288947 */ /* 0x000fea0003800000 */
[----:B------:R-:W2:Y:S02]  /*0ae0*/  LDC.64 R6, c[0x0][0x380] ;  /* 0x0000e000ff067b82 */ /* 0x000ea40000000a00 */
.L_x_5244:
        /* <DEDUP_REMOVED lines=9> */
.L_x_5241:
[----:B------:R-:W-:Y:S05]  /*0b80*/  BSYNC.RECONVERGENT B0 ;  /* 0x0000000000007941 */ /* 0x000fea0003800200 */
.L_x_5240:
[----:B------:R-:W2:Y:S01]  /*0b90*/  LDCU UR4, c[0x0][0x398] ;  /* 0x00007300ff0477ac */ /* 0x000ea20008000800 */
[----:B------:R-:W-:-:S05]  /*0ba0*/  VIADD R0, R0, 0xf ;  /* 0x0000000f00007836 */ /* 0x000fca0000000000 */
[----:B--2---:R-:W-:-:S13]  /*0bb0*/  ISETP.GE.AND P0, PT, R0, UR4, PT ;  /* 0x0000000400007c0c */ /* 0x004fda000bf06270 */
[----:B------:R-:W-:Y:S05]  /*0bc0*/  @!P0 BRA `(.L_x_5245) ;  /* 0xfffffffc00648947 */ /* 0x000fea000383ffff */
[----:B------:R-:W-:Y:S05]  /*0bd0*/  EXIT ;  /* 0x000000000000794d */ /* 0x000fea0003800000 */
.L_x_5246:
        /* <DEDUP_REMOVED lines=10> */
.L_x_7993:


//--------------------- .text._Z15gpukernelAMWNr3ILi1ELi14EEvPdS0_S0_iii --------------------------
	.section	.text._Z15gpukernelAMWNr3ILi1ELi14EEvPdS0_S0_iii,"ax",@progbits
	.align	128
        .global         _Z15gpukernelAMWNr3ILi1ELi14EEvPdS0_S0_iii
        .type           _Z15gpukernelAMWNr3ILi1ELi14EEvPdS0_S0_iii,@function
        .size           _Z15gpukernelAMWNr3ILi1ELi14EEvPdS0_S0_iii,(.L_x_7994 - _Z15gpukernelAMWNr3ILi1ELi14EEvPdS0_S0_iii)
        .other          _Z15gpukernelAMWNr3ILi1ELi14EEvPdS0_S0_iii,@"STO_CUDA_ENTRY STV_DEFAULT"
_Z15gpukernelAMWNr3ILi1ELi14EEvPdS0_S0_iii:
.text._Z15gpukernelAMWNr3ILi1ELi14EEvPdS0_S0_iii:
        /* <DEDUP_REMOVED lines=23> */
.L_x_5256:
[----:B0-----:R-:W0:Y:S01]  /*0170*/  LDCU UR8, c[0x0][0x3a0] ;  /* 0x00007400ff0877ac */ /* 0x001e220008000800 */
[----:B------:R-:W-:Y:S01]  /*0180*/  BSSY.RECONVERGENT B0, `(.L_x_5248) ;  /* 0x0000071000007945 */ /* 0x000fe20003800200 */
[----:B0-----:R-:W-:-:S13]  /*0190*/  ISETP.GE.AND P2, PT, R3, UR8, PT ;  /* 0x0000000803007c0c */ /* 0x001fda000bf46270 */
[----:B------:R-:W-:Y:S05]  /*01a0*/  @P2 BRA `(.L_x_5249) ;  /* 0x0000000400b82947 */ /* 0x000fea0003800000 */
[----:B------:R-:W-:-:S07]  /*01b0*/  IMAD.MOV.U32 R25, RZ, RZ, R3 ;  /* 0x000000ffff197224 */ /* 0x000fce00078e0003 */
.L_x_5255:
        /* <DEDUP_REMOVED lines=13> */
.L_x_5251:
        /* <DEDUP_REMOVED lines=40> */
.L_x_5250:
        /* <DEDUP_REMOVED lines=24> */
.L_x_5253:
        /* <DEDUP_REMOVED lines=15> */
.L_x_5254:
        /* <DEDUP_REMOVED lines=13> */
.L_x_5252:
[----:B------:R-:W0:Y:S02]  /*0850*/  LDC.64 R8, c[0x0][0x380] ;  /* 0x0000e000ff087b82 */ /* 0x000e240000000a00 */
[----:B0-----:R-:W-:-:S05]  /*0860*/  IMAD.WIDE R8, R24, 0x8, R8 ;  /* 0x0000000818087825 */ /* 0x001fca00078e0208 */
[----:B------:R0:W-:Y:S01]  /*0870*/  REDG.E.ADD.F64.RN.STRONG.GPU desc[UR6][R8.64], R22 ;  /* 0x00000016080079a6 */ /* 0x0001e2000c12ff06 */
[----:B------:R-:W-:Y:S05]  /*0880*/  @!P2 BRA `(.L_x_5255) ;  /* 0xfffffff8004ca947 */ /* 0x000fea000383ffff */
.L_x_5249:
[----:B------:R-:W-:Y:S05]  /*0890*/  BSYNC.RECONVERGENT B0 ;  /* 0x0000000000007941 */ /* 0x000fea0003800200 */
.L_x_5248:
[----:B------:R-:W1:Y:S01]  /*08a0*/  LDCU UR8, c[0x0][0x398] ;  /* 0x00007300ff0877ac */ /* 0x000e620008000800 */
[----:B------:R-:W-:-:S05]  /*08b0*/  VIADD R0, R0, 0xe ;  /* 0x0000000e00007836 */ /* 0x000fca0000000000 */
[----:B-1----:R-:W-:-:S13]  /*08c0*/  ISETP.GE.AND P2, PT, R0, UR8, PT ;  /* 0x0000000800007c0c */ /* 0x002fda000bf46270 */
[----:B------:R-:W-:Y:S05]  /*08d0*/  @!P2 BRA `(.L_x_5256) ;  /* 0xfffffff80024a947 */ /* 0x000fea000383ffff */
[----:B------:R-:W-:Y:S05]  /*08e0*/  EXIT ;  /* 0x000000000000794d */ /* 0x000fea0003800000 */
.L_x_5247:
[----:B------:R-:W0:Y:S01]  /*08f0*/  LDCU UR4, c[0x0][0x3a0] ;  /* 0x00007400ff0477ac */ /* 0x000e220008000800 */
[----:B------:R-:W-:Y:S02]  /*0900*/  LOP3.LUT R2, RZ, R3, RZ, 0x33, !PT ;  /* 0x00000003ff027212 */ /* 0x000fe400078e33ff */
[C---:B------:R-:W-:Y:S02]  /*0910*/  LOP3.LUT R8, R3.reuse, 0x20, RZ, 0xfc, !PT ;  /* 0x0000002003087812 */ /* 0x040fe400078efcff */
[C---:B------:R-:W-:Y:S02]  /*0920*/  LOP3.LUT R9, R3.reuse, 0x40, RZ, 0xfc, !PT ;  /* 0x0000004003097812 */ /* 0x040fe400078efcff */
[----:B------:R-:W-:Y:S01]  /*0930*/  LOP3.LUT R10, R3, 0x60, RZ, 0xfc, !PT ;  /* 0x00000060030a7812 */ /* 0x000fe200078efcff */
[----:B0-----:R-:W-:-:S05]  /*0940*/  VIADD R2, R2, UR4 ;  /* 0x0000000402027c36 */ /* 0x001fca0008000000 */
[----:B------:R-:W-:-:S07]  /*0950*/  LOP3.LUT R13, R2, 0x60, RZ, 0xc0, !PT ;  /* 0x00000060020d7812 */ /* 0x000fce00078ec0ff */
.L_x_5262:
        /* <DEDUP_REMOVED lines=21> */
.L_x_5260:
[----:B------:R-:W-:Y:S05]  /*0ab0*/  BSYNC.RECONVERGENT B1 ;  /* 0x0000000000017941 */ /* 0x000fea0003800200 */
.L_x_5259:
[----:B------:R-:W-:-:S13]  /*0ac0*/  ISETP.GE.U32.AND P0, PT, R2, 0x60, PT ;  /* 0x000000600200780c */ /* 0x000fda0003f06070 */
[----:B------:R-:W-:Y:S05]  /*0ad0*/  @!P0 BRA `(.L_x_5258) ;  /* 0x0000000000288947 */ /* 0x000fea0003800000 */
[----:B------:R-:W2:Y:S02]  /*0ae0*/  LDC.64 R6, c[0x0][0x380] ;  /* 0x0000e000ff067b82 */ /* 0x000ea40000000a00 */
.L_x_5261:
        /* <DEDUP_REMOVED lines=9> */
.L_x_5258:
[----:B------:R-:W-:Y:S05]  /*0b80*/  BSYNC.RECONVERGENT B0 ;  /* 0x0000000000007941 */ /* 0x000fea0003800200 */
.L_x_5257:
[----:B------:R-:W2:Y:S01]  /*0b90*/  LDCU UR4, c[0x0][0x398] ;  /* 0x00007300ff0477ac */ /* 0x000ea20008000800 */
[----:B------:R-:W-:-:S05]  /*0ba0*/  VIADD R0, R0, 0xe ;  /* 0x0000000e00007836 */ /* 0x000fca0000000000 */
[----:B--2---:R-:W-:-:S13]  /*0bb0*/  ISETP.GE.AND P0, PT, R0, UR4, PT ;  /* 0x0000000400007c0c */ /* 0x004fda000bf06270 */
[----:B------:R-:W-:Y:S05]  /*0bc0*/  @!P0 BRA `(.L_x_5262) ;  /* 0xfffffffc00648947 */ /* 0x000fea000383ffff */
[----:B------:R-:W-:Y:S05]  /*0bd0*/  EXIT ;  /* 0x000000000000794d */ /* 0x000fea0003800000 */
.L_x_5263:
        /* <DEDUP_REMOVED lines=10> */
.L_x_7994:


//--------------------- .text._Z15gpukernelAMWNr3ILi1ELi13EEvPdS0_S0_iii --------------------------
	.section	.text._Z15gpukernelAMWNr3ILi1ELi13EEvPdS0_S0_iii,"ax",@progbits
	.align	128
        .global         _Z15gpukernelAMWNr3ILi1ELi13EEvPdS0_S0_iii
        .type           _Z15gpukernelAMWNr3ILi1ELi13EEvPdS0_S0_iii,@function
        .size           _Z15gpukernelAMWNr3ILi1ELi13EEvPdS0_S0_iii,(.L_x_7995 - _Z15gpukernelAMWNr3ILi1ELi13EEvPdS0_S0_iii)
        .other          _Z15gpukernelAMWNr3ILi1ELi13EEvPdS0_S0_iii,@"STO_CUDA_ENTRY STV_DEFAULT"
_Z15gpukernelAMWNr3ILi1ELi13EEvPdS0_S0_iii:
.text._Z15gpukernelAMWNr3ILi1ELi13EEvPdS0_S0_iii:
        /* <DEDUP_REMOVED lines=23> */
.L_x_5273:
[----:B0-----:R-:W0:Y:S01]  /*0170*/  LDCU UR8, c[0x0][0x3a0] ;  /* 0x00007400ff0877ac */ /* 0x001e220008000800 */
[----:B------:R-:W-:Y:S01]  /*0180*/  BSSY.RECONVERGENT B0, `(.L_x_5265) ;  /* 0x0000071000007945 */ /* 0x000fe20003800200 */
[----:B0-----:R-:W-:-:S13]  /*0190*/  ISETP.GE.AND P2, PT, R3, UR8, PT ;  /* 0x0000000803007c0c */ /* 0x001fda000bf46270 */
[----:B------:R-:W-:Y:S05]  /*01a0*/  @P2 BRA `(.L_x_5266) ;  /* 0x0000000400b82947 */ /* 0x000fea0003800000 */
[----:B------:R-:W-:-:S07]  /*01b0*/  IMAD.MOV.U32 R25, RZ, RZ, R3 ;  /* 0x000000ffff197224 */ /* 0x000fce00078e0003 */
.L_x_5272:
        /* <DEDUP_REMOVED lines=13> */
.L_x_5268:
        /* <DEDUP_REMOVED lines=40> */
.L_x_5267:
        /* <DEDUP_REMOVED lines=24> */
.L_x_5270:
        /* <DEDUP_REMOVED lines=15> */
.L_x_5271:
        /* <DEDUP_REMOVED lines=13> */
.L_x_5269:
[----:B------:R-:W0:Y:S02]  /*0850*/  LDC.64 R8, c[0x0][0x380] ;  /* 0x0000e000ff087b82 */ /* 0x000e240000000a00 */
[----:B0-----:R-:W-:-:S05]  /*0860*/  IMAD.WIDE R8, R24, 0x8, R8 ;  /* 0x0000000818087825 */ /* 0x001fca00078e0208 */
[----:B------:R0:W-:Y:S01]  /*0870*/  REDG.E.ADD.F64.RN.STRONG.GPU desc[UR6][R8.64], R22 ;  /* 0x00000016080079a6 */ /* 0x0001e2000c12ff06 */
[----:B------:R-:W-:Y:S05]  /*0880*/  @!P2 BRA `(.L_x_5272) ;  /* 0xfffffff8004ca947 */ /* 0x000fea000383ffff */
.L_x_5266:
[----:B------:R-:W-:Y:S05]  /*0890*/  BSYNC.RECONVERGENT B0 ;  /* 0x0000000000007941 */ /* 0x000fea0003800200 */
.L_x_5265:
[----:B------:R-:W1:Y:S01]  /*08a0*/  LDCU UR8, c[0x0][0x398] ;  /* 0x00007300ff0877ac */ /* 0x000e620008000800 */
[----:B------:R-:W-:-:S05]  /*08b0*/  VIADD R0, R0, 0xd ;  /* 0x0000000d00007836 */ /* 0x000fca0000000000 */
[----:B-1----:R-:W-:-:S13]  /*08c0*/  ISETP.GE.AND P2, PT, R0, UR8, PT ;  /* 0x0000000800007c0c */ /* 0x002fda000bf46270 */
[----:B------:R-:W-:Y:S05]  /*08d0*/  @!P2 BRA `(.L_x_5273) ;  /* 0xfffffff80024a947 */ /* 0x000fea000383ffff */
[----:B------:R-:W-:Y:S05]  /*08e0*/  EXIT ;  /* 0x000000000000794d */ /* 0x000fea0003800000 */
.L_x_5264:
[----:B------:R-:W0:Y:S01]  /*08f0*/  LDCU UR4, c[0x0][0x3a0] ;  /* 0x00007400ff0477ac */ /* 0x000e220008000800 */
[----:B------:R-:W-:Y:S02]  /*0900*/  LOP3.LUT R2, RZ, R3, RZ, 0x33, !PT ;  /* 0x00000003ff027212 */ /* 0x000fe400078e33ff */
[C---:B------:R-:W-:Y:S02]  /*0910*/  LOP3.LUT R8, R3.reuse, 0x20, RZ, 0xfc, !PT ;  /* 0x0000002003087812 */ /* 0x040fe400078efcff */
[C---:B------:R-:W-:Y:S02]  /*0920*/  LOP3.LUT R9, R3.reuse, 0x40, RZ, 0xfc, !PT ;  /* 0x0000004003097812 */ /* 0x040fe400078efcff */
[----:B------:R-:W-:Y:S01]  /*0930*/  LOP3.LUT R10, R3, 0x60, RZ, 0xfc, !PT ;  /* 0x00000060030a7812 */ /* 0x000fe200078efcff */
[----:B0-----:R-:W-:-:S05]  /*0940*/  VIADD R2, R2, UR4 ;  /* 0x0000000402027c36 */ /* 0x001fca0008000000 */
[----:B------:R-:W-:-:S07]  /*0950*/  LOP3.LUT R13, R2, 0x60, RZ, 0xc0, !PT ;  /* 0x00000060020d7812 */ /* 0x000fce00078ec0ff */
.L_x_5279:
        /* <DEDUP_REMOVED lines=21> */
.L_x_5277:
[----:B------:R-:W-:Y:S05]  /*0ab0*/  BSYNC.RECONVERGENT B1 ;  /* 0x0000000000017941 */ /* 0x000fea0003800200 */
.L_x_5276:
[----:B------:R-:W-:-:S13]  /*0ac0*/  ISETP.GE.U32.AND P0, PT, R2, 0x60, PT ;  /* 0x000000600200780c */ /* 0x000fda0003f06070 */
[----:B------:R-:W-:Y:S05]  /*0ad0*/  @!P0 BRA `(.L_x_5275) ;  /* 0x0000000000288947 */ /* 0x000fea0003800000 */
[----:B------:R-:W2:Y:S02]  /*0ae0*/  LDC.64 R6, c[0x0][0x380] ;  /* 0x0000e000ff067b82 */ /* 0x000ea40000000a00 */
.L_x_5278:
        /* <DEDUP_REMOVED lines=9> */
.L_x_5275:
[----:B------:R-:W-:Y:S05]  /*0b80*/  BSYNC.RECONVERGENT B0 ;  /* 0x0000000000007941 */ /* 0x000fea0003800200 */
.L_x_5274:
[----:B------:R-:W2:Y:S01]  /*0b90*/  LDCU UR4, c[0x0][0x398] ;  /* 0x00007300ff0477ac */ /* 0x000ea20008000800 */
[----:B------:R-:W-:-:S05]  /*0ba0*/  VIADD R0, R0, 0xd ;  /* 0x0000000d00007836 */ /* 0x000fca0000000000 */
[----:B--2---:R-:W-:-:S13]  /*0bb0*/  ISETP.GE.AND P0, PT, R0, UR4, PT ;  /* 0x0000000400007c0c */ /* 0x004fda000bf06270 */
[----:B------:R-:W-:Y:S05]  /*0bc0*/  @!P0 BRA `(.L_x_5279) ;  /* 0xfffffffc00648947 */ /* 0x000fea000383ffff */
[----:B------:R-:W-:Y:S05]  /*0bd0*/  EXIT ;  /* 0x000000000000794d */ /* 0x000fea0003800000 */
.L_x_5280:
        /* <DEDUP_REMOVED lines=10> */
.L_x_7995:


//--------------------- .text._Z15gpukernelAMWNr3ILi1ELi12EEvPdS0_S0_iii --------------------------
	.section	.text._Z15gpukernelAMWNr3ILi1ELi12EEvPdS0_S0_iii,"ax",@progbits
	.align	128
        .global         _Z15gpukernelAMWNr3ILi1ELi12EEvPdS0_S0_iii
        .type           _Z15gpukernelAMWNr3ILi1ELi12EEvPdS0_S0_iii,@function
        .size           _Z15gpukernelAMWNr3ILi1ELi12EEvPdS0_S0_iii,(.L_x_7996 - _Z15gpukernelAMWNr3ILi1ELi12EEvPdS0_S0_iii)
        .other          _Z15gpukernelAMWNr3ILi1ELi12EEvPdS0_S0_iii,@"STO_CUDA_ENTRY STV_DEFAULT"
_Z15gpukernelAMWNr3ILi1ELi12EEvPdS0_S0_iii:
.text._Z15gpukernelAMWNr3ILi1ELi12EEvPdS0_S0_iii:
        /* <DEDUP_REMOVED lines=23> */
.L_x_5290:
[----:B0-----:R-:W0:Y:S01]  /*0170*/  LDCU UR8, c[0x0][0x3a0] ;  /* 0x00007400ff0877ac */ /* 0x001e220008000800 */
[----:B------:R-:W-:Y:S01]  /*0180*/  BSSY.RECONVERGENT B0, `(.L_x_5282) ;  /* 0x0000071000007945 */ /* 0x000fe20003800200 */
[----:B0-----:R-:W-:-:S13]  /*0190*/  ISETP.GE.AND P2, PT, R3, UR8, PT ;  /* 0x0000000803007c0c */ /* 0x001fda000bf46270 */
[----:B------:R-:W-:Y:S05]  /*01a0*/  @P2 BRA `(.L_x_5283) ;  /* 0x0000000400b82947 */ /* 0x000fea0003800000 */
[----:B------:R-:W-:-:S07]  /*01b0*/  IMAD.MOV.U32 R25, RZ, RZ, R3 ;  /* 0x000000ffff197224 */ /* 0x000fce00078e0003 */
.L_x_5289:
        /* <DEDUP_REMOVED lines=13> */
.L_x_5285:
        /* <DEDUP_REMOVED lines=40> */
.L_x_5284:
        /* <DEDUP_REMOVED lines=24> */
.L_x_5287:
        /* <DEDUP_REMOVED lines=15> */
.L_x_5288:
        /* <DEDUP_REMOVED lines=13> */
.L_x_5286:
[----:B------:R-:W0:Y:S02]  /*0850*/  LDC.64 R8, c[0x0][0x380] ;  /* 0x0000e000ff087b82 */ /* 0x000e240000000a00 */
[----:B0-----:R-:W-:-:S05]  /*0860*/  IMAD.WIDE R8, R24, 0x8, R8 ;  /* 0x0000000818087825 */ /* 0x001fca00078e0208 */
[----:B------:R0:W-:Y:S01]  /*0870*/  REDG.E.ADD.F64.RN.STRONG.GPU desc[UR6][R8.64], R22 ;  /* 0x00000016080079a6 */ /* 0x0001e2000c12ff06 */
[----:B------:R-:W-:Y:S05]  /*0880*/  @!P2 BRA `(.L_x_5289) ;  /* 0xfffffff8004ca947 */ /* 0x000fea000383ffff */
.L_x_5283:
[----:B------:R-:W-:Y:S05]  /*0890*/  BSYNC.RECONVERGENT B0 ;  /* 0x0000000000007941 */ /* 0x000fea0003800200 */
.L_x_5282:
[----:B------:R-:W1:Y:S01]  /*08a0*/  LDCU UR8, c[0x0][0x398] ;  /* 0x00007300ff0877ac */ /* 0x000e620008000800 */
[----:B------:R-:W-:-:S05]  /*08b0*/  VIADD R0, R0, 0xc ;  /* 0x0000000c00007836 */ /* 0x000fca0000000000 */
[----:B-1----:R-:W-:-:S13]  /*08c0*/  ISETP.GE.AND P2, PT, R0, UR8, PT ;  /* 0x0000000800007c0c */ /* 0x002fda000bf46270 */
[----:B------:R-:W-:Y:S05]  /*08d0*/  @!P2 BRA `(.L_x_5290) ;  /* 0xfffffff80024a947 */ /* 0x000fea000383ffff */
[----:B------:R-:W-:Y:S05]  /*08e0*/  EXIT ;  /* 0x000000000000794d */ /* 0x000fea0003800000 */
.L_x_5281:
[----:B------:R-:W0:Y:S01]  /*08f0*/  LDCU UR4, c[0x0][0x3a0] ;  /* 0x00007400ff0477ac */ /* 0x000e220008000800 */
[----:B------:R-:W-:Y:S02]  /*0900*/  LOP3.LUT R2, RZ, R3, RZ, 0x33, !PT ;  /* 0x00000003ff027212 */ /* 0x000fe400078e33ff */
[C---:B------:R-:W-:Y:S02]  /*0910*/  LOP3.LUT R8, R3.reuse, 0x20, RZ, 0xfc, !PT ;  /* 0x0000002003087812 */ /* 0x040fe400078efcff */
[C---:B------:R-:W-:Y:S02]  /*0920*/  LOP3.LUT R9, R3.reuse, 0x40, RZ, 0xfc, !PT ;  /* 0x0000004003097812 */ /* 0x040fe400078efcff */
[----:B------:R-:W-:Y:S01]  /*0930*/  LOP3.LUT R10, R3, 0x60, RZ, 0xfc, !PT ;  /* 0x00000060030a7812 */ /* 0x000fe200078efcff */
[----:B0-----:R-:W-:-:S05]  /*0940*/  VIADD R2, R2, UR4 ;  /* 0x0000000402027c36 */ /* 0x001fca0008000000 */
[----:B------:R-:W-:-:S07]  /*0950*/  LOP3.LUT R13, R2, 0x60, RZ, 0xc0, !PT ;  /* 0x00000060020d7812 */ /* 0x000fce00078ec0ff */
.L_x_5296:
        /* <DEDUP_REMOVED lines=21> */
.L_x_5294:
[----:B------:R-:W-:Y:S05]  /*0ab0*/  BSYNC.RECONVERGENT B1 ;  /* 0x0000000000017941 */ /* 0x000fea0003800200 */
.L_x_5293:
[----:B------:R-:W-:-:S13]  /*0ac0*/  ISETP.GE.U32.AND P0, PT, R2, 0x60, PT ;  /* 0x000000600200780c */ /* 0x000fda0003f06070 */
[----:B------:R-:W-:Y:S05]  /*0ad0*/  @!P0 BRA `(.L_x_5292) ;  /* 0x0000000000288947 */ /* 0x000fea0003800000 */
[----:B------:R-:W2:Y:S02]  /*0ae0*/  LDC.64 R6, c[0x0][0x380] ;  /* 0x0000e000ff067b82 */ /* 0x000ea40000000a00 */
.L_x_5295:
        /* <DEDUP_REMOVED lines=9> */
.L_x_5292:
[----:B------:R-:W-:Y:S05]  /*0b80*/  BSYNC.RECONVERGENT B0 ;  /* 0x0000000000007941 */ /* 0x000fea0003800200 */
.L_x_5291:
[----:B------:R-:W2:Y:S01]  /*0b90*/  LDCU UR4, c[0x0][0x398] ;  /* 0x00007300ff0477ac */ /* 0x000ea20008000800 */
[----:B------:R-:W-:-:S05]  /*0ba0*/  VIADD R0, R0, 0xc ;  /* 0x0000000c00007836 */ /* 0x000fca0000000000 */
[----:B--2---:R-:W-:-:S13]  /*0bb0*/  ISETP.GE.AND P0, PT, R0, UR4, PT ;  /* 0x0000000400007c0c */ /* 0x004fda000bf06270 */
[----:B------:R-:W-:Y:S05]  /*0bc0*/  @!P0 BRA `(.L_x_5296) ;  /* 0xfffffffc00648947 */ /* 0x000fea000383ffff */
[----:B------:R-:W-:Y:S05]  /*0bd0*/  EXIT ;  /* 0x000000000000794d */ /* 0x000fea0003800000 */
.L_x_5297:
        /* <DEDUP_REMOVED lines=10> */
.L_x_7996:


//--------------------- .text._Z15gpukernelAMWNr3ILi1ELi11EEvPdS0_S0_iii --------------------------
	.section	.text._Z15gpukernelAMWNr3ILi1ELi11EEvPdS0_S0_iii,"ax",@progbits
	.align	128
        .global         _Z15gpukernelAMWNr3ILi1ELi11EEvPdS0_S0_iii
        .type           _Z15gpukernelAMWNr3ILi1ELi11EEvPdS0_S0_iii,@function
        .size           _Z15gpukernelAMWNr3ILi1ELi11EEvPdS0_S0_iii,(.L_x_7997 - _Z15gpukernelAMWNr3ILi1ELi11EEvPdS0_S0_iii)
        .other          _Z15gpukernelAMWNr3ILi1ELi11EEvPdS0_S0_iii,@"STO_CUDA_ENTRY STV_DEFAULT"
_Z15gpukernelAMWNr3ILi1ELi11EEvPdS0_S0_iii:
.text._Z15gpukernelAMWNr3ILi1ELi11EEvPdS0_S0_iii:
        /* <DEDUP_REMOVED lines=23> */
.L_x_5307:
[----:B0-----:R-:W0:Y:S01]  /*0170*/  LDCU UR8, c[0x0][0x3a0] ;  /* 0x00007400ff0877ac */ /* 0x001e220008000800 */
[----:B------:R-:W-:Y:S01]  /*0180*/  BSSY.RECONVERGENT B0, `(.L_x_5299) ;  /* 0x0000071000007945 */ /* 0x000fe20003800200 */
[----:B0-----:R-:W-:-:S13]  /*0190*/  ISETP.GE.AND P2, PT, R3, UR8, PT ;  /* 0x0000000803007c0c */ /* 0x001fda000bf46270 */
[----:B------:R-:W-:Y:S05]  /*01a0*/  @P2 BRA `(.L_x_5300) ;  /* 0x0000000400b82947 */ /* 0x000fea0003800000 */
[----:B------:R-:W-:-:S07]  /*01b0*/  IMAD.MOV.U32 R25, RZ, RZ, R3 ;  /* 0x000000ffff197224 */ /* 0x000fce00078e0003 */
.L_x_5306:
        /* <DEDUP_REMOVED lines=13> */
.L_x_5302:
        /* <DEDUP_REMOVED lines=40> */
.L_x_5301:
        /* <DEDUP_REMOVED lines=24> */
.L_x_5304:
        /* <DEDUP_REMOVED lines=15> */
.L_x_5305:
        /* <DEDUP_REMOVED lines=13> */
.L_x_5303:
[----:B------:R-:W0:Y:S02]  /*0850*/  LDC.64 R8, c[0x0][0x380] ;  /* 0x0000e000ff087b82 */ /* 0x000e240000000a00 */
[----:B0-----:R-:W-:-:S05]  /*0860*/  IMAD.WIDE R8, R24, 0x8, R8 ;  /* 0x0000000818087825 */ /* 0x001fca00078e0208 */
[----:B------:R0:W-:Y:S01]  /*0870*/  REDG.E.ADD.F64.RN.STRONG.GPU desc[UR6][R8.64], R22 ;  /* 0x00000016080079a6 */ /* 0x0001e2000c12ff06 */
[----:B------:R-:W-:Y:S05]  /*0880*/  @!P2 BRA `(.L_x_5306) ;  /* 0xfffffff8004ca947 */ /* 0x000fea000383ffff */
.L_x_5300:
[----:B------:R-:W-:Y:S05]  /*0890*/  BSYNC.RECONVERGENT B0 ;  /* 0x0000000000007941 */ /* 0x000fea0003800200 */
.L_x_5299:
[----:B------:R-:W1:Y:S01]  /*08a0*/  LDCU UR8, c[0x0][0x398] ;  /* 0x00007300ff0877ac */ /* 0x000e620008000800 */
[----:B------:R-:W-:-:S05]  /*08b0*/  VIADD R0, R0, 0xb ;  /* 0x0000000b00007836 */ /* 0x000fca0000000000 */
[----:B-1----:R-:W-:-:S13]  /*08c0*/  ISETP.GE.AND P2, PT, R0, UR8, PT ;  /* 0x0000000800007c0c */ /* 0x002fda000bf46270 */
[----:B------:R-:W-:Y:S05]  /*08d0*/  @!P2 BRA `(.L_x_5307) ;  /* 0xfffffff80024a947 */ /* 0x000fea000383ffff */
[----:B------:R-:W-:Y:S05]  /*08e0*/  EXIT ;  /* 0x000000000000794d */ /* 0x000fea0003800000 */
.L_x_5298:
[----:B------:R-:W0:Y:S01]  /*08f0*/  LDCU UR4, c[0x0][0x3a0] ;  /* 0x00007400ff0477ac */ /* 0x000e220008000800 */
[----:B------:R-:W-:Y:S02]  /*0900*/  LOP3.LUT R2, RZ, R3, RZ, 0x33, !PT ;  /* 0x00000003ff027212 */ /* 0x000fe400078e33ff */
[C---:B------:R-:W-:Y:S02]  /*0910*/  LOP3.LUT R8, R3.reuse, 0x20, RZ, 0xfc, !PT ;  /* 0x0000002003087812 */ /* 0x040fe400078efcff */
[C---:B------:R-:W-:Y:S02]  /*0920*/  LOP3.LUT R9, R3.reuse, 0x40, RZ, 0xfc, !PT ;  /* 0x0000004003097812 */ /* 0x040fe400078efcff */
[----:B------:R-:W-:Y:S01]  /*0930*/  LOP3.LUT R10, R3, 0x60, RZ, 0xfc, !PT ;  /* 0x00000060030a7812 */ /* 0x000fe200078efcff */
[----:B0-----:R-:W-:-:S05]  /*0940*/  VIADD R2, R2, UR4 ;  /* 0x0000000402027c36 */ /* 0x001fca0008000000 */
[----:B------:R-:W-:-:S07]  /*0950*/  LOP3.LUT R13, R2, 0x60, RZ, 0xc0, !PT ;  /* 0x00000060020d7812 */ /* 0x000fce00078ec0ff */
.L_x_5313:
        /* <DEDUP_REMOVED lines=21> */
.L_x_5311:
[----:B------:R-:W-:Y:S05]  /*0ab0*/  BSYNC.RECONVERGENT B1 ;  /* 0x0000000000017941 */ /* 0x000fea0003800200 */
.L_x_5310:
[----:B------:R-:W-:-:S13]  /*0ac0*/  ISETP.GE.U32.AND P0, PT, R2, 0x60, PT ;  /* 0x000000600200780c */ /* 0x000fda0003f06070 */
[----:B------:R-:W-:Y:S05]  /*0ad0*/  @!P0 BRA `(.L_x_5309) ;  /* 0x0000000000288947 */ /* 0x000fea0003800000 */
[----:B------:R-:W2:Y:S02]  /*0ae0*/  LDC.64 R6, c[0x0][0x380] ;  /* 0x0000e000ff067b82 */ /* 0x000ea40000000a00 */
.L_x_5312:
        /* <DEDUP_REMOVED lines=9> */
.L_x_5309:
[----:B------:R-:W-:Y:S05]  /*0b80*/  BSYNC.RECONVERGENT B0 ;  /* 0x0000000000007941 */ /* 0x000fea0003800200 */
.L_x_5308:
[----:B------:R-:W2:Y:S01]  /*0b90*/  LDCU UR4, c[0x0][0x398] ;  /* 0x00007300ff0477ac */ /* 0x000ea20008000800 */
[----:B------:R-:W-:-:S05]  /*0ba0*/  VIADD R0, R0, 0xb ;  /* 0x0000000b00007836 */ /* 0x000fca0000000000 */
[----:B--2---:R-:W-:-:S13]  /*0bb0*/  ISETP.GE.AND P0, PT, R0, UR4, PT ;  /* 0x0000000400007c0c */ /* 0x004fda000bf06270 */
[----:B------:R-:W-:Y:S05]  /*0bc0*/  @!P0 BRA `(.L_x_5313) ;  /* 0xfffffffc00648947 */ /* 0x000fea000383ffff */
[----:B------:R-:W-:Y:S05]  /*0bd0*/  EXIT ;  /* 0x000000000000794d */ /* 0x000fea0003800000 */
.L_x_5314:
        /* <DEDUP_REMOVED lines=10> */
.L_x_7997:


//--------------------- .text._Z15gpukernelAMWNr3ILi1ELi10EEvPdS0_S0_iii --------------------------
	.section	.text._Z15gpukernelAMWNr3ILi1ELi10EEvPdS0_S0_iii,"ax",@progbits
	.align	128
        .global         _Z15gpukernelAMWNr3ILi1ELi10EEvPdS0_S0_iii
        .type           _Z15gpukernelAMWNr3ILi1ELi10EEvPdS0_S0_iii,@function
        .size           _Z15gpukernelAMWNr3ILi1ELi10EEvPdS0_S0_iii,(.L_x_7998 - _Z15gpukernelAMWNr3ILi1ELi10EEvPdS0_S0_iii)
        .other          _Z15gpukernelAMWNr3ILi1ELi10EEvPdS0_S0_iii,@"STO_CUDA_ENTRY STV_DEFAULT"
_Z15gpukernelAMWNr3ILi1ELi10EEvPdS0_S0_iii:
.text._Z15gpukernelAMWNr3ILi1ELi10EEvPdS0_S0_iii:
        /* <DEDUP_REMOVED lines=23> */
.L_x_5324:
[----:B0-----:R-:W0:Y:S01]  /*0170*/  LDCU UR8, c[0x0][0x3a0] ;  /* 0x00007400ff0877ac */ /* 0x001e220008000800 */
[----:B------:R-:W-:Y:S01]  /*0180*/  BSSY.RECONVERGENT B0, `(.L_x_5316) ;  /* 0x0000071000007945 */ /* 0x000fe20003800200 */
[----:B0-----:R-:W-:-:S13]  /*0190*/  ISETP.GE.AND P2, PT, R3, UR8, PT ;  /* 0x0000000803007c0c */ /* 0x001fda000bf46270 */
[----:B------:R-:W-:Y:S05]  /*01a0*/  @P2 BRA `(.L_x_5317) ;  /* 0x0000000400b82947 */ /* 0x000fea0003800000 */
[----:B------:R-:W-:-:S07]  /*01b0*/  IMAD.MOV.U32 R25, RZ, RZ, R3 ;  /* 0x000000ffff197224 */ /* 0x000fce00078e0003 */
.L_x_5323:
        /* <DEDUP_REMOVED lines=13> */
.L_x_5319:
        /* <DEDUP_REMOVED lines=40> */
.L_x_5318:
        /* <DEDUP_REMOVED lines=24> */
.L_x_5321:
        /* <DEDUP_REMOVED lines=15> */
.L_x_5322:
        /* <DEDUP_REMOVED lines=13> */
.L_x_5320:
[----:B------:R-:W0:Y:S02]  /*0850*/  LDC.64 R8, c[0x0][0x380] ;  /* 0x0000e000ff087b82 */ /* 0x000e240000000a00 */
[----:B0-----:R-:W-:-:S05]  /*0860*/  IMAD.WIDE R8, R24, 0x8, R8 ;  /* 0x0000000818087825 */ /* 0x001fca00078e0208 */
[----:B------:R0:W-:Y:S01]  /*0870*/  REDG.E.ADD.F64.RN.STRONG.GPU desc[UR6][R8.64], R22 ;  /* 0x00000016080079a6 */ /* 0x0001e2000c12ff06 */
[----:B------:R-:W-:Y:S05]  /*0880*/  @!P2 BRA `(.L_x_5323) ;  /* 0xfffffff8004ca947 */ /* 0x000fea000383ffff */
.L_x_5317:
[----:B------:R-:W-:Y:S05]  /*0890*/  BSYNC.RECONVERGENT B0 ;  /* 0x0000000000007941 */ /* 0x000fea0003800200 */
.L_x_5316:
[----:B------:R-:W1:Y:S01]  /*08a0*/  LDCU UR8, c[0x0][0x398] ;  /* 0x00007300ff0877ac */ /* 0x000e620008000800 */
[----:B------:R-:W-:-:S05]  /*08b0*/  VIADD R0, R0, 0xa ;  /* 0x0000000a00007836 */ /* 0x000fca0000000000 */
[----:B-1----:R-:W-:-:S13]  /*08c0*/  ISETP.GE.AND P2, PT, R0, UR8, PT ;  /* 0x0000000800007c0c */ /* 0x002fda000bf46270 */
[----:B------:R-:W-:Y:S05]  /*08d0*/  @!P2 BRA `(.L_x_5324) ;  /* 0xfffffff80024a947 */ /* 0x000fea000383ffff */
[----:B------:R-:W-:Y:S05]  /*08e0*/  EXIT ;  /* 0x000000000000794d */ /* 0x000fea0003800000 */
.L_x_5315:
[----:B------:R-:W0:Y:S01]  /*08f0*/  LDCU UR4, c[0x0][0x3a0] ;  /* 0x00007400ff0477ac */ /* 0x000e220008000800 */
[----:B------:R-:W-:Y:S02]  /*0900*/  LOP3.LUT R2, RZ, R3, RZ, 0x33, !PT ;  /* 0x00000003ff027212 */ /* 0x000fe400078e33ff */
[C---:B------:R-:W-:Y:S02]  /*0910*/  LOP3.LUT R8, R3.reuse, 0x20, RZ, 0xfc, !PT ;  /* 0x0000002003087812 */ /* 0x040fe400078efcff */
[C---:B------:R-:W-:Y:S02]  /*0920*/  LOP3.LUT R9, R3.reuse, 0x40, RZ, 0xfc, !PT ;  /* 0x0000004003097812 */ /* 0x040fe400078efcff */
[----:B------:R-:W-:Y:S01]  /*0930*/  LOP3.LUT R10, R3, 0x60, RZ, 0xfc, !PT ;  /* 0x00000060030a7812 */ /* 0x000fe200078efcff */
[----:B0-----:R-:W-:-:S05]  /*0940*/  VIADD R2, R2, UR4 ;  /* 0x0000000402027c36 */ /* 0x001fca0008000000 */
[----:B------:R-:W-:-:S07]  /*0950*/  LOP3.LUT R13, R2, 0x60, RZ, 0xc0, !PT ;  /* 0x00000060020d7812 */ /* 0x000fce00078ec0ff */
.L_x_5330:
        /* <DEDUP_REMOVED lines=21> */
.L_x_5328:
[----:B------:R-:W-:Y:S05]  /*0ab0*/  BSYNC.RECONVERGENT B1 ;  /* 0x0000000000017941 */ /* 0x000fea0003800200 */
.L_x_5327:
[----:B------:R-:W-:-:S13]  /*0ac0*/  ISETP.GE.U32.AND P0, PT, R2, 0x60, PT ;  /* 0x000000600200780c */ /* 0x000fda0003f06070 */
[----:B------:R-:W-:Y:S05]  /*0ad0*/  @!P0 BRA `(.L_x_5326) ;  /* 0x0000000000288947 */ /* 0x000fea0003800000 */
[----:B------:R-:W2:Y:S02]  /*0ae0*/  LDC.64 R6, c[0x0][0x380] ;  /* 0x0000e000ff067b82 */ /* 0x000ea40000000a00 */
.L_x_5329:
        /* <DEDUP_REMOVED lines=9> */
.L_x_5326:
[----:B------:R-:W-:Y:S05]  /*0b80*/  BSYNC.RECONVERGENT B0 ;  /* 0x0000000000007941 */ /* 0x000fea0003800200 */
.L_x_5325:
[----:B------:R-:W2:Y:S01]  /*0b90*/  LDCU UR4, c[0x0][0x398] ;  /* 0x00007300ff0477ac */ /* 0x000ea20008000800 */
[----:B------:R-:W-:-:S05]  /*0ba0*/  VIADD R0, R0, 0xa ;  /* 0x0000000a00007836 */ /* 0x000fca0000000000 */
[----:B--2---:R-:W-:-:S13]  /*0bb0*/  ISETP.GE.AND P0, PT, R0, UR4, PT ;  /* 0x0000000400007c0c */ /* 0x004fda000bf06270 */
[----:B------:R-:W-:Y:S05]  /*0bc0*/  @!P0 BRA `(.L_x_5330) ;  /* 0xfffffffc00648947 */ /* 0x000fea000383ffff */
[----:B------:R-:W-:Y:S05]  /*0bd0*/  EXIT ;  /* 0x000000000000794d */ /* 0x000fea0003800000 */
.L_x_5331:
        /* <DEDUP_REMOVED lines=10> */
.L_x_7998:


//--------------------- .text._Z15gpukernelAMWNr3ILi1ELi9EEvPdS0_S0_iii --------------------------
	.section	.text._Z15gpukernelAMWNr3ILi1ELi9EEvPdS0_S0_iii,"ax",@progbits
	.align	128
        .global         _Z15gpukernelAMWNr3ILi1ELi9EEvPdS0_S0_iii
        .type           _Z15gpukernelAMWNr3ILi1ELi9EEvPdS0_S0_iii,@function
        .size           _Z15gpukernelAMWNr3ILi1ELi9EEvPdS0_S0_iii,(.L_x_7999 - _Z15gpukernelAMWNr3ILi1ELi9EEvPdS0_S0_iii)
        .other          _Z15gpukernelAMWNr3ILi1ELi9EEvPdS0_S0_iii,@"STO_CUDA_ENTRY STV_DEFAULT"
_Z15gpukernelAMWNr3ILi1ELi9EEvPdS0_S0_iii:
.text._Z15gpukernelAMWNr3ILi1ELi9EEvPdS0_S0_iii:
        /* <DEDUP_REMOVED lines=23> */
.L_x_5341:
[----:B0-----:R-:W0:Y:S01]  /*0170*/  LDCU UR8, c[0x0][0x3a0] ;  /* 0x00007400ff0877ac */ /* 0x001e220008000800 */
[----:B------:R-:W-:Y:S01]  /*0180*/  BSSY.RECONVERGENT B0, `(.L_x_5333) ;  /* 0x0000071000007945 */ /* 0x000fe20003800200 */
[----:B0-----:R-:W-:-:S13]  /*0190*/  ISETP.GE.AND P2, PT, R3, UR8, PT ;  /* 0x0000000803007c0c */ /* 0x001fda000bf46270 */
[----:B------:R-:W-:Y:S05]  /*01a0*/  @P2 BRA `(.L_x_5334) ;  /* 0x0000000400b82947 */ /* 0x000fea0003800000 */
[----:B------:R-:W-:-:S07]  /*01b0*/  IMAD.MOV.U32 R25, RZ, RZ, R3 ;  /* 0x000000ffff197224 */ /* 0x000fce00078e0003 */
.L_x_5340:
        /* <DEDUP_REMOVED lines=13> */
.L_x_5336:
        /* <DEDUP_REMOVED lines=40> */
.L_x_5335:
        /* <DEDUP_REMOVED lines=24> */
.L_x_5338:
        /* <DEDUP_REMOVED lines=15> */
.L_x_5339:
        /* <DEDUP_REMOVED lines=13> */
.L_x_5337:
[----:B------:R-:W0:Y:S02]  /*0850*/  LDC.64 R8, c[0x0][0x380] ;  /* 0x0000e000ff087b82 */ /* 0x000e240000000a00 */
[----:B0-----:R-:W-:-:S05]  /*0860*/  IMAD.WIDE R8, R24, 0x8, R8 ;  /* 0x0000000818087825 */ /* 0x001fca00078e0208 */
[----:B------:R0:W-:Y:S01]  /*0870*/  REDG.E.ADD.F64.RN.STRONG.GPU desc[UR6][R8.64], R22 ;  /* 0x00000016080079a6 */ /* 0x0001e2000c12ff06 */
[----:B------:R-:W-:Y:S05]  /*0880*/  @!P2 BRA `(.L_x_5340) ;  /* 0xfffffff8004ca947 */ /* 0x000fea000383ffff */
.L_x_5334:
[----:B------:R-:W-:Y:S05]  /*0890*/  BSYNC.RECONVERGENT B0 ;  /* 0x0000000000007941 */ /* 0x000fea0003800200 */
.L_x_5333:
[----:B------:R-:W1:Y:S01]  /*08a0*/  LDCU UR8, c[0x0][0x398] ;  /* 0x00007300ff0877ac */ /* 0x000e620008000800 */
[----:B------:R-:W-:-:S05]  /*08b0*/  VIADD R0, R0, 0x9 ;  /* 0x0000000900007836 */ /* 0x000fca0000000000 */
[----:B-1----:R-:W-:-:S13]  /*08c0*/  ISETP.GE.AND P2, PT, R0, UR8, PT ;  /* 0x0000000800007c0c */ /* 0x002fda000bf46270 */
[----:B------:R-:W-:Y:S05]  /*08d0*/  @!P2 BRA `(.L_x_5341) ;  /* 0xfffffff80024a947 */ /* 0x000fea000383ffff */
[----:B------:R-:W-:Y:S05]  /*08e0*/  EXIT ;  /* 0x000000000000794d */ /* 0x000fea0003800000 */
.L_x_5332:
[----:B------:R-:W0:Y:S01]  /*08f0*/  LDCU UR4, c[0x0][0x3a0] ;  /* 0x00007400ff0477ac */ /* 0x000e220008000800 */
[----:B------:R-:W-:Y:S02]  /*0900*/  LOP3.LUT R2, RZ, R3, RZ, 0x33, !PT ;  /* 0x00000003ff027212 */ /* 0x000fe400078e33ff */
[C---:B------:R-:W-:Y:S02]  /*0910*/  LOP3.LUT R8, R3.reuse, 0x20, RZ, 0xfc, !PT ;  /* 0x0000002003087812 */ /* 0x040fe400078efcff */
[C---:B------:R-:W-:Y:S02]  /*0920*/  LOP3.LUT R9, R3.reuse, 0x40, RZ, 0xfc, !PT ;  /* 0x0000004003097812 */ /* 0x040fe400078efcff */
[----:B------:R-:W-:Y:S01]  /*0930*/  LOP3.LUT R10, R3, 0x60, RZ, 0xfc, !PT ;  /* 0x00000060030a7812 */ /* 0x000fe200078efcff */
[----:B0-----:R-:W-:-:S05]  /*0940*/  VIADD R2, R2, UR4 ;  /* 0x0000000402027c36 */ /* 0x001fca0008000000 */
[----:B------:R-:W-:-:S07]  /*0950*/  LOP3.LUT R13, R2, 0x60, RZ, 0xc0, !PT ;  /* 0x00000060020d7812 */ /* 0x000fce00078ec0ff */
.L_x_5347:
        /* <DEDUP_REMOVED lines=21> */
.L_x_5345:
[----:B------:R-:W-:Y:S05]  /*0ab0*/  BSYNC.RECONVERGENT B1 ;  /* 0x0000000000017941 */ /* 0x000fea0003800200 */
.L_x_5344:
[----:B------:R-:W-:-:S13]  /*0ac0*/  ISETP.GE.U32.AND P0, PT, R2, 0x60, PT ;  /* 0x000000600200780c */ /* 0x000fda0003f06070 */
[----:B------:R-:W-:Y:S05]  /*0ad0*/  @!P0 BRA `(.L_x_5343) ;  /* 0x0000000000288947 */ /* 0x000fea0003800000 */
[----:B------:R-:W2:Y:S02]  /*0ae0*/  LDC.64 R6, c[0x0][0x380] ;  /* 0x0000e000ff067b82 */ /* 0x000ea40000000a00 */
.L_x_5346:
        /* <DEDUP_REMOVED lines=9> */
.L_x_5343:
[----:B------:R-:W-:Y:S05]  /*0b80*/  BSYNC.RECONVERGENT B0 ;  /* 0x0000000000007941 */ /* 0x000fea0003800200 */
.L_x_5342:
[----:B------:R-:W2:Y:S01]  /*0b90*/  LDCU UR4, c[0x0][0x398] ;  /* 0x00007300ff0477ac */ /* 0x000ea20008000800 */
[----:B------:R-:W-:-:S05]  /*0ba0*/  VIADD R0, R0, 0x9 ;  /* 0x0000000900007836 */ /* 0x000fca0000000000 */
[----:B--2---:R-:W-:-:S13]  /*0bb0*/  ISETP.GE.AND P0, PT, R0, UR4, PT ;  /* 0x0000000400007c0c */ /* 0x004fda000bf06270 */
[----:B------:R-:W-:Y:S05]  /*0bc0*/  @!P0 BRA `(.L_x_5347) ;  /* 0xfffffffc00648947 */ /* 0x000fea000383ffff */
[----:B------:R-:W-:Y:S05]  /*0bd0*/  EXIT ;  /* 0x000000000000794d */ /* 0x000fea0003800000 */
.L_x_5348:
        /* <DEDUP_REMOVED lines=10> */
.L_x_7999:


//--------------------- .text._Z15gpukernelAMWNr3ILi1ELi8EEvPdS0_S0_iii --------------------------
	.section	.text._Z15gpukernelAMWNr3ILi1ELi8EEvPdS0_S0_iii,"ax",@progbits
	.align	128
        .global         _Z15gpukernelAMWNr3ILi1ELi8EEvPdS0_S0_iii
        .type           _Z15gpukernelAMWNr3ILi1ELi8EEvPdS0_S0_iii,@function
        .size           _Z15gpukernelAMWNr3ILi1ELi8EEvPdS0_S0_iii,(.L_x_8000 - _Z15gpukernelAMWNr3ILi1ELi8EEvPdS0_S0_iii)
        .other          _Z15gpukernelAMWNr3ILi1ELi8EEvPdS0_S0_iii,@"STO_CUDA_ENTRY STV_DEFAULT"
_Z15gpukernelAMWNr3ILi1ELi8EEvPdS0_S0_iii:
.text._Z15gpukernelAMWNr3ILi1ELi8EEvPdS0_S0_iii:
        /* <DEDUP_REMOVED lines=23> */
.L_x_5358:
[----:B0-----:R-:W0:Y:S01]  /*0170*/  LDCU UR8, c[0x0][0x3a0] ;  /* 0x00007400ff0877ac */ /* 0x001e220008000800 */
[----:B------:R-:W-:Y:S01]  /*0180*/  BSSY.RECONVERGENT B0, `(.L_x_5350) ;  /* 0x0000071000007945 */ /* 0x000fe20003800200 */
[----:B0-----:R-:W-:-:S13]  /*0190*/  ISETP.GE.AND P2, PT, R3, UR8, PT ;  /* 0x0000000803007c0c */ /* 0x001fda000bf46270 */
[----:B------:R-:W-:Y:S05]  /*01a0*/  @P2 BRA `(.L_x_5351) ;  /* 0x0000000400b82947 */ /* 0x000fea0003800000 */
[----:B------:R-:W-:-:S07]  /*01b0*/  IMAD.MOV.U32 R25, RZ, RZ, R3 ;  /* 0x000000ffff197224 */ /* 0x000fce00078e0003 */
.L_x_5357:
        /* <DEDUP_REMOVED lines=13> */
.L_x_5353:
        /* <DEDUP_REMOVED lines=40> */
.L_x_5352:
        /* <DEDUP_REMOVED lines=24> */
.L_x_5355:
        /* <DEDUP_REMOVED lines=15> */
.L_x_5356:
        /* <DEDUP_REMOVED lines=13> */
.L_x_5354:
[----:B------:R-:W0:Y:S02]  /*0850*/  LDC.64 R8, c[0x0][0x380] ;  /* 0x0000e000ff087b82 */ /* 0x000e240000000a00 */
[----:B0-----:R-:W-:-:S05]  /*0860*/  IMAD.WIDE R8, R24, 0x8, R8 ;  /* 0x0000000818087825 */ /* 0x001fca00078e0208 */
[----:B------:R0:W-:Y:S01]  /*0870*/  REDG.E.ADD.F64.RN.STRONG.GPU desc[UR6][R8.64], R22 ;  /* 0x00000016080079a6 */ /* 0x0001e2000c12ff06 */
[----:B------:R-:W-:Y:S05]  /*0880*/  @!P2 BRA `(.L_x_5357) ;  /* 0xfffffff8004ca947 */ /* 0x000fea000383ffff */
.L_x_5351:
[----:B------:R-:W-:Y:S05]  /*0890*/  BSYNC.RECONVERGENT B0 ;  /* 0x0000000000007941 */ /* 0x000fea0003800200 */
.L_x_5350:
[----:B------:R-:W1:Y:S01]  /*08a0*/  LDCU UR8, c[0x0][0x398] ;  /* 0x00007300ff0877ac */ /* 0x000e620008000800 */
[----:B------:R-:W-:-:S05]  /*08b0*/  VIADD R0, R0, 0x8 ;  /* 0x0000000800007836 */ /* 0x000fca0000000000 */
[----:B-1----:R-:W-:-:S13]  /*08c0*/  ISETP.GE.AND P2, PT, R0, UR8, PT ;  /* 0x0000000800007c0c */ /* 0x002fda000bf46270 */
[----:B------:R-:W-:Y:S05]  /*08d0*/  @!P2 BRA `(.L_x_5358) ;  /* 0xfffffff80024a947 */ /* 0x000fea000383ffff */
[----:B------:R-:W-:Y:S05]  /*08e0*/  EXIT ;  /* 0x000000000000794d */ /* 0x000fea0003800000 */
.L_x_5349:
[----:B------:R-:W0:Y:S01]  /*08f0*/  LDCU UR4, c[0x0][0x3a0] ;  /* 0x00007400ff0477ac */ /* 0x000e220008000800 */
[----:B------:R-:W-:Y:S02]  /*0900*/  LOP3.LUT R2, RZ, R3, RZ, 0x33, !PT ;  /* 0x00000003ff027212 */ /* 0x000fe400078e33ff */
[C---:B------:R-:W-:Y:S02]  /*0910*/  LOP3.LUT R8, R3.reuse, 0x20, RZ, 0xfc, !PT ;  /* 0x0000002003087812 */ /* 0x040fe400078efcff */
[C---:B------:R-:W-:Y:S02]  /*0920*/  LOP3.LUT R9, R3.reuse, 0x40, RZ, 0xfc, !PT ;  /* 0x0000004003097812 */ /* 0x040fe400078efcff */
[----:B------:R-:W-:Y:S01]  /*0930*/  LOP3.LUT R10, R3, 0x60, RZ, 0xfc, !PT ;  /* 0x00000060030a7812 */ /* 0x000fe200078efcff */
[----:B0-----:R-:W-:-:S05]  /*0940*/  VIADD R2, R2, UR4 ;  /* 0x0000000402027c36 */ /* 0x001fca0008000000 */
[----:B------:R-:W-:-:S07]  /*0950*/  LOP3.LUT R13, R2, 0x60, RZ, 0xc0, !PT ;  /* 0x00000060020d7812 */ /* 0x000fce00078ec0ff */
.L_x_5364:
        /* <DEDUP_REMOVED lines=21> */
.L_x_5362:
[----:B------:R-:W-:Y:S05]  /*0ab0*/  BSYNC.RECONVERGENT B1 ;  /* 0x0000000000017941 */ /* 0x000fea0003800200 */
.L_x_5361:
[----:B------:R-:W-:-:S13]  /*0ac0*/  ISETP.GE.U32.AND P0, PT, R2, 0x60, PT ;  /* 0x000000600200780c */ /* 0x000fda0003f06070 */
[----:B------:R-:W-:Y:S05]  /*0ad0*/  @!P0 BRA `(.L_x_5360) ;  /* 0x0000000000288947 */ /* 0x000fea0003800000 */
[----:B------:R-:W2:Y:S02]  /*0ae0*/  LDC.64 R6, c[0x0][0x380] ;  /* 0x0000e000ff067b82 */ /* 0x000ea40000000a00 */
.L_x_5363:
        /* <DEDUP_REMOVED lines=9> */
.L_x_5360:
[----:B------:R-:W-:Y:S05]  /*0b80*/  BSYNC.RECONVERGENT B0 ;  /* 0x0000000000007941 */ /* 0x000fea0003800200 */
.L_x_5359:
[----:B------:R-:W2:Y:S01]  /*0b90*/  LDCU UR4, c[0x0][0x398] ;  /* 0x00007300ff0477ac */ /* 0x000ea20008000800 */
[----:B------:R-:W-:-:S05]  /*0ba0*/  VIADD R0, R0, 0x8 ;  /* 0x0000000800007836 */ /* 0x000fca0000000000 */
[----:B--2---:R-:W-:-:S13]  /*0bb0*/  ISETP.GE.AND P0, PT, R0, UR4, PT ;  /* 0x0000000400007c0c */ /* 0x004fda000bf06270 */
[----:B------:R-:W-:Y:S05]  /*0bc0*/  @!P0 BRA `(.L_x_5364) ;  /* 0xfffffffc00648947 */ /* 0x000fea000383ffff */
[----:B------:R-:W-:Y:S05]  /*0bd0*/  EXIT ;  /* 0x000000000000794d */ /* 0x000fea0003800000 */
.L_x_5365:
        /* <DEDUP_REMOVED lines=10> */
.L_x_8000:


//--------------------- .text._Z15gpukernelAMWNr3ILi1ELi7EEvPdS0_S0_iii --------------------------
	.section	.text._Z15gpukernelAMWNr3ILi1ELi7EEvPdS0_S0_iii,"ax",@progbits
	.align	128
        .global         _Z15gpukernelAMWNr3ILi1ELi7EEvPdS0_S0_iii
        .type           _Z15gpukernelAMWNr3ILi1ELi7EEvPdS0_S0_iii,@function
        .size           _Z15gpukernelAMWNr3ILi1ELi7EEvPdS0_S0_iii,(.L_x_8001 - _Z15gpukernelAMWNr3ILi1ELi7EEvPdS0_S0_iii)
        .other          _Z15gpukernelAMWNr3ILi1ELi7EEvPdS0_S0_iii,@"STO_CUDA_ENTRY STV_DEFAULT"
_Z15gpukernelAMWNr3ILi1ELi7EEvPdS0_S0_iii:
.text._Z15gpukernelAMWNr3ILi1ELi7EEvPdS0_S0_iii:
        /* <DEDUP_REMOVED lines=23> */
.L_x_5375:
[----:B0-----:R-:W0:Y:S01]  /*0170*/  LDCU UR8, c[0x0][0x3a0] ;  /* 0x00007400ff0877ac */ /* 0x001e220008000800 */
[----:B------:R-:W-:Y:S01]  /*0180*/  BSSY.RECONVERGENT B0, `(.L_x_5367) ;  /* 0x0000071000007945 */ /* 0x000fe20003800200 */
[----:B0-----:R-:W-:-:S13]  /*0190*/  ISETP.GE.AND P2, PT, R3, UR8, PT ;  /* 0x0000000803007c0c */ /* 0x001fda000bf46270 */
[----:B------:R-:W-:Y:S05]  /*01a0*/  @P2 BRA `(.L_x_5368) ;  /* 0x0000000400b82947 */ /* 0x000fea0003800000 */
[----:B------:R-:W-:-:S07]  /*01b0*/  IMAD.MOV.U32 R25, RZ, RZ, R3 ;  /* 0x000000ffff197224 */ /* 0x000fce00078e0003 */
.L_x_5374:
        /* <DEDUP_REMOVED lines=13> */
.L_x_5370:
        /* <DEDUP_REMOVED lines=40> */
.L_x_5369:
        /* <DEDUP_REMOVED lines=24> */
.L_x_5372:
        /* <DEDUP_REMOVED lines=15> */
.L_x_5373:
        /* <DEDUP_REMOVED lines=13> */
.L_x_5371:
[----:B------:R-:W0:Y:S02]  /*0850*/  LDC.64 R8, c[0x0][0x380] ;  /* 0x0000e000ff087b82 */ /* 0x000e240000000a00 */
[----:B0-----:R-:W-:-:S05]  /*0860*/  IMAD.WIDE R8, R24, 0x8, R8 ;  /* 0x0000000818087825 */ /* 0x001fca00078e0208 */
[----:B------:R0:W-:Y:S01]  /*0870*/  REDG.E.ADD.F64.RN.STRONG.GPU desc[UR6][R8.64], R22 ;  /* 0x00000016080079a6 */ /* 0x0001e2000c12ff06 */
[----:B------:R-:W-:Y:S05]  /*0880*/  @!P2 BRA `(.L_x_5374) ;  /* 0xfffffff8004ca947 */ /* 0x000fea000383ffff */
.L_x_5368:
[----:B------:R-:W-:Y:S05]  /*0890*/  BSYNC.RECONVERGENT B0 ;  /* 0x0000000000007941 */ /* 0x000fea0003800200 */
.L_x_5367:
[----:B------:R-:W1:Y:S01]  /*08a0*/  LDCU UR8, c[0x0][0x398] ;  /* 0x00007300ff0877ac */ /* 0x000e620008000800 */
[----:B------:R-:W-:-:S05]  /*08b0*/  VIADD R0, R0, 0x7 ;  /* 0x0000000700007836 */ /* 0x000fca0000000000 */
[----:B-1----:R-:W-:-:S13]  /*08c0*/  ISETP.GE.AND P2, PT, R0, UR8, PT ;  /* 0x0000000800007c0c */ /* 0x002fda000bf46270 */
[----:B------:R-:W-:Y:S05]  /*08d0*/  @!P2 BRA `(.L_x_5375) ;  /* 0xfffffff80024a947 */ /* 0x000fea000383ffff */
[----:B------:R-:W-:Y:S05]  /*08e0*/  EXIT ;  /* 0x000000000000794d */ /* 0x000fea0003800000 */
.L_x_5366:
[----:B------:R-:W0:Y:S01]  /*08f0*/  LDCU UR4, c[0x0][0x3a0] ;  /* 0x00007400ff0477ac */ /* 0x000e220008000800 */
[----:B------:R-:W-:Y:S02]  /*0900*/  LOP3.LUT R2, RZ, R3, RZ, 0x33, !PT ;  /* 0x00000003ff027212 */ /* 0x000fe400078e33ff */
[C---:B------:R-:W-:Y:S02]  /*0910*/  LOP3.LUT R8, R3.reuse, 0x20, RZ, 0xfc, !PT ;  /* 0x0000002003087812 */ /* 0x040fe400078efcff */
[C---:B------:R-:W-:Y:S02]  /*0920*/  LOP3.LUT R9, R3.reuse, 0x40, RZ, 0xfc, !PT ;  /* 0x0000004003097812 */ /* 0x040fe400078efcff */
[----:B------:R-:W-:Y:S01]  /*0930*/  LOP3.LUT R10, R3, 0x60, RZ, 0xfc, !PT ;  /* 0x00000060030a7812 */ /* 0x000fe200078efcff */
[----:B0-----:R-:W-:-:S05]  /*0940*/  VIADD R2, R2, UR4 ;  /* 0x0000000402027c36 */ /* 0x001fca0008000000 */
[----:B------:R-:W-:-:S07]  /*0950*/  LOP3.LUT R13, R2, 0x60, RZ, 0xc0, !PT ;  /* 0x00000060020d7812 */ /* 0x000fce00078ec0ff */
.L_x_5381:
        /* <DEDUP_REMOVED lines=21> */
.L_x_5379:
[----:B------:R-:W-:Y:S05]  /*0ab0*/  BSYNC.RECONVERGENT B1 ;  /* 0x0000000000017941 */ /* 0x000fea0003800200 */
.L_x_5378:
[----:B------:R-:W-:-:S13]  /*0ac0*/  ISETP.GE.U32.AND P0, PT, R2, 0x60, PT ;  /* 0x000000600200780c */ /* 0x000fda0003f06070 */
[----:B------:R-:W-:Y:S05]  /*0ad0*/  @!P0 BRA `(.L_x_5377) ;  /* 0x0000000000288947 */ /* 0x000fea0003800000 */
[----:B------:R-:W2:Y:S02]  /*0ae0*/  LDC.64 R6, c[0x0][0x380] ;  /* 0x0000e000ff067b82 */ /* 0x000ea40000000a00 */
.L_x_5380:
        /* <DEDUP_REMOVED lines=9> */
.L_x_5377:
[----:B------:R-:W-:Y:S05]  /*0b80*/  BSYNC.RECONVERGENT B0 ;  /* 0x0000000000007941 */ /* 0x000fea0003800200 */
.L_x_5376:
[----:B------:R-:W2:Y:S01]  /*0b90*/  LDCU UR4, c[0x0][0x398] ;  /* 0x00007300ff0477ac */ /* 0x000ea20008000800 */
[----:B------:R-:W-:-:S05]  /*0ba0*/  VIADD R0, R0, 0x7 ;  /* 0x0000000700007836 */ /* 0x000fca0000000000 */
[----:B--2---:R-:W-:-:S13]  /*0bb0*/  ISETP.GE.AND P0, PT, R0, UR4, PT ;  /* 0x0000000400007c0c */ /* 0x004fda000bf06270 */
[----:B------:R-:W-:Y:S05]  /*0bc0*/  @!P0 BRA `(.L_x_5381) ;  /* 0xfffffffc00648947 */ /* 0x000fea000383ffff */
[----:B------:R-:W-:Y:S05]  /*0bd0*/  EXIT ;  /* 0x000000000000794d */ /* 0x000fea0003800000 */
.L_x_5382:
        /* <DEDUP_REMOVED lines=10> */
.L_x_8001:


//--------------------- .text._Z15gpukernelAMWNr3ILi1ELi6EEvPdS0_S0_iii --------------------------
	.section	.text._Z15gpukernelAMWNr3ILi1ELi6EEvPdS0_S0_iii,"ax",@progbits
	.align	128
        .global         _Z15gpukernelAMWNr3ILi1ELi6EEvPdS0_S0_iii
        .type           _Z15gpukernelAMWNr3ILi1ELi6EEvPdS0_S0_iii,@function
        .size           _Z15gpukernelAMWNr3ILi1ELi6EEvPdS0_S0_iii,(.L_x_8002 - _Z15gpukernelAMWNr3ILi1ELi6EEvPdS0_S0_iii)
        .other          _Z15gpukernelAMWNr3ILi1ELi6EEvPdS0_S0_iii,@"STO_CUDA_ENTRY STV_DEFAULT"
_Z15gpukernelAMWNr3ILi1ELi6EEvPdS0_S0_iii:
.text._Z15gpukernelAMWNr3ILi1ELi6EEvPdS0_S0_iii:
        /* <DEDUP_REMOVED lines=23> */
.L_x_5392:
[----:B0-----:R-:W0:Y:S01]  /*0170*/  LDCU UR8, c[0x0][0x3a0] ;  /* 0x00007400ff0877ac */ /* 0x001e220008000800 */
[----:B------:R-:W-:Y:S01]  /*0180*/  BSSY.RECONVERGENT B0, `(.L_x_5384) ;  /* 0x0000071000007945 */ /* 0x000fe20003800200 */
[----:B0-----:R-:W-:-:S13]  /*0190*/  ISETP.GE.AND P2, PT, R3, UR8, PT ;  /* 0x0000000803007c0c */ /* 0x001fda000bf46270 */
[----:B------:R-:W-:Y:S05]  /*01a0*/  @P2 BRA `(.L_x_5385) ;  /* 0x0000000400b82947 */ /* 0x000fea0003800000 */
[----:B------:R-:W-:-:S07]  /*01b0*/  IMAD.MOV.U32 R25, RZ, RZ, R3 ;  /* 0x000000ffff197224 */ /* 0x000fce00078e0003 */
.L_x_5391:
        /* <DEDUP_REMOVED lines=13> */
.L_x_5387:
        /* <DEDUP_REMOVED lines=40> */
.L_x_5386:
        /* <DEDUP_REMOVED lines=24> */
.L_x_5389:
        /* <DEDUP_REMOVED lines=15> */
.L_x_5390:
        /* <DEDUP_REMOVED lines=13> */
.L_x_5388:
[----:B------:R-:W0:Y:S02]  /*0850*/  LDC.64 R8, c[0x0][0x380] ;  /* 0x0000e000ff087b82 */ /* 0x000e240000000a00 */
[----:B0-----:R-:W-:-:S05]  /*0860*/  IMAD.WIDE R8, R24, 0x8, R8 ;  /* 0x0000000818087825 */ /* 0x001fca00078e0208 */
[----:B------:R0:W-:Y:S01]  /*0870*/  REDG.E.ADD.F64.RN.STRONG.GPU desc[UR6][R8.64], R22 ;  /* 0x00000016080079a6 */ /* 0x0001e2000c12ff06 */
[----:B------:R-:W-:Y:S05]  /*0880*/  @!P2 BRA `(.L_x_5391) ;  /* 0xfffffff8004ca947 */ /* 0x000fea000383ffff */
.L_x_5385:
[----:B------:R-:W-:Y:S05]  /*0890*/  BSYNC.RECONVERGENT B0 ;  /* 0x0000000000007941 */ /* 0x000fea0003800200 */
.L_x_5384:
[----:B------:R-:W1:Y:S01]  /*08a0*/  LDCU UR8, c[0x0][0x398] ;  /* 0x00007300ff0877ac */ /* 0x000e620008000800 */
[----:B------:R-:W-:-:S05]  /*08b0*/  VIADD R0, R0, 0x6 ;  /* 0x0000000600007836 */ /* 0x000fca0000000000 */
[----:B-1----:R-:W-:-:S13]  /*08c0*/  ISETP.GE.AND P2, PT, R0, UR8, PT ;  /* 0x0000000800007c0c */ /* 0x002fda000bf46270 */
[----:B------:R-:W-:Y:S05]  /*08d0*/  @!P2 BRA `(.L_x_5392) ;  /* 0xfffffff80024a947 */ /* 0x000fea000383ffff */
[----:B------:R-:W-:Y:S05]  /*08e0*/  EXIT ;  /* 0x000000000000794d */ /* 0x000fea0003800000 */
.L_x_5383:
[----:B------:R-:W0:Y:S01]  /*08f0*/  LDCU UR4, c[0x0][0x3a0] ;  /* 0x00007400ff0477ac */ /* 0x000e220008000800 */
[----:B------:R-:W-:Y:S02]  /*0900*/  LOP3.LUT R2, RZ, R3, RZ, 0x33, !PT ;  /* 0x00000003ff027212 */ /* 0x000fe400078e33ff */
[C---:B------:R-:W-:Y:S02]  /*0910*/  LOP3.LUT R8, R3.reuse, 0x20, RZ, 0xfc, !PT ;  /* 0x0000002003087812 */ /* 0x040fe400078efcff */
[C---:B------:R-:W-:Y:S02]  /*0920*/  LOP3.LUT R9, R3.reuse, 0x40, RZ, 0xfc, !PT ;  /* 0x0000004003097812 */ /* 0x040fe400078efcff */
[----:B------:R-:W-:Y:S01]  /*0930*/  LOP3.LUT R10, R3, 0x60, RZ, 0xfc, !PT ;  /* 0x00000060030a7812 */ /* 0x000fe200078efcff */
[----:B0-----:R-:W-:-:S05]  /*0940*/  VIADD R2, R2, UR4 ;  /* 0x0000000402027c36 */ /* 0x001fca0008000000 */
[----:B------:R-:W-:-:S07]  /*0950*/  LOP3.LUT R13, R2, 0x60, RZ, 0xc0, !PT ;  /* 0x00000060020d7812 */ /* 0x000fce00078ec0ff */
.L_x_5398:
        /* <DEDUP_REMOVED lines=21> */
.L_x_5396:
[----:B------:R-:W-:Y:S05]  /*0ab0*/  BSYNC.RECONVERGENT B1 ;  /* 0x0000000000017941 */ /* 0x000fea0003800200 */
.L_x_5395:
[----:B------:R-:W-:-:S13]  /*0ac0*/  ISETP.GE.U32.AND P0, PT, R2, 0x60, PT ;  /* 0x000000600200780c */ /* 0x000fda0003f06070 */
[----:B------:R-:W-:Y:S05]  /*0ad0*/  @!P0 BRA `(.L_x_5394) ;  /* 0x0000000000288947 */ /* 0x000fea0003800000 */
[----:B------:R-:W2:Y:S02]  /*0ae0*/  LDC.64 R6, c[0x0][0x380] ;  /* 0x0000e000ff067b82 */ /* 0x000ea40000000a00 */
.L_x_5397:
        /* <DEDUP_REMOVED lines=9> */
.L_x_5394:
[----:B------:R-:W-:Y:S05]  /*0b80*/  BSYNC.RECONVERGENT B0 ;  /* 0x0000000000007941 */ /* 0x000fea0003800200 */
.L_x_5393:
[----:B------:R-:W2:Y:S01]  /*0b90*/  LDCU UR4, c[0x0][0x398] ;  /* 0x00007300ff0477ac */ /* 0x000ea20008000800 */
[----:B------:R-:W-:-:S05]  /*0ba0*/  VIADD R0, R0, 0x6 ;  /* 0x0000000600007836 */ /* 0x000fca0000000000 */
[----:B--2---:R-:W-:-:S13]  /*0bb0*/  ISETP.GE.AND P0, PT, R0, UR4, PT ;  /* 0x0000000400007c0c */ /* 0x004fda000bf06270 */
[----:B------:R-:W-:Y:S05]  /*0bc0*/  @!P0 BRA `(.L_x_5398) ;  /* 0xfffffffc00648947 */ /* 0x000fea000383ffff */
[----:B------:R-:W-:Y:S05]  /*0bd0*/  EXIT ;  /* 0x000000000000794d */ /* 0x000fea0003800000 */
.L_x_5399:
        /* <DEDUP_REMOVED lines=10> */
.L_x_8002:


//--------------------- .text._Z15gpukernelAMWNr3ILi1ELi5EEvPdS0_S0_iii --------------------------
	.section	.text._Z15gpukernelAMWNr3ILi1ELi5EEvPdS0_S0_iii,"ax",@progbits
	.align	128
        .global         _Z15gpukernelAMWNr3ILi1ELi5EEvPdS0_S0_iii
        .type           _Z15gpukernelAMWNr3ILi1ELi5EEvPdS0_S0_iii,@function
        .size           _Z15gpukernelAMWNr3ILi1ELi5EEvPdS0_S0_iii,(.L_x_8003 - _Z15gpukernelAMWNr3ILi1ELi5EEvPdS0_S0_iii)
        .other          _Z15gpukernelAMWNr3ILi1ELi5EEvPdS0_S0_iii,@"STO_CUDA_ENTRY STV_DEFAULT"
_Z15gpukernelAMWNr3ILi1ELi5EEvPdS0_S0_iii:
.text._Z15gpukernelAMWNr3ILi1ELi5EEvPdS0_S0_iii:
        /* <DEDUP_REMOVED lines=23> */
.L_x_5409:
[----:B0-----:R-:W0:Y:S01]  /*0170*/  LDCU UR8, c[0x0][0x3a0] ;  /* 0x00007400ff0877ac */ /* 0x001e220008000800 */
[----:B------:R-:W-:Y:S01]  /*0180*/  BSSY.RECONVERGENT B0, `(.L_x_5401) ;  /* 0x0000071000007945 */ /* 0x000fe20003800200 */
[----:B0-----:R-:W-:-:S13]  /*0190*/  ISETP.GE.AND P2, PT, R3, UR8, PT ;  /* 0x0000000803007c0c */ /* 0x001fda000bf46270 */
[----:B------:R-:W-:Y:S05]  /*01a0*/  @P2 BRA `(.L_x_5402) ;  /* 0x0000000400b82947 */ /* 0x000fea0003800000 */
[----:B------:R-:W-:-:S07]  /*01b0*/  IMAD.MOV.U32 R25, RZ, RZ, R3 ;  /* 0x000000ffff197224 */ /* 0x000fce00078e0003 */
.L_x_5408:
        /* <DEDUP_REMOVED lines=13> */
.L_x_5404:
        /* <DEDUP_REMOVED lines=40> */
.L_x_5403:
        /* <DEDUP_REMOVED lines=24> */
.L_x_5406:
        /* <DEDUP_REMOVED lines=15> */
.L_x_5407:
        /* <DEDUP_REMOVED lines=13> */
.L_x_5405:
[----:B------:R-:W0:Y:S02]  /*0850*/  LDC.64 R8, c[0x0][0x380] ;  /* 0x0000e000ff087b82 */ /* 0x000e240000000a00 */
[----:B0-----:R-:W-:-:S05]  /*0860*/  IMAD.WIDE R8, R24, 0x8, R8 ;  /* 0x0000000818087825 */ /* 0x001fca00078e0208 */
[----:B------:R0:W-:Y:S01]  /*0870*/  REDG.E.ADD.F64.RN.STRONG.GPU desc[UR6][R8.64], R22 ;  /* 0x00000016080079a6 */ /* 0x0001e2000c12ff06 */
[----:B------:R-:W-:Y:S05]  /*0880*/  @!P2 BRA `(.L_x_5408) ;  /* 0xfffffff8004ca947 */ /* 0x000fea000383ffff */
.L_x_5402:
[----:B------:R-:W-:Y:S05]  /*0890*/  BSYNC.RECONVERGENT B0 ;  /* 0x0000000000007941 */ /* 0x000fea0003800200 */
.L_x_5401:
[----:B------:R-:W1:Y:S01]  /*08a0*/  LDCU UR8, c[0x0][0x398] ;  /* 0x00007300ff0877ac */ /* 0x000e620008000800 */
[----:B------:R-:W-:-:S05]  /*08b0*/  VIADD R0, R0, 0x5 ;  /* 0x0000000500007836 */ /* 0x000fca0000000000 */
[----:B-1----:R-:W-:-:S13]  /*08c0*/  ISETP.GE.AND P2, PT, R0, UR8, PT ;  /* 0x0000000800007c0c */ /* 0x002fda000bf46270 */
[----:B------:R-:W-:Y:S05]  /*08d0*/  @!P2 BRA `(.L_x_5409) ;  /* 0xfffffff80024a947 */ /* 0x000fea000383ffff */
[----:B------:R-:W-:Y:S05]  /*08e0*/  EXIT ;  /* 0x000000000000794d */ /* 0x000fea0003800000 */
.L_x_5400:
[----:B------:R-:W0:Y:S01]  /*08f0*/  LDCU UR4, c[0x0][0x3a0] ;  /* 0x00007400ff0477ac */ /* 0x000e220008000800 */
[----:B------:R-:W-:Y:S02]  /*0900*/  LOP3.LUT R2, RZ, R3, RZ, 0x33, !PT ;  /* 0x00000003ff027212 */ /* 0x000fe400078e33ff */
[C---:B------:R-:W-:Y:S02]  /*0910*/  LOP3.LUT R8, R3.reuse, 0x20, RZ, 0xfc, !PT ;  /* 0x0000002003087812 */ /* 0x040fe400078efcff */
[C---:B------:R-:W-:Y:S02]  /*0920*/  LOP3.LUT R9, R3.reuse, 0x40, RZ, 0xfc, !PT ;  /* 0x0000004003097812 */ /* 0x040fe400078efcff */
[----:B------:R-:W-:Y:S01]  /*0930*/  LOP3.LUT R10, R3, 0x60, RZ, 0xfc, !PT ;  /* 0x00000060030a7812 */ /* 0x000fe200078efcff */
[----:B0-----:R-:W-:-:S05]  /*0940*/  VIADD R2, R2, UR4 ;  /* 0x0000000402027c36 */ /* 0x001fca0008000000 */
[----:B------:R-:W-:-:S07]  /*0950*/  LOP3.LUT R13, R2, 0x60, RZ, 0xc0, !PT ;  /* 0x00000060020d7812 */ /* 0x000fce00078ec0ff */
.L_x_5415:
        /* <DEDUP_REMOVED lines=21> */
.L_x_5413:
[----:B------:R-:W-:Y:S05]  /*0ab0*/  BSYNC.RECONVERGENT B1 ;  /* 0x0000000000017941 */ /* 0x000fea0003800200 */
.L_x_5412:
[----:B------:R-:W-:-:S13]  /*0ac0*/  ISETP.GE.U32.AND P0, PT, R2, 0x60, PT ;  /* 0x000000600200780c */ /* 0x000fda0003f06070 */
[----:B------:R-:W-:Y:S05]  /*0ad0*/  @!P0 BRA `(.L_x_5411) ;  /* 0x0000000000288947 */ /* 0x000fea0003800000 */
[----:B------:R-:W2:Y:S02]  /*0ae0*/  LDC.64 R6, c[0x0][0x380] ;  /* 0x0000e000ff067b82 */ /* 0x000ea40000000a00 */
.L_x_5414:
        /* <DEDUP_REMOVED lines=9> */
.L_x_5411:
[----:B------:R-:W-:Y:S05]  /*0b80*/  BSYNC.RECONVERGENT B0 ;  /* 0x0000000000007941 */ /* 0x000fea0003800200 */
.L_x_5410:
[----:B------:R-:W2:Y:S01]  /*0b90*/  LDCU UR4, c[0x0][0x398] ;  /* 0x00007300ff0477ac */ /* 0x000ea20008000800 */
[----:B------:R-:W-:-:S05]  /*0ba0*/  VIADD R0, R0, 0x5 ;  /* 0x0000000500007836 */ /* 0x000fca0000000000 */
[----:B--2---:R-:W-:-:S13]  /*0bb0*/  ISETP.GE.AND P0, PT, R0, UR4, PT ;  /* 0x0000000400007c0c */ /* 0x004fda000bf06270 */
[----:B------:R-:W-:Y:S05]  /*0bc0*/  @!P0 BRA `(.L_x_5415) ;  /* 0xfffffffc00648947 */ /* 0x000fea000383ffff */
[----:B------:R-:W-:Y:S05]  /*0bd0*/  EXIT ;  /* 0x000000000000794d */ /* 0x000fea0003800000 */
.L_x_5416:
        /* <DEDUP_REMOVED lines=10> */
.L_x_8003:


//--------------------- .text._Z15gpukernelAMWNr3ILi1ELi4EEvPdS0_S0_iii --------------------------
	.section	.text._Z15gpukernelAMWNr3ILi1ELi4EEvPdS0_S0_iii,"ax",@progbits
	.align	128
        .global         _Z15gpukernelAMWNr3ILi1ELi4EEvPdS0_S0_iii
        .type           _Z15gpukernelAMWNr3ILi1ELi4EEvPdS0_S0_iii,@function
        .size           _Z15gpukernelAMWNr3ILi1ELi4EEvPdS0_S0_iii,(.L_x_8004 - _Z15gpukernelAMWNr3ILi1ELi4EEvPdS0_S0_iii)
        .other          _Z15gpukernelAMWNr3ILi1ELi4EEvPdS0_S0_iii,@"STO_CUDA_ENTRY STV_DEFAULT"
_Z15gpukernelAMWNr3ILi1ELi4EEvPdS0_S0_iii:
.text._Z15gpukernelAMWNr3ILi1ELi4EEvPdS0_S0_iii:
        /* <DEDUP_REMOVED lines=23> */
.L_x_5426:
[----:B0-----:R-:W0:Y:S01]  /*0170*/  LDCU UR8, c[0x0][0x3a0] ;  /* 0x00007400ff0877ac */ /* 0x001e220008000800 */
[----:B------:R-:W-:Y:S01]  /*0180*/  BSSY.RECONVERGENT B0, `(.L_x_5418) ;  /* 0x0000071000007945 */ /* 0x000fe20003800200 */
[----:B0-----:R-:W-:-:S13]  /*0190*/  ISETP.GE.AND P2, PT, R3, UR8, PT ;  /* 0x0000000803007c0c */ /* 0x001fda000bf46270 */
[----:B------:R-:W-:Y:S05]  /*01a0*/  @P2 BRA `(.L_x_5419) ;  /* 0x0000000400b82947 */ /* 0x000fea0003800000 */
[----:B------:R-:W-:-:S07]  /*01b0*/  IMAD.MOV.U32 R25, RZ, RZ, R3 ;  /* 0x000000ffff197224 */ /* 0x000fce00078e0003 */
.L_x_5425:
        /* <DEDUP_REMOVED lines=13> */
.L_x_5421:
        /* <DEDUP_REMOVED lines=40> */
.L_x_5420:
        /* <DEDUP_REMOVED lines=24> */
.L_x_5423:
        /* <DEDUP_REMOVED lines=15> */
.L_x_5424:
        /* <DEDUP_REMOVED lines=13> */
.L_x_5422:
[----:B------:R-:W0:Y:S02]  /*0850*/  LDC.64 R8, c[0x0][0x380] ;  /* 0x0000e000ff087b82 */ /* 0x000e240000000a00 */
[----:B0-----:R-:W-:-:S05]  /*0860*/  IMAD.WIDE R8, R24, 0x8, R8 ;  /* 0x0000000818087825 */ /* 0x001fca00078e0208 */
[----:B------:R0:W-:Y:S01]  /*0870*/  REDG.E.ADD.F64.RN.STRONG.GPU desc[UR6][R8.64], R22 ;  /* 0x00000016080079a6 */ /* 0x0001e2000c12ff06 */
[----:B------:R-:W-:Y:S05]  /*0880*/  @!P2 BRA `(.L_x_5425) ;  /* 0xfffffff8004ca947 */ /* 0x000fea000383ffff */
.L_x_5419:
[----:B------:R-:W-:Y:S05]  /*0890*/  BSYNC.RECONVERGENT B0 ;  /* 0x0000000000007941 */ /* 0x000fea0003800200 */
.L_x_5418:
[----:B------:R-:W1:Y:S01]  /*08a0*/  LDCU UR8, c[0x0][0x398] ;  /* 0x00007300ff0877ac */ /* 0x000e620008000800 */
[----:B------:R-:W-:-:S05]  /*08b0*/  VIADD R0, R0, 0x4 ;  /* 0x0000000400007836 */ /* 0x000fca0000000000 */
[----:B-1----:R-:W-:-:S13]  /*08c0*/  ISETP.GE.AND P2, PT, R0, UR8, PT ;  /* 0x0000000800007c0c */ /* 0x002fda000bf46270 */
[----:B------:R-:W-:Y:S05]  /*08d0*/  @!P2 BRA `(.L_x_5426) ;  /* 0xfffffff80024a947 */ /* 0x000fea000383ffff */
[----:B------:R-:W-:Y:S05]  /*08e0*/  EXIT ;  /* 0x000000000000794d */ /* 0x000fea0003800000 */
.L_x_5417:
[----:B------:R-:W0:Y:S01]  /*08f0*/  LDCU UR4, c[0x0][0x3a0] ;  /* 0x00007400ff0477ac */ /* 0x000e220008000800 */
[----:B------:R-:W-:Y:S02]  /*0900*/  LOP3.LUT R2, RZ, R3, RZ, 0x33, !PT ;  /* 0x00000003ff027212 */ /* 0x000fe400078e33ff */
[C---:B------:R-:W-:Y:S02]  /*0910*/  LOP3.LUT R8, R3.reuse, 0x20, RZ, 0xfc, !PT ;  /* 0x0000002003087812 */ /* 0x040fe400078efcff */
[C---:B------:R-:W-:Y:S02]  /*0920*/  LOP3.LUT R9, R3.reuse, 0x40, RZ, 0xfc, !PT ;  /* 0x0000004003097812 */ /* 0x040fe400078efcff */
[----:B------:R-:W-:Y:S01]  /*0930*/  LOP3.LUT R10, R3, 0x60, RZ, 0xfc, !PT ;  /* 0x00000060030a7812 */ /* 0x000fe200078efcff */
[----:B0-----:R-:W-:-:S05]  /*0940*/  VIADD R2, R2, UR4 ;  /* 0x0000000402027c36 */ /* 0x001fca0008000000 */
[----:B------:R-:W-:-:S07]  /*0950*/  LOP3.LUT R13, R2, 0x60, RZ, 0xc0, !PT ;  /* 0x00000060020d7812 */ /* 0x000fce00078ec0ff */
.L_x_5432:
        /* <DEDUP_REMOVED lines=21> */
.L_x_5430:
[----:B------:R-:W-:Y:S05]  /*0ab0*/  BSYNC.RECONVERGENT B1 ;  /* 0x0000000000017941 */ /* 0x000fea0003800200 */
.L_x_5429:
[----:B------:R-:W-:-:S13]  /*0ac0*/  ISETP.GE.U32.AND P0, PT, R2, 0x60, PT ;  /* 0x000000600200780c */ /* 0x000fda0003f06070 */
[----:B------:R-:W-:Y:S05]  /*0ad0*/  @!P0 BRA `(.L_x_5428) ;  /* 0x0000000000288947 */ /* 0x000fea0003800000 */
[----:B------:R-:W2:Y:S02]  /*0ae0*/  LDC.64 R6, c[0x0][0x380] ;  /* 0x0000e000ff067b82 */ /* 0x000ea40000000a00 */
.L_x_5431:
        /* <DEDUP_REMOVED lines=9> */
.L_x_5428:
[----:B------:R-:W-:Y:S05]  /*0b80*/  BSYNC.RECONVERGENT B0 ;  /* 0x0000000000007941 */ /* 0x000fea0003800200 */
.L_x_5427:
[----:B------:R-:W2:Y:S01]  /*0b90*/  LDCU UR4, c[0x0][0x398] ;  /* 0x00007300ff0477ac */ /* 0x000ea20008000800 */
[----:B------:R-:W-:-:S05]  /*0ba0*/  VIADD R0, R0, 0x4 ;  /* 0x0000000400007836 */ /* 0x000fca0000000000 */
[----:B--2---:R-:W-:-:S13]  /*0bb0*/  ISETP.GE.AND P0, PT, R0, UR4, PT ;  /* 0x0000000400007c0c */ /* 0x004fda000bf06270 */
[----:B------:R-:W-:Y:S05]  /*0bc0*/  @!P0 BRA `(.L_x_5432) ;  /* 0xfffffffc00648947 */ /* 0x000fea000383ffff */
[----:B------:R-:W-:Y:S05]  /*0bd0*/  EXIT ;  /* 0x000000000000794d */ /* 0x000fea0003800000 */
.L_x_5433:
        /* <DEDUP_REMOVED lines=10> */
.L_x_8004:


//--------------------- .text._Z15gpukernelAMWNr3ILi1ELi3EEvPdS0_S0_iii --------------------------
	.section	.text._Z15gpukernelAMWNr3ILi1ELi3EEvPdS0_S0_iii,"ax",@progbits
	.align	128
        .global         _Z15gpukernelAMWNr3ILi1ELi3EEvPdS0_S0_iii
        .type           _Z15gpukernelAMWNr3ILi1ELi3EEvPdS0_S0_iii,@function
        .size           _Z15gpukernelAMWNr3ILi1ELi3EEvPdS0_S0_iii,(.L_x_8005 - _Z15gpukernelAMWNr3ILi1ELi3EEvPdS0_S0_iii)
        .other          _Z15gpukernelAMWNr3ILi1ELi3EEvPdS0_S0_iii,@"STO_CUDA_ENTRY STV_DEFAULT"
_Z15gpukernelAMWNr3ILi1ELi3EEvPdS0_S0_iii:
.text._Z15gpukernelAMWNr3ILi1ELi3EEvPdS0_S0_iii:
        /* <DEDUP_REMOVED lines=23> */
.L_x_5443:
[----:B0-----:R-:W0:Y:S01]  /*0170*/  LDCU UR8, c[0x0][0x3a0] ;  /* 0x00007400ff0877ac */ /* 0x001e220008000800 */
[----:B------:R-:W-:Y:S01]  /*0180*/  BSSY.RECONVERGENT B0, `(.L_x_5435) ;  /* 0x0000071000007945 */ /* 0x000fe20003800200 */
[----:B0-----:R-:W-:-:S13]  /*0190*/  ISETP.GE.AND P2, PT, R3, UR8, PT ;  /* 0x0000000803007c0c */ /* 0x001fda000bf46270 */
[----:B------:R-:W-:Y:S05]  /*01a0*/  @P2 BRA `(.L_x_5436) ;  /* 0x0000000400b82947 */ /* 0x000fea0003800000 */
[----:B------:R-:W-:-:S07]  /*01b0*/  IMAD.MOV.U32 R25, RZ, RZ, R3 ;  /* 0x000000ffff197224 */ /* 0x000fce00078e0003 */
.L_x_5442:
        /* <DEDUP_REMOVED lines=13> */
.L_x_5438:
        /* <DEDUP_REMOVED lines=40> */
.L_x_5437:
        /* <DEDUP_REMOVED lines=24> */
.L_x_5440:
        /* <DEDUP_REMOVED lines=15> */
.L_x_5441:
        /* <DEDUP_REMOVED lines=13> */
.L_x_5439:
[----:B------:R-:W0:Y:S02]  /*0850*/  LDC.64 R8, c[0x0][0x380] ;  /* 0x0000e000ff087b82 */ /* 0x000e240000000a00 */
[----:B0-----:R-:W-:-:S05]  /*0860*/  IMAD.WIDE R8, R24, 0x8, R8 ;  /* 0x0000000818087825 */ /* 0x001fca00078e0208 */
[----:B------:R0:W-:Y:S01]  /*0870*/  REDG.E.ADD.F64.RN.STRONG.GPU desc[UR6][R8.64], R22 ;  /* 0x00000016080079a6 */ /* 0x0001e2000c12ff06 */
[----:B------:R-:W-:Y:S05]  /*0880*/  @!P2 BRA `(.L_x_5442) ;  /* 0xfffffff8004ca947 */ /* 0x000fea000383ffff */
.L_x_5436:
[----:B------:R-:W-:Y:S05]  /*0890*/  BSYNC.RECONVERGENT B0 ;  /* 0x0000000000007941 */ /* 0x000fea0003800200 */
.L_x_5435:
[----:B------:R-:W1:Y:S01]  /*08a0*/  LDCU UR8, c[0x0][0x398] ;  /* 0x00007300ff0877ac */ /* 0x000e620008000800 */
[----:B------:R-:W-:-:S05]  /*08b0*/  VIADD R0, R0, 0x3 ;  /* 0x0000000300007836 */ /* 0x000fca0000000000 */
[----:B-1----:R-:W-:-:S13]  /*08c0*/  ISETP.GE.AND P2, PT, R0, UR8, PT ;  /* 0x0000000800007c0c */ /* 0x002fda000bf46270 */
[----:B------:R-:W-:Y:S05]  /*08d0*/  @!P2 BRA `(.L_x_5443) ;  /* 0xfffffff80024a947 */ /* 0x000fea000383ffff */
[----:B------:R-:W-:Y:S05]  /*08e0*/  EXIT ;  /* 0x000000000000794d */ /* 0x000fea0003800000 */
.L_x_5434:
[----:B------:R-:W0:Y:S01]  /*08f0*/  LDCU UR4, c[0x0][0x3a0] ;  /* 0x00007400ff0477ac */ /* 0x000e220008000800 */
[----:B------:R-:W-:Y:S02]  /*0900*/  LOP3.LUT R2, RZ, R3, RZ, 0x33, !PT ;  /* 0x00000003ff027212 */ /* 0x000fe400078e33ff */
[C---:B------:R-:W-:Y:S02]  /*0910*/  LOP3.LUT R8, R3.reuse, 0x20, RZ, 0xfc, !PT ;  /* 0x0000002003087812 */ /* 0x040fe400078efcff */
[C---:B------:R-:W-:Y:S02]  /*0920*/  LOP3.LUT R9, R3.reuse, 0x40, RZ, 0xfc, !PT ;  /* 0x0000004003097812 */ /* 0x040fe400078efcff */
[----:B------:R-:W-:Y:S01]  /*0930*/  LOP3.LUT R10, R3, 0x60, RZ, 0xfc, !PT ;  /* 0x00000060030a7812 */ /* 0x000fe200078efcff */
[----:B0-----:R-:W-:-:S05]  /*0940*/  VIADD R2, R2, UR4 ;  /* 0x0000000402027c36 */ /* 0x001fca0008000000 */
[----:B------:R-:W-:-:S07]  /*0950*/  LOP3.LUT R13, R2, 0x60, RZ, 0xc0, !PT ;  /* 0x00000060020d7812 */ /* 0x000fce00078ec0ff */
.L_x_5449:
        /* <DEDUP_REMOVED lines=21> */
.L_x_5447:
[----:B------:R-:W-:Y:S05]  /*0ab0*/  BSYNC.RECONVERGENT B1 ;  /* 0x0000000000017941 */ /* 0x000fea0003800200 */
.L_x_5446:
[----:B------:R-:W-:-:S13]  /*0ac0*/  ISETP.GE.U32.AND P0, PT, R2, 0x60, PT ;  /* 0x000000600200780c */ /* 0x000fda0003f06070 */
[----:B------:R-:W-:Y:S05]  /*0ad0*/  @!P0 BRA `(.L_x_5445) ;  /* 0x0000000000288947 */ /* 0x000fea0003800000 */
[----:B------:R-:W2:Y:S02]  /*0ae0*/  LDC.64 R6, c[0x0][0x380] ;  /* 0x0000e000ff067b82 */ /* 0x000ea40000000a00 */
.L_x_5448:
        /* <DEDUP_REMOVED lines=9> */
.L_x_5445:
[----:B------:R-:W-:Y:S05]  /*0b80*/  BSYNC.RECONVERGENT B0 ;  /* 0x0000000000007941 */ /* 0x000fea0003800200 */
.L_x_5444:
[----:B------:R-:W2:Y:S01]  /*0b90*/  LDCU UR4, c[0x0][0x398] ;  /* 0x00007300ff0477ac */ /* 0x000ea20008000800 */
[----:B------:R-:W-:-:S05]  /*0ba0*/  VIADD R0, R0, 0x3 ;  /* 0x0000000300007836 */ /* 0x000fca0000000000 */
[----:B--2---:R-:W-:-:S13]  /*0bb0*/  ISETP.GE.AND P0, PT, R0, UR4, PT ;  /* 0x0000000400007c0c */ /* 0x004fda000bf06270 */
[----:B------:R-:W-:Y:S05]  /*0bc0*/  @!P0 BRA `(.L_x_5449) ;  /* 0xfffffffc00648947 */ /* 0x000fea000383ffff */
[----:B------:R-:W-:Y:S05]  /*0bd0*/  EXIT ;  /* 0x000000000000794d */ /* 0x000fea0003800000 */
.L_x_5450:
        /* <DEDUP_REMOVED lines=10> */
.L_x_8005:


//--------------------- .text._Z15gpukernelAMWNr3ILi1ELi2EEvPdS0_S0_iii --------------------------
	.section	.text._Z15gpukernelAMWNr3ILi1ELi2EEvPdS0_S0_iii,"ax",@progbits
	.align	128
        .global         _Z15gpukernelAMWNr3ILi1ELi2EEvPdS0_S0_iii
        .type           _Z15gpukernelAMWNr3ILi1ELi2EEvPdS0_S0_iii,@function
        .size           _Z15gpukernelAMWNr3ILi1ELi2EEvPdS0_S0_iii,(.L_x_8006 - _Z15gpukernelAMWNr3ILi1ELi2EEvPdS0_S0_iii)
        .other          _Z15gpukernelAMWNr3ILi1ELi2EEvPdS0_S0_iii,@"STO_CUDA_ENTRY STV_DEFAULT"
_Z15gpukernelAMWNr3ILi1ELi2EEvPdS0_S0_iii:
.text._Z15gpukernelAMWNr3ILi1ELi2EEvPdS0_S0_iii:
        /* <DEDUP_REMOVED lines=23> */
.L_x_5460:
[----:B0-----:R-:W0:Y:S01]  /*0170*/  LDCU UR8, c[0x0][0x3a0] ;  /* 0x00007400ff0877ac */ /* 0x001e220008000800 */
[----:B------:R-:W-:Y:S01]  /*0180*/  BSSY.RECONVERGENT B0, `(.L_x_5452) ;  /* 0x0000071000007945 */ /* 0x000fe20003800200 */
[----:B0-----:R-:W-:-:S13]  /*0190*/  ISETP.GE.AND P2, PT, R3, UR8, PT ;  /* 0x0000000803007c0c */ /* 0x001fda000bf46270 */
[----:B------:R-:W-:Y:S05]  /*01a0*/  @P2 BRA `(.L_x_5453) ;  /* 0x0000000400b82947 */ /* 0x000fea0003800000 */
[----:B------:R-:W-:-:S07]  /*01b0*/  IMAD.MOV.U32 R25, RZ, RZ, R3 ;  /* 0x000000ffff197224 */ /* 0x000fce00078e0003 */
.L_x_5459:
        /* <DEDUP_REMOVED lines=13> */
.L_x_5455:
        /* <DEDUP_REMOVED lines=40> */
.L_x_5454:
        /* <DEDUP_REMOVED lines=24> */
.L_x_5457:
        /* <DEDUP_REMOVED lines=15> */
.L_x_5458:
        /* <DEDUP_REMOVED lines=13> */
.L_x_5456:
[----:B------:R-:W0:Y:S02]  /*0850*/  LDC.64 R8, c[0x0][0x380] ;  /* 0x0000e000ff087b82 */ /* 0x000e240000000a00 */
[----:B0-----:R-:W-:-:S05]  /*0860*/  IMAD.WIDE R8, R24, 0x8, R8 ;  /* 0x0000000818087825 */ /* 0x001fca00078e0208 */
[----:B------:R0:W-:Y:S01]  /*0870*/  REDG.E.ADD.F64.RN.STRONG.GPU desc[UR6][R8.64], R22 ;  /* 0x00000016080079a6 */ /* 0x0001e2000c12ff06 */
[----:B------:R-:W-:Y:S05]  /*0880*/  @!P2 BRA `(.L_x_5459) ;  /* 0xfffffff8004ca947 */ /* 0x000fea000383ffff */
.L_x_5453:
[----:B------:R-:W-:Y:S05]  /*0890*/  BSYNC.RECONVERGENT B0 ;  /* 0x0000000000007941 */ /* 0x000fea0003800200 */
.L_x_5452:
[----:B------:R-:W1:Y:S01]  /*08a0*/  LDCU UR8, c[0x0][0x398] ;  /* 0x00007300ff0877ac */ /* 0x000e620008000800 */
[----:B------:R-:W-:-:S05]  /*08b0*/  VIADD R0, R0, 0x2 ;  /* 0x0000000200007836 */ /* 0x000fca0000000000 */
[----:B-1----:R-:W-:-:S13]  /*08c0*/  ISETP.GE.AND P2, PT, R0, UR8, PT ;  /* 0x0000000800007c0c */ /* 0x002fda000bf46270 */
[----:B------:R-:W-:Y:S05]  /*08d0*/  @!P2 BRA `(.L_x_5460) ;  /* 0xfffffff80024a947 */ /* 0x000fea000383ffff */
[----:B------:R-:W-:Y:S05]  /*08e0*/  EXIT ;  /* 0x000000000000794d */ /* 0x000fea0003800000 */
.L_x_5451:
[----:B------:R-:W0:Y:S01]  /*08f0*/  LDCU UR4, c[0x0][0x3a0] ;  /* 0x00007400ff0477ac */ /* 0x000e220008000800 */
[----:B------:R-:W-:Y:S02]  /*0900*/  LOP3.LUT R2, RZ, R3, RZ, 0x33, !PT ;  /* 0x00000003ff027212 */ /* 0x000fe400078e33ff */
[C---:B------:R-:W-:Y:S02]  /*0910*/  LOP3.LUT R8, R3.reuse, 0x20, RZ, 0xfc, !PT ;  /* 0x0000002003087812 */ /* 0x040fe400078efcff */
[C---:B------:R-:W-:Y:S02]  /*0920*/  LOP3.LUT R9, R3.reuse, 0x40, RZ, 0xfc, !PT ;  /* 0x0000004003097812 */ /* 0x040fe400078efcff */
[----:B------:R-:W-:Y:S01]  /*0930*/  LOP3.LUT R10, R3, 0x60, RZ, 0xfc, !PT ;  /* 0x00000060030a7812 */ /* 0x000fe200078efcff */
[----:B0-----:R-:W-:-:S05]  /*0940*/  VIADD R2, R2, UR4 ;  /* 0x0000000402027c36 */ /* 0x001fca0008000000 */
[----:B------:R-:W-:-:S07]  /*0950*/  LOP3.LUT R13, R2, 0x60, RZ, 0xc0, !PT ;  /* 0x00000060020d7812 */ /* 0x000fce00078ec0ff */
.L_x_5466:
        /* <DEDUP_REMOVED lines=21> */
.L_x_5464:
[----:B------:R-:W-:Y:S05]  /*0ab0*/  BSYNC.RECONVERGENT B1 ;  /* 0x0000000000017941 */ /* 0x000fea0003800200 */
.L_x_5463:
[----:B------:R-:W-:-:S13]  /*0ac0*/  ISETP.GE.U32.AND P0, PT, R2, 0x60, PT ;  /* 0x000000600200780c */ /* 0x000fda0003f06070 */
[----:B------:R-:W-:Y:S05]  /*0ad0*/  @!P0 BRA `(.L_x_5462) ;  /* 0x0000000000288947 */ /* 0x000fea0003800000 */
[----:B------:R-:W2:Y:S02]  /*0ae0*/  LDC.64 R6, c[0x0][0x380] ;  /* 0x0000e000ff067b82 */ /* 0x000ea40000000a00 */
.L_x_5465:
        /* <DEDUP_REMOVED lines=9> */
.L_x_5462:
[----:B------:R-:W-:Y:S05]  /*0b80*/  BSYNC.RECONVERGENT B0 ;  /* 0x0000000000007941 */ /* 0x000fea0003800200 */
.L_x_5461:
[----:B------:R-:W2:Y:S01]  /*0b90*/  LDCU UR4, c[0x0][0x398] ;  /* 0x00007300ff0477ac */ /* 0x000ea20008000800 */
[----:B------:R-:W-:-:S05]  /*0ba0*/  VIADD R0, R0, 0x2 ;  /* 0x0000000200007836 */ /* 0x000fca0000000000 */
[----:B--2---:R-:W-:-:S13]  /*0bb0*/  ISETP.GE.AND P0, PT, R0, UR4, PT ;  /* 0x0000000400007c0c */ /* 0x004fda000bf06270 */
[----:B------:R-:W-:Y:S05]  /*0bc0*/  @!P0 BRA `(.L_x_5466) ;  /* 0xfffffffc00648947 */ /* 0x000fea000383ffff */
[----:B------:R-:W-:Y:S05]  /*0bd0*/  EXIT ;  /* 0x000000000000794d */ /* 0x000fea0003800000 */
.L_x_5467:
        /* <DEDUP_REMOVED lines=10> */
.L_x_8006:


//--------------------- .text._Z15gpukernelAMWNr3ILi1ELi1EEvPdS0_S0_iii --------------------------
	.section	.text._Z15gpukernelAMWNr3ILi1ELi1EEvPdS0_S0_iii,"ax",@progbits
	.align	128
        .global         _Z15gpukernelAMWNr3ILi1ELi1EEvPdS0_S0_iii
        .type           _Z15gpukernelAMWNr3ILi1ELi1EEvPdS0_S0_iii,@function
        .size           _Z15gpukernelAMWNr3ILi1ELi1EEvPdS0_S0_iii,(.L_x_8007 - _Z15gpukernelAMWNr3ILi1ELi1EEvPdS0_S0_iii)
        .other          _Z15gpukernelAMWNr3ILi1ELi1EEvPdS0_S0_iii,@"STO_CUDA_ENTRY STV_DEFAULT"
_Z15gpukernelAMWNr3ILi1ELi1EEvPdS0_S0_iii:
.text._Z15gpukernelAMWNr3ILi1ELi1EEvPdS0_S0_iii:
        /* <DEDUP_REMOVED lines=23> */
.L_x_5477:
[----:B0-----:R-:W0:Y:S01]  /*0170*/  LDCU UR8, c[0x0][0x3a0] ;  /* 0x00007400ff0877ac */ /* 0x001e220008000800 */
[----:B------:R-:W-:Y:S01]  /*0180*/  BSSY.RECONVERGENT B0, `(.L_x_5469) ;  /* 0x0000071000007945 */ /* 0x000fe20003800200 */
[----:B0-----:R-:W-:-:S13]  /*0190*/  ISETP.GE.AND P2, PT, R3, UR8, PT ;  /* 0x0000000803007c0c */ /* 0x001fda000bf46270 */
[----:B------:R-:W-:Y:S05]  /*01a0*/  @P2 BRA `(.L_x_5470) ;  /* 0x0000000400b82947 */ /* 0x000fea0003800000 */
[----:B------:R-:W-:-:S07]  /*01b0*/  IMAD.MOV.U32 R25, RZ, RZ, R3 ;  /* 0x000000ffff197224 */ /* 0x000fce00078e0003 */
.L_x_5476:
        /* <DEDUP_REMOVED lines=13> */
.L_x_5472:
        /* <DEDUP_REMOVED lines=40> */
.L_x_5471:
        /* <DEDUP_REMOVED lines=24> */
.L_x_5474:
        /* <DEDUP_REMOVED lines=15> */
.L_x_5475:
        /* <DEDUP_REMOVED lines=13> */
.L_x_5473:
[----:B------:R-:W0:Y:S02]  /*0850*/  LDC.64 R8, c[0x0][0x380] ;  /* 0x0000e000ff087b82 */ /* 0x000e240000000a00 */
[----:B0-----:R-:W-:-:S05]  /*0860*/  IMAD.WIDE R8, R24, 0x8, R8 ;  /* 0x0000000818087825 */ /* 0x001fca00078e0208 */
[----:B------:R0:W-:Y:S01]  /*0870*/  REDG.E.ADD.F64.RN.STRONG.GPU desc[UR6][R8.64], R22 ;  /* 0x00000016080079a6 */ /* 0x0001e2000c12ff06 */
[----:B------:R-:W-:Y:S05]  /*0880*/  @!P2 BRA `(.L_x_5476) ;  /* 0xfffffff8004ca947 */ /* 0x000fea000383ffff */
.L_x_5470:
[----:B------:R-:W-:Y:S05]  /*0890*/  BSYNC.RECONVERGENT B0 ;  /* 0x0000000000007941 */ /* 0x000fea0003800200 */
.L_x_5469:
[----:B------:R-:W1:Y:S01]  /*08a0*/  LDCU UR8, c[0x0][0x398] ;  /* 0x00007300ff0877ac */ /* 0x000e620008000800 */
[----:B------:R-:W-:-:S05]  /*08b0*/  VIADD R0, R0, 0x1 ;  /* 0x0000000100007836 */ /* 0x000fca0000000000 */
[----:B-1----:R-:W-:-:S13]  /*08c0*/  ISETP.NE.AND P2, PT, R0, UR8, PT ;  /* 0x0000000800007c0c */ /* 0x002fda000bf45270 */
[----:B------:R-:W-:Y:S05]  /*08d0*/  @!P2 EXIT ;  /* 0x000000000000a94d */ /* 0x000fea0003800000 */
[----:B------:R-:W-:Y:S05]  /*08e0*/  BRA `(.L_x_5477) ;  /* 0xfffffff800207947 */ /* 0x000fea000383ffff */
.L_x_5468:
[----:B------:R-:W0:Y:S01]  /*08f0*/  LDCU UR4, c[0x0][0x3a0] ;  /* 0x00007400ff0477ac */ /* 0x000e220008000800 */
[----:B------:R-:W-:Y:S02]  /*0900*/  LOP3.LUT R2, RZ, R3, RZ, 0x33, !PT ;  /* 0x00000003ff027212 */ /* 0x000fe400078e33ff */
[C---:B------:R-:W-:Y:S02]  /*0910*/  LOP3.LUT R8, R3.reuse, 0x20, RZ, 0xfc, !PT ;  /* 0x0000002003087812 */ /* 0x040fe400078efcff */
[C---:B------:R-:W-:Y:S02]  /*0920*/  LOP3.LUT R9, R3.reuse, 0x40, RZ, 0xfc, !PT ;  /* 0x0000004003097812 */ /* 0x040fe400078efcff */
[----:B------:R-:W-:Y:S01]  /*0930*/  LOP3.LUT R10, R3, 0x60, RZ, 0xfc, !PT ;  /* 0x00000060030a7812 */ /* 0x000fe200078efcff */
[----:B0-----:R-:W-:-:S05]  /*0940*/  VIADD R2, R2, UR4 ;  /* 0x0000000402027c36 */ /* 0x001fca0008000000 */
[----:B------:R-:W-:-:S07]  /*0950*/  LOP3.LUT R13, R2, 0x60, RZ, 0xc0, !PT ;  /* 0x00000060020d7812 */ /* 0x000fce00078ec0ff */
.L_x_5483:
        /* <DEDUP_REMOVED lines=21> */
.L_x_5481:
[----:B------:R-:W-:Y:S05]  /*0ab0*/  BSYNC.RECONVERGENT B1 ;  /* 0x0000000000017941 */ /* 0x000fea0003800200 */
.L_x_5480:
[----:B------:R-:W-:-:S13]  /*0ac0*/  ISETP.GE.U32.AND P0, PT, R2, 0x60, PT ;  /* 0x000000600200780c */ /* 0x000fda0003f06070 */
[----:B------:R-:W-:Y:S05]  /*0ad0*/  @!P0 BRA `(.L_x_5479) ;  /* 0x0000000000288947 */ /* 0x000fea0003800000 */
[----:B------:R-:W2:Y:S02]  /*0ae0*/  LDC.64 R6, c[0x0][0x380] ;  /* 0x0000e000ff067b82 */ /* 0x000ea40000000a00 */
.L_x_5482:
        /* <DEDUP_REMOVED lines=9> */
.L_x_5479:
[----:B------:R-:W-:Y:S05]  /*0b80*/  BSYNC.RECONVERGENT B0 ;  /* 0x0000000000007941 */ /* 0x000fea0003800200 */
.L_x_5478:
[----:B------:R-:W2:Y:S01]  /*0b90*/  LDCU UR4, c[0x0][0x398] ;  /* 0x00007300ff0477ac */ /* 0x000ea20008000800 */
[----:B------:R-:W-:-:S05]  /*0ba0*/  VIADD R0, R0, 0x1 ;  /* 0x0000000100007836 */ /* 0x000fca0000000000 */
[----:B--2---:R-:W-:-:S13]  /*0bb0*/  ISETP.NE.AND P0, PT, R0, UR4, PT ;  /* 0x0000000400007c0c */ /* 0x004fda000bf05270 */
[----:B------:R-:W-:Y:S05]  /*0bc0*/  @P0 BRA `(.L_x_5483) ;  /* 0xfffffffc00640947 */ /* 0x000fea000383ffff */
[----:B------:R-:W-:Y:S05]  /*0bd0*/  EXIT ;  /* 0x000000000000794d */ /* 0x000fea0003800000 */
.L_x_5484:
        /* <DEDUP_REMOVED lines=10> */
.L_x_8007:


//--------------------- .text._Z15gpukernelAMWNr3ILi2ELi32EEvPdS0_S0_iii --------------------------
	.section	.text._Z15gpukernelAMWNr3ILi2ELi32EEvPdS0_S0_iii,"ax",@progbits
	.align	128
        .global         _Z15gpukernelAMWNr3ILi2ELi32EEvPdS0_S0_iii
        .type           _Z15gpukernelAMWNr3ILi2ELi32EEvPdS0_S0_iii,@function
        .size           _Z15gpukernelAMWNr3ILi2ELi32EEvPdS0_S0_iii,(.L_x_8008 - _Z15gpukernelAMWNr3ILi2ELi32EEvPdS0_S0_iii)
        .other          _Z15gpukernelAMWNr3ILi2ELi32EEvPdS0_S0_iii,@"STO_CUDA_ENTRY STV_DEFAULT"
_Z15gpukernelAMWNr3ILi2ELi32EEvPdS0_S0_iii:
.text._Z15gpukernelAMWNr3ILi2ELi32EEvPdS0_S0_iii:
        /* <DEDUP_REMOVED lines=24> */
.L_x_5497:
[----:B0-----:R-:W0:Y:S01]  /*0180*/  LDCU UR8, c[0x0][0x3a0] ;  /* 0x00007400ff0877ac */ /* 0x001e220008000800 */
[----:B------:R-:W-:Y:S01]  /*0190*/  BSSY.RECONVERGENT B1, `(.L_x_5485) ;  /* 0x0000080000017945 */ /* 0x000fe20003800200 */
[----:B0-----:R-:W-:-:S13]  /*01a0*/  ISETP.GE.AND P1, PT, R5, UR8, PT ;  /* 0x0000000805007c0c */ /* 0x001fda000bf26270 */
[----:B------:R-:W-:Y:S05]  /*01b0*/  @P1 BRA `(.L_x_5486) ;  /* 0x0000000400f41947 */ /* 0x000fea0003800000 */
[----:B------:R-:W-:-:S07]  /*01c0*/  IMAD.MOV.U32 R9, RZ, RZ, R5 ;  /* 0x000000ffff097224 */ /* 0x000fce00078e0005 */
.L_x_5496:
        /* <DEDUP_REMOVED lines=17> */
.L_x_5491:
        /* <DEDUP_REMOVED lines=40> */
.L_x_5490:
[----:B------:R-:W-:Y:S05]  /*0560*/  BSYNC.RECONVERGENT B2 ;  /* 0x0000000000027941 */ /* 0x000fea0003800200 */
.L_x_5489:
        /* <DEDUP_REMOVED lines=26> */
.L_x_5493:
[----:B------:R-:W-:Y:S05]  /*0710*/  BSYNC.RECONVERGENT B2 ;  /* 0x0000000000027941 */ /* 0x000fea0003800200 */
.L_x_5492:
        /* <DEDUP_REMOVED lines=16> */
.L_x_5495:
[----:B------:R-:W-:Y:S05]  /*0820*/  BSYNC.RECONVERGENT B2 ;  /* 0x0000000000027941 */ /* 0x000fea0003800200 */
.L_x_5494:
        /* <DEDUP_REMOVED lines=13> */
.L_x_5488:
[----:B------:R-:W-:Y:S05]  /*0900*/  BSYNC.RECONVERGENT B0 ;  /* 0x0000000000007941 */ /* 0x000fea0003800200 */
.L_x_5487:
[----:B------:R-:W0:Y:S01]  /*0910*/  LDCU UR8, c[0x0][0x3a0] ;  /* 0x00007400ff0877ac */ /* 0x000e220008000800 */
[----:B------:R-:W1:Y:S01]  /*0920*/  LDC.64 R10, c[0x0][0x380] ;  /* 0x0000e000ff0a7b82 */ /* 0x000e620000000a00 */
[----:B0-----:R-:W-:Y:S02]  /*0930*/  IMAD R13, R4, UR8, R9 ;  /* 0x00000008040d7c24 */ /* 0x001fe4000f8e0209 */
[----:B------:R-:W-:-:S05]  /*0940*/  VIADD R9, R9, 0x10 ;  /* 0x0000001009097836 */ /* 0x000fca0000000000 */
[----:B------:R-:W-:Y:S01]  /*0950*/  ISETP.GE.AND P1, PT, R9, UR8, PT ;  /* 0x0000000809007c0c */ /* 0x000fe2000bf26270 */
[----:B-1----:R-:W-:-:S05]  /*0960*/  IMAD.WIDE R10, R13, 0x8, R10 ;  /* 0x000000080d0a7825 */ /* 0x002fca00078e020a */
[----:B------:R0:W-:Y:S07]  /*0970*/  REDG.E.ADD.F64.RN.STRONG.GPU desc[UR6][R10.64], R22 ;  /* 0x000000160a0079a6 */ /* 0x0001ee000c12ff06 */
[----:B------:R-:W-:Y:S05]  /*0980*/  @!P1 BRA `(.L_x_5496) ;  /* 0xfffffff800109947 */ /* 0x000fea000383ffff */
.L_x_5486:
[----:B------:R-:W-:Y:S05]  /*0990*/  BSYNC.RECONVERGENT B1 ;  /* 0x0000000000017941 */ /* 0x000fea0003800200 */
.L_x_5485:
[----:B------:R-:W1:Y:S01]  /*09a0*/  LDCU UR8, c[0x0][0x398] ;  /* 0x00007300ff0877ac */ /* 0x000e620008000800 */
[----:B------:R-:W-:-:S05]  /*09b0*/  VIADD R4, R4, 0x20 ;  /* 0x0000002004047836 */ /* 0x000fca0000000000 */
[----:B-1----:R-:W-:-:S13]  /*09c0*/  ISETP.GE.AND P1, PT, R4, UR8, PT ;  /* 0x0000000804007c0c */ /* 0x002fda000bf26270 */
[----:B------:R-:W-:Y:S05]  /*09d0*/  @!P1 BRA `(.L_x_5497) ;  /* 0xfffffff400e89947 */ /* 0x000fea000383ffff */
[----:B------:R-:W-:Y:S05]  /*09e0*/  EXIT ;  /* 0x000000000000794d */ /* 0x000fea0003800000 */
.L_x_5498:
        /* <DEDUP_REMOVED lines=9> */
.L_x_8008:


//--------------------- .text._Z15gpukernelAMWNr3ILi2ELi31EEvPdS0_S0_iii --------------------------
	.section	.text._Z15gpukernelAMWNr3ILi2ELi31EEvPdS0_S0_iii,"ax",@progbits
	.align	128
        .global         _Z15gpukernelAMWNr3ILi2ELi31EEvPdS0_S0_iii
        .type           _Z15gpukernelAMWNr3ILi2ELi31EEvPdS0_S0_iii,@function
        .size           _Z15gpukernelAMWNr3ILi2ELi31EEvPdS0_S0_iii,(.L_x_8009 - _Z15gpukernelAMWNr3ILi2ELi31EEvPdS0_S0_iii)
        .other          _Z15gpukernelAMWNr3ILi2ELi31EEvPdS0_S0_iii,@"STO_CUDA_ENTRY STV_DEFAULT"
_Z15gpukernelAMWNr3ILi2ELi31EEvPdS0_S0_iii:
.text._Z15gpukernelAMWNr3ILi2ELi31EEvPdS0_S0_iii:
        /* <DEDUP_REMOVED lines=24> */
.L_x_5511:
[----:B0-----:R-:W0:Y:S01]  /*0180*/  LDCU UR8, c[0x0][0x3a0] ;  /* 0x00007400ff0877ac */ /* 0x001e220008000800 */
[----:B------:R-:W-:Y:S01]  /*0190*/  BSSY.RECONVERGENT B1, `(.L_x_5499) ;  /* 0x0000080000017945 */ /* 0x000fe20003800200 */
[----:B0-----:R-:W-:-:S13]  /*01a0*/  ISETP.GE.AND P1, PT, R5, UR8, PT ;  /* 0x0000000805007c0c */ /* 0x001fda000bf26270 */
[----:B------:R-:W-:Y:S05]  /*01b0*/  @P1 BRA `(.L_x_5500) ;  /* 0x0000000400f41947 */ /* 0x000fea0003800000 */
[----:B------:R-:W-:-:S07]  /*01c0*/  IMAD.MOV.U32 R9, RZ, RZ, R5 ;  /* 0x000000ffff097224 */ /* 0x000fce00078e0005 */
.L_x_5510:
        /* <DEDUP_REMOVED lines=17> */
.L_x_5505:
        /* <DEDUP_REMOVED lines=40> */
.L_x_5504:
[----:B------:R-:W-:Y:S05]  /*0560*/  BSYNC.RECONVERGENT B2 ;  /* 0x0000000000027941 */ /* 0x000fea0003800200 */
.L_x_5503:
        /* <DEDUP_REMOVED lines=26> */
.L_x_5507:
[----:B------:R-:W-:Y:S05]  /*0710*/  BSYNC.RECONVERGENT B2 ;  /* 0x0000000000027941 */ /* 0x000fea0003800200 */
.L_x_5506:
        /* <DEDUP_REMOVED lines=16> */
.L_x_5509:
[----:B------:R-:W-:Y:S05]  /*0820*/  BSYNC.RECONVERGENT B2 ;  /* 0x0000000000027941 */ /* 0x000fea0003800200 */
.L_x_5508:
        /* <DEDUP_REMOVED lines=13> */
.L_x_5502:
[----:B------:R-:W-:Y:S05]  /*0900*/  BSYNC.RECONVERGENT B0 ;  /* 0x0000000000007941 */ /* 0x000fea0003800200 */
.L_x_5501:
        /* <DEDUP_REMOVED lines=8> */
.L_x_5500:
[----:B------:R-:W-:Y:S05]  /*0990*/  BSYNC.RECONVERGENT B1 ;  /* 0x0000000000017941 */ /* 0x000fea0003800200 */
.L_x_5499:
[----:B------:R-:W1:Y:S01]  /*09a0*/  LDCU UR8, c[0x0][0x398] ;  /* 0x00007300ff0877ac */ /* 0x000e620008000800 */
[----:B------:R-:W-:-:S05]  /*09b0*/  VIADD R4, R4, 0x1f ;  /* 0x0000001f04047836 */ /* 0x000fca0000000000 */
[----:B-1----:R-:W-:-:S13]  /*09c0*/  ISETP.GE.AND P1, PT, R4, UR8, PT ;  /* 0x0000000804007c0c */ /* 0x002fda000bf26270 */
[----:B------:R-:W-:Y:S05]  /*09d0*/  @!P1 BRA `(.L_x_5511) ;  /* 0xfffffff400e89947 */ /* 0x000fea000383ffff */
[----:B------:R-:W-:Y:S05]  /*09e0*/  EXIT ;  /* 0x000000000000794d */ /* 0x000fea0003800000 */
.L_x_5512:
        /* <DEDUP_REMOVED lines=9> */
.L_x_8009:


//--------------------- .text._Z15gpukernelAMWNr3ILi2ELi30EEvPdS0_S0_iii --------------------------
	.section	.text._Z15gpukernelAMWNr3ILi2ELi30EEvPdS0_S0_iii,"ax",@progbits
	.align	128
        .global         _Z15gpukernelAMWNr3ILi2ELi30EEvPdS0_S0_iii
        .type           _Z15gpukernelAMWNr3ILi2ELi30EEvPdS0_S0_iii,@function
        .size           _Z15gpukernelAMWNr3ILi2ELi30EEvPdS0_S0_iii,(.L_x_8010 - _Z15gpukernelAMWNr3ILi2ELi30EEvPdS0_S0_iii)
        .other          _Z15gpukernelAMWNr3ILi2ELi30EEvPdS0_S0_iii,@"STO_CUDA_ENTRY STV_DEFAULT"
_Z15gpukernelAMWNr3ILi2ELi30EEvPdS0_S0_iii:
.text._Z15gpukernelAMWNr3ILi2ELi30EEvPdS0_S0_iii:
        /* <DEDUP_REMOVED lines=24> */
.L_x_5525:
[----:B0-----:R-:W0:Y:S01]  /*0180*/  LDCU UR8, c[0x0][0x3a0] ;  /* 0x00007400ff0877ac */ /* 0x001e220008000800 */
[----:B------:R-:W-:Y:S01]  /*0190*/  BSSY.RECONVERGENT B1, `(.L_x_5513) ;  /* 0x0000080000017945 */ /* 0x000fe20003800200 */
[----:B0-----:R-:W-:-:S13]  /*01a0*/  ISETP.GE.AND P1, PT, R5, UR8, PT ;  /* 0x0000000805007c0c */ /* 0x001fda000bf26270 */
[----:B------:R-:W-:Y:S05]  /*01b0*/  @P1 BRA `(.L_x_5514) ;  /* 0x0000000400f41947 */ /* 0x000fea0003800000 */
[----:B------:R-:W-:-:S07]  /*01c0*/  IMAD.MOV.U32 R9, RZ, RZ, R5 ;  /* 0x000000ffff097224 */ /* 0x000fce00078e0005 */
.L_x_5524:
        /* <DEDUP_REMOVED lines=17> */
.L_x_5519:
        /* <DEDUP_REMOVED lines=40> */
.L_x_5518:
[----:B------:R-:W-:Y:S05]  /*0560*/  BSYNC.RECONVERGENT B2 ;  /* 0x0000000000027941 */ /* 0x000fea0003800200 */
.L_x_5517:
        /* <DEDUP_REMOVED lines=26> */
.L_x_5521:
[----:B------:R-:W-:Y:S05]  /*0710*/  BSYNC.RECONVERGENT B2 ;  /* 0x0000000000027941 */ /* 0x000fea0003800200 */
.L_x_5520:
        /* <DEDUP_REMOVED lines=16> */
.L_x_5523:
[----:B------:R-:W-:Y:S05]  /*0820*/  BSYNC.RECONVERGENT B2 ;  /* 0x0000000000027941 */ /* 0x000fea0003800200 */
.L_x_5522:
        /* <DEDUP_REMOVED lines=13> */
.L_x_5516:
[----:B------:R-:W-:Y:S05]  /*0900*/  BSYNC.RECONVERGENT B0 ;  /* 0x0000000000007941 */ /* 0x000fea0003800200 */
.L_x_5515:
        /* <DEDUP_REMOVED lines=8> */
.L_x_5514:
[----:B------:R-:W-:Y:S05]  /*0990*/  BSYNC.RECONVERGENT B1 ;  /* 0x0000000000017941 */ /* 0x000fea0003800200 */
.L_x_5513:
[----:B------:R-:W1:Y:S01]  /*09a0*/  LDCU UR8, c[0x0][0x398] ;  /* 0x00007300ff0877ac */ /* 0x000e620008000800 */
[----:B------:R-:W-:-:S05]  /*09b0*/  VIADD R4, R4, 0x1e ;  /* 0x0000001e04047836 */ /* 0x000fca0000000000 */
[----:B-1----:R-:W-:-:S13]  /*09c0*/  ISETP.GE.AND P1, PT, R4, UR8, PT ;  /* 0x0000000804007c0c */ /* 0x002fda000bf26270 */
[----:B------:R-:W-:Y:S05]  /*09d0*/  @!P1 BRA `(.L_x_5525) ;  /* 0xfffffff400e89947 */ /* 0x000fea000383ffff */
[----:B------:R-:W-:Y:S05]  /*09e0*/  EXIT ;  /* 0x000000000000794d */ /* 0x000fea0003800000 */
.L_x_5526:
        /* <DEDUP_REMOVED lines=9> */
.L_x_8010:


//--------------------- .text._Z15gpukernelAMWNr3ILi2ELi29EEvPdS0_S0_iii --------------------------
	.section	.text._Z15gpukernelAMWNr3ILi2ELi29EEvPdS0_S0_iii,"ax",@progbits
	.align	128
        .global         _Z15gpukernelAMWNr3ILi2ELi29EEvPdS0_S0_iii
        .type           _Z15gpukernelAMWNr3ILi2ELi29EEvPdS0_S0_iii,@function
        .size           _Z15gpukernelAMWNr3ILi2ELi29EEvPdS0_S0_iii,(.L_x_8011 - _Z15gpukernelAMWNr3ILi2ELi29EEvPdS0_S0_iii)
        .other          _Z15gpukernelAMWNr3ILi2ELi29EEvPdS0_S0_iii,@"STO_CUDA_ENTRY STV_DEFAULT"
_Z15gpukernelAMWNr3ILi2ELi29EEvPdS0_S0_iii:
.text._Z15gpukernelAMWNr3ILi2ELi29EEvPdS0_S0_iii:
        /* <DEDUP_REMOVED lines=24> */
.L_x_5539:
[----:B0-----:R-:W0:Y:S01]  /*0180*/  LDCU UR8, c[0x0][0x3a0] ;  /* 0x00007400ff0877ac */ /* 0x001e220008000800 */
[----:B------:R-:W-:Y:S01]  /*0190*/  BSSY.RECONVERGENT B1, `(.L_x_5527) ;  /* 0x0000080000017945 */ /* 0x000fe20003800200 */
[----:B0-----:R-:W-:-:S13]  /*01a0*/  ISETP.GE.AND P1, PT, R5, UR8, PT ;  /* 0x0000000805007c0c */ /* 0x001fda000bf26270 */
[----:B------:R-:W-:Y:S05]  /*01b0*/  @P1 BRA `(.L_x_5528) ;  /* 0x0000000400f41947 */ /* 0x000fea0003800000 */
[----:B------:R-:W-:-:S07]  /*01c0*/  IMAD.MOV.U32 R9, RZ, RZ, R5 ;  /* 0x000000ffff097224 */ /* 0x000fce00078e0005 */
.L_x_5538:
        /* <DEDUP_REMOVED lines=17> */
.L_x_5533:
        /* <DEDUP_REMOVED lines=40> */
.L_x_5532:
[----:B------:R-:W-:Y:S05]  /*0560*/  BSYNC.RECONVERGENT B2 ;  /* 0x0000000000027941 */ /* 0x000fea0003800200 */
.L_x_5531:
        /* <DEDUP_REMOVED lines=26> */
.L_x_5535:
[----:B------:R-:W-:Y:S05]  /*0710*/  BSYNC.RECONVERGENT B2 ;  /* 0x0000000000027941 */ /* 0x000fea0003800200 */
.L_x_5534:
        /* <DEDUP_REMOVED lines=16> */
.L_x_5537:
[----:B------:R-:W-:Y:S05]  /*0820*/  BSYNC.RECONVERGENT B2 ;  /* 0x0000000000027941 */ /* 0x000fea0003800200 */
.L_x_5536:
        /* <DEDUP_REMOVED lines=13> */
.L_x_5530:
[----:B------:R-:W-:Y:S05]  /*0900*/  BSYNC.RECONVERGENT B0 ;  /* 0x0000000000007941 */ /* 0x000fea0003800200 */
.L_x_5529:
        /* <DEDUP_REMOVED lines=8> */
.L_x_5528:
[----:B------:R-:W-:Y:S05]  /*0990*/  BSYNC.RECONVERGENT B1 ;  /* 0x0000000000017941 */ /* 0x000fea0003800200 */
.L_x_5527:
[----:B------:R-:W1:Y:S01]  /*09a0*/  LDCU UR8, c[0x0][0x398] ;  /* 0x00007300ff0877ac */ /* 0x000e620008000800 */
[----:B------:R-:W-:-:S05]  /*09b0*/  VIADD R4, R4, 0x1d ;  /* 0x0000001d04047836 */ /* 0x000fca0000000000 */
[----:B-1----:R-:W-:-:S13]  /*09c0*/  ISETP.GE.AND P1, PT, R4, UR8, PT ;  /* 0x0000000804007c0c */ /* 0x002fda000bf26270 */
[----:B------:R-:W-:Y:S05]  /*09d0*/  @!P1 BRA `(.L_x_5539) ;  /* 0xfffffff400e89947 */ /* 0x000fea000383ffff */
[----:B------:R-:W-:Y:S05]  /*09e0*/  EXIT ;  /* 0x000000000000794d */ /* 0x000fea0003800000 */
.L_x_5540:
        /* <DEDUP_REMOVED lines=9> */
.L_x_8011:


//--------------------- .text._Z15gpukernelAMWNr3ILi2ELi28EEvPdS0_S0_iii --------------------------
	.section	.text._Z15gpukernelAMWNr3ILi2ELi28EEvPdS0_S0_iii,"ax",@progbits
	.align	128
        .global         _Z15gpukernelAMWNr3ILi2ELi28EEvPdS0_S0_iii
        .type           _Z15gpukernelAMWNr3ILi2ELi28EEvPdS0_S0_iii,@function
        .size           _Z15gpukernelAMWNr3ILi2ELi28EEvPdS0_S0_iii,(.L_x_8012 - _Z15gpukernelAMWNr3ILi2ELi28EEvPdS0_S0_iii)
        .other          _Z15gpukernelAMWNr3ILi2ELi28EEvPdS0_S0_iii,@"STO_CUDA_ENTRY STV_DEFAULT"
_Z15gpukernelAMWNr3ILi2ELi28EEvPdS0_S0_iii:
.text._Z15gpukernelAMWNr3ILi2ELi28EEvPdS0_S0_iii:
        /* <DEDUP_REMOVED lines=24> */
.L_x_5553:
[----:B0-----:R-:W0:Y:S01]  /*0180*/  LDCU UR8, c[0x0][0x3a0] ;  /* 0x00007400ff0877ac */ /* 0x001e220008000800 */
[----:B------:R-:W-:Y:S01]  /*0190*/  BSSY.RECONVERGENT B1, `(.L_x_5541) ;  /* 0x0000080000017945 */ /* 0x000fe20003800200 */
[----:B0-----:R-:W-:-:S13]  /*01a0*/  ISETP.GE.AND P1, PT, R5, UR8, PT ;  /* 0x0000000805007c0c */ /* 0x001fda000bf26270 */
[----:B------:R-:W-:Y:S05]  /*01b0*/  @P1 BRA `(.L_x_5542) ;  /* 0x0000000400f41947 */ /* 0x000fea0003800000 */
[----:B------:R-:W-:-:S07]  /*01c0*/  IMAD.MOV.U32 R9, RZ, RZ, R5 ;  /* 0x000000ffff097224 */ /* 0x000fce00078e0005 */
.L_x_5552:
        /* <DEDUP_REMOVED lines=17> */
.L_x_5547:
        /* <DEDUP_REMOVED lines=40> */
.L_x_5546:
[----:B------:R-:W-:Y:S05]  /*0560*/  BSYNC.RECONVERGENT B2 ;  /* 0x0000000000027941 */ /* 0x000fea0003800200 */
.L_x_5545:
        /* <DEDUP_REMOVED lines=26> */
.L_x_5549:
[----:B------:R-:W-:Y:S05]  /*0710*/  BSYNC.RECONVERGENT B2 ;  /* 0x0000000000027941 */ /* 0x000fea0003800200 */
.L_x_5548:
        /* <DEDUP_REMOVED lines=16> */
.L_x_5551:
[----:B------:R-:W-:Y:S05]  /*0820*/  BSYNC.RECONVERGENT B2 ;  /* 0x0000000000027941 */ /* 0x000fea0003800200 */
.L_x_5550:
        /* <DEDUP_REMOVED lines=13> */
.L_x_5544:
[----:B------:R-:W-:Y:S05]  /*0900*/  BSYNC.RECONVERGENT B0 ;  /* 0x0000000000007941 */ /* 0x000fea0003800200 */
.L_x_5543:
        /* <DEDUP_REMOVED lines=8> */
.L_x_5542:
[----:B------:R-:W-:Y:S05]  /*0990*/  BSYNC.RECONVERGENT B1 ;  /* 0x0000000000017941 */ /* 0x000fea0003800200 */
.L_x_5541:
[----:B------:R-:W1:Y:S01]  /*09a0*/  LDCU UR8, c[0x0][0x398] ;  /* 0x00007300ff0877ac */ /* 0x000e620008000800 */
[----:B------:R-:W-:-:S05]  /*09b0*/  VIADD R4, R4, 0x1c ;  /* 0x0000001c04047836 */ /* 0x000fca0000000000 */
[----:B-1----:R-:W-:-:S13]  /*09c0*/  ISETP.GE.AND P1, PT, R4, UR8, PT ;  /* 0x0000000804007c0c */ /* 0x002fda000bf26270 */
[----:B------:R-:W-:Y:S05]  /*09d0*/  @!P1 BRA `(.L_x_5553) ;  /* 0xfffffff400e89947 */ /* 0x000fea000383ffff */
[----:B------:R-:W-:Y:S05]  /*09e0*/  EXIT ;  /* 0x000000000000794d */ /* 0x000fea0003800000 */
.L_x_5554:
        /* <DEDUP_REMOVED lines=9> */
.L_x_8012:


//--------------------- .text._Z15gpukernelAMWNr3ILi2ELi27EEvPdS0_S0_iii --------------------------
	.section	.text._Z15gpukernelAMWNr3ILi2ELi27EEvPdS0_S0_iii,"ax",@progbits
	.align	128
        .global         _Z15gpukernelAMWNr3ILi2ELi27EEvPdS0_S0_iii
        .type           _Z15gpukernelAMWNr3ILi2ELi27EEvPdS0_S0_iii,@function
        .size           _Z15gpukernelAMWNr3ILi2ELi27EEvPdS0_S0_iii,(.L_x_8013 - _Z15gpukernelAMWNr3ILi2ELi27EEvPdS0_S0_iii)
        .other          _Z15gpukernelAMWNr3ILi2ELi27EEvPdS0_S0_iii,@"STO_CUDA_ENTRY STV_DEFAULT"
_Z15gpukernelAMWNr3ILi2ELi27EEvPdS0_S0_iii:
.text._Z15gpukernelAMWNr3ILi2ELi27EEvPdS0_S0_iii:
        /* <DEDUP_REMOVED lines=24> */
.L_x_5567:
[----:B0-----:R-:W0:Y:S01]  /*0180*/  LDCU UR8, c[0x0][0x3a0] ;  /* 0x00007400ff0877ac */ /* 0x001e220008000800 */
[----:B------:R-:W-:Y:S01]  /*0190*/  BSSY.RECONVERGENT B1, `(.L_x_5555) ;  /* 0x0000080000017945 */ /* 0x000fe20003800200 */
[----:B0-----:R-:W-:-:S13]  /*01a0*/  ISETP.GE.AND P1, PT, R5, UR8, PT ;  /* 0x0000000805007c0c */ /* 0x001fda000bf26270 */
[----:B------:R-:W-:Y:S05]  /*01b0*/  @P1 BRA `(.L_x_5556) ;  /* 0x0000000400f41947 */ /* 0x000fea0003800000 */
[----:B------:R-:W-:-:S07]  /*01c0*/  IMAD.MOV.U32 R9, RZ, RZ, R5 ;  /* 0x000000ffff097224 */ /* 0x000fce00078e0005 */
.L_x_5566:
        /* <DEDUP_REMOVED lines=17> */
.L_x_5561:
        /* <DEDUP_REMOVED lines=40> */
.L_x_5560:
[----:B------:R-:W-:Y:S05]  /*0560*/  BSYNC.RECONVERGENT B2 ;  /* 0x0000000000027941 */ /* 0x000fea0003800200 */
.L_x_5559:
        /* <DEDUP_REMOVED lines=26> */
.L_x_5563:
[----:B------:R-:W-:Y:S05]  /*0710*/  BSYNC.RECONVERGENT B2 ;  /* 0x0000000000027941 */ /* 0x000fea0003800200 */
.L_x_5562:
        /* <DEDUP_REMOVED lines=16> */
.L_x_5565:
[----:B------:R-:W-:Y:S05]  /*0820*/  BSYNC.RECONVERGENT B2 ;  /* 0x0000000000027941 */ /* 0x000fea0003800200 */
.L_x_5564:
        /* <DEDUP_REMOVED lines=13> */
.L_x_5558:
[----:B------:R-:W-:Y:S05]  /*0900*/  BSYNC.RECONVERGENT B0 ;  /* 0x0000000000007941 */ /* 0x000fea0003800200 */
.L_x_5557:
        /* <DEDUP_REMOVED lines=8> */
.L_x_5556:
[----:B------:R-:W-:Y:S05]  /*0990*/  BSYNC.RECONVERGENT B1 ;  /* 0x0000000000017941 */ /* 0x000fea0003800200 */
.L_x_5555:
[----:B------:R-:W1:Y:S01]  /*09a0*/  LDCU UR8, c[0x0][0x398] ;  /* 0x00007300ff0877ac */ /* 0x000e620008000800 */
[----:B------:R-:W-:-:S05]  /*09b0*/  VIADD R4, R4, 0x1b ;  /* 0x0000001b04047836 */ /* 0x000fca0000000000 */
[----:B-1----:R-:W-:-:S13]  /*09c0*/  ISETP.GE.AND P1, PT, R4, UR8, PT ;  /* 0x0000000804007c0c */ /* 0x002fda000bf26270 */
[----:B------:R-:W-:Y:S05]  /*09d0*/  @!P1 BRA `(.L_x_5567) ;  /* 0xfffffff400e89947 */ /* 0x000fea000383ffff */
[----:B------:R-:W-:Y:S05]  /*09e0*/  EXIT ;  /* 0x000000000000794d */ /* 0x000fea0003800000 */
.L_x_5568:
        /* <DEDUP_REMOVED lines=9> */
.L_x_8013:


//--------------------- .text._Z15gpukernelAMWNr3ILi2ELi26EEvPdS0_S0_iii --------------------------
	.section	.text._Z15gpukernelAMWNr3ILi2ELi26EEvPdS0_S0_iii,"ax",@progbits
	.align	128
        .global         _Z15gpukernelAMWNr3ILi2ELi26EEvPdS0_S0_iii
        .type           _Z15gpukernelAMWNr3ILi2ELi26EEvPdS0_S0_iii,@function
        .size           _Z15gpukernelAMWNr3ILi2ELi26EEvPdS0_S0_iii,(.L_x_8014 - _Z15gpukernelAMWNr3ILi2ELi26EEvPdS0_S0_iii)
        .other          _Z15gpukernelAMWNr3ILi2ELi26EEvPdS0_S0_iii,@"STO_CUDA_ENTRY STV_DEFAULT"
_Z15gpukernelAMWNr3ILi2ELi26EEvPdS0_S0_iii:
.text._Z15gpukernelAMWNr3ILi2ELi26EEvPdS0_S0_iii:
        /* <DEDUP_REMOVED lines=24> */
.L_x_5581:
[----:B0-----:R-:W0:Y:S01]  /*0180*/  LDCU UR8, c[0x0][0x3a0] ;  /* 0x00007400ff0877ac */ /* 0x001e220008000800 */
[----:B------:R-:W-:Y:S01]  /*0190*/  BSSY.RECONVERGENT B1, `(.L_x_5569) ;  /* 0x0000080000017945 */ /* 0x000fe20003800200 */
[----:B0-----:R-:W-:-:S13]  /*01a0*/  ISETP.GE.AND P1, PT, R5, UR8, PT ;  /* 0x0000000805007c0c */ /* 0x001fda000bf26270 */
[----:B------:R-:W-:Y:S05]  /*01b0*/  @P1 BRA `(.L_x_5570) ;  /* 0x0000000400f41947 */ /* 0x000fea0003800000 */
[----:B------:R-:W-:-:S07]  /*01c0*/  IMAD.MOV.U32 R9, RZ, RZ, R5 ;  /* 0x000000ffff097224 */ /* 0x000fce00078e0005 */
.L_x_5580:
        /* <DEDUP_REMOVED lines=17> */
.L_x_5575:
        /* <DEDUP_REMOVED lines=40> */
.L_x_5574:
[----:B------:R-:W-:Y:S05]  /*0560*/  BSYNC.RECONVERGENT B2 ;  /* 0x0000000000027941 */ /* 0x000fea0003800200 */
.L_x_5573:
        /* <DEDUP_REMOVED lines=26> */
.L_x_5577:
[----:B------:R-:W-:Y:S05]  /*0710*/  BSYNC.RECONVERGENT B2 ;  /* 0x0000000000027941 */ /* 0x000fea0003800200 */
.L_x_5576:
        /* <DEDUP_REMOVED lines=16> */
.L_x_5579:
[----:B------:R-:W-:Y:S05]  /*0820*/  BSYNC.RECONVERGENT B2 ;  /* 0x0000000000027941 */ /* 0x000fea0003800200 */
.L_x_5578:
        /* <DEDUP_REMOVED lines=13> */
.L_x_5572:
[----:B------:R-:W-:Y:S05]  /*0900*/  BSYNC.RECONVERGENT B0 ;  /* 0x0000000000007941 */ /* 0x000fea0003800200 */
.L_x_5571:
        /* <DEDUP_REMOVED lines=8> */
.L_x_5570:
[----:B------:R-:W-:Y:S05]  /*0990*/  BSYNC.RECONVERGENT B1 ;  /* 0x0000000000017941 */ /* 0x000fea0003800200 */
.L_x_5569:
[----:B------:R-:W1:Y:S01]  /*09a0*/  LDCU UR8, c[0x0][0x398] ;  /* 0x00007300ff0877ac */ /* 0x000e620008000800 */
[----:B------:R-:W-:-:S05]  /*09b0*/  VIADD R4, R4, 0x1a ;  /* 0x0000001a04047836 */ /* 0x000fca0000000000 */
[----:B-1----:R-:W-:-:S13]  /*09c0*/  ISETP.GE.AND P1, PT, R4, UR8, PT ;  /* 0x0000000804007c0c */ /* 0x002fda000bf26270 */
[----:B------:R-:W-:Y:S05]  /*09d0*/  @!P1 BRA `(.L_x_5581) ;  /* 0xfffffff400e89947 */ /* 0x000fea000383ffff */
[----:B------:R-:W-:Y:S05]  /*09e0*/  EXIT ;  /* 0x000000000000794d */ /* 0x000fea0003800000 */
.L_x_5582:
        /* <DEDUP_REMOVED lines=9> */
.L_x_8014:


//--------------------- .text._Z15gpukernelAMWNr3ILi2ELi25EEvPdS0_S0_iii --------------------------
	.section	.text._Z15gpukernelAMWNr3ILi2ELi25EEvPdS0_S0_iii,"ax",@progbits
	.align	128
        .global         _Z15gpukernelAMWNr3ILi2ELi25EEvPdS0_S0_iii
        .type           _Z15gpukernelAMWNr3ILi2ELi25EEvPdS0_S0_iii,@function
        .size           _Z15gpukernelAMWNr3ILi2ELi25EEvPdS0_S0_iii,(.L_x_8015 - _Z15gpukernelAMWNr3ILi2ELi25EEvPdS0_S0_iii)
        .other          _Z15gpukernelAMWNr3ILi2ELi25EEvPdS0_S0_iii,@"STO_CUDA_ENTRY STV_DEFAULT"
_Z15gpukernelAMWNr3ILi2ELi25EEvPdS0_S0_iii:
.text._Z15gpukernelAMWNr3ILi2ELi25EEvPdS0_S0_iii:
        /* <DEDUP_REMOVED lines=24> */
.L_x_5595:
[----:B0-----:R-:W0:Y:S01]  /*0180*/  LDCU UR8, c[0x0][0x3a0] ;  /* 0x00007400ff0877ac */ /* 0x001e220008000800 */
[----:B------:R-:W-:Y:S01]  /*0190*/  BSSY.RECONVERGENT B1, `(.L_x_5583) ;  /* 0x0000080000017945 */ /* 0x000fe20003800200 */
[----:B0-----:R-:W-:-:S13]  /*01a0*/  ISETP.GE.AND P1, PT, R5, UR8, PT ;  /* 0x0000000805007c0c */ /* 0x001fda000bf26270 */
[----:B------:R-:W-:Y:S05]  /*01b0*/  @P1 BRA `(.L_x_5584) ;  /* 0x0000000400f41947 */ /* 0x000fea0003800000 */
[----:B------:R-:W-:-:S07]  /*01c0*/  IMAD.MOV.U32 R9, RZ, RZ, R5 ;  /* 0x000000ffff097224 */ /* 0x000fce00078e0005 */
.L_x_5594:
        /* <DEDUP_REMOVED lines=17> */
.L_x_5589:
        /* <DEDUP_REMOVED lines=40> */
.L_x_5588:
[----:B------:R-:W-:Y:S05]  /*0560*/  BSYNC.RECONVERGENT B2 ;  /* 0x0000000000027941 */ /* 0x000fea0003800200 */
.L_x_5587:
        /* <DEDUP_REMOVED lines=26> */
.L_x_5591:
[----:B------:R-:W-:Y:S05]  /*0710*/  BSYNC.RECONVERGENT B2 ;  /* 0x0000000000027941 */ /* 0x000fea0003800200 */
.L_x_5590:
        /* <DEDUP_REMOVED lines=16> */
.L_x_5593:
[----:B------:R-:W-:Y:S05]  /*0820*/  BSYNC.RECONVERGENT B2 ;  /* 0x0000000000027941 */ /* 0x000fea0003800200 */
.L_x_5592:
        /* <DEDUP_REMOVED lines=13> */
.L_x_5586:
[----:B------:R-:W-:Y:S05]  /*0900*/  BSYNC.RECONVERGENT B0 ;  /* 0x0000000000007941 */ /* 0x000fea0003800200 */
.L_x_5585:
        /* <DEDUP_REMOVED lines=8> */
.L_x_5584:
[----:B------:R-:W-:Y:S05]  /*0990*/  BSYNC.RECONVERGENT B1 ;  /* 0x0000000000017941 */ /* 0x000fea0003800200 */
.L_x_5583:
[----:B------:R-:W1:Y:S01]  /*09a0*/  LDCU UR8, c[0x0][0x398] ;  /* 0x00007300ff0877ac */ /* 0x000e620008000800 */
[----:B------:R-:W-:-:S05]  /*09b0*/  VIADD R4, R4, 0x19 ;  /* 0x0000001904047836 */ /* 0x000fca0000000000 */
[----:B-1----:R-:W-:-:S13]  /*09c0*/  ISETP.GE.AND P1, PT, R4, UR8, PT ;  /* 0x0000000804007c0c */ /* 0x002fda000bf26270 */
[----:B------:R-:W-:Y:S05]  /*09d0*/  @!P1 BRA `(.L_x_5595) ;  /* 0xfffffff400e89947 */ /* 0x000fea000383ffff */
[----:B------:R-:W-:Y:S05]  /*09e0*/  EXIT ;  /* 0x000000000000794d */ /* 0x000fea0003800000 */
.L_x_5596:
        /* <DEDUP_REMOVED lines=9> */
.L_x_8015:


//--------------------- .text._Z15gpukernelAMWNr3ILi2ELi24EEvPdS0_S0_iii --------------------------
	.section	.text._Z15gpukernelAMWNr3ILi2ELi24EEvPdS0_S0_iii,"ax",@progbits
	.align	128
        .global         _Z15gpukernelAMWNr3ILi2ELi24EEvPdS0_S0_iii
        .type           _Z15gpukernelAMWNr3ILi2ELi24EEvPdS0_S0_iii,@function
        .size           _Z15gpukernelAMWNr3ILi2ELi24EEvPdS0_S0_iii,(.L_x_8016 - _Z15gpukernelAMWNr3ILi2ELi24EEvPdS0_S0_iii)
        .other          _Z15gpukernelAMWNr3ILi2ELi24EEvPdS0_S0_iii,@"STO_CUDA_ENTRY STV_DEFAULT"
_Z15gpukernelAMWNr3ILi2ELi24EEvPdS0_S0_iii:
.text._Z15gpukernelAMWNr3ILi2ELi24EEvPdS0_S0_iii:
        /* <DEDUP_REMOVED lines=24> */
.L_x_5609:
[----:B0-----:R-:W0:Y:S01]  /*0180*/  LDCU UR8, c[0x0][0x3a0] ;  /* 0x00007400ff0877ac */ /* 0x001e220008000800 */
[----:B------:R-:W-:Y:S01]  /*0190*/  BSSY.RECONVERGENT B1, `(.L_x_5597) ;  /* 0x0000080000017945 */ /* 0x000fe20003800200 */
[----:B0-----:R-:W-:-:S13]  /*01a0*/  ISETP.GE.AND P1, PT, R5, UR8, PT ;  /* 0x0000000805007c0c */ /* 0x001fda000bf26270 */
[----:B------:R-:W-:Y:S05]  /*01b0*/  @P1 BRA `(.L_x_5598) ;  /* 0x0000000400f41947 */ /* 0x000fea0003800000 */
[----:B------:R-:W-:-:S07]  /*01c0*/  IMAD.MOV.U32 R9, RZ, RZ, R5 ;  /* 0x000000ffff097224 */ /* 0x000fce00078e0005 */
.L_x_5608:
        /* <DEDUP_REMOVED lines=17> */
.L_x_5603:
        /* <DEDUP_REMOVED lines=40> */
.L_x_5602:
[----:B------:R-:W-:Y:S05]  /*0560*/  BSYNC.RECONVERGENT B2 ;  /* 0x0000000000027941 */ /* 0x000fea0003800200 */
.L_x_5601:
        /* <DEDUP_REMOVED lines=26> */
.L_x_5605:
[----:B------:R-:W-:Y:S05]  /*0710*/  BSYNC.RECONVERGENT B2 ;  /* 0x0000000000027941 */ /* 0x000fea0003800200 */
.L_x_5604:
        /* <DEDUP_REMOVED lines=16> */
.L_x_5607:
[----:B------:R-:W-:Y:S05]  /*0820*/  BSYNC.RECONVERGENT B2 ;  /* 0x0000000000027941 */ /* 0x000fea0003800200 */
.L_x_5606:
        /* <DEDUP_REMOVED lines=13> */
.L_x_5600:
[----:B------:R-:W-:Y:S05]  /*0900*/  BSYNC.RECONVERGENT B0 ;  /* 0x0000000000007941 */ /* 0x000fea0003800200 */
.L_x_5599:
        /* <DEDUP_REMOVED lines=8> */
.L_x_5598:
[----:B------:R-:W-:Y:S05]  /*0990*/  BSYNC.RECONVERGENT B1 ;  /* 0x0000000000017941 */ /* 0x000fea0003800200 */
.L_x_5597:
[----:B------:R-:W1:Y:S01]  /*09a0*/  LDCU UR8, c[0x0][0x398] ;  /* 0x00007300ff0877ac */ /* 0x000e620008000800 */
[----:B------:R-:W-:-:S05]  /*09b0*/  VIADD R4, R4, 0x18 ;  /* 0x0000001804047836 */ /* 0x000fca0000000000 */
[----:B-1----:R-:W-:-:S13]  /*09c0*/  ISETP.GE.AND P1, PT, R4, UR8, PT ;  /* 0x0000000804007c0c */ /* 0x002fda000bf26270 */
[----:B------:R-:W-:Y:S05]  /*09d0*/  @!P1 BRA `(.L_x_5609) ;  /* 0xfffffff400e89947 */ /* 0x000fea000383ffff */
[----:B------:R-:W-:Y:S05]  /*09e0*/  EXIT ;  /* 0x000000000000794d */ /* 0x000fea0003800000 */
.L_x_5610:
        /* <DEDUP_REMOVED lines=9> */
.L_x_8016:


//--------------------- .text._Z15gpukernelAMWNr3ILi2ELi23EEvPdS0_S0_iii --------------------------
	.section	.text._Z15gpukernelAMWNr3ILi2ELi23EEvPdS0_S0_iii,"ax",@progbits
	.align	128
        .global         _Z15gpukernelAMWNr3ILi2ELi23EEvPdS0_S0_iii
        .type           _Z15gpukernelAMWNr3ILi2ELi23EEvPdS0_S0_iii,@function
        .size           _Z15gpukernelAMWNr3ILi2ELi23EEvPdS0_S0_iii,(.L_x_8017 - _Z15gpukernelAMWNr3ILi2ELi23EEvPdS0_S0_iii)
        .other          _Z15gpukernelAMWNr3ILi2ELi23EEvPdS0_S0_iii,@"STO_CUDA_ENTRY STV_DEFAULT"
_Z15gpukernelAMWNr3ILi2ELi23EEvPdS0_S0_iii:
.text._Z15gpukernelAMWNr3ILi2ELi23EEvPdS0_S0_iii:
        /* <DEDUP_REMOVED lines=24> */
.L_x_5623:
[----:B0-----:R-:W0:Y:S01]  /*0180*/  LDCU UR8, c[0x0][0x3a0] ;  /* 0x00007400ff0877ac */ /* 0x001e220008000800 */
[----:B------:R-:W-:Y:S01]  /*0190*/  BSSY.RECONVERGENT B1, `(.L_x_5611) ;  /* 0x0000080000017945 */ /* 0x000fe20003800200 */
[----:B0-----:R-:W-:-:S13]  /*01a0*/  ISETP.GE.AND P1, PT, R5, UR8, PT ;  /* 0x0000000805007c0c */ /* 0x001fda000bf26270 */
[----:B------:R-:W-:Y:S05]  /*01b0*/  @P1 BRA `(.L_x_5612) ;  /* 0x0000000400f41947 */ /* 0x000fea0003800000 */
[----:B------:R-:W-:-:S07]  /*01c0*/  IMAD.MOV.U32 R9, RZ, RZ, R5 ;  /* 0x000000ffff097224 */ /* 0x000fce00078e0005 */
.L_x_5622:
        /* <DEDUP_REMOVED lines=17> */
.L_x_5617:
        /* <DEDUP_REMOVED lines=40> */
.L_x_5616:
[----:B------:R-:W-:Y:S05]  /*0560*/  BSYNC.RECONVERGENT B2 ;  /* 0x0000000000027941 */ /* 0x000fea0003800200 */
.L_x_5615:
        /* <DEDUP_REMOVED lines=26> */
.L_x_5619:
[----:B------:R-:W-:Y:S05]  /*0710*/  BSYNC.RECONVERGENT B2 ;  /* 0x0000000000027941 */ /* 0x000fea0003800200 */
.L_x_5618:
        /* <DEDUP_REMOVED lines=16> */
.L_x_5621:
[----:B------:R-:W-:Y:S05]  /*0820*/  BSYNC.RECONVERGENT B2 ;  /* 0x0000000000027941 */ /* 0x000fea0003800200 */
.L_x_5620:
        /* <DEDUP_REMOVED lines=13> */
.L_x_5614:
[----:B------:R-:W-:Y:S05]  /*0900*/  BSYNC.RECONVERGENT B0 ;  /* 0x0000000000007941 */ /* 0x000fea0003800200 */
.L_x_5613:
        /* <DEDUP_REMOVED lines=8> */
.L_x_5612:
[----:B------:R-:W-:Y:S05]  /*0990*/  BSYNC.RECONVERGENT B1 ;  /* 0x0000000000017941 */ /* 0x000fea0003800200 */
.L_x_5611:
[----:B------:R-:W1:Y:S01]  /*09a0*/  LDCU UR8, c[0x0][0x398] ;  /* 0x00007300ff0877ac */ /* 0x000e620008000800 */
[----:B------:R-:W-:-:S05]  /*09b0*/  VIADD R4, R4, 0x17 ;  /* 0x0000001704047836 */ /* 0x000fca0000000000 */
[----:B-1----:R-:W-:-:S13]  /*09c0*/  ISETP.GE.AND P1, PT, R4, UR8, PT ;  /* 0x0000000804007c0c */ /* 0x002fda000bf26270 */
[----:B------:R-:W-:Y:S05]  /*09d0*/  @!P1 BRA `(.L_x_5623) ;  /* 0xfffffff400e89947 */ /* 0x000fea000383ffff */
[----:B------:R-:W-:Y:S05]  /*09e0*/  EXIT ;  /* 0x000000000000794d */ /* 0x000fea0003800000 */
.L_x_5624:
        /* <DEDUP_REMOVED lines=9> */
.L_x_8017:


//--------------------- .text._Z15gpukernelAMWNr3ILi2ELi22EEvPdS0_S0_iii --------------------------
	.section	.text._Z15gpukernelAMWNr3ILi2ELi22EEvPdS0_S0_iii,"ax",@progbits
	.align	128
        .global         _Z15gpukernelAMWNr3ILi2ELi22EEvPdS0_S0_iii
        .type           _Z15gpukernelAMWNr3ILi2ELi22EEvPdS0_S0_iii,@function
        .size           _Z15gpukernelAMWNr3ILi2ELi22EEvPdS0_S0_iii,(.L_x_8018 - _Z15gpukernelAMWNr3ILi2ELi22EEvPdS0_S0_iii)
        .other          _Z15gpukernelAMWNr3ILi2ELi22EEvPdS0_S0_iii,@"STO_CUDA_ENTRY STV_DEFAULT"
_Z15gpukernelAMWNr3ILi2ELi22EEvPdS0_S0_iii:
.text._Z15gpukernelAMWNr3ILi2ELi22EEvPdS0_S0_iii:
        /* <DEDUP_REMOVED lines=24> */
.L_x_5637:
[----:B0-----:R-:W0:Y:S01]  /*0180*/  LDCU UR8, c[0x0][0x3a0] ;  /* 0x00007400ff0877ac */ /* 0x001e220008000800 */
[----:B------:R-:W-:Y:S01]  /*0190*/  BSSY.RECONVERGENT B1, `(.L_x_5625) ;  /* 0x0000080000017945 */ /* 0x000fe20003800200 */
[----:B0-----:R-:W-:-:S13]  /*01a0*/  ISETP.GE.AND P1, PT, R5, UR8, PT ;  /* 0x0000000805007c0c */ /* 0x001fda000bf26270 */
[----:B------:R-:W-:Y:S05]  /*01b0*/  @P1 BRA `(.L_x_5626) ;  /* 0x0000000400f41947 */ /* 0x000fea0003800000 */
[----:B------:R-:W-:-:S07]  /*01c0*/  IMAD.MOV.U32 R9, RZ, RZ, R5 ;  /* 0x000000ffff097224 */ /* 0x000fce00078e0005 */
.L_x_5636:
        /* <DEDUP_REMOVED lines=17> */
.L_x_5631:
        /* <DEDUP_REMOVED lines=40> */
.L_x_5630:
[----:B------:R-:W-:Y:S05]  /*0560*/  BSYNC.RECONVERGENT B2 ;  /* 0x0000000000027941 */ /* 0x000fea0003800200 */
.L_x_5629:
        /* <DEDUP_REMOVED lines=26> */
.L_x_5633:
[----:B------:R-:W-:Y:S05]  /*0710*/  BSYNC.RECONVERGENT B2 ;  /* 0x0000000000027941 */ /* 0x000fea0003800200 */
.L_x_5632:
        /* <DEDUP_REMOVED lines=16> */
.L_x_5635:
[----:B------:R-:W-:Y:S05]  /*0820*/  BSYNC.RECONVERGENT B2 ;  /* 0x0000000000027941 */ /* 0x000fea0003800200 */
.L_x_5634:
        /* <DEDUP_REMOVED lines=13> */
.L_x_5628:
[----:B------:R-:W-:Y:S05]  /*0900*/  BSYNC.RECONVERGENT B0 ;  /* 0x0000000000007941 */ /* 0x000fea0003800200 */
.L_x_5627:
        /* <DEDUP_REMOVED lines=8> */
.L_x_5626:
[----:B------:R-:W-:Y:S05]  /*0990*/  BSYNC.RECONVERGENT B1 ;  /* 0x0000000000017941 */ /* 0x000fea0003800200 */
.L_x_5625:
[----:B------:R-:W1:Y:S01]  /*09a0*/  LDCU UR8, c[0x0][0x398] ;  /* 0x00007300ff0877ac */ /* 0x000e620008000800 */
[----:B------:R-:W-:-:S05]  /*09b0*/  VIADD R4, R4, 0x16 ;  /* 0x0000001604047836 */ /* 0x000fca0000000000 */
[----:B-1----:R-:W-:-:S13]  /*09c0*/  ISETP.GE.AND P1, PT, R4, UR8, PT ;  /* 0x0000000804007c0c */ /* 0x002fda000bf26270 */
[----:B------:R-:W-:Y:S05]  /*09d0*/  @!P1 BRA `(.L_x_5637) ;  /* 0xfffffff400e89947 */ /* 0x000fea000383ffff */
[----:B------:R-:W-:Y:S05]  /*09e0*/  EXIT ;  /* 0x000000000000794d */ /* 0x000fea0003800000 */
.L_x_5638:
        /* <DEDUP_REMOVED lines=9> */
.L_x_8018:


//--------------------- .text._Z15gpukernelAMWNr3ILi2ELi21EEvPdS0_S0_iii --------------------------
	.section	.text._Z15gpukernelAMWNr3ILi2ELi21EEvPdS0_S0_iii,"ax",@progbits
	.align	128
        .global         _Z15gpukernelAMWNr3ILi2ELi21EEvPdS0_S0_iii
        .type           _Z15gpukernelAMWNr3ILi2ELi21EEvPdS0_S0_iii,@function
        .size           _Z15gpukernelAMWNr3ILi2ELi21EEvPdS0_S0_iii,(.L_x_8019 - _Z15gpukernelAMWNr3ILi2ELi21EEvPdS0_S0_iii)
        .other          _Z15gpukernelAMWNr3ILi2ELi21EEvPdS0_S0_iii,@"STO_CUDA_ENTRY STV_DEFAULT"
_Z15gpukernelAMWNr3ILi2ELi21EEvPdS0_S0_iii:
.text._Z15gpukernelAMWNr3ILi2ELi21EEvPdS0_S0_iii:
        /* <DEDUP_REMOVED lines=24> */
.L_x_5651:
[----:B0-----:R-:W0:Y:S01]  /*0180*/  LDCU UR8, c[0x0][0x3a0] ;  /* 0x00007400ff0877ac */ /* 0x001e220008000800 */
[----:B------:R-:W-:Y:S01]  /*0190*/  BSSY.RECONVERGENT B1, `(.L_x_5639) ;  /* 0x0000080000017945 */ /* 0x000fe20003800200 */
[----:B0-----:R-:W-:-:S13]  /*01a0*/  ISETP.GE.AND P1, PT, R5, UR8, PT ;  /* 0x0000000805007c0c */ /* 0x001fda000bf26270 */
[----:B------:R-:W-:Y:S05]  /*01b0*/  @P1 BRA `(.L_x_5640) ;  /* 0x0000000400f41947 */ /* 0x000fea0003800000 */
[----:B------:R-:W-:-:S07]  /*01c0*/  IMAD.MOV.U32 R9, RZ, RZ, R5 ;  /* 0x000000ffff097224 */ /* 0x000fce00078e0005 */
.L_x_5650:
        /* <DEDUP_REMOVED lines=17> */
.L_x_5645:
        /* <DEDUP_REMOVED lines=40> */
.L_x_5644:
[----:B------:R-:W-:Y:S05]  /*0560*/  BSYNC.RECONVERGENT B2 ;  /* 0x0000000000027941 */ /* 0x000fea0003800200 */
.L_x_5643:
        /* <DEDUP_REMOVED lines=26> */
.L_x_5647:
[----:B------:R-:W-:Y:S05]  /*0710*/  BSYNC.RECONVERGENT B2 ;  /* 0x0000000000027941 */ /* 0x000fea0003800200 */
.L_x_5646:
        /* <DEDUP_REMOVED lines=16> */
.L_x_5649:
[----:B------:R-:W-:Y:S05]  /*0820*/  BSYNC.RECONVERGENT B2 ;  /* 0x0000000000027941 */ /* 0x000fea0003800200 */
.L_x_5648:
        /* <DEDUP_REMOVED lines=13> */
.L_x_5642:
[----:B------:R-:W-:Y:S05]  /*0900*/  BSYNC.RECONVERGENT B0 ;  /* 0x0000000000007941 */ /* 0x000fea0003800200 */
.L_x_5641:
        /* <DEDUP_REMOVED lines=8> */
.L_x_5640:
[----:B------:R-:W-:Y:S05]  /*0990*/  BSYNC.RECONVERGENT B1 ;  /* 0x0000000000017941 */ /* 0x000fea0003800200 */
.L_x_5639:
[----:B------:R-:W1:Y:S01]  /*09a0*/  LDCU UR8, c[0x0][0x398] ;  /* 0x00007300ff0877ac */ /* 0x000e620008000800 */
[----:B------:R-:W-:-:S05]  /*09b0*/  VIADD R4, R4, 0x15 ;  /* 0x0000001504047836 */ /* 0x000fca0000000000 */
[----:B-1----:R-:W-:-:S13]  /*09c0*/  ISETP.GE.AND P1, PT, R4, UR8, PT ;  /* 0x0000000804007c0c */ /* 0x002fda000bf26270 */
[----:B------:R-:W-:Y:S05]  /*09d0*/  @!P1 BRA `(.L_x_5651) ;  /* 0xfffffff400e89947 */ /* 0x000fea000383ffff */
[----:B------:R-:W-:Y:S05]  /*09e0*/  EXIT ;  /* 0x000000000000794d */ /* 0x000fea0003800000 */
.L_x_5652:
        /* <DEDUP_REMOVED lines=9> */
.L_x_8019:


//--------------------- .text._Z15gpukernelAMWNr3ILi2ELi20EEvPdS0_S0_iii --------------------------
	.section	.text._Z15gpukernelAMWNr3ILi2ELi20EEvPdS0_S0_iii,"ax",@progbits
	.align	128
        .global         _Z15gpukernelAMWNr3ILi2ELi20EEvPdS0_S0_iii
        .type           _Z15gpukernelAMWNr3ILi2ELi20EEvPdS0_S0_iii,@function
        .size           _Z15gpukernelAMWNr3ILi2ELi20EEvPdS0_S0_iii,(.L_x_8020 - _Z15gpukernelAMWNr3ILi2ELi20EEvPdS0_S0_iii)
        .other          _Z15gpukernelAMWNr3ILi2ELi20EEvPdS0_S0_iii,@"STO_CUDA_ENTRY STV_DEFAULT"
_Z15gpukernelAMWNr3ILi2ELi20EEvPdS0_S0_iii:
.text._Z15gpukernelAMWNr3ILi2ELi20EEvPdS0_S0_iii:
        /* <DEDUP_REMOVED lines=24> */
.L_x_5665:
[----:B0-----:R-:W0:Y:S01]  /*0180*/  LDCU UR8, c[0x0][0x3a0] ;  /* 0x00007400ff0877ac */ /* 0x001e220008000800 */
[----:B------:R-:W-:Y:S01]  /*0190*/  BSSY.RECONVERGENT B1, `(.L_x_5653) ;  /* 0x0000080000017945 */ /* 0x000fe20003800200 */
[----:B0-----:R-:W-:-:S13]  /*01a0*/  ISETP.GE.AND P1, PT, R5, UR8, PT ;  /* 0x0000000805007c0c */ /* 0x001fda000bf26270 */
[----:B------:R-:W-:Y:S05]  /*01b0*/  @P1 BRA `(.L_x_5654) ;  /* 0x0000000400f41947 */ /* 0x000fea0003800000 */
[----:B------:R-:W-:-:S07]  /*01c0*/  IMAD.MOV.U32 R9, RZ, RZ, R5 ;  /* 0x000000ffff097224 */ /* 0x000fce00078e0005 */
.L_x_5664:
        /* <DEDUP_REMOVED lines=17> */
.L_x_5659:
        /* <DEDUP_REMOVED lines=40> */
.L_x_5658:
[----:B------:R-:W-:Y:S05]  /*0560*/  BSYNC.RECONVERGENT B2 ;  /* 0x0000000000027941 */ /* 0x000fea0003800200 */
.L_x_5657:
        /* <DEDUP_REMOVED lines=26> */
.L_x_5661:
[----:B------:R-:W-:Y:S05]  /*0710*/  BSYNC.RECONVERGENT B2 ;  /* 0x0000000000027941 */ /* 0x000fea0003800200 */
.L_x_5660:
        /* <DEDUP_REMOVED lines=16> */
.L_x_5663:
[----:B------:R-:W-:Y:S05]  /*0820*/  BSYNC.RECONVERGENT B2 ;  /* 0x0000000000027941 */ /* 0x000fea0003800200 */
.L_x_5662:
        /* <DEDUP_REMOVED lines=13> */
.L_x_5656:
[----:B------:R-:W-:Y:S05]  /*0900*/  BSYNC.RECONVERGENT B0 ;  /* 0x0000000000007941 */ /* 0x000fea0003800200 */
.L_x_5655:
        /* <DEDUP_REMOVED lines=8> */
.L_x_5654:
[----:B------:R-:W-:Y:S05]  /*0990*/  BSYNC.RECONVERGENT B1 ;  /* 0x0000000000017941 */ /* 0x000fea0003800200 */
.L_x_5653:
[----:B------:R-:W1:Y:S01]  /*09a0*/  LDCU UR8, c[0x0][0x398] ;  /* 0x00007300ff0877ac */ /* 0x000e620008000800 */
[----:B------:R-:W-:-:S05]  /*09b0*/  VIADD R4, R4, 0x14 ;  /* 0x0000001404047836 */ /* 0x000fca0000000000 */
[----:B-1----:R-:W-:-:S13]  /*09c0*/  ISETP.GE.AND P1, PT, R4, UR8, PT ;  /* 0x0000000804007c0c */ /* 0x002fda000bf26270 */
[----:B------:R-:W-:Y:S05]  /*09d0*/  @!P1 BRA `(.L_x_5665) ;  /* 0xfffffff400e89947 */ /* 0x000fea000383ffff */
[----:B------:R-:W-:Y:S05]  /*09e0*/  EXIT ;  /* 0x000000000000794d */ /* 0x000fea0003800000 */
.L_x_5666:
        /* <DEDUP_REMOVED lines=9> */
.L_x_8020:


//--------------------- .text._Z15gpukernelAMWNr3ILi2ELi19EEvPdS0_S0_iii --------------------------
	.section	.text._Z15gpukernelAMWNr3ILi2ELi19EEvPdS0_S0_iii,"ax",@progbits
	.align	128
        .global         _Z15gpukernelAMWNr3ILi2ELi19EEvPdS0_S0_iii
        .type           _Z15gpukernelAMWNr3ILi2ELi19EEvPdS0_S0_iii,@function
        .size           _Z15gpukernelAMWNr3ILi2ELi19EEvPdS0_S0_iii,(.L_x_8021 - _Z15gpukernelAMWNr3ILi2ELi19EEvPdS0_S0_iii)
        .other          _Z15gpukernelAMWNr3ILi2ELi19EEvPdS0_S0_iii,@"STO_CUDA_ENTRY STV_DEFAULT"
_Z15gpukernelAMWNr3ILi2ELi19EEvPdS0_S0_iii:
.text._Z15gpukernelAMWNr3ILi2ELi19EEvPdS0_S0_iii:
        /* <DEDUP_REMOVED lines=24> */
.L_x_5679:
[----:B0-----:R-:W0:Y:S01]  /*0180*/  LDCU UR8, c[0x0][0x3a0] ;  /* 0x00007400ff0877ac */ /* 0x001e220008000800 */
[----:B------:R-:W-:Y:S01]  /*0190*/  BSSY.RECONVERGENT B1, `(.L_x_5667) ;  /* 0x0000080000017945 */ /* 0x000fe20003800200 */
[----:B0-----:R-:W-:-:S13]  /*01a0*/  ISETP.GE.AND P1, PT, R5, UR8, PT ;  /* 0x0000000805007c0c */ /* 0x001fda000bf26270 */
[----:B------:R-:W-:Y:S05]  /*01b0*/  @P1 BRA `(.L_x_5668) ;  /* 0x0000000400f41947 */ /* 0x000fea0003800000 */
[----:B------:R-:W-:-:S07]  /*01c0*/  IMAD.MOV.U32 R9, RZ, RZ, R5 ;  /* 0x000000ffff097224 */ /* 0x000fce00078e0005 */
.L_x_5678:
        /* <DEDUP_REMOVED lines=17> */
.L_x_5673:
        /* <DEDUP_REMOVED lines=40> */
.L_x_5672:
[----:B------:R-:W-:Y:S05]  /*0560*/  BSYNC.RECONVERGENT B2 ;  /* 0x0000000000027941 */ /* 0x000fea0003800200 */
.L_x_5671:
        /* <DEDUP_REMOVED lines=26> */
.L_x_5675:
[----:B------:R-:W-:Y:S05]  /*0710*/  BSYNC.RECONVERGENT B2 ;  /* 0x0000000000027941 */ /* 0x000fea0003800200 */
.L_x_5674:
        /* <DEDUP_REMOVED lines=16> */
.L_x_5677:
[----:B------:R-:W-:Y:S05]  /*0820*/  BSYNC.RECONVERGENT B2 ;  /* 0x0000000000027941 */ /* 0x000fea0003800200 */
.L_x_5676:
        /* <DEDUP_REMOVED lines=13> */
.L_x_5670:
[----:B------:R-:W-:Y:S05]  /*0900*/  BSYNC.RECONVERGENT B0 ;  /* 0x0000000000007941 */ /* 0x000fea0003800200 */
.L_x_5669:
        /* <DEDUP_REMOVED lines=8> */
.L_x_5668:
[----:B------:R-:W-:Y:S05]  /*0990*/  BSYNC.RECONVERGENT B1 ;  /* 0x0000000000017941 */ /* 0x000fea0003800200 */
.L_x_5667:
[----:B------:R-:W1:Y:S01]  /*09a0*/  LDCU UR8, c[0x0][0x398] ;  /* 0x00007300ff0877ac */ /* 0x000e620008000800 */
[----:B------:R-:W-:-:S05]  /*09b0*/  VIADD R4, R4, 0x13 ;  /* 0x0000001304047836 */ /* 0x000fca0000000000 */
[----:B-1----:R-:W-:-:S13]  /*09c0*/  ISETP.GE.AND P1, PT, R4, UR8, PT ;  /* 0x0000000804007c0c */ /* 0x002fda000bf26270 */
[----:B------:R-:W-:Y:S05]  /*09d0*/  @!P1 BRA `(.L_x_5679) ;  /* 0xfffffff400e89947 */ /* 0x000fea000383ffff */
[----:B------:R-:W-:Y:S05]  /*09e0*/  EXIT ;  /* 0x000000000000794d */ /* 0x000fea0003800000 */
.L_x_5680:
        /* <DEDUP_REMOVED lines=9> */
.L_x_8021:


//--------------------- .text._Z15gpukernelAMWNr3ILi2ELi18EEvPdS0_S0_iii --------------------------
	.section	.text._Z15gpukernelAMWNr3ILi2ELi18EEvPdS0_S0_iii,"ax",@progbits
	.align	128
        .global         _Z15gpukernelAMWNr3ILi2ELi18EEvPdS0_S0_iii
        .type           _Z15gpukernelAMWNr3ILi2ELi18EEvPdS0_S0_iii,@function
        .size           _Z15gpukernelAMWNr3ILi2ELi18EEvPdS0_S0_iii,(.L_x_8022 - _Z15gpukernelAMWNr3ILi2ELi18EEvPdS0_S0_iii)
        .other          _Z15gpukernelAMWNr3ILi2ELi18EEvPdS0_S0_iii,@"STO_CUDA_ENTRY STV_DEFAULT"
_Z15gpukernelAMWNr3ILi2ELi18EEvPdS0_S0_iii:
.text._Z15gpukernelAMWNr3ILi2ELi18EEvPdS0_S0_iii:
        /* <DEDUP_REMOVED lines=24> */
.L_x_5693:
[----:B0-----:R-:W0:Y:S01]  /*0180*/  LDCU UR8, c[0x0][0x3a0] ;  /* 0x00007400ff0877ac */ /* 0x001e220008000800 */
[----:B------:R-:W-:Y:S01]  /*0190*/  BSSY.RECONVERGENT B1, `(.L_x_5681) ;  /* 0x0000080000017945 */ /* 0x000fe20003800200 */
[----:B0-----:R-:W-:-:S13]  /*01a0*/  ISETP.GE.AND P1, PT, R5, UR8, PT ;  /* 0x0000000805007c0c */ /* 0x001fda000bf26270 */
[----:B------:R-:W-:Y:S05]  /*01b0*/  @P1 BRA `(.L_x_5682) ;  /* 0x0000000400f41947 */ /* 0x000fea0003800000 */
[----:B------:R-:W-:-:S07]  /*01c0*/  IMAD.MOV.U32 R9, RZ, RZ, R5 ;  /* 0x000000ffff097224 */ /* 0x000fce00078e0005 */
.L_x_5692:
        /* <DEDUP_REMOVED lines=17> */
.L_x_5687:
        /* <DEDUP_REMOVED lines=40> */
.L_x_5686:
[----:B------:R-:W-:Y:S05]  /*0560*/  BSYNC.RECONVERGENT B2 ;  /* 0x0000000000027941 */ /* 0x000fea0003800200 */
.L_x_5685:
        /* <DEDUP_REMOVED lines=26> */
.L_x_5689:
[----:B------:R-:W-:Y:S05]  /*0710*/  BSYNC.RECONVERGENT B2 ;  /* 0x0000000000027941 */ /* 0x000fea0003800200 */
.L_x_5688:
        /* <DEDUP_REMOVED lines=16> */
.L_x_5691:
[----:B------:R-:W-:Y:S05]  /*0820*/  BSYNC.RECONVERGENT B2 ;  /* 0x0000000000027941 */ /* 0x000fea0003800200 */
.L_x_5690:
        /* <DEDUP_REMOVED lines=13> */
.L_x_5684:
[----:B------:R-:W-:Y:S05]  /*0900*/  BSYNC.RECONVERGENT B0 ;  /* 0x0000000000007941 */ /* 0x000fea0003800200 */
.L_x_5683:
        /* <DEDUP_REMOVED lines=8> */
.L_x_5682:
[----:B------:R-:W-:Y:S05]  /*0990*/  BSYNC.RECONVERGENT B1 ;  /* 0x0000000000017941 */ /* 0x000fea0003800200 */
.L_x_5681:
[----:B------:R-:W1:Y:S01]  /*09a0*/  LDCU UR8, c[0x0][0x398] ;  /* 0x00007300ff0877ac */ /* 0x000e620008000800 */
[----:B------:R-:W-:-:S05]  /*09b0*/  VIADD R4, R4, 0x12 ;  /* 0x0000001204047836 */ /* 0x000fca0000000000 */
[----:B-1----:R-:W-:-:S13]  /*09c0*/  ISETP.GE.AND P1, PT, R4, UR8, PT ;  /* 0x0000000804007c0c */ /* 0x002fda000bf26270 */
[----:B------:R-:W-:Y:S05]  /*09d0*/  @!P1 BRA `(.L_x_5693) ;  /* 0xfffffff400e89947 */ /* 0x000fea000383ffff */
[----:B------:R-:W-:Y:S05]  /*09e0*/  EXIT ;  /* 0x000000000000794d */ /* 0x000fea0003800000 */
.L_x_5694:
        /* <DEDUP_REMOVED lines=9> */
.L_x_8022:


//--------------------- .text._Z15gpukernelAMWNr3ILi2ELi17EEvPdS0_S0_iii --------------------------
	.section	.text._Z15gpukernelAMWNr3ILi2ELi17EEvPdS0_S0_iii,"ax",@progbits
	.align	128
        .global         _Z15gpukernelAMWNr3ILi2ELi17EEvPdS0_S0_iii
        .type           _Z15gpukernelAMWNr3ILi2ELi17EEvPdS0_S0_iii,@function
        .size           _Z15gpukernelAMWNr3ILi2ELi17EEvPdS0_S0_iii,(.L_x_8023 - _Z15gpukernelAMWNr3ILi2ELi17EEvPdS0_S0_iii)
        .other          _Z15gpukernelAMWNr3ILi2ELi17EEvPdS0_S0_iii,@"STO_CUDA_ENTRY STV_DEFAULT"
_Z15gpukernelAMWNr3ILi2ELi17EEvPdS0_S0_iii:
.text._Z15gpukernelAMWNr3ILi2ELi17EEvPdS0_S0_iii:
        /* <DEDUP_REMOVED lines=24> */
.L_x_5707:
[----:B0-----:R-:W0:Y:S01]  /*0180*/  LDCU UR8, c[0x0][0x3a0] ;  /* 0x00007400ff0877ac */ /* 0x001e220008000800 */
[----:B------:R-:W-:Y:S01]  /*0190*/  BSSY.RECONVERGENT B1, `(.L_x_5695) ;  /* 0x0000080000017945 */ /* 0x000fe20003800200 */
[----:B0-----:R-:W-:-:S13]  /*01a0*/  ISETP.GE.AND P1, PT, R5, UR8, PT ;  /* 0x0000000805007c0c */ /* 0x001fda000bf26270 */
[----:B------:R-:W-:Y:S05]  /*01b0*/  @P1 BRA `(.L_x_5696) ;  /* 0x0000000400f41947 */ /* 0x000fea0003800000 */
[----:B------:R-:W-:-:S07]  /*01c0*/  IMAD.MOV.U32 R9, RZ, RZ, R5 ;  /* 0x000000ffff097224 */ /* 0x000fce00078e0005 */
.L_x_5706:
        /* <DEDUP_REMOVED lines=17> */
.L_x_5701:
        /* <DEDUP_REMOVED lines=40> */
.L_x_5700:
[----:B------:R-:W-:Y:S05]  /*0560*/  BSYNC.RECONVERGENT B2 ;  /* 0x0000000000027941 */ /* 0x000fea0003800200 */
.L_x_5699:
        /* <DEDUP_REMOVED lines=26> */
.L_x_5703:
[----:B------:R-:W-:Y:S05]  /*0710*/  BSYNC.RECONVERGENT B2 ;  /* 0x0000000000027941 */ /* 0x000fea0003800200 */
.L_x_5702:
        /* <DEDUP_REMOVED lines=16> */
.L_x_5705:
[----:B------:R-:W-:Y:S05]  /*0820*/  BSYNC.RECONVERGENT B2 ;  /* 0x0000000000027941 */ /* 0x000fea0003800200 */
.L_x_5704:
        /* <DEDUP_REMOVED lines=13> */
.L_x_5698:
[----:B------:R-:W-:Y:S05]  /*0900*/  BSYNC.RECONVERGENT B0 ;  /* 0x0000000000007941 */ /* 0x000fea0003800200 */
.L_x_5697:
        /* <DEDUP_REMOVED lines=8> */
.L_x_5696:
[----:B------:R-:W-:Y:S05]  /*0990*/  BSYNC.RECONVERGENT B1 ;  /* 0x0000000000017941 */ /* 0x000fea0003800200 */
.L_x_5695:
[----:B------:R-:W1:Y:S01]  /*09a0*/  LDCU UR8, c[0x0][0x398] ;  /* 0x00007300ff0877ac */ /* 0x000e620008000800 */
[----:B------:R-:W-:-:S05]  /*09b0*/  VIADD R4, R4, 0x11 ;  /* 0x0000001104047836 */ /* 0x000fca0000000000 */
[----:B-1----:R-:W-:-:S13]  /*09c0*/  ISETP.GE.AND P1, PT, R4, UR8, PT ;  /* 0x0000000804007c0c */ /* 0x002fda000bf26270 */
[----:B------:R-:W-:Y:S05]  /*09d0*/  @!P1 BRA `(.L_x_5707) ;  /* 0xfffffff400e89947 */ /* 0x000fea000383ffff */
[----:B------:R-:W-:Y:S05]  /*09e0*/  EXIT ;  /* 0x000000000000794d */ /* 0x000fea0003800000 */
.L_x_5708:
        /* <DEDUP_REMOVED lines=9> */
.L_x_8023:


//--------------------- .text._Z15gpukernelAMWNr3ILi2ELi16EEvPdS0_S0_iii --------------------------
	.section	.text._Z15gpukernelAMWNr3ILi2ELi16EEvPdS0_S0_iii,"ax",@progbits
	.align	128
        .global         _Z15gpukernelAMWNr3ILi2ELi16EEvPdS0_S0_iii
        .type           _Z15gpukernelAMWNr3ILi2ELi16EEvPdS0_S0_iii,@function
        .size           _Z15gpukernelAMWNr3ILi2ELi16EEvPdS0_S0_iii,(.L_x_8024 - _Z15gpukernelAMWNr3ILi2ELi16EEvPdS0_S0_iii)
        .other          _Z15gpukernelAMWNr3ILi2ELi16EEvPdS0_S0_iii,@"STO_CUDA_ENTRY STV_DEFAULT"
_Z15gpukernelAMWNr3ILi2ELi16EEvPdS0_S0_iii:
.text._Z15gpukernelAMWNr3ILi2ELi16EEvPdS0_S0_iii:
        /* <DEDUP_REMOVED lines=24> */
.L_x_5721:
[----:B0-----:R-:W0:Y:S01]  /*0180*/  LDCU UR8, c[0x0][0x3a0] ;  /* 0x00007400ff0877ac */ /* 0x001e220008000800 */
[----:B------:R-:W-:Y:S01]  /*0190*/  BSSY.RECONVERGENT B1, `(.L_x_5709) ;  /* 0x0000080000017945 */ /* 0x000fe20003800200 */
[----:B0-----:R-:W-:-:S13]  /*01a0*/  ISETP.GE.AND P1, PT, R5, UR8, PT ;  /* 0x0000000805007c0c */ /* 0x001fda000bf26270 */
[----:B------:R-:W-:Y:S05]  /*01b0*/  @P1 BRA `(.L_x_5710) ;  /* 0x0000000400f41947 */ /* 0x000fea0003800000 */
[----:B------:R-:W-:-:S07]  /*01c0*/  IMAD.MOV.U32 R9, RZ, RZ, R5 ;  /* 0x000000ffff097224 */ /* 0x000fce00078e0005 */
.L_x_5720:
        /* <DEDUP_REMOVED lines=17> */
.L_x_5715:
        /* <DEDUP_REMOVED lines=40> */
.L_x_5714:
[----:B------:R-:W-:Y:S05]  /*0560*/  BSYNC.RECONVERGENT B2 ;  /* 0x0000000000027941 */ /* 0x000fea0003800200 */
.L_x_5713:
        /* <DEDUP_REMOVED lines=26> */
.L_x_5717:
[----:B------:R-:W-:Y:S05]  /*0710*/  BSYNC.RECONVERGENT B2 ;  /* 0x0000000000027941 */ /* 0x000fea0003800200 */
.L_x_5716:
        /* <DEDUP_REMOVED lines=16> */
.L_x_5719:
[----:B------:R-:W-:Y:S05]  /*0820*/  BSYNC.RECONVERGENT B2 ;  /* 0x0000000000027941 */ /* 0x000fea0003800200 */
.L_x_5718:
        /* <DEDUP_REMOVED lines=13> */
.L_x_5712:
[----:B------:R-:W-:Y:S05]  /*0900*/  BSYNC.RECONVERGENT B0 ;  /* 0x0000000000007941 */ /* 0x000fea0003800200 */
.L_x_5711:
        /* <DEDUP_REMOVED lines=8> */
.L_x_5710:
[----:B------:R-:W-:Y:S05]  /*0990*/  BSYNC.RECONVERGENT B1 ;  /* 0x0000000000017941 */ /* 0x000fea0003800200 */
.L_x_5709:
[----:B------:R-:W1:Y:S01]  /*09a0*/  LDCU UR8, c[0x0][0x398] ;  /* 0x00007300ff0877ac */ /* 0x000e620008000800 */
[----:B------:R-:W-:-:S05]  /*09b0*/  VIADD R4, R4, 0x10 ;  /* 0x0000001004047836 */ /* 0x000fca0000000000 */
[----:B-1----:R-:W-:-:S13]  /*09c0*/  ISETP.GE.AND P1, PT, R4, UR8, PT ;  /* 0x0000000804007c0c */ /* 0x002fda000bf26270 */
[----:B------:R-:W-:Y:S05]  /*09d0*/  @!P1 BRA `(.L_x_5721) ;  /* 0xfffffff400e89947 */ /* 0x000fea000383ffff */
[----:B------:R-:W-:Y:S05]  /*09e0*/  EXIT ;  /* 0x000000000000794d */ /* 0x000fea0003800000 */
.L_x_5722:
        /* <DEDUP_REMOVED lines=9> */
.L_x_8024:


//--------------------- .text._Z15gpukernelAMWNr3ILi2ELi15EEvPdS0_S0_iii --------------------------
	.section	.text._Z15gpukernelAMWNr3ILi2ELi15EEvPdS0_S0_iii,"ax",@progbits
	.align	128
        .global         _Z15gpukernelAMWNr3ILi2ELi15EEvPdS0_S0_iii
        .type           _Z15gpukernelAMWNr3ILi2ELi15EEvPdS0_S0_iii,@function
        .size           _Z15gpukernelAMWNr3ILi2ELi15EEvPdS0_S0_iii,(.L_x_8025 - _Z15gpukernelAMWNr3ILi2ELi15EEvPdS0_S0_iii)
        .other          _Z15gpukernelAMWNr3ILi2ELi15EEvPdS0_S0_iii,@"STO_CUDA_ENTRY STV_DEFAULT"
_Z15gpukernelAMWNr3ILi2ELi15EEvPdS0_S0_iii:
.text._Z15gpukernelAMWNr3ILi2ELi15EEvPdS0_S0_iii:
        /* <DEDUP_REMOVED lines=24> */
.L_x_5735:
[----:B0-----:R-:W0:Y:S01]  /*0180*/  LDCU UR8, c[0x0][0x3a0] ;  /* 0x00007400ff0877ac */ /* 0x001e220008000800 */
[----:B------:R-:W-:Y:S01]  /*0190*/  BSSY.RECONVERGENT B1, `(.L_x_5723) ;  /* 0x0000080000017945 */ /* 0x000fe20003800200 */
[----:B0-----:R-:W-:-:S13]  /*01a0*/  ISETP.GE.AND P1, PT, R5, UR8, PT ;  /* 0x0000000805007c0c */ /* 0x001fda000bf26270 */
[----:B------:R-:W-:Y:S05]  /*01b0*/  @P1 BRA `(.L_x_5724) ;  /* 0x0000000400f41947 */ /* 0x000fea0003800000 */
[----:B------:R-:W-:-:S07]  /*01c0*/  IMAD.MOV.U32 R9, RZ, RZ, R5 ;  /* 0x000000ffff097224 */ /* 0x000fce00078e0005 */
.L_x_5734:
        /* <DEDUP_REMOVED lines=17> */
.L_x_5729:
        /* <DEDUP_REMOVED lines=40> */
.L_x_5728:
[----:B------:R-:W-:Y:S05]  /*0560*/  BSYNC.RECONVERGENT B2 ;  /* 0x0000000000027941 */ /* 0x000fea0003800200 */
.L_x_5727:
        /* <DEDUP_REMOVED lines=26> */
.L_x_5731:
[----:B------:R-:W-:Y:S05]  /*0710*/  BSYNC.RECONVERGENT B2 ;  /* 0x0000000000027941 */ /* 0x000fea0003800200 */
.L_x_5730:
        /* <DEDUP_REMOVED lines=16> */
.L_x_5733:
[----:B------:R-:W-:Y:S05]  /*0820*/  BSYNC.RECONVERGENT B2 ;  /* 0x0000000000027941 */ /* 0x000fea0003800200 */
.L_x_5732:
        /* <DEDUP_REMOVED lines=13> */
.L_x_5726:
[----:B------:R-:W-:Y:S05]  /*0900*/  BSYNC.RECONVERGENT B0 ;  /* 0x0000000000007941 */ /* 0x000fea0003800200 */
.L_x_5725:
        /* <DEDUP_REMOVED lines=8> */
.L_x_5724:
[----:B------:R-:W-:Y:S05]  /*0990*/  BSYNC.RECONVERGENT B1 ;  /* 0x0000000000017941 */ /* 0x000fea0003800200 */
.L_x_5723:
[----:B------:R-:W1:Y:S01]  /*09a0*/  LDCU UR8, c[0x0][0x398] ;  /* 0x00007300ff0877ac */ /* 0x000e620008000800 */
[----:B------:R-:W-:-:S05]  /*09b0*/  VIADD R4, R4, 0xf ;  /* 0x0000000f04047836 */ /* 0x000fca0000000000 */
[----:B-1----:R-:W-:-:S13]  /*09c0*/  ISETP.GE.AND P1, PT, R4, UR8, PT ;  /* 0x0000000804007c0c */ /* 0x002fda000bf26270 */
[----:B------:R-:W-:Y:S05]  /*09d0*/  @!P1 BRA `(.L_x_5735) ;  /* 0xfffffff400e89947 */ /* 0x000fea000383ffff */
[----:B------:R-:W-:Y:S05]  /*09e0*/  EXIT ;  /* 0x000000000000794d */ /* 0x000fea0003800000 */
.L_x_5736:
        /* <DEDUP_REMOVED lines=9> */
.L_x_8025:


//--------------------- .text._Z15gpukernelAMWNr3ILi2ELi14EEvPdS0_S0_iii --------------------------
	.section	.text._Z15gpukernelAMWNr3ILi2ELi14EEvPdS0_S0_iii,"ax",@progbits
	.align	128
        .global         _Z15gpukernelAMWNr3ILi2ELi14EEvPdS0_S0_iii
        .type           _Z15gpukernelAMWNr3ILi2ELi14EEvPdS0_S0_iii,@function
        .size           _Z15gpukernelAMWNr3ILi2ELi14EEvPdS0_S0_iii,(.L_x_8026 - _Z15gpukernelAMWNr3ILi2ELi14EEvPdS0_S0_iii)
        .other          _Z15gpukernelAMWNr3ILi2ELi14EEvPdS0_S0_iii,@"STO_CUDA_ENTRY STV_DEFAULT"
_Z15gpukernelAMWNr3ILi2ELi14EEvPdS0_S0_iii:
.text._Z15gpukernelAMWNr3ILi2ELi14EEvPdS0_S0_iii:
        /* <DEDUP_REMOVED lines=24> */
.L_x_5749:
[----:B0-----:R-:W0:Y:S01]  /*0180*/  LDCU UR8, c[0x0][0x3a0] ;  /* 0x00007400ff0877ac */ /* 0x001e220008000800 */
[----:B------:R-:W-:Y:S01]  /*0190*/  BSSY.RECONVERGENT B1, `(.L_x_5737) ;  /* 0x0000080000017945 */ /* 0x000fe20003800200 */
[----:B0-----:R-:W-:-:S13]  /*01a0*/  ISETP.GE.AND P1, PT, R5, UR8, PT ;  /* 0x0000000805007c0c */ /* 0x001fda000bf26270 */
[----:B------:R-:W-:Y:S05]  /*01b0*/  @P1 BRA `(.L_x_5738) ;  /* 0x0000000400f41947 */ /* 0x000fea0003800000 */
[----:B------:R-:W-:-:S07]  /*01c0*/  IMAD.MOV.U32 R9, RZ, RZ, R5 ;  /* 0x000000ffff097224 */ /* 0x000fce00078e0005 */
.L_x_5748:
        /* <DEDUP_REMOVED lines=17> */
.L_x_5743:
        /* <DEDUP_REMOVED lines=40> */
.L_x_5742:
[----:B------:R-:W-:Y:S05]  /*0560*/  BSYNC.RECONVERGENT B2 ;  /* 0x0000000000027941 */ /* 0x000fea0003800200 */
.L_x_5741:
        /* <DEDUP_REMOVED lines=26> */
.L_x_5745:
[----:B------:R-:W-:Y:S05]  /*0710*/  BSYNC.RECONVERGENT B2 ;  /* 0x0000000000027941 */ /* 0x000fea0003800200 */
.L_x_5744:
        /* <DEDUP_REMOVED lines=16> */
.L_x_5747:
[----:B------:R-:W-:Y:S05]  /*0820*/  BSYNC.RECONVERGENT B2 ;  /* 0x0000000000027941 */ /* 0x000fea0003800200 */
.L_x_5746:
        /* <DEDUP_REMOVED lines=13> */
.L_x_5740:
[----:B------:R-:W-:Y:S05]  /*0900*/  BSYNC.RECONVERGENT B0 ;  /* 0x0000000000007941 */ /* 0x000fea0003800200 */
.L_x_5739:
        /* <DEDUP_REMOVED lines=8> */
.L_x_5738:
[----:B------:R-:W-:Y:S05]  /*0990*/  BSYNC.RECONVERGENT B1 ;  /* 0x0000000000017941 */ /* 0x000fea0003800200 */
.L_x_5737:
[----:B------:R-:W1:Y:S01]  /*09a0*/  LDCU UR8, c[0x0][0x398] ;  /* 0x00007300ff0877ac */ /* 0x000e620008000800 */
[----:B------:R-:W-:-:S05]  /*09b0*/  VIADD R4, R4, 0xe ;  /* 0x0000000e04047836 */ /* 0x000fca0000000000 */
[----:B-1----:R-:W-:-:S13]  /*09c0*/  ISETP.GE.AND P1, PT, R4, UR8, PT ;  /* 0x0000000804007c0c */ /* 0x002fda000bf26270 */
[----:B------:R-:W-:Y:S05]  /*09d0*/  @!P1 BRA `(.L_x_5749) ;  /* 0xfffffff400e89947 */ /* 0x000fea000383ffff */
[----:B------:R-:W-:Y:S05]  /*09e0*/  EXIT ;  /* 0x000000000000794d */ /* 0x000fea0003800000 */
.L_x_5750:
        /* <DEDUP_REMOVED lines=9> */
.L_x_8026:


//--------------------- .text._Z15gpukernelAMWNr3ILi2ELi13EEvPdS0_S0_iii --------------------------
	.section	.text._Z15gpukernelAMWNr3ILi2ELi13EEvPdS0_S0_iii,"ax",@progbits
	.align	128
        .global         _Z15gpukernelAMWNr3ILi2ELi13EEvPdS0_S0_iii
        .type           _Z15gpukernelAMWNr3ILi2ELi13EEvPdS0_S0_iii,@function
        .size           _Z15gpukernelAMWNr3ILi2ELi13EEvPdS0_S0_iii,(.L_x_8027 - _Z15gpukernelAMWNr3ILi2ELi13EEvPdS0_S0_iii)
        .other          _Z15gpukernelAMWNr3ILi2ELi13EEvPdS0_S0_iii,@"STO_CUDA_ENTRY STV_DEFAULT"
_Z15gpukernelAMWNr3ILi2ELi13EEvPdS0_S0_iii:
.text._Z15gpukernelAMWNr3ILi2ELi13EEvPdS0_S0_iii:
        /* <DEDUP_REMOVED lines=24> */
.L_x_5763:
[----:B0-----:R-:W0:Y:S01]  /*0180*/  LDCU UR8, c[0x0][0x3a0] ;  /* 0x00007400ff0877ac */ /* 0x001e220008000800 */
[----:B------:R-:W-:Y:S01]  /*0190*/  BSSY.RECONVERGENT B1, `(.L_x_5751) ;  /* 0x0000080000017945 */ /* 0x000fe20003800200 */
[----:B0-----:R-:W-:-:S13]  /*01a0*/  ISETP.GE.AND P1, PT, R5, UR8, PT ;  /* 0x0000000805007c0c */ /* 0x001fda000bf26270 */
[----:B------:R-:W-:Y:S05]  /*01b0*/  @P1 BRA `(.L_x_5752) ;  /* 0x0000000400f41947 */ /* 0x000fea0003800000 */
[----:B------:R-:W-:-:S07]  /*01c0*/  IMAD.MOV.U32 R9, RZ, RZ, R5 ;  /* 0x000000ffff097224 */ /* 0x000fce00078e0005 */
.L_x_5762:
        /* <DEDUP_REMOVED lines=17> */
.L_x_5757:
        /* <DEDUP_REMOVED lines=40> */
.L_x_5756:
[----:B------:R-:W-:Y:S05]  /*0560*/  BSYNC.RECONVERGENT B2 ;  /* 0x0000000000027941 */ /* 0x000fea0003800200 */
.L_x_5755:
        /* <DEDUP_REMOVED lines=26> */
.L_x_5759:
[----:B------:R-:W-:Y:S05]  /*0710*/  BSYNC.RECONVERGENT B2 ;  /* 0x0000000000027941 */ /* 0x000fea0003800200 */
.L_x_5758:
        /* <DEDUP_REMOVED lines=16> */
.L_x_5761:
[----:B------:R-:W-:Y:S05]  /*0820*/  BSYNC.RECONVERGENT B2 ;  /* 0x0000000000027941 */ /* 0x000fea0003800200 */
.L_x_5760:
        /* <DEDUP_REMOVED lines=13> */
.L_x_5754:
[----:B------:R-:W-:Y:S05]  /*0900*/  BSYNC.RECONVERGENT B0 ;  /* 0x0000000000007941 */ /* 0x000fea0003800200 */
.L_x_5753:
        /* <DEDUP_REMOVED lines=8> */
.L_x_5752:
[----:B------:R-:W-:Y:S05]  /*0990*/  BSYNC.RECONVERGENT B1 ;  /* 0x0000000000017941 */ /* 0x000fea0003800200 */
.L_x_5751:
[----:B------:R-:W1:Y:S01]  /*09a0*/  LDCU UR8, c[0x0][0x398] ;  /* 0x00007300ff0877ac */ /* 0x000e620008000800 */
[----:B------:R-:W-:-:S05]  /*09b0*/  VIADD R4, R4, 0xd ;  /* 0x0000000d04047836 */ /* 0x000fca0000000000 */
[----:B-1----:R-:W-:-:S13]  /*09c0*/  ISETP.GE.AND P1, PT, R4, UR8, PT ;  /* 0x0000000804007c0c */ /* 0x002fda000bf26270 */
[----:B------:R-:W-:Y:S05]  /*09d0*/  @!P1 BRA `(.L_x_5763) ;  /* 0xfffffff400e89947 */ /* 0x000fea000383ffff */
[----:B------:R-:W-:Y:S05]  /*09e0*/  EXIT ;  /* 0x000000000000794d */ /* 0x000fea0003800000 */
.L_x_5764:
        /* <DEDUP_REMOVED lines=9> */
.L_x_8027:


//--------------------- .text._Z15gpukernelAMWNr3ILi2ELi12EEvPdS0_S0_iii --------------------------
	.section	.text._Z15gpukernelAMWNr3ILi2ELi12EEvPdS0_S0_iii,"ax",@progbits
	.align	128
        .global         _Z15gpukernelAMWNr3ILi2ELi12EEvPdS0_S0_iii
        .type           _Z15gpukernelAMWNr3ILi2ELi12EEvPdS0_S0_iii,@function
        .size           _Z15gpukernelAMWNr3ILi2ELi12EEvPdS0_S0_iii,(.L_x_8028 - _Z15gpukernelAMWNr3ILi2ELi12EEvPdS0_S0_iii)
        .other          _Z15gpukernelAMWNr3ILi2ELi12EEvPdS0_S0_iii,@"STO_CUDA_ENTRY STV_DEFAULT"
_Z15gpukernelAMWNr3ILi2ELi12EEvPdS0_S0_iii:
.text._Z15gpukernelAMWNr3ILi2ELi12EEvPdS0_S0_iii:
        /* <DEDUP_REMOVED lines=24> */
.L_x_5777:
[----:B0-----:R-:W0:Y:S01]  /*0180*/  LDCU UR8, c[0x0][0x3a0] ;  /* 0x00007400ff0877ac */ /* 0x001e220008000800 */
[----:B------:R-:W-:Y:S01]  /*0190*/  BSSY.RECONVERGENT B1, `(.L_x_5765) ;  /* 0x0000080000017945 */ /* 0x000fe20003800200 */
[----:B0-----:R-:W-:-:S13]  /*01a0*/  ISETP.GE.AND P1, PT, R5, UR8, PT ;  /* 0x0000000805007c0c */ /* 0x001fda000bf26270 */
[----:B------:R-:W-:Y:S05]  /*01b0*/  @P1 BRA `(.L_x_5766) ;  /* 0x0000000400f41947 */ /* 0x000fea0003800000 */
[----:B------:R-:W-:-:S07]  /*01c0*/  IMAD.MOV.U32 R9, RZ, RZ, R5 ;  /* 0x000000ffff097224 */ /* 0x000fce00078e0005 */
.L_x_5776:
        /* <DEDUP_REMOVED lines=17> */
.L_x_5771:
        /* <DEDUP_REMOVED lines=40> */
.L_x_5770:
[----:B------:R-:W-:Y:S05]  /*0560*/  BSYNC.RECONVERGENT B2 ;  /* 0x0000000000027941 */ /* 0x000fea0003800200 */
.L_x_5769:
        /* <DEDUP_REMOVED lines=26> */
.L_x_5773:
[----:B------:R-:W-:Y:S05]  /*0710*/  BSYNC.RECONVERGENT B2 ;  /* 0x0000000000027941 */ /* 0x000fea0003800200 */
.L_x_5772:
        /* <DEDUP_REMOVED lines=16> */
.L_x_5775:
[----:B------:R-:W-:Y:S05]  /*0820*/  BSYNC.RECONVERGENT B2 ;  /* 0x0000000000027941 */ /* 0x000fea0003800200 */
.L_x_5774:
        /* <DEDUP_REMOVED lines=13> */
.L_x_5768:
[----:B------:R-:W-:Y:S05]  /*0900*/  BSYNC.RECONVERGENT B0 ;  /* 0x0000000000007941 */ /* 0x000fea0003800200 */
.L_x_5767:
        /* <DEDUP_REMOVED lines=8> */
.L_x_5766:
[----:B------:R-:W-:Y:S05]  /*0990*/  BSYNC.RECONVERGENT B1 ;  /* 0x0000000000017941 */ /* 0x000fea0003800200 */
.L_x_5765:
[----:B------:R-:W1:Y:S01]  /*09a0*/  LDCU UR8, c[0x0][0x398] ;  /* 0x00007300ff0877ac */ /* 0x000e620008000800 */
[----:B------:R-:W-:-:S05]  /*09b0*/  VIADD R4, R4, 0xc ;  /* 0x0000000c04047836 */ /* 0x000fca0000000000 */
[----:B-1----:R-:W-:-:S13]  /*09c0*/  ISETP.GE.AND P1, PT, R4, UR8, PT ;  /* 0x0000000804007c0c */ /* 0x002fda000bf26270 */
[----:B------:R-:W-:Y:S05]  /*09d0*/  @!P1 BRA `(.L_x_5777) ;  /* 0xfffffff400e89947 */ /* 0x000fea000383ffff */
[----:B------:R-:W-:Y:S05]  /*09e0*/  EXIT ;  /* 0x000000000000794d */ /* 0x000fea0003800000 */
.L_x_5778:
        /* <DEDUP_REMOVED lines=9> */
.L_x_8028:


//--------------------- .text._Z15gpukernelAMWNr3ILi2ELi11EEvPdS0_S0_iii --------------------------
	.section	.text._Z15gpukernelAMWNr3ILi2ELi11EEvPdS0_S0_iii,"ax",@progbits
	.align	128
        .global         _Z15gpukernelAMWNr3ILi2ELi11EEvPdS0_S0_iii
        .type           _Z15gpukernelAMWNr3ILi2ELi11EEvPdS0_S0_iii,@function
        .size           _Z15gpukernelAMWNr3ILi2ELi11EEvPdS0_S0_iii,(.L_x_8029 - _Z15gpukernelAMWNr3ILi2ELi11EEvPdS0_S0_iii)
        .other          _Z15gpukernelAMWNr3ILi2ELi11EEvPdS0_S0_iii,@"STO_CUDA_ENTRY STV_DEFAULT"
_Z15gpukernelAMWNr3ILi2ELi11EEvPdS0_S0_iii:
.text._Z15gpukernelAMWNr3ILi2ELi11EEvPdS0_S0_iii:
        /* <DEDUP_REMOVED lines=24> */
.L_x_5791:
[----:B0-----:R-:W0:Y:S01]  /*0180*/  LDCU UR8, c[0x0][0x3a0] ;  /* 0x00007400ff0877ac */ /* 0x001e220008000800 */
[----:B------:R-:W-:Y:S01]  /*0190*/  BSSY.RECONVERGENT B1, `(.L_x_5779) ;  /* 0x0000080000017945 */ /* 0x000fe20003800200 */
[----:B0-----:R-:W-:-:S13]  /*01a0*/  ISETP.GE.AND P1, PT, R5, UR8, PT ;  /* 0x0000000805007c0c */ /* 0x001fda000bf26270 */
[----:B------:R-:W-:Y:S05]  /*01b0*/  @P1 BRA `(.L_x_5780) ;  /* 0x0000000400f41947 */ /* 0x000fea0003800000 */
[----:B------:R-:W-:-:S07]  /*01c0*/  IMAD.MOV.U32 R9, RZ, RZ, R5 ;  /* 0x000000ffff097224 */ /* 0x000fce00078e0005 */
.L_x_5790:
        /* <DEDUP_REMOVED lines=17> */
.L_x_5785:
        /* <DEDUP_REMOVED lines=40> */
.L_x_5784:
[----:B------:R-:W-:Y:S05]  /*0560*/  BSYNC.RECONVERGENT B2 ;  /* 0x0000000000027941 */ /* 0x000fea0003800200 */
.L_x_5783:
        /* <DEDUP_REMOVED lines=26> */
.L_x_5787:
[----:B------:R-:W-:Y:S05]  /*0710*/  BSYNC.RECONVERGENT B2 ;  /* 0x0000000000027941 */ /* 0x000fea0003800200 */
.L_x_5786:
        /* <DEDUP_REMOVED lines=16> */
.L_x_5789:
[----:B------:R-:W-:Y:S05]  /*0820*/  BSYNC.RECONVERGENT B2 ;  /* 0x0000000000027941 */ /* 0x000fea0003800200 */
.L_x_5788:
        /* <DEDUP_REMOVED lines=13> */
.L_x_5782:
[----:B------:R-:W-:Y:S05]  /*0900*/  BSYNC.RECONVERGENT B0 ;  /* 0x0000000000007941 */ /* 0x000fea0003800200 */
.L_x_5781:
        /* <DEDUP_REMOVED lines=8> */
.L_x_5780:
[----:B------:R-:W-:Y:S05]  /*0990*/  BSYNC.RECONVERGENT B1 ;  /* 0x0000000000017941 */ /* 0x000fea0003800200 */
.L_x_5779:
[----:B------:R-:W1:Y:S01]  /*09a0*/  LDCU UR8, c[0x0][0x398] ;  /* 0x00007300ff0877ac */ /* 0x000e620008000800 */
[----:B------:R-:W-:-:S05]  /*09b0*/  VIADD R4, R4, 0xb ;  /* 0x0000000b04047836 */ /* 0x000fca0000000000 */
[----:B-1----:R-:W-:-:S13]  /*09c0*/  ISETP.GE.AND P1, PT, R4, UR8, PT ;  /* 0x0000000804007c0c */ /* 0x002fda000bf26270 */
[----:B------:R-:W-:Y:S05]  /*09d0*/  @!P1 BRA `(.L_x_5791) ;  /* 0xfffffff400e89947 */ /* 0x000fea000383ffff */
[----:B------:R-:W-:Y:S05]  /*09e0*/  EXIT ;  /* 0x000000000000794d */ /* 0x000fea0003800000 */
.L_x_5792:
        /* <DEDUP_REMOVED lines=9> */
.L_x_8029:


//--------------------- .text._Z15gpukernelAMWNr3ILi2ELi10EEvPdS0_S0_iii --------------------------
	.section	.text._Z15gpukernelAMWNr3ILi2ELi10EEvPdS0_S0_iii,"ax",@progbits
	.align	128
        .global         _Z15gpukernelAMWNr3ILi2ELi10EEvPdS0_S0_iii
        .type           _Z15gpukernelAMWNr3ILi2ELi10EEvPdS0_S0_iii,@function
        .size           _Z15gpukernelAMWNr3ILi2ELi10EEvPdS0_S0_iii,(.L_x_8030 - _Z15gpukernelAMWNr3ILi2ELi10EEvPdS0_S0_iii)
        .other          _Z15gpukernelAMWNr3ILi2ELi10EEvPdS0_S0_iii,@"STO_CUDA_ENTRY STV_DEFAULT"
_Z15gpukernelAMWNr3ILi2ELi10EEvPdS0_S0_iii:
.text._Z15gpukernelAMWNr3ILi2ELi10EEvPdS0_S0_iii:
        /* <DEDUP_REMOVED lines=24> */
.L_x_5805:
[----:B0-----:R-:W0:Y:S01]  /*0180*/  LDCU UR8, c[0x0][0x3a0] ;  /* 0x00007400ff0877ac */ /* 0x001e220008000800 */
[----:B------:R-:W-:Y:S01]  /*0190*/  BSSY.RECONVERGENT B1, `(.L_x_5793) ;  /* 0x0000080000017945 */ /* 0x000fe20003800200 */
[----:B0-----:R-:W-:-:S13]  /*01a0*/  ISETP.GE.AND P1, PT, R5, UR8, PT ;  /* 0x0000000805007c0c */ /* 0x001fda000bf26270 */
[----:B------:R-:W-:Y:S05]  /*01b0*/  @P1 BRA `(.L_x_5794) ;  /* 0x0000000400f41947 */ /* 0x000fea0003800000 */
[----:B------:R-:W-:-:S07]  /*01c0*/  IMAD.MOV.U32 R9, RZ, RZ, R5 ;  /* 0x000000ffff097224 */ /* 0x000fce00078e0005 */
.L_x_5804:
        /* <DEDUP_REMOVED lines=17> */
.L_x_5799:
        /* <DEDUP_REMOVED lines=40> */
.L_x_5798:
[----:B------:R-:W-:Y:S05]  /*0560*/  BSYNC.RECONVERGENT B2 ;  /* 0x0000000000027941 */ /* 0x000fea0003800200 */
.L_x_5797:
        /* <DEDUP_REMOVED lines=26> */
.L_x_5801:
[----:B------:R-:W-:Y:S05]  /*0710*/  BSYNC.RECONVERGENT B2 ;  /* 0x0000000000027941 */ /* 0x000fea0003800200 */
.L_x_5800:
        /* <DEDUP_REMOVED lines=16> */
.L_x_5803:
[----:B------:R-:W-:Y:S05]  /*0820*/  BSYNC.RECONVERGENT B2 ;  /* 0x0000000000027941 */ /* 0x000fea0003800200 */
.L_x_5802:
        /* <DEDUP_REMOVED lines=13> */
.L_x_5796:
[----:B------:R-:W-:Y:S05]  /*0900*/  BSYNC.RECONVERGENT B0 ;  /* 0x0000000000007941 */ /* 0x000fea0003800200 */
.L_x_5795:
        /* <DEDUP_REMOVED lines=8> */
.L_x_5794:
[----:B------:R-:W-:Y:S05]  /*0990*/  BSYNC.RECONVERGENT B1 ;  /* 0x0000000000017941 */ /* 0x000fea0003800200 */
.L_x_5793:
[----:B------:R-:W1:Y:S01]  /*09a0*/  LDCU UR8, c[0x0][0x398] ;  /* 0x00007300ff0877ac */ /* 0x000e620008000800 */
[----:B------:R-:W-:-:S05]  /*09b0*/  VIADD R4, R4, 0xa ;  /* 0x0000000a04047836 */ /* 0x000fca0000000000 */
[----:B-1----:R-:W-:-:S13]  /*09c0*/  ISETP.GE.AND P1, PT, R4, UR8, PT ;  /* 0x0000000804007c0c */ /* 0x002fda000bf26270 */
[----:B------:R-:W-:Y:S05]  /*09d0*/  @!P1 BRA `(.L_x_5805) ;  /* 0xfffffff400e89947 */ /* 0x000fea000383ffff */
[----:B------:R-:W-:Y:S05]  /*09e0*/  EXIT ;  /* 0x000000000000794d */ /* 0x000fea0003800000 */
.L_x_5806:
        /* <DEDUP_REMOVED lines=9> */
.L_x_8030:


//--------------------- .text._Z15gpukernelAMWNr3ILi2ELi9EEvPdS0_S0_iii --------------------------
	.section	.text._Z15gpukernelAMWNr3ILi2ELi9EEvPdS0_S0_iii,"ax",@progbits
	.align	128
        .global         _Z15gpukernelAMWNr3ILi2ELi9EEvPdS0_S0_iii
        .type           _Z15gpukernelAMWNr3ILi2ELi9EEvPdS0_S0_iii,@function
        .size           _Z15gpukernelAMWNr3ILi2ELi9EEvPdS0_S0_iii,(.L_x_8031 - _Z15gpukernelAMWNr3ILi2ELi9EEvPdS0_S0_iii)
        .other          _Z15gpukernelAMWNr3ILi2ELi9EEvPdS0_S0_iii,@"STO_CUDA_ENTRY STV_DEFAULT"
_Z15gpukernelAMWNr3ILi2ELi9EEvPdS0_S0_iii:
.text._Z15gpukernelAMWNr3ILi2ELi9EEvPdS0_S0_iii:
        /* <DEDUP_REMOVED lines=24> */
.L_x_5819:
[----:B0-----:R-:W0:Y:S01]  /*0180*/  LDCU UR8, c[0x0][0x3a0] ;  /* 0x00007400ff0877ac */ /* 0x001e220008000800 */
[----:B------:R-:W-:Y:S01]  /*0190*/  BSSY.RECONVERGENT B1, `(.L_x_5807) ;  /* 0x0000080000017945 */ /* 0x000fe20003800200 */
[----:B0-----:R-:W-:-:S13]  /*01a0*/  ISETP.GE.AND P1, PT, R5, UR8, PT ;  /* 0x0000000805007c0c */ /* 0x001fda000bf26270 */
[----:B------:R-:W-:Y:S05]  /*01b0*/  @P1 BRA `(.L_x_5808) ;  /* 0x0000000400f41947 */ /* 0x000fea0003800000 */
[----:B------:R-:W-:-:S07]  /*01c0*/  IMAD.MOV.U32 R9, RZ, RZ, R5 ;  /* 0x000000ffff097224 */ /* 0x000fce00078e0005 */
.L_x_5818:
        /* <DEDUP_REMOVED lines=17> */
.L_x_5813:
        /* <DEDUP_REMOVED lines=40> */
.L_x_5812:
[----:B------:R-:W-:Y:S05]  /*0560*/  BSYNC.RECONVERGENT B2 ;  /* 0x0000000000027941 */ /* 0x000fea0003800200 */
.L_x_5811:
        /* <DEDUP_REMOVED lines=26> */
.L_x_5815:
[----:B------:R-:W-:Y:S05]  /*0710*/  BSYNC.RECONVERGENT B2 ;  /* 0x0000000000027941 */ /* 0x000fea0003800200 */
.L_x_5814:
        /* <DEDUP_REMOVED lines=16> */
.L_x_5817:
[----:B------:R-:W-:Y:S05]  /*0820*/  BSYNC.RECONVERGENT B2 ;  /* 0x0000000000027941 */ /* 0x000fea0003800200 */
.L_x_5816:
        /* <DEDUP_REMOVED lines=13> */
.L_x_5810:
[----:B------:R-:W-:Y:S05]  /*0900*/  BSYNC.RECONVERGENT B0 ;  /* 0x0000000000007941 */ /* 0x000fea0003800200 */
.L_x_5809:
        /* <DEDUP_REMOVED lines=8> */
.L_x_5808:
[----:B------:R-:W-:Y:S05]  /*0990*/  BSYNC.RECONVERGENT B1 ;  /* 0x0000000000017941 */ /* 0x000fea0003800200 */
.L_x_5807:
[----:B------:R-:W1:Y:S01]  /*09a0*/  LDCU UR8, c[0x0][0x398] ;  /* 0x00007300ff0877ac */ /* 0x000e620008000800 */
[----:B------:R-:W-:-:S05]  /*09b0*/  VIADD R4, R4, 0x9 ;  /* 0x0000000904047836 */ /* 0x000fca0000000000 */
[----:B-1----:R-:W-:-:S13]  /*09c0*/  ISETP.GE.AND P1, PT, R4, UR8, PT ;  /* 0x0000000804007c0c */ /* 0x002fda000bf26270 */
[----:B------:R-:W-:Y:S05]  /*09d0*/  @!P1 BRA `(.L_x_5819) ;  /* 0xfffffff400e89947 */ /* 0x000fea000383ffff */
[----:B------:R-:W-:Y:S05]  /*09e0*/  EXIT ;  /* 0x000000000000794d */ /* 0x000fea0003800000 */
.L_x_5820:
        /* <DEDUP_REMOVED lines=9> */
.L_x_8031:


//--------------------- .text._Z15gpukernelAMWNr3ILi2ELi8EEvPdS0_S0_iii --------------------------
	.section	.text._Z15gpukernelAMWNr3ILi2ELi8EEvPdS0_S0_iii,"ax",@progbits
	.align	128
        .global         _Z15gpukernelAMWNr3ILi2ELi8EEvPdS0_S0_iii
        .type           _Z15gpukernelAMWNr3ILi2ELi8EEvPdS0_S0_iii,@function
        .size           _Z15gpukernelAMWNr3ILi2ELi8EEvPdS0_S0_iii,(.L_x_8032 - _Z15gpukernelAMWNr3ILi2ELi8EEvPdS0_S0_iii)
        .other          _Z15gpukernelAMWNr3ILi2ELi8EEvPdS0_S0_iii,@"STO_CUDA_ENTRY STV_DEFAULT"
_Z15gpukernelAMWNr3ILi2ELi8EEvPdS0_S0_iii:
.text._Z15gpukernelAMWNr3ILi2ELi8EEvPdS0_S0_iii:
        /* <DEDUP_REMOVED lines=24> */
.L_x_5833:
[----:B0-----:R-:W0:Y:S01]  /*0180*/  LDCU UR8, c[0x0][0x3a0] ;  /* 0x00007400ff0877ac */ /* 0x001e220008000800 */
[----:B------:R-:W-:Y:S01]  /*0190*/  BSSY.RECONVERGENT B1, `(.L_x_5821) ;  /* 0x0000080000017945 */ /* 0x000fe20003800200 */
[----:B0-----:R-:W-:-:S13]  /*01a0*/  ISETP.GE.AND P1, PT, R5, UR8, PT ;  /* 0x0000000805007c0c */ /* 0x001fda000bf26270 */
[----:B------:R-:W-:Y:S05]  /*01b0*/  @P1 BRA `(.L_x_5822) ;  /* 0x0000000400f41947 */ /* 0x000fea0003800000 */
[----:B------:R-:W-:-:S07]  /*01c0*/  IMAD.MOV.U32 R9, RZ, RZ, R5 ;  /* 0x000000ffff097224 */ /* 0x000fce00078e0005 */
.L_x_5832:
        /* <DEDUP_REMOVED lines=17> */
.L_x_5827:
        /* <DEDUP_REMOVED lines=40> */
.L_x_5826:
[----:B------:R-:W-:Y:S05]  /*0560*/  BSYNC.RECONVERGENT B2 ;  /* 0x0000000000027941 */ /* 0x000fea0003800200 */
.L_x_5825:
        /* <DEDUP_REMOVED lines=26> */
.L_x_5829:
[----:B------:R-:W-:Y:S05]  /*0710*/  BSYNC.RECONVERGENT B2 ;  /* 0x0000000000027941 */ /* 0x000fea0003800200 */
.L_x_5828:
        /* <DEDUP_REMOVED lines=16> */
.L_x_5831:
[----:B------:R-:W-:Y:S05]  /*0820*/  BSYNC.RECONVERGENT B2 ;  /* 0x0000000000027941 */ /* 0x000fea0003800200 */
.L_x_5830:
        /* <DEDUP_REMOVED lines=13> */
.L_x_5824:
[----:B------:R-:W-:Y:S05]  /*0900*/  BSYNC.RECONVERGENT B0 ;  /* 0x0000000000007941 */ /* 0x000fea0003800200 */
.L_x_5823:
        /* <DEDUP_REMOVED lines=8> */
.L_x_5822:
[----:B------:R-:W-:Y:S05]  /*0990*/  BSYNC.RECONVERGENT B1 ;  /* 0x0000000000017941 */ /* 0x000fea0003800200 */
.L_x_5821:
[----:B------:R-:W1:Y:S01]  /*09a0*/  LDCU UR8, c[0x0][0x398] ;  /* 0x00007300ff0877ac */ /* 0x000e620008000800 */
[----:B------:R-:W-:-:S05]  /*09b0*/  VIADD R4, R4, 0x8 ;  /* 0x0000000804047836 */ /* 0x000fca0000000000 */
[----:B-1----:R-:W-:-:S13]  /*09c0*/  ISETP.GE.AND P1, PT, R4, UR8, PT ;  /* 0x0000000804007c0c */ /* 0x002fda000bf26270 */
[----:B------:R-:W-:Y:S05]  /*09d0*/  @!P1 BRA `(.L_x_5833) ;  /* 0xfffffff400e89947 */ /* 0x000fea000383ffff */
[----:B------:R-:W-:Y:S05]  /*09e0*/  EXIT ;  /* 0x000000000000794d */ /* 0x000fea0003800000 */
.L_x_5834:
        /* <DEDUP_REMOVED lines=9> */
.L_x_8032:


//--------------------- .text._Z15gpukernelAMWNr3ILi2ELi7EEvPdS0_S0_iii --------------------------
	.section	.text._Z15gpukernelAMWNr3ILi2ELi7EEvPdS0_S0_iii,"ax",@progbits
	.align	128
        .global         _Z15gpukernelAMWNr3ILi2ELi7EEvPdS0_S0_iii
        .type           _Z15gpukernelAMWNr3ILi2ELi7EEvPdS0_S0_iii,@function
        .size           _Z15gpukernelAMWNr3ILi2ELi7EEvPdS0_S0_iii,(.L_x_8033 - _Z15gpukernelAMWNr3ILi2ELi7EEvPdS0_S0_iii)
        .other          _Z15gpukernelAMWNr3ILi2ELi7EEvPdS0_S0_iii,@"STO_CUDA_ENTRY STV_DEFAULT"
_Z15gpukernelAMWNr3ILi2ELi7EEvPdS0_S0_iii:
.text._Z15gpukernelAMWNr3ILi2ELi7EEvPdS0_S0_iii:
        /* <DEDUP_REMOVED lines=24> */
.L_x_5847:
[----:B0-----:R-:W0:Y:S01]  /*0180*/  LDCU UR8, c[0x0][0x3a0] ;  /* 0x00007400ff0877ac */ /* 0x001e220008000800 */
[----:B------:R-:W-:Y:S01]  /*0190*/  BSSY.RECONVERGENT B1, `(.L_x_5835) ;  /* 0x0000080000017945 */ /* 0x000fe20003800200 */
[----:B0-----:R-:W-:-:S13]  /*01a0*/  ISETP.GE.AND P1, PT, R5, UR8, PT ;  /* 0x0000000805007c0c */ /* 0x001fda000bf26270 */
[----:B------:R-:W-:Y:S05]  /*01b0*/  @P1 BRA `(.L_x_5836) ;  /* 0x0000000400f41947 */ /* 0x000fea0003800000 */
[----:B------:R-:W-:-:S07]  /*01c0*/  IMAD.MOV.U32 R9, RZ, RZ, R5 ;  /* 0x000000ffff097224 */ /* 0x000fce00078e0005 */
.L_x_5846:
        /* <DEDUP_REMOVED lines=17> */
.L_x_5841:
        /* <DEDUP_REMOVED lines=40> */
.L_x_5840:
[----:B------:R-:W-:Y:S05]  /*0560*/  BSYNC.RECONVERGENT B2 ;  /* 0x0000000000027941 */ /* 0x000fea0003800200 */
.L_x_5839:
        /* <DEDUP_REMOVED lines=26> */
.L_x_5843:
[----:B------:R-:W-:Y:S05]  /*0710*/  BSYNC.RECONVERGENT B2 ;  /* 0x0000000000027941 */ /* 0x000fea0003800200 */
.L_x_5842:
        /* <DEDUP_REMOVED lines=16> */
.L_x_5845:
[----:B------:R-:W-:Y:S05]  /*0820*/  BSYNC.RECONVERGENT B2 ;  /* 0x0000000000027941 */ /* 0x000fea0003800200 */
.L_x_5844:
        /* <DEDUP_REMOVED lines=13> */
.L_x_5838:
[----:B------:R-:W-:Y:S05]  /*0900*/  BSYNC.RECONVERGENT B0 ;  /* 0x0000000000007941 */ /* 0x000fea0003800200 */
.L_x_5837:
        /* <DEDUP_REMOVED lines=8> */
.L_x_5836:
[----:B------:R-:W-:Y:S05]  /*0990*/  BSYNC.RECONVERGENT B1 ;  /* 0x0000000000017941 */ /* 0x000fea0003800200 */
.L_x_5835:
[----:B------:R-:W1:Y:S01]  /*09a0*/  LDCU UR8, c[0x0][0x398] ;  /* 0x00007300ff0877ac */ /* 0x000e620008000800 */
[----:B------:R-:W-:-:S05]  /*09b0*/  VIADD R4, R4, 0x7 ;  /* 0x0000000704047836 */ /* 0x000fca0000000000 */
[----:B-1----:R-:W-:-:S13]  /*09c0*/  ISETP.GE.AND P1, PT, R4, UR8, PT ;  /* 0x0000000804007c0c */ /* 0x002fda000bf26270 */
[----:B------:R-:W-:Y:S05]  /*09d0*/  @!P1 BRA `(.L_x_5847) ;  /* 0xfffffff400e89947 */ /* 0x000fea000383ffff */
[----:B------:R-:W-:Y:S05]  /*09e0*/  EXIT ;  /* 0x000000000000794d */ /* 0x000fea0003800000 */
.L_x_5848:
        /* <DEDUP_REMOVED lines=9> */
.L_x_8033:


//--------------------- .text._Z15gpukernelAMWNr3ILi2ELi6EEvPdS0_S0_iii --------------------------
	.section	.text._Z15gpukernelAMWNr3ILi2ELi6EEvPdS0_S0_iii,"ax",@progbits
	.align	128
        .global         _Z15gpukernelAMWNr3ILi2ELi6EEvPdS0_S0_iii
        .type           _Z15gpukernelAMWNr3ILi2ELi6EEvPdS0_S0_iii,@function
        .size           _Z15gpukernelAMWNr3ILi2ELi6EEvPdS0_S0_iii,(.L_x_8034 - _Z15gpukernelAMWNr3ILi2ELi6EEvPdS0_S0_iii)
        .other          _Z15gpukernelAMWNr3ILi2ELi6EEvPdS0_S0_iii,@"STO_CUDA_ENTRY STV_DEFAULT"
_Z15gpukernelAMWNr3ILi2ELi6EEvPdS0_S0_iii:
.text._Z15gpukernelAMWNr3ILi2ELi6EEvPdS0_S0_iii:
        /* <DEDUP_REMOVED lines=24> */
.L_x_5861:
[----:B0-----:R-:W0:Y:S01]  /*0180*/  LDCU UR8, c[0x0][0x3a0] ;  /* 0x00007400ff0877ac */ /* 0x001e220008000800 */
[----:B------:R-:W-:Y:S01]  /*0190*/  BSSY.RECONVERGENT B1, `(.L_x_5849) ;  /* 0x0000080000017945 */ /* 0x000fe20003800200 */
[----:B0-----:R-:W-:-:S13]  /*01a0*/  ISETP.GE.AND P1, PT, R5, UR8, PT ;  /* 0x0000000805007c0c */ /* 0x001fda000bf26270 */
[----:B------:R-:W-:Y:S05]  /*01b0*/  @P1 BRA `(.L_x_5850) ;  /* 0x0000000400f41947 */ /* 0x000fea0003800000 */
[----:B------:R-:W-:-:S07]  /*01c0*/  IMAD.MOV.U32 R9, RZ, RZ, R5 ;  /* 0x000000ffff097224 */ /* 0x000fce00078e0005 */
.L_x_5860:
        /* <DEDUP_REMOVED lines=17> */
.L_x_5855:
        /* <DEDUP_REMOVED lines=40> */
.L_x_5854:
[----:B------:R-:W-:Y:S05]  /*0560*/  BSYNC.RECONVERGENT B2 ;  /* 0x0000000000027941 */ /* 0x000fea0003800200 */
.L_x_5853:
        /* <DEDUP_REMOVED lines=26> */
.L_x_5857:
[----:B------:R-:W-:Y:S05]  /*0710*/  BSYNC.RECONVERGENT B2 ;  /* 0x0000000000027941 */ /* 0x000fea0003800200 */
.L_x_5856:
        /* <DEDUP_REMOVED lines=16> */
.L_x_5859:
[----:B------:R-:W-:Y:S05]  /*0820*/  BSYNC.RECONVERGENT B2 ;  /* 0x0000000000027941 */ /* 0x000fea0003800200 */
.L_x_5858:
        /* <DEDUP_REMOVED lines=13> */
.L_x_5852:
[----:B------:R-:W-:Y:S05]  /*0900*/  BSYNC.RECONVERGENT B0 ;  /* 0x0000000000007941 */ /* 0x000fea0003800200 */
.L_x_5851:
        /* <DEDUP_REMOVED lines=8> */
.L_x_5850:
[----:B------:R-:W-:Y:S05]  /*0990*/  BSYNC.RECONVERGENT B1 ;  /* 0x0000000000017941 */ /* 0x000fea0003800200 */
.L_x_5849:
[----:B------:R-:W1:Y:S01]  /*09a0*/  LDCU UR8, c[0x0][0x398] ;  /* 0x00007300ff0877ac */ /* 0x000e620008000800 */
[----:B------:R-:W-:-:S05]  /*09b0*/  VIADD R4, R4, 0x6 ;  /* 0x0000000604047836 */ /* 0x000fca0000000000 */
[----:B-1----:R-:W-:-:S13]  /*09c0*/  ISETP.GE.AND P1, PT, R4, UR8, PT ;  /* 0x0000000804007c0c */ /* 0x002fda000bf26270 */
[----:B------:R-:W-:Y:S05]  /*09d0*/  @!P1 BRA `(.L_x_5861) ;  /* 0xfffffff400e89947 */ /* 0x000fea000383ffff */
[----:B------:R-:W-:Y:S05]  /*09e0*/  EXIT ;  /* 0x000000000000794d */ /* 0x000fea0003800000 */
.L_x_5862:
        /* <DEDUP_REMOVED lines=9> */
.L_x_8034:


//--------------------- .text._Z15gpukernelAMWNr3ILi2ELi5EEvPdS0_S0_iii --------------------------
	.section	.text._Z15gpukernelAMWNr3ILi2ELi5EEvPdS0_S0_iii,"ax",@progbits
	.align	128
        .global         _Z15gpukernelAMWNr3ILi2ELi5EEvPdS0_S0_iii
        .type           _Z15gpukernelAMWNr3ILi2ELi5EEvPdS0_S0_iii,@function
        .size           _Z15gpukernelAMWNr3ILi2ELi5EEvPdS0_S0_iii,(.L_x_8035 - _Z15gpukernelAMWNr3ILi2ELi5EEvPdS0_S0_iii)
        .other          _Z15gpukernelAMWNr3ILi2ELi5EEvPdS0_S0_iii,@"STO_CUDA_ENTRY STV_DEFAULT"
_Z15gpukernelAMWNr3ILi2ELi5EEvPdS0_S0_iii:
.text._Z15gpukernelAMWNr3ILi2ELi5EEvPdS0_S0_iii:
        /* <DEDUP_REMOVED lines=24> */
.L_x_5875:
[----:B0-----:R-:W0:Y:S01]  /*0180*/  LDCU UR8, c[0x0][0x3a0] ;  /* 0x00007400ff0877ac */ /* 0x001e220008000800 */
[----:B------:R-:W-:Y:S01]  /*0190*/  BSSY.RECONVERGENT B1, `(.L_x_5863) ;  /* 0x0000080000017945 */ /* 0x000fe20003800200 */
[----:B0-----:R-:W-:-:S13]  /*01a0*/  ISETP.GE.AND P1, PT, R5, UR8, PT ;  /* 0x0000000805007c0c */ /* 0x001fda000bf26270 */
[----:B------:R-:W-:Y:S05]  /*01b0*/  @P1 BRA `(.L_x_5864) ;  /* 0x0000000400f41947 */ /* 0x000fea0003800000 */
[----:B------:R-:W-:-:S07]  /*01c0*/  IMAD.MOV.U32 R9, RZ, RZ, R5 ;  /* 0x000000ffff097224 */ /* 0x000fce00078e0005 */
.L_x_5874:
        /* <DEDUP_REMOVED lines=17> */
.L_x_5869:
        /* <DEDUP_REMOVED lines=40> */
.L_x_5868:
[----:B------:R-:W-:Y:S05]  /*0560*/  BSYNC.RECONVERGENT B2 ;  /* 0x0000000000027941 */ /* 0x000fea0003800200 */
.L_x_5867:
        /* <DEDUP_REMOVED lines=26> */
.L_x_5871:
[----:B------:R-:W-:Y:S05]  /*0710*/  BSYNC.RECONVERGENT B2 ;  /* 0x0000000000027941 */ /* 0x000fea0003800200 */
.L_x_5870:
        /* <DEDUP_REMOVED lines=16> */
.L_x_5873:
[----:B------:R-:W-:Y:S05]  /*0820*/  BSYNC.RECONVERGENT B2 ;  /* 0x0000000000027941 */ /* 0x000fea0003800200 */
.L_x_5872:
        /* <DEDUP_REMOVED lines=13> */
.L_x_5866:
[----:B------:R-:W-:Y:S05]  /*0900*/  BSYNC.RECONVERGENT B0 ;  /* 0x0000000000007941 */ /* 0x000fea0003800200 */
.L_x_5865:
        /* <DEDUP_REMOVED lines=8> */
.L_x_5864:
[----:B------:R-:W-:Y:S05]  /*0990*/  BSYNC.RECONVERGENT B1 ;  /* 0x0000000000017941 */ /* 0x000fea0003800200 */
.L_x_5863:
[----:B------:R-:W1:Y:S01]  /*09a0*/  LDCU UR8, c[0x0][0x398] ;  /* 0x00007300ff0877ac */ /* 0x000e620008000800 */
[----:B------:R-:W-:-:S05]  /*09b0*/  VIADD R4, R4, 0x5 ;  /* 0x0000000504047836 */ /* 0x000fca0000000000 */
[----:B-1----:R-:W-:-:S13]  /*09c0*/  ISETP.GE.AND P1, PT, R4, UR8, PT ;  /* 0x0000000804007c0c */ /* 0x002fda000bf26270 */
[----:B------:R-:W-:Y:S05]  /*09d0*/  @!P1 BRA `(.L_x_5875) ;  /* 0xfffffff400e89947 */ /* 0x000fea000383ffff */
[----:B------:R-:W-:Y:S05]  /*09e0*/  EXIT ;  /* 0x000000000000794d */ /* 0x000fea0003800000 */
.L_x_5876:
        /* <DEDUP_REMOVED lines=9> */
.L_x_8035:


//--------------------- .text._Z15gpukernelAMWNr3ILi2ELi4EEvPdS0_S0_iii --------------------------
	.section	.text._Z15gpukernelAMWNr3ILi2ELi4EEvPdS0_S0_iii,"ax",@progbits
	.align	128
        .global         _Z15gpukernelAMWNr3ILi2ELi4EEvPdS0_S0_iii
        .type           _Z15gpukernelAMWNr3ILi2ELi4EEvPdS0_S0_iii,@function
        .size           _Z15gpukernelAMWNr3ILi2ELi4EEvPdS0_S0_iii,(.L_x_8036 - _Z15gpukernelAMWNr3ILi2ELi4EEvPdS0_S0_iii)
        .other          _Z15gpukernelAMWNr3ILi2ELi4EEvPdS0_S0_iii,@"STO_CUDA_ENTRY STV_DEFAULT"
_Z15gpukernelAMWNr3ILi2ELi4EEvPdS0_S0_iii:
.text._Z15gpukernelAMWNr3ILi2ELi4EEvPdS0_S0_iii:
        /* <DEDUP_REMOVED lines=24> */
.L_x_5889:
[----:B0-----:R-:W0:Y:S01]  /*0180*/  LDCU UR8, c[0x0][0x3a0] ;  /* 0x00007400ff0877ac */ /* 0x001e220008000800 */
[----:B------:R-:W-:Y:S01]  /*0190*/  BSSY.RECONVERGENT B1, `(.L_x_5877) ;  /* 0x0000080000017945 */ /* 0x000fe20003800200 */
[----:B0-----:R-:W-:-:S13]  /*01a0*/  ISETP.GE.AND P1, PT, R5, UR8, PT ;  /* 0x0000000805007c0c */ /* 0x001fda000bf26270 */
[----:B------:R-:W-:Y:S05]  /*01b0*/  @P1 BRA `(.L_x_5878) ;  /* 0x0000000400f41947 */ /* 0x000fea0003800000 */
[----:B------:R-:W-:-:S07]  /*01c0*/  IMAD.MOV.U32 R9, RZ, RZ, R5 ;  /* 0x000000ffff097224 */ /* 0x000fce00078e0005 */
.L_x_5888:
        /* <DEDUP_REMOVED lines=17> */
.L_x_5883:
        /* <DEDUP_REMOVED lines=40> */
.L_x_5882:
[----:B------:R-:W-:Y:S05]  /*0560*/  BSYNC.RECONVERGENT B2 ;  /* 0x0000000000027941 */ /* 0x000fea0003800200 */
.L_x_5881:
        /* <DEDUP_REMOVED lines=26> */
.L_x_5885:
[----:B------:R-:W-:Y:S05]  /*0710*/  BSYNC.RECONVERGENT B2 ;  /* 0x0000000000027941 */ /* 0x000fea0003800200 */
.L_x_5884:
        /* <DEDUP_REMOVED lines=16> */
.L_x_5887:
[----:B------:R-:W-:Y:S05]  /*0820*/  BSYNC.RECONVERGENT B2 ;  /* 0x0000000000027941 */ /* 0x000fea0003800200 */
.L_x_5886:
        /* <DEDUP_REMOVED lines=13> */
.L_x_5880:
[----:B------:R-:W-:Y:S05]  /*0900*/  BSYNC.RECONVERGENT B0 ;  /* 0x0000000000007941 */ /* 0x000fea0003800200 */
.L_x_5879:
        /* <DEDUP_REMOVED lines=8> */
.L_x_5878:
[----:B------:R-:W-:Y:S05]  /*0990*/  BSYNC.RECONVERGENT B1 ;  /* 0x0000000000017941 */ /* 0x000fea0003800200 */
.L_x_5877:
[----:B------:R-:W1:Y:S01]  /*09a0*/  LDCU UR8, c[0x0][0x398] ;  /* 0x00007300ff0877ac */ /* 0x000e620008000800 */
[----:B------:R-:W-:-:S05]  /*09b0*/  VIADD R4, R4, 0x4 ;  /* 0x0000000404047836 */ /* 0x000fca0000000000 */
[----:B-1----:R-:W-:-:S13]  /*09c0*/  ISETP.GE.AND P1, PT, R4, UR8, PT ;  /* 0x0000000804007c0c */ /* 0x002fda000bf26270 */
[----:B------:R-:W-:Y:S05]  /*09d0*/  @!P1 BRA `(.L_x_5889) ;  /* 0xfffffff400e89947 */ /* 0x000fea000383ffff */
[----:B------:R-:W-:Y:S05]  /*09e0*/  EXIT ;  /* 0x000000000000794d */ /* 0x000fea0003800000 */
.L_x_5890:
        /* <DEDUP_REMOVED lines=9> */
.L_x_8036:


//--------------------- .text._Z15gpukernelAMWNr3ILi2ELi3EEvPdS0_S0_iii --------------------------
	.section	.text._Z15gpukernelAMWNr3ILi2ELi3EEvPdS0_S0_iii,"ax",@progbits
	.align	128
        .global         _Z15gpukernelAMWNr3ILi2ELi3EEvPdS0_S0_iii
        .type           _Z15gpukernelAMWNr3ILi2ELi3EEvPdS0_S0_iii,@function
        .size           _Z15gpukernelAMWNr3ILi2ELi3EEvPdS0_S0_iii,(.L_x_8037 - _Z15gpukernelAMWNr3ILi2ELi3EEvPdS0_S0_iii)
        .other          _Z15gpukernelAMWNr3ILi2ELi3EEvPdS0_S0_iii,@"STO_CUDA_ENTRY STV_DEFAULT"
_Z15gpukernelAMWNr3ILi2ELi3EEvPdS0_S0_iii:
.text._Z15gpukernelAMWNr3ILi2ELi3EEvPdS0_S0_iii:
        /* <DEDUP_REMOVED lines=24> */
.L_x_5903:
[----:B0-----:R-:W0:Y:S01]  /*0180*/  LDCU UR8, c[0x0][0x3a0] ;  /* 0x00007400ff0877ac */ /* 0x001e220008000800 */
[----:B------:R-:W-:Y:S01]  /*0190*/  BSSY.RECONVERGENT B1, `(.L_x_5891) ;  /* 0x0000080000017945 */ /* 0x000fe20003800200 */
[----:B0-----:R-:W-:-:S13]  /*01a0*/  ISETP.GE.AND P1, PT, R5, UR8, PT ;  /* 0x0000000805007c0c */ /* 0x001fda000bf26270 */
[----:B------:R-:W-:Y:S05]  /*01b0*/  @P1 BRA `(.L_x_5892) ;  /* 0x0000000400f41947 */ /* 0x000fea0003800000 */
[----:B------:R-:W-:-:S07]  /*01c0*/  IMAD.MOV.U32 R9, RZ, RZ, R5 ;  /* 0x000000ffff097224 */ /* 0x000fce00078e0005 */
.L_x_5902:
        /* <DEDUP_REMOVED lines=17> */
.L_x_5897:
        /* <DEDUP_REMOVED lines=40> */
.L_x_5896:
[----:B------:R-:W-:Y:S05]  /*0560*/  BSYNC.RECONVERGENT B2 ;  /* 0x0000000000027941 */ /* 0x000fea0003800200 */
.L_x_5895:
        /* <DEDUP_REMOVED lines=26> */
.L_x_5899:
[----:B------:R-:W-:Y:S05]  /*0710*/  BSYNC.RECONVERGENT B2 ;  /* 0x0000000000027941 */ /* 0x000fea0003800200 */
.L_x_5898:
        /* <DEDUP_REMOVED lines=16> */
.L_x_5901:
[----:B------:R-:W-:Y:S05]  /*0820*/  BSYNC.RECONVERGENT B2 ;  /* 0x0000000000027941 */ /* 0x000fea0003800200 */
.L_x_5900:
        /* <DEDUP_REMOVED lines=13> */
.L_x_5894:
[----:B------:R-:W-:Y:S05]  /*0900*/  BSYNC.RECONVERGENT B0 ;  /* 0x0000000000007941 */ /* 0x000fea0003800200 */
.L_x_5893:
        /* <DEDUP_REMOVED lines=8> */
.L_x_5892:
[----:B------:R-:W-:Y:S05]  /*0990*/  BSYNC.RECONVERGENT B1 ;  /* 0x0000000000017941 */ /* 0x000fea0003800200 */
.L_x_5891:
[----:B------:R-:W1:Y:S01]  /*09a0*/  LDCU UR8, c[0x0][0x398] ;  /* 0x00007300ff0877ac */ /* 0x000e620008000800 */
[----:B------:R-:W-:-:S05]  /*09b0*/  VIADD R4, R4, 0x3 ;  /* 0x0000000304047836 */ /* 0x000fca0000000000 */
[----:B-1----:R-:W-:-:S13]  /*09c0*/  ISETP.GE.AND P1, PT, R4, UR8, PT ;  /* 0x0000000804007c0c */ /* 0x002fda000bf26270 */
[----:B------:R-:W-:Y:S05]  /*09d0*/  @!P1 BRA `(.L_x_5903) ;  /* 0xfffffff400e89947 */ /* 0x000fea000383ffff */
[----:B------:R-:W-:Y:S05]  /*09e0*/  EXIT ;  /* 0x000000000000794d */ /* 0x000fea0003800000 */
.L_x_5904:
        /* <DEDUP_REMOVED lines=9> */
.L_x_8037:


//--------------------- .text._Z15gpukernelAMWNr3ILi2ELi2EEvPdS0_S0_iii --------------------------
	.section	.text._Z15gpukernelAMWNr3ILi2ELi2EEvPdS0_S0_iii,"ax",@progbits
	.align	128
        .global         _Z15gpukernelAMWNr3ILi2ELi2EEvPdS0_S0_iii
        .type           _Z15gpukernelAMWNr3ILi2ELi2EEvPdS0_S0_iii,@function
        .size           _Z15gpukernelAMWNr3ILi2ELi2EEvPdS0_S0_iii,(.L_x_8038 - _Z15gpukernelAMWNr3ILi2ELi2EEvPdS0_S0_iii)
        .other          _Z15gpukernelAMWNr3ILi2ELi2EEvPdS0_S0_iii,@"STO_CUDA_ENTRY STV_DEFAULT"
_Z15gpukernelAMWNr3ILi2ELi2EEvPdS0_S0_iii:
.text._Z15gpukernelAMWNr3ILi2ELi2EEvPdS0_S0_iii:
        /* <DEDUP_REMOVED lines=24> */
.L_x_5917:
[----:B0-----:R-:W0:Y:S01]  /*0180*/  LDCU UR8, c[0x0][0x3a0] ;  /* 0x00007400ff0877ac */ /* 0x001e220008000800 */
[----:B------:R-:W-:Y:S01]  /*0190*/  BSSY.RECONVERGENT B1, `(.L_x_5905) ;  /* 0x0000080000017945 */ /* 0x000fe20003800200 */
[----:B0-----:R-:W-:-:S13]  /*01a0*/  ISETP.GE.AND P1, PT, R5, UR8, PT ;  /* 0x0000000805007c0c */ /* 0x001fda000bf26270 */
[----:B------:R-:W-:Y:S05]  /*01b0*/  @P1 BRA `(.L_x_5906) ;  /* 0x0000000400f41947 */ /* 0x000fea0003800000 */
[----:B------:R-:W-:-:S07]  /*01c0*/  IMAD.MOV.U32 R9, RZ, RZ, R5 ;  /* 0x000000ffff097224 */ /* 0x000fce00078e0005 */
.L_x_5916:
        /* <DEDUP_REMOVED lines=17> */
.L_x_5911:
        /* <DEDUP_REMOVED lines=40> */
.L_x_5910:
[----:B------:R-:W-:Y:S05]  /*0560*/  BSYNC.RECONVERGENT B2 ;  /* 0x0000000000027941 */ /* 0x000fea0003800200 */
.L_x_5909:
        /* <DEDUP_REMOVED lines=26> */
.L_x_5913:
[----:B------:R-:W-:Y:S05]  /*0710*/  BSYNC.RECONVERGENT B2 ;  /* 0x0000000000027941 */ /* 0x000fea0003800200 */
.L_x_5912:
        /* <DEDUP_REMOVED lines=16> */
.L_x_5915:
[----:B------:R-:W-:Y:S05]  /*0820*/  BSYNC.RECONVERGENT B2 ;  /* 0x0000000000027941 */ /* 0x000fea0003800200 */
.L_x_5914:
        /* <DEDUP_REMOVED lines=13> */
.L_x_5908:
[----:B------:R-:W-:Y:S05]  /*0900*/  BSYNC.RECONVERGENT B0 ;  /* 0x0000000000007941 */ /* 0x000fea0003800200 */
.L_x_5907:
        /* <DEDUP_REMOVED lines=8> */
.L_x_5906:
[----:B------:R-:W-:Y:S05]  /*0990*/  BSYNC.RECONVERGENT B1 ;  /* 0x0000000000017941 */ /* 0x000fea0003800200 */
.L_x_5905:
[----:B------:R-:W1:Y:S01]  /*09a0*/  LDCU UR8, c[0x0][0x398] ;  /* 0x00007300ff0877ac */ /* 0x000e620008000800 */
[----:B------:R-:W-:-:S05]  /*09b0*/  VIADD R4, R4, 0x2 ;  /* 0x0000000204047836 */ /* 0x000fca0000000000 */
[----:B-1----:R-:W-:-:S13]  /*09c0*/  ISETP.GE.AND P1, PT, R4, UR8, PT ;  /* 0x0000000804007c0c */ /* 0x002fda000bf26270 */
[----:B------:R-:W-:Y:S05]  /*09d0*/  @!P1 BRA `(.L_x_5917) ;  /* 0xfffffff400e89947 */ /* 0x000fea000383ffff */
[----:B------:R-:W-:Y:S05]  /*09e0*/  EXIT ;  /* 0x000000000000794d */ /* 0x000fea0003800000 */
.L_x_5918:
        /* <DEDUP_REMOVED lines=9> */
.L_x_8038:


//--------------------- .text._Z15gpukernelAMWNr3ILi2ELi1EEvPdS0_S0_iii --------------------------
	.section	.text._Z15gpukernelAMWNr3ILi2ELi1EEvPdS0_S0_iii,"ax",@progbits
	.align	128
        .global         _Z15gpukernelAMWNr3ILi2ELi1EEvPdS0_S0_iii
        .type           _Z15gpukernelAMWNr3ILi2ELi1EEvPdS0_S0_iii,@function
        .size           _Z15gpukernelAMWNr3ILi2ELi1EEvPdS0_S0_iii,(.L_x_8039 - _Z15gpukernelAMWNr3ILi2ELi1EEvPdS0_S0_iii)
        .other          _Z15gpukernelAMWNr3ILi2ELi1EEvPdS0_S0_iii,@"STO_CUDA_ENTRY STV_DEFAULT"
_Z15gpukernelAMWNr3ILi2ELi1EEvPdS0_S0_iii:
.text._Z15gpukernelAMWNr3ILi2ELi1EEvPdS0_S0_iii:
        /* <DEDUP_REMOVED lines=24> */
.L_x_5931:
[----:B0-----:R-:W0:Y:S01]  /*0180*/  LDCU UR8, c[0x0][0x3a0] ;  /* 0x00007400ff0877ac */ /* 0x001e220008000800 */
[----:B------:R-:W-:Y:S01]  /*0190*/  BSSY.RECONVERGENT B1, `(.L_x_5919) ;  /* 0x0000080000017945 */ /* 0x000fe20003800200 */
[----:B0-----:R-:W-:-:S13]  /*01a0*/  ISETP.GE.AND P1, PT, R5, UR8, PT ;  /* 0x0000000805007c0c */ /* 0x001fda000bf26270 */
[----:B------:R-:W-:Y:S05]  /*01b0*/  @P1 BRA `(.L_x_5920) ;  /* 0x0000000400f41947 */ /* 0x000fea0003800000 */
[----:B------:R-:W-:-:S07]  /*01c0*/  IMAD.MOV.U32 R9, RZ, RZ, R5 ;  /* 0x000000ffff097224 */ /* 0x000fce00078e0005 */
.L_x_5930:
        /* <DEDUP_REMOVED lines=17> */
.L_x_5925:
        /* <DEDUP_REMOVED lines=40> */
.L_x_5924:
[----:B------:R-:W-:Y:S05]  /*0560*/  BSYNC.RECONVERGENT B2 ;  /* 0x0000000000027941 */ /* 0x000fea0003800200 */
.L_x_5923:
        /* <DEDUP_REMOVED lines=26> */
.L_x_5927:
[----:B------:R-:W-:Y:S05]  /*0710*/  BSYNC.RECONVERGENT B2 ;  /* 0x0000000000027941 */ /* 0x000fea0003800200 */
.L_x_5926:
        /* <DEDUP_REMOVED lines=16> */
.L_x_5929:
[----:B------:R-:W-:Y:S05]  /*0820*/  BSYNC.RECONVERGENT B2 ;  /* 0x0000000000027941 */ /* 0x000fea0003800200 */
.L_x_5928:
        /* <DEDUP_REMOVED lines=13> */
.L_x_5922:
[----:B------:R-:W-:Y:S05]  /*0900*/  BSYNC.RECONVERGENT B0 ;  /* 0x0000000000007941 */ /* 0x000fea0003800200 */
.L_x_5921:
        /* <DEDUP_REMOVED lines=8> */
.L_x_5920:
[----:B------:R-:W-:Y:S05]  /*0990*/  BSYNC.RECONVERGENT B1 ;  /* 0x0000000000017941 */ /* 0x000fea0003800200 */
.L_x_5919:
[----:B------:R-:W1:Y:S01]  /*09a0*/  LDCU UR8, c[0x0][0x398] ;  /* 0x00007300ff0877ac */ /* 0x000e620008000800 */
[----:B------:R-:W-:-:S05]  /*09b0*/  VIADD R4, R4, 0x1 ;  /* 0x0000000104047836 */ /* 0x000fca0000000000 */
[----:B-1----:R-:W-:-:S13]  /*09c0*/  ISETP.NE.AND P1, PT, R4, UR8, PT ;  /* 0x0000000804007c0c */ /* 0x002fda000bf25270 */
[----:B------:R-:W-:Y:S05]  /*09d0*/  @P1 BRA `(.L_x_5931) ;  /* 0xfffffff400e81947 */ /* 0x000fea000383ffff */
[----:B------:R-:W-:Y:S05]  /*09e0*/  EXIT ;  /* 0x000000000000794d */ /* 0x000fea0003800000 */
.L_x_5932:
        /* <DEDUP_REMOVED lines=9> */
.L_x_8039:


//--------------------- .text._Z15gpukernelAMWNr3ILi4ELi32EEvPdS0_S0_iii --------------------------
	.section	.text._Z15gpukernelAMWNr3ILi4ELi32EEvPdS0_S0_iii,"ax",@progbits
	.align	128
        .global         _Z15gpukernelAMWNr3ILi4ELi32EEvPdS0_S0_iii
        .type           _Z15gpukernelAMWNr3ILi4ELi32EEvPdS0_S0_iii,@function
        .size           _Z15gpukernelAMWNr3ILi4ELi32EEvPdS0_S0_iii,(.L_x_8040 - _Z15gpukernelAMWNr3ILi4ELi32EEvPdS0_S0_iii)
        .other          _Z15gpukernelAMWNr3ILi4ELi32EEvPdS0_S0_iii,@"STO_CUDA_ENTRY STV_DEFAULT"
_Z15gpukernelAMWNr3ILi4ELi32EEvPdS0_S0_iii:
.text._Z15gpukernelAMWNr3ILi4ELi32EEvPdS0_S0_iii:
        /* <DEDUP_REMOVED lines=24> */
.L_x_5945:
[----:B0-----:R-:W0:Y:S01]  /*0180*/  LDCU UR8, c[0x0][0x3a0] ;  /* 0x00007400ff0877ac */ /* 0x001e220008000800 */
[----:B------:R-:W-:Y:S01]  /*0190*/  BSSY.RECONVERGENT B1, `(.L_x_5933) ;  /* 0x0000080000017945 */ /* 0x000fe20003800200 */
[----:B0-----:R-:W-:-:S13]  /*01a0*/  ISETP.GE.AND P1, PT, R5, UR8, PT ;  /* 0x0000000805007c0c */ /* 0x001fda000bf26270 */
[----:B------:R-:W-:Y:S05]  /*01b0*/  @P1 BRA `(.L_x_5934) ;  /* 0x0000000400f41947 */ /* 0x000fea0003800000 */
[----:B------:R-:W-:-:S07]  /*01c0*/  IMAD.MOV.U32 R9, RZ, RZ, R5 ;  /* 0x000000ffff097224 */ /* 0x000fce00078e0005 */
.L_x_5944:
        /* <DEDUP_REMOVED lines=17> */
.L_x_5939:
        /* <DEDUP_REMOVED lines=40> */
.L_x_5938:
[----:B------:R-:W-:Y:S05]  /*0560*/  BSYNC.RECONVERGENT B2 ;  /* 0x0000000000027941 */ /* 0x000fea0003800200 */
.L_x_5937:
        /* <DEDUP_REMOVED lines=26> */
.L_x_5941:
[----:B------:R-:W-:Y:S05]  /*0710*/  BSYNC.RECONVERGENT B2 ;  /* 0x0000000000027941 */ /* 0x000fea0003800200 */
.L_x_5940:
        /* <DEDUP_REMOVED lines=16> */
.L_x_5943:
[----:B------:R-:W-:Y:S05]  /*0820*/  BSYNC.RECONVERGENT B2 ;  /* 0x0000000000027941 */ /* 0x000fea0003800200 */
.L_x_5942:
        /* <DEDUP_REMOVED lines=13> */
.L_x_5936:
[----:B------:R-:W-:Y:S05]  /*0900*/  BSYNC.RECONVERGENT B0 ;  /* 0x0000000000007941 */ /* 0x000fea0003800200 */
.L_x_5935:
        /* <DEDUP_REMOVED lines=8> */
.L_x_5934:
[----:B------:R-:W-:Y:S05]  /*0990*/  BSYNC.RECONVERGENT B1 ;  /* 0x0000000000017941 */ /* 0x000fea0003800200 */
.L_x_5933:
[----:B------:R-:W1:Y:S01]  /*09a0*/  LDCU UR8, c[0x0][0x398] ;  /* 0x00007300ff0877ac */ /* 0x000e620008000800 */
[----:B------:R-:W-:-:S05]  /*09b0*/  VIADD R4, R4, 0x20 ;  /* 0x0000002004047836 */ /* 0x000fca0000000000 */
[----:B-1----:R-:W-:-:S13]  /*09c0*/  ISETP.GE.AND P1, PT, R4, UR8, PT ;  /* 0x0000000804007c0c */ /* 0x002fda000bf26270 */
[----:B------:R-:W-:Y:S05]  /*09d0*/  @!P1 BRA `(.L_x_5945) ;  /* 0xfffffff400e89947 */ /* 0x000fea000383ffff */
[----:B------:R-:W-:Y:S05]  /*09e0*/  EXIT ;  /* 0x000000000000794d */ /* 0x000fea0003800000 */
.L_x_5946:
        /* <DEDUP_REMOVED lines=9> */
.L_x_8040:


//--------------------- .text._Z15gpukernelAMWNr3ILi4ELi31EEvPdS0_S0_iii --------------------------
	.section	.text._Z15gpukernelAMWNr3ILi4ELi31EEvPdS0_S0_iii,"ax",@progbits
	.align	128
        .global         _Z15gpukernelAMWNr3ILi4ELi31EEvPdS0_S0_iii
        .type           _Z15gpukernelAMWNr3ILi4ELi31EEvPdS0_S0_iii,@function
        .size           _Z15gpukernelAMWNr3ILi4ELi31EEvPdS0_S0_iii,(.L_x_8041 - _Z15gpukernelAMWNr3ILi4ELi31EEvPdS0_S0_iii)
        .other          _Z15gpukernelAMWNr3ILi4ELi31EEvPdS0_S0_iii,@"STO_CUDA_ENTRY STV_DEFAULT"
_Z15gpukernelAMWNr3ILi4ELi31EEvPdS0_S0_iii:
.text._Z15gpukernelAMWNr3ILi4ELi31EEvPdS0_S0_iii:
        /* <DEDUP_REMOVED lines=24> */
.L_x_5959:
[----:B0-----:R-:W0:Y:S01]  /*0180*/  LDCU UR8, c[0x0][0x3a0] ;  /* 0x00007400ff0877ac */ /* 0x001e220008000800 */
[----:B------:R-:W-:Y:S01]  /*0190*/  BSSY.RECONVERGENT B1, `(.L_x_5947) ;  /* 0x0000080000017945 */ /* 0x000fe20003800200 */
[----:B0-----:R-:W-:-:S13]  /*01a0*/  ISETP.GE.AND P1, PT, R5, UR8, PT ;  /* 0x0000000805007c0c */ /* 0x001fda000bf26270 */
[----:B------:R-:W-:Y:S05]  /*01b0*/  @P1 BRA `(.L_x_5948) ;  /* 0x0000000400f41947 */ /* 0x000fea0003800000 */
[----:B------:R-:W-:-:S07]  /*01c0*/  IMAD.MOV.U32 R9, RZ, RZ, R5 ;  /* 0x000000ffff097224 */ /* 0x000fce00078e0005 */
.L_x_5958:
        /* <DEDUP_REMOVED lines=17> */
.L_x_5953:
        /* <DEDUP_REMOVED lines=40> */
.L_x_5952:
[----:B------:R-:W-:Y:S05]  /*0560*/  BSYNC.RECONVERGENT B2 ;  /* 0x0000000000027941 */ /* 0x000fea0003800200 */
.L_x_5951:
        /* <DEDUP_REMOVED lines=26> */
.L_x_5955:
[----:B------:R-:W-:Y:S05]  /*0710*/  BSYNC.RECONVERGENT B2 ;  /* 0x0000000000027941 */ /* 0x000fea0003800200 */
.L_x_5954:
        /* <DEDUP_REMOVED lines=16> */
.L_x_5957:
[----:B------:R-:W-:Y:S05]  /*0820*/  BSYNC.RECONVERGENT B2 ;  /* 0x0000000000027941 */ /* 0x000fea0003800200 */
.L_x_5956:
        /* <DEDUP_REMOVED lines=13> */
.L_x_5950:
[----:B------:R-:W-:Y:S05]  /*0900*/  BSYNC.RECONVERGENT B0 ;  /* 0x0000000000007941 */ /* 0x000fea0003800200 */
.L_x_5949:
        /* <DEDUP_REMOVED lines=8> */
.L_x_5948:
[----:B------:R-:W-:Y:S05]  /*0990*/  BSYNC.RECONVERGENT B1 ;  /* 0x0000000000017941 */ /* 0x000fea0003800200 */
.L_x_5947:
[----:B------:R-:W1:Y:S01]  /*09a0*/  LDCU UR8, c[0x0][0x398] ;  /* 0x00007300ff0877ac */ /* 0x000e620008000800 */
[----:B------:R-:W-:-:S05]  /*09b0*/  VIADD R4, R4, 0x1f ;  /* 0x0000001f04047836 */ /* 0x000fca0000000000 */
[----:B-1----:R-:W-:-:S13]  /*09c0*/  ISETP.GE.AND P1, PT, R4, UR8, PT ;  /* 0x0000000804007c0c */ /* 0x002fda000bf26270 */
[----:B------:R-:W-:Y:S05]  /*09d0*/  @!P1 BRA `(.L_x_5959) ;  /* 0xfffffff400e89947 */ /* 0x000fea000383ffff */
[----:B------:R-:W-:Y:S05]  /*09e0*/  EXIT ;  /* 0x000000000000794d */ /* 0x000fea0003800000 */
.L_x_5960:
        /* <DEDUP_REMOVED lines=9> */
.L_x_8041:


//--------------------- .text._Z15gpukernelAMWNr3ILi4ELi30EEvPdS0_S0_iii --------------------------
	.section	.text._Z15gpukernelAMWNr3ILi4ELi30EEvPdS0_S0_iii,"ax",@progbits
	.align	128
        .global         _Z15gpukernelAMWNr3ILi4ELi30EEvPdS0_S0_iii
        .type           _Z15gpukernelAMWNr3ILi4ELi30EEvPdS0_S0_iii,@function
        .size           _Z15gpukernelAMWNr3ILi4ELi30EEvPdS0_S0_iii,(.L_x_8042 - _Z15gpukernelAMWNr3ILi4ELi30EEvPdS0_S0_iii)
        .other          _Z15gpukernelAMWNr3ILi4ELi30EEvPdS0_S0_iii,@"STO_CUDA_ENTRY STV_DEFAULT"
_Z15gpukernelAMWNr3ILi4ELi30EEvPdS0_S0_iii:
.text._Z15gpukernelAMWNr3ILi4ELi30EEvPdS0_S0_iii:
        /* <DEDUP_REMOVED lines=24> */
.L_x_5973:
[----:B0-----:R-:W0:Y:S01]  /*0180*/  LDCU UR8, c[0x0][0x3a0] ;  /* 0x00007400ff0877ac */ /* 0x001e220008000800 */
[----:B------:R-:W-:Y:S01]  /*0190*/  BSSY.RECONVERGENT B1, `(.L_x_5961) ;  /* 0x0000080000017945 */ /* 0x000fe20003800200 */
[----:B0-----:R-:W-:-:S13]  /*01a0*/  ISETP.GE.AND P1, PT, R5, UR8, PT ;  /* 0x0000000805007c0c */ /* 0x001fda000bf26270 */
[----:B------:R-:W-:Y:S05]  /*01b0*/  @P1 BRA `(.L_x_5962) ;  /* 0x0000000400f41947 */ /* 0x000fea0003800000 */
[----:B------:R-:W-:-:S07]  /*01c0*/  IMAD.MOV.U32 R9, RZ, RZ, R5 ;  /* 0x000000ffff097224 */ /* 0x000fce00078e0005 */
.L_x_5972:
        /* <DEDUP_REMOVED lines=17> */
.L_x_5967:
        /* <DEDUP_REMOVED lines=40> */
.L_x_5966:
[----:B------:R-:W-:Y:S05]  /*0560*/  BSYNC.RECONVERGENT B2 ;  /* 0x0000000000027941 */ /* 0x000fea0003800200 */
.L_x_5965:
        /* <DEDUP_REMOVED lines=26> */
.L_x_5969:
[----:B------:R-:W-:Y:S05]  /*0710*/  BSYNC.RECONVERGENT B2 ;  /* 0x0000000000027941 */ /* 0x000fea0003800200 */
.L_x_5968:
        /* <DEDUP_REMOVED lines=16> */
.L_x_5971:
[----:B------:R-:W-:Y:S05]  /*0820*/  BSYNC.RECONVERGENT B2 ;  /* 0x0000000000027941 */ /* 0x000fea0003800200 */
.L_x_5970:
        /* <DEDUP_REMOVED lines=13> */
.L_x_5964:
[----:B------:R-:W-:Y:S05]  /*0900*/  BSYNC.RECONVERGENT B0 ;  /* 0x0000000000007941 */ /* 0x000fea0003800200 */
.L_x_5963:
        /* <DEDUP_REMOVED lines=8> */
.L_x_5962:
[----:B------:R-:W-:Y:S05]  /*0990*/  BSYNC.RECONVERGENT B1 ;  /* 0x0000000000017941 */ /* 0x000fea0003800200 */
.L_x_5961:
[----:B------:R-:W1:Y:S01]  /*09a0*/  LDCU UR8, c[0x0][0x398] ;  /* 0x00007300ff0877ac */ /* 0x000e620008000800 */
[----:B------:R-:W-:-:S05]  /*09b0*/  VIADD R4, R4, 0x1e ;  /* 0x0000001e04047836 */ /* 0x000fca0000000000 */
[----:B-1----:R-:W-:-:S13]  /*09c0*/  ISETP.GE.AND P1, PT, R4, UR8, PT ;  /* 0x0000000804007c0c */ /* 0x002fda000bf26270 */
[----:B------:R-:W-:Y:S05]  /*09d0*/  @!P1 BRA `(.L_x_5973) ;  /* 0xfffffff400e89947 */ /* 0x000fea000383ffff */
[----:B------:R-:W-:Y:S05]  /*09e0*/  EXIT ;  /* 0x000000000000794d */ /* 0x000fea0003800000 */
.L_x_5974:
        /* <DEDUP_REMOVED lines=9> */
.L_x_8042:


//--------------------- .text._Z15gpukernelAMWNr3ILi4ELi29EEvPdS0_S0_iii --------------------------
	.section	.text._Z15gpukernelAMWNr3ILi4ELi29EEvPdS0_S0_iii,"ax",@progbits
	.align	128
        .global         _Z15gpukernelAMWNr3ILi4ELi29EEvPdS0_S0_iii
        .type           _Z15gpukernelAMWNr3ILi4ELi29EEvPdS0_S0_iii,@function
        .size           _Z15gpukernelAMWNr3ILi4ELi29EEvPdS0_S0_iii,(.L_x_8043 - _Z15gpukernelAMWNr3ILi4ELi29EEvPdS0_S0_iii)
        .other          _Z15gpukernelAMWNr3ILi4ELi29EEvPdS0_S0_iii,@"STO_CUDA_ENTRY STV_DEFAULT"
_Z15gpukernelAMWNr3ILi4ELi29EEvPdS0_S0_iii:
.text._Z15gpukernelAMWNr3ILi4ELi29EEvPdS0_S0_iii:
        /* <DEDUP_REMOVED lines=24> */
.L_x_5987:
[----:B0-----:R-:W0:Y:S01]  /*0180*/  LDCU UR8, c[0x0][0x3a0] ;  /* 0x00007400ff0877ac */ /* 0x001e220008000800 */
[----:B------:R-:W-:Y:S01]  /*0190*/  BSSY.RECONVERGENT B1, `(.L_x_5975) ;  /* 0x0000080000017945 */ /* 0x000fe20003800200 */
[----:B0-----:R-:W-:-:S13]  /*01a0*/  ISETP.GE.AND P1, PT, R5, UR8, PT ;  /* 0x0000000805007c0c */ /* 0x001fda000bf26270 */
[----:B------:R-:W-:Y:S05]  /*01b0*/  @P1 BRA `(.L_x_5976) ;  /* 0x0000000400f41947 */ /* 0x000fea0003800000 */
[----:B------:R-:W-:-:S07]  /*01c0*/  IMAD.MOV.U32 R9, RZ, RZ, R5 ;  /* 0x000000ffff097224 */ /* 0x000fce00078e0005 */
.L_x_5986:
        /* <DEDUP_REMOVED lines=17> */
.L_x_5981:
        /* <DEDUP_REMOVED lines=40> */
.L_x_5980:
[----:B------:R-:W-:Y:S05]  /*0560*/  BSYNC.RECONVERGENT B2 ;  /* 0x0000000000027941 */ /* 0x000fea0003800200 */
.L_x_5979:
        /* <DEDUP_REMOVED lines=26> */
.L_x_5983:
[----:B------:R-:W-:Y:S05]  /*0710*/  BSYNC.RECONVERGENT B2 ;  /* 0x0000000000027941 */ /* 0x000fea0003800200 */
.L_x_5982:
        /* <DEDUP_REMOVED lines=16> */
.L_x_5985:
[----:B------:R-:W-:Y:S05]  /*0820*/  BSYNC.RECONVERGENT B2 ;  /* 0x0000000000027941 */ /* 0x000fea0003800200 */
.L_x_5984:
        /* <DEDUP_REMOVED lines=13> */
.L_x_5978:
[----:B------:R-:W-:Y:S05]  /*0900*/  BSYNC.RECONVERGENT B0 ;  /* 0x0000000000007941 */ /* 0x000fea0003800200 */
.L_x_5977:
        /* <DEDUP_REMOVED lines=8> */
.L_x_5976:
[----:B------:R-:W-:Y:S05]  /*0990*/  BSYNC.RECONVERGENT B1 ;  /* 0x0000000000017941 */ /* 0x000fea0003800200 */
.L_x_5975:
[----:B------:R-:W1:Y:S01]  /*09a0*/  LDCU UR8, c[0x0][0x398] ;  /* 0x00007300ff0877ac */ /* 0x000e620008000800 */
[----:B------:R-:W-:-:S05]  /*09b0*/  VIADD R4, R4, 0x1d ;  /* 0x0000001d04047836 */ /* 0x000fca0000000000 */
[----:B-1----:R-:W-:-:S13]  /*09c0*/  ISETP.GE.AND P1, PT, R4, UR8, PT ;  /* 0x0000000804007c0c */ /* 0x002fda000bf26270 */
[----:B------:R-:W-:Y:S05]  /*09d0*/  @!P1 BRA `(.L_x_5987) ;  /* 0xfffffff400e89947 */ /* 0x000fea000383ffff */
[----:B------:R-:W-:Y:S05]  /*09e0*/  EXIT ;  /* 0x000000000000794d */ /* 0x000fea0003800000 */
.L_x_5988:
        /* <DEDUP_REMOVED lines=9> */
.L_x_8043:


//--------------------- .text._Z15gpukernelAMWNr3ILi4ELi28EEvPdS0_S0_iii --------------------------
	.section	.text._Z15gpukernelAMWNr3ILi4ELi28EEvPdS0_S0_iii,"ax",@progbits
	.align	128
        .global         _Z15gpukernelAMWNr3ILi4ELi28EEvPdS0_S0_iii
        .type           _Z15gpukernelAMWNr3ILi4ELi28EEvPdS0_S0_iii,@function
        .size           _Z15gpukernelAMWNr3ILi4ELi28EEvPdS0_S0_iii,(.L_x_8044 - _Z15gpukernelAMWNr3ILi4ELi28EEvPdS0_S0_iii)
        .other          _Z15gpukernelAMWNr3ILi4ELi28EEvPdS0_S0_iii,@"STO_CUDA_ENTRY STV_DEFAULT"
_Z15gpukernelAMWNr3ILi4ELi28EEvPdS0_S0_iii:
.text._Z15gpukernelAMWNr3ILi4ELi28EEvPdS0_S0_iii:
        /* <DEDUP_REMOVED lines=24> */
.L_x_6001:
[----:B0-----:R-:W0:Y:S01]  /*0180*/  LDCU UR8, c[0x0][0x3a0] ;  /* 0x00007400ff0877ac */ /* 0x001e220008000800 */
[----:B------:R-:W-:Y:S01]  /*0190*/  BSSY.RECONVERGENT B1, `(.L_x_5989) ;  /* 0x0000080000017945 */ /* 0x000fe20003800200 */
[----:B0-----:R-:W-:-:S13]  /*01a0*/  ISETP.GE.AND P1, PT, R5, UR8, PT ;  /* 0x0000000805007c0c */ /* 0x001fda000bf26270 */
[----:B------:R-:W-:Y:S05]  /*01b0*/  @P1 BRA `(.L_x_5990) ;  /* 0x0000000400f41947 */ /* 0x000fea0003800000 */
[----:B------:R-:W-:-:S07]  /*01c0*/  IMAD.MOV.U32 R9, RZ, RZ, R5 ;  /* 0x000000ffff097224 */ /* 0x000fce00078e0005 */
.L_x_6000:
        /* <DEDUP_REMOVED lines=17> */
.L_x_5995:
        /* <DEDUP_REMOVED lines=40> */
.L_x_5994:
[----:B------:R-:W-:Y:S05]  /*0560*/  BSYNC.RECONVERGENT B2 ;  /* 0x0000000000027941 */ /* 0x000fea0003800200 */
.L_x_5993:
        /* <DEDUP_REMOVED lines=26> */
.L_x_5997:
[----:B------:R-:W-:Y:S05]  /*0710*/  BSYNC.RECONVERGENT B2 ;  /* 0x0000000000027941 */ /* 0x000fea0003800200 */
.L_x_5996:
        /* <DEDUP_REMOVED lines=16> */
.L_x_5999:
[----:B------:R-:W-:Y:S05]  /*0820*/  BSYNC.RECONVERGENT B2 ;  /* 0x0000000000027941 */ /* 0x000fea0003800200 */
.L_x_5998:
        /* <DEDUP_REMOVED lines=13> */
.L_x_5992:
[----:B------:R-:W-:Y:S05]  /*0900*/  BSYNC.RECONVERGENT B0 ;  /* 0x0000000000007941 */ /* 0x000fea0003800200 */
.L_x_5991:
        /* <DEDUP_REMOVED lines=8> */
.L_x_5990:
[----:B------:R-:W-:Y:S05]  /*0990*/  BSYNC.RECONVERGENT B1 ;  /* 0x0000000000017941 */ /* 0x000fea0003800200 */
.L_x_5989:
[----:B------:R-:W1:Y:S01]  /*09a0*/  LDCU UR8, c[0x0][0x398] ;  /* 0x00007300ff0877ac */ /* 0x000e620008000800 */
[----:B------:R-:W-:-:S05]  /*09b0*/  VIADD R4, R4, 0x1c ;  /* 0x0000001c04047836 */ /* 0x000fca0000000000 */
[----:B-1----:R-:W-:-:S13]  /*09c0*/  ISETP.GE.AND P1, PT, R4, UR8, PT ;  /* 0x0000000804007c0c */ /* 0x002fda000bf26270 */
[----:B------:R-:W-:Y:S05]  /*09d0*/  @!P1 BRA `(.L_x_6001) ;  /* 0xfffffff400e89947 */ /* 0x000fea000383ffff */
[----:B------:R-:W-:Y:S05]  /*09e0*/  EXIT ;  /* 0x000000000000794d */ /* 0x000fea0003800000 */
.L_x_6002:
        /* <DEDUP_REMOVED lines=9> */
.L_x_8044:


//--------------------- .text._Z15gpukernelAMWNr3ILi4ELi27EEvPdS0_S0_iii --------------------------
	.section	.text._Z15gpukernelAMWNr3ILi4ELi27EEvPdS0_S0_iii,"ax",@progbits
	.align	128
        .global         _Z15gpukernelAMWNr3ILi4ELi27EEvPdS0_S0_iii
        .type           _Z15gpukernelAMWNr3ILi4ELi27EEvPdS0_S0_iii,@function
        .size           _Z15gpukernelAMWNr3ILi4ELi27EEvPdS0_S0_iii,(.L_x_8045 - _Z15gpukernelAMWNr3ILi4ELi27EEvPdS0_S0_iii)
        .other          _Z15gpukernelAMWNr3ILi4ELi27EEvPdS0_S0_iii,@"STO_CUDA_ENTRY STV_DEFAULT"
_Z15gpukernelAMWNr3ILi4ELi27EEvPdS0_S0_iii:
.text._Z15gpukernelAMWNr3ILi4ELi27EEvPdS0_S0_iii:
        /* <DEDUP_REMOVED lines=24> */
.L_x_6015:
[----:B0-----:R-:W0:Y:S01]  /*0180*/  LDCU UR8, c[0x0][0x3a0] ;  /* 0x00007400ff0877ac */ /* 0x001e220008000800 */
[----:B------:R-:W-:Y:S01]  /*0190*/  BSSY.RECONVERGENT B1, `(.L_x_6003) ;  /* 0x0000080000017945 */ /* 0x000fe20003800200 */
[----:B0-----:R-:W-:-:S13]  /*01a0*/  ISETP.GE.AND P1, PT, R5, UR8, PT ;  /* 0x0000000805007c0c */ /* 0x001fda000bf26270 */
[----:B------:R-:W-:Y:S05]  /*01b0*/  @P1 BRA `(.L_x_6004) ;  /* 0x0000000400f41947 */ /* 0x000fea0003800000 */
[----:B------:R-:W-:-:S07]  /*01c0*/  IMAD.MOV.U32 R9, RZ, RZ, R5 ;  /* 0x000000ffff097224 */ /* 0x000fce00078e0005 */
.L_x_6014:
        /* <DEDUP_REMOVED lines=17> */
.L_x_6009:
        /* <DEDUP_REMOVED lines=40> */
.L_x_6008:
[----:B------:R-:W-:Y:S05]  /*0560*/  BSYNC.RECONVERGENT B2 ;  /* 0x0000000000027941 */ /* 0x000fea0003800200 */
.L_x_6007:
        /* <DEDUP_REMOVED lines=26> */
.L_x_6011:
[----:B------:R-:W-:Y:S05]  /*0710*/  BSYNC.RECONVERGENT B2 ;  /* 0x0000000000027941 */ /* 0x000fea0003800200 */
.L_x_6010:
        /* <DEDUP_REMOVED lines=16> */
.L_x_6013:
[----:B------:R-:W-:Y:S05]  /*0820*/  BSYNC.RECONVERGENT B2 ;  /* 0x0000000000027941 */ /* 0x000fea0003800200 */
.L_x_6012:
        /* <DEDUP_REMOVED lines=13> */
.L_x_6006:
[----:B------:R-:W-:Y:S05]  /*0900*/  BSYNC.RECONVERGENT B0 ;  /* 0x0000000000007941 */ /* 0x000fea0003800200 */
.L_x_6005:
        /* <DEDUP_REMOVED lines=8> */
.L_x_6004:
[----:B------:R-:W-:Y:S05]  /*0990*/  BSYNC.RECONVERGENT B1 ;  /* 0x0000000000017941 */ /* 0x000fea0003800200 */
.L_x_6003:
[----:B------:R-:W1:Y:S01]  /*09a0*/  LDCU UR8, c[0x0][0x398] ;  /* 0x00007300ff0877ac */ /* 0x000e620008000800 */
[----:B------:R-:W-:-:S05]  /*09b0*/  VIADD R4, R4, 0x1b ;  /* 0x0000001b04047836 */ /* 0x000fca0000000000 */
[----:B-1----:R-:W-:-:S13]  /*09c0*/  ISETP.GE.AND P1, PT, R4, UR8, PT ;  /* 0x0000000804007c0c */ /* 0x002fda000bf26270 */
[----:B------:R-:W-:Y:S05]  /*09d0*/  @!P1 BRA `(.L_x_6015) ;  /* 0xfffffff400e89947 */ /* 0x000fea000383ffff */
[----:B------:R-:W-:Y:S05]  /*09e0*/  EXIT ;  /* 0x000000000000794d */ /* 0x000fea0003800000 */
.L_x_6016:
        /* <DEDUP_REMOVED lines=9> */
.L_x_8045:


//--------------------- .text._Z15gpukernelAMWNr3ILi4ELi26EEvPdS0_S0_iii --------------------------
	.section	.text._Z15gpukernelAMWNr3ILi4ELi26EEvPdS0_S0_iii,"ax",@progbits
	.align	128
        .global         _Z15gpukernelAMWNr3ILi4ELi26EEvPdS0_S0_iii
        .type           _Z15gpukernelAMWNr3ILi4ELi26EEvPdS0_S0_iii,@function
        .size           _Z15gpukernelAMWNr3ILi4ELi26EEvPdS0_S0_iii,(.L_x_8046 - _Z15gpukernelAMWNr3ILi4ELi26EEvPdS0_S0_iii)
        .other          _Z15gpukernelAMWNr3ILi4ELi26EEvPdS0_S0_iii,@"STO_CUDA_ENTRY STV_DEFAULT"
_Z15gpukernelAMWNr3ILi4ELi26EEvPdS0_S0_iii:
.text._Z15gpukernelAMWNr3ILi4ELi26EEvPdS0_S0_iii:
        /* <DEDUP_REMOVED lines=24> */
.L_x_6029:
[----:B0-----:R-:W0:Y:S01]  /*0180*/  LDCU UR8, c[0x0][0x3a0] ;  /* 0x00007400ff0877ac */ /* 0x001e220008000800 */
[----:B------:R-:W-:Y:S01]  /*0190*/  BSSY.RECONVERGENT B1, `(.L_x_6017) ;  /* 0x0000080000017945 */ /* 0x000fe20003800200 */
[----:B0-----:R-:W-:-:S13]  /*01a0*/  ISETP.GE.AND P1, PT, R5, UR8, PT ;  /* 0x0000000805007c0c */ /* 0x001fda000bf26270 */
[----:B------:R-:W-:Y:S05]  /*01b0*/  @P1 BRA `(.L_x_6018) ;  /* 0x0000000400f41947 */ /* 0x000fea0003800000 */
[----:B------:R-:W-:-:S07]  /*01c0*/  IMAD.MOV.U32 R9, RZ, RZ, R5 ;  /* 0x000000ffff097224 */ /* 0x000fce00078e0005 */
.L_x_6028:
        /* <DEDUP_REMOVED lines=17> */
.L_x_6023:
        /* <DEDUP_REMOVED lines=40> */
.L_x_6022:
[----:B------:R-:W-:Y:S05]  /*0560*/  BSYNC.RECONVERGENT B2 ;  /* 0x0000000000027941 */ /* 0x000fea0003800200 */
.L_x_6021:
        /* <DEDUP_REMOVED lines=26> */
.L_x_6025:
[----:B------:R-:W-:Y:S05]  /*0710*/  BSYNC.RECONVERGENT B2 ;  /* 0x0000000000027941 */ /* 0x000fea0003800200 */
.L_x_6024:
        /* <DEDUP_REMOVED lines=16> */
.L_x_6027:
[----:B------:R-:W-:Y:S05]  /*0820*/  BSYNC.RECONVERGENT B2 ;  /* 0x0000000000027941 */ /* 0x000fea0003800200 */
.L_x_6026:
        /* <DEDUP_REMOVED lines=13> */
.L_x_6020:
[----:B------:R-:W-:Y:S05]  /*0900*/  BSYNC.RECONVERGENT B0 ;  /* 0x0000000000007941 */ /* 0x000fea0003800200 */
.L_x_6019:
        /* <DEDUP_REMOVED lines=8> */
.L_x_6018:
[----:B------:R-:W-:Y:S05]  /*0990*/  BSYNC.RECONVERGENT B1 ;  /* 0x0000000000017941 */ /* 0x000fea0003800200 */
.L_x_6017:
[----:B------:R-:W1:Y:S01]  /*09a0*/  LDCU UR8, c[0x0][0x398] ;  /* 0x00007300ff0877ac */ /* 0x000e620008000800 */
[----:B------:R-:W-:-:S05]  /*09b0*/  VIADD R4, R4, 0x1a ;  /* 0x0000001a04047836 */ /* 0x000fca0000000000 */
[----:B-1----:R-:W-:-:S13]  /*09c0*/  ISETP.GE.AND P1, PT, R4, UR8, PT ;  /* 0x0000000804007c0c */ /* 0x002fda000bf26270 */
[----:B------:R-:W-:Y:S05]  /*09d0*/  @!P1 BRA `(.L_x_6029) ;  /* 0xfffffff400e89947 */ /* 0x000fea000383ffff */
[----:B------:R-:W-:Y:S05]  /*09e0*/  EXIT ;  /* 0x000000000000794d */ /* 0x000fea0003800000 */
.L_x_6030:
        /* <DEDUP_REMOVED lines=9> */
.L_x_8046:


//--------------------- .text._Z15gpukernelAMWNr3ILi4ELi25EEvPdS0_S0_iii --------------------------
	.section	.text._Z15gpukernelAMWNr3ILi4ELi25EEvPdS0_S0_iii,"ax",@progbits
	.align	128
        .global         _Z15gpukernelAMWNr3ILi4ELi25EEvPdS0_S0_iii
        .type           _Z15gpukernelAMWNr3ILi4ELi25EEvPdS0_S0_iii,@function
        .size           _Z15gpukernelAMWNr3ILi4ELi25EEvPdS0_S0_iii,(.L_x_8047 - _Z15gpukernelAMWNr3ILi4ELi25EEvPdS0_S0_iii)
        .other          _Z15gpukernelAMWNr3ILi4ELi25EEvPdS0_S0_iii,@"STO_CUDA_ENTRY STV_DEFAULT"
_Z15gpukernelAMWNr3ILi4ELi25EEvPdS0_S0_iii:
.text._Z15gpukernelAMWNr3ILi4ELi25EEvPdS0_S0_iii:
        /* <DEDUP_REMOVED lines=24> */
.L_x_6043:
[----:B0-----:R-:W0:Y:S01]  /*0180*/  LDCU UR8, c[0x0][0x3a0] ;  /* 0x00007400ff0877ac */ /* 0x001e220008000800 */
[----:B------:R-:W-:Y:S01]  /*0190*/  BSSY.RECONVERGENT B1, `(.L_x_6031) ;  /* 0x0000080000017945 */ /* 0x000fe20003800200 */
[----:B0-----:R-:W-:-:S13]  /*01a0*/  ISETP.GE.AND P1, PT, R5, UR8, PT ;  /* 0x0000000805007c0c */ /* 0x001fda000bf26270 */
[----:B------:R-:W-:Y:S05]  /*01b0*/  @P1 BRA `(.L_x_6032) ;  /* 0x0000000400f41947 */ /* 0x000fea0003800000 */
[----:B------:R-:W-:-:S07]  /*01c0*/  IMAD.MOV.U32 R9, RZ, RZ, R5 ;  /* 0x000000ffff097224 */ /* 0x000fce00078e0005 */
.L_x_6042:
        /* <DEDUP_REMOVED lines=17> */
.L_x_6037:
        /* <DEDUP_REMOVED lines=40> */
.L_x_6036:
[----:B------:R-:W-:Y:S05]  /*0560*/  BSYNC.RECONVERGENT B2 ;  /* 0x0000000000027941 */ /* 0x000fea0003800200 */
.L_x_6035:
        /* <DEDUP_REMOVED lines=26> */
.L_x_6039:
[----:B------:R-:W-:Y:S05]  /*0710*/  BSYNC.RECONVERGENT B2 ;  /* 0x0000000000027941 */ /* 0x000fea0003800200 */
.L_x_6038:
        /* <DEDUP_REMOVED lines=16> */
.L_x_6041:
[----:B------:R-:W-:Y:S05]  /*0820*/  BSYNC.RECONVERGENT B2 ;  /* 0x0000000000027941 */ /* 0x000fea0003800200 */
.L_x_6040:
        /* <DEDUP_REMOVED lines=13> */
.L_x_6034:
[----:B------:R-:W-:Y:S05]  /*0900*/  BSYNC.RECONVERGENT B0 ;  /* 0x0000000000007941 */ /* 0x000fea0003800200 */
.L_x_6033:
        /* <DEDUP_REMOVED lines=8> */
.L_x_6032:
[----:B------:R-:W-:Y:S05]  /*0990*/  BSYNC.RECONVERGENT B1 ;  /* 0x0000000000017941 */ /* 0x000fea0003800200 */
.L_x_6031:
[----:B------:R-:W1:Y:S01]  /*09a0*/  LDCU UR8, c[0x0][0x398] ;  /* 0x00007300ff0877ac */ /* 0x000e620008000800 */
[----:B------:R-:W-:-:S05]  /*09b0*/  VIADD R4, R4, 0x19 ;  /* 0x0000001904047836 */ /* 0x000fca0000000000 */
[----:B-1----:R-:W-:-:S13]  /*09c0*/  ISETP.GE.AND P1, PT, R4, UR8, PT ;  /* 0x0000000804007c0c */ /* 0x002fda000bf26270 */
[----:B------:R-:W-:Y:S05]  /*09d0*/  @!P1 BRA `(.L_x_6043) ;  /* 0xfffffff400e89947 */ /* 0x000fea000383ffff */
[----:B------:R-:W-:Y:S05]  /*09e0*/  EXIT ;  /* 0x000000000000794d */ /* 0x000fea0003800000 */
.L_x_6044:
        /* <DEDUP_REMOVED lines=9> */
.L_x_8047:


//--------------------- .text._Z15gpukernelAMWNr3ILi4ELi24EEvPdS0_S0_iii --------------------------
	.section	.text._Z15gpukernelAMWNr3ILi4ELi24EEvPdS0_S0_iii,"ax",@progbits
	.align	128
        .global         _Z15gpukernelAMWNr3ILi4ELi24EEvPdS0_S0_iii
        .type           _Z15gpukernelAMWNr3ILi4ELi24EEvPdS0_S0_iii,@function
        .size           _Z15gpukernelAMWNr3ILi4ELi24EEvPdS0_S0_iii,(.L_x_8048 - _Z15gpukernelAMWNr3ILi4ELi24EEvPdS0_S0_iii)
        .other          _Z15gpukernelAMWNr3ILi4ELi24EEvPdS0_S0_iii,@"STO_CUDA_ENTRY STV_DEFAULT"
_Z15gpukernelAMWNr3ILi4ELi24EEvPdS0_S0_iii:
.text._Z15gpukernelAMWNr3ILi4ELi24EEvPdS0_S0_iii:
        /* <DEDUP_REMOVED lines=24> */
.L_x_6057:
[----:B0-----:R-:W0:Y:S01]  /*0180*/  LDCU UR8, c[0x0][0x3a0] ;  /* 0x00007400ff0877ac */ /* 0x001e220008000800 */
[----:B------:R-:W-:Y:S01]  /*0190*/  BSSY.RECONVERGENT B1, `(.L_x_6045) ;  /* 0x0000080000017945 */ /* 0x000fe20003800200 */
[----:B0-----:R-:W-:-:S13]  /*01a0*/  ISETP.GE.AND P1, PT, R5, UR8, PT ;  /* 0x0000000805007c0c */ /* 0x001fda000bf26270 */
[----:B------:R-:W-:Y:S05]  /*01b0*/  @P1 BRA `(.L_x_6046) ;  /* 0x0000000400f41947 */ /* 0x000fea0003800000 */
[----:B------:R-:W-:-:S07]  /*01c0*/  IMAD.MOV.U32 R9, RZ, RZ, R5 ;  /* 0x000000ffff097224 */ /* 0x000fce00078e0005 */
.L_x_6056:
        /* <DEDUP_REMOVED lines=17> */
.L_x_6051:
        /* <DEDUP_REMOVED lines=40> */
.L_x_6050:
[----:B------:R-:W-:Y:S05]  /*0560*/  BSYNC.RECONVERGENT B2 ;  /* 0x0000000000027941 */ /* 0x000fea0003800200 */
.L_x_6049:
        /* <DEDUP_REMOVED lines=26> */
.L_x_6053:
[----:B------:R-:W-:Y:S05]  /*0710*/  BSYNC.RECONVERGENT B2 ;  /* 0x0000000000027941 */ /* 0x000fea0003800200 */
.L_x_6052:
        /* <DEDUP_REMOVED lines=16> */
.L_x_6055:
[----:B------:R-:W-:Y:S05]  /*0820*/  BSYNC.RECONVERGENT B2 ;  /* 0x0000000000027941 */ /* 0x000fea0003800200 */
.L_x_6054:
        /* <DEDUP_REMOVED lines=13> */
.L_x_6048:
[----:B------:R-:W-:Y:S05]  /*0900*/  BSYNC.RECONVERGENT B0 ;  /* 0x0000000000007941 */ /* 0x000fea0003800200 */
.L_x_6047:
        /* <DEDUP_REMOVED lines=8> */
.L_x_6046:
[----:B------:R-:W-:Y:S05]  /*0990*/  BSYNC.RECONVERGENT B1 ;  /* 0x0000000000017941 */ /* 0x000fea0003800200 */
.L_x_6045:
[----:B------:R-:W1:Y:S01]  /*09a0*/  LDCU UR8, c[0x0][0x398] ;  /* 0x00007300ff0877ac */ /* 0x000e620008000800 */
[----:B------:R-:W-:-:S05]  /*09b0*/  VIADD R4, R4, 0x18 ;  /* 0x0000001804047836 */ /* 0x000fca0000000000 */
[----:B-1----:R-:W-:-:S13]  /*09c0*/  ISETP.GE.AND P1, PT, R4, UR8, PT ;  /* 0x0000000804007c0c */ /* 0x002fda000bf26270 */
[----:B------:R-:W-:Y:S05]  /*09d0*/  @!P1 BRA `(.L_x_6057) ;  /* 0xfffffff400e89947 */ /* 0x000fea000383ffff */
[----:B------:R-:W-:Y:S05]  /*09e0*/  EXIT ;  /* 0x000000000000794d */ /* 0x000fea0003800000 */
.L_x_6058:
        /* <DEDUP_REMOVED lines=9> */
.L_x_8048:


//--------------------- .text._Z15gpukernelAMWNr3ILi4ELi23EEvPdS0_S0_iii --------------------------
	.section	.text._Z15gpukernelAMWNr3ILi4ELi23EEvPdS0_S0_iii,"ax",@progbits
	.align	128
        .global         _Z15gpukernelAMWNr3ILi4ELi23EEvPdS0_S0_iii
        .type           _Z15gpukernelAMWNr3ILi4ELi23EEvPdS0_S0_iii,@function
        .size           _Z15gpukernelAMWNr3ILi4ELi23EEvPdS0_S0_iii,(.L_x_8049 - _Z15gpukernelAMWNr3ILi4ELi23EEvPdS0_S0_iii)
        .other          _Z15gpukernelAMWNr3ILi4ELi23EEvPdS0_S0_iii,@"STO_CUDA_ENTRY STV_DEFAULT"
_Z15gpukernelAMWNr3ILi4ELi23EEvPdS0_S0_iii:
.text._Z15gpukernelAMWNr3ILi4ELi23EEvPdS0_S0_iii:
        /* <DEDUP_REMOVED lines=24> */
.L_x_6071:
[----:B0-----:R-:W0:Y:S01]  /*0180*/  LDCU UR8, c[0x0][0x3a0] ;  /* 0x00007400ff0877ac */ /* 0x001e220008000800 */
[----:B------:R-:W-:Y:S01]  /*0190*/  BSSY.RECONVERGENT B1, `(.L_x_6059) ;  /* 0x0000080000017945 */ /* 0x000fe20003800200 */
[----:B0-----:R-:W-:-:S13]  /*01a0*/  ISETP.GE.AND P1, PT, R5, UR8, PT ;  /* 0x0000000805007c0c */ /* 0x001fda000bf26270 */
[----:B------:R-:W-:Y:S05]  /*01b0*/  @P1 BRA `(.L_x_6060) ;  /* 0x0000000400f41947 */ /* 0x000fea0003800000 */
[----:B------:R-:W-:-:S07]  /*01c0*/  IMAD.MOV.U32 R9, RZ, RZ, R5 ;  /* 0x000000ffff097224 */ /* 0x000fce00078e0005 */
.L_x_6070:
        /* <DEDUP_REMOVED lines=17> */
.L_x_6065:
        /* <DEDUP_REMOVED lines=40> */
.L_x_6064:
[----:B------:R-:W-:Y:S05]  /*0560*/  BSYNC.RECONVERGENT B2 ;  /* 0x0000000000027941 */ /* 0x000fea0003800200 */
.L_x_6063:
        /* <DEDUP_REMOVED lines=26> */
.L_x_6067:
[----:B------:R-:W-:Y:S05]  /*0710*/  BSYNC.RECONVERGENT B2 ;  /* 0x0000000000027941 */ /* 0x000fea0003800200 */
.L_x_6066:
        /* <DEDUP_REMOVED lines=16> */
.L_x_6069:
[----:B------:R-:W-:Y:S05]  /*0820*/  BSYNC.RECONVERGENT B2 ;  /* 0x0000000000027941 */ /* 0x000fea0003800200 */
.L_x_6068:
        /* <DEDUP_REMOVED lines=13> */
.L_x_6062:
[----:B------:R-:W-:Y:S05]  /*0900*/  BSYNC.RECONVERGENT B0 ;  /* 0x0000000000007941 */ /* 0x000fea0003800200 */
.L_x_6061:
        /* <DEDUP_REMOVED lines=8> */
.L_x_6060:
[----:B------:R-:W-:Y:S05]  /*0990*/  BSYNC.RECONVERGENT B1 ;  /* 0x0000000000017941 */ /* 0x000fea0003800200 */
.L_x_6059:
[----:B------:R-:W1:Y:S01]  /*09a0*/  LDCU UR8, c[0x0][0x398] ;  /* 0x00007300ff0877ac */ /* 0x000e620008000800 */
[----:B------:R-:W-:-:S05]  /*09b0*/  VIADD R4, R4, 0x17 ;  /* 0x0000001704047836 */ /* 0x000fca0000000000 */
[----:B-1----:R-:W-:-:S13]  /*09c0*/  ISETP.GE.AND P1, PT, R4, UR8, PT ;  /* 0x0000000804007c0c */ /* 0x002fda000bf26270 */
[----:B------:R-:W-:Y:S05]  /*09d0*/  @!P1 BRA `(.L_x_6071) ;  /* 0xfffffff400e89947 */ /* 0x000fea000383ffff */
[----:B------:R-:W-:Y:S05]  /*09e0*/  EXIT ;  /* 0x000000000000794d */ /* 0x000fea0003800000 */
.L_x_6072:
        /* <DEDUP_REMOVED lines=9> */
.L_x_8049:


//--------------------- .text._Z15gpukernelAMWNr3ILi4ELi22EEvPdS0_S0_iii --------------------------
	.section	.text._Z15gpukernelAMWNr3ILi4ELi22EEvPdS0_S0_iii,"ax",@progbits
	.align	128
        .global         _Z15gpukernelAMWNr3ILi4ELi22EEvPdS0_S0_iii
        .type           _Z15gpukernelAMWNr3ILi4ELi22EEvPdS0_S0_iii,@function
        .size           _Z15gpukernelAMWNr3ILi4ELi22EEvPdS0_S0_iii,(.L_x_8050 - _Z15gpukernelAMWNr3ILi4ELi22EEvPdS0_S0_iii)
        .other          _Z15gpukernelAMWNr3ILi4ELi22EEvPdS0_S0_iii,@"STO_CUDA_ENTRY STV_DEFAULT"
_Z15gpukernelAMWNr3ILi4ELi22EEvPdS0_S0_iii:
.text._Z15gpukernelAMWNr3ILi4ELi22EEvPdS0_S0_iii:
        /* <DEDUP_REMOVED lines=24> */
.L_x_6085:
[----:B0-----:R-:W0:Y:S01]  /*0180*/  LDCU UR8, c[0x0][0x3a0] ;  /* 0x00007400ff0877ac */ /* 0x001e220008000800 */
[----:B------:R-:W-:Y:S01]  /*0190*/  BSSY.RECONVERGENT B1, `(.L_x_6073) ;  /* 0x0000080000017945 */ /* 0x000fe20003800200 */
[----:B0-----:R-:W-:-:S13]  /*01a0*/  ISETP.GE.AND P1, PT, R5, UR8, PT ;  /* 0x0000000805007c0c */ /* 0x001fda000bf26270 */
[----:B------:R-:W-:Y:S05]  /*01b0*/  @P1 BRA `(.L_x_6074) ;  /* 0x0000000400f41947 */ /* 0x000fea0003800000 */
[----:B------:R-:W-:-:S07]  /*01c0*/  IMAD.MOV.U32 R9, RZ, RZ, R5 ;  /* 0x000000ffff097224 */ /* 0x000fce00078e0005 */
.L_x_6084:
        /* <DEDUP_REMOVED lines=17> */
.L_x_6079:
        /* <DEDUP_REMOVED lines=40> */
.L_x_6078:
[----:B------:R-:W-:Y:S05]  /*0560*/  BSYNC.RECONVERGENT B2 ;  /* 0x0000000000027941 */ /* 0x000fea0003800200 */
.L_x_6077:
        /* <DEDUP_REMOVED lines=26> */
.L_x_6081:
[----:B------:R-:W-:Y:S05]  /*0710*/  BSYNC.RECONVERGENT B2 ;  /* 0x0000000000027941 */ /* 0x000fea0003800200 */
.L_x_6080:
        /* <DEDUP_REMOVED lines=16> */
.L_x_6083:
[----:B------:R-:W-:Y:S05]  /*0820*/  BSYNC.RECONVERGENT B2 ;  /* 0x0000000000027941 */ /* 0x000fea0003800200 */
.L_x_6082:
        /* <DEDUP_REMOVED lines=13> */
.L_x_6076:
[----:B------:R-:W-:Y:S05]  /*0900*/  BSYNC.RECONVERGENT B0 ;  /* 0x0000000000007941 */ /* 0x000fea0003800200 */
.L_x_6075:
        /* <DEDUP_REMOVED lines=8> */
.L_x_6074:
[----:B------:R-:W-:Y:S05]  /*0990*/  BSYNC.RECONVERGENT B1 ;  /* 0x0000000000017941 */ /* 0x000fea0003800200 */
.L_x_6073:
[----:B------:R-:W1:Y:S01]  /*09a0*/  LDCU UR8, c[0x0][0x398] ;  /* 0x00007300ff0877ac */ /* 0x000e620008000800 */
[----:B------:R-:W-:-:S05]  /*09b0*/  VIADD R4, R4, 0x16 ;  /* 0x0000001604047836 */ /* 0x000fca0000000000 */
[----:B-1----:R-:W-:-:S13]  /*09c0*/  ISETP.GE.AND P1, PT, R4, UR8, PT ;  /* 0x0000000804007c0c */ /* 0x002fda000bf26270 */
[----:B------:R-:W-:Y:S05]  /*09d0*/  @!P1 BRA `(.L_x_6085) ;  /* 0xfffffff400e89947 */ /* 0x000fea000383ffff */
[----:B------:R-:W-:Y:S05]  /*09e0*/  EXIT ;  /* 0x000000000000794d */ /* 0x000fea0003800000 */
.L_x_6086:
        /* <DEDUP_REMOVED lines=9> */
.L_x_8050:


//--------------------- .text._Z15gpukernelAMWNr3ILi4ELi21EEvPdS0_S0_iii --------------------------
	.section	.text._Z15gpukernelAMWNr3ILi4ELi21EEvPdS0_S0_iii,"ax",@progbits
	.align	128
        .global         _Z15gpukernelAMWNr3ILi4ELi21EEvPdS0_S0_iii
        .type           _Z15gpukernelAMWNr3ILi4ELi21EEvPdS0_S0_iii,@function
        .size           _Z15gpukernelAMWNr3ILi4ELi21EEvPdS0_S0_iii,(.L_x_8051 - _Z15gpukernelAMWNr3ILi4ELi21EEvPdS0_S0_iii)
        .other          _Z15gpukernelAMWNr3ILi4ELi21EEvPdS0_S0_iii,@"STO_CUDA_ENTRY STV_DEFAULT"
_Z15gpukernelAMWNr3ILi4ELi21EEvPdS0_S0_iii:
.text._Z15gpukernelAMWNr3ILi4ELi21EEvPdS0_S0_iii:
        /* <DEDUP_REMOVED lines=24> */
.L_x_6099:
[----:B0-----:R-:W0:Y:S01]  /*0180*/  LDCU UR8, c[0x0][0x3a0] ;  /* 0x00007400ff0877ac */ /* 0x001e220008000800 */
[----:B------:R-:W-:Y:S01]  /*0190*/  BSSY.RECONVERGENT B1, `(.L_x_6087) ;  /* 0x0000080000017945 */ /* 0x000fe20003800200 */
[----:B0-----:R-:W-:-:S13]  /*01a0*/  ISETP.GE.AND P1, PT, R5, UR8, PT ;  /* 0x0000000805007c0c */ /* 0x001fda000bf26270 */
[----:B------:R-:W-:Y:S05]  /*01b0*/  @P1 BRA `(.L_x_6088) ;  /* 0x0000000400f41947 */ /* 0x000fea0003800000 */
[----:B------:R-:W-:-:S07]  /*01c0*/  IMAD.MOV.U32 R9, RZ, RZ, R5 ;  /* 0x000000ffff097224 */ /* 0x000fce00078e0005 */
.L_x_6098:
        /* <DEDUP_REMOVED lines=17> */
.L_x_6093:
        /* <DEDUP_REMOVED lines=40> */
.L_x_6092:
[----:B------:R-:W-:Y:S05]  /*0560*/  BSYNC.RECONVERGENT B2 ;  /* 0x0000000000027941 */ /* 0x000fea0003800200 */
.L_x_6091:
        /* <DEDUP_REMOVED lines=26> */
.L_x_6095:
[----:B------:R-:W-:Y:S05]  /*0710*/  BSYNC.RECONVERGENT B2 ;  /* 0x0000000000027941 */ /* 0x000fea0003800200 */
.L_x_6094:
        /* <DEDUP_REMOVED lines=16> */
.L_x_6097:
[----:B------:R-:W-:Y:S05]  /*0820*/  BSYNC.RECONVERGENT B2 ;  /* 0x0000000000027941 */ /* 0x000fea0003800200 */
.L_x_6096:
        /* <DEDUP_REMOVED lines=13> */
.L_x_6090:
[----:B------:R-:W-:Y:S05]  /*0900*/  BSYNC.RECONVERGENT B0 ;  /* 0x0000000000007941 */ /* 0x000fea0003800200 */
.L_x_6089:
        /* <DEDUP_REMOVED lines=8> */
.L_x_6088:
[----:B------:R-:W-:Y:S05]  /*0990*/  BSYNC.RECONVERGENT B1 ;  /* 0x0000000000017941 */ /* 0x000fea0003800200 */
.L_x_6087:
[----:B------:R-:W1:Y:S01]  /*09a0*/  LDCU UR8, c[0x0][0x398] ;  /* 0x00007300ff0877ac */ /* 0x000e620008000800 */
[----:B------:R-:W-:-:S05]  /*09b0*/  VIADD R4, R4, 0x15 ;  /* 0x0000001504047836 */ /* 0x000fca0000000000 */
[----:B-1----:R-:W-:-:S13]  /*09c0*/  ISETP.GE.AND P1, PT, R4, UR8, PT ;  /* 0x0000000804007c0c */ /* 0x002fda000bf26270 */
[----:B------:R-:W-:Y:S05]  /*09d0*/  @!P1 BRA `(.L_x_6099) ;  /* 0xfffffff400e89947 */ /* 0x000fea000383ffff */
[----:B------:R-:W-:Y:S05]  /*09e0*/  EXIT ;  /* 0x000000000000794d */ /* 0x000fea0003800000 */
.L_x_6100:
        /* <DEDUP_REMOVED lines=9> */
.L_x_8051:


//--------------------- .text._Z15gpukernelAMWNr3ILi4ELi20EEvPdS0_S0_iii --------------------------
	.section	.text._Z15gpukernelAMWNr3ILi4ELi20EEvPdS0_S0_iii,"ax",@progbits
	.align	128
        .global         _Z15gpukernelAMWNr3ILi4ELi20EEvPdS0_S0_iii
        .type           _Z15gpukernelAMWNr3ILi4ELi20EEvPdS0_S0_iii,@function
        .size           _Z15gpukernelAMWNr3ILi4ELi20EEvPdS0_S0_iii,(.L_x_8052 - _Z15gpukernelAMWNr3ILi4ELi20EEvPdS0_S0_iii)
        .other          _Z15gpukernelAMWNr3ILi4ELi20EEvPdS0_S0_iii,@"STO_CUDA_ENTRY STV_DEFAULT"
_Z15gpukernelAMWNr3ILi4ELi20EEvPdS0_S0_iii:
.text._Z15gpukernelAMWNr3ILi4ELi20EEvPdS0_S0_iii:
        /* <DEDUP_REMOVED lines=24> */
.L_x_6113:
[----:B0-----:R-:W0:Y:S01]  /*0180*/  LDCU UR8, c[0x0][0x3a0] ;  /* 0x00007400ff0877ac */ /* 0x001e220008000800 */
[----:B------:R-:W-:Y:S01]  /*0190*/  BSSY.RECONVERGENT B1, `(.L_x_6101) ;  /* 0x0000080000017945 */ /* 0x000fe20003800200 */
[----:B0-----:R-:W-:-:S13]  /*01a0*/  ISETP.GE.AND P1, PT, R5, UR8, PT ;  /* 0x0000000805007c0c */ /* 0x001fda000bf26270 */
[----:B------:R-:W-:Y:S05]  /*01b0*/  @P1 BRA `(.L_x_6102) ;  /* 0x0000000400f41947 */ /* 0x000fea0003800000 */
[----:B------:R-:W-:-:S07]  /*01c0*/  IMAD.MOV.U32 R9, RZ, RZ, R5 ;  /* 0x000000ffff097224 */ /* 0x000fce00078e0005 */
.L_x_6112:
        /* <DEDUP_REMOVED lines=17> */
.L_x_6107:
        /* <DEDUP_REMOVED lines=40> */
.L_x_6106:
[----:B------:R-:W-:Y:S05]  /*0560*/  BSYNC.RECONVERGENT B2 ;  /* 0x0000000000027941 */ /* 0x000fea0003800200 */
.L_x_6105:
        /* <DEDUP_REMOVED lines=26> */
.L_x_6109:
[----:B------:R-:W-:Y:S05]  /*0710*/  BSYNC.RECONVERGENT B2 ;  /* 0x0000000000027941 */ /* 0x000fea0003800200 */
.L_x_6108:
        /* <DEDUP_REMOVED lines=16> */
.L_x_6111:
[----:B------:R-:W-:Y:S05]  /*0820*/  BSYNC.RECONVERGENT B2 ;  /* 0x0000000000027941 */ /* 0x000fea0003800200 */
.L_x_6110:
        /* <DEDUP_REMOVED lines=13> */
.L_x_6104:
[----:B------:R-:W-:Y:S05]  /*0900*/  BSYNC.RECONVERGENT B0 ;  /* 0x0000000000007941 */ /* 0x000fea0003800200 */
.L_x_6103:
        /* <DEDUP_REMOVED lines=8> */
.L_x_6102:
[----:B------:R-:W-:Y:S05]  /*0990*/  BSYNC.RECONVERGENT B1 ;  /* 0x0000000000017941 */ /* 0x000fea0003800200 */
.L_x_6101:
[----:B------:R-:W1:Y:S01]  /*09a0*/  LDCU UR8, c[0x0][0x398] ;  /* 0x00007300ff0877ac */ /* 0x000e620008000800 */
[----:B------:R-:W-:-:S05]  /*09b0*/  VIADD R4, R4, 0x14 ;  /* 0x0000001404047836 */ /* 0x000fca0000000000 */
[----:B-1----:R-:W-:-:S13]  /*09c0*/  ISETP.GE.AND P1, PT, R4, UR8, PT ;  /* 0x0000000804007c0c */ /* 0x002fda000bf26270 */
[----:B------:R-:W-:Y:S05]  /*09d0*/  @!P1 BRA `(.L_x_6113) ;  /* 0xfffffff400e89947 */ /* 0x000fea000383ffff */
[----:B------:R-:W-:Y:S05]  /*09e0*/  EXIT ;  /* 0x000000000000794d */ /* 0x000fea0003800000 */
.L_x_6114:
        /* <DEDUP_REMOVED lines=9> */
.L_x_8052:


//--------------------- .text._Z15gpukernelAMWNr3ILi4ELi19EEvPdS0_S0_iii --------------------------
	.section	.text._Z15gpukernelAMWNr3ILi4ELi19EEvPdS0_S0_iii,"ax",@progbits
	.align	128
        .global         _Z15gpukernelAMWNr3ILi4ELi19EEvPdS0_S0_iii
        .type           _Z15gpukernelAMWNr3ILi4ELi19EEvPdS0_S0_iii,@function
        .size           _Z15gpukernelAMWNr3ILi4ELi19EEvPdS0_S0_iii,(.L_x_8053 - _Z15gpukernelAMWNr3ILi4ELi19EEvPdS0_S0_iii)
        .other          _Z15gpukernelAMWNr3ILi4ELi19EEvPdS0_S0_iii,@"STO_CUDA_ENTRY STV_DEFAULT"
_Z15gpukernelAMWNr3ILi4ELi19EEvPdS0_S0_iii:
.text._Z15gpukernelAMWNr3ILi4ELi19EEvPdS0_S0_iii:
        /* <DEDUP_REMOVED lines=24> */
.L_x_6127:
[----:B0-----:R-:W0:Y:S01]  /*0180*/  LDCU UR8, c[0x0][0x3a0] ;  /* 0x00007400ff0877ac */ /* 0x001e220008000800 */
[----:B------:R-:W-:Y:S01]  /*0190*/  BSSY.RECONVERGENT B1, `(.L_x_6115) ;  /* 0x0000080000017945 */ /* 0x000fe20003800200 */
[----:B0-----:R-:W-:-:S13]  /*01a0*/  ISETP.GE.AND P1, PT, R5, UR8, PT ;  /* 0x0000000805007c0c */ /* 0x001fda000bf26270 */
[----:B------:R-:W-:Y:S05]  /*01b0*/  @P1 BRA `(.L_x_6116) ;  /* 0x0000000400f41947 */ /* 0x000fea0003800000 */
[----:B------:R-:W-:-:S07]  /*01c0*/  IMAD.MOV.U32 R9, RZ, RZ, R5 ;  /* 0x000000ffff097224 */ /* 0x000fce00078e0005 */
.L_x_6126:
        /* <DEDUP_REMOVED lines=17> */
.L_x_6121:
        /* <DEDUP_REMOVED lines=40> */
.L_x_6120:
[----:B------:R-:W-:Y:S05]  /*0560*/  BSYNC.RECONVERGENT B2 ;  /* 0x0000000000027941 */ /* 0x000fea0003800200 */
.L_x_6119:
        /* <DEDUP_REMOVED lines=26> */
.L_x_6123:
[----:B------:R-:W-:Y:S05]  /*0710*/  BSYNC.RECONVERGENT B2 ;  /* 0x0000000000027941 */ /* 0x000fea0003800200 */
.L_x_6122:
        /* <DEDUP_REMOVED lines=16> */
.L_x_6125:
[----:B------:R-:W-:Y:S05]  /*0820*/  BSYNC.RECONVERGENT B2 ;  /* 0x0000000000027941 */ /* 0x000fea0003800200 */
.L_x_6124:
        /* <DEDUP_REMOVED lines=13> */
.L_x_6118:
[----:B------:R-:W-:Y:S05]  /*0900*/  BSYNC.RECONVERGENT B0 ;  /* 0x0000000000007941 */ /* 0x000fea0003800200 */
.L_x_6117:
        /* <DEDUP_REMOVED lines=8> */
.L_x_6116:
[----:B------:R-:W-:Y:S05]  /*0990*/  BSYNC.RECONVERGENT B1 ;  /* 0x0000000000017941 */ /* 0x000fea0003800200 */
.L_x_6115:
[----:B------:R-:W1:Y:S01]  /*09a0*/  LDCU UR8, c[0x0][0x398] ;  /* 0x00007300ff0877ac */ /* 0x000e620008000800 */
[----:B------:R-:W-:-:S05]  /*09b0*/  VIADD R4, R4, 0x13 ;  /* 0x0000001304047836 */ /* 0x000fca0000000000 */
[----:B-1----:R-:W-:-:S13]  /*09c0*/  ISETP.GE.AND P1, PT, R4, UR8, PT ;  /* 0x0000000804007c0c */ /* 0x002fda000bf26270 */
[----:B------:R-:W-:Y:S05]  /*09d0*/  @!P1 BRA `(.L_x_6127) ;  /* 0xfffffff400e89947 */ /* 0x000fea000383ffff */
[----:B------:R-:W-:Y:S05]  /*09e0*/  EXIT ;  /* 0x000000000000794d */ /* 0x000fea0003800000 */
.L_x_6128:
        /* <DEDUP_REMOVED lines=9> */
.L_x_8053:


//--------------------- .text._Z15gpukernelAMWNr3ILi4ELi18EEvPdS0_S0_iii --------------------------
	.section	.text._Z15gpukernelAMWNr3ILi4ELi18EEvPdS0_S0_iii,"ax",@progbits
	.align	128
        .global         _Z15gpukernelAMWNr3ILi4ELi18EEvPdS0_S0_iii
        .type           _Z15gpukernelAMWNr3ILi4ELi18EEvPdS0_S0_iii,@function
        .size           _Z15gpukernelAMWNr3ILi4ELi18EEvPdS0_S0_iii,(.L_x_8054 - _Z15gpukernelAMWNr3ILi4ELi18EEvPdS0_S0_iii)
        .other          _Z15gpukernelAMWNr3ILi4ELi18EEvPdS0_S0_iii,@"STO_CUDA_ENTRY STV_DEFAULT"
_Z15gpukernelAMWNr3ILi4ELi18EEvPdS0_S0_iii:
.text._Z15gpukernelAMWNr3ILi4ELi18EEvPdS0_S0_iii:
        /* <DEDUP_REMOVED lines=24> */
.L_x_6141:
[----:B0-----:R-:W0:Y:S01]  /*0180*/  LDCU UR8, c[0x0][0x3a0] ;  /* 0x00007400ff0877ac */ /* 0x001e220008000800 */
[----:B------:R-:W-:Y:S01]  /*0190*/  BSSY.RECONVERGENT B1, `(.L_x_6129) ;  /* 0x0000080000017945 */ /* 0x000fe20003800200 */
[----:B0-----:R-:W-:-:S13]  /*01a0*/  ISETP.GE.AND P1, PT, R5, UR8, PT ;  /* 0x0000000805007c0c */ /* 0x001fda000bf26270 */
[----:B------:R-:W-:Y:S05]  /*01b0*/  @P1 BRA `(.L_x_6130) ;  /* 0x0000000400f41947 */ /* 0x000fea0003800000 */
[----:B------:R-:W-:-:S07]  /*01c0*/  IMAD.MOV.U32 R9, RZ, RZ, R5 ;  /* 0x000000ffff097224 */ /* 0x000fce00078e0005 */
.L_x_6140:
        /* <DEDUP_REMOVED lines=17> */
.L_x_6135:
        /* <DEDUP_REMOVED lines=40> */
.L_x_6134:
[----:B------:R-:W-:Y:S05]  /*0560*/  BSYNC.RECONVERGENT B2 ;  /* 0x0000000000027941 */ /* 0x000fea0003800200 */
.L_x_6133:
        /* <DEDUP_REMOVED lines=26> */
.L_x_6137:
[----:B------:R-:W-:Y:S05]  /*0710*/  BSYNC.RECONVERGENT B2 ;  /* 0x0000000000027941 */ /* 0x000fea0003800200 */
.L_x_6136:
        /* <DEDUP_REMOVED lines=16> */
.L_x_6139:
[----:B------:R-:W-:Y:S05]  /*0820*/  BSYNC.RECONVERGENT B2 ;  /* 0x0000000000027941 */ /* 0x000fea0003800200 */
.L_x_6138:
        /* <DEDUP_REMOVED lines=13> */
.L_x_6132:
[----:B------:R-:W-:Y:S05]  /*0900*/  BSYNC.RECONVERGENT B0 ;  /* 0x0000000000007941 */ /* 0x000fea0003800200 */
.L_x_6131:
        /* <DEDUP_REMOVED lines=8> */
.L_x_6130:
[----:B------:R-:W-:Y:S05]  /*0990*/  BSYNC.RECONVERGENT B1 ;  /* 0x0000000000017941 */ /* 0x000fea0003800200 */
.L_x_6129:
[----:B------:R-:W1:Y:S01]  /*09a0*/  LDCU UR8, c[0x0][0x398] ;  /* 0x00007300ff0877ac */ /* 0x000e620008000800 */
[----:B------:R-:W-:-:S05]  /*09b0*/  VIADD R4, R4, 0x12 ;  /* 0x0000001204047836 */ /* 0x000fca0000000000 */
[----:B-1----:R-:W-:-:S13]  /*09c0*/  ISETP.GE.AND P1, PT, R4, UR8, PT ;  /* 0x0000000804007c0c */ /* 0x002fda000bf26270 */
[----:B------:R-:W-:Y:S05]  /*09d0*/  @!P1 BRA `(.L_x_6141) ;  /* 0xfffffff400e89947 */ /* 0x000fea000383ffff */
[----:B------:R-:W-:Y:S05]  /*09e0*/  EXIT ;  /* 0x000000000000794d */ /* 0x000fea0003800000 */
.L_x_6142:
        /* <DEDUP_REMOVED lines=9> */
.L_x_8054:


//--------------------- .text._Z15gpukernelAMWNr3ILi4ELi17EEvPdS0_S0_iii --------------------------
	.section	.text._Z15gpukernelAMWNr3ILi4ELi17EEvPdS0_S0_iii,"ax",@progbits
	.align	128
        .global         _Z15gpukernelAMWNr3ILi4ELi17EEvPdS0_S0_iii
        .type           _Z15gpukernelAMWNr3ILi4ELi17EEvPdS0_S0_iii,@function
        .size           _Z15gpukernelAMWNr3ILi4ELi17EEvPdS0_S0_iii,(.L_x_8055 - _Z15gpukernelAMWNr3ILi4ELi17EEvPdS0_S0_iii)
        .other          _Z15gpukernelAMWNr3ILi4ELi17EEvPdS0_S0_iii,@"STO_CUDA_ENTRY STV_DEFAULT"
_Z15gpukernelAMWNr3ILi4ELi17EEvPdS0_S0_iii:
.text._Z15gpukernelAMWNr3ILi4ELi17EEvPdS0_S0_iii:
        /* <DEDUP_REMOVED lines=24> */
.L_x_6155:
[----:B0-----:R-:W0:Y:S01]  /*0180*/  LDCU UR8, c[0x0][0x3a0] ;  /* 0x00007400ff0877ac */ /* 0x001e220008000800 */
[----:B------:R-:W-:Y:S01]  /*0190*/  BSSY.RECONVERGENT B1, `(.L_x_6143) ;  /* 0x0000080000017945 */ /* 0x000fe20003800200 */
[----:B0-----:R-:W-:-:S13]  /*01a0*/  ISETP.GE.AND P1, PT, R5, UR8, PT ;  /* 0x0000000805007c0c */ /* 0x001fda000bf26270 */
[----:B------:R-:W-:Y:S05]  /*01b0*/  @P1 BRA `(.L_x_6144) ;  /* 0x0000000400f41947 */ /* 0x000fea0003800000 */
[----:B------:R-:W-:-:S07]  /*01c0*/  IMAD.MOV.U32 R9, RZ, RZ, R5 ;  /* 0x000000ffff097224 */ /* 0x000fce00078e0005 */
.L_x_6154:
        /* <DEDUP_REMOVED lines=17> */
.L_x_6149:
        /* <DEDUP_REMOVED lines=40> */
.L_x_6148:
[----:B------:R-:W-:Y:S05]  /*0560*/  BSYNC.RECONVERGENT B2 ;  /* 0x0000000000027941 */ /* 0x000fea0003800200 */
.L_x_6147:
        /* <DEDUP_REMOVED lines=26> */
.L_x_6151:
[----:B------:R-:W-:Y:S05]  /*0710*/  BSYNC.RECONVERGENT B2 ;  /* 0x0000000000027941 */ /* 0x000fea0003800200 */
.L_x_6150:
        /* <DEDUP_REMOVED lines=16> */
.L_x_6153:
[----:B------:R-:W-:Y:S05]  /*0820*/  BSYNC.RECONVERGENT B2 ;  /* 0x0000000000027941 */ /* 0x000fea0003800200 */
.L_x_6152:
        /* <DEDUP_REMOVED lines=13> */
.L_x_6146:
[----:B------:R-:W-:Y:S05]  /*0900*/  BSYNC.RECONVERGENT B0 ;  /* 0x0000000000007941 */ /* 0x000fea0003800200 */
.L_x_6145:
        /* <DEDUP_REMOVED lines=8> */
.L_x_6144:
[----:B------:R-:W-:Y:S05]  /*0990*/  BSYNC.RECONVERGENT B1 ;  /* 0x0000000000017941 */ /* 0x000fea0003800200 */
.L_x_6143:
[----:B------:R-:W1:Y:S01]  /*09a0*/  LDCU UR8, c[0x0][0x398] ;  /* 0x00007300ff0877ac */ /* 0x000e620008000800 */
[----:B------:R-:W-:-:S05]  /*09b0*/  VIADD R4, R4, 0x11 ;  /* 0x0000001104047836 */ /* 0x000fca0000000000 */
[----:B-1----:R-:W-:-:S13]  /*09c0*/  ISETP.GE.AND P1, PT, R4, UR8, PT ;  /* 0x0000000804007c0c */ /* 0x002fda000bf26270 */
[----:B------:R-:W-:Y:S05]  /*09d0*/  @!P1 BRA `(.L_x_6155) ;  /* 0xfffffff400e89947 */ /* 0x000fea000383ffff */
[----:B------:R-:W-:Y:S05]  /*09e0*/  EXIT ;  /* 0x000000000000794d */ /* 0x000fea0003800000 */
.L_x_6156:
        /* <DEDUP_REMOVED lines=9> */
.L_x_8055:


//--------------------- .text._Z15gpukernelAMWNr3ILi4ELi16EEvPdS0_S0_iii --------------------------
	.section	.text._Z15gpukernelAMWNr3ILi4ELi16EEvPdS0_S0_iii,"ax",@progbits
	.align	128
        .global         _Z15gpukernelAMWNr3ILi4ELi16EEvPdS0_S0_iii
        .type           _Z15gpukernelAMWNr3ILi4ELi16EEvPdS0_S0_iii,@function
        .size           _Z15gpukernelAMWNr3ILi4ELi16EEvPdS0_S0_iii,(.L_x_8056 - _Z15gpukernelAMWNr3ILi4ELi16EEvPdS0_S0_iii)
        .other          _Z15gpukernelAMWNr3ILi4ELi16EEvPdS0_S0_iii,@"STO_CUDA_ENTRY STV_DEFAULT"
_Z15gpukernelAMWNr3ILi4ELi16EEvPdS0_S0_iii:
.text._Z15gpukernelAMWNr3ILi4ELi16EEvPdS0_S0_iii:
        /* <DEDUP_REMOVED lines=24> */
.L_x_6169:
[----:B0-----:R-:W0:Y:S01]  /*0180*/  LDCU UR8, c[0x0][0x3a0] ;  /* 0x00007400ff0877ac */ /* 0x001e220008000800 */
[----:B------:R-:W-:Y:S01]  /*0190*/  BSSY.RECONVERGENT B1, `(.L_x_6157) ;  /* 0x0000080000017945 */ /* 0x000fe20003800200 */
[----:B0-----:R-:W-:-:S13]  /*01a0*/  ISETP.GE.AND P1, PT, R5, UR8, PT ;  /* 0x0000000805007c0c */ /* 0x001fda000bf26270 */
[----:B------:R-:W-:Y:S05]  /*01b0*/  @P1 BRA `(.L_x_6158) ;  /* 0x0000000400f41947 */ /* 0x000fea0003800000 */
[----:B------:R-:W-:-:S07]  /*01c0*/  IMAD.MOV.U32 R9, RZ, RZ, R5 ;  /* 0x000000ffff097224 */ /* 0x000fce00078e0005 */
.L_x_6168:
        /* <DEDUP_REMOVED lines=17> */
.L_x_6163:
        /* <DEDUP_REMOVED lines=40> */
.L_x_6162:
[----:B------:R-:W-:Y:S05]  /*0560*/  BSYNC.RECONVERGENT B2 ;  /* 0x0000000000027941 */ /* 0x000fea0003800200 */
.L_x_6161:
        /* <DEDUP_REMOVED lines=26> */
.L_x_6165:
[----:B------:R-:W-:Y:S05]  /*0710*/  BSYNC.RECONVERGENT B2 ;  /* 0x0000000000027941 */ /* 0x000fea0003800200 */
.L_x_6164:
        /* <DEDUP_REMOVED lines=16> */
.L_x_6167:
[----:B------:R-:W-:Y:S05]  /*0820*/  BSYNC.RECONVERGENT B2 ;  /* 0x0000000000027941 */ /* 0x000fea0003800200 */
.L_x_6166:
        /* <DEDUP_REMOVED lines=13> */
.L_x_6160:
[----:B------:R-:W-:Y:S05]  /*0900*/  BSYNC.RECONVERGENT B0 ;  /* 0x0000000000007941 */ /* 0x000fea0003800200 */
.L_x_6159:
        /* <DEDUP_REMOVED lines=8> */
.L_x_6158:
[----:B------:R-:W-:Y:S05]  /*0990*/  BSYNC.RECONVERGENT B1 ;  /* 0x0000000000017941 */ /* 0x000fea0003800200 */
.L_x_6157:
[----:B------:R-:W1:Y:S01]  /*09a0*/  LDCU UR8, c[0x0][0x398] ;  /* 0x00007300ff0877ac */ /* 0x000e620008000800 */
[----:B------:R-:W-:-:S05]  /*09b0*/  VIADD R4, R4, 0x10 ;  /* 0x0000001004047836 */ /* 0x000fca0000000000 */
[----:B-1----:R-:W-:-:S13]  /*09c0*/  ISETP.GE.AND P1, PT, R4, UR8, PT ;  /* 0x0000000804007c0c */ /* 0x002fda000bf26270 */
[----:B------:R-:W-:Y:S05]  /*09d0*/  @!P1 BRA `(.L_x_6169) ;  /* 0xfffffff400e89947 */ /* 0x000fea000383ffff */
[----:B------:R-:W-:Y:S05]  /*09e0*/  EXIT ;  /* 0x000000000000794d */ /* 0x000fea0003800000 */
.L_x_6170:
        /* <DEDUP_REMOVED lines=9> */
.L_x_8056:


//--------------------- .text._Z15gpukernelAMWNr3ILi4ELi15EEvPdS0_S0_iii --------------------------
	.section	.text._Z15gpukernelAMWNr3ILi4ELi15EEvPdS0_S0_iii,"ax",@progbits
	.align	128
        .global         _Z15gpukernelAMWNr3ILi4ELi15EEvPdS0_S0_iii
        .type           _Z15gpukernelAMWNr3ILi4ELi15EEvPdS0_S0_iii,@function
        .size           _Z15gpukernelAMWNr3ILi4ELi15EEvPdS0_S0_iii,(.L_x_8057 - _Z15gpukernelAMWNr3ILi4ELi15EEvPdS0_S0_iii)
        .other          _Z15gpukernelAMWNr3ILi4ELi15EEvPdS0_S0_iii,@"STO_CUDA_ENTRY STV_DEFAULT"
_Z15gpukernelAMWNr3ILi4ELi15EEvPdS0_S0_iii:
.text._Z15gpukernelAMWNr3ILi4ELi15EEvPdS0_S0_iii:
        /* <DEDUP_REMOVED lines=24> */
.L_x_6183:
[----:B0-----:R-:W0:Y:S01]  /*0180*/  LDCU UR8, c[0x0][0x3a0] ;  /* 0x00007400ff0877ac */ /* 0x001e220008000800 */
[----:B------:R-:W-:Y:S01]  /*0190*/  BSSY.RECONVERGENT B1, `(.L_x_6171) ;  /* 0x0000080000017945 */ /* 0x000fe20003800200 */
[----:B0-----:R-:W-:-:S13]  /*01a0*/  ISETP.GE.AND P1, PT, R5, UR8, PT ;  /* 0x0000000805007c0c */ /* 0x001fda000bf26270 */
[----:B------:R-:W-:Y:S05]  /*01b0*/  @P1 BRA `(.L_x_6172) ;  /* 0x0000000400f41947 */ /* 0x000fea0003800000 */
[----:B------:R-:W-:-:S07]  /*01c0*/  IMAD.MOV.U32 R9, RZ, RZ, R5 ;  /* 0x000000ffff097224 */ /* 0x000fce00078e0005 */
.L_x_6182:
        /* <DEDUP_REMOVED lines=17> */
.L_x_6177:
        /* <DEDUP_REMOVED lines=40> */
.L_x_6176:
[----:B------:R-:W-:Y:S05]  /*0560*/  BSYNC.RECONVERGENT B2 ;  /* 0x0000000000027941 */ /* 0x000fea0003800200 */
.L_x_6175:
        /* <DEDUP_REMOVED lines=26> */
.L_x_6179:
[----:B------:R-:W-:Y:S05]  /*0710*/  BSYNC.RECONVERGENT B2 ;  /* 0x0000000000027941 */ /* 0x000fea0003800200 */
.L_x_6178:
        /* <DEDUP_REMOVED lines=16> */
.L_x_6181:
[----:B------:R-:W-:Y:S05]  /*0820*/  BSYNC.RECONVERGENT B2 ;  /* 0x0000000000027941 */ /* 0x000fea0003800200 */
.L_x_6180:
        /* <DEDUP_REMOVED lines=13> */
.L_x_6174:
[----:B------:R-:W-:Y:S05]  /*0900*/  BSYNC.RECONVERGENT B0 ;  /* 0x0000000000007941 */ /* 0x000fea0003800200 */
.L_x_6173:
        /* <DEDUP_REMOVED lines=8> */
.L_x_6172:
[----:B------:R-:W-:Y:S05]  /*0990*/  BSYNC.RECONVERGENT B1 ;  /* 0x0000000000017941 */ /* 0x000fea0003800200 */
.L_x_6171:
[----:B------:R-:W1:Y:S01]  /*09a0*/  LDCU UR8, c[0x0][0x398] ;  /* 0x00007300ff0877ac */ /* 0x000e620008000800 */
[----:B------:R-:W-:-:S05]  /*09b0*/  VIADD R4, R4, 0xf ;  /* 0x0000000f04047836 */ /* 0x000fca0000000000 */
[----:B-1----:R-:W-:-:S13]  /*09c0*/  ISETP.GE.AND P1, PT, R4, UR8, PT ;  /* 0x0000000804007c0c */ /* 0x002fda000bf26270 */
[----:B------:R-:W-:Y:S05]  /*09d0*/  @!P1 BRA `(.L_x_6183) ;  /* 0xfffffff400e89947 */ /* 0x000fea000383ffff */
[----:B------:R-:W-:Y:S05]  /*09e0*/  EXIT ;  /* 0x000000000000794d */ /* 0x000fea0003800000 */
.L_x_6184:
        /* <DEDUP_REMOVED lines=9> */
.L_x_8057:


//--------------------- .text._Z15gpukernelAMWNr3ILi4ELi14EEvPdS0_S0_iii --------------------------
	.section	.text._Z15gpukernelAMWNr3ILi4ELi14EEvPdS0_S0_iii,"ax",@progbits
	.align	128
        .global         _Z15gpukernelAMWNr3ILi4ELi14EEvPdS0_S0_iii
        .type           _Z15gpukernelAMWNr3ILi4ELi14EEvPdS0_S0_iii,@function
        .size           _Z15gpukernelAMWNr3ILi4ELi14EEvPdS0_S0_iii,(.L_x_8058 - _Z15gpukernelAMWNr3ILi4ELi14EEvPdS0_S0_iii)
        .other          _Z15gpukernelAMWNr3ILi4ELi14EEvPdS0_S0_iii,@"STO_CUDA_ENTRY STV_DEFAULT"
_Z15gpukernelAMWNr3ILi4ELi14EEvPdS0_S0_iii:
.text._Z15gpukernelAMWNr3ILi4ELi14EEvPdS0_S0_iii:
        /* <DEDUP_REMOVED lines=24> */
.L_x_6197:
[----:B0-----:R-:W0:Y:S01]  /*0180*/  LDCU UR8, c[0x0][0x3a0] ;  /* 0x00007400ff0877ac */ /* 0x001e220008000800 */
[----:B------:R-:W-:Y:S01]  /*0190*/  BSSY.RECONVERGENT B1, `(.L_x_6185) ;  /* 0x0000080000017945 */ /* 0x000fe20003800200 */
[----:B0-----:R-:W-:-:S13]  /*01a0*/  ISETP.GE.AND P1, PT, R5, UR8, PT ;  /* 0x0000000805007c0c */ /* 0x001fda000bf26270 */
[----:B------:R-:W-:Y:S05]  /*01b0*/  @P1 BRA `(.L_x_6186) ;  /* 0x0000000400f41947 */ /* 0x000fea0003800000 */
[----:B------:R-:W-:-:S07]  /*01c0*/  IMAD.MOV.U32 R9, RZ, RZ, R5 ;  /* 0x000000ffff097224 */ /* 0x000fce00078e0005 */
.L_x_6196:
        /* <DEDUP_REMOVED lines=17> */
.L_x_6191:
        /* <DEDUP_REMOVED lines=40> */
.L_x_6190:
[----:B------:R-:W-:Y:S05]  /*0560*/  BSYNC.RECONVERGENT B2 ;  /* 0x0000000000027941 */ /* 0x000fea0003800200 */
.L_x_6189:
        /* <DEDUP_REMOVED lines=26> */
.L_x_6193:
[----:B------:R-:W-:Y:S05]  /*0710*/  BSYNC.RECONVERGENT B2 ;  /* 0x0000000000027941 */ /* 0x000fea0003800200 */
.L_x_6192:
        /* <DEDUP_REMOVED lines=16> */
.L_x_6195:
[----:B------:R-:W-:Y:S05]  /*0820*/  BSYNC.RECONVERGENT B2 ;  /* 0x0000000000027941 */ /* 0x000fea0003800200 */
.L_x_6194:
        /* <DEDUP_REMOVED lines=13> */
.L_x_6188:
[----:B------:R-:W-:Y:S05]  /*0900*/  BSYNC.RECONVERGENT B0 ;  /* 0x0000000000007941 */ /* 0x000fea0003800200 */
.L_x_6187:
        /* <DEDUP_REMOVED lines=8> */
.L_x_6186:
[----:B------:R-:W-:Y:S05]  /*0990*/  BSYNC.RECONVERGENT B1 ;  /* 0x0000000000017941 */ /* 0x000fea0003800200 */
.L_x_6185:
[----:B------:R-:W1:Y:S01]  /*09a0*/  LDCU UR8, c[0x0][0x398] ;  /* 0x00007300ff0877ac */ /* 0x000e620008000800 */
[----:B------:R-:W-:-:S05]  /*09b0*/  VIADD R4, R4, 0xe ;  /* 0x0000000e04047836 */ /* 0x000fca0000000000 */
[----:B-1----:R-:W-:-:S13]  /*09c0*/  ISETP.GE.AND P1, PT, R4, UR8, PT ;  /* 0x0000000804007c0c */ /* 0x002fda000bf26270 */
[----:B------:R-:W-:Y:S05]  /*09d0*/  @!P1 BRA `(.L_x_6197) ;  /* 0xfffffff400e89947 */ /* 0x000fea000383ffff */
[----:B------:R-:W-:Y:S05]  /*09e0*/  EXIT ;  /* 0x000000000000794d */ /* 0x000fea0003800000 */
.L_x_6198:
        /* <DEDUP_REMOVED lines=9> */
.L_x_8058:


//--------------------- .text._Z15gpukernelAMWNr3ILi4ELi13EEvPdS0_S0_iii --------------------------
	.section	.text._Z15gpukernelAMWNr3ILi4ELi13EEvPdS0_S0_iii,"ax",@progbits
	.align	128
        .global         _Z15gpukernelAMWNr3ILi4ELi13EEvPdS0_S0_iii
        .type           _Z15gpukernelAMWNr3ILi4ELi13EEvPdS0_S0_iii,@function
        .size           _Z15gpukernelAMWNr3ILi4ELi13EEvPdS0_S0_iii,(.L_x_8059 - _Z15gpukernelAMWNr3ILi4ELi13EEvPdS0_S0_iii)
        .other          _Z15gpukernelAMWNr3ILi4ELi13EEvPdS0_S0_iii,@"STO_CUDA_ENTRY STV_DEFAULT"
_Z15gpukernelAMWNr3ILi4ELi13EEvPdS0_S0_iii:
.text._Z15gpukernelAMWNr3ILi4ELi13EEvPdS0_S0_iii:
        /* <DEDUP_REMOVED lines=24> */
.L_x_6211:
[----:B0-----:R-:W0:Y:S01]  /*0180*/  LDCU UR8, c[0x0][0x3a0] ;  /* 0x00007400ff0877ac */ /* 0x001e220008000800 */
[----:B------:R-:W-:Y:S01]  /*0190*/  BSSY.RECONVERGENT B1, `(.L_x_6199) ;  /* 0x0000080000017945 */ /* 0x000fe20003800200 */
[----:B0-----:R-:W-:-:S13]  /*01a0*/  ISETP.GE.AND P1, PT, R5, UR8, PT ;  /* 0x0000000805007c0c */ /* 0x001fda000bf26270 */
[----:B------:R-:W-:Y:S05]  /*01b0*/  @P1 BRA `(.L_x_6200) ;  /* 0x0000000400f41947 */ /* 0x000fea0003800000 */
[----:B------:R-:W-:-:S07]  /*01c0*/  IMAD.MOV.U32 R9, RZ, RZ, R5 ;  /* 0x000000ffff097224 */ /* 0x000fce00078e0005 */
.L_x_6210:
        /* <DEDUP_REMOVED lines=17> */
.L_x_6205:
        /* <DEDUP_REMOVED lines=40> */
.L_x_6204:
[----:B------:R-:W-:Y:S05]  /*0560*/  BSYNC.RECONVERGENT B2 ;  /* 0x0000000000027941 */ /* 0x000fea0003800200 */
.L_x_6203:
        /* <DEDUP_REMOVED lines=26> */
.L_x_6207:
[----:B------:R-:W-:Y:S05]  /*0710*/  BSYNC.RECONVERGENT B2 ;  /* 0x0000000000027941 */ /* 0x000fea0003800200 */
.L_x_6206:
        /* <DEDUP_REMOVED lines=16> */
.L_x_6209:
[----:B------:R-:W-:Y:S05]  /*0820*/  BSYNC.RECONVERGENT B2 ;  /* 0x0000000000027941 */ /* 0x000fea0003800200 */
.L_x_6208:
        /* <DEDUP_REMOVED lines=13> */
.L_x_6202:
[----:B------:R-:W-:Y:S05]  /*0900*/  BSYNC.RECONVERGENT B0 ;  /* 0x0000000000007941 */ /* 0x000fea0003800200 */
.L_x_6201:
        /* <DEDUP_REMOVED lines=8> */
.L_x_6200:
[----:B------:R-:W-:Y:S05]  /*0990*/  BSYNC.RECONVERGENT B1 ;  /* 0x0000000000017941 */ /* 0x000fea0003800200 */
.L_x_6199:
[----:B------:R-:W1:Y:S01]  /*09a0*/  LDCU UR8, c[0x0][0x398] ;  /* 0x00007300ff0877ac */ /* 0x000e620008000800 */
[----:B------:R-:W-:-:S05]  /*09b0*/  VIADD R4, R4, 0xd ;  /* 0x0000000d04047836 */ /* 0x000fca0000000000 */
[----:B-1----:R-:W-:-:S13]  /*09c0*/  ISETP.GE.AND P1, PT, R4, UR8, PT ;  /* 0x0000000804007c0c */ /* 0x002fda000bf26270 */
[----:B------:R-:W-:Y:S05]  /*09d0*/  @!P1 BRA `(.L_x_6211) ;  /* 0xfffffff400e89947 */ /* 0x000fea000383ffff */
[----:B------:R-:W-:Y:S05]  /*09e0*/  EXIT ;  /* 0x000000000000794d */ /* 0x000fea0003800000 */
.L_x_6212:
        /* <DEDUP_REMOVED lines=9> */
.L_x_8059:


//--------------------- .text._Z15gpukernelAMWNr3ILi4ELi12EEvPdS0_S0_iii --------------------------
	.section	.text._Z15gpukernelAMWNr3ILi4ELi12EEvPdS0_S0_iii,"ax",@progbits
	.align	128
        .global         _Z15gpukernelAMWNr3ILi4ELi12EEvPdS0_S0_iii
        .type           _Z15gpukernelAMWNr3ILi4ELi12EEvPdS0_S0_iii,@function
        .size           _Z15gpukernelAMWNr3ILi4ELi12EEvPdS0_S0_iii,(.L_x_8060 - _Z15gpukernelAMWNr3ILi4ELi12EEvPdS0_S0_iii)
        .other          _Z15gpukernelAMWNr3ILi4ELi12EEvPdS0_S0_iii,@"STO_CUDA_ENTRY STV_DEFAULT"
_Z15gpukernelAMWNr3ILi4ELi12EEvPdS0_S0_iii:
.text._Z15gpukernelAMWNr3ILi4ELi12EEvPdS0_S0_iii:
        /* <DEDUP_REMOVED lines=24> */
.L_x_6225:
[----:B0-----:R-:W0:Y:S01]  /*0180*/  LDCU UR8, c[0x0][0x3a0] ;  /* 0x00007400ff0877ac */ /* 0x001e220008000800 */
[----:B------:R-:W-:Y:S01]  /*0190*/  BSSY.RECONVERGENT B1, `(.L_x_6213) ;  /* 0x0000080000017945 */ /* 0x000fe20003800200 */
[----:B0-----:R-:W-:-:S13]  /*01a0*/  ISETP.GE.AND P1, PT, R5, UR8, PT ;  /* 0x0000000805007c0c */ /* 0x001fda000bf26270 */
[----:B------:R-:W-:Y:S05]  /*01b0*/  @P1 BRA `(.L_x_6214) ;  /* 0x0000000400f41947 */ /* 0x000fea0003800000 */
[----:B------:R-:W-:-:S07]  /*01c0*/  IMAD.MOV.U32 R9, RZ, RZ, R5 ;  /* 0x000000ffff097224 */ /* 0x000fce00078e0005 */
.L_x_6224:
        /* <DEDUP_REMOVED lines=17> */
.L_x_6219:
        /* <DEDUP_REMOVED lines=40> */
.L_x_6218:
[----:B------:R-:W-:Y:S05]  /*0560*/  BSYNC.RECONVERGENT B2 ;  /* 0x0000000000027941 */ /* 0x000fea0003800200 */
.L_x_6217:
        /* <DEDUP_REMOVED lines=26> */
.L_x_6221:
[----:B------:R-:W-:Y:S05]  /*0710*/  BSYNC.RECONVERGENT B2 ;  /* 0x0000000000027941 */ /* 0x000fea0003800200 */
.L_x_6220:
        /* <DEDUP_REMOVED lines=16> */
.L_x_6223:
[----:B------:R-:W-:Y:S05]  /*0820*/  BSYNC.RECONVERGENT B2 ;  /* 0x0000000000027941 */ /* 0x000fea0003800200 */
.L_x_6222:
        /* <DEDUP_REMOVED lines=13> */
.L_x_6216:
[----:B------:R-:W-:Y:S05]  /*0900*/  BSYNC.RECONVERGENT B0 ;  /* 0x0000000000007941 */ /* 0x000fea0003800200 */
.L_x_6215:
        /* <DEDUP_REMOVED lines=8> */
.L_x_6214:
[----:B------:R-:W-:Y:S05]  /*0990*/  BSYNC.RECONVERGENT B1 ;  /* 0x0000000000017941 */ /* 0x000fea0003800200 */
.L_x_6213:
[----:B------:R-:W1:Y:S01]  /*09a0*/  LDCU UR8, c[0x0][0x398] ;  /* 0x00007300ff0877ac */ /* 0x000e620008000800 */
[----:B------:R-:W-:-:S05]  /*09b0*/  VIADD R4, R4, 0xc ;  /* 0x0000000c04047836 */ /* 0x000fca0000000000 */
[----:B-1----:R-:W-:-:S13]  /*09c0*/  ISETP.GE.AND P1, PT, R4, UR8, PT ;  /* 0x0000000804007c0c */ /* 0x002fda000bf26270 */
[----:B------:R-:W-:Y:S05]  /*09d0*/  @!P1 BRA `(.L_x_6225) ;  /* 0xfffffff400e89947 */ /* 0x000fea000383ffff */
[----:B------:R-:W-:Y:S05]  /*09e0*/  EXIT ;  /* 0x000000000000794d */ /* 0x000fea0003800000 */
.L_x_6226:
        /* <DEDUP_REMOVED lines=9> */
.L_x_8060:


//--------------------- .text._Z15gpukernelAMWNr3ILi4ELi11EEvPdS0_S0_iii --------------------------
	.section	.text._Z15gpukernelAMWNr3ILi4ELi11EEvPdS0_S0_iii,"ax",@progbits
	.align	128
        .global         _Z15gpukernelAMWNr3ILi4ELi11EEvPdS0_S0_iii
        .type           _Z15gpukernelAMWNr3ILi4ELi11EEvPdS0_S0_iii,@function
        .size           _Z15gpukernelAMWNr3ILi4ELi11EEvPdS0_S0_iii,(.L_x_8061 - _Z15gpukernelAMWNr3ILi4ELi11EEvPdS0_S0_iii)
        .other          _Z15gpukernelAMWNr3ILi4ELi11EEvPdS0_S0_iii,@"STO_CUDA_ENTRY STV_DEFAULT"
_Z15gpukernelAMWNr3ILi4ELi11EEvPdS0_S0_iii:
.text._Z15gpukernelAMWNr3ILi4ELi11EEvPdS0_S0_iii:
        /* <DEDUP_REMOVED lines=24> */
.L_x_6239:
[----:B0-----:R-:W0:Y:S01]  /*0180*/  LDCU UR8, c[0x0][0x3a0] ;  /* 0x00007400ff0877ac */ /* 0x001e220008000800 */
[----:B------:R-:W-:Y:S01]  /*0190*/  BSSY.RECONVERGENT B1, `(.L_x_6227) ;  /* 0x0000080000017945 */ /* 0x000fe20003800200 */
[----:B0-----:R-:W-:-:S13]  /*01a0*/  ISETP.GE.AND P1, PT, R5, UR8, PT ;  /* 0x0000000805007c0c */ /* 0x001fda000bf26270 */
[----:B------:R-:W-:Y:S05]  /*01b0*/  @P1 BRA `(.L_x_6228) ;  /* 0x0000000400f41947 */ /* 0x000fea0003800000 */
[----:B------:R-:W-:-:S07]  /*01c0*/  IMAD.MOV.U32 R9, RZ, RZ, R5 ;  /* 0x000000ffff097224 */ /* 0x000fce00078e0005 */
.L_x_6238:
        /* <DEDUP_REMOVED lines=17> */
.L_x_6233:
        /* <DEDUP_REMOVED lines=40> */
.L_x_6232:
[----:B------:R-:W-:Y:S05]  /*0560*/  BSYNC.RECONVERGENT B2 ;  /* 0x0000000000027941 */ /* 0x000fea0003800200 */
.L_x_6231:
        /* <DEDUP_REMOVED lines=26> */
.L_x_6235:
[----:B------:R-:W-:Y:S05]  /*0710*/  BSYNC.RECONVERGENT B2 ;  /* 0x0000000000027941 */ /* 0x000fea0003800200 */
.L_x_6234:
        /* <DEDUP_REMOVED lines=16> */
.L_x_6237:
[----:B------:R-:W-:Y:S05]  /*0820*/  BSYNC.RECONVERGENT B2 ;  /* 0x0000000000027941 */ /* 0x000fea0003800200 */
.L_x_6236:
        /* <DEDUP_REMOVED lines=13> */
.L_x_6230:
[----:B------:R-:W-:Y:S05]  /*0900*/  BSYNC.RECONVERGENT B0 ;  /* 0x0000000000007941 */ /* 0x000fea0003800200 */
.L_x_6229:
        /* <DEDUP_REMOVED lines=8> */
.L_x_6228:
[----:B------:R-:W-:Y:S05]  /*0990*/  BSYNC.RECONVERGENT B1 ;  /* 0x0000000000017941 */ /* 0x000fea0003800200 */
.L_x_6227:
[----:B------:R-:W1:Y:S01]  /*09a0*/  LDCU UR8, c[0x0][0x398] ;  /* 0x00007300ff0877ac */ /* 0x000e620008000800 */
[----:B------:R-:W-:-:S05]  /*09b0*/  VIADD R4, R4, 0xb ;  /* 0x0000000b04047836 */ /* 0x000fca0000000000 */
[----:B-1----:R-:W-:-:S13]  /*09c0*/  ISETP.GE.AND P1, PT, R4, UR8, PT ;  /* 0x0000000804007c0c */ /* 0x002fda000bf26270 */
[----:B------:R-:W-:Y:S05]  /*09d0*/  @!P1 BRA `(.L_x_6239) ;  /* 0xfffffff400e89947 */ /* 0x000fea000383ffff */
[----:B------:R-:W-:Y:S05]  /*09e0*/  EXIT ;  /* 0x000000000000794d */ /* 0x000fea0003800000 */
.L_x_6240:
        /* <DEDUP_REMOVED lines=9> */
.L_x_8061:


//--------------------- .text._Z15gpukernelAMWNr3ILi4ELi10EEvPdS0_S0_iii --------------------------
	.section	.text._Z15gpukernelAMWNr3ILi4ELi10EEvPdS0_S0_iii,"ax",@progbits
	.align	128
        .global         _Z15gpukernelAMWNr3ILi4ELi10EEvPdS0_S0_iii
        .type           _Z15gpukernelAMWNr3ILi4ELi10EEvPdS0_S0_iii,@function
        .size           _Z15gpukernelAMWNr3ILi4ELi10EEvPdS0_S0_iii,(.L_x_8062 - _Z15gpukernelAMWNr3ILi4ELi10EEvPdS0_S0_iii)
        .other          _Z15gpukernelAMWNr3ILi4ELi10EEvPdS0_S0_iii,@"STO_CUDA_ENTRY STV_DEFAULT"
_Z15gpukernelAMWNr3ILi4ELi10EEvPdS0_S0_iii:
.text._Z15gpukernelAMWNr3ILi4ELi10EEvPdS0_S0_iii:
        /* <DEDUP_REMOVED lines=24> */
.L_x_6253:
[----:B0-----:R-:W0:Y:S01]  /*0180*/  LDCU UR8, c[0x0][0x3a0] ;  /* 0x00007400ff0877ac */ /* 0x001e220008000800 */
[----:B------:R-:W-:Y:S01]  /*0190*/  BSSY.RECONVERGENT B1, `(.L_x_6241) ;  /* 0x0000080000017945 */ /* 0x000fe20003800200 */
[----:B0-----:R-:W-:-:S13]  /*01a0*/  ISETP.GE.AND P1, PT, R5, UR8, PT ;  /* 0x0000000805007c0c */ /* 0x001fda000bf26270 */
[----:B------:R-:W-:Y:S05]  /*01b0*/  @P1 BRA `(.L_x_6242) ;  /* 0x0000000400f41947 */ /* 0x000fea0003800000 */
[----:B------:R-:W-:-:S07]  /*01c0*/  IMAD.MOV.U32 R9, RZ, RZ, R5 ;  /* 0x000000ffff097224 */ /* 0x000fce00078e0005 */
.L_x_6252:
        /* <DEDUP_REMOVED lines=17> */
.L_x_6247:
        /* <DEDUP_REMOVED lines=40> */
.L_x_6246:
[----:B------:R-:W-:Y:S05]  /*0560*/  BSYNC.RECONVERGENT B2 ;  /* 0x0000000000027941 */ /* 0x000fea0003800200 */
.L_x_6245:
        /* <DEDUP_REMOVED lines=26> */
.L_x_6249:
[----:B------:R-:W-:Y:S05]  /*0710*/  BSYNC.RECONVERGENT B2 ;  /* 0x0000000000027941 */ /* 0x000fea0003800200 */
.L_x_6248:
        /* <DEDUP_REMOVED lines=16> */
.L_x_6251:
[----:B------:R-:W-:Y:S05]  /*0820*/  BSYNC.RECONVERGENT B2 ;  /* 0x0000000000027941 */ /* 0x000fea0003800200 */
.L_x_6250:
        /* <DEDUP_REMOVED lines=13> */
.L_x_6244:
[----:B------:R-:W-:Y:S05]  /*0900*/  BSYNC.RECONVERGENT B0 ;  /* 0x0000000000007941 */ /* 0x000fea0003800200 */
.L_x_6243:
        /* <DEDUP_REMOVED lines=8> */
.L_x_6242:
[----:B------:R-:W-:Y:S05]  /*0990*/  BSYNC.RECONVERGENT B1 ;  /* 0x0000000000017941 */ /* 0x000fea0003800200 */
.L_x_6241:
[----:B------:R-:W1:Y:S01]  /*09a0*/  LDCU UR8, c[0x0][0x398] ;  /* 0x00007300ff0877ac */ /* 0x000e620008000800 */
[----:B------:R-:W-:-:S05]  /*09b0*/  VIADD R4, R4, 0xa ;  /* 0x0000000a04047836 */ /* 0x000fca0000000000 */
[----:B-1----:R-:W-:-:S13]  /*09c0*/  ISETP.GE.AND P1, PT, R4, UR8, PT ;  /* 0x0000000804007c0c */ /* 0x002fda000bf26270 */
[----:B------:R-:W-:Y:S05]  /*09d0*/  @!P1 BRA `(.L_x_6253) ;  /* 0xfffffff400e89947 */ /* 0x000fea000383ffff */
[----:B------:R-:W-:Y:S05]  /*09e0*/  EXIT ;  /* 0x000000000000794d */ /* 0x000fea0003800000 */
.L_x_6254:
        /* <DEDUP_REMOVED lines=9> */
.L_x_8062:


//--------------------- .text._Z15gpukernelAMWNr3ILi4ELi9EEvPdS0_S0_iii --------------------------
	.section	.text._Z15gpukernelAMWNr3ILi4ELi9EEvPdS0_S0_iii,"ax",@progbits
	.align	128
        .global         _Z15gpukernelAMWNr3ILi4ELi9EEvPdS0_S0_iii
        .type           _Z15gpukernelAMWNr3ILi4ELi9EEvPdS0_S0_iii,@function
        .size           _Z15gpukernelAMWNr3ILi4ELi9EEvPdS0_S0_iii,(.L_x_8063 - _Z15gpukernelAMWNr3ILi4ELi9EEvPdS0_S0_iii)
        .other          _Z15gpukernelAMWNr3ILi4ELi9EEvPdS0_S0_iii,@"STO_CUDA_ENTRY STV_DEFAULT"
_Z15gpukernelAMWNr3ILi4ELi9EEvPdS0_S0_iii:
.text._Z15gpukernelAMWNr3ILi4ELi9EEvPdS0_S0_iii:
        /* <DEDUP_REMOVED lines=24> */
.L_x_6267:
[----:B0-----:R-:W0:Y:S01]  /*0180*/  LDCU UR8, c[0x0][0x3a0] ;  /* 0x00007400ff0877ac */ /* 0x001e220008000800 */
[----:B------:R-:W-:Y:S01]  /*0190*/  BSSY.RECONVERGENT B1, `(.L_x_6255) ;  /* 0x0000080000017945 */ /* 0x000fe20003800200 */
[----:B0-----:R-:W-:-:S13]  /*01a0*/  ISETP.GE.AND P1, PT, R5, UR8, PT ;  /* 0x0000000805007c0c */ /* 0x001fda000bf26270 */
[----:B------:R-:W-:Y:S05]  /*01b0*/  @P1 BRA `(.L_x_6256) ;  /* 0x0000000400f41947 */ /* 0x000fea0003800000 */
[----:B------:R-:W-:-:S07]  /*01c0*/  IMAD.MOV.U32 R9, RZ, RZ, R5 ;  /* 0x000000ffff097224 */ /* 0x000fce00078e0005 */
.L_x_6266:
        /* <DEDUP_REMOVED lines=17> */
.L_x_6261:
        /* <DEDUP_REMOVED lines=40> */
.L_x_6260:
[----:B------:R-:W-:Y:S05]  /*0560*/  BSYNC.RECONVERGENT B2 ;  /* 0x0000000000027941 */ /* 0x000fea0003800200 */
.L_x_6259:
        /* <DEDUP_REMOVED lines=26> */
.L_x_6263:
[----:B------:R-:W-:Y:S05]  /*0710*/  BSYNC.RECONVERGENT B2 ;  /* 0x0000000000027941 */ /* 0x000fea0003800200 */
.L_x_6262:
        /* <DEDUP_REMOVED lines=16> */
.L_x_6265:
[----:B------:R-:W-:Y:S05]  /*0820*/  BSYNC.RECONVERGENT B2 ;  /* 0x0000000000027941 */ /* 0x000fea0003800200 */
.L_x_6264:
        /* <DEDUP_REMOVED lines=13> */
.L_x_6258:
[----:B------:R-:W-:Y:S05]  /*0900*/  BSYNC.RECONVERGENT B0 ;  /* 0x0000000000007941 */ /* 0x000fea0003800200 */
.L_x_6257:
        /* <DEDUP_REMOVED lines=8> */
.L_x_6256:
[----:B------:R-:W-:Y:S05]  /*0990*/  BSYNC.RECONVERGENT B1 ;  /* 0x0000000000017941 */ /* 0x000fea0003800200 */
.L_x_6255:
[----:B------:R-:W1:Y:S01]  /*09a0*/  LDCU UR8, c[0x0][0x398] ;  /* 0x00007300ff0877ac */ /* 0x000e620008000800 */
[----:B------:R-:W-:-:S05]  /*09b0*/  VIADD R4, R4, 0x9 ;  /* 0x0000000904047836 */ /* 0x000fca0000000000 */
[----:B-1----:R-:W-:-:S13]  /*09c0*/  ISETP.GE.AND P1, PT, R4, UR8, PT ;  /* 0x0000000804007c0c */ /* 0x002fda000bf26270 */
[----:B------:R-:W-:Y:S05]  /*09d0*/  @!P1 BRA `(.L_x_6267) ;  /* 0xfffffff400e89947 */ /* 0x000fea000383ffff */
[----:B------:R-:W-:Y:S05]  /*09e0*/  EXIT ;  /* 0x000000000000794d */ /* 0x000fea0003800000 */
.L_x_6268:
        /* <DEDUP_REMOVED lines=9> */
.L_x_8063:


//--------------------- .text._Z15gpukernelAMWNr3ILi4ELi8EEvPdS0_S0_iii --------------------------
	.section	.text._Z15gpukernelAMWNr3ILi4ELi8EEvPdS0_S0_iii,"ax",@progbits
	.align	128
        .global         _Z15gpukernelAMWNr3ILi4ELi8EEvPdS0_S0_iii
        .type           _Z15gpukernelAMWNr3ILi4ELi8EEvPdS0_S0_iii,@function
        .size           _Z15gpukernelAMWNr3ILi4ELi8EEvPdS0_S0_iii,(.L_x_8064 - _Z15gpukernelAMWNr3ILi4ELi8EEvPdS0_S0_iii)
        .other          _Z15gpukernelAMWNr3ILi4ELi8EEvPdS0_S0_iii,@"STO_CUDA_ENTRY STV_DEFAULT"
_Z15gpukernelAMWNr3ILi4ELi8EEvPdS0_S0_iii:
.text._Z15gpukernelAMWNr3ILi4ELi8EEvPdS0_S0_iii:
        /* <DEDUP_REMOVED lines=24> */
.L_x_6281:
[----:B0-----:R-:W0:Y:S01]  /*0180*/  LDCU UR8, c[0x0][0x3a0] ;  /* 0x00007400ff0877ac */ /* 0x001e220008000800 */
[----:B------:R-:W-:Y:S01]  /*0190*/  BSSY.RECONVERGENT B1, `(.L_x_6269) ;  /* 0x0000080000017945 */ /* 0x000fe20003800200 */
[----:B0-----:R-:W-:-:S13]  /*01a0*/  ISETP.GE.AND P1, PT, R5, UR8, PT ;  /* 0x0000000805007c0c */ /* 0x001fda000bf26270 */
[----:B------:R-:W-:Y:S05]  /*01b0*/  @P1 BRA `(.L_x_6270) ;  /* 0x0000000400f41947 */ /* 0x000fea0003800000 */
[----:B------:R-:W-:-:S07]  /*01c0*/  IMAD.MOV.U32 R9, RZ, RZ, R5 ;  /* 0x000000ffff097224 */ /* 0x000fce00078e0005 */
.L_x_6280:
        /* <DEDUP_REMOVED lines=17> */
.L_x_6275:
        /* <DEDUP_REMOVED lines=40> */
.L_x_6274:
[----:B------:R-:W-:Y:S05]  /*0560*/  BSYNC.RECONVERGENT B2 ;  /* 0x0000000000027941 */ /* 0x000fea0003800200 */
.L_x_6273:
        /* <DEDUP_REMOVED lines=26> */
.L_x_6277:
[----:B------:R-:W-:Y:S05]  /*0710*/  BSYNC.RECONVERGENT B2 ;  /* 0x0000000000027941 */ /* 0x000fea0003800200 */
.L_x_6276:
        /* <DEDUP_REMOVED lines=16> */
.L_x_6279:
[----:B------:R-:W-:Y:S05]  /*0820*/  BSYNC.RECONVERGENT B2 ;  /* 0x0000000000027941 */ /* 0x000fea0003800200 */
.L_x_6278:
        /* <DEDUP_REMOVED lines=13> */
.L_x_6272:
[----:B------:R-:W-:Y:S05]  /*0900*/  BSYNC.RECONVERGENT B0 ;  /* 0x0000000000007941 */ /* 0x000fea0003800200 */
.L_x_6271:
        /* <DEDUP_REMOVED lines=8> */
.L_x_6270:
[----:B------:R-:W-:Y:S05]  /*0990*/  BSYNC.RECONVERGENT B1 ;  /* 0x0000000000017941 */ /* 0x000fea0003800200 */
.L_x_6269:
[----:B------:R-:W1:Y:S01]  /*09a0*/  LDCU UR8, c[0x0][0x398] ;  /* 0x00007300ff0877ac */ /* 0x000e620008000800 */
[----:B------:R-:W-:-:S05]  /*09b0*/  VIADD R4, R4, 0x8 ;  /* 0x0000000804047836 */ /* 0x000fca0000000000 */
[----:B-1----:R-:W-:-:S13]  /*09c0*/  ISETP.GE.AND P1, PT, R4, UR8, PT ;  /* 0x0000000804007c0c */ /* 0x002fda000bf26270 */
[----:B------:R-:W-:Y:S05]  /*09d0*/  @!P1 BRA `(.L_x_6281) ;  /* 0xfffffff400e89947 */ /* 0x000fea000383ffff */
[----:B------:R-:W-:Y:S05]  /*09e0*/  EXIT ;  /* 0x000000000000794d */ /* 0x000fea0003800000 */
.L_x_6282:
        /* <DEDUP_REMOVED lines=9> */
.L_x_8064:


//--------------------- .text._Z15gpukernelAMWNr3ILi4ELi7EEvPdS0_S0_iii --------------------------
	.section	.text._Z15gpukernelAMWNr3ILi4ELi7EEvPdS0_S0_iii,"ax",@progbits
	.align	128
        .global         _Z15gpukernelAMWNr3ILi4ELi7EEvPdS0_S0_iii
        .type           _Z15gpukernelAMWNr3ILi4ELi7EEvPdS0_S0_iii,@function
        .size           _Z15gpukernelAMWNr3ILi4ELi7EEvPdS0_S0_iii,(.L_x_8065 - _Z15gpukernelAMWNr3ILi4ELi7EEvPdS0_S0_iii)
        .other          _Z15gpukernelAMWNr3ILi4ELi7EEvPdS0_S0_iii,@"STO_CUDA_ENTRY STV_DEFAULT"
_Z15gpukernelAMWNr3ILi4ELi7EEvPdS0_S0_iii:
.text._Z15gpukernelAMWNr3ILi4ELi7EEvPdS0_S0_iii:
        /* <DEDUP_REMOVED lines=24> */
.L_x_6295:
[----:B0-----:R-:W0:Y:S01]  /*0180*/  LDCU UR8, c[0x0][0x3a0] ;  /* 0x00007400ff0877ac */ /* 0x001e220008000800 */
[----:B------:R-:W-:Y:S01]  /*0190*/  BSSY.RECONVERGENT B1, `(.L_x_6283) ;  /* 0x0000080000017945 */ /* 0x000fe20003800200 */
[----:B0-----:R-:W-:-:S13]  /*01a0*/  ISETP.GE.AND P1, PT, R5, UR8, PT ;  /* 0x0000000805007c0c */ /* 0x001fda000bf26270 */
[----:B------:R-:W-:Y:S05]  /*01b0*/  @P1 BRA `(.L_x_6284) ;  /* 0x0000000400f41947 */ /* 0x000fea0003800000 */
[----:B------:R-:W-:-:S07]  /*01c0*/  IMAD.MOV.U32 R9, RZ, RZ, R5 ;  /* 0x000000ffff097224 */ /* 0x000fce00078e0005 */
.L_x_6294:
        /* <DEDUP_REMOVED lines=17> */
.L_x_6289:
        /* <DEDUP_REMOVED lines=40> */
.L_x_6288:
[----:B------:R-:W-:Y:S05]  /*0560*/  BSYNC.RECONVERGENT B2 ;  /* 0x0000000000027941 */ /* 0x000fea0003800200 */
.L_x_6287:
        /* <DEDUP_REMOVED lines=26> */
.L_x_6291:
[----:B------:R-:W-:Y:S05]  /*0710*/  BSYNC.RECONVERGENT B2 ;  /* 0x0000000000027941 */ /* 0x000fea0003800200 */
.L_x_6290:
        /* <DEDUP_REMOVED lines=16> */
.L_x_6293:
[----:B------:R-:W-:Y:S05]  /*0820*/  BSYNC.RECONVERGENT B2 ;  /* 0x0000000000027941 */ /* 0x000fea0003800200 */
.L_x_6292:
        /* <DEDUP_REMOVED lines=13> */
.L_x_6286:
[----:B------:R-:W-:Y:S05]  /*0900*/  BSYNC.RECONVERGENT B0 ;  /* 0x0000000000007941 */ /* 0x000fea0003800200 */
.L_x_6285:
        /* <DEDUP_REMOVED lines=8> */
.L_x_6284:
[----:B------:R-:W-:Y:S05]  /*0990*/  BSYNC.RECONVERGENT B1 ;  /* 0x0000000000017941 */ /* 0x000fea0003800200 */
.L_x_6283:
[----:B------:R-:W1:Y:S01]  /*09a0*/  LDCU UR8, c[0x0][0x398] ;  /* 0x00007300ff0877ac */ /* 0x000e620008000800 */
[----:B------:R-:W-:-:S05]  /*09b0*/  VIADD R4, R4, 0x7 ;  /* 0x0000000704047836 */ /* 0x000fca0000000000 */
[----:B-1----:R-:W-:-:S13]  /*09c0*/  ISETP.GE.AND P1, PT, R4, UR8, PT ;  /* 0x0000000804007c0c */ /* 0x002fda000bf26270 */
[----:B------:R-:W-:Y:S05]  /*09d0*/  @!P1 BRA `(.L_x_6295) ;  /* 0xfffffff400e89947 */ /* 0x000fea000383ffff */
[----:B------:R-:W-:Y:S05]  /*09e0*/  EXIT ;  /* 0x000000000000794d */ /* 0x000fea0003800000 */
.L_x_6296:
        /* <DEDUP_REMOVED lines=9> */
.L_x_8065:


//--------------------- .text._Z15gpukernelAMWNr3ILi4ELi6EEvPdS0_S0_iii --------------------------
	.section	.text._Z15gpukernelAMWNr3ILi4ELi6EEvPdS0_S0_iii,"ax",@progbits
	.align	128
        .global         _Z15gpukernelAMWNr3ILi4ELi6EEvPdS0_S0_iii
        .type           _Z15gpukernelAMWNr3ILi4ELi6EEvPdS0_S0_iii,@function
        .size           _Z15gpukernelAMWNr3ILi4ELi6EEvPdS0_S0_iii,(.L_x_8066 - _Z15gpukernelAMWNr3ILi4ELi6EEvPdS0_S0_iii)
        .other          _Z15gpukernelAMWNr3ILi4ELi6EEvPdS0_S0_iii,@"STO_CUDA_ENTRY STV_DEFAULT"
_Z15gpukernelAMWNr3ILi4ELi6EEvPdS0_S0_iii:
.text._Z15gpukernelAMWNr3ILi4ELi6EEvPdS0_S0_iii:
        /* <DEDUP_REMOVED lines=24> */
.L_x_6309:
[----:B0-----:R-:W0:Y:S01]  /*0180*/  LDCU UR8, c[0x0][0x3a0] ;  /* 0x00007400ff0877ac */ /* 0x001e220008000800 */
[----:B------:R-:W-:Y:S01]  /*0190*/  BSSY.RECONVERGENT B1, `(.L_x_6297) ;  /* 0x0000080000017945 */ /* 0x000fe20003800200 */
[----:B0-----:R-:W-:-:S13]  /*01a0*/  ISETP.GE.AND P1, PT, R5, UR8, PT ;  /* 0x0000000805007c0c */ /* 0x001fda000bf26270 */
[----:B------:R-:W-:Y:S05]  /*01b0*/  @P1 BRA `(.L_x_6298) ;  /* 0x0000000400f41947 */ /* 0x000fea0003800000 */
[----:B------:R-:W-:-:S07]  /*01c0*/  IMAD.MOV.U32 R9, RZ, RZ, R5 ;  /* 0x000000ffff097224 */ /* 0x000fce00078e0005 */
.L_x_6308:
        /* <DEDUP_REMOVED lines=17> */
.L_x_6303:
        /* <DEDUP_REMOVED lines=40> */
.L_x_6302:
[----:B------:R-:W-:Y:S05]  /*0560*/  BSYNC.RECONVERGENT B2 ;  /* 0x0000000000027941 */ /* 0x000fea0003800200 */
.L_x_6301:
        /* <DEDUP_REMOVED lines=26> */
.L_x_6305:
[----:B------:R-:W-:Y:S05]  /*0710*/  BSYNC.RECONVERGENT B2 ;  /* 0x0000000000027941 */ /* 0x000fea0003800200 */
.L_x_6304:
        /* <DEDUP_REMOVED lines=16> */
.L_x_6307:
[----:B------:R-:W-:Y:S05]  /*0820*/  BSYNC.RECONVERGENT B2 ;  /* 0x0000000000027941 */ /* 0x000fea0003800200 */
.L_x_6306:
        /* <DEDUP_REMOVED lines=13> */
.L_x_6300:
[----:B------:R-:W-:Y:S05]  /*0900*/  BSYNC.RECONVERGENT B0 ;  /* 0x0000000000007941 */ /* 0x000fea0003800200 */
.L_x_6299:
        /* <DEDUP_REMOVED lines=8> */
.L_x_6298:
[----:B------:R-:W-:Y:S05]  /*0990*/  BSYNC.RECONVERGENT B1 ;  /* 0x0000000000017941 */ /* 0x000fea0003800200 */
.L_x_6297:
[----:B------:R-:W1:Y:S01]  /*09a0*/  LDCU UR8, c[0x0][0x398] ;  /* 0x00007300ff0877ac */ /* 0x000e620008000800 */
[----:B------:R-:W-:-:S05]  /*09b0*/  VIADD R4, R4, 0x6 ;  /* 0x0000000604047836 */ /* 0x000fca0000000000 */
[----:B-1----:R-:W-:-:S13]  /*09c0*/  ISETP.GE.AND P1, PT, R4, UR8, PT ;  /* 0x0000000804007c0c */ /* 0x002fda000bf26270 */
[----:B------:R-:W-:Y:S05]  /*09d0*/  @!P1 BRA `(.L_x_6309) ;  /* 0xfffffff400e89947 */ /* 0x000fea000383ffff */
[----:B------:R-:W-:Y:S05]  /*09e0*/  EXIT ;  /* 0x000000000000794d */ /* 0x000fea0003800000 */
.L_x_6310:
        /* <DEDUP_REMOVED lines=9> */
.L_x_8066:


//--------------------- .text._Z15gpukernelAMWNr3ILi4ELi5EEvPdS0_S0_iii --------------------------
	.section	.text._Z15gpukernelAMWNr3ILi4ELi5EEvPdS0_S0_iii,"ax",@progbits
	.align	128
        .global         _Z15gpukernelAMWNr3ILi4ELi5EEvPdS0_S0_iii
        .type           _Z15gpukernelAMWNr3ILi4ELi5EEvPdS0_S0_iii,@function
        .size           _Z15gpukernelAMWNr3ILi4ELi5EEvPdS0_S0_iii,(.L_x_8067 - _Z15gpukernelAMWNr3ILi4ELi5EEvPdS0_S0_iii)
        .other          _Z15gpukernelAMWNr3ILi4ELi5EEvPdS0_S0_iii,@"STO_CUDA_ENTRY STV_DEFAULT"
_Z15gpukernelAMWNr3ILi4ELi5EEvPdS0_S0_iii:
.text._Z15gpukernelAMWNr3ILi4ELi5EEvPdS0_S0_iii:
        /* <DEDUP_REMOVED lines=24> */
.L_x_6323:
[----:B0-----:R-:W0:Y:S01]  /*0180*/  LDCU UR8, c[0x0][0x3a0] ;  /* 0x00007400ff0877ac */ /* 0x001e220008000800 */
[----:B------:R-:W-:Y:S01]  /*0190*/  BSSY.RECONVERGENT B1, `(.L_x_6311) ;  /* 0x0000080000017945 */ /* 0x000fe20003800200 */
[----:B0-----:R-:W-:-:S13]  /*01a0*/  ISETP.GE.AND P1, PT, R5, UR8, PT ;  /* 0x0000000805007c0c */ /* 0x001fda000bf26270 */
[----:B------:R-:W-:Y:S05]  /*01b0*/  @P1 BRA `(.L_x_6312) ;  /* 0x0000000400f41947 */ /* 0x000fea0003800000 */
[----:B------:R-:W-:-:S07]  /*01c0*/  IMAD.MOV.U32 R9, RZ, RZ, R5 ;  /* 0x000000ffff097224 */ /* 0x000fce00078e0005 */
.L_x_6322:
        /* <DEDUP_REMOVED lines=17> */
.L_x_6317:
        /* <DEDUP_REMOVED lines=40> */
.L_x_6316:
[----:B------:R-:W-:Y:S05]  /*0560*/  BSYNC.RECONVERGENT B2 ;  /* 0x0000000000027941 */ /* 0x000fea0003800200 */
.L_x_6315:
        /* <DEDUP_REMOVED lines=26> */
.L_x_6319:
[----:B------:R-:W-:Y:S05]  /*0710*/  BSYNC.RECONVERGENT B2 ;  /* 0x0000000000027941 */ /* 0x000fea0003800200 */
.L_x_6318:
        /* <DEDUP_REMOVED lines=16> */
.L_x_6321:
[----:B------:R-:W-:Y:S05]  /*0820*/  BSYNC.RECONVERGENT B2 ;  /* 0x0000000000027941 */ /* 0x000fea0003800200 */
.L_x_6320:
        /* <DEDUP_REMOVED lines=13> */
.L_x_6314:
[----:B------:R-:W-:Y:S05]  /*0900*/  BSYNC.RECONVERGENT B0 ;  /* 0x0000000000007941 */ /* 0x000fea0003800200 */
.L_x_6313:
        /* <DEDUP_REMOVED lines=8> */
.L_x_6312:
[----:B------:R-:W-:Y:S05]  /*0990*/  BSYNC.RECONVERGENT B1 ;  /* 0x0000000000017941 */ /* 0x000fea0003800200 */
.L_x_6311:
[----:B------:R-:W1:Y:S01]  /*09a0*/  LDCU UR8, c[0x0][0x398] ;  /* 0x00007300ff0877ac */ /* 0x000e620008000800 */
[----:B------:R-:W-:-:S05]  /*09b0*/  VIADD R4, R4, 0x5 ;  /* 0x0000000504047836 */ /* 0x000fca0000000000 */
[----:B-1----:R-:W-:-:S13]  /*09c0*/  ISETP.GE.AND P1, PT, R4, UR8, PT ;  /* 0x0000000804007c0c */ /* 0x002fda000bf26270 */
[----:B------:R-:W-:Y:S05]  /*09d0*/  @!P1 BRA `(.L_x_6323) ;  /* 0xfffffff400e89947 */ /* 0x000fea000383ffff */
[----:B------:R-:W-:Y:S05]  /*09e0*/  EXIT ;  /* 0x000000000000794d */ /* 0x000fea0003800000 */
.L_x_6324:
        /* <DEDUP_REMOVED lines=9> */
.L_x_8067:


//--------------------- .text._Z15gpukernelAMWNr3ILi4ELi4EEvPdS0_S0_iii --------------------------
	.section	.text._Z15gpukernelAMWNr3ILi4ELi4EEvPdS0_S0_iii,"ax",@progbits
	.align	128
        .global         _Z15gpukernelAMWNr3ILi4ELi4EEvPdS0_S0_iii
        .type           _Z15gpukernelAMWNr3ILi4ELi4EEvPdS0_S0_iii,@function
        .size           _Z15gpukernelAMWNr3ILi4ELi4EEvPdS0_S0_iii,(.L_x_8068 - _Z15gpukernelAMWNr3ILi4ELi4EEvPdS0_S0_iii)
        .other          _Z15gpukernelAMWNr3ILi4ELi4EEvPdS0_S0_iii,@"STO_CUDA_ENTRY STV_DEFAULT"
_Z15gpukernelAMWNr3ILi4ELi4EEvPdS0_S0_iii:
.text._Z15gpukernelAMWNr3ILi4ELi4EEvPdS0_S0_iii:
        /* <DEDUP_REMOVED lines=24> */
.L_x_6337:
[----:B0-----:R-:W0:Y:S01]  /*0180*/  LDCU UR8, c[0x0][0x3a0] ;  /* 0x00007400ff0877ac */ /* 0x001e220008000800 */
[----:B------:R-:W-:Y:S01]  /*0190*/  BSSY.RECONVERGENT B1, `(.L_x_6325) ;  /* 0x0000080000017945 */ /* 0x000fe20003800200 */
[----:B0-----:R-:W-:-:S13]  /*01a0*/  ISETP.GE.AND P1, PT, R5, UR8, PT ;  /* 0x0000000805007c0c */ /* 0x001fda000bf26270 */
[----:B------:R-:W-:Y:S05]  /*01b0*/  @P1 BRA `(.L_x_6326) ;  /* 0x0000000400f41947 */ /* 0x000fea0003800000 */
[----:B------:R-:W-:-:S07]  /*01c0*/  IMAD.MOV.U32 R9, RZ, RZ, R5 ;  /* 0x000000ffff097224 */ /* 0x000fce00078e0005 */
.L_x_6336:
        /* <DEDUP_REMOVED lines=17> */
.L_x_6331:
        /* <DEDUP_REMOVED lines=40> */
.L_x_6330:
[----:B------:R-:W-:Y:S05]  /*0560*/  BSYNC.RECONVERGENT B2 ;  /* 0x0000000000027941 */ /* 0x000fea0003800200 */
.L_x_6329:
        /* <DEDUP_REMOVED lines=26> */
.L_x_6333:
[----:B------:R-:W-:Y:S05]  /*0710*/  BSYNC.RECONVERGENT B2 ;  /* 0x0000000000027941 */ /* 0x000fea0003800200 */
.L_x_6332:
        /* <DEDUP_REMOVED lines=16> */
.L_x_6335:
[----:B------:R-:W-:Y:S05]  /*0820*/  BSYNC.RECONVERGENT B2 ;  /* 0x0000000000027941 */ /* 0x000fea0003800200 */
.L_x_6334:
        /* <DEDUP_REMOVED lines=13> */
.L_x_6328:
[----:B------:R-:W-:Y:S05]  /*0900*/  BSYNC.RECONVERGENT B0 ;  /* 0x0000000000007941 */ /* 0x000fea0003800200 */
.L_x_6327:
        /* <DEDUP_REMOVED lines=8> */
.L_x_6326:
[----:B------:R-:W-:Y:S05]  /*0990*/  BSYNC.RECONVERGENT B1 ;  /* 0x0000000000017941 */ /* 0x000fea0003800200 */
.L_x_6325:
[----:B------:R-:W1:Y:S01]  /*09a0*/  LDCU UR8, c[0x0][0x398] ;  /* 0x00007300ff0877ac */ /* 0x000e620008000800 */
[----:B------:R-:W-:-:S05]  /*09b0*/  VIADD R4, R4, 0x4 ;  /* 0x0000000404047836 */ /* 0x000fca0000000000 */
[----:B-1----:R-:W-:-:S13]  /*09c0*/  ISETP.GE.AND P1, PT, R4, UR8, PT ;  /* 0x0000000804007c0c */ /* 0x002fda000bf26270 */
[----:B------:R-:W-:Y:S05]  /*09d0*/  @!P1 BRA `(.L_x_6337) ;  /* 0xfffffff400e89947 */ /* 0x000fea000383ffff */
[----:B------:R-:W-:Y:S05]  /*09e0*/  EXIT ;  /* 0x000000000000794d */ /* 0x000fea0003800000 */
.L_x_6338:
        /* <DEDUP_REMOVED lines=9> */
.L_x_8068:


//--------------------- .text._Z15gpukernelAMWNr3ILi4ELi3EEvPdS0_S0_iii --------------------------
	.section	.text._Z15gpukernelAMWNr3ILi4ELi3EEvPdS0_S0_iii,"ax",@progbits
	.align	128
        .global         _Z15gpukernelAMWNr3ILi4ELi3EEvPdS0_S0_iii
        .type           _Z15gpukernelAMWNr3ILi4ELi3EEvPdS0_S0_iii,@function
        .size           _Z15gpukernelAMWNr3ILi4ELi3EEvPdS0_S0_iii,(.L_x_8069 - _Z15gpukernelAMWNr3ILi4ELi3EEvPdS0_S0_iii)
        .other          _Z15gpukernelAMWNr3ILi4ELi3EEvPdS0_S0_iii,@"STO_CUDA_ENTRY STV_DEFAULT"
_Z15gpukernelAMWNr3ILi4ELi3EEvPdS0_S0_iii:
.text._Z15gpukernelAMWNr3ILi4ELi3EEvPdS0_S0_iii:
        /* <DEDUP_REMOVED lines=24> */
.L_x_6351:
[----:B0-----:R-:W0:Y:S01]  /*0180*/  LDCU UR8, c[0x0][0x3a0] ;  /* 0x00007400ff0877ac */ /* 0x001e220008000800 */
[----:B------:R-:W-:Y:S01]  /*0190*/  BSSY.RECONVERGENT B1, `(.L_x_6339) ;  /* 0x0000080000017945 */ /* 0x000fe20003800200 */
[----:B0-----:R-:W-:-:S13]  /*01a0*/  ISETP.GE.AND P1, PT, R5, UR8, PT ;  /* 0x0000000805007c0c */ /* 0x001fda000bf26270 */
[----:B------:R-:W-:Y:S05]  /*01b0*/  @P1 BRA `(.L_x_6340) ;  /* 0x0000000400f41947 */ /* 0x000fea0003800000 */
[----:B------:R-:W-:-:S07]  /*01c0*/  IMAD.MOV.U32 R9, RZ, RZ, R5 ;  /* 0x000000ffff097224 */ /* 0x000fce00078e0005 */
.L_x_6350:
        /* <DEDUP_REMOVED lines=17> */
.L_x_6345:
        /* <DEDUP_REMOVED lines=40> */
.L_x_6344:
[----:B------:R-:W-:Y:S05]  /*0560*/  BSYNC.RECONVERGENT B2 ;  /* 0x0000000000027941 */ /* 0x000fea0003800200 */
.L_x_6343:
        /* <DEDUP_REMOVED lines=26> */
.L_x_6347:
[----:B------:R-:W-:Y:S05]  /*0710*/  BSYNC.RECONVERGENT B2 ;  /* 0x0000000000027941 */ /* 0x000fea0003800200 */
.L_x_6346:
        /* <DEDUP_REMOVED lines=16> */
.L_x_6349:
[----:B------:R-:W-:Y:S05]  /*0820*/  BSYNC.RECONVERGENT B2 ;  /* 0x0000000000027941 */ /* 0x000fea0003800200 */
.L_x_6348:
        /* <DEDUP_REMOVED lines=13> */
.L_x_6342:
[----:B------:R-:W-:Y:S05]  /*0900*/  BSYNC.RECONVERGENT B0 ;  /* 0x0000000000007941 */ /* 0x000fea0003800200 */
.L_x_6341:
        /* <DEDUP_REMOVED lines=8> */
.L_x_6340:
[----:B------:R-:W-:Y:S05]  /*0990*/  BSYNC.RECONVERGENT B1 ;  /* 0x0000000000017941 */ /* 0x000fea0003800200 */
.L_x_6339:
[----:B------:R-:W1:Y:S01]  /*09a0*/  LDCU UR8, c[0x0][0x398] ;  /* 0x00007300ff0877ac */ /* 0x000e620008000800 */
[----:B------:R-:W-:-:S05]  /*09b0*/  VIADD R4, R4, 0x3 ;  /* 0x0000000304047836 */ /* 0x000fca0000000000 */
[----:B-1----:R-:W-:-:S13]  /*09c0*/  ISETP.GE.AND P1, PT, R4, UR8, PT ;  /* 0x0000000804007c0c */ /* 0x002fda000bf26270 */
[----:B------:R-:W-:Y:S05]  /*09d0*/  @!P1 BRA `(.L_x_6351) ;  /* 0xfffffff400e89947 */ /* 0x000fea000383ffff */
[----:B------:R-:W-:Y:S05]  /*09e0*/  EXIT ;  /* 0x000000000000794d */ /* 0x000fea0003800000 */
.L_x_6352:
        /* <DEDUP_REMOVED lines=9> */
.L_x_8069:


//--------------------- .text._Z15gpukernelAMWNr3ILi4ELi2EEvPdS0_S0_iii --------------------------
	.section	.text._Z15gpukernelAMWNr3ILi4ELi2EEvPdS0_S0_iii,"ax",@progbits
	.align	128
        .global         _Z15gpukernelAMWNr3ILi4ELi2EEvPdS0_S0_iii
        .type           _Z15gpukernelAMWNr3ILi4ELi2EEvPdS0_S0_iii,@function
        .size           _Z15gpukernelAMWNr3ILi4ELi2EEvPdS0_S0_iii,(.L_x_8070 - _Z15gpukernelAMWNr3ILi4ELi2EEvPdS0_S0_iii)
        .other          _Z15gpukernelAMWNr3ILi4ELi2EEvPdS0_S0_iii,@"STO_CUDA_ENTRY STV_DEFAULT"
_Z15gpukernelAMWNr3ILi4ELi2EEvPdS0_S0_iii:
.text._Z15gpukernelAMWNr3ILi4ELi2EEvPdS0_S0_iii:
        /* <DEDUP_REMOVED lines=24> */
.L_x_6365:
[----:B0-----:R-:W0:Y:S01]  /*0180*/  LDCU UR8, c[0x0][0x3a0] ;  /* 0x00007400ff0877ac */ /* 0x001e220008000800 */
[----:B------:R-:W-:Y:S01]  /*0190*/  BSSY.RECONVERGENT B1, `(.L_x_6353) ;  /* 0x0000080000017945 */ /* 0x000fe20003800200 */
[----:B0-----:R-:W-:-:S13]  /*01a0*/  ISETP.GE.AND P1, PT, R5, UR8, PT ;  /* 0x0000000805007c0c */ /* 0x001fda000bf26270 */
[----:B------:R-:W-:Y:S05]  /*01b0*/  @P1 BRA `(.L_x_6354) ;  /* 0x0000000400f41947 */ /* 0x000fea0003800000 */
[----:B------:R-:W-:-:S07]  /*01c0*/  IMAD.MOV.U32 R9, RZ, RZ, R5 ;  /* 0x000000ffff097224 */ /* 0x000fce00078e0005 */
.L_x_6364:
        /* <DEDUP_REMOVED lines=17> */
.L_x_6359:
        /* <DEDUP_REMOVED lines=40> */
.L_x_6358:
[----:B------:R-:W-:Y:S05]  /*0560*/  BSYNC.RECONVERGENT B2 ;  /* 0x0000000000027941 */ /* 0x000fea0003800200 */
.L_x_6357:
        /* <DEDUP_REMOVED lines=26> */
.L_x_6361:
[----:B------:R-:W-:Y:S05]  /*0710*/  BSYNC.RECONVERGENT B2 ;  /* 0x0000000000027941 */ /* 0x000fea0003800200 */
.L_x_6360:
        /* <DEDUP_REMOVED lines=16> */
.L_x_6363:
[----:B------:R-:W-:Y:S05]  /*0820*/  BSYNC.RECONVERGENT B2 ;  /* 0x0000000000027941 */ /* 0x000fea0003800200 */
.L_x_6362:
        /* <DEDUP_REMOVED lines=13> */
.L_x_6356:
[----:B------:R-:W-:Y:S05]  /*0900*/  BSYNC.RECONVERGENT B0 ;  /* 0x0000000000007941 */ /* 0x000fea0003800200 */
.L_x_6355:
        /* <DEDUP_REMOVED lines=8> */
.L_x_6354:
[----:B------:R-:W-:Y:S05]  /*0990*/  BSYNC.RECONVERGENT B1 ;  /* 0x0000000000017941 */ /* 0x000fea0003800200 */
.L_x_6353:
[----:B------:R-:W1:Y:S01]  /*09a0*/  LDCU UR8, c[0x0][0x398] ;  /* 0x00007300ff0877ac */ /* 0x000e620008000800 */
[----:B------:R-:W-:-:S05]  /*09b0*/  VIADD R4, R4, 0x2 ;  /* 0x0000000204047836 */ /* 0x000fca0000000000 */
[----:B-1----:R-:W-:-:S13]  /*09c0*/  ISETP.GE.AND P1, PT, R4, UR8, PT ;  /* 0x0000000804007c0c */ /* 0x002fda000bf26270 */
[----:B------:R-:W-:Y:S05]  /*09d0*/  @!P1 BRA `(.L_x_6365) ;  /* 0xfffffff400e89947 */ /* 0x000fea000383ffff */
[----:B------:R-:W-:Y:S05]  /*09e0*/  EXIT ;  /* 0x000000000000794d */ /* 0x000fea0003800000 */
.L_x_6366:
        /* <DEDUP_REMOVED lines=9> */
.L_x_8070:


//--------------------- .text._Z15gpukernelAMWNr3ILi4ELi1EEvPdS0_S0_iii --------------------------
	.section	.text._Z15gpukernelAMWNr3ILi4ELi1EEvPdS0_S0_iii,"ax",@progbits
	.align	128
        .global         _Z15gpukernelAMWNr3ILi4ELi1EEvPdS0_S0_iii
        .type           _Z15gpukernelAMWNr3ILi4ELi1EEvPdS0_S0_iii,@function
        .size           _Z15gpukernelAMWNr3ILi4ELi1EEvPdS0_S0_iii,(.L_x_8071 - _Z15gpukernelAMWNr3ILi4ELi1EEvPdS0_S0_iii)
        .other          _Z15gpukernelAMWNr3ILi4ELi1EEvPdS0_S0_iii,@"STO_CUDA_ENTRY STV_DEFAULT"
_Z15gpukernelAMWNr3ILi4ELi1EEvPdS0_S0_iii:
.text._Z15gpukernelAMWNr3ILi4ELi1EEvPdS0_S0_iii:
        /* <DEDUP_REMOVED lines=24> */
.L_x_6379:
[----:B0-----:R-:W0:Y:S01]  /*0180*/  LDCU UR8, c[0x0][0x3a0] ;  /* 0x00007400ff0877ac */ /* 0x001e220008000800 */
[----:B------:R-:W-:Y:S01]  /*0190*/  BSSY.RECONVERGENT B1, `(.L_x_6367) ;  /* 0x0000080000017945 */ /* 0x000fe20003800200 */
[----:B0-----:R-:W-:-:S13]  /*01a0*/  ISETP.GE.AND P1, PT, R5, UR8, PT ;  /* 0x0000000805007c0c */ /* 0x001fda000bf26270 */
[----:B------:R-:W-:Y:S05]  /*01b0*/  @P1 BRA `(.L_x_6368) ;  /* 0x0000000400f41947 */ /* 0x000fea0003800000 */
[----:B------:R-:W-:-:S07]  /*01c0*/  IMAD.MOV.U32 R9, RZ, RZ, R5 ;  /* 0x000000ffff097224 */ /* 0x000fce00078e0005 */
.L_x_6378:
        /* <DEDUP_REMOVED lines=17> */
.L_x_6373:
        /* <DEDUP_REMOVED lines=40> */
.L_x_6372:
[----:B------:R-:W-:Y:S05]  /*0560*/  BSYNC.RECONVERGENT B2 ;  /* 0x0000000000027941 */ /* 0x000fea0003800200 */
.L_x_6371:
        /* <DEDUP_REMOVED lines=26> */
.L_x_6375:
[----:B------:R-:W-:Y:S05]  /*0710*/  BSYNC.RECONVERGENT B2 ;  /* 0x0000000000027941 */ /* 0x000fea0003800200 */
.L_x_6374:
        /* <DEDUP_REMOVED lines=16> */
.L_x_6377:
[----:B------:R-:W-:Y:S05]  /*0820*/  BSYNC.RECONVERGENT B2 ;  /* 0x0000000000027941 */ /* 0x000fea0003800200 */
.L_x_6376:
        /* <DEDUP_REMOVED lines=13> */
.L_x_6370:
[----:B------:R-:W-:Y:S05]  /*0900*/  BSYNC.RECONVERGENT B0 ;  /* 0x0000000000007941 */ /* 0x000fea0003800200 */
.L_x_6369:
        /* <DEDUP_REMOVED lines=8> */
.L_x_6368:
[----:B------:R-:W-:Y:S05]  /*0990*/  BSYNC.RECONVERGENT B1 ;  /* 0x0000000000017941 */ /* 0x000fea0003800200 */
.L_x_6367:
[----:B------:R-:W1:Y:S01]  /*09a0*/  LDCU UR8, c[0x0][0x398] ;  /* 0x00007300ff0877ac */ /* 0x000e620008000800 */
[----:B------:R-:W-:-:S05]  /*09b0*/  VIADD R4, R4, 0x1 ;  /* 0x0000000104047836 */ /* 0x000fca0000000000 */
[----:B-1----:R-:W-:-:S13]  /*09c0*/  ISETP.NE.AND P1, PT, R4, UR8, PT ;  /* 0x0000000804007c0c */ /* 0x002fda000bf25270 */
[----:B------:R-:W-:Y:S05]  /*09d0*/  @P1 BRA `(.L_x_6379) ;  /* 0xfffffff400e81947 */ /* 0x000fea000383ffff */
[----:B------:R-:W-:Y:S05]  /*09e0*/  EXIT ;  /* 0x000000000000794d */ /* 0x000fea0003800000 */
.L_x_6380:
        /* <DEDUP_REMOVED lines=9> */
.L_x_8071:


//--------------------- .text._Z15gpukernelAMWNr3ILi8ELi32EEvPdS0_S0_iii --------------------------
	.section	.text._Z15gpukernelAMWNr3ILi8ELi32EEvPdS0_S0_iii,"ax",@progbits
	.align	128
        .global         _Z15gpukernelAMWNr3ILi8ELi32EEvPdS0_S0_iii
        .type           _Z15gpukernelAMWNr3ILi8ELi32EEvPdS0_S0_iii,@function
        .size           _Z15gpukernelAMWNr3ILi8ELi32EEvPdS0_S0_iii,(.L_x_8072 - _Z15gpukernelAMWNr3ILi8ELi32EEvPdS0_S0_iii)
        .other          _Z15gpukernelAMWNr3ILi8ELi32EEvPdS0_S0_iii,@"STO_CUDA_ENTRY STV_DEFAULT"
_Z15gpukernelAMWNr3ILi8ELi32EEvPdS0_S0_iii:
.text._Z15gpukernelAMWNr3ILi8ELi32EEvPdS0_S0_iii:
        /* <DEDUP_REMOVED lines=24> */
.L_x_6393:
[----:B0-----:R-:W0:Y:S01]  /*0180*/  LDCU UR8, c[0x0][0x3a0] ;  /* 0x00007400ff0877ac */ /* 0x001e220008000800 */
[----:B------:R-:W-:Y:S01]  /*0190*/  BSSY.RECONVERGENT B1, `(.L_x_6381) ;  /* 0x0000080000017945 */ /* 0x000fe20003800200 */
[----:B0-----:R-:W-:-:S13]  /*01a0*/  ISETP.GE.AND P1, PT, R5, UR8, PT ;  /* 0x0000000805007c0c */ /* 0x001fda000bf26270 */
[----:B------:R-:W-:Y:S05]  /*01b0*/  @P1 BRA `(.L_x_6382) ;  /* 0x0000000400f41947 */ /* 0x000fea0003800000 */
[----:B------:R-:W-:-:S07]  /*01c0*/  IMAD.MOV.U32 R9, RZ, RZ, R5 ;  /* 0x000000ffff097224 */ /* 0x000fce00078e0005 */
.L_x_6392:
        /* <DEDUP_REMOVED lines=17> */
.L_x_6387:
        /* <DEDUP_REMOVED lines=40> */
.L_x_6386:
[----:B------:R-:W-:Y:S05]  /*0560*/  BSYNC.RECONVERGENT B2 ;  /* 0x0000000000027941 */ /* 0x000fea0003800200 */
.L_x_6385:
        /* <DEDUP_REMOVED lines=26> */
.L_x_6389:
[----:B------:R-:W-:Y:S05]  /*0710*/  BSYNC.RECONVERGENT B2 ;  /* 0x0000000000027941 */ /* 0x000fea0003800200 */
.L_x_6388:
        /* <DEDUP_REMOVED lines=16> */
.L_x_6391:
[----:B------:R-:W-:Y:S05]  /*0820*/  BSYNC.RECONVERGENT B2 ;  /* 0x0000000000027941 */ /* 0x000fea0003800200 */
.L_x_6390:
        /* <DEDUP_REMOVED lines=13> */
.L_x_6384:
[----:B------:R-:W-:Y:S05]  /*0900*/  BSYNC.RECONVERGENT B0 ;  /* 0x0000000000007941 */ /* 0x000fea0003800200 */
.L_x_6383:
        /* <DEDUP_REMOVED lines=8> */
.L_x_6382:
[----:B------:R-:W-:Y:S05]  /*0990*/  BSYNC.RECONVERGENT B1 ;  /* 0x0000000000017941 */ /* 0x000fea0003800200 */
.L_x_6381:
[----:B------:R-:W1:Y:S01]  /*09a0*/  LDCU UR8, c[0x0][0x398] ;  /* 0x00007300ff0877ac */ /* 0x000e620008000800 */
[----:B------:R-:W-:-:S05]  /*09b0*/  VIADD R4, R4, 0x20 ;  /* 0x0000002004047836 */ /* 0x000fca0000000000 */
[----:B-1----:R-:W-:-:S13]  /*09c0*/  ISETP.GE.AND P1, PT, R4, UR8, PT ;  /* 0x0000000804007c0c */ /* 0x002fda000bf26270 */
[----:B------:R-:W-:Y:S05]  /*09d0*/  @!P1 BRA `(.L_x_6393) ;  /* 0xfffffff400e89947 */ /* 0x000fea000383ffff */
[----:B------:R-:W-:Y:S05]  /*09e0*/  EXIT ;  /* 0x000000000000794d */ /* 0x000fea0003800000 */
.L_x_6394:
        /* <DEDUP_REMOVED lines=9> */
.L_x_8072:


//--------------------- .text._Z15gpukernelAMWNr3ILi8ELi31EEvPdS0_S0_iii --------------------------
	.section	.text._Z15gpukernelAMWNr3ILi8ELi31EEvPdS0_S0_iii,"ax",@progbits
	.align	128
        .global         _Z15gpukernelAMWNr3ILi8ELi31EEvPdS0_S0_iii
        .type           _Z15gpukernelAMWNr3ILi8ELi31EEvPdS0_S0_iii,@function
        .size           _Z15gpukernelAMWNr3ILi8ELi31EEvPdS0_S0_iii,(.L_x_8073 - _Z15gpukernelAMWNr3ILi8ELi31EEvPdS0_S0_iii)
        .other          _Z15gpukernelAMWNr3ILi8ELi31EEvPdS0_S0_iii,@"STO_CUDA_ENTRY STV_DEFAULT"
_Z15gpukernelAMWNr3ILi8ELi31EEvPdS0_S0_iii:
.text._Z15gpukernelAMWNr3ILi8ELi31EEvPdS0_S0_iii:
        /* <DEDUP_REMOVED lines=24> */
.L_x_6407:
[----:B0-----:R-:W0:Y:S01]  /*0180*/  LDCU UR8, c[0x0][0x3a0] ;  /* 0x00007400ff0877ac */ /* 0x001e220008000800 */
[----:B------:R-:W-:Y:S01]  /*0190*/  BSSY.RECONVERGENT B1, `(.L_x_6395) ;  /* 0x0000080000017945 */ /* 0x000fe20003800200 */
[----:B0-----:R-:W-:-:S13]  /*01a0*/  ISETP.GE.AND P1, PT, R5, UR8, PT ;  /* 0x0000000805007c0c */ /* 0x001fda000bf26270 */
[----:B------:R-:W-:Y:S05]  /*01b0*/  @P1 BRA `(.L_x_6396) ;  /* 0x0000000400f41947 */ /* 0x000fea0003800000 */
[----:B------:R-:W-:-:S07]  /*01c0*/  IMAD.MOV.U32 R9, RZ, RZ, R5 ;  /* 0x000000ffff097224 */ /* 0x000fce00078e0005 */
.L_x_6406:
        /* <DEDUP_REMOVED lines=17> */
.L_x_6401:
        /* <DEDUP_REMOVED lines=40> */
.L_x_6400:
[----:B------:R-:W-:Y:S05]  /*0560*/  BSYNC.RECONVERGENT B2 ;  /* 0x0000000000027941 */ /* 0x000fea0003800200 */
.L_x_6399:
        /* <DEDUP_REMOVED lines=26> */
.L_x_6403:
[----:B------:R-:W-:Y:S05]  /*0710*/  BSYNC.RECONVERGENT B2 ;  /* 0x0000000000027941 */ /* 0x000fea0003800200 */
.L_x_6402:
        /* <DEDUP_REMOVED lines=16> */
.L_x_6405:
[----:B------:R-:W-:Y:S05]  /*0820*/  BSYNC.RECONVERGENT B2 ;  /* 0x0000000000027941 */ /* 0x000fea0003800200 */
.L_x_6404:
        /* <DEDUP_REMOVED lines=13> */
.L_x_6398:
[----:B------:R-:W-:Y:S05]  /*0900*/  BSYNC.RECONVERGENT B0 ;  /* 0x0000000000007941 */ /* 0x000fea0003800200 */
.L_x_6397:
        /* <DEDUP_REMOVED lines=8> */
.L_x_6396:
[----:B------:R-:W-:Y:S05]  /*0990*/  BSYNC.RECONVERGENT B1 ;  /* 0x0000000000017941 */ /* 0x000fea0003800200 */
.L_x_6395:
[----:B------:R-:W1:Y:S01]  /*09a0*/  LDCU UR8, c[0x0][0x398] ;  /* 0x00007300ff0877ac */ /* 0x000e620008000800 */
[----:B------:R-:W-:-:S05]  /*09b0*/  VIADD R4, R4, 0x1f ;  /* 0x0000001f04047836 */ /* 0x000fca0000000000 */
[----:B-1----:R-:W-:-:S13]  /*09c0*/  ISETP.GE.AND P1, PT, R4, UR8, PT ;  /* 0x0000000804007c0c */ /* 0x002fda000bf26270 */
[----:B------:R-:W-:Y:S05]  /*09d0*/  @!P1 BRA `(.L_x_6407) ;  /* 0xfffffff400e89947 */ /* 0x000fea000383ffff */
[----:B------:R-:W-:Y:S05]  /*09e0*/  EXIT ;  /* 0x000000000000794d */ /* 0x000fea0003800000 */
.L_x_6408:
        /* <DEDUP_REMOVED lines=9> */
.L_x_8073:


//--------------------- .text._Z15gpukernelAMWNr3ILi8ELi30EEvPdS0_S0_iii --------------------------
	.section	.text._Z15gpukernelAMWNr3ILi8ELi30EEvPdS0_S0_iii,"ax",@progbits
	.align	128
        .global         _Z15gpukernelAMWNr3ILi8ELi30EEvPdS0_S0_iii
        .type           _Z15gpukernelAMWNr3ILi8ELi30EEvPdS0_S0_iii,@function
        .size           _Z15gpukernelAMWNr3ILi8ELi30EEvPdS0_S0_iii,(.L_x_8074 - _Z15gpukernelAMWNr3ILi8ELi30EEvPdS0_S0_iii)
        .other          _Z15gpukernelAMWNr3ILi8ELi30EEvPdS0_S0_iii,@"STO_CUDA_ENTRY STV_DEFAULT"
_Z15gpukernelAMWNr3ILi8ELi30EEvPdS0_S0_iii:
.text._Z15gpukernelAMWNr3ILi8ELi30EEvPdS0_S0_iii:
        /* <DEDUP_REMOVED lines=24> */
.L_x_6421:
[----:B0-----:R-:W0:Y:S01]  /*0180*/  LDCU UR8, c[0x0][0x3a0] ;  /* 0x00007400ff0877ac */ /* 0x001e220008000800 */
[----:B------:R-:W-:Y:S01]  /*0190*/  BSSY.RECONVERGENT B1, `(.L_x_6409) ;  /* 0x0000080000017945 */ /* 0x000fe20003800200 */
[----:B0-----:R-:W-:-:S13]  /*01a0*/  ISETP.GE.AND P1, PT, R5, UR8, PT ;  /* 0x0000000805007c0c */ /* 0x001fda000bf26270 */
[----:B------:R-:W-:Y:S05]  /*01b0*/  @P1 BRA `(.L_x_6410) ;  /* 0x0000000400f41947 */ /* 0x000fea0003800000 */
[----:B------:R-:W-:-:S07]  /*01c0*/  IMAD.MOV.U32 R9, RZ, RZ, R5 ;  /* 0x000000ffff097224 */ /* 0x000fce00078e0005 */
.L_x_6420:
        /* <DEDUP_REMOVED lines=17> */
.L_x_6415:
        /* <DEDUP_REMOVED lines=40> */
.L_x_6414:
[----:B------:R-:W-:Y:S05]  /*0560*/  BSYNC.RECONVERGENT B2 ;  /* 0x0000000000027941 */ /* 0x000fea0003800200 */
.L_x_6413:
        /* <DEDUP_REMOVED lines=26> */
.L_x_6417:
[----:B------:R-:W-:Y:S05]  /*0710*/  BSYNC.RECONVERGENT B2 ;  /* 0x0000000000027941 */ /* 0x000fea0003800200 */
.L_x_6416:
        /* <DEDUP_REMOVED lines=16> */
.L_x_6419:
[----:B------:R-:W-:Y:S05]  /*0820*/  BSYNC.RECONVERGENT B2 ;  /* 0x0000000000027941 */ /* 0x000fea0003800200 */
.L_x_6418:
        /* <DEDUP_REMOVED lines=13> */
.L_x_6412:
[----:B------:R-:W-:Y:S05]  /*0900*/  BSYNC.RECONVERGENT B0 ;  /* 0x0000000000007941 */ /* 0x000fea0003800200 */
.L_x_6411:
        /* <DEDUP_REMOVED lines=8> */
.L_x_6410:
[----:B------:R-:W-:Y:S05]  /*0990*/  BSYNC.RECONVERGENT B1 ;  /* 0x0000000000017941 */ /* 0x000fea0003800200 */
.L_x_6409:
[----:B------:R-:W1:Y:S01]  /*09a0*/  LDCU UR8, c[0x0][0x398] ;  /* 0x00007300ff0877ac */ /* 0x000e620008000800 */
[----:B------:R-:W-:-:S05]  /*09b0*/  VIADD R4, R4, 0x1e ;  /* 0x0000001e04047836 */ /* 0x000fca0000000000 */
[----:B-1----:R-:W-:-:S13]  /*09c0*/  ISETP.GE.AND P1, PT, R4, UR8, PT ;  /* 0x0000000804007c0c */ /* 0x002fda000bf26270 */
[----:B------:R-:W-:Y:S05]  /*09d0*/  @!P1 BRA `(.L_x_6421) ;  /* 0xfffffff400e89947 */ /* 0x000fea000383ffff */
[----:B------:R-:W-:Y:S05]  /*09e0*/  EXIT ;  /* 0x000000000000794d */ /* 0x000fea0003800000 */
.L_x_6422:
        /* <DEDUP_REMOVED lines=9> */
.L_x_8074:


//--------------------- .text._Z15gpukernelAMWNr3ILi8ELi29EEvPdS0_S0_iii --------------------------
	.section	.text._Z15gpukernelAMWNr3ILi8ELi29EEvPdS0_S0_iii,"ax",@progbits
	.align	128
        .global         _Z15gpukernelAMWNr3ILi8ELi29EEvPdS0_S0_iii
        .type           _Z15gpukernelAMWNr3ILi8ELi29EEvPdS0_S0_iii,@function
        .size           _Z15gpukernelAMWNr3ILi8ELi29EEvPdS0_S0_iii,(.L_x_8075 - _Z15gpukernelAMWNr3ILi8ELi29EEvPdS0_S0_iii)
        .other          _Z15gpukernelAMWNr3ILi8ELi29EEvPdS0_S0_iii,@"STO_CUDA_ENTRY STV_DEFAULT"
_Z15gpukernelAMWNr3ILi8ELi29EEvPdS0_S0_iii:
.text._Z15gpukernelAMWNr3ILi8ELi29EEvPdS0_S0_iii:
        /* <DEDUP_REMOVED lines=24> */
.L_x_6435:
[----:B0-----:R-:W0:Y:S01]  /*0180*/  LDCU UR8, c[0x0][0x3a0] ;  /* 0x00007400ff0877ac */ /* 0x001e220008000800 */
[----:B------:R-:W-:Y:S01]  /*0190*/  BSSY.RECONVERGENT B1, `(.L_x_6423) ;  /* 0x0000080000017945 */ /* 0x000fe20003800200 */
[----:B0-----:R-:W-:-:S13]  /*01a0*/  ISETP.GE.AND P1, PT, R5, UR8, PT ;  /* 0x0000000805007c0c */ /* 0x001fda000bf26270 */
[----:B------:R-:W-:Y:S05]  /*01b0*/  @P1 BRA `(.L_x_6424) ;  /* 0x0000000400f41947 */ /* 0x000fea0003800000 */
[----:B------:R-:W-:-:S07]  /*01c0*/  IMAD.MOV.U32 R9, RZ, RZ, R5 ;  /* 0x000000ffff097224 */ /* 0x000fce00078e0005 */
.L_x_6434:
        /* <DEDUP_REMOVED lines=17> */
.L_x_6429:
        /* <DEDUP_REMOVED lines=40> */
.L_x_6428:
[----:B------:R-:W-:Y:S05]  /*0560*/  BSYNC.RECONVERGENT B2 ;  /* 0x0000000000027941 */ /* 0x000fea0003800200 */
.L_x_6427:
        /* <DEDUP_REMOVED lines=26> */
.L_x_6431:
[----:B------:R-:W-:Y:S05]  /*0710*/  BSYNC.RECONVERGENT B2 ;  /* 0x0000000000027941 */ /* 0x000fea0003800200 */
.L_x_6430:
        /* <DEDUP_REMOVED lines=16> */
.L_x_6433:
[----:B------:R-:W-:Y:S05]  /*0820*/  BSYNC.RECONVERGENT B2 ;  /* 0x0000000000027941 */ /* 0x000fea0003800200 */
.L_x_6432:
        /* <DEDUP_REMOVED lines=13> */
.L_x_6426:
[----:B------:R-:W-:Y:S05]  /*0900*/  BSYNC.RECONVERGENT B0 ;  /* 0x0000000000007941 */ /* 0x000fea0003800200 */
.L_x_6425:
        /* <DEDUP_REMOVED lines=8> */
.L_x_6424:
[----:B------:R-:W-:Y:S05]  /*0990*/  BSYNC.RECONVERGENT B1 ;  /* 0x0000000000017941 */ /* 0x000fea0003800200 */
.L_x_6423:
[----:B------:R-:W1:Y:S01]  /*09a0*/  LDCU UR8, c[0x0][0x398] ;  /* 0x00007300ff0877ac */ /* 0x000e620008000800 */
[----:B------:R-:W-:-:S05]  /*09b0*/  VIADD R4, R4, 0x1d ;  /* 0x0000001d04047836 */ /* 0x000fca0000000000 */
[----:B-1----:R-:W-:-:S13]  /*09c0*/  ISETP.GE.AND P1, PT, R4, UR8, PT ;  /* 0x0000000804007c0c */ /* 0x002fda000bf26270 */
[----:B------:R-:W-:Y:S05]  /*09d0*/  @!P1 BRA `(.L_x_6435) ;  /* 0xfffffff400e89947 */ /* 0x000fea000383ffff */
[----:B------:R-:W-:Y:S05]  /*09e0*/  EXIT ;  /* 0x000000000000794d */ /* 0x000fea0003800000 */
.L_x_6436:
        /* <DEDUP_REMOVED lines=9> */
.L_x_8075:


//--------------------- .text._Z15gpukernelAMWNr3ILi8ELi28EEvPdS0_S0_iii --------------------------
	.section	.text._Z15gpukernelAMWNr3ILi8ELi28EEvPdS0_S0_iii,"ax",@progbits
	.align	128
        .global         _Z15gpukernelAMWNr3ILi8ELi28EEvPdS0_S0_iii
        .type           _Z15gpukernelAMWNr3ILi8ELi28EEvPdS0_S0_iii,@function
        .size           _Z15gpukernelAMWNr3ILi8ELi28EEvPdS0_S0_iii,(.L_x_8076 - _Z15gpukernelAMWNr3ILi8ELi28EEvPdS0_S0_iii)
        .other          _Z15gpukernelAMWNr3ILi8ELi28EEvPdS0_S0_iii,@"STO_CUDA_ENTRY STV_DEFAULT"
_Z15gpukernelAMWNr3ILi8ELi28EEvPdS0_S0_iii:
.text._Z15gpukernelAMWNr3ILi8ELi28EEvPdS0_S0_iii:
        /* <DEDUP_REMOVED lines=24> */
.L_x_6449:
[----:B0-----:R-:W0:Y:S01]  /*0180*/  LDCU UR8, c[0x0][0x3a0] ;  /* 0x00007400ff0877ac */ /* 0x001e220008000800 */
[----:B------:R-:W-:Y:S01]  /*0190*/  BSSY.RECONVERGENT B1, `(.L_x_6437) ;  /* 0x0000080000017945 */ /* 0x000fe20003800200 */
[----:B0-----:R-:W-:-:S13]  /*01a0*/  ISETP.GE.AND P1, PT, R5, UR8, PT ;  /* 0x0000000805007c0c */ /* 0x001fda000bf26270 */
[----:B------:R-:W-:Y:S05]  /*01b0*/  @P1 BRA `(.L_x_6438) ;  /* 0x0000000400f41947 */ /* 0x000fea0003800000 */
[----:B------:R-:W-:-:S07]  /*01c0*/  IMAD.MOV.U32 R9, RZ, RZ, R5 ;  /* 0x000000ffff097224 */ /* 0x000fce00078e0005 */
.L_x_6448:
        /* <DEDUP_REMOVED lines=17> */
.L_x_6443:
        /* <DEDUP_REMOVED lines=40> */
.L_x_6442:
[----:B------:R-:W-:Y:S05]  /*0560*/  BSYNC.RECONVERGENT B2 ;  /* 0x0000000000027941 */ /* 0x000fea0003800200 */
.L_x_6441:
        /* <DEDUP_REMOVED lines=26> */
.L_x_6445:
[----:B------:R-:W-:Y:S05]  /*0710*/  BSYNC.RECONVERGENT B2 ;  /* 0x0000000000027941 */ /* 0x000fea0003800200 */
.L_x_6444:
        /* <DEDUP_REMOVED lines=16> */
.L_x_6447:
[----:B------:R-:W-:Y:S05]  /*0820*/  BSYNC.RECONVERGENT B2 ;  /* 0x0000000000027941 */ /* 0x000fea0003800200 */
.L_x_6446:
        /* <DEDUP_REMOVED lines=13> */
.L_x_6440:
[----:B------:R-:W-:Y:S05]  /*0900*/  BSYNC.RECONVERGENT B0 ;  /* 0x0000000000007941 */ /* 0x000fea0003800200 */
.L_x_6439:
        /* <DEDUP_REMOVED lines=8> */
.L_x_6438:
[----:B------:R-:W-:Y:S05]  /*0990*/  BSYNC.RECONVERGENT B1 ;  /* 0x0000000000017941 */ /* 0x000fea0003800200 */
.L_x_6437:
[----:B------:R-:W1:Y:S01]  /*09a0*/  LDCU UR8, c[0x0][0x398] ;  /* 0x00007300ff0877ac */ /* 0x000e620008000800 */
[----:B------:R-:W-:-:S05]  /*09b0*/  VIADD R4, R4, 0x1c ;  /* 0x0000001c04047836 */ /* 0x000fca0000000000 */
[----:B-1----:R-:W-:-:S13]  /*09c0*/  ISETP.GE.AND P1, PT, R4, UR8, PT ;  /* 0x0000000804007c0c */ /* 0x002fda000bf26270 */
[----:B------:R-:W-:Y:S05]  /*09d0*/  @!P1 BRA `(.L_x_6449) ;  /* 0xfffffff400e89947 */ /* 0x000fea000383ffff */
[----:B------:R-:W-:Y:S05]  /*09e0*/  EXIT ;  /* 0x000000000000794d */ /* 0x000fea0003800000 */
.L_x_6450:
        /* <DEDUP_REMOVED lines=9> */
.L_x_8076:


//--------------------- .text._Z15gpukernelAMWNr3ILi8ELi27EEvPdS0_S0_iii --------------------------
	.section	.text._Z15gpukernelAMWNr3ILi8ELi27EEvPdS0_S0_iii,"ax",@progbits
	.align	128
        .global         _Z15gpukernelAMWNr3ILi8ELi27EEvPdS0_S0_iii
        .type           _Z15gpukernelAMWNr3ILi8ELi27EEvPdS0_S0_iii,@function
        .size           _Z15gpukernelAMWNr3ILi8ELi27EEvPdS0_S0_iii,(.L_x_8077 - _Z15gpukernelAMWNr3ILi8ELi27EEvPdS0_S0_iii)
        .other          _Z15gpukernelAMWNr3ILi8ELi27EEvPdS0_S0_iii,@"STO_CUDA_ENTRY STV_DEFAULT"
_Z15gpukernelAMWNr3ILi8ELi27EEvPdS0_S0_iii:
.text._Z15gpukernelAMWNr3ILi8ELi27EEvPdS0_S0_iii:
        /* <DEDUP_REMOVED lines=24> */
.L_x_6463:
[----:B0-----:R-:W0:Y:S01]  /*0180*/  LDCU UR8, c[0x0][0x3a0] ;  /* 0x00007400ff0877ac */ /* 0x001e220008000800 */
[----:B------:R-:W-:Y:S01]  /*0190*/  BSSY.RECONVERGENT B1, `(.L_x_6451) ;  /* 0x0000080000017945 */ /* 0x000fe20003800200 */
[----:B0-----:R-:W-:-:S13]  /*01a0*/  ISETP.GE.AND P1, PT, R5, UR8, PT ;  /* 0x0000000805007c0c */ /* 0x001fda000bf26270 */
[----:B------:R-:W-:Y:S05]  /*01b0*/  @P1 BRA `(.L_x_6452) ;  /* 0x0000000400f41947 */ /* 0x000fea0003800000 */
[----:B------:R-:W-:-:S07]  /*01c0*/  IMAD.MOV.U32 R9, RZ, RZ, R5 ;  /* 0x000000ffff097224 */ /* 0x000fce00078e0005 */
.L_x_6462:
        /* <DEDUP_REMOVED lines=17> */
.L_x_6457:
        /* <DEDUP_REMOVED lines=40> */
.L_x_6456:
[----:B------:R-:W-:Y:S05]  /*0560*/  BSYNC.RECONVERGENT B2 ;  /* 0x0000000000027941 */ /* 0x000fea0003800200 */
.L_x_6455:
        /* <DEDUP_REMOVED lines=26> */
.L_x_6459:
[----:B------:R-:W-:Y:S05]  /*0710*/  BSYNC.RECONVERGENT B2 ;  /* 0x0000000000027941 */ /* 0x000fea0003800200 */
.L_x_6458:
        /* <DEDUP_REMOVED lines=16> */
.L_x_6461:
[----:B------:R-:W-:Y:S05]  /*0820*/  BSYNC.RECONVERGENT B2 ;  /* 0x0000000000027941 */ /* 0x000fea0003800200 */
.L_x_6460:
        /* <DEDUP_REMOVED lines=13> */
.L_x_6454:
[----:B------:R-:W-:Y:S05]  /*0900*/  BSYNC.RECONVERGENT B0 ;  /* 0x0000000000007941 */ /* 0x000fea0003800200 */
.L_x_6453:
        /* <DEDUP_REMOVED lines=8> */
.L_x_6452:
[----:B------:R-:W-:Y:S05]  /*0990*/  BSYNC.RECONVERGENT B1 ;  /* 0x0000000000017941 */ /* 0x000fea0003800200 */
.L_x_6451:
[----:B------:R-:W1:Y:S01]  /*09a0*/  LDCU UR8, c[0x0][0x398] ;  /* 0x00007300ff0877ac */ /* 0x000e620008000800 */
[----:B------:R-:W-:-:S05]  /*09b0*/  VIADD R4, R4, 0x1b ;  /* 0x0000001b04047836 */ /* 0x000fca0000000000 */
[----:B-1----:R-:W-:-:S13]  /*09c0*/  ISETP.GE.AND P1, PT, R4, UR8, PT ;  /* 0x0000000804007c0c */ /* 0x002fda000bf26270 */
[----:B------:R-:W-:Y:S05]  /*09d0*/  @!P1 BRA `(.L_x_6463) ;  /* 0xfffffff400e89947 */ /* 0x000fea000383ffff */
[----:B------:R-:W-:Y:S05]  /*09e0*/  EXIT ;  /* 0x000000000000794d */ /* 0x000fea0003800000 */
.L_x_6464:
        /* <DEDUP_REMOVED lines=9> */
.L_x_8077:


//--------------------- .text._Z15gpukernelAMWNr3ILi8ELi26EEvPdS0_S0_iii --------------------------
	.section	.text._Z15gpukernelAMWNr3ILi8ELi26EEvPdS0_S0_iii,"ax",@progbits
	.align	128
        .global         _Z15gpukernelAMWNr3ILi8ELi26EEvPdS0_S0_iii
        .type           _Z15gpukernelAMWNr3ILi8ELi26EEvPdS0_S0_iii,@function
        .size           _Z15gpukernelAMWNr3ILi8ELi26EEvPdS0_S0_iii,(.L_x_8078 - _Z15gpukernelAMWNr3ILi8ELi26EEvPdS0_S0_iii)
        .other          _Z15gpukernelAMWNr3ILi8ELi26EEvPdS0_S0_iii,@"STO_CUDA_ENTRY STV_DEFAULT"
_Z15gpukernelAMWNr3ILi8ELi26EEvPdS0_S0_iii:
.text._Z15gpukernelAMWNr3ILi8ELi26EEvPdS0_S0_iii:
        /* <DEDUP_REMOVED lines=24> */
.L_x_6477:
[----:B0-----:R-:W0:Y:S01]  /*0180*/  LDCU UR8, c[0x0][0x3a0] ;  /* 0x00007400ff0877ac */ /* 0x001e220008000800 */
[----:B------:R-:W-:Y:S01]  /*0190*/  BSSY.RECONVERGENT B1, `(.L_x_6465) ;  /* 0x0000080000017945 */ /* 0x000fe20003800200 */
[----:B0-----:R-:W-:-:S13]  /*01a0*/  ISETP.GE.AND P1, PT, R5, UR8, PT ;  /* 0x0000000805007c0c */ /* 0x001fda000bf26270 */
[----:B------:R-:W-:Y:S05]  /*01b0*/  @P1 BRA `(.L_x_6466) ;  /* 0x0000000400f41947 */ /* 0x000fea0003800000 */
[----:B------:R-:W-:-:S07]  /*01c0*/  IMAD.MOV.U32 R9, RZ, RZ, R5 ;  /* 0x000000ffff097224 */ /* 0x000fce00078e0005 */
.L_x_6476:
        /* <DEDUP_REMOVED lines=17> */
.L_x_6471:
        /* <DEDUP_REMOVED lines=40> */
.L_x_6470:
[----:B------:R-:W-:Y:S05]  /*0560*/  BSYNC.RECONVERGENT B2 ;  /* 0x0000000000027941 */ /* 0x000fea0003800200 */
.L_x_6469:
        /* <DEDUP_REMOVED lines=26> */
.L_x_6473:
[----:B------:R-:W-:Y:S05]  /*0710*/  BSYNC.RECONVERGENT B2 ;  /* 0x0000000000027941 */ /* 0x000fea0003800200 */
.L_x_6472:
        /* <DEDUP_REMOVED lines=16> */
.L_x_6475:
[----:B------:R-:W-:Y:S05]  /*0820*/  BSYNC.RECONVERGENT B2 ;  /* 0x0000000000027941 */ /* 0x000fea0003800200 */
.L_x_6474:
        /* <DEDUP_REMOVED lines=13> */
.L_x_6468:
[----:B------:R-:W-:Y:S05]  /*0900*/  BSYNC.RECONVERGENT B0 ;  /* 0x0000000000007941 */ /* 0x000fea0003800200 */
.L_x_6467:
        /* <DEDUP_REMOVED lines=8> */
.L_x_6466:
[----:B------:R-:W-:Y:S05]  /*0990*/  BSYNC.RECONVERGENT B1 ;  /* 0x0000000000017941 */ /* 0x000fea0003800200 */
.L_x_6465:
[----:B------:R-:W1:Y:S01]  /*09a0*/  LDCU UR8, c[0x0][0x398] ;  /* 0x00007300ff0877ac */ /* 0x000e620008000800 */
[----:B------:R-:W-:-:S05]  /*09b0*/  VIADD R4, R4, 0x1a ;  /* 0x0000001a04047836 */ /* 0x000fca0000000000 */
[----:B-1----:R-:W-:-:S13]  /*09c0*/  ISETP.GE.AND P1, PT, R4, UR8, PT ;  /* 0x0000000804007c0c */ /* 0x002fda000bf26270 */
[----:B------:R-:W-:Y:S05]  /*09d0*/  @!P1 BRA `(.L_x_6477) ;  /* 0xfffffff400e89947 */ /* 0x000fea000383ffff */
[----:B------:R-:W-:Y:S05]  /*09e0*/  EXIT ;  /* 0x000000000000794d */ /* 0x000fea0003800000 */
.L_x_6478:
        /* <DEDUP_REMOVED lines=9> */
.L_x_8078:


//--------------------- .text._Z15gpukernelAMWNr3ILi8ELi25EEvPdS0_S0_iii --------------------------
	.section	.text._Z15gpukernelAMWNr3ILi8ELi25EEvPdS0_S0_iii,"ax",@progbits
	.align	128
        .global         _Z15gpukernelAMWNr3ILi8ELi25EEvPdS0_S0_iii
        .type           _Z15gpukernelAMWNr3ILi8ELi25EEvPdS0_S0_iii,@function
        .size           _Z15gpukernelAMWNr3ILi8ELi25EEvPdS0_S0_iii,(.L_x_8079 - _Z15gpukernelAMWNr3ILi8ELi25EEvPdS0_S0_iii)
        .other          _Z15gpukernelAMWNr3ILi8ELi25EEvPdS0_S0_iii,@"STO_CUDA_ENTRY STV_DEFAULT"
_Z15gpukernelAMWNr3ILi8ELi25EEvPdS0_S0_iii:
.text._Z15gpukernelAMWNr3ILi8ELi25EEvPdS0_S0_iii:
        /* <DEDUP_REMOVED lines=24> */
.L_x_6491:
[----:B0-----:R-:W0:Y:S01]  /*0180*/  LDCU UR8, c[0x0][0x3a0] ;  /* 0x00007400ff0877ac */ /* 0x001e220008000800 */
[----:B------:R-:W-:Y:S01]  /*0190*/  BSSY.RECONVERGENT B1, `(.L_x_6479) ;  /* 0x0000080000017945 */ /* 0x000fe20003800200 */
[----:B0-----:R-:W-:-:S13]  /*01a0*/  ISETP.GE.AND P1, PT, R5, UR8, PT ;  /* 0x0000000805007c0c */ /* 0x001fda000bf26270 */
[----:B------:R-:W-:Y:S05]  /*01b0*/  @P1 BRA `(.L_x_6480) ;  /* 0x0000000400f41947 */ /* 0x000fea0003800000 */
[----:B------:R-:W-:-:S07]  /*01c0*/  IMAD.MOV.U32 R9, RZ, RZ, R5 ;  /* 0x000000ffff097224 */ /* 0x000fce00078e0005 */
.L_x_6490:
        /* <DEDUP_REMOVED lines=17> */
.L_x_6485:
        /* <DEDUP_REMOVED lines=40> */
.L_x_6484:
[----:B------:R-:W-:Y:S05]  /*0560*/  BSYNC.RECONVERGENT B2 ;  /* 0x0000000000027941 */ /* 0x000fea0003800200 */
.L_x_6483:
        /* <DEDUP_REMOVED lines=26> */
.L_x_6487:
[----:B------:R-:W-:Y:S05]  /*0710*/  BSYNC.RECONVERGENT B2 ;  /* 0x0000000000027941 */ /* 0x000fea0003800200 */
.L_x_6486:
        /* <DEDUP_REMOVED lines=16> */
.L_x_6489:
[----:B------:R-:W-:Y:S05]  /*0820*/  BSYNC.RECONVERGENT B2 ;  /* 0x0000000000027941 */ /* 0x000fea0003800200 */
.L_x_6488:
        /* <DEDUP_REMOVED lines=13> */
.L_x_6482:
[----:B------:R-:W-:Y:S05]  /*0900*/  BSYNC.RECONVERGENT B0 ;  /* 0x0000000000007941 */ /* 0x000fea0003800200 */
.L_x_6481:
        /* <DEDUP_REMOVED lines=8> */
.L_x_6480:
[----:B------:R-:W-:Y:S05]  /*0990*/  BSYNC.RECONVERGENT B1 ;  /* 0x0000000000017941 */ /* 0x000fea0003800200 */
.L_x_6479:
[----:B------:R-:W1:Y:S01]  /*09a0*/  LDCU UR8, c[0x0][0x398] ;  /* 0x00007300ff0877ac */ /* 0x000e620008000800 */
[----:B------:R-:W-:-:S05]  /*09b0*/  VIADD R4, R4, 0x19 ;  /* 0x0000001904047836 */ /* 0x000fca0000000000 */
[----:B-1----:R-:W-:-:S13]  /*09c0*/  ISETP.GE.AND P1, PT, R4, UR8, PT ;  /* 0x0000000804007c0c */ /* 0x002fda000bf26270 */
[----:B------:R-:W-:Y:S05]  /*09d0*/  @!P1 BRA `(.L_x_6491) ;  /* 0xfffffff400e89947 */ /* 0x000fea000383ffff */
[----:B------:R-:W-:Y:S05]  /*09e0*/  EXIT ;  /* 0x000000000000794d */ /* 0x000fea0003800000 */
.L_x_6492:
        /* <DEDUP_REMOVED lines=9> */
.L_x_8079:


//--------------------- .text._Z15gpukernelAMWNr3ILi8ELi24EEvPdS0_S0_iii --------------------------
	.section	.text._Z15gpukernelAMWNr3ILi8ELi24EEvPdS0_S0_iii,"ax",@progbits
	.align	128
        .global         _Z15gpukernelAMWNr3ILi8ELi24EEvPdS0_S0_iii
        .type           _Z15gpukernelAMWNr3ILi8ELi24EEvPdS0_S0_iii,@function
        .size           _Z15gpukernelAMWNr3ILi8ELi24EEvPdS0_S0_iii,(.L_x_8080 - _Z15gpukernelAMWNr3ILi8ELi24EEvPdS0_S0_iii)
        .other          _Z15gpukernelAMWNr3ILi8ELi24EEvPdS0_S0_iii,@"STO_CUDA_ENTRY STV_DEFAULT"
_Z15gpukernelAMWNr3ILi8ELi24EEvPdS0_S0_iii:
.text._Z15gpukernelAMWNr3ILi8ELi24EEvPdS0_S0_iii:
        /* <DEDUP_REMOVED lines=24> */
.L_x_6505:
[----:B0-----:R-:W0:Y:S01]  /*0180*/  LDCU UR8, c[0x0][0x3a0] ;  /* 0x00007400ff0877ac */ /* 0x001e220008000800 */
[----:B------:R-:W-:Y:S01]  /*0190*/  BSSY.RECONVERGENT B1, `(.L_x_6493) ;  /* 0x0000080000017945 */ /* 0x000fe20003800200 */
[----:B0-----:R-:W-:-:S13]  /*01a0*/  ISETP.GE.AND P1, PT, R5, UR8, PT ;  /* 0x0000000805007c0c */ /* 0x001fda000bf26270 */
[----:B------:R-:W-:Y:S05]  /*01b0*/  @P1 BRA `(.L_x_6494) ;  /* 0x0000000400f41947 */ /* 0x000fea0003800000 */
[----:B------:R-:W-:-:S07]  /*01c0*/  IMAD.MOV.U32 R9, RZ, RZ, R5 ;  /* 0x000000ffff097224 */ /* 0x000fce00078e0005 */
.L_x_6504:
        /* <DEDUP_REMOVED lines=17> */
.L_x_6499:
        /* <DEDUP_REMOVED lines=40> */
.L_x_6498:
[----:B------:R-:W-:Y:S05]  /*0560*/  BSYNC.RECONVERGENT B2 ;  /* 0x0000000000027941 */ /* 0x000fea0003800200 */
.L_x_6497:
        /* <DEDUP_REMOVED lines=26> */
.L_x_6501:
[----:B------:R-:W-:Y:S05]  /*0710*/  BSYNC.RECONVERGENT B2 ;  /* 0x0000000000027941 */ /* 0x000fea0003800200 */
.L_x_6500:
        /* <DEDUP_REMOVED lines=16> */
.L_x_6503:
[----:B------:R-:W-:Y:S05]  /*0820*/  BSYNC.RECONVERGENT B2 ;  /* 0x0000000000027941 */ /* 0x000fea0003800200 */
.L_x_6502:
        /* <DEDUP_REMOVED lines=13> */
.L_x_6496:
[----:B------:R-:W-:Y:S05]  /*0900*/  BSYNC.RECONVERGENT B0 ;  /* 0x0000000000007941 */ /* 0x000fea0003800200 */
.L_x_6495:
        /* <DEDUP_REMOVED lines=8> */
.L_x_6494:
[----:B------:R-:W-:Y:S05]  /*0990*/  BSYNC.RECONVERGENT B1 ;  /* 0x0000000000017941 */ /* 0x000fea0003800200 */
.L_x_6493:
[----:B------:R-:W1:Y:S01]  /*09a0*/  LDCU UR8, c[0x0][0x398] ;  /* 0x00007300ff0877ac */ /* 0x000e620008000800 */
[----:B------:R-:W-:-:S05]  /*09b0*/  VIADD R4, R4, 0x18 ;  /* 0x0000001804047836 */ /* 0x000fca0000000000 */
[----:B-1----:R-:W-:-:S13]  /*09c0*/  ISETP.GE.AND P1, PT, R4, UR8, PT ;  /* 0x0000000804007c0c */ /* 0x002fda000bf26270 */
[----:B------:R-:W-:Y:S05]  /*09d0*/  @!P1 BRA `(.L_x_6505) ;  /* 0xfffffff400e89947 */ /* 0x000fea000383ffff */
[----:B------:R-:W-:Y:S05]  /*09e0*/  EXIT ;  /* 0x000000000000794d */ /* 0x000fea0003800000 */
.L_x_6506:
        /* <DEDUP_REMOVED lines=9> */
.L_x_8080:


//--------------------- .text._Z15gpukernelAMWNr3ILi8ELi23EEvPdS0_S0_iii --------------------------
	.section	.text._Z15gpukernelAMWNr3ILi8ELi23EEvPdS0_S0_iii,"ax",@progbits
	.align	128
        .global         _Z15gpukernelAMWNr3ILi8ELi23EEvPdS0_S0_iii
        .type           _Z15gpukernelAMWNr3ILi8ELi23EEvPdS0_S0_iii,@function
        .size           _Z15gpukernelAMWNr3ILi8ELi23EEvPdS0_S0_iii,(.L_x_8081 - _Z15gpukernelAMWNr3ILi8ELi23EEvPdS0_S0_iii)
        .other          _Z15gpukernelAMWNr3ILi8ELi23EEvPdS0_S0_iii,@"STO_CUDA_ENTRY STV_DEFAULT"
_Z15gpukernelAMWNr3ILi8ELi23EEvPdS0_S0_iii:
.text._Z15gpukernelAMWNr3ILi8ELi23EEvPdS0_S0_iii:
        /* <DEDUP_REMOVED lines=24> */
.L_x_6519:
[----:B0-----:R-:W0:Y:S01]  /*0180*/  LDCU UR8, c[0x0][0x3a0] ;  /* 0x00007400ff0877ac */ /* 0x001e220008000800 */
[----:B------:R-:W-:Y:S01]  /*0190*/  BSSY.RECONVERGENT B1, `(.L_x_6507) ;  /* 0x0000080000017945 */ /* 0x000fe20003800200 */
[----:B0-----:R-:W-:-:S13]  /*01a0*/  ISETP.GE.AND P1, PT, R5, UR8, PT ;  /* 0x0000000805007c0c */ /* 0x001fda000bf26270 */
[----:B------:R-:W-:Y:S05]  /*01b0*/  @P1 BRA `(.L_x_6508) ;  /* 0x0000000400f41947 */ /* 0x000fea0003800000 */
[----:B------:R-:W-:-:S07]  /*01c0*/  IMAD.MOV.U32 R9, RZ, RZ, R5 ;  /* 0x000000ffff097224 */ /* 0x000fce00078e0005 */
.L_x_6518:
        /* <DEDUP_REMOVED lines=17> */
.L_x_6513:
        /* <DEDUP_REMOVED lines=40> */
.L_x_6512:
[----:B------:R-:W-:Y:S05]  /*0560*/  BSYNC.RECONVERGENT B2 ;  /* 0x0000000000027941 */ /* 0x000fea0003800200 */
.L_x_6511:
        /* <DEDUP_REMOVED lines=26> */
.L_x_6515:
[----:B------:R-:W-:Y:S05]  /*0710*/  BSYNC.RECONVERGENT B2 ;  /* 0x0000000000027941 */ /* 0x000fea0003800200 */
.L_x_6514:
        /* <DEDUP_REMOVED lines=16> */
.L_x_6517:
[----:B------:R-:W-:Y:S05]  /*0820*/  BSYNC.RECONVERGENT B2 ;  /* 0x0000000000027941 */ /* 0x000fea0003800200 */
.L_x_6516:
        /* <DEDUP_REMOVED lines=13> */
.L_x_6510:
[----:B------:R-:W-:Y:S05]  /*0900*/  BSYNC.RECONVERGENT B0 ;  /* 0x0000000000007941 */ /* 0x000fea0003800200 */
.L_x_6509:
        /* <DEDUP_REMOVED lines=8> */
.L_x_6508:
[----:B------:R-:W-:Y:S05]  /*0990*/  BSYNC.RECONVERGENT B1 ;  /* 0x0000000000017941 */ /* 0x000fea0003800200 */
.L_x_6507:
[----:B------:R-:W1:Y:S01]  /*09a0*/  LDCU UR8, c[0x0][0x398] ;  /* 0x00007300ff0877ac */ /* 0x000e620008000800 */
[----:B------:R-:W-:-:S05]  /*09b0*/  VIADD R4, R4, 0x17 ;  /* 0x0000001704047836 */ /* 0x000fca0000000000 */
[----:B-1----:R-:W-:-:S13]  /*09c0*/  ISETP.GE.AND P1, PT, R4, UR8, PT ;  /* 0x0000000804007c0c */ /* 0x002fda000bf26270 */
[----:B------:R-:W-:Y:S05]  /*09d0*/  @!P1 BRA `(.L_x_6519) ;  /* 0xfffffff400e89947 */ /* 0x000fea000383ffff */
[----:B------:R-:W-:Y:S05]  /*09e0*/  EXIT ;  /* 0x000000000000794d */ /* 0x000fea0003800000 */
.L_x_6520:
        /* <DEDUP_REMOVED lines=9> */
.L_x_8081:


//--------------------- .text._Z15gpukernelAMWNr3ILi8ELi22EEvPdS0_S0_iii --------------------------
	.section	.text._Z15gpukernelAMWNr3ILi8ELi22EEvPdS0_S0_iii,"ax",@progbits
	.align	128
        .global         _Z15gpukernelAMWNr3ILi8ELi22EEvPdS0_S0_iii
        .type           _Z15gpukernelAMWNr3ILi8ELi22EEvPdS0_S0_iii,@function
        .size           _Z15gpukernelAMWNr3ILi8ELi22EEvPdS0_S0_iii,(.L_x_8082 - _Z15gpukernelAMWNr3ILi8ELi22EEvPdS0_S0_iii)
        .other          _Z15gpukernelAMWNr3ILi8ELi22EEvPdS0_S0_iii,@"STO_CUDA_ENTRY STV_DEFAULT"
_Z15gpukernelAMWNr3ILi8ELi22EEvPdS0_S0_iii:
.text._Z15gpukernelAMWNr3ILi8ELi22EEvPdS0_S0_iii:
        /* <DEDUP_REMOVED lines=24> */
.L_x_6533:
[----:B0-----:R-:W0:Y:S01]  /*0180*/  LDCU UR8, c[0x0][0x3a0] ;  /* 0x00007400ff0877ac */ /* 0x001e220008000800 */
[----:B------:R-:W-:Y:S01]  /*0190*/  BSSY.RECONVERGENT B1, `(.L_x_6521) ;  /* 0x0000080000017945 */ /* 0x000fe20003800200 */
[----:B0-----:R-:W-:-:S13]  /*01a0*/  ISETP.GE.AND P1, PT, R5, UR8, PT ;  /* 0x0000000805007c0c */ /* 0x001fda000bf26270 */
[----:B------:R-:W-:Y:S05]  /*01b0*/  @P1 BRA `(.L_x_6522) ;  /* 0x0000000400f41947 */ /* 0x000fea0003800000 */
[----:B------:R-:W-:-:S07]  /*01c0*/  IMAD.MOV.U32 R9, RZ, RZ, R5 ;  /* 0x000000ffff097224 */ /* 0x000fce00078e0005 */
.L_x_6532:
        /* <DEDUP_REMOVED lines=17> */
.L_x_6527:
        /* <DEDUP_REMOVED lines=40> */
.L_x_6526:
[----:B------:R-:W-:Y:S05]  /*0560*/  BSYNC.RECONVERGENT B2 ;  /* 0x0000000000027941 */ /* 0x000fea0003800200 */
.L_x_6525:
        /* <DEDUP_REMOVED lines=26> */
.L_x_6529:
[----:B------:R-:W-:Y:S05]  /*0710*/  BSYNC.RECONVERGENT B2 ;  /* 0x0000000000027941 */ /* 0x000fea0003800200 */
.L_x_6528:
        /* <DEDUP_REMOVED lines=16> */
.L_x_6531:
[----:B------:R-:W-:Y:S05]  /*0820*/  BSYNC.RECONVERGENT B2 ;  /* 0x0000000000027941 */ /* 0x000fea0003800200 */
.L_x_6530:
        /* <DEDUP_REMOVED lines=13> */
.L_x_6524:
[----:B------:R-:W-:Y:S05]  /*0900*/  BSYNC.RECONVERGENT B0 ;  /* 0x0000000000007941 */ /* 0x000fea0003800200 */
.L_x_6523:
        /* <DEDUP_REMOVED lines=8> */
.L_x_6522:
[----:B------:R-:W-:Y:S05]  /*0990*/  BSYNC.RECONVERGENT B1 ;  /* 0x0000000000017941 */ /* 0x000fea0003800200 */
.L_x_6521:
[----:B------:R-:W1:Y:S01]  /*09a0*/  LDCU UR8, c[0x0][0x398] ;  /* 0x00007300ff0877ac */ /* 0x000e620008000800 */
[----:B------:R-:W-:-:S05]  /*09b0*/  VIADD R4, R4, 0x16 ;  /* 0x0000001604047836 */ /* 0x000fca0000000000 */
[----:B-1----:R-:W-:-:S13]  /*09c0*/  ISETP.GE.AND P1, PT, R4, UR8, PT ;  /* 0x0000000804007c0c */ /* 0x002fda000bf26270 */
[----:B------:R-:W-:Y:S05]  /*09d0*/  @!P1 BRA `(.L_x_6533) ;  /* 0xfffffff400e89947 */ /* 0x000fea000383ffff */
[----:B------:R-:W-:Y:S05]  /*09e0*/  EXIT ;  /* 0x000000000000794d */ /* 0x000fea0003800000 */
.L_x_6534:
        /* <DEDUP_REMOVED lines=9> */
.L_x_8082:


//--------------------- .text._Z15gpukernelAMWNr3ILi8ELi21EEvPdS0_S0_iii --------------------------
	.section	.text._Z15gpukernelAMWNr3ILi8ELi21EEvPdS0_S0_iii,"ax",@progbits
	.align	128
        .global         _Z15gpukernelAMWNr3ILi8ELi21EEvPdS0_S0_iii
        .type           _Z15gpukernelAMWNr3ILi8ELi21EEvPdS0_S0_iii,@function
        .size           _Z15gpukernelAMWNr3ILi8ELi21EEvPdS0_S0_iii,(.L_x_8083 - _Z15gpukernelAMWNr3ILi8ELi21EEvPdS0_S0_iii)
        .other          _Z15gpukernelAMWNr3ILi8ELi21EEvPdS0_S0_iii,@"STO_CUDA_ENTRY STV_DEFAULT"
_Z15gpukernelAMWNr3ILi8ELi21EEvPdS0_S0_iii:
.text._Z15gpukernelAMWNr3ILi8ELi21EEvPdS0_S0_iii:
        /* <DEDUP_REMOVED lines=24> */
.L_x_6547:
[----:B0-----:R-:W0:Y:S01]  /*0180*/  LDCU UR8, c[0x0][0x3a0] ;  /* 0x00007400ff0877ac */ /* 0x001e220008000800 */
[----:B------:R-:W-:Y:S01]  /*0190*/  BSSY.RECONVERGENT B1, `(.L_x_6535) ;  /* 0x0000080000017945 */ /* 0x000fe20003800200 */
[----:B0-----:R-:W-:-:S13]  /*01a0*/  ISETP.GE.AND P1, PT, R5, UR8, PT ;  /* 0x0000000805007c0c */ /* 0x001fda000bf26270 */
[----:B------:R-:W-:Y:S05]  /*01b0*/  @P1 BRA `(.L_x_6536) ;  /* 0x0000000400f41947 */ /* 0x000fea0003800000 */
[----:B------:R-:W-:-:S07]  /*01c0*/  IMAD.MOV.U32 R9, RZ, RZ, R5 ;  /* 0x000000ffff097224 */ /* 0x000fce00078e0005 */
.L_x_6546:
        /* <DEDUP_REMOVED lines=17> */
.L_x_6541:
        /* <DEDUP_REMOVED lines=40> */
.L_x_6540:
[----:B------:R-:W-:Y:S05]  /*0560*/  BSYNC.RECONVERGENT B2 ;  /* 0x0000000000027941 */ /* 0x000fea0003800200 */
.L_x_6539:
        /* <DEDUP_REMOVED lines=26> */
.L_x_6543:
[----:B------:R-:W-:Y:S05]  /*0710*/  BSYNC.RECONVERGENT B2 ;  /* 0x0000000000027941 */ /* 0x000fea0003800200 */
.L_x_6542:
        /* <DEDUP_REMOVED lines=16> */
.L_x_6545:
[----:B------:R-:W-:Y:S05]  /*0820*/  BSYNC.RECONVERGENT B2 ;  /* 0x0000000000027941 */ /* 0x000fea0003800200 */
.L_x_6544:
        /* <DEDUP_REMOVED lines=13> */
.L_x_6538:
[----:B------:R-:W-:Y:S05]  /*0900*/  BSYNC.RECONVERGENT B0 ;  /* 0x0000000000007941 */ /* 0x000fea0003800200 */
.L_x_6537:
        /* <DEDUP_REMOVED lines=8> */
.L_x_6536:
[----:B------:R-:W-:Y:S05]  /*0990*/  BSYNC.RECONVERGENT B1 ;  /* 0x0000000000017941 */ /* 0x000fea0003800200 */
.L_x_6535:
[----:B------:R-:W1:Y:S01]  /*09a0*/  LDCU UR8, c[0x0][0x398] ;  /* 0x00007300ff0877ac */ /* 0x000e620008000800 */
[----:B------:R-:W-:-:S05]  /*09b0*/  VIADD R4, R4, 0x15 ;  /* 0x0000001504047836 */ /* 0x000fca0000000000 */
[----:B-1----:R-:W-:-:S13]  /*09c0*/  ISETP.GE.AND P1, PT, R4, UR8, PT ;  /* 0x0000000804007c0c */ /* 0x002fda000bf26270 */
[----:B------:R-:W-:Y:S05]  /*09d0*/  @!P1 BRA `(.L_x_6547) ;  /* 0xfffffff400e89947 */ /* 0x000fea000383ffff */
[----:B------:R-:W-:Y:S05]  /*09e0*/  EXIT ;  /* 0x000000000000794d */ /* 0x000fea0003800000 */
.L_x_6548:
        /* <DEDUP_REMOVED lines=9> */
.L_x_8083:


//--------------------- .text._Z15gpukernelAMWNr3ILi8ELi20EEvPdS0_S0_iii --------------------------
	.section	.text._Z15gpukernelAMWNr3ILi8ELi20EEvPdS0_S0_iii,"ax",@progbits
	.align	128
        .global         _Z15gpukernelAMWNr3ILi8ELi20EEvPdS0_S0_iii
        .type           _Z15gpukernelAMWNr3ILi8ELi20EEvPdS0_S0_iii,@function
        .size           _Z15gpukernelAMWNr3ILi8ELi20EEvPdS0_S0_iii,(.L_x_8084 - _Z15gpukernelAMWNr3ILi8ELi20EEvPdS0_S0_iii)
        .other          _Z15gpukernelAMWNr3ILi8ELi20EEvPdS0_S0_iii,@"STO_CUDA_ENTRY STV_DEFAULT"
_Z15gpukernelAMWNr3ILi8ELi20EEvPdS0_S0_iii:
.text._Z15gpukernelAMWNr3ILi8ELi20EEvPdS0_S0_iii:
        /* <DEDUP_REMOVED lines=24> */
.L_x_6561:
[----:B0-----:R-:W0:Y:S01]  /*0180*/  LDCU UR8, c[0x0][0x3a0] ;  /* 0x00007400ff0877ac */ /* 0x001e220008000800 */
[----:B------:R-:W-:Y:S01]  /*0190*/  BSSY.RECONVERGENT B1, `(.L_x_6549) ;  /* 0x0000080000017945 */ /* 0x000fe20003800200 */
[----:B0-----:R-:W-:-:S13]  /*01a0*/  ISETP.GE.AND P1, PT, R5, UR8, PT ;  /* 0x0000000805007c0c */ /* 0x001fda000bf26270 */
[----:B------:R-:W-:Y:S05]  /*01b0*/  @P1 BRA `(.L_x_6550) ;  /* 0x0000000400f41947 */ /* 0x000fea0003800000 */
[----:B------:R-:W-:-:S07]  /*01c0*/  IMAD.MOV.U32 R9, RZ, RZ, R5 ;  /* 0x000000ffff097224 */ /* 0x000fce00078e0005 */
.L_x_6560:
        /* <DEDUP_REMOVED lines=17> */
.L_x_6555:
        /* <DEDUP_REMOVED lines=40> */
.L_x_6554:
[----:B------:R-:W-:Y:S05]  /*0560*/  BSYNC.RECONVERGENT B2 ;  /* 0x0000000000027941 */ /* 0x000fea0003800200 */
.L_x_6553:
        /* <DEDUP_REMOVED lines=26> */
.L_x_6557:
[----:B------:R-:W-:Y:S05]  /*0710*/  BSYNC.RECONVERGENT B2 ;  /* 0x0000000000027941 */ /* 0x000fea0003800200 */
.L_x_6556:
        /* <DEDUP_REMOVED lines=16> */
.L_x_6559:
[----:B------:R-:W-:Y:S05]  /*0820*/  BSYNC.RECONVERGENT B2 ;  /* 0x0000000000027941 */ /* 0x000fea0003800200 */
.L_x_6558:
        /* <DEDUP_REMOVED lines=13> */
.L_x_6552:
[----:B------:R-:W-:Y:S05]  /*0900*/  BSYNC.RECONVERGENT B0 ;  /* 0x0000000000007941 */ /* 0x000fea0003800200 */
.L_x_6551:
        /* <DEDUP_REMOVED lines=8> */
.L_x_6550:
[----:B------:R-:W-:Y:S05]  /*0990*/  BSYNC.RECONVERGENT B1 ;  /* 0x0000000000017941 */ /* 0x000fea0003800200 */
.L_x_6549:
[----:B------:R-:W1:Y:S01]  /*09a0*/  LDCU UR8, c[0x0][0x398] ;  /* 0x00007300ff0877ac */ /* 0x000e620008000800 */
[----:B------:R-:W-:-:S05]  /*09b0*/  VIADD R4, R4, 0x14 ;  /* 0x0000001404047836 */ /* 0x000fca0000000000 */
[----:B-1----:R-:W-:-:S13]  /*09c0*/  ISETP.GE.AND P1, PT, R4, UR8, PT ;  /* 0x0000000804007c0c */ /* 0x002fda000bf26270 */
[----:B------:R-:W-:Y:S05]  /*09d0*/  @!P1 BRA `(.L_x_6561) ;  /* 0xfffffff400e89947 */ /* 0x000fea000383ffff */
[----:B------:R-:W-:Y:S05]  /*09e0*/  EXIT ;  /* 0x000000000000794d */ /* 0x000fea0003800000 */
.L_x_6562:
        /* <DEDUP_REMOVED lines=9> */
.L_x_8084:


//--------------------- .text._Z15gpukernelAMWNr3ILi8ELi19EEvPdS0_S0_iii --------------------------
	.section	.text._Z15gpukernelAMWNr3ILi8ELi19EEvPdS0_S0_iii,"ax",@progbits
	.align	128
        .global         _Z15gpukernelAMWNr3ILi8ELi19EEvPdS0_S0_iii
        .type           _Z15gpukernelAMWNr3ILi8ELi19EEvPdS0_S0_iii,@function
        .size           _Z15gpukernelAMWNr3ILi8ELi19EEvPdS0_S0_iii,(.L_x_8085 - _Z15gpukernelAMWNr3ILi8ELi19EEvPdS0_S0_iii)
        .other          _Z15gpukernelAMWNr3ILi8ELi19EEvPdS0_S0_iii,@"STO_CUDA_ENTRY STV_DEFAULT"
_Z15gpukernelAMWNr3ILi8ELi19EEvPdS0_S0_iii:
.text._Z15gpukernelAMWNr3ILi8ELi19EEvPdS0_S0_iii:
        /* <DEDUP_REMOVED lines=24> */
.L_x_6575:
[----:B0-----:R-:W0:Y:S01]  /*0180*/  LDCU UR8, c[0x0][0x3a0] ;  /* 0x00007400ff0877ac */ /* 0x001e220008000800 */
[----:B------:R-:W-:Y:S01]  /*0190*/  BSSY.RECONVERGENT B1, `(.L_x_6563) ;  /* 0x0000080000017945 */ /* 0x000fe20003800200 */
[----:B0-----:R-:W-:-:S13]  /*01a0*/  ISETP.GE.AND P1, PT, R5, UR8, PT ;  /* 0x0000000805007c0c */ /* 0x001fda000bf26270 */
[----:B------:R-:W-:Y:S05]  /*01b0*/  @P1 BRA `(.L_x_6564) ;  /* 0x0000000400f41947 */ /* 0x000fea0003800000 */
[----:B------:R-:W-:-:S07]  /*01c0*/  IMAD.MOV.U32 R9, RZ, RZ, R5 ;  /* 0x000000ffff097224 */ /* 0x000fce00078e0005 */
.L_x_6574:
        /* <DEDUP_REMOVED lines=17> */
.L_x_6569:
        /* <DEDUP_REMOVED lines=40> */
.L_x_6568:
[----:B------:R-:W-:Y:S05]  /*0560*/  BSYNC.RECONVERGENT B2 ;  /* 0x0000000000027941 */ /* 0x000fea0003800200 */
.L_x_6567:
        /* <DEDUP_REMOVED lines=26> */
.L_x_6571:
[----:B------:R-:W-:Y:S05]  /*0710*/  BSYNC.RECONVERGENT B2 ;  /* 0x0000000000027941 */ /* 0x000fea0003800200 */
.L_x_6570:
        /* <DEDUP_REMOVED lines=16> */
.L_x_6573:
[----:B------:R-:W-:Y:S05]  /*0820*/  BSYNC.RECONVERGENT B2 ;  /* 0x0000000000027941 */ /* 0x000fea0003800200 */
.L_x_6572:
        /* <DEDUP_REMOVED lines=13> */
.L_x_6566:
[----:B------:R-:W-:Y:S05]  /*0900*/  BSYNC.RECONVERGENT B0 ;  /* 0x0000000000007941 */ /* 0x000fea0003800200 */
.L_x_6565:
        /* <DEDUP_REMOVED lines=8> */
.L_x_6564:
[----:B------:R-:W-:Y:S05]  /*0990*/  BSYNC.RECONVERGENT B1 ;  /* 0x0000000000017941 */ /* 0x000fea0003800200 */
.L_x_6563:
[----:B------:R-:W1:Y:S01]  /*09a0*/  LDCU UR8, c[0x0][0x398] ;  /* 0x00007300ff0877ac */ /* 0x000e620008000800 */
[----:B------:R-:W-:-:S05]  /*09b0*/  VIADD R4, R4, 0x13 ;  /* 0x0000001304047836 */ /* 0x000fca0000000000 */
[----:B-1----:R-:W-:-:S13]  /*09c0*/  ISETP.GE.AND P1, PT, R4, UR8, PT ;  /* 0x0000000804007c0c */ /* 0x002fda000bf26270 */
[----:B------:R-:W-:Y:S05]  /*09d0*/  @!P1 BRA `(.L_x_6575) ;  /* 0xfffffff400e89947 */ /* 0x000fea000383ffff */
[----:B------:R-:W-:Y:S05]  /*09e0*/  EXIT ;  /* 0x000000000000794d */ /* 0x000fea0003800000 */
.L_x_6576:
        /* <DEDUP_REMOVED lines=9> */
.L_x_8085:


//--------------------- .text._Z15gpukernelAMWNr3ILi8ELi18EEvPdS0_S0_iii --------------------------
	.section	.text._Z15gpukernelAMWNr3ILi8ELi18EEvPdS0_S0_iii,"ax",@progbits
	.align	128
        .global         _Z15gpukernelAMWNr3ILi8ELi18EEvPdS0_S0_iii
        .type           _Z15gpukernelAMWNr3ILi8ELi18EEvPdS0_S0_iii,@function
        .size           _Z15gpukernelAMWNr3ILi8ELi18EEvPdS0_S0_iii,(.L_x_8086 - _Z15gpukernelAMWNr3ILi8ELi18EEvPdS0_S0_iii)
        .other          _Z15gpukernelAMWNr3ILi8ELi18EEvPdS0_S0_iii,@"STO_CUDA_ENTRY STV_DEFAULT"
_Z15gpukernelAMWNr3ILi8ELi18EEvPdS0_S0_iii:
.text._Z15gpukernelAMWNr3ILi8ELi18EEvPdS0_S0_iii:
        /* <DEDUP_REMOVED lines=24> */
.L_x_6589:
[----:B0-----:R-:W0:Y:S01]  /*0180*/  LDCU UR8, c[0x0][0x3a0] ;  /* 0x00007400ff0877ac */ /* 0x001e220008000800 */
[----:B------:R-:W-:Y:S01]  /*0190*/  BSSY.RECONVERGENT B1, `(.L_x_6577) ;  /* 0x0000080000017945 */ /* 0x000fe20003800200 */
[----:B0-----:R-:W-:-:S13]  /*01a0*/  ISETP.GE.AND P1, PT, R5, UR8, PT ;  /* 0x0000000805007c0c */ /* 0x001fda000bf26270 */
[----:B------:R-:W-:Y:S05]  /*01b0*/  @P1 BRA `(.L_x_6578) ;  /* 0x0000000400f41947 */ /* 0x000fea0003800000 */
[----:B------:R-:W-:-:S07]  /*01c0*/  IMAD.MOV.U32 R9, RZ, RZ, R5 ;  /* 0x000000ffff097224 */ /* 0x000fce00078e0005 */
.L_x_6588:
        /* <DEDUP_REMOVED lines=17> */
.L_x_6583:
        /* <DEDUP_REMOVED lines=40> */
.L_x_6582:
[----:B------:R-:W-:Y:S05]  /*0560*/  BSYNC.RECONVERGENT B2 ;  /* 0x0000000000027941 */ /* 0x000fea0003800200 */
.L_x_6581:
        /* <DEDUP_REMOVED lines=26> */
.L_x_6585:
[----:B------:R-:W-:Y:S05]  /*0710*/  BSYNC.RECONVERGENT B2 ;  /* 0x0000000000027941 */ /* 0x000fea0003800200 */
.L_x_6584:
        /* <DEDUP_REMOVED lines=16> */
.L_x_6587:
[----:B------:R-:W-:Y:S05]  /*0820*/  BSYNC.RECONVERGENT B2 ;  /* 0x0000000000027941 */ /* 0x000fea0003800200 */
.L_x_6586:
        /* <DEDUP_REMOVED lines=13> */
.L_x_6580:
[----:B------:R-:W-:Y:S05]  /*0900*/  BSYNC.RECONVERGENT B0 ;  /* 0x0000000000007941 */ /* 0x000fea0003800200 */
.L_x_6579:
        /* <DEDUP_REMOVED lines=8> */
.L_x_6578:
[----:B------:R-:W-:Y:S05]  /*0990*/  BSYNC.RECONVERGENT B1 ;  /* 0x0000000000017941 */ /* 0x000fea0003800200 */
.L_x_6577:
[----:B------:R-:W1:Y:S01]  /*09a0*/  LDCU UR8, c[0x0][0x398] ;  /* 0x00007300ff0877ac */ /* 0x000e620008000800 */
[----:B------:R-:W-:-:S05]  /*09b0*/  VIADD R4, R4, 0x12 ;  /* 0x0000001204047836 */ /* 0x000fca0000000000 */
[----:B-1----:R-:W-:-:S13]  /*09c0*/  ISETP.GE.AND P1, PT, R4, UR8, PT ;  /* 0x0000000804007c0c */ /* 0x002fda000bf26270 */
[----:B------:R-:W-:Y:S05]  /*09d0*/  @!P1 BRA `(.L_x_6589) ;  /* 0xfffffff400e89947 */ /* 0x000fea000383ffff */
[----:B------:R-:W-:Y:S05]  /*09e0*/  EXIT ;  /* 0x000000000000794d */ /* 0x000fea0003800000 */
.L_x_6590:
        /* <DEDUP_REMOVED lines=9> */
.L_x_8086:


//--------------------- .text._Z15gpukernelAMWNr3ILi8ELi17EEvPdS0_S0_iii --------------------------
	.section	.text._Z15gpukernelAMWNr3ILi8ELi17EEvPdS0_S0_iii,"ax",@progbits
	.align	128
        .global         _Z15gpukernelAMWNr3ILi8ELi17EEvPdS0_S0_iii
        .type           _Z15gpukernelAMWNr3ILi8ELi17EEvPdS0_S0_iii,@function
        .size           _Z15gpukernelAMWNr3ILi8ELi17EEvPdS0_S0_iii,(.L_x_8087 - _Z15gpukernelAMWNr3ILi8ELi17EEvPdS0_S0_iii)
        .other          _Z15gpukernelAMWNr3ILi8ELi17EEvPdS0_S0_iii,@"STO_CUDA_ENTRY STV_DEFAULT"
_Z15gpukernelAMWNr3ILi8ELi17EEvPdS0_S0_iii:
.text._Z15gpukernelAMWNr3ILi8ELi17EEvPdS0_S0_iii:
        /* <DEDUP_REMOVED lines=24> */
.L_x_6603:
[----:B0-----:R-:W0:Y:S01]  /*0180*/  LDCU UR8, c[0x0][0x3a0] ;  /* 0x00007400ff0877ac */ /* 0x001e220008000800 */
[----:B------:R-:W-:Y:S01]  /*0190*/  BSSY.RECONVERGENT B1, `(.L_x_6591) ;  /* 0x0000080000017945 */ /* 0x000fe20003800200 */
[----:B0-----:R-:W-:-:S13]  /*01a0*/  ISETP.GE.AND P1, PT, R5, UR8, PT ;  /* 0x0000000805007c0c */ /* 0x001fda000bf26270 */
[----:B------:R-:W-:Y:S05]  /*01b0*/  @P1 BRA `(.L_x_6592) ;  /* 0x0000000400f41947 */ /* 0x000fea0003800000 */
[----:B------:R-:W-:-:S07]  /*01c0*/  IMAD.MOV.U32 R9, RZ, RZ, R5 ;  /* 0x000000ffff097224 */ /* 0x000fce00078e0005 */
.L_x_6602:
        /* <DEDUP_REMOVED lines=17> */
.L_x_6597:
        /* <DEDUP_REMOVED lines=40> */
.L_x_6596:
[----:B------:R-:W-:Y:S05]  /*0560*/  BSYNC.RECONVERGENT B2 ;  /* 0x0000000000027941 */ /* 0x000fea0003800200 */
.L_x_6595:
        /* <DEDUP_REMOVED lines=26> */
.L_x_6599:
[----:B------:R-:W-:Y:S05]  /*0710*/  BSYNC.RECONVERGENT B2 ;  /* 0x0000000000027941 */ /* 0x000fea0003800200 */
.L_x_6598:
        /* <DEDUP_REMOVED lines=16> */
.L_x_6601:
[----:B------:R-:W-:Y:S05]  /*0820*/  BSYNC.RECONVERGENT B2 ;  /* 0x0000000000027941 */ /* 0x000fea0003800200 */
.L_x_6600:
        /* <DEDUP_REMOVED lines=13> */
.L_x_6594:
[----:B------:R-:W-:Y:S05]  /*0900*/  BSYNC.RECONVERGENT B0 ;  /* 0x0000000000007941 */ /* 0x000fea0003800200 */
.L_x_6593:
        /* <DEDUP_REMOVED lines=8> */
.L_x_6592:
[----:B------:R-:W-:Y:S05]  /*0990*/  BSYNC.RECONVERGENT B1 ;  /* 0x0000000000017941 */ /* 0x000fea0003800200 */
.L_x_6591:
[----:B------:R-:W1:Y:S01]  /*09a0*/  LDCU UR8, c[0x0][0x398] ;  /* 0x00007300ff0877ac */ /* 0x000e620008000800 */
[----:B------:R-:W-:-:S05]  /*09b0*/  VIADD R4, R4, 0x11 ;  /* 0x0000001104047836 */ /* 0x000fca0000000000 */
[----:B-1----:R-:W-:-:S13]  /*09c0*/  ISETP.GE.AND P1, PT, R4, UR8, PT ;  /* 0x0000000804007c0c */ /* 0x002fda000bf26270 */
[----:B------:R-:W-:Y:S05]  /*09d0*/  @!P1 BRA `(.L_x_6603) ;  /* 0xfffffff400e89947 */ /* 0x000fea000383ffff */
[----:B------:R-:W-:Y:S05]  /*09e0*/  EXIT ;  /* 0x000000000000794d */ /* 0x000fea0003800000 */
.L_x_6604:
        /* <DEDUP_REMOVED lines=9> */
.L_x_8087:


//--------------------- .text._Z15gpukernelAMWNr3ILi8ELi16EEvPdS0_S0_iii --------------------------
	.section	.text._Z15gpukernelAMWNr3ILi8ELi16EEvPdS0_S0_iii,"ax",@progbits
	.align	128
        .global         _Z15gpukernelAMWNr3ILi8ELi16EEvPdS0_S0_iii
        .type           _Z15gpukernelAMWNr3ILi8ELi16EEvPdS0_S0_iii,@function
        .size           _Z15gpukernelAMWNr3ILi8ELi16EEvPdS0_S0_iii,(.L_x_8088 - _Z15gpukernelAMWNr3ILi8ELi16EEvPdS0_S0_iii)
        .other          _Z15gpukernelAMWNr3ILi8ELi16EEvPdS0_S0_iii,@"STO_CUDA_ENTRY STV_DEFAULT"
_Z15gpukernelAMWNr3ILi8ELi16EEvPdS0_S0_iii:
.text._Z15gpukernelAMWNr3ILi8ELi16EEvPdS0_S0_iii:
        /* <DEDUP_REMOVED lines=24> */
.L_x_6617:
[----:B0-----:R-:W0:Y:S01]  /*0180*/  LDCU UR8, c[0x0][0x3a0] ;  /* 0x00007400ff0877ac */ /* 0x001e220008000800 */
[----:B------:R-:W-:Y:S01]  /*0190*/  BSSY.RECONVERGENT B1, `(.L_x_6605) ;  /* 0x0000080000017945 */ /* 0x000fe20003800200 */
[----:B0-----:R-:W-:-:S13]  /*01a0*/  ISETP.GE.AND P1, PT, R5, UR8, PT ;  /* 0x0000000805007c0c */ /* 0x001fda000bf26270 */
[----:B------:R-:W-:Y:S05]  /*01b0*/  @P1 BRA `(.L_x_6606) ;  /* 0x0000000400f41947 */ /* 0x000fea0003800000 */
[----:B------:R-:W-:-:S07]  /*01c0*/  IMAD.MOV.U32 R9, RZ, RZ, R5 ;  /* 0x000000ffff097224 */ /* 0x000fce00078e0005 */
.L_x_6616:
        /* <DEDUP_REMOVED lines=17> */
.L_x_6611:
        /* <DEDUP_REMOVED lines=40> */
.L_x_6610:
[----:B------:R-:W-:Y:S05]  /*0560*/  BSYNC.RECONVERGENT B2 ;  /* 0x0000000000027941 */ /* 0x000fea0003800200 */
.L_x_6609:
        /* <DEDUP_REMOVED lines=26> */
.L_x_6613:
[----:B------:R-:W-:Y:S05]  /*0710*/  BSYNC.RECONVERGENT B2 ;  /* 0x0000000000027941 */ /* 0x000fea0003800200 */
.L_x_6612:
        /* <DEDUP_REMOVED lines=16> */
.L_x_6615:
[----:B------:R-:W-:Y:S05]  /*0820*/  BSYNC.RECONVERGENT B2 ;  /* 0x0000000000027941 */ /* 0x000fea0003800200 */
.L_x_6614:
        /* <DEDUP_REMOVED lines=13> */
.L_x_6608:
[----:B------:R-:W-:Y:S05]  /*0900*/  BSYNC.RECONVERGENT B0 ;  /* 0x0000000000007941 */ /* 0x000fea0003800200 */
.L_x_6607:
        /* <DEDUP_REMOVED lines=8> */
.L_x_6606:
[----:B------:R-:W-:Y:S05]  /*0990*/  BSYNC.RECONVERGENT B1 ;  /* 0x0000000000017941 */ /* 0x000fea0003800200 */
.L_x_6605:
[----:B------:R-:W1:Y:S01]  /*09a0*/  LDCU UR8, c[0x0][0x398] ;  /* 0x00007300ff0877ac */ /* 0x000e620008000800 */
[----:B------:R-:W-:-:S05]  /*09b0*/  VIADD R4, R4, 0x10 ;  /* 0x0000001004047836 */ /* 0x000fca0000000000 */
[----:B-1----:R-:W-:-:S13]  /*09c0*/  ISETP.GE.AND P1, PT, R4, UR8, PT ;  /* 0x0000000804007c0c */ /* 0x002fda000bf26270 */
[----:B------:R-:W-:Y:S05]  /*09d0*/  @!P1 BRA `(.L_x_6617) ;  /* 0xfffffff400e89947 */ /* 0x000fea000383ffff */
[----:B------:R-:W-:Y:S05]  /*09e0*/  EXIT ;  /* 0x000000000000794d */ /* 0x000fea0003800000 */
.L_x_6618:
        /* <DEDUP_REMOVED lines=9> */
.L_x_8088:


//--------------------- .text._Z15gpukernelAMWNr3ILi8ELi15EEvPdS0_S0_iii --------------------------
	.section	.text._Z15gpukernelAMWNr3ILi8ELi15EEvPdS0_S0_iii,"ax",@progbits
	.align	128
        .global         _Z15gpukernelAMWNr3ILi8ELi15EEvPdS0_S0_iii
        .type           _Z15gpukernelAMWNr3ILi8ELi15EEvPdS0_S0_iii,@function
        .size           _Z15gpukernelAMWNr3ILi8ELi15EEvPdS0_S0_iii,(.L_x_8089 - _Z15gpukernelAMWNr3ILi8ELi15EEvPdS0_S0_iii)
        .other          _Z15gpukernelAMWNr3ILi8ELi15EEvPdS0_S0_iii,@"STO_CUDA_ENTRY STV_DEFAULT"
_Z15gpukernelAMWNr3ILi8ELi15EEvPdS0_S0_iii:
.text._Z15gpukernelAMWNr3ILi8ELi15EEvPdS0_S0_iii:
        /* <DEDUP_REMOVED lines=24> */
.L_x_6631:
[----:B0-----:R-:W0:Y:S01]  /*0180*/  LDCU UR8, c[0x0][0x3a0] ;  /* 0x00007400ff0877ac */ /* 0x001e220008000800 */
[----:B------:R-:W-:Y:S01]  /*0190*/  BSSY.RECONVERGENT B1, `(.L_x_6619) ;  /* 0x0000080000017945 */ /* 0x000fe20003800200 */
[----:B0-----:R-:W-:-:S13]  /*01a0*/  ISETP.GE.AND P1, PT, R5, UR8, PT ;  /* 0x0000000805007c0c */ /* 0x001fda000bf26270 */
[----:B------:R-:W-:Y:S05]  /*01b0*/  @P1 BRA `(.L_x_6620) ;  /* 0x0000000400f41947 */ /* 0x000fea0003800000 */
[----:B------:R-:W-:-:S07]  /*01c0*/  IMAD.MOV.U32 R9, RZ, RZ, R5 ;  /* 0x000000ffff097224 */ /* 0x000fce00078e0005 */
.L_x_6630:
        /* <DEDUP_REMOVED lines=17> */
.L_x_6625:
        /* <DEDUP_REMOVED lines=40> */
.L_x_6624:
[----:B------:R-:W-:Y:S05]  /*0560*/  BSYNC.RECONVERGENT B2 ;  /* 0x0000000000027941 */ /* 0x000fea0003800200 */
.L_x_6623:
        /* <DEDUP_REMOVED lines=26> */
.L_x_6627:
[----:B------:R-:W-:Y:S05]  /*0710*/  BSYNC.RECONVERGENT B2 ;  /* 0x0000000000027941 */ /* 0x000fea0003800200 */
.L_x_6626:
        /* <DEDUP_REMOVED lines=16> */
.L_x_6629:
[----:B------:R-:W-:Y:S05]  /*0820*/  BSYNC.RECONVERGENT B2 ;  /* 0x0000000000027941 */ /* 0x000fea0003800200 */
.L_x_6628:
        /* <DEDUP_REMOVED lines=13> */
.L_x_6622:
[----:B------:R-:W-:Y:S05]  /*0900*/  BSYNC.RECONVERGENT B0 ;  /* 0x0000000000007941 */ /* 0x000fea0003800200 */
.L_x_6621:
        /* <DEDUP_REMOVED lines=8> */
.L_x_6620:
[----:B------:R-:W-:Y:S05]  /*0990*/  BSYNC.RECONVERGENT B1 ;  /* 0x0000000000017941 */ /* 0x000fea0003800200 */
.L_x_6619:
[----:B------:R-:W1:Y:S01]  /*09a0*/  LDCU UR8, c[0x0][0x398] ;  /* 0x00007300ff0877ac */ /* 0x000e620008000800 */
[----:B------:R-:W-:-:S05]  /*09b0*/  VIADD R4, R4, 0xf ;  /* 0x0000000f04047836 */ /* 0x000fca0000000000 */
[----:B-1----:R-:W-:-:S13]  /*09c0*/  ISETP.GE.AND P1, PT, R4, UR8, PT ;  /* 0x0000000804007c0c */ /* 0x002fda000bf26270 */
[----:B------:R-:W-:Y:S05]  /*09d0*/  @!P1 BRA `(.L_x_6631) ;  /* 0xfffffff400e89947 */ /* 0x000fea000383ffff */
[----:B------:R-:W-:Y:S05]  /*09e0*/  EXIT ;  /* 0x000000000000794d */ /* 0x000fea0003800000 */
.L_x_6632:
        /* <DEDUP_REMOVED lines=9> */
.L_x_8089:


//--------------------- .text._Z15gpukernelAMWNr3ILi8ELi14EEvPdS0_S0_iii --------------------------
	.section	.text._Z15gpukernelAMWNr3ILi8ELi14EEvPdS0_S0_iii,"ax",@progbits
	.align	128
        .global         _Z15gpukernelAMWNr3ILi8ELi14EEvPdS0_S0_iii
        .type           _Z15gpukernelAMWNr3ILi8ELi14EEvPdS0_S0_iii,@function
        .size           _Z15gpukernelAMWNr3ILi8ELi14EEvPdS0_S0_iii,(.L_x_8090 - _Z15gpukernelAMWNr3ILi8ELi14EEvPdS0_S0_iii)
        .other          _Z15gpukernelAMWNr3ILi8ELi14EEvPdS0_S0_iii,@"STO_CUDA_ENTRY STV_DEFAULT"
_Z15gpukernelAMWNr3ILi8ELi14EEvPdS0_S0_iii:
.text._Z15gpukernelAMWNr3ILi8ELi14EEvPdS0_S0_iii:
        /* <DEDUP_REMOVED lines=24> */
.L_x_6645:
[----:B0-----:R-:W0:Y:S01]  /*0180*/  LDCU UR8, c[0x0][0x3a0] ;  /* 0x00007400ff0877ac */ /* 0x001e220008000800 */
[----:B------:R-:W-:Y:S01]  /*0190*/  BSSY.RECONVERGENT B1, `(.L_x_6633) ;  /* 0x0000080000017945 */ /* 0x000fe20003800200 */
[----:B0-----:R-:W-:-:S13]  /*01a0*/  ISETP.GE.AND P1, PT, R5, UR8, PT ;  /* 0x0000000805007c0c */ /* 0x001fda000bf26270 */
[----:B------:R-:W-:Y:S05]  /*01b0*/  @P1 BRA `(.L_x_6634) ;  /* 0x0000000400f41947 */ /* 0x000fea0003800000 */
[----:B------:R-:W-:-:S07]  /*01c0*/  IMAD.MOV.U32 R9, RZ, RZ, R5 ;  /* 0x000000ffff097224 */ /* 0x000fce00078e0005 */
.L_x_6644:
        /* <DEDUP_REMOVED lines=17> */
.L_x_6639:
        /* <DEDUP_REMOVED lines=40> */
.L_x_6638:
[----:B------:R-:W-:Y:S05]  /*0560*/  BSYNC.RECONVERGENT B2 ;  /* 0x0000000000027941 */ /* 0x000fea0003800200 */
.L_x_6637:
        /* <DEDUP_REMOVED lines=26> */
.L_x_6641:
[----:B------:R-:W-:Y:S05]  /*0710*/  BSYNC.RECONVERGENT B2 ;  /* 0x0000000000027941 */ /* 0x000fea0003800200 */
.L_x_6640:
        /* <DEDUP_REMOVED lines=16> */
.L_x_6643:
[----:B------:R-:W-:Y:S05]  /*0820*/  BSYNC.RECONVERGENT B2 ;  /* 0x0000000000027941 */ /* 0x000fea0003800200 */
.L_x_6642:
        /* <DEDUP_REMOVED lines=13> */
.L_x_6636:
[----:B------:R-:W-:Y:S05]  /*0900*/  BSYNC.RECONVERGENT B0 ;  /* 0x0000000000007941 */ /* 0x000fea0003800200 */
.L_x_6635:
        /* <DEDUP_REMOVED lines=8> */
.L_x_6634:
[----:B------:R-:W-:Y:S05]  /*0990*/  BSYNC.RECONVERGENT B1 ;  /* 0x0000000000017941 */ /* 0x000fea0003800200 */
.L_x_6633:
[----:B------:R-:W1:Y:S01]  /*09a0*/  LDCU UR8, c[0x0][0x398] ;  /* 0x00007300ff0877ac */ /* 0x000e620008000800 */
[----:B------:R-:W-:-:S05]  /*09b0*/  VIADD R4, R4, 0xe ;  /* 0x0000000e04047836 */ /* 0x000fca0000000000 */
[----:B-1----:R-:W-:-:S13]  /*09c0*/  ISETP.GE.AND P1, PT, R4, UR8, PT ;  /* 0x0000000804007c0c */ /* 0x002fda000bf26270 */
[----:B------:R-:W-:Y:S05]  /*09d0*/  @!P1 BRA `(.L_x_6645) ;  /* 0xfffffff400e89947 */ /* 0x000fea000383ffff */
[----:B------:R-:W-:Y:S05]  /*09e0*/  EXIT ;  /* 0x000000000000794d */ /* 0x000fea0003800000 */
.L_x_6646:
        /* <DEDUP_REMOVED lines=9> */
.L_x_8090:


//--------------------- .text._Z15gpukernelAMWNr3ILi8ELi13EEvPdS0_S0_iii --------------------------
	.section	.text._Z15gpukernelAMWNr3ILi8ELi13EEvPdS0_S0_iii,"ax",@progbits
	.align	128
        .global         _Z15gpukernelAMWNr3ILi8ELi13EEvPdS0_S0_iii
        .type           _Z15gpukernelAMWNr3ILi8ELi13EEvPdS0_S0_iii,@function
        .size           _Z15gpukernelAMWNr3ILi8ELi13EEvPdS0_S0_iii,(.L_x_8091 - _Z15gpukernelAMWNr3ILi8ELi13EEvPdS0_S0_iii)
        .other          _Z15gpukernelAMWNr3ILi8ELi13EEvPdS0_S0_iii,@"STO_CUDA_ENTRY STV_DEFAULT"
_Z15gpukernelAMWNr3ILi8ELi13EEvPdS0_S0_iii:
.text._Z15gpukernelAMWNr3ILi8ELi13EEvPdS0_S0_iii:
        /* <DEDUP_REMOVED lines=24> */
.L_x_6659:
[----:B0-----:R-:W0:Y:S01]  /*0180*/  LDCU UR8, c[0x0][0x3a0] ;  /* 0x00007400ff0877ac */ /* 0x001e220008000800 */
[----:B------:R-:W-:Y:S01]  /*0190*/  BSSY.RECONVERGENT B1, `(.L_x_6647) ;  /* 0x0000080000017945 */ /* 0x000fe20003800200 */
[----:B0-----:R-:W-:-:S13]  /*01a0*/  ISETP.GE.AND P1, PT, R5, UR8, PT ;  /* 0x0000000805007c0c */ /* 0x001fda000bf26270 */
[----:B------:R-:W-:Y:S05]  /*01b0*/  @P1 BRA `(.L_x_6648) ;  /* 0x0000000400f41947 */ /* 0x000fea0003800000 */
[----:B------:R-:W-:-:S07]  /*01c0*/  IMAD.MOV.U32 R9, RZ, RZ, R5 ;  /* 0x000000ffff097224 */ /* 0x000fce00078e0005 */
.L_x_6658:
        /* <DEDUP_REMOVED lines=17> */
.L_x_6653:
        /* <DEDUP_REMOVED lines=40> */
.L_x_6652:
[----:B------:R-:W-:Y:S05]  /*0560*/  BSYNC.RECONVERGENT B2 ;  /* 0x0000000000027941 */ /* 0x000fea0003800200 */
.L_x_6651:
        /* <DEDUP_REMOVED lines=26> */
.L_x_6655:
[----:B------:R-:W-:Y:S05]  /*0710*/  BSYNC.RECONVERGENT B2 ;  /* 0x0000000000027941 */ /* 0x000fea0003800200 */
.L_x_6654:
        /* <DEDUP_REMOVED lines=16> */
.L_x_6657:
[----:B------:R-:W-:Y:S05]  /*0820*/  BSYNC.RECONVERGENT B2 ;  /* 0x0000000000027941 */ /* 0x000fea0003800200 */
.L_x_6656:
        /* <DEDUP_REMOVED lines=13> */
.L_x_6650:
[----:B------:R-:W-:Y:S05]  /*0900*/  BSYNC.RECONVERGENT B0 ;  /* 0x0000000000007941 */ /* 0x000fea0003800200 */
.L_x_6649:
        /* <DEDUP_REMOVED lines=8> */
.L_x_6648:
[----:B------:R-:W-:Y:S05]  /*0990*/  BSYNC.RECONVERGENT B1 ;  /* 0x0000000000017941 */ /* 0x000fea0003800200 */
.L_x_6647:
[----:B------:R-:W1:Y:S01]  /*09a0*/  LDCU UR8, c[0x0][0x398] ;  /* 0x00007300ff0877ac */ /* 0x000e620008000800 */
[----:B------:R-:W-:-:S05]  /*09b0*/  VIADD R4, R4, 0xd ;  /* 0x0000000d04047836 */ /* 0x000fca0000000000 */
[----:B-1----:R-:W-:-:S13]  /*09c0*/  ISETP.GE.AND P1, PT, R4, UR8, PT ;  /* 0x0000000804007c0c */ /* 0x002fda000bf26270 */
[----:B------:R-:W-:Y:S05]  /*09d0*/  @!P1 BRA `(.L_x_6659) ;  /* 0xfffffff400e89947 */ /* 0x000fea000383ffff */
[----:B------:R-:W-:Y:S05]  /*09e0*/  EXIT ;  /* 0x000000000000794d */ /* 0x000fea0003800000 */
.L_x_6660:
        /* <DEDUP_REMOVED lines=9> */
.L_x_8091:


//--------------------- .text._Z15gpukernelAMWNr3ILi8ELi12EEvPdS0_S0_iii --------------------------
	.section	.text._Z15gpukernelAMWNr3ILi8ELi12EEvPdS0_S0_iii,"ax",@progbits
	.align	128
        .global         _Z15gpukernelAMWNr3ILi8ELi12EEvPdS0_S0_iii
        .type           _Z15gpukernelAMWNr3ILi8ELi12EEvPdS0_S0_iii,@function
        .size           _Z15gpukernelAMWNr3ILi8ELi12EEvPdS0_S0_iii,(.L_x_8092 - _Z15gpukernelAMWNr3ILi8ELi12EEvPdS0_S0_iii)
        .other          _Z15gpukernelAMWNr3ILi8ELi12EEvPdS0_S0_iii,@"STO_CUDA_ENTRY STV_DEFAULT"
_Z15gpukernelAMWNr3ILi8ELi12EEvPdS0_S0_iii:
.text._Z15gpukernelAMWNr3ILi8ELi12EEvPdS0_S0_iii:
        /* <DEDUP_REMOVED lines=24> */
.L_x_6673:
[----:B0-----:R-:W0:Y:S01]  /*0180*/  LDCU UR8, c[0x0][0x3a0] ;  /* 0x00007400ff0877ac */ /* 0x001e220008000800 */
[----:B------:R-:W-:Y:S01]  /*0190*/  BSSY.RECONVERGENT B1, `(.L_x_6661) ;  /* 0x0000080000017945 */ /* 0x000fe20003800200 */
[----:B0-----:R-:W-:-:S13]  /*01a0*/  ISETP.GE.AND P1, PT, R5, UR8, PT ;  /* 0x0000000805007c0c */ /* 0x001fda000bf26270 */
[----:B------:R-:W-:Y:S05]  /*01b0*/  @P1 BRA `(.L_x_6662) ;  /* 0x0000000400f41947 */ /* 0x000fea0003800000 */
[----:B------:R-:W-:-:S07]  /*01c0*/  IMAD.MOV.U32 R9, RZ, RZ, R5 ;  /* 0x000000ffff097224 */ /* 0x000fce00078e0005 */
.L_x_6672:
        /* <DEDUP_REMOVED lines=17> */
.L_x_6667:
        /* <DEDUP_REMOVED lines=40> */
.L_x_6666:
[----:B------:R-:W-:Y:S05]  /*0560*/  BSYNC.RECONVERGENT B2 ;  /* 0x0000000000027941 */ /* 0x000fea0003800200 */
.L_x_6665:
        /* <DEDUP_REMOVED lines=26> */
.L_x_6669:
[----:B------:R-:W-:Y:S05]  /*0710*/  BSYNC.RECONVERGENT B2 ;  /* 0x0000000000027941 */ /* 0x000fea0003800200 */
.L_x_6668:
        /* <DEDUP_REMOVED lines=16> */
.L_x_6671:
[----:B------:R-:W-:Y:S05]  /*0820*/  BSYNC.RECONVERGENT B2 ;  /* 0x0000000000027941 */ /* 0x000fea0003800200 */
.L_x_6670:
        /* <DEDUP_REMOVED lines=13> */
.L_x_6664:
[----:B------:R-:W-:Y:S05]  /*0900*/  BSYNC.RECONVERGENT B0 ;  /* 0x0000000000007941 */ /* 0x000fea0003800200 */
.L_x_6663:
        /* <DEDUP_REMOVED lines=8> */
.L_x_6662:
[----:B------:R-:W-:Y:S05]  /*0990*/  BSYNC.RECONVERGENT B1 ;  /* 0x0000000000017941 */ /* 0x000fea0003800200 */
.L_x_6661:
[----:B------:R-:W1:Y:S01]  /*09a0*/  LDCU UR8, c[0x0][0x398] ;  /* 0x00007300ff0877ac */ /* 0x000e620008000800 */
[----:B------:R-:W-:-:S05]  /*09b0*/  VIADD R4, R4, 0xc ;  /* 0x0000000c04047836 */ /* 0x000fca0000000000 */
[----:B-1----:R-:W-:-:S13]  /*09c0*/  ISETP.GE.AND P1, PT, R4, UR8, PT ;  /* 0x0000000804007c0c */ /* 0x002fda000bf26270 */
[----:B------:R-:W-:Y:S05]  /*09d0*/  @!P1 BRA `(.L_x_6673) ;  /* 0xfffffff400e89947 */ /* 0x000fea000383ffff */
[----:B------:R-:W-:Y:S05]  /*09e0*/  EXIT ;  /* 0x000000000000794d */ /* 0x000fea0003800000 */
.L_x_6674:
        /* <DEDUP_REMOVED lines=9> */
.L_x_8092:


//--------------------- .text._Z15gpukernelAMWNr3ILi8ELi11EEvPdS0_S0_iii --------------------------
	.section	.text._Z15gpukernelAMWNr3ILi8ELi11EEvPdS0_S0_iii,"ax",@progbits
	.align	128
        .global         _Z15gpukernelAMWNr3ILi8ELi11EEvPdS0_S0_iii
        .type           _Z15gpukernelAMWNr3ILi8ELi11EEvPdS0_S0_iii,@function
        .size           _Z15gpukernelAMWNr3ILi8ELi11EEvPdS0_S0_iii,(.L_x_8093 - _Z15gpukernelAMWNr3ILi8ELi11EEvPdS0_S0_iii)
        .other          _Z15gpukernelAMWNr3ILi8ELi11EEvPdS0_S0_iii,@"STO_CUDA_ENTRY STV_DEFAULT"
_Z15gpukernelAMWNr3ILi8ELi11EEvPdS0_S0_iii:
.text._Z15gpukernelAMWNr3ILi8ELi11EEvPdS0_S0_iii:
        /* <DEDUP_REMOVED lines=24> */
.L_x_6687:
[----:B0-----:R-:W0:Y:S01]  /*0180*/  LDCU UR8, c[0x0][0x3a0] ;  /* 0x00007400ff0877ac */ /* 0x001e220008000800 */
[----:B------:R-:W-:Y:S01]  /*0190*/  BSSY.RECONVERGENT B1, `(.L_x_6675) ;  /* 0x0000080000017945 */ /* 0x000fe20003800200 */
[----:B0-----:R-:W-:-:S13]  /*01a0*/  ISETP.GE.AND P1, PT, R5, UR8, PT ;  /* 0x0000000805007c0c */ /* 0x001fda000bf26270 */
[----:B------:R-:W-:Y:S05]  /*01b0*/  @P1 BRA `(.L_x_6676) ;  /* 0x0000000400f41947 */ /* 0x000fea0003800000 */
[----:B------:R-:W-:-:S07]  /*01c0*/  IMAD.MOV.U32 R9, RZ, RZ, R5 ;  /* 0x000000ffff097224 */ /* 0x000fce00078e0005 */
.L_x_6686:
        /* <DEDUP_REMOVED lines=17> */
.L_x_6681:
        /* <DEDUP_REMOVED lines=40> */
.L_x_6680:
[----:B------:R-:W-:Y:S05]  /*0560*/  BSYNC.RECONVERGENT B2 ;  /* 0x0000000000027941 */ /* 0x000fea0003800200 */
.L_x_6679:
        /* <DEDUP_REMOVED lines=26> */
.L_x_6683:
[----:B------:R-:W-:Y:S05]  /*0710*/  BSYNC.RECONVERGENT B2 ;  /* 0x0000000000027941 */ /* 0x000fea0003800200 */
.L_x_6682:
        /* <DEDUP_REMOVED lines=16> */
.L_x_6685:
[----:B------:R-:W-:Y:S05]  /*0820*/  BSYNC.RECONVERGENT B2 ;  /* 0x0000000000027941 */ /* 0x000fea0003800200 */
.L_x_6684:
        /* <DEDUP_REMOVED lines=13> */
.L_x_6678:
[----:B------:R-:W-:Y:S05]  /*0900*/  BSYNC.RECONVERGENT B0 ;  /* 0x0000000000007941 */ /* 0x000fea0003800200 */
.L_x_6677:
        /* <DEDUP_REMOVED lines=8> */
.L_x_6676:
[----:B------:R-:W-:Y:S05]  /*0990*/  BSYNC.RECONVERGENT B1 ;  /* 0x0000000000017941 */ /* 0x000fea0003800200 */
.L_x_6675:
[----:B------:R-:W1:Y:S01]  /*09a0*/  LDCU UR8, c[0x0][0x398] ;  /* 0x00007300ff0877ac */ /* 0x000e620008000800 */
[----:B------:R-:W-:-:S05]  /*09b0*/  VIADD R4, R4, 0xb ;  /* 0x0000000b04047836 */ /* 0x000fca0000000000 */
[----:B-1----:R-:W-:-:S13]  /*09c0*/  ISETP.GE.AND P1, PT, R4, UR8, PT ;  /* 0x0000000804007c0c */ /* 0x002fda000bf26270 */
[----:B------:R-:W-:Y:S05]  /*09d0*/  @!P1 BRA `(.L_x_6687) ;  /* 0xfffffff400e89947 */ /* 0x000fea000383ffff */
[----:B------:R-:W-:Y:S05]  /*09e0*/  EXIT ;  /* 0x000000000000794d */ /* 0x000fea0003800000 */
.L_x_6688:
        /* <DEDUP_REMOVED lines=9> */
.L_x_8093:


//--------------------- .text._Z15gpukernelAMWNr3ILi8ELi10EEvPdS0_S0_iii --------------------------
	.section	.text._Z15gpukernelAMWNr3ILi8ELi10EEvPdS0_S0_iii,"ax",@progbits
	.align	128
        .global         _Z15gpukernelAMWNr3ILi8ELi10EEvPdS0_S0_iii
        .type           _Z15gpukernelAMWNr3ILi8ELi10EEvPdS0_S0_iii,@function
        .size           _Z15gpukernelAMWNr3ILi8ELi10EEvPdS0_S0_iii,(.L_x_8094 - _Z15gpukernelAMWNr3ILi8ELi10EEvPdS0_S0_iii)
        .other          _Z15gpukernelAMWNr3ILi8ELi10EEvPdS0_S0_iii,@"STO_CUDA_ENTRY STV_DEFAULT"
_Z15gpukernelAMWNr3ILi8ELi10EEvPdS0_S0_iii:
.text._Z15gpukernelAMWNr3ILi8ELi10EEvPdS0_S0_iii:
        /* <DEDUP_REMOVED lines=24> */
.L_x_6701:
[----:B0-----:R-:W0:Y:S01]  /*0180*/  LDCU UR8, c[0x0][0x3a0] ;  /* 0x00007400ff0877ac */ /* 0x001e220008000800 */
[----:B------:R-:W-:Y:S01]  /*0190*/  BSSY.RECONVERGENT B1, `(.L_x_6689) ;  /* 0x0000080000017945 */ /* 0x000fe20003800200 */
[----:B0-----:R-:W-:-:S13]  /*01a0*/  ISETP.GE.AND P1, PT, R5, UR8, PT ;  /* 0x0000000805007c0c */ /* 0x001fda000bf26270 */
[----:B------:R-:W-:Y:S05]  /*01b0*/  @P1 BRA `(.L_x_6690) ;  /* 0x0000000400f41947 */ /* 0x000fea0003800000 */
[----:B------:R-:W-:-:S07]  /*01c0*/  IMAD.MOV.U32 R9, RZ, RZ, R5 ;  /* 0x000000ffff097224 */ /* 0x000fce00078e0005 */
.L_x_6700:
        /* <DEDUP_REMOVED lines=17> */
.L_x_6695:
        /* <DEDUP_REMOVED lines=40> */
.L_x_6694:
[----:B------:R-:W-:Y:S05]  /*0560*/  BSYNC.RECONVERGENT B2 ;  /* 0x0000000000027941 */ /* 0x000fea0003800200 */
.L_x_6693:
        /* <DEDUP_REMOVED lines=26> */
.L_x_6697:
[----:B------:R-:W-:Y:S05]  /*0710*/  BSYNC.RECONVERGENT B2 ;  /* 0x0000000000027941 */ /* 0x000fea0003800200 */
.L_x_6696:
        /* <DEDUP_REMOVED lines=16> */
.L_x_6699:
[----:B------:R-:W-:Y:S05]  /*0820*/  BSYNC.RECONVERGENT B2 ;  /* 0x0000000000027941 */ /* 0x000fea0003800200 */
.L_x_6698:
        /* <DEDUP_REMOVED lines=13> */
.L_x_6692:
[----:B------:R-:W-:Y:S05]  /*0900*/  BSYNC.RECONVERGENT B0 ;  /* 0x0000000000007941 */ /* 0x000fea0003800200 */
.L_x_6691:
        /* <DEDUP_REMOVED lines=8> */
.L_x_6690:
[----:B------:R-:W-:Y:S05]  /*0990*/  BSYNC.RECONVERGENT B1 ;  /* 0x0000000000017941 */ /* 0x000fea0003800200 */
.L_x_6689:
[----:B------:R-:W1:Y:S01]  /*09a0*/  LDCU UR8, c[0x0][0x398] ;  /* 0x00007300ff0877ac */ /* 0x000e620008000800 */
[----:B------:R-:W-:-:S05]  /*09b0*/  VIADD R4, R4, 0xa ;  /* 0x0000000a04047836 */ /* 0x000fca0000000000 */
[----:B-1----:R-:W-:-:S13]  /*09c0*/  ISETP.GE.AND P1, PT, R4, UR8, PT ;  /* 0x0000000804007c0c */ /* 0x002fda000bf26270 */
[----:B------:R-:W-:Y:S05]  /*09d0*/  @!P1 BRA `(.L_x_6701) ;  /* 0xfffffff400e89947 */ /* 0x000fea000383ffff */
[----:B------:R-:W-:Y:S05]  /*09e0*/  EXIT ;  /* 0x000000000000794d */ /* 0x000fea0003800000 */
.L_x_6702:
        /* <DEDUP_REMOVED lines=9> */
.L_x_8094:


//--------------------- .text._Z15gpukernelAMWNr3ILi8ELi9EEvPdS0_S0_iii --------------------------
	.section	.text._Z15gpukernelAMWNr3ILi8ELi9EEvPdS0_S0_iii,"ax",@progbits
	.align	128
        .global         _Z15gpukernelAMWNr3ILi8ELi9EEvPdS0_S0_iii
        .type           _Z15gpukernelAMWNr3ILi8ELi9EEvPdS0_S0_iii,@function
        .size           _Z15gpukernelAMWNr3ILi8ELi9EEvPdS0_S0_iii,(.L_x_8095 - _Z15gpukernelAMWNr3ILi8ELi9EEvPdS0_S0_iii)
        .other          _Z15gpukernelAMWNr3ILi8ELi9EEvPdS0_S0_iii,@"STO_CUDA_ENTRY STV_DEFAULT"
_Z15gpukernelAMWNr3ILi8ELi9EEvPdS0_S0_iii:
.text._Z15gpukernelAMWNr3ILi8ELi9EEvPdS0_S0_iii:
        /* <DEDUP_REMOVED lines=24> */
.L_x_6715:
[----:B0-----:R-:W0:Y:S01]  /*0180*/  LDCU UR8, c[0x0][0x3a0] ;  /* 0x00007400ff0877ac */ /* 0x001e220008000800 */
[----:B------:R-:W-:Y:S01]  /*0190*/  BSSY.RECONVERGENT B1, `(.L_x_6703) ;  /* 0x0000080000017945 */ /* 0x000fe20003800200 */
[----:B0-----:R-:W-:-:S13]  /*01a0*/  ISETP.GE.AND P1, PT, R5, UR8, PT ;  /* 0x0000000805007c0c */ /* 0x001fda000bf26270 */
[----:B------:R-:W-:Y:S05]  /*01b0*/  @P1 BRA `(.L_x_6704) ;  /* 0x0000000400f41947 */ /* 0x000fea0003800000 */
[----:B------:R-:W-:-:S07]  /*01c0*/  IMAD.MOV.U32 R9, RZ, RZ, R5 ;  /* 0x000000ffff097224 */ /* 0x000fce00078e0005 */
.L_x_6714:
        /* <DEDUP_REMOVED lines=17> */
.L_x_6709:
        /* <DEDUP_REMOVED lines=40> */
.L_x_6708:
[----:B------:R-:W-:Y:S05]  /*0560*/  BSYNC.RECONVERGENT B2 ;  /* 0x0000000000027941 */ /* 0x000fea0003800200 */
.L_x_6707:
        /* <DEDUP_REMOVED lines=26> */
.L_x_6711:
[----:B------:R-:W-:Y:S05]  /*0710*/  BSYNC.RECONVERGENT B2 ;  /* 0x0000000000027941 */ /* 0x000fea0003800200 */
.L_x_6710:
        /* <DEDUP_REMOVED lines=16> */
.L_x_6713:
[----:B------:R-:W-:Y:S05]  /*0820*/  BSYNC.RECONVERGENT B2 ;  /* 0x0000000000027941 */ /* 0x000fea0003800200 */
.L_x_6712:
        /* <DEDUP_REMOVED lines=13> */
.L_x_6706:
[----:B------:R-:W-:Y:S05]  /*0900*/  BSYNC.RECONVERGENT B0 ;  /* 0x0000000000007941 */ /* 0x000fea0003800200 */
.L_x_6705:
        /* <DEDUP_REMOVED lines=8> */
.L_x_6704:
[----:B------:R-:W-:Y:S05]  /*0990*/  BSYNC.RECONVERGENT B1 ;  /* 0x0000000000017941 */ /* 0x000fea0003800200 */
.L_x_6703:
[----:B------:R-:W1:Y:S01]  /*09a0*/  LDCU UR8, c[0x0][0x398] ;  /* 0x00007300ff0877ac */ /* 0x000e620008000800 */
[----:B------:R-:W-:-:S05]  /*09b0*/  VIADD R4, R4, 0x9 ;  /* 0x0000000904047836 */ /* 0x000fca0000000000 */
[----:B-1----:R-:W-:-:S13]  /*09c0*/  ISETP.GE.AND P1, PT, R4, UR8, PT ;  /* 0x0000000804007c0c */ /* 0x002fda000bf26270 */
[----:B------:R-:W-:Y:S05]  /*09d0*/  @!P1 BRA `(.L_x_6715) ;  /* 0xfffffff400e89947 */ /* 0x000fea000383ffff */
[----:B------:R-:W-:Y:S05]  /*09e0*/  EXIT ;  /* 0x000000000000794d */ /* 0x000fea0003800000 */
.L_x_6716:
        /* <DEDUP_REMOVED lines=9> */
.L_x_8095:


//--------------------- .text._Z15gpukernelAMWNr3ILi8ELi8EEvPdS0_S0_iii --------------------------
	.section	.text._Z15gpukernelAMWNr3ILi8ELi8EEvPdS0_S0_iii,"ax",@progbits
	.align	128
        .global         _Z15gpukernelAMWNr3ILi8ELi8EEvPdS0_S0_iii
        .type           _Z15gpukernelAMWNr3ILi8ELi8EEvPdS0_S0_iii,@function
        .size           _Z15gpukernelAMWNr3ILi8ELi8EEvPdS0_S0_iii,(.L_x_8096 - _Z15gpukernelAMWNr3ILi8ELi8EEvPdS0_S0_iii)
        .other          _Z15gpukernelAMWNr3ILi8ELi8EEvPdS0_S0_iii,@"STO_CUDA_ENTRY STV_DEFAULT"
_Z15gpukernelAMWNr3ILi8ELi8EEvPdS0_S0_iii:
.text._Z15gpukernelAMWNr3ILi8ELi8EEvPdS0_S0_iii:
        /* <DEDUP_REMOVED lines=24> */
.L_x_6729:
[----:B0-----:R-:W0:Y:S01]  /*0180*/  LDCU UR8, c[0x0][0x3a0] ;  /* 0x00007400ff0877ac */ /* 0x001e220008000800 */
[----:B------:R-:W-:Y:S01]  /*0190*/  BSSY.RECONVERGENT B1, `(.L_x_6717) ;  /* 0x0000080000017945 */ /* 0x000fe20003800200 */
[----:B0-----:R-:W-:-:S13]  /*01a0*/  ISETP.GE.AND P1, PT, R5, UR8, PT ;  /* 0x0000000805007c0c */ /* 0x001fda000bf26270 */
[----:B------:R-:W-:Y:S05]  /*01b0*/  @P1 BRA `(.L_x_6718) ;  /* 0x0000000400f41947 */ /* 0x000fea0003800000 */
[----:B------:R-:W-:-:S07]  /*01c0*/  IMAD.MOV.U32 R9, RZ, RZ, R5 ;  /* 0x000000ffff097224 */ /* 0x000fce00078e0005 */
.L_x_6728:
        /* <DEDUP_REMOVED lines=17> */
.L_x_6723:
        /* <DEDUP_REMOVED lines=40> */
.L_x_6722:
[----:B------:R-:W-:Y:S05]  /*0560*/  BSYNC.RECONVERGENT B2 ;  /* 0x0000000000027941 */ /* 0x000fea0003800200 */
.L_x_6721:
        /* <DEDUP_REMOVED lines=26> */
.L_x_6725:
[----:B------:R-:W-:Y:S05]  /*0710*/  BSYNC.RECONVERGENT B2 ;  /* 0x0000000000027941 */ /* 0x000fea0003800200 */
.L_x_6724:
        /* <DEDUP_REMOVED lines=16> */
.L_x_6727:
[----:B------:R-:W-:Y:S05]  /*0820*/  BSYNC.RECONVERGENT B2 ;  /* 0x0000000000027941 */ /* 0x000fea0003800200 */
.L_x_6726:
        /* <DEDUP_REMOVED lines=13> */
.L_x_6720:
[----:B------:R-:W-:Y:S05]  /*0900*/  BSYNC.RECONVERGENT B0 ;  /* 0x0000000000007941 */ /* 0x000fea0003800200 */
.L_x_6719:
        /* <DEDUP_REMOVED lines=8> */
.L_x_6718:
[----:B------:R-:W-:Y:S05]  /*0990*/  BSYNC.RECONVERGENT B1 ;  /* 0x0000000000017941 */ /* 0x000fea0003800200 */
.L_x_6717:
[----:B------:R-:W1:Y:S01]  /*09a0*/  LDCU UR8, c[0x0][0x398] ;  /* 0x00007300ff0877ac */ /* 0x000e620008000800 */
[----:B------:R-:W-:-:S05]  /*09b0*/  VIADD R4, R4, 0x8 ;  /* 0x0000000804047836 */ /* 0x000fca0000000000 */
[----:B-1----:R-:W-:-:S13]  /*09c0*/  ISETP.GE.AND P1, PT, R4, UR8, PT ;  /* 0x0000000804007c0c */ /* 0x002fda000bf26270 */
[----:B------:R-:W-:Y:S05]  /*09d0*/  @!P1 BRA `(.L_x_6729) ;  /* 0xfffffff400e89947 */ /* 0x000fea000383ffff */
[----:B------:R-:W-:Y:S05]  /*09e0*/  EXIT ;  /* 0x000000000000794d */ /* 0x000fea0003800000 */
.L_x_6730:
        /* <DEDUP_REMOVED lines=9> */
.L_x_8096:


//--------------------- .text._Z15gpukernelAMWNr3ILi8ELi7EEvPdS0_S0_iii --------------------------
	.section	.text._Z15gpukernelAMWNr3ILi8ELi7EEvPdS0_S0_iii,"ax",@progbits
	.align	128
        .global         _Z15gpukernelAMWNr3ILi8ELi7EEvPdS0_S0_iii
        .type           _Z15gpukernelAMWNr3ILi8ELi7EEvPdS0_S0_iii,@function
        .size           _Z15gpukernelAMWNr3ILi8ELi7EEvPdS0_S0_iii,(.L_x_8097 - _Z15gpukernelAMWNr3ILi8ELi7EEvPdS0_S0_iii)
        .other          _Z15gpukernelAMWNr3ILi8ELi7EEvPdS0_S0_iii,@"STO_CUDA_ENTRY STV_DEFAULT"
_Z15gpukernelAMWNr3ILi8ELi7EEvPdS0_S0_iii:
.text._Z15gpukernelAMWNr3ILi8ELi7EEvPdS0_S0_iii:
        /* <DEDUP_REMOVED lines=24> */
.L_x_6743:
[----:B0-----:R-:W0:Y:S01]  /*0180*/  LDCU UR8, c[0x0][0x3a0] ;  /* 0x00007400ff0877ac */ /* 0x001e220008000800 */
[----:B------:R-:W-:Y:S01]  /*0190*/  BSSY.RECONVERGENT B1, `(.L_x_6731) ;  /* 0x0000080000017945 */ /* 0x000fe20003800200 */
[----:B0-----:R-:W-:-:S13]  /*01a0*/  ISETP.GE.AND P1, PT, R5, UR8, PT ;  /* 0x0000000805007c0c */ /* 0x001fda000bf26270 */
[----:B------:R-:W-:Y:S05]  /*01b0*/  @P1 BRA `(.L_x_6732) ;  /* 0x0000000400f41947 */ /* 0x000fea0003800000 */
[----:B------:R-:W-:-:S07]  /*01c0*/  IMAD.MOV.U32 R9, RZ, RZ, R5 ;  /* 0x000000ffff097224 */ /* 0x000fce00078e0005 */
.L_x_6742:
        /* <DEDUP_REMOVED lines=17> */
.L_x_6737:
        /* <DEDUP_REMOVED lines=40> */
.L_x_6736:
[----:B------:R-:W-:Y:S05]  /*0560*/  BSYNC.RECONVERGENT B2 ;  /* 0x0000000000027941 */ /* 0x000fea0003800200 */
.L_x_6735:
        /* <DEDUP_REMOVED lines=26> */
.L_x_6739:
[----:B------:R-:W-:Y:S05]  /*0710*/  BSYNC.RECONVERGENT B2 ;  /* 0x0000000000027941 */ /* 0x000fea0003800200 */
.L_x_6738:
        /* <DEDUP_REMOVED lines=16> */
.L_x_6741:
[----:B------:R-:W-:Y:S05]  /*0820*/  BSYNC.RECONVERGENT B2 ;  /* 0x0000000000027941 */ /* 0x000fea0003800200 */
.L_x_6740:
        /* <DEDUP_REMOVED lines=13> */
.L_x_6734:
[----:B------:R-:W-:Y:S05]  /*0900*/  BSYNC.RECONVERGENT B0 ;  /* 0x0000000000007941 */ /* 0x000fea0003800200 */
.L_x_6733:
        /* <DEDUP_REMOVED lines=8> */
.L_x_6732:
[----:B------:R-:W-:Y:S05]  /*0990*/  BSYNC.RECONVERGENT B1 ;  /* 0x0000000000017941 */ /* 0x000fea0003800200 */
.L_x_6731:
[----:B------:R-:W1:Y:S01]  /*09a0*/  LDCU UR8, c[0x0][0x398] ;  /* 0x00007300ff0877ac */ /* 0x000e620008000800 */
[----:B------:R-:W-:-:S05]  /*09b0*/  VIADD R4, R4, 0x7 ;  /* 0x0000000704047836 */ /* 0x000fca0000000000 */
[----:B-1----:R-:W-:-:S13]  /*09c0*/  ISETP.GE.AND P1, PT, R4, UR8, PT ;  /* 0x0000000804007c0c */ /* 0x002fda000bf26270 */
[----:B------:R-:W-:Y:S05]  /*09d0*/  @!P1 BRA `(.L_x_6743) ;  /* 0xfffffff400e89947 */ /* 0x000fea000383ffff */
[----:B------:R-:W-:Y:S05]  /*09e0*/  EXIT ;  /* 0x000000000000794d */ /* 0x000fea0003800000 */
.L_x_6744:
        /* <DEDUP_REMOVED lines=9> */
.L_x_8097:


//--------------------- .text._Z15gpukernelAMWNr3ILi8ELi6EEvPdS0_S0_iii --------------------------
	.section	.text._Z15gpukernelAMWNr3ILi8ELi6EEvPdS0_S0_iii,"ax",@progbits
	.align	128
        .global         _Z15gpukernelAMWNr3ILi8ELi6EEvPdS0_S0_iii
        .type           _Z15gpukernelAMWNr3ILi8ELi6EEvPdS0_S0_iii,@function
        .size           _Z15gpukernelAMWNr3ILi8ELi6EEvPdS0_S0_iii,(.L_x_8098 - _Z15gpukernelAMWNr3ILi8ELi6EEvPdS0_S0_iii)
        .other          _Z15gpukernelAMWNr3ILi8ELi6EEvPdS0_S0_iii,@"STO_CUDA_ENTRY STV_DEFAULT"
_Z15gpukernelAMWNr3ILi8ELi6EEvPdS0_S0_iii:
.text._Z15gpukernelAMWNr3ILi8ELi6EEvPdS0_S0_iii:
        /* <DEDUP_REMOVED lines=24> */
.L_x_6757:
[----:B0-----:R-:W0:Y:S01]  /*0180*/  LDCU UR8, c[0x0][0x3a0] ;  /* 0x00007400ff0877ac */ /* 0x001e220008000800 */
[----:B------:R-:W-:Y:S01]  /*0190*/  BSSY.RECONVERGENT B1, `(.L_x_6745) ;  /* 0x0000080000017945 */ /* 0x000fe20003800200 */
[----:B0-----:R-:W-:-:S13]  /*01a0*/  ISETP.GE.AND P1, PT, R5, UR8, PT ;  /* 0x0000000805007c0c */ /* 0x001fda000bf26270 */
[----:B------:R-:W-:Y:S05]  /*01b0*/  @P1 BRA `(.L_x_6746) ;  /* 0x0000000400f41947 */ /* 0x000fea0003800000 */
[----:B------:R-:W-:-:S07]  /*01c0*/  IMAD.MOV.U32 R9, RZ, RZ, R5 ;  /* 0x000000ffff097224 */ /* 0x000fce00078e0005 */
.L_x_6756:
        /* <DEDUP_REMOVED lines=17> */
.L_x_6751:
        /* <DEDUP_REMOVED lines=40> */
.L_x_6750:
[----:B------:R-:W-:Y:S05]  /*0560*/  BSYNC.RECONVERGENT B2 ;  /* 0x0000000000027941 */ /* 0x000fea0003800200 */
.L_x_6749:
        /* <DEDUP_REMOVED lines=26> */
.L_x_6753:
[----:B------:R-:W-:Y:S05]  /*0710*/  BSYNC.RECONVERGENT B2 ;  /* 0x0000000000027941 */ /* 0x000fea0003800200 */
.L_x_6752:
        /* <DEDUP_REMOVED lines=16> */
.L_x_6755:
[----:B------:R-:W-:Y:S05]  /*0820*/  BSYNC.RECONVERGENT B2 ;  /* 0x0000000000027941 */ /* 0x000fea0003800200 */
.L_x_6754:
        /* <DEDUP_REMOVED lines=13> */
.L_x_6748:
[----:B------:R-:W-:Y:S05]  /*0900*/  BSYNC.RECONVERGENT B0 ;  /* 0x0000000000007941 */ /* 0x000fea0003800200 */
.L_x_6747:
        /* <DEDUP_REMOVED lines=8> */
.L_x_6746:
[----:B------:R-:W-:Y:S05]  /*0990*/  BSYNC.RECONVERGENT B1 ;  /* 0x0000000000017941 */ /* 0x000fea0003800200 */
.L_x_6745:
[----:B------:R-:W1:Y:S01]  /*09a0*/  LDCU UR8, c[0x0][0x398] ;  /* 0x00007300ff0877ac */ /* 0x000e620008000800 */
[----:B------:R-:W-:-:S05]  /*09b0*/  VIADD R4, R4, 0x6 ;  /* 0x0000000604047836 */ /* 0x000fca0000000000 */
[----:B-1----:R-:W-:-:S13]  /*09c0*/  ISETP.GE.AND P1, PT, R4, UR8, PT ;  /* 0x0000000804007c0c */ /* 0x002fda000bf26270 */
[----:B------:R-:W-:Y:S05]  /*09d0*/  @!P1 BRA `(.L_x_6757) ;  /* 0xfffffff400e89947 */ /* 0x000fea000383ffff */
[----:B------:R-:W-:Y:S05]  /*09e0*/  EXIT ;  /* 0x000000000000794d */ /* 0x000fea0003800000 */
.L_x_6758:
        /* <DEDUP_REMOVED lines=9> */
.L_x_8098:


//--------------------- .text._Z15gpukernelAMWNr3ILi8ELi5EEvPdS0_S0_iii --------------------------
	.section	.text._Z15gpukernelAMWNr3ILi8ELi5EEvPdS0_S0_iii,"ax",@progbits
	.align	128
        .global         _Z15gpukernelAMWNr3ILi8ELi5EEvPdS0_S0_iii
        .type           _Z15gpukernelAMWNr3ILi8ELi5EEvPdS0_S0_iii,@function
        .size           _Z15gpukernelAMWNr3ILi8ELi5EEvPdS0_S0_iii,(.L_x_8099 - _Z15gpukernelAMWNr3ILi8ELi5EEvPdS0_S0_iii)
        .other          _Z15gpukernelAMWNr3ILi8ELi5EEvPdS0_S0_iii,@"STO_CUDA_ENTRY STV_DEFAULT"
_Z15gpukernelAMWNr3ILi8ELi5EEvPdS0_S0_iii:
.text._Z15gpukernelAMWNr3ILi8ELi5EEvPdS0_S0_iii:
        /* <DEDUP_REMOVED lines=24> */
.L_x_6771:
[----:B0-----:R-:W0:Y:S01]  /*0180*/  LDCU UR8, c[0x0][0x3a0] ;  /* 0x00007400ff0877ac */ /* 0x001e220008000800 */
[----:B------:R-:W-:Y:S01]  /*0190*/  BSSY.RECONVERGENT B1, `(.L_x_6759) ;  /* 0x0000080000017945 */ /* 0x000fe20003800200 */
[----:B0-----:R-:W-:-:S13]  /*01a0*/  ISETP.GE.AND P1, PT, R5, UR8, PT ;  /* 0x0000000805007c0c */ /* 0x001fda000bf26270 */
[----:B------:R-:W-:Y:S05]  /*01b0*/  @P1 BRA `(.L_x_6760) ;  /* 0x0000000400f41947 */ /* 0x000fea0003800000 */
[----:B------:R-:W-:-:S07]  /*01c0*/  IMAD.MOV.U32 R9, RZ, RZ, R5 ;  /* 0x000000ffff097224 */ /* 0x000fce00078e0005 */
.L_x_6770:
        /* <DEDUP_REMOVED lines=17> */
.L_x_6765:
        /* <DEDUP_REMOVED lines=40> */
.L_x_6764:
[----:B------:R-:W-:Y:S05]  /*0560*/  BSYNC.RECONVERGENT B2 ;  /* 0x0000000000027941 */ /* 0x000fea0003800200 */
.L_x_6763:
        /* <DEDUP_REMOVED lines=26> */
.L_x_6767:
[----:B------:R-:W-:Y:S05]  /*0710*/  BSYNC.RECONVERGENT B2 ;  /* 0x0000000000027941 */ /* 0x000fea0003800200 */
.L_x_6766:
        /* <DEDUP_REMOVED lines=16> */
.L_x_6769:
[----:B------:R-:W-:Y:S05]  /*0820*/  BSYNC.RECONVERGENT B2 ;  /* 0x0000000000027941 */ /* 0x000fea0003800200 */
.L_x_6768:
        /* <DEDUP_REMOVED lines=13> */
.L_x_6762:
[----:B------:R-:W-:Y:S05]  /*0900*/  BSYNC.RECONVERGENT B0 ;  /* 0x0000000000007941 */ /* 0x000fea0003800200 */
.L_x_6761:
        /* <DEDUP_REMOVED lines=8> */
.L_x_6760:
[----:B------:R-:W-:Y:S05]  /*0990*/  BSYNC.RECONVERGENT B1 ;  /* 0x0000000000017941 */ /* 0x000fea0003800200 */
.L_x_6759:
[----:B------:R-:W1:Y:S01]  /*09a0*/  LDCU UR8, c[0x0][0x398] ;  /* 0x00007300ff0877ac */ /* 0x000e620008000800 */
[----:B------:R-:W-:-:S05]  /*09b0*/  VIADD R4, R4, 0x5 ;  /* 0x0000000504047836 */ /* 0x000fca0000000000 */
[----:B-1----:R-:W-:-:S13]  /*09c0*/  ISETP.GE.AND P1, PT, R4, UR8, PT ;  /* 0x0000000804007c0c */ /* 0x002fda000bf26270 */
[----:B------:R-:W-:Y:S05]  /*09d0*/  @!P1 BRA `(.L_x_6771) ;  /* 0xfffffff400e89947 */ /* 0x000fea000383ffff */
[----:B------:R-:W-:Y:S05]  /*09e0*/  EXIT ;  /* 0x000000000000794d */ /* 0x000fea0003800000 */
.L_x_6772:
        /* <DEDUP_REMOVED lines=9> */
.L_x_8099:


//--------------------- .text._Z15gpukernelAMWNr3ILi8ELi4EEvPdS0_S0_iii --------------------------
	.section	.text._Z15gpukernelAMWNr3ILi8ELi4EEvPdS0_S0_iii,"ax",@progbits
	.align	128
        .global         _Z15gpukernelAMWNr3ILi8ELi4EEvPdS0_S0_iii
        .type           _Z15gpukernelAMWNr3ILi8ELi4EEvPdS0_S0_iii,@function
        .size           _Z15gpukernelAMWNr3ILi8ELi4EEvPdS0_S0_iii,(.L_x_8100 - _Z15gpukernelAMWNr3ILi8ELi4EEvPdS0_S0_iii)
        .other          _Z15gpukernelAMWNr3ILi8ELi4EEvPdS0_S0_iii,@"STO_CUDA_ENTRY STV_DEFAULT"
_Z15gpukernelAMWNr3ILi8ELi4EEvPdS0_S0_iii:
.text._Z15gpukernelAMWNr3ILi8ELi4EEvPdS0_S0_iii:
        /* <DEDUP_REMOVED lines=24> */
.L_x_6785:
[----:B0-----:R-:W0:Y:S01]  /*0180*/  LDCU UR8, c[0x0][0x3a0] ;  /* 0x00007400ff0877ac */ /* 0x001e220008000800 */
[----:B------:R-:W-:Y:S01]  /*0190*/  BSSY.RECONVERGENT B1, `(.L_x_6773) ;  /* 0x0000080000017945 */ /* 0x000fe20003800200 */
[----:B0-----:R-:W-:-:S13]  /*01a0*/  ISETP.GE.AND P1, PT, R5, UR8, PT ;  /* 0x0000000805007c0c */ /* 0x001fda000bf26270 */
[----:B------:R-:W-:Y:S05]  /*01b0*/  @P1 BRA `(.L_x_6774) ;  /* 0x0000000400f41947 */ /* 0x000fea0003800000 */
[----:B------:R-:W-:-:S07]  /*01c0*/  IMAD.MOV.U32 R9, RZ, RZ, R5 ;  /* 0x000000ffff097224 */ /* 0x000fce00078e0005 */
.L_x_6784:
        /* <DEDUP_REMOVED lines=17> */
.L_x_6779:
        /* <DEDUP_REMOVED lines=40> */
.L_x_6778:
[----:B------:R-:W-:Y:S05]  /*0560*/  BSYNC.RECONVERGENT B2 ;  /* 0x0000000000027941 */ /* 0x000fea0003800200 */
.L_x_6777:
        /* <DEDUP_REMOVED lines=26> */
.L_x_6781:
[----:B------:R-:W-:Y:S05]  /*0710*/  BSYNC.RECONVERGENT B2 ;  /* 0x0000000000027941 */ /* 0x000fea0003800200 */
.L_x_6780:
        /* <DEDUP_REMOVED lines=16> */
.L_x_6783:
[----:B------:R-:W-:Y:S05]  /*0820*/  BSYNC.RECONVERGENT B2 ;  /* 0x0000000000027941 */ /* 0x000fea0003800200 */
.L_x_6782:
        /* <DEDUP_REMOVED lines=13> */
.L_x_6776:
[----:B------:R-:W-:Y:S05]  /*0900*/  BSYNC.RECONVERGENT B0 ;  /* 0x0000000000007941 */ /* 0x000fea0003800200 */
.L_x_6775:
        /* <DEDUP_REMOVED lines=8> */
.L_x_6774:
[----:B------:R-:W-:Y:S05]  /*0990*/  BSYNC.RECONVERGENT B1 ;  /* 0x0000000000017941 */ /* 0x000fea0003800200 */
.L_x_6773:
[----:B------:R-:W1:Y:S01]  /*09a0*/  LDCU UR8, c[0x0][0x398] ;  /* 0x00007300ff0877ac */ /* 0x000e620008000800 */
[----:B------:R-:W-:-:S05]  /*09b0*/  VIADD R4, R4, 0x4 ;  /* 0x0000000404047836 */ /* 0x000fca0000000000 */
[----:B-1----:R-:W-:-:S13]  /*09c0*/  ISETP.GE.AND P1, PT, R4, UR8, PT ;  /* 0x0000000804007c0c */ /* 0x002fda000bf26270 */
[----:B------:R-:W-:Y:S05]  /*09d0*/  @!P1 BRA `(.L_x_6785) ;  /* 0xfffffff400e89947 */ /* 0x000fea000383ffff */
[----:B------:R-:W-:Y:S05]  /*09e0*/  EXIT ;  /* 0x000000000000794d */ /* 0x000fea0003800000 */
.L_x_6786:
        /* <DEDUP_REMOVED lines=9> */
.L_x_8100:


//--------------------- .text._Z15gpukernelAMWNr3ILi8ELi3EEvPdS0_S0_iii --------------------------
	.section	.text._Z15gpukernelAMWNr3ILi8ELi3EEvPdS0_S0_iii,"ax",@progbits
	.align	128
        .global         _Z15gpukernelAMWNr3ILi8ELi3EEvPdS0_S0_iii
        .type           _Z15gpukernelAMWNr3ILi8ELi3EEvPdS0_S0_iii,@function
        .size           _Z15gpukernelAMWNr3ILi8ELi3EEvPdS0_S0_iii,(.L_x_8101 - _Z15gpukernelAMWNr3ILi8ELi3EEvPdS0_S0_iii)
        .other          _Z15gpukernelAMWNr3ILi8ELi3EEvPdS0_S0_iii,@"STO_CUDA_ENTRY STV_DEFAULT"
_Z15gpukernelAMWNr3ILi8ELi3EEvPdS0_S0_iii:
.text._Z15gpukernelAMWNr3ILi8ELi3EEvPdS0_S0_iii:
        /* <DEDUP_REMOVED lines=24> */
.L_x_6799:
[----:B0-----:R-:W0:Y:S01]  /*0180*/  LDCU UR8, c[0x0][0x3a0] ;  /* 0x00007400ff0877ac */ /* 0x001e220008000800 */
[----:B------:R-:W-:Y:S01]  /*0190*/  BSSY.RECONVERGENT B1, `(.L_x_6787) ;  /* 0x0000080000017945 */ /* 0x000fe20003800200 */
[----:B0-----:R-:W-:-:S13]  /*01a0*/  ISETP.GE.AND P1, PT, R5, UR8, PT ;  /* 0x0000000805007c0c */ /* 0x001fda000bf26270 */
[----:B------:R-:W-:Y:S05]  /*01b0*/  @P1 BRA `(.L_x_6788) ;  /* 0x0000000400f41947 */ /* 0x000fea0003800000 */
[----:B------:R-:W-:-:S07]  /*01c0*/  IMAD.MOV.U32 R9, RZ, RZ, R5 ;  /* 0x000000ffff097224 */ /* 0x000fce00078e0005 */
.L_x_6798:
        /* <DEDUP_REMOVED lines=17> */
.L_x_6793:
        /* <DEDUP_REMOVED lines=40> */
.L_x_6792:
[----:B------:R-:W-:Y:S05]  /*0560*/  BSYNC.RECONVERGENT B2 ;  /* 0x0000000000027941 */ /* 0x000fea0003800200 */
.L_x_6791:
        /* <DEDUP_REMOVED lines=26> */
.L_x_6795:
[----:B------:R-:W-:Y:S05]  /*0710*/  BSYNC.RECONVERGENT B2 ;  /* 0x0000000000027941 */ /* 0x000fea0003800200 */
.L_x_6794:
        /* <DEDUP_REMOVED lines=16> */
.L_x_6797:
[----:B------:R-:W-:Y:S05]  /*0820*/  BSYNC.RECONVERGENT B2 ;  /* 0x0000000000027941 */ /* 0x000fea0003800200 */
.L_x_6796:
        /* <DEDUP_REMOVED lines=13> */
.L_x_6790:
[----:B------:R-:W-:Y:S05]  /*0900*/  BSYNC.RECONVERGENT B0 ;  /* 0x0000000000007941 */ /* 0x000fea0003800200 */
.L_x_6789:
        /* <DEDUP_REMOVED lines=8> */
.L_x_6788:
[----:B------:R-:W-:Y:S05]  /*0990*/  BSYNC.RECONVERGENT B1 ;  /* 0x0000000000017941 */ /* 0x000fea0003800200 */
.L_x_6787:
[----:B------:R-:W1:Y:S01]  /*09a0*/  LDCU UR8, c[0x0][0x398] ;  /* 0x00007300ff0877ac */ /* 0x000e620008000800 */
[----:B------:R-:W-:-:S05]  /*09b0*/  VIADD R4, R4, 0x3 ;  /* 0x0000000304047836 */ /* 0x000fca0000000000 */
[----:B-1----:R-:W-:-:S13]  /*09c0*/  ISETP.GE.AND P1, PT, R4, UR8, PT ;  /* 0x0000000804007c0c */ /* 0x002fda000bf26270 */
[----:B------:R-:W-:Y:S05]  /*09d0*/  @!P1 BRA `(.L_x_6799) ;  /* 0xfffffff400e89947 */ /* 0x000fea000383ffff */
[----:B------:R-:W-:Y:S05]  /*09e0*/  EXIT ;  /* 0x000000000000794d */ /* 0x000fea0003800000 */
.L_x_6800:
        /* <DEDUP_REMOVED lines=9> */
.L_x_8101:


//--------------------- .text._Z15gpukernelAMWNr3ILi8ELi2EEvPdS0_S0_iii --------------------------
	.section	.text._Z15gpukernelAMWNr3ILi8ELi2EEvPdS0_S0_iii,"ax",@progbits
	.align	128
        .global         _Z15gpukernelAMWNr3ILi8ELi2EEvPdS0_S0_iii
        .type           _Z15gpukernelAMWNr3ILi8ELi2EEvPdS0_S0_iii,@function
        .size           _Z15gpukernelAMWNr3ILi8ELi2EEvPdS0_S0_iii,(.L_x_8102 - _Z15gpukernelAMWNr3ILi8ELi2EEvPdS0_S0_iii)
        .other          _Z15gpukernelAMWNr3ILi8ELi2EEvPdS0_S0_iii,@"STO_CUDA_ENTRY STV_DEFAULT"
_Z15gpukernelAMWNr3ILi8ELi2EEvPdS0_S0_iii:
.text._Z15gpukernelAMWNr3ILi8ELi2EEvPdS0_S0_iii:
        /* <DEDUP_REMOVED lines=24> */
.L_x_6813:
[----:B0-----:R-:W0:Y:S01]  /*0180*/  LDCU UR8, c[0x0][0x3a0] ;  /* 0x00007400ff0877ac */ /* 0x001e220008000800 */
[----:B------:R-:W-:Y:S01]  /*0190*/  BSSY.RECONVERGENT B1, `(.L_x_6801) ;  /* 0x0000080000017945 */ /* 0x000fe20003800200 */
[----:B0-----:R-:W-:-:S13]  /*01a0*/  ISETP.GE.AND P1, PT, R5, UR8, PT ;  /* 0x0000000805007c0c */ /* 0x001fda000bf26270 */
[----:B------:R-:W-:Y:S05]  /*01b0*/  @P1 BRA `(.L_x_6802) ;  /* 0x0000000400f41947 */ /* 0x000fea0003800000 */
[----:B------:R-:W-:-:S07]  /*01c0*/  IMAD.MOV.U32 R9, RZ, RZ, R5 ;  /* 0x000000ffff097224 */ /* 0x000fce00078e0005 */
.L_x_6812:
        /* <DEDUP_REMOVED lines=17> */
.L_x_6807:
        /* <DEDUP_REMOVED lines=40> */
.L_x_6806:
[----:B------:R-:W-:Y:S05]  /*0560*/  BSYNC.RECONVERGENT B2 ;  /* 0x0000000000027941 */ /* 0x000fea0003800200 */
.L_x_6805:
        /* <DEDUP_REMOVED lines=26> */
.L_x_6809:
[----:B------:R-:W-:Y:S05]  /*0710*/  BSYNC.RECONVERGENT B2 ;  /* 0x0000000000027941 */ /* 0x000fea0003800200 */
.L_x_6808:
        /* <DEDUP_REMOVED lines=16> */
.L_x_6811:
[----:B------:R-:W-:Y:S05]  /*0820*/  BSYNC.RECONVERGENT B2 ;  /* 0x0000000000027941 */ /* 0x000fea0003800200 */
.L_x_6810:
        /* <DEDUP_REMOVED lines=13> */
.L_x_6804:
[----:B------:R-:W-:Y:S05]  /*0900*/  BSYNC.RECONVERGENT B0 ;  /* 0x0000000000007941 */ /* 0x000fea0003800200 */
.L_x_6803:
        /* <DEDUP_REMOVED lines=8> */
.L_x_6802:
[----:B------:R-:W-:Y:S05]  /*0990*/  BSYNC.RECONVERGENT B1 ;  /* 0x0000000000017941 */ /* 0x000fea0003800200 */
.L_x_6801:
[----:B------:R-:W1:Y:S01]  /*09a0*/  LDCU UR8, c[0x0][0x398] ;  /* 0x00007300ff0877ac */ /* 0x000e620008000800 */
[----:B------:R-:W-:-:S05]  /*09b0*/  VIADD R4, R4, 0x2 ;  /* 0x0000000204047836 */ /* 0x000fca0000000000 */
[----:B-1----:R-:W-:-:S13]  /*09c0*/  ISETP.GE.AND P1, PT, R4, UR8, PT ;  /* 0x0000000804007c0c */ /* 0x002fda000bf26270 */
[----:B------:R-:W-:Y:S05]  /*09d0*/  @!P1 BRA `(.L_x_6813) ;  /* 0xfffffff400e89947 */ /* 0x000fea000383ffff */
[----:B------:R-:W-:Y:S05]  /*09e0*/  EXIT ;  /* 0x000000000000794d */ /* 0x000fea0003800000 */
.L_x_6814:
        /* <DEDUP_REMOVED lines=9> */
.L_x_8102:


//--------------------- .text._Z15gpukernelAMWNr3ILi8ELi1EEvPdS0_S0_iii --------------------------
	.section	.text._Z15gpukernelAMWNr3ILi8ELi1EEvPdS0_S0_iii,"ax",@progbits
	.align	128
        .global         _Z15gpukernelAMWNr3ILi8ELi1EEvPdS0_S0_iii
        .type           _Z15gpukernelAMWNr3ILi8ELi1EEvPdS0_S0_iii,@function
        .size           _Z15gpukernelAMWNr3ILi8ELi1EEvPdS0_S0_iii,(.L_x_8103 - _Z15gpukernelAMWNr3ILi8ELi1EEvPdS0_S0_iii)
        .other          _Z15gpukernelAMWNr3ILi8ELi1EEvPdS0_S0_iii,@"STO_CUDA_ENTRY STV_DEFAULT"
_Z15gpukernelAMWNr3ILi8ELi1EEvPdS0_S0_iii:
.text._Z15gpukernelAMWNr3ILi8ELi1EEvPdS0_S0_iii:
        /* <DEDUP_REMOVED lines=24> */
.L_x_6827:
[----:B0-----:R-:W0:Y:S01]  /*0180*/  LDCU UR8, c[0x0][0x3a0] ;  /* 0x00007400ff0877ac */ /* 0x001e220008000800 */
[----:B------:R-:W-:Y:S01]  /*0190*/  BSSY.RECONVERGENT B1, `(.L_x_6815) ;  /* 0x0000080000017945 */ /* 0x000fe20003800200 */
[----:B0-----:R-:W-:-:S13]  /*01a0*/  ISETP.GE.AND P1, PT, R5, UR8, PT ;  /* 0x0000000805007c0c */ /* 0x001fda000bf26270 */
[----:B------:R-:W-:Y:S05]  /*01b0*/  @P1 BRA `(.L_x_6816) ;  /* 0x0000000400f41947 */ /* 0x000fea0003800000 */
[----:B------:R-:W-:-:S07]  /*01c0*/  IMAD.MOV.U32 R9, RZ, RZ, R5 ;  /* 0x000000ffff097224 */ /* 0x000fce00078e0005 */
.L_x_6826:
        /* <DEDUP_REMOVED lines=17> */
.L_x_6821:
        /* <DEDUP_REMOVED lines=40> */
.L_x_6820:
[----:B------:R-:W-:Y:S05]  /*0560*/  BSYNC.RECONVERGENT B2 ;  /* 0x0000000000027941 */ /* 0x000fea0003800200 */
.L_x_6819:
        /* <DEDUP_REMOVED lines=26> */
.L_x_6823:
[----:B------:R-:W-:Y:S05]  /*0710*/  BSYNC.RECONVERGENT B2 ;  /* 0x0000000000027941 */ /* 0x000fea0003800200 */
.L_x_6822:
        /* <DEDUP_REMOVED lines=16> */
.L_x_6825:
[----:B------:R-:W-:Y:S05]  /*0820*/  BSYNC.RECONVERGENT B2 ;  /* 0x0000000000027941 */ /* 0x000fea0003800200 */
.L_x_6824:
        /* <DEDUP_REMOVED lines=13> */
.L_x_6818:
[----:B------:R-:W-:Y:S05]  /*0900*/  BSYNC.RECONVERGENT B0 ;  /* 0x0000000000007941 */ /* 0x000fea0003800200 */
.L_x_6817:
        /* <DEDUP_REMOVED lines=8> */
.L_x_6816:
[----:B------:R-:W-:Y:S05]  /*0990*/  BSYNC.RECONVERGENT B1 ;  /* 0x0000000000017941 */ /* 0x000fea0003800200 */
.L_x_6815:
[----:B------:R-:W1:Y:S01]  /*09a0*/  LDCU UR8, c[0x0][0x398] ;  /* 0x00007300ff0877ac */ /* 0x000e620008000800 */
[----:B------:R-:W-:-:S05]  /*09b0*/  VIADD R4, R4, 0x1 ;  /* 0x0000000104047836 */ /* 0x000fca0000000000 */
[----:B-1----:R-:W-:-:S13]  /*09c0*/  ISETP.NE.AND P1, PT, R4, UR8, PT ;  /* 0x0000000804007c0c */ /* 0x002fda000bf25270 */
[----:B------:R-:W-:Y:S05]  /*09d0*/  @P1 BRA `(.L_x_6827) ;  /* 0xfffffff400e81947 */ /* 0x000fea000383ffff */
[----:B------:R-:W-:Y:S05]  /*09e0*/  EXIT ;  /* 0x000000000000794d */ /* 0x000fea0003800000 */
.L_x_6828:
        /* <DEDUP_REMOVED lines=9> */
.L_x_8103:


//--------------------- .text._Z15gpukernelAMWNr3ILi16ELi32EEvPdS0_S0_iii --------------------------
	.section	.text._Z15gpukernelAMWNr3ILi16ELi32EEvPdS0_S0_iii,"ax",@progbits
	.align	128
        .global         _Z15gpukernelAMWNr3ILi16ELi32EEvPdS0_S0_iii
        .type           _Z15gpukernelAMWNr3ILi16ELi32EEvPdS0_S0_iii,@function
        .size           _Z15gpukernelAMWNr3ILi16ELi32EEvPdS0_S0_iii,(.L_x_8104 - _Z15gpukernelAMWNr3ILi16ELi32EEvPdS0_S0_iii)
        .other          _Z15gpukernelAMWNr3ILi16ELi32EEvPdS0_S0_iii,@"STO_CUDA_ENTRY STV_DEFAULT"
_Z15gpukernelAMWNr3ILi16ELi32EEvPdS0_S0_iii:
.text._Z15gpukernelAMWNr3ILi16ELi32EEvPdS0_S0_iii:
        /* <DEDUP_REMOVED lines=24> */
.L_x_6841:
[----:B0-----:R-:W0:Y:S01]  /*0180*/  LDCU UR8, c[0x0][0x3a0] ;  /* 0x00007400ff0877ac */ /* 0x001e220008000800 */
[----:B------:R-:W-:Y:S01]  /*0190*/  BSSY.RECONVERGENT B1, `(.L_x_6829) ;  /* 0x0000080000017945 */ /* 0x000fe20003800200 */
[----:B0-----:R-:W-:-:S13]  /*01a0*/  ISETP.GE.AND P1, PT, R5, UR8, PT ;  /* 0x0000000805007c0c */ /* 0x001fda000bf26270 */
[----:B------:R-:W-:Y:S05]  /*01b0*/  @P1 BRA `(.L_x_6830) ;  /* 0x0000000400f41947 */ /* 0x000fea0003800000 */
[----:B------:R-:W-:-:S07]  /*01c0*/  IMAD.MOV.U32 R9, RZ, RZ, R5 ;  /* 0x000000ffff097224 */ /* 0x000fce00078e0005 */
.L_x_6840:
        /* <DEDUP_REMOVED lines=17> */
.L_x_6835:
        /* <DEDUP_REMOVED lines=40> */
.L_x_6834:
[----:B------:R-:W-:Y:S05]  /*0560*/  BSYNC.RECONVERGENT B2 ;  /* 0x0000000000027941 */ /* 0x000fea0003800200 */
.L_x_6833:
        /* <DEDUP_REMOVED lines=26> */
.L_x_6837:
[----:B------:R-:W-:Y:S05]  /*0710*/  BSYNC.RECONVERGENT B2 ;  /* 0x0000000000027941 */ /* 0x000fea0003800200 */
.L_x_6836:
        /* <DEDUP_REMOVED lines=16> */
.L_x_6839:
[----:B------:R-:W-:Y:S05]  /*0820*/  BSYNC.RECONVERGENT B2 ;  /* 0x0000000000027941 */ /* 0x000fea0003800200 */
.L_x_6838:
        /* <DEDUP_REMOVED lines=13> */
.L_x_6832:
[----:B------:R-:W-:Y:S05]  /*0900*/  BSYNC.RECONVERGENT B0 ;  /* 0x0000000000007941 */ /* 0x000fea0003800200 */
.L_x_6831:
        /* <DEDUP_REMOVED lines=8> */
.L_x_6830:
[----:B------:R-:W-:Y:S05]  /*0990*/  BSYNC.RECONVERGENT B1 ;  /* 0x0000000000017941 */ /* 0x000fea0003800200 */
.L_x_6829:
[----:B------:R-:W1:Y:S01]  /*09a0*/  LDCU UR8, c[0x0][0x398] ;  /* 0x00007300ff0877ac */ /* 0x000e620008000800 */
[----:B------:R-:W-:-:S05]  /*09b0*/  VIADD R4, R4, 0x20 ;  /* 0x0000002004047836 */ /* 0x000fca0000000000 */
[----:B-1----:R-:W-:-:S13]  /*09c0*/  ISETP.GE.AND P1, PT, R4, UR8, PT ;  /* 0x0000000804007c0c */ /* 0x002fda000bf26270 */
[----:B------:R-:W-:Y:S05]  /*09d0*/  @!P1 BRA `(.L_x_6841) ;  /* 0xfffffff400e89947 */ /* 0x000fea000383ffff */
[----:B------:R-:W-:Y:S05]  /*09e0*/  EXIT ;  /* 0x000000000000794d */ /* 0x000fea0003800000 */
.L_x_6842:
        /* <DEDUP_REMOVED lines=9> */
.L_x_8104:


//--------------------- .text._Z15gpukernelAMWNr3ILi16ELi31EEvPdS0_S0_iii --------------------------
	.section	.text._Z15gpukernelAMWNr3ILi16ELi31EEvPdS0_S0_iii,"ax",@progbits
	.align	128
        .global         _Z15gpukernelAMWNr3ILi16ELi31EEvPdS0_S0_iii
        .type           _Z15gpukernelAMWNr3ILi16ELi31EEvPdS0_S0_iii,@function
        .size           _Z15gpukernelAMWNr3ILi16ELi31EEvPdS0_S0_iii,(.L_x_8105 - _Z15gpukernelAMWNr3ILi16ELi31EEvPdS0_S0_iii)
        .other          _Z15gpukernelAMWNr3ILi16ELi31EEvPdS0_S0_iii,@"STO_CUDA_ENTRY STV_DEFAULT"
_Z15gpukernelAMWNr3ILi16ELi31EEvPdS0_S0_iii:
.text._Z15gpukernelAMWNr3ILi16ELi31EEvPdS0_S0_iii:
        /* <DEDUP_REMOVED lines=24> */
.L_x_6855:
[----:B0-----:R-:W0:Y:S01]  /*0180*/  LDCU UR8, c[0x0][0x3a0] ;  /* 0x00007400ff0877ac */ /* 0x001e220008000800 */
[----:B------:R-:W-:Y:S01]  /*0190*/  BSSY.RECONVERGENT B1, `(.L_x_6843) ;  /* 0x0000080000017945 */ /* 0x000fe20003800200 */
[----:B0-----:R-:W-:-:S13]  /*01a0*/  ISETP.GE.AND P1, PT, R5, UR8, PT ;  /* 0x0000000805007c0c */ /* 0x001fda000bf26270 */
[----:B------:R-:W-:Y:S05]  /*01b0*/  @P1 BRA `(.L_x_6844) ;  /* 0x0000000400f41947 */ /* 0x000fea0003800000 */
[----:B------:R-:W-:-:S07]  /*01c0*/  IMAD.MOV.U32 R9, RZ, RZ, R5 ;  /* 0x000000ffff097224 */ /* 0x000fce00078e0005 */
.L_x_6854:
        /* <DEDUP_REMOVED lines=17> */
.L_x_6849:
        /* <DEDUP_REMOVED lines=40> */
.L_x_6848:
[----:B------:R-:W-:Y:S05]  /*0560*/  BSYNC.RECONVERGENT B2 ;  /* 0x0000000000027941 */ /* 0x000fea0003800200 */
.L_x_6847:
        /* <DEDUP_REMOVED lines=26> */
.L_x_6851:
[----:B------:R-:W-:Y:S05]  /*0710*/  BSYNC.RECONVERGENT B2 ;  /* 0x0000000000027941 */ /* 0x000fea0003800200 */
.L_x_6850:
        /* <DEDUP_REMOVED lines=16> */
.L_x_6853:
[----:B------:R-:W-:Y:S05]  /*0820*/  BSYNC.RECONVERGENT B2 ;  /* 0x0000000000027941 */ /* 0x000fea0003800200 */
.L_x_6852:
        /* <DEDUP_REMOVED lines=13> */
.L_x_6846:
[----:B------:R-:W-:Y:S05]  /*0900*/  BSYNC.RECONVERGENT B0 ;  /* 0x0000000000007941 */ /* 0x000fea0003800200 */
.L_x_6845:
        /* <DEDUP_REMOVED lines=8> */
.L_x_6844:
[----:B------:R-:W-:Y:S05]  /*0990*/  BSYNC.RECONVERGENT B1 ;  /* 0x0000000000017941 */ /* 0x000fea0003800200 */
.L_x_6843:
[----:B------:R-:W1:Y:S01]  /*09a0*/  LDCU UR8, c[0x0][0x398] ;  /* 0x00007300ff0877ac */ /* 0x000e620008000800 */
[----:B------:R-:W-:-:S05]  /*09b0*/  VIADD R4, R4, 0x1f ;  /* 0x0000001f04047836 */ /* 0x000fca0000000000 */
[----:B-1----:R-:W-:-:S13]  /*09c0*/  ISETP.GE.AND P1, PT, R4, UR8, PT ;  /* 0x0000000804007c0c */ /* 0x002fda000bf26270 */
[----:B------:R-:W-:Y:S05]  /*09d0*/  @!P1 BRA `(.L_x_6855) ;  /* 0xfffffff400e89947 */ /* 0x000fea000383ffff */
[----:B------:R-:W-:Y:S05]  /*09e0*/  EXIT ;  /* 0x000000000000794d */ /* 0x000fea0003800000 */
.L_x_6856:
        /* <DEDUP_REMOVED lines=9> */
.L_x_8105:


//--------------------- .text._Z15gpukernelAMWNr3ILi16ELi30EEvPdS0_S0_iii --------------------------
	.section	.text._Z15gpukernelAMWNr3ILi16ELi30EEvPdS0_S0_iii,"ax",@progbits
	.align	128
        .global         _Z15gpukernelAMWNr3ILi16ELi30EEvPdS0_S0_iii
        .type           _Z15gpukernelAMWNr3ILi16ELi30EEvPdS0_S0_iii,@function
        .size           _Z15gpukernelAMWNr3ILi16ELi30EEvPdS0_S0_iii,(.L_x_8106 - _Z15gpukernelAMWNr3ILi16ELi30EEvPdS0_S0_iii)
        .other          _Z15gpukernelAMWNr3ILi16ELi30EEvPdS0_S0_iii,@"STO_CUDA_ENTRY STV_DEFAULT"
_Z15gpukernelAMWNr3ILi16ELi30EEvPdS0_S0_iii:
.text._Z15gpukernelAMWNr3ILi16ELi30EEvPdS0_S0_iii:
        /* <DEDUP_REMOVED lines=24> */
.L_x_6869:
[----:B0-----:R-:W0:Y:S01]  /*0180*/  LDCU UR8, c[0x0][0x3a0] ;  /* 0x00007400ff0877ac */ /* 0x001e220008000800 */
[----:B------:R-:W-:Y:S01]  /*0190*/  BSSY.RECONVERGENT B1, `(.L_x_6857) ;  /* 0x0000080000017945 */ /* 0x000fe20003800200 */
[----:B0-----:R-:W-:-:S13]  /*01a0*/  ISETP.GE.AND P1, PT, R5, UR8, PT ;  /* 0x0000000805007c0c */ /* 0x001fda000bf26270 */
[----:B------:R-:W-:Y:S05]  /*01b0*/  @P1 BRA `(.L_x_6858) ;  /* 0x0000000400f41947 */ /* 0x000fea0003800000 */
[----:B------:R-:W-:-:S07]  /*01c0*/  IMAD.MOV.U32 R9, RZ, RZ, R5 ;  /* 0x000000ffff097224 */ /* 0x000fce00078e0005 */
.L_x_6868:
        /* <DEDUP_REMOVED lines=17> */
.L_x_6863:
        /* <DEDUP_REMOVED lines=40> */
.L_x_6862:
[----:B------:R-:W-:Y:S05]  /*0560*/  BSYNC.RECONVERGENT B2 ;  /* 0x0000000000027941 */ /* 0x000fea0003800200 */
.L_x_6861:
        /* <DEDUP_REMOVED lines=26> */
.L_x_6865:
[----:B------:R-:W-:Y:S05]  /*0710*/  BSYNC.RECONVERGENT B2 ;  /* 0x0000000000027941 */ /* 0x000fea0003800200 */
.L_x_6864:
        /* <DEDUP_REMOVED lines=16> */
.L_x_6867:
[----:B------:R-:W-:Y:S05]  /*0820*/  BSYNC.RECONVERGENT B2 ;  /* 0x0000000000027941 */ /* 0x000fea0003800200 */
.L_x_6866:
        /* <DEDUP_REMOVED lines=13> */
.L_x_6860:
[----:B------:R-:W-:Y:S05]  /*0900*/  BSYNC.RECONVERGENT B0 ;  /* 0x0000000000007941 */ /* 0x000fea0003800200 */
.L_x_6859:
        /* <DEDUP_REMOVED lines=8> */
.L_x_6858:
[----:B------:R-:W-:Y:S05]  /*0990*/  BSYNC.RECONVERGENT B1 ;  /* 0x0000000000017941 */ /* 0x000fea0003800200 */
.L_x_6857:
[----:B------:R-:W1:Y:S01]  /*09a0*/  LDCU UR8, c[0x0][0x398] ;  /* 0x00007300ff0877ac */ /* 0x000e620008000800 */
[----:B------:R-:W-:-:S05]  /*09b0*/  VIADD R4, R4, 0x1e ;  /* 0x0000001e04047836 */ /* 0x000fca0000000000 */
[----:B-1----:R-:W-:-:S13]  /*09c0*/  ISETP.GE.AND P1, PT, R4, UR8, PT ;  /* 0x0000000804007c0c */ /* 0x002fda000bf26270 */
[----:B------:R-:W-:Y:S05]  /*09d0*/  @!P1 BRA `(.L_x_6869) ;  /* 0xfffffff400e89947 */ /* 0x000fea000383ffff */
[----:B------:R-:W-:Y:S05]  /*09e0*/  EXIT ;  /* 0x000000000000794d */ /* 0x000fea0003800000 */
.L_x_6870:
        /* <DEDUP_REMOVED lines=9> */
.L_x_8106:


//--------------------- .text._Z15gpukernelAMWNr3ILi16ELi29EEvPdS0_S0_iii --------------------------
	.section	.text._Z15gpukernelAMWNr3ILi16ELi29EEvPdS0_S0_iii,"ax",@progbits
	.align	128
        .global         _Z15gpukernelAMWNr3ILi16ELi29EEvPdS0_S0_iii
        .type           _Z15gpukernelAMWNr3ILi16ELi29EEvPdS0_S0_iii,@function
        .size           _Z15gpukernelAMWNr3ILi16ELi29EEvPdS0_S0_iii,(.L_x_8107 - _Z15gpukernelAMWNr3ILi16ELi29EEvPdS0_S0_iii)
        .other          _Z15gpukernelAMWNr3ILi16ELi29EEvPdS0_S0_iii,@"STO_CUDA_ENTRY STV_DEFAULT"
_Z15gpukernelAMWNr3ILi16ELi29EEvPdS0_S0_iii:
.text._Z15gpukernelAMWNr3ILi16ELi29EEvPdS0_S0_iii:
        /* <DEDUP_REMOVED lines=24> */
.L_x_6883:
[----:B0-----:R-:W0:Y:S01]  /*0180*/  LDCU UR8, c[0x0][0x3a0] ;  /* 0x00007400ff0877ac */ /* 0x001e220008000800 */
[----:B------:R-:W-:Y:S01]  /*0190*/  BSSY.RECONVERGENT B1, `(.L_x_6871) ;  /* 0x0000080000017945 */ /* 0x000fe20003800200 */
[----:B0-----:R-:W-:-:S13]  /*01a0*/  ISETP.GE.AND P1, PT, R5, UR8, PT ;  /* 0x0000000805007c0c */ /* 0x001fda000bf26270 */
[----:B------:R-:W-:Y:S05]  /*01b0*/  @P1 BRA `(.L_x_6872) ;  /* 0x0000000400f41947 */ /* 0x000fea0003800000 */
[----:B------:R-:W-:-:S07]  /*01c0*/  IMAD.MOV.U32 R9, RZ, RZ, R5 ;  /* 0x000000ffff097224 */ /* 0x000fce00078e0005 */
.L_x_6882:
        /* <DEDUP_REMOVED lines=17> */
.L_x_6877:
        /* <DEDUP_REMOVED lines=40> */
.L_x_6876:
[----:B------:R-:W-:Y:S05]  /*0560*/  BSYNC.RECONVERGENT B2 ;  /* 0x0000000000027941 */ /* 0x000fea0003800200 */
.L_x_6875:
        /* <DEDUP_REMOVED lines=26> */
.L_x_6879:
[----:B------:R-:W-:Y:S05]  /*0710*/  BSYNC.RECONVERGENT B2 ;  /* 0x0000000000027941 */ /* 0x000fea0003800200 */
.L_x_6878:
        /* <DEDUP_REMOVED lines=16> */
.L_x_6881:
[----:B------:R-:W-:Y:S05]  /*0820*/  BSYNC.RECONVERGENT B2 ;  /* 0x0000000000027941 */ /* 0x000fea0003800200 */
.L_x_6880:
        /* <DEDUP_REMOVED lines=13> */
.L_x_6874:
[----:B------:R-:W-:Y:S05]  /*0900*/  BSYNC.RECONVERGENT B0 ;  /* 0x0000000000007941 */ /* 0x000fea0003800200 */
.L_x_6873:
        /* <DEDUP_REMOVED lines=8> */
.L_x_6872:
[----:B------:R-:W-:Y:S05]  /*0990*/  BSYNC.RECONVERGENT B1 ;  /* 0x0000000000017941 */ /* 0x000fea0003800200 */
.L_x_6871:
[----:B------:R-:W1:Y:S01]  /*09a0*/  LDCU UR8, c[0x0][0x398] ;  /* 0x00007300ff0877ac */ /* 0x000e620008000800 */
[----:B------:R-:W-:-:S05]  /*09b0*/  VIADD R4, R4, 0x1d ;  /* 0x0000001d04047836 */ /* 0x000fca0000000000 */
[----:B-1----:R-:W-:-:S13]  /*09c0*/  ISETP.GE.AND P1, PT, R4, UR8, PT ;  /* 0x0000000804007c0c */ /* 0x002fda000bf26270 */
[----:B------:R-:W-:Y:S05]  /*09d0*/  @!P1 BRA `(.L_x_6883) ;  /* 0xfffffff400e89947 */ /* 0x000fea000383ffff */
[----:B------:R-:W-:Y:S05]  /*09e0*/  EXIT ;  /* 0x000000000000794d */ /* 0x000fea0003800000 */
.L_x_6884:
        /* <DEDUP_REMOVED lines=9> */
.L_x_8107:


//--------------------- .text._Z15gpukernelAMWNr3ILi16ELi28EEvPdS0_S0_iii --------------------------
	.section	.text._Z15gpukernelAMWNr3ILi16ELi28EEvPdS0_S0_iii,"ax",@progbits
	.align	128
        .global         _Z15gpukernelAMWNr3ILi16ELi28EEvPdS0_S0_iii
        .type           _Z15gpukernelAMWNr3ILi16ELi28EEvPdS0_S0_iii,@function
        .size           _Z15gpukernelAMWNr3ILi16ELi28EEvPdS0_S0_iii,(.L_x_8108 - _Z15gpukernelAMWNr3ILi16ELi28EEvPdS0_S0_iii)
        .other          _Z15gpukernelAMWNr3ILi16ELi28EEvPdS0_S0_iii,@"STO_CUDA_ENTRY STV_DEFAULT"
_Z15gpukernelAMWNr3ILi16ELi28EEvPdS0_S0_iii:
.text._Z15gpukernelAMWNr3ILi16ELi28EEvPdS0_S0_iii:
        /* <DEDUP_REMOVED lines=24> */
.L_x_6897:
[----:B0-----:R-:W0:Y:S01]  /*0180*/  LDCU UR8, c[0x0][0x3a0] ;  /* 0x00007400ff0877ac */ /* 0x001e220008000800 */
[----:B------:R-:W-:Y:S01]  /*0190*/  BSSY.RECONVERGENT B1, `(.L_x_6885) ;  /* 0x0000080000017945 */ /* 0x000fe20003800200 */
[----:B0-----:R-:W-:-:S13]  /*01a0*/  ISETP.GE.AND P1, PT, R5, UR8, PT ;  /* 0x0000000805007c0c */ /* 0x001fda000bf26270 */
[----:B------:R-:W-:Y:S05]  /*01b0*/  @P1 BRA `(.L_x_6886) ;  /* 0x0000000400f41947 */ /* 0x000fea0003800000 */
[----:B------:R-:W-:-:S07]  /*01c0*/  IMAD.MOV.U32 R9, RZ, RZ, R5 ;  /* 0x000000ffff097224 */ /* 0x000fce00078e0005 */
.L_x_6896:
        /* <DEDUP_REMOVED lines=17> */
.L_x_6891:
        /* <DEDUP_REMOVED lines=40> */
.L_x_6890:
[----:B------:R-:W-:Y:S05]  /*0560*/  BSYNC.RECONVERGENT B2 ;  /* 0x0000000000027941 */ /* 0x000fea0003800200 */
.L_x_6889:
        /* <DEDUP_REMOVED lines=26> */
.L_x_6893:
[----:B------:R-:W-:Y:S05]  /*0710*/  BSYNC.RECONVERGENT B2 ;  /* 0x0000000000027941 */ /* 0x000fea0003800200 */
.L_x_6892:
        /* <DEDUP_REMOVED lines=16> */
.L_x_6895:
[----:B------:R-:W-:Y:S05]  /*0820*/  BSYNC.RECONVERGENT B2 ;  /* 0x0000000000027941 */ /* 0x000fea0003800200 */
.L_x_6894:
        /* <DEDUP_REMOVED lines=13> */
.L_x_6888:
[----:B------:R-:W-:Y:S05]  /*0900*/  BSYNC.RECONVERGENT B0 ;  /* 0x0000000000007941 */ /* 0x000fea0003800200 */
.L_x_6887:
        /* <DEDUP_REMOVED lines=8> */
.L_x_6886:
[----:B------:R-:W-:Y:S05]  /*0990*/  BSYNC.RECONVERGENT B1 ;  /* 0x0000000000017941 */ /* 0x000fea0003800200 */
.L_x_6885:
[----:B------:R-:W1:Y:S01]  /*09a0*/  LDCU UR8, c[0x0][0x398] ;  /* 0x00007300ff0877ac */ /* 0x000e620008000800 */
[----:B------:R-:W-:-:S05]  /*09b0*/  VIADD R4, R4, 0x1c ;  /* 0x0000001c04047836 */ /* 0x000fca0000000000 */
[----:B-1----:R-:W-:-:S13]  /*09c0*/  ISETP.GE.AND P1, PT, R4, UR8, PT ;  /* 0x0000000804007c0c */ /* 0x002fda000bf26270 */
[----:B------:R-:W-:Y:S05]  /*09d0*/  @!P1 BRA `(.L_x_6897) ;  /* 0xfffffff400e89947 */ /* 0x000fea000383ffff */
[----:B------:R-:W-:Y:S05]  /*09e0*/  EXIT ;  /* 0x000000000000794d */ /* 0x000fea0003800000 */
.L_x_6898:
        /* <DEDUP_REMOVED lines=9> */
.L_x_8108:


//--------------------- .text._Z15gpukernelAMWNr3ILi16ELi27EEvPdS0_S0_iii --------------------------
	.section	.text._Z15gpukernelAMWNr3ILi16ELi27EEvPdS0_S0_iii,"ax",@progbits
	.align	128
        .global         _Z15gpukernelAMWNr3ILi16ELi27EEvPdS0_S0_iii
        .type           _Z15gpukernelAMWNr3ILi16ELi27EEvPdS0_S0_iii,@function
        .size           _Z15gpukernelAMWNr3ILi16ELi27EEvPdS0_S0_iii,(.L_x_8109 - _Z15gpukernelAMWNr3ILi16ELi27EEvPdS0_S0_iii)
        .other          _Z15gpukernelAMWNr3ILi16ELi27EEvPdS0_S0_iii,@"STO_CUDA_ENTRY STV_DEFAULT"
_Z15gpukernelAMWNr3ILi16ELi27EEvPdS0_S0_iii:
.text._Z15gpukernelAMWNr3ILi16ELi27EEvPdS0_S0_iii:
        /* <DEDUP_REMOVED lines=24> */
.L_x_6911:
[----:B0-----:R-:W0:Y:S01]  /*0180*/  LDCU UR8, c[0x0][0x3a0] ;  /* 0x00007400ff0877ac */ /* 0x001e220008000800 */
[----:B------:R-:W-:Y:S01]  /*0190*/  BSSY.RECONVERGENT B1, `(.L_x_6899) ;  /* 0x0000080000017945 */ /* 0x000fe20003800200 */
[----:B0-----:R-:W-:-:S13]  /*01a0*/  ISETP.GE.AND P1, PT, R5, UR8, PT ;  /* 0x0000000805007c0c */ /* 0x001fda000bf26270 */
[----:B------:R-:W-:Y:S05]  /*01b0*/  @P1 BRA `(.L_x_6900) ;  /* 0x0000000400f41947 */ /* 0x000fea0003800000 */
[----:B------:R-:W-:-:S07]  /*01c0*/  IMAD.MOV.U32 R9, RZ, RZ, R5 ;  /* 0x000000ffff097224 */ /* 0x000fce00078e0005 */
.L_x_6910:
        /* <DEDUP_REMOVED lines=17> */
.L_x_6905:
        /* <DEDUP_REMOVED lines=40> */
.L_x_6904:
[----:B------:R-:W-:Y:S05]  /*0560*/  BSYNC.RECONVERGENT B2 ;  /* 0x0000000000027941 */ /* 0x000fea0003800200 */
.L_x_6903:
        /* <DEDUP_REMOVED lines=26> */
.L_x_6907:
[----:B------:R-:W-:Y:S05]  /*0710*/  BSYNC.RECONVERGENT B2 ;  /* 0x0000000000027941 */ /* 0x000fea0003800200 */
.L_x_6906:
        /* <DEDUP_REMOVED lines=16> */
.L_x_6909:
[----:B------:R-:W-:Y:S05]  /*0820*/  BSYNC.RECONVERGENT B2 ;  /* 0x0000000000027941 */ /* 0x000fea0003800200 */
.L_x_6908:
        /* <DEDUP_REMOVED lines=13> */
.L_x_6902:
[----:B------:R-:W-:Y:S05]  /*0900*/  BSYNC.RECONVERGENT B0 ;  /* 0x0000000000007941 */ /* 0x000fea0003800200 */
.L_x_6901:
        /* <DEDUP_REMOVED lines=8> */
.L_x_6900:
[----:B------:R-:W-:Y:S05]  /*0990*/  BSYNC.RECONVERGENT B1 ;  /* 0x0000000000017941 */ /* 0x000fea0003800200 */
.L_x_6899:
[----:B------:R-:W1:Y:S01]  /*09a0*/  LDCU UR8, c[0x0][0x398] ;  /* 0x00007300ff0877ac */ /* 0x000e620008000800 */
[----:B------:R-:W-:-:S05]  /*09b0*/  VIADD R4, R4, 0x1b ;  /* 0x0000001b04047836 */ /* 0x000fca0000000000 */
[----:B-1----:R-:W-:-:S13]  /*09c0*/  ISETP.GE.AND P1, PT, R4, UR8, PT ;  /* 0x0000000804007c0c */ /* 0x002fda000bf26270 */
[----:B------:R-:W-:Y:S05]  /*09d0*/  @!P1 BRA `(.L_x_6911) ;  /* 0xfffffff400e89947 */ /* 0x000fea000383ffff */
[----:B------:R-:W-:Y:S05]  /*09e0*/  EXIT ;  /* 0x000000000000794d */ /* 0x000fea0003800000 */
.L_x_6912:
        /* <DEDUP_REMOVED lines=9> */
.L_x_8109:


//--------------------- .text._Z15gpukernelAMWNr3ILi16ELi26EEvPdS0_S0_iii --------------------------
	.section	.text._Z15gpukernelAMWNr3ILi16ELi26EEvPdS0_S0_iii,"ax",@progbits
	.align	128
        .global         _Z15gpukernelAMWNr3ILi16ELi26EEvPdS0_S0_iii
        .type           _Z15gpukernelAMWNr3ILi16ELi26EEvPdS0_S0_iii,@function
        .size           _Z15gpukernelAMWNr3ILi16ELi26EEvPdS0_S0_iii,(.L_x_8110 - _Z15gpukernelAMWNr3ILi16ELi26EEvPdS0_S0_iii)
        .other          _Z15gpukernelAMWNr3ILi16ELi26EEvPdS0_S0_iii,@"STO_CUDA_ENTRY STV_DEFAULT"
_Z15gpukernelAMWNr3ILi16ELi26EEvPdS0_S0_iii:
.text._Z15gpukernelAMWNr3ILi16ELi26EEvPdS0_S0_iii:
        /* <DEDUP_REMOVED lines=24> */
.L_x_6925:
[----:B0-----:R-:W0:Y:S01]  /*0180*/  LDCU UR8, c[0x0][0x3a0] ;  /* 0x00007400ff0877ac */ /* 0x001e220008000800 */
[----:B------:R-:W-:Y:S01]  /*0190*/  BSSY.RECONVERGENT B1, `(.L_x_6913) ;  /* 0x0000080000017945 */ /* 0x000fe20003800200 */
[----:B0-----:R-:W-:-:S13]  /*01a0*/  ISETP.GE.AND P1, PT, R5, UR8, PT ;  /* 0x0000000805007c0c */ /* 0x001fda000bf26270 */
[----:B------:R-:W-:Y:S05]  /*01b0*/  @P1 BRA `(.L_x_6914) ;  /* 0x0000000400f41947 */ /* 0x000fea0003800000 */
[----:B------:R-:W-:-:S07]  /*01c0*/  IMAD.MOV.U32 R9, RZ, RZ, R5 ;  /* 0x000000ffff097224 */ /* 0x000fce00078e0005 */
.L_x_6924:
        /* <DEDUP_REMOVED lines=17> */
.L_x_6919:
        /* <DEDUP_REMOVED lines=40> */
.L_x_6918:
[----:B------:R-:W-:Y:S05]  /*0560*/  BSYNC.RECONVERGENT B2 ;  /* 0x0000000000027941 */ /* 0x000fea0003800200 */
.L_x_6917:
        /* <DEDUP_REMOVED lines=26> */
.L_x_6921:
[----:B------:R-:W-:Y:S05]  /*0710*/  BSYNC.RECONVERGENT B2 ;  /* 0x0000000000027941 */ /* 0x000fea0003800200 */
.L_x_6920:
        /* <DEDUP_REMOVED lines=16> */
.L_x_6923:
[----:B------:R-:W-:Y:S05]  /*0820*/  BSYNC.RECONVERGENT B2 ;  /* 0x0000000000027941 */ /* 0x000fea0003800200 */
.L_x_6922:
        /* <DEDUP_REMOVED lines=13> */
.L_x_6916:
[----:B------:R-:W-:Y:S05]  /*0900*/  BSYNC.RECONVERGENT B0 ;  /* 0x0000000000007941 */ /* 0x000fea0003800200 */
.L_x_6915:
        /* <DEDUP_REMOVED lines=8> */
.L_x_6914:
[----:B------:R-:W-:Y:S05]  /*0990*/  BSYNC.RECONVERGENT B1 ;  /* 0x0000000000017941 */ /* 0x000fea0003800200 */
.L_x_6913:
[----:B------:R-:W1:Y:S01]  /*09a0*/  LDCU UR8, c[0x0][0x398] ;  /* 0x00007300ff0877ac */ /* 0x000e620008000800 */
[----:B------:R-:W-:-:S05]  /*09b0*/  VIADD R4, R4, 0x1a ;  /* 0x0000001a04047836 */ /* 0x000fca0000000000 */
[----:B-1----:R-:W-:-:S13]  /*09c0*/  ISETP.GE.AND P1, PT, R4, UR8, PT ;  /* 0x0000000804007c0c */ /* 0x002fda000bf26270 */
[----:B------:R-:W-:Y:S05]  /*09d0*/  @!P1 BRA `(.L_x_6925) ;  /* 0xfffffff400e89947 */ /* 0x000fea000383ffff */
[----:B------:R-:W-:Y:S05]  /*09e0*/  EXIT ;  /* 0x000000000000794d */ /* 0x000fea0003800000 */
.L_x_6926:
        /* <DEDUP_REMOVED lines=9> */
.L_x_8110:


//--------------------- .text._Z15gpukernelAMWNr3ILi16ELi25EEvPdS0_S0_iii --------------------------
	.section	.text._Z15gpukernelAMWNr3ILi16ELi25EEvPdS0_S0_iii,"ax",@progbits
	.align	128
        .global         _Z15gpukernelAMWNr3ILi16ELi25EEvPdS0_S0_iii
        .type           _Z15gpukernelAMWNr3ILi16ELi25EEvPdS0_S0_iii,@function
        .size           _Z15gpukernelAMWNr3ILi16ELi25EEvPdS0_S0_iii,(.L_x_8111 - _Z15gpukernelAMWNr3ILi16ELi25EEvPdS0_S0_iii)
        .other          _Z15gpukernelAMWNr3ILi16ELi25EEvPdS0_S0_iii,@"STO_CUDA_ENTRY STV_DEFAULT"
_Z15gpukernelAMWNr3ILi16ELi25EEvPdS0_S0_iii:
.text._Z15gpukernelAMWNr3ILi16ELi25EEvPdS0_S0_iii:
        /* <DEDUP_REMOVED lines=24> */
.L_x_6939:
[----:B0-----:R-:W0:Y:S01]  /*0180*/  LDCU UR8, c[0x0][0x3a0] ;  /* 0x00007400ff0877ac */ /* 0x001e220008000800 */
[----:B------:R-:W-:Y:S01]  /*0190*/  BSSY.RECONVERGENT B1, `(.L_x_6927) ;  /* 0x0000080000017945 */ /* 0x000fe20003800200 */
[----:B0-----:R-:W-:-:S13]  /*01a0*/  ISETP.GE.AND P1, PT, R5, UR8, PT ;  /* 0x0000000805007c0c */ /* 0x001fda000bf26270 */
[----:B------:R-:W-:Y:S05]  /*01b0*/  @P1 BRA `(.L_x_6928) ;  /* 0x0000000400f41947 */ /* 0x000fea0003800000 */
[----:B------:R-:W-:-:S07]  /*01c0*/  IMAD.MOV.U32 R9, RZ, RZ, R5 ;  /* 0x000000ffff097224 */ /* 0x000fce00078e0005 */
.L_x_6938:
        /* <DEDUP_REMOVED lines=17> */
.L_x_6933:
        /* <DEDUP_REMOVED lines=40> */
.L_x_6932:
[----:B------:R-:W-:Y:S05]  /*0560*/  BSYNC.RECONVERGENT B2 ;  /* 0x0000000000027941 */ /* 0x000fea0003800200 */
.L_x_6931:
        /* <DEDUP_REMOVED lines=26> */
.L_x_6935:
[----:B------:R-:W-:Y:S05]  /*0710*/  BSYNC.RECONVERGENT B2 ;  /* 0x0000000000027941 */ /* 0x000fea0003800200 */
.L_x_6934:
        /* <DEDUP_REMOVED lines=16> */
.L_x_6937:
[----:B------:R-:W-:Y:S05]  /*0820*/  BSYNC.RECONVERGENT B2 ;  /* 0x0000000000027941 */ /* 0x000fea0003800200 */
.L_x_6936:
        /* <DEDUP_REMOVED lines=13> */
.L_x_6930:
[----:B------:R-:W-:Y:S05]  /*0900*/  BSYNC.RECONVERGENT B0 ;  /* 0x0000000000007941 */ /* 0x000fea0003800200 */
.L_x_6929:
        /* <DEDUP_REMOVED lines=8> */
.L_x_6928:
[----:B------:R-:W-:Y:S05]  /*0990*/  BSYNC.RECONVERGENT B1 ;  /* 0x0000000000017941 */ /* 0x000fea0003800200 */
.L_x_6927:
[----:B------:R-:W1:Y:S01]  /*09a0*/  LDCU UR8, c[0x0][0x398] ;  /* 0x00007300ff0877ac */ /* 0x000e620008000800 */
[----:B------:R-:W-:-:S05]  /*09b0*/  VIADD R4, R4, 0x19 ;  /* 0x0000001904047836 */ /* 0x000fca0000000000 */
[----:B-1----:R-:W-:-:S13]  /*09c0*/  ISETP.GE.AND P1, PT, R4, UR8, PT ;  /* 0x0000000804007c0c */ /* 0x002fda000bf26270 */
[----:B------:R-:W-:Y:S05]  /*09d0*/  @!P1 BRA `(.L_x_6939) ;  /* 0xfffffff400e89947 */ /* 0x000fea000383ffff */
[----:B------:R-:W-:Y:S05]  /*09e0*/  EXIT ;  /* 0x000000000000794d */ /* 0x000fea0003800000 */
.L_x_6940:
        /* <DEDUP_REMOVED lines=9> */
.L_x_8111:


//--------------------- .text._Z15gpukernelAMWNr3ILi16ELi24EEvPdS0_S0_iii --------------------------
	.section	.text._Z15gpukernelAMWNr3ILi16ELi24EEvPdS0_S0_iii,"ax",@progbits
	.align	128
        .global         _Z15gpukernelAMWNr3ILi16ELi24EEvPdS0_S0_iii
        .type           _Z15gpukernelAMWNr3ILi16ELi24EEvPdS0_S0_iii,@function
        .size           _Z15gpukernelAMWNr3ILi16ELi24EEvPdS0_S0_iii,(.L_x_8112 - _Z15gpukernelAMWNr3ILi16ELi24EEvPdS0_S0_iii)
        .other          _Z15gpukernelAMWNr3ILi16ELi24EEvPdS0_S0_iii,@"STO_CUDA_ENTRY STV_DEFAULT"
_Z15gpukernelAMWNr3ILi16ELi24EEvPdS0_S0_iii:
.text._Z15gpukernelAMWNr3ILi16ELi24EEvPdS0_S0_iii:
        /* <DEDUP_REMOVED lines=24> */
.L_x_6953:
[----:B0-----:R-:W0:Y:S01]  /*0180*/  LDCU UR8, c[0x0][0x3a0] ;  /* 0x00007400ff0877ac */ /* 0x001e220008000800 */
[----:B------:R-:W-:Y:S01]  /*0190*/  BSSY.RECONVERGENT B1, `(.L_x_6941) ;  /* 0x0000080000017945 */ /* 0x000fe20003800200 */
[----:B0-----:R-:W-:-:S13]  /*01a0*/  ISETP.GE.AND P1, PT, R5, UR8, PT ;  /* 0x0000000805007c0c */ /* 0x001fda000bf26270 */
[----:B------:R-:W-:Y:S05]  /*01b0*/  @P1 BRA `(.L_x_6942) ;  /* 0x0000000400f41947 */ /* 0x000fea0003800000 */
[----:B------:R-:W-:-:S07]  /*01c0*/  IMAD.MOV.U32 R9, RZ, RZ, R5 ;  /* 0x000000ffff097224 */ /* 0x000fce00078e0005 */
.L_x_6952:
        /* <DEDUP_REMOVED lines=17> */
.L_x_6947:
        /* <DEDUP_REMOVED lines=40> */
.L_x_6946:
[----:B------:R-:W-:Y:S05]  /*0560*/  BSYNC.RECONVERGENT B2 ;  /* 0x0000000000027941 */ /* 0x000fea0003800200 */
.L_x_6945:
        /* <DEDUP_REMOVED lines=26> */
.L_x_6949:
[----:B------:R-:W-:Y:S05]  /*0710*/  BSYNC.RECONVERGENT B2 ;  /* 0x0000000000027941 */ /* 0x000fea0003800200 */
.L_x_6948:
        /* <DEDUP_REMOVED lines=16> */
.L_x_6951:
[----:B------:R-:W-:Y:S05]  /*0820*/  BSYNC.RECONVERGENT B2 ;  /* 0x0000000000027941 */ /* 0x000fea0003800200 */
.L_x_6950:
        /* <DEDUP_REMOVED lines=13> */
.L_x_6944:
[----:B------:R-:W-:Y:S05]  /*0900*/  BSYNC.RECONVERGENT B0 ;  /* 0x0000000000007941 */ /* 0x000fea0003800200 */
.L_x_6943:
        /* <DEDUP_REMOVED lines=8> */
.L_x_6942:
[----:B------:R-:W-:Y:S05]  /*0990*/  BSYNC.RECONVERGENT B1 ;  /* 0x0000000000017941 */ /* 0x000fea0003800200 */
.L_x_6941:
[----:B------:R-:W1:Y:S01]  /*09a0*/  LDCU UR8, c[0x0][0x398] ;  /* 0x00007300ff0877ac */ /* 0x000e620008000800 */
[----:B------:R-:W-:-:S05]  /*09b0*/  VIADD R4, R4, 0x18 ;  /* 0x0000001804047836 */ /* 0x000fca0000000000 */
[----:B-1----:R-:W-:-:S13]  /*09c0*/  ISETP.GE.AND P1, PT, R4, UR8, PT ;  /* 0x0000000804007c0c */ /* 0x002fda000bf26270 */
[----:B------:R-:W-:Y:S05]  /*09d0*/  @!P1 BRA `(.L_x_6953) ;  /* 0xfffffff400e89947 */ /* 0x000fea000383ffff */
[----:B------:R-:W-:Y:S05]  /*09e0*/  EXIT ;  /* 0x000000000000794d */ /* 0x000fea0003800000 */
.L_x_6954:
        /* <DEDUP_REMOVED lines=9> */
.L_x_8112:


//--------------------- .text._Z15gpukernelAMWNr3ILi16ELi23EEvPdS0_S0_iii --------------------------
	.section	.text._Z15gpukernelAMWNr3ILi16ELi23EEvPdS0_S0_iii,"ax",@progbits
	.align	128
        .global         _Z15gpukernelAMWNr3ILi16ELi23EEvPdS0_S0_iii
        .type           _Z15gpukernelAMWNr3ILi16ELi23EEvPdS0_S0_iii,@function
        .size           _Z15gpukernelAMWNr3ILi16ELi23EEvPdS0_S0_iii,(.L_x_8113 - _Z15gpukernelAMWNr3ILi16ELi23EEvPdS0_S0_iii)
        .other          _Z15gpukernelAMWNr3ILi16ELi23EEvPdS0_S0_iii,@"STO_CUDA_ENTRY STV_DEFAULT"
_Z15gpukernelAMWNr3ILi16ELi23EEvPdS0_S0_iii:
.text._Z15gpukernelAMWNr3ILi16ELi23EEvPdS0_S0_iii:
        /* <DEDUP_REMOVED lines=24> */
.L_x_6967:
[----:B0-----:R-:W0:Y:S01]  /*0180*/  LDCU UR8, c[0x0][0x3a0] ;  /* 0x00007400ff0877ac */ /* 0x001e220008000800 */
[----:B------:R-:W-:Y:S01]  /*0190*/  BSSY.RECONVERGENT B1, `(.L_x_6955) ;  /* 0x0000080000017945 */ /* 0x000fe20003800200 */
[----:B0-----:R-:W-:-:S13]  /*01a0*/  ISETP.GE.AND P1, PT, R5, UR8, PT ;  /* 0x0000000805007c0c */ /* 0x001fda000bf26270 */
[----:B------:R-:W-:Y:S05]  /*01b0*/  @P1 BRA `(.L_x_6956) ;  /* 0x0000000400f41947 */ /* 0x000fea0003800000 */
[----:B------:R-:W-:-:S07]  /*01c0*/  IMAD.MOV.U32 R9, RZ, RZ, R5 ;  /* 0x000000ffff097224 */ /* 0x000fce00078e0005 */
.L_x_6966:
        /* <DEDUP_REMOVED lines=17> */
.L_x_6961:
        /* <DEDUP_REMOVED lines=40> */
.L_x_6960:
[----:B------:R-:W-:Y:S05]  /*0560*/  BSYNC.RECONVERGENT B2 ;  /* 0x0000000000027941 */ /* 0x000fea0003800200 */
.L_x_6959:
        /* <DEDUP_REMOVED lines=26> */
.L_x_6963:
[----:B------:R-:W-:Y:S05]  /*0710*/  BSYNC.RECONVERGENT B2 ;  /* 0x0000000000027941 */ /* 0x000fea0003800200 */
.L_x_6962:
        /* <DEDUP_REMOVED lines=16> */
.L_x_6965:
[----:B------:R-:W-:Y:S05]  /*0820*/  BSYNC.RECONVERGENT B2 ;  /* 0x0000000000027941 */ /* 0x000fea0003800200 */
.L_x_6964:
        /* <DEDUP_REMOVED lines=13> */
.L_x_6958:
[----:B------:R-:W-:Y:S05]  /*0900*/  BSYNC.RECONVERGENT B0 ;  /* 0x0000000000007941 */ /* 0x000fea0003800200 */
.L_x_6957:
        /* <DEDUP_REMOVED lines=8> */
.L_x_6956:
[----:B------:R-:W-:Y:S05]  /*0990*/  BSYNC.RECONVERGENT B1 ;  /* 0x0000000000017941 */ /* 0x000fea0003800200 */
.L_x_6955:
[----:B------:R-:W1:Y:S01]  /*09a0*/  LDCU UR8, c[0x0][0x398] ;  /* 0x00007300ff0877ac */ /* 0x000e620008000800 */
[----:B------:R-:W-:-:S05]  /*09b0*/  VIADD R4, R4, 0x17 ;  /* 0x0000001704047836 */ /* 0x000fca0000000000 */
[----:B-1----:R-:W-:-:S13]  /*09c0*/  ISETP.GE.AND P1, PT, R4, UR8, PT ;  /* 0x0000000804007c0c */ /* 0x002fda000bf26270 */
[----:B------:R-:W-:Y:S05]  /*09d0*/  @!P1 BRA `(.L_x_6967) ;  /* 0xfffffff400e89947 */ /* 0x000fea000383ffff */
[----:B------:R-:W-:Y:S05]  /*09e0*/  EXIT ;  /* 0x000000000000794d */ /* 0x000fea0003800000 */
.L_x_6968:
        /* <DEDUP_REMOVED lines=9> */
.L_x_8113:


//--------------------- .text._Z15gpukernelAMWNr3ILi16ELi22EEvPdS0_S0_iii --------------------------
	.section	.text._Z15gpukernelAMWNr3ILi16ELi22EEvPdS0_S0_iii,"ax",@progbits
	.align	128
        .global         _Z15gpukernelAMWNr3ILi16ELi22EEvPdS0_S0_iii
        .type           _Z15gpukernelAMWNr3ILi16ELi22EEvPdS0_S0_iii,@function
        .size           _Z15gpukernelAMWNr3ILi16ELi22EEvPdS0_S0_iii,(.L_x_8114 - _Z15gpukernelAMWNr3ILi16ELi22EEvPdS0_S0_iii)
        .other          _Z15gpukernelAMWNr3ILi16ELi22EEvPdS0_S0_iii,@"STO_CUDA_ENTRY STV_DEFAULT"
_Z15gpukernelAMWNr3ILi16ELi22EEvPdS0_S0_iii:
.text._Z15gpukernelAMWNr3ILi16ELi22EEvPdS0_S0_iii:
        /* <DEDUP_REMOVED lines=24> */
.L_x_6981:
[----:B0-----:R-:W0:Y:S01]  /*0180*/  LDCU UR8, c[0x0][0x3a0] ;  /* 0x00007400ff0877ac */ /* 0x001e220008000800 */
[----:B------:R-:W-:Y:S01]  /*0190*/  BSSY.RECONVERGENT B1, `(.L_x_6969) ;  /* 0x0000080000017945 */ /* 0x000fe20003800200 */
[----:B0-----:R-:W-:-:S13]  /*01a0*/  ISETP.GE.AND P1, PT, R5, UR8, PT ;  /* 0x0000000805007c0c */ /* 0x001fda000bf26270 */
[----:B------:R-:W-:Y:S05]  /*01b0*/  @P1 BRA `(.L_x_6970) ;  /* 0x0000000400f41947 */ /* 0x000fea0003800000 */
[----:B------:R-:W-:-:S07]  /*01c0*/  IMAD.MOV.U32 R9, RZ, RZ, R5 ;  /* 0x000000ffff097224 */ /* 0x000fce00078e0005 */
.L_x_6980:
        /* <DEDUP_REMOVED lines=17> */
.L_x_6975:
        /* <DEDUP_REMOVED lines=40> */
.L_x_6974:
[----:B------:R-:W-:Y:S05]  /*0560*/  BSYNC.RECONVERGENT B2 ;  /* 0x0000000000027941 */ /* 0x000fea0003800200 */
.L_x_6973:
        /* <DEDUP_REMOVED lines=26> */
.L_x_6977:
[----:B------:R-:W-:Y:S05]  /*0710*/  BSYNC.RECONVERGENT B2 ;  /* 0x0000000000027941 */ /* 0x000fea0003800200 */
.L_x_6976:
        /* <DEDUP_REMOVED lines=16> */
.L_x_6979:
[----:B------:R-:W-:Y:S05]  /*0820*/  BSYNC.RECONVERGENT B2 ;  /* 0x0000000000027941 */ /* 0x000fea0003800200 */
.L_x_6978:
        /* <DEDUP_REMOVED lines=13> */
.L_x_6972:
[----:B------:R-:W-:Y:S05]  /*0900*/  BSYNC.RECONVERGENT B0 ;  /* 0x0000000000007941 */ /* 0x000fea0003800200 */
.L_x_6971:
        /* <DEDUP_REMOVED lines=8> */
.L_x_6970:
[----:B------:R-:W-:Y:S05]  /*0990*/  BSYNC.RECONVERGENT B1 ;  /* 0x0000000000017941 */ /* 0x000fea0003800200 */
.L_x_6969:
[----:B------:R-:W1:Y:S01]  /*09a0*/  LDCU UR8, c[0x0][0x398] ;  /* 0x00007300ff0877ac */ /* 0x000e620008000800 */
[----:B------:R-:W-:-:S05]  /*09b0*/  VIADD R4, R4, 0x16 ;  /* 0x0000001604047836 */ /* 0x000fca0000000000 */
[----:B-1----:R-:W-:-:S13]  /*09c0*/  ISETP.GE.AND P1, PT, R4, UR8, PT ;  /* 0x0000000804007c0c */ /* 0x002fda000bf26270 */
[----:B------:R-:W-:Y:S05]  /*09d0*/  @!P1 BRA `(.L_x_6981) ;  /* 0xfffffff400e89947 */ /* 0x000fea000383ffff */
[----:B------:R-:W-:Y:S05]  /*09e0*/  EXIT ;  /* 0x000000000000794d */ /* 0x000fea0003800000 */
.L_x_6982:
        /* <DEDUP_REMOVED lines=9> */
.L_x_8114:


//--------------------- .text._Z15gpukernelAMWNr3ILi16ELi21EEvPdS0_S0_iii --------------------------
	.section	.text._Z15gpukernelAMWNr3ILi16ELi21EEvPdS0_S0_iii,"ax",@progbits
	.align	128
        .global         _Z15gpukernelAMWNr3ILi16ELi21EEvPdS0_S0_iii
        .type           _Z15gpukernelAMWNr3ILi16ELi21EEvPdS0_S0_iii,@function
        .size           _Z15gpukernelAMWNr3ILi16ELi21EEvPdS0_S0_iii,(.L_x_8115 - _Z15gpukernelAMWNr3ILi16ELi21EEvPdS0_S0_iii)
        .other          _Z15gpukernelAMWNr3ILi16ELi21EEvPdS0_S0_iii,@"STO_CUDA_ENTRY STV_DEFAULT"
_Z15gpukernelAMWNr3ILi16ELi21EEvPdS0_S0_iii:
.text._Z15gpukernelAMWNr3ILi16ELi21EEvPdS0_S0_iii:
        /* <DEDUP_REMOVED lines=24> */
.L_x_6995:
[----:B0-----:R-:W0:Y:S01]  /*0180*/  LDCU UR8, c[0x0][0x3a0] ;  /* 0x00007400ff0877ac */ /* 0x001e220008000800 */
[----:B------:R-:W-:Y:S01]  /*0190*/  BSSY.RECONVERGENT B1, `(.L_x_6983) ;  /* 0x0000080000017945 */ /* 0x000fe20003800200 */
[----:B0-----:R-:W-:-:S13]  /*01a0*/  ISETP.GE.AND P1, PT, R5, UR8, PT ;  /* 0x0000000805007c0c */ /* 0x001fda000bf26270 */
[----:B------:R-:W-:Y:S05]  /*01b0*/  @P1 BRA `(.L_x_6984) ;  /* 0x0000000400f41947 */ /* 0x000fea0003800000 */
[----:B------:R-:W-:-:S07]  /*01c0*/  IMAD.MOV.U32 R9, RZ, RZ, R5 ;  /* 0x000000ffff097224 */ /* 0x000fce00078e0005 */
.L_x_6994:
        /* <DEDUP_REMOVED lines=17> */
.L_x_6989:
        /* <DEDUP_REMOVED lines=40> */
.L_x_6988:
[----:B------:R-:W-:Y:S05]  /*0560*/  BSYNC.RECONVERGENT B2 ;  /* 0x0000000000027941 */ /* 0x000fea0003800200 */
.L_x_6987:
        /* <DEDUP_REMOVED lines=26> */
.L_x_6991:
[----:B------:R-:W-:Y:S05]  /*0710*/  BSYNC.RECONVERGENT B2 ;  /* 0x0000000000027941 */ /* 0x000fea0003800200 */
.L_x_6990:
        /* <DEDUP_REMOVED lines=16> */
.L_x_6993:
[----:B------:R-:W-:Y:S05]  /*0820*/  BSYNC.RECONVERGENT B2 ;  /* 0x0000000000027941 */ /* 0x000fea0003800200 */
.L_x_6992:
        /* <DEDUP_REMOVED lines=13> */
.L_x_6986:
[----:B------:R-:W-:Y:S05]  /*0900*/  BSYNC.RECONVERGENT B0 ;  /* 0x0000000000007941 */ /* 0x000fea0003800200 */
.L_x_6985:
        /* <DEDUP_REMOVED lines=8> */
.L_x_6984:
[----:B------:R-:W-:Y:S05]  /*0990*/  BSYNC.RECONVERGENT B1 ;  /* 0x0000000000017941 */ /* 0x000fea0003800200 */
.L_x_6983:
[----:B------:R-:W1:Y:S01]  /*09a0*/  LDCU UR8, c[0x0][0x398] ;  /* 0x00007300ff0877ac */ /* 0x000e620008000800 */
[----:B------:R-:W-:-:S05]  /*09b0*/  VIADD R4, R4, 0x15 ;  /* 0x0000001504047836 */ /* 0x000fca0000000000 */
[----:B-1----:R-:W-:-:S13]  /*09c0*/  ISETP.GE.AND P1, PT, R4, UR8, PT ;  /* 0x0000000804007c0c */ /* 0x002fda000bf26270 */
[----:B------:R-:W-:Y:S05]  /*09d0*/  @!P1 BRA `(.L_x_6995) ;  /* 0xfffffff400e89947 */ /* 0x000fea000383ffff */
[----:B------:R-:W-:Y:S05]  /*09e0*/  EXIT ;  /* 0x000000000000794d */ /* 0x000fea0003800000 */
.L_x_6996:
        /* <DEDUP_REMOVED lines=9> */
.L_x_8115:


//--------------------- .text._Z15gpukernelAMWNr3ILi16ELi20EEvPdS0_S0_iii --------------------------
	.section	.text._Z15gpukernelAMWNr3ILi16ELi20EEvPdS0_S0_iii,"ax",@progbits
	.align	128
        .global         _Z15gpukernelAMWNr3ILi16ELi20EEvPdS0_S0_iii
        .type           _Z15gpukernelAMWNr3ILi16ELi20EEvPdS0_S0_iii,@function
        .size           _Z15gpukernelAMWNr3ILi16ELi20EEvPdS0_S0_iii,(.L_x_8116 - _Z15gpukernelAMWNr3ILi16ELi20EEvPdS0_S0_iii)
        .other          _Z15gpukernelAMWNr3ILi16ELi20EEvPdS0_S0_iii,@"STO_CUDA_ENTRY STV_DEFAULT"
_Z15gpukernelAMWNr3ILi16ELi20EEvPdS0_S0_iii:
.text._Z15gpukernelAMWNr3ILi16ELi20EEvPdS0_S0_iii:
        /* <DEDUP_REMOVED lines=24> */
.L_x_7009:
[----:B0-----:R-:W0:Y:S01]  /*0180*/  LDCU UR8, c[0x0][0x3a0] ;  /* 0x00007400ff0877ac */ /* 0x001e220008000800 */
[----:B------:R-:W-:Y:S01]  /*0190*/  BSSY.RECONVERGENT B1, `(.L_x_6997) ;  /* 0x0000080000017945 */ /* 0x000fe20003800200 */
[----:B0-----:R-:W-:-:S13]  /*01a0*/  ISETP.GE.AND P1, PT, R5, UR8, PT ;  /* 0x0000000805007c0c */ /* 0x001fda000bf26270 */
[----:B------:R-:W-:Y:S05]  /*01b0*/  @P1 BRA `(.L_x_6998) ;  /* 0x0000000400f41947 */ /* 0x000fea0003800000 */
[----:B------:R-:W-:-:S07]  /*01c0*/  IMAD.MOV.U32 R9, RZ, RZ, R5 ;  /* 0x000000ffff097224 */ /* 0x000fce00078e0005 */
.L_x_7008:
        /* <DEDUP_REMOVED lines=17> */
.L_x_7003:
        /* <DEDUP_REMOVED lines=40> */
.L_x_7002:
[----:B------:R-:W-:Y:S05]  /*0560*/  BSYNC.RECONVERGENT B2 ;  /* 0x0000000000027941 */ /* 0x000fea0003800200 */
.L_x_7001:
        /* <DEDUP_REMOVED lines=26> */
.L_x_7005:
[----:B------:R-:W-:Y:S05]  /*0710*/  BSYNC.RECONVERGENT B2 ;  /* 0x0000000000027941 */ /* 0x000fea0003800200 */
.L_x_7004:
        /* <DEDUP_REMOVED lines=16> */
.L_x_7007:
[----:B------:R-:W-:Y:S05]  /*0820*/  BSYNC.RECONVERGENT B2 ;  /* 0x0000000000027941 */ /* 0x000fea0003800200 */
.L_x_7006:
        /* <DEDUP_REMOVED lines=13> */
.L_x_7000:
[----:B------:R-:W-:Y:S05]  /*0900*/  BSYNC.RECONVERGENT B0 ;  /* 0x0000000000007941 */ /* 0x000fea0003800200 */
.L_x_6999:
        /* <DEDUP_REMOVED lines=8> */
.L_x_6998:
[----:B------:R-:W-:Y:S05]  /*0990*/  BSYNC.RECONVERGENT B1 ;  /* 0x0000000000017941 */ /* 0x000fea0003800200 */
.L_x_6997:
[----:B------:R-:W1:Y:S01]  /*09a0*/  LDCU UR8, c[0x0][0x398] ;  /* 0x00007300ff0877ac */ /* 0x000e620008000800 */
[----:B------:R-:W-:-:S05]  /*09b0*/  VIADD R4, R4, 0x14 ;  /* 0x0000001404047836 */ /* 0x000fca0000000000 */
[----:B-1----:R-:W-:-:S13]  /*09c0*/  ISETP.GE.AND P1, PT, R4, UR8, PT ;  /* 0x0000000804007c0c */ /* 0x002fda000bf26270 */
[----:B------:R-:W-:Y:S05]  /*09d0*/  @!P1 BRA `(.L_x_7009) ;  /* 0xfffffff400e89947 */ /* 0x000fea000383ffff */
[----:B------:R-:W-:Y:S05]  /*09e0*/  EXIT ;  /* 0x000000000000794d */ /* 0x000fea0003800000 */
.L_x_7010:
        /* <DEDUP_REMOVED lines=9> */
.L_x_8116:


//--------------------- .text._Z15gpukernelAMWNr3ILi16ELi19EEvPdS0_S0_iii --------------------------
	.section	.text._Z15gpukernelAMWNr3ILi16ELi19EEvPdS0_S0_iii,"ax",@progbits
	.align	128
        .global         _Z15gpukernelAMWNr3ILi16ELi19EEvPdS0_S0_iii
        .type           _Z15gpukernelAMWNr3ILi16ELi19EEvPdS0_S0_iii,@function
        .size           _Z15gpukernelAMWNr3ILi16ELi19EEvPdS0_S0_iii,(.L_x_8117 - _Z15gpukernelAMWNr3ILi16ELi19EEvPdS0_S0_iii)
        .other          _Z15gpukernelAMWNr3ILi16ELi19EEvPdS0_S0_iii,@"STO_CUDA_ENTRY STV_DEFAULT"
_Z15gpukernelAMWNr3ILi16ELi19EEvPdS0_S0_iii:
.text._Z15gpukernelAMWNr3ILi16ELi19EEvPdS0_S0_iii:
        /* <DEDUP_REMOVED lines=24> */
.L_x_7023:
[----:B0-----:R-:W0:Y:S01]  /*0180*/  LDCU UR8, c[0x0][0x3a0] ;  /* 0x00007400ff0877ac */ /* 0x001e220008000800 */
[----:B------:R-:W-:Y:S01]  /*0190*/  BSSY.RECONVERGENT B1, `(.L_x_7011) ;  /* 0x0000080000017945 */ /* 0x000fe20003800200 */
[----:B0-----:R-:W-:-:S13]  /*01a0*/  ISETP.GE.AND P1, PT, R5, UR8, PT ;  /* 0x0000000805007c0c */ /* 0x001fda000bf26270 */
[----:B------:R-:W-:Y:S05]  /*01b0*/  @P1 BRA `(.L_x_7012) ;  /* 0x0000000400f41947 */ /* 0x000fea0003800000 */
[----:B------:R-:W-:-:S07]  /*01c0*/  IMAD.MOV.U32 R9, RZ, RZ, R5 ;  /* 0x000000ffff097224 */ /* 0x000fce00078e0005 */
.L_x_7022:
        /* <DEDUP_REMOVED lines=17> */
.L_x_7017:
        /* <DEDUP_REMOVED lines=40> */
.L_x_7016:
[----:B------:R-:W-:Y:S05]  /*0560*/  BSYNC.RECONVERGENT B2 ;  /* 0x0000000000027941 */ /* 0x000fea0003800200 */
.L_x_7015:
        /* <DEDUP_REMOVED lines=26> */
.L_x_7019:
[----:B------:R-:W-:Y:S05]  /*0710*/  BSYNC.RECONVERGENT B2 ;  /* 0x0000000000027941 */ /* 0x000fea0003800200 */
.L_x_7018:
        /* <DEDUP_REMOVED lines=16> */
.L_x_7021:
[----:B------:R-:W-:Y:S05]  /*0820*/  BSYNC.RECONVERGENT B2 ;  /* 0x0000000000027941 */ /* 0x000fea0003800200 */
.L_x_7020:
        /* <DEDUP_REMOVED lines=13> */
.L_x_7014:
[----:B------:R-:W-:Y:S05]  /*0900*/  BSYNC.RECONVERGENT B0 ;  /* 0x0000000000007941 */ /* 0x000fea0003800200 */
.L_x_7013:
        /* <DEDUP_REMOVED lines=8> */
.L_x_7012:
[----:B------:R-:W-:Y:S05]  /*0990*/  BSYNC.RECONVERGENT B1 ;  /* 0x0000000000017941 */ /* 0x000fea0003800200 */
.L_x_7011:
[----:B------:R-:W1:Y:S01]  /*09a0*/  LDCU UR8, c[0x0][0x398] ;  /* 0x00007300ff0877ac */ /* 0x000e620008000800 */
[----:B------:R-:W-:-:S05]  /*09b0*/  VIADD R4, R4, 0x13 ;  /* 0x0000001304047836 */ /* 0x000fca0000000000 */
[----:B-1----:R-:W-:-:S13]  /*09c0*/  ISETP.GE.AND P1, PT, R4, UR8, PT ;  /* 0x0000000804007c0c */ /* 0x002fda000bf26270 */
[----:B------:R-:W-:Y:S05]  /*09d0*/  @!P1 BRA `(.L_x_7023) ;  /* 0xfffffff400e89947 */ /* 0x000fea000383ffff */
[----:B------:R-:W-:Y:S05]  /*09e0*/  EXIT ;  /* 0x000000000000794d */ /* 0x000fea0003800000 */
.L_x_7024:
        /* <DEDUP_REMOVED lines=9> */
.L_x_8117:


//--------------------- .text._Z15gpukernelAMWNr3ILi16ELi18EEvPdS0_S0_iii --------------------------
	.section	.text._Z15gpukernelAMWNr3ILi16ELi18EEvPdS0_S0_iii,"ax",@progbits
	.align	128
        .global         _Z15gpukernelAMWNr3ILi16ELi18EEvPdS0_S0_iii
        .type           _Z15gpukernelAMWNr3ILi16ELi18EEvPdS0_S0_iii,@function
        .size           _Z15gpukernelAMWNr3ILi16ELi18EEvPdS0_S0_iii,(.L_x_8118 - _Z15gpukernelAMWNr3ILi16ELi18EEvPdS0_S0_iii)
        .other          _Z15gpukernelAMWNr3ILi16ELi18EEvPdS0_S0_iii,@"STO_CUDA_ENTRY STV_DEFAULT"
_Z15gpukernelAMWNr3ILi16ELi18EEvPdS0_S0_iii:
.text._Z15gpukernelAMWNr3ILi16ELi18EEvPdS0_S0_iii:
        /* <DEDUP_REMOVED lines=24> */
.L_x_7037:
[----:B0-----:R-:W0:Y:S01]  /*0180*/  LDCU UR8, c[0x0][0x3a0] ;  /* 0x00007400ff0877ac */ /* 0x001e220008000800 */
[----:B------:R-:W-:Y:S01]  /*0190*/  BSSY.RECONVERGENT B1, `(.L_x_7025) ;  /* 0x0000080000017945 */ /* 0x000fe20003800200 */
[----:B0-----:R-:W-:-:S13]  /*01a0*/  ISETP.GE.AND P1, PT, R5, UR8, PT ;  /* 0x0000000805007c0c */ /* 0x001fda000bf26270 */
[----:B------:R-:W-:Y:S05]  /*01b0*/  @P1 BRA `(.L_x_7026) ;  /* 0x0000000400f41947 */ /* 0x000fea0003800000 */
[----:B------:R-:W-:-:S07]  /*01c0*/  IMAD.MOV.U32 R9, RZ, RZ, R5 ;  /* 0x000000ffff097224 */ /* 0x000fce00078e0005 */
.L_x_7036:
        /* <DEDUP_REMOVED lines=17> */
.L_x_7031:
        /* <DEDUP_REMOVED lines=40> */
.L_x_7030:
[----:B------:R-:W-:Y:S05]  /*0560*/  BSYNC.RECONVERGENT B2 ;  /* 0x0000000000027941 */ /* 0x000fea0003800200 */
.L_x_7029:
        /* <DEDUP_REMOVED lines=26> */
.L_x_7033:
[----:B------:R-:W-:Y:S05]  /*0710*/  BSYNC.RECONVERGENT B2 ;  /* 0x0000000000027941 */ /* 0x000fea0003800200 */
.L_x_7032:
        /* <DEDUP_REMOVED lines=16> */
.L_x_7035:
[----:B------:R-:W-:Y:S05]  /*0820*/  BSYNC.RECONVERGENT B2 ;  /* 0x0000000000027941 */ /* 0x000fea0003800200 */
.L_x_7034:
        /* <DEDUP_REMOVED lines=13> */
.L_x_7028:
[----:B------:R-:W-:Y:S05]  /*0900*/  BSYNC.RECONVERGENT B0 ;  /* 0x0000000000007941 */ /* 0x000fea0003800200 */
.L_x_7027:
        /* <DEDUP_REMOVED lines=8> */
.L_x_7026:
[----:B------:R-:W-:Y:S05]  /*0990*/  BSYNC.RECONVERGENT B1 ;  /* 0x0000000000017941 */ /* 0x000fea0003800200 */
.L_x_7025:
[----:B------:R-:W1:Y:S01]  /*09a0*/  LDCU UR8, c[0x0][0x398] ;  /* 0x00007300ff0877ac */ /* 0x000e620008000800 */
[----:B------:R-:W-:-:S05]  /*09b0*/  VIADD R4, R4, 0x12 ;  /* 0x0000001204047836 */ /* 0x000fca0000000000 */
[----:B-1----:R-:W-:-:S13]  /*09c0*/  ISETP.GE.AND P1, PT, R4, UR8, PT ;  /* 0x0000000804007c0c */ /* 0x002fda000bf26270 */
[----:B------:R-:W-:Y:S05]  /*09d0*/  @!P1 BRA `(.L_x_7037) ;  /* 0xfffffff400e89947 */ /* 0x000fea000383ffff */
[----:B------:R-:W-:Y:S05]  /*09e0*/  EXIT ;  /* 0x000000000000794d */ /* 0x000fea0003800000 */
.L_x_7038:
        /* <DEDUP_REMOVED lines=9> */
.L_x_8118:


//--------------------- .text._Z15gpukernelAMWNr3ILi16ELi17EEvPdS0_S0_iii --------------------------
	.section	.text._Z15gpukernelAMWNr3ILi16ELi17EEvPdS0_S0_iii,"ax",@progbits
	.align	128
        .global         _Z15gpukernelAMWNr3ILi16ELi17EEvPdS0_S0_iii
        .type           _Z15gpukernelAMWNr3ILi16ELi17EEvPdS0_S0_iii,@function
        .size           _Z15gpukernelAMWNr3ILi16ELi17EEvPdS0_S0_iii,(.L_x_8119 - _Z15gpukernelAMWNr3ILi16ELi17EEvPdS0_S0_iii)
        .other          _Z15gpukernelAMWNr3ILi16ELi17EEvPdS0_S0_iii,@"STO_CUDA_ENTRY STV_DEFAULT"
_Z15gpukernelAMWNr3ILi16ELi17EEvPdS0_S0_iii:
.text._Z15gpukernelAMWNr3ILi16ELi17EEvPdS0_S0_iii:
        /* <DEDUP_REMOVED lines=24> */
.L_x_7051:
[----:B0-----:R-:W0:Y:S01]  /*0180*/  LDCU UR8, c[0x0][0x3a0] ;  /* 0x00007400ff0877ac */ /* 0x001e220008000800 */
[----:B------:R-:W-:Y:S01]  /*0190*/  BSSY.RECONVERGENT B1, `(.L_x_7039) ;  /* 0x0000080000017945 */ /* 0x000fe20003800200 */
[----:B0-----:R-:W-:-:S13]  /*01a0*/  ISETP.GE.AND P1, PT, R5, UR8, PT ;  /* 0x0000000805007c0c */ /* 0x001fda000bf26270 */
[----:B------:R-:W-:Y:S05]  /*01b0*/  @P1 BRA `(.L_x_7040) ;  /* 0x0000000400f41947 */ /* 0x000fea0003800000 */
[----:B------:R-:W-:-:S07]  /*01c0*/  IMAD.MOV.U32 R9, RZ, RZ, R5 ;  /* 0x000000ffff097224 */ /* 0x000fce00078e0005 */
.L_x_7050:
        /* <DEDUP_REMOVED lines=17> */
.L_x_7045:
        /* <DEDUP_REMOVED lines=40> */
.L_x_7044:
[----:B------:R-:W-:Y:S05]  /*0560*/  BSYNC.RECONVERGENT B2 ;  /* 0x0000000000027941 */ /* 0x000fea0003800200 */
.L_x_7043:
        /* <DEDUP_REMOVED lines=26> */
.L_x_7047:
[----:B------:R-:W-:Y:S05]  /*0710*/  BSYNC.RECONVERGENT B2 ;  /* 0x0000000000027941 */ /* 0x000fea0003800200 */
.L_x_7046:
        /* <DEDUP_REMOVED lines=16> */
.L_x_7049:
[----:B------:R-:W-:Y:S05]  /*0820*/  BSYNC.RECONVERGENT B2 ;  /* 0x0000000000027941 */ /* 0x000fea0003800200 */
.L_x_7048:
        /* <DEDUP_REMOVED lines=13> */
.L_x_7042:
[----:B------:R-:W-:Y:S05]  /*0900*/  BSYNC.RECONVERGENT B0 ;  /* 0x0000000000007941 */ /* 0x000fea0003800200 */
.L_x_7041:
        /* <DEDUP_REMOVED lines=8> */
.L_x_7040:
[----:B------:R-:W-:Y:S05]  /*0990*/  BSYNC.RECONVERGENT B1 ;  /* 0x0000000000017941 */ /* 0x000fea0003800200 */
.L_x_7039:
[----:B------:R-:W1:Y:S01]  /*09a0*/  LDCU UR8, c[0x0][0x398] ;  /* 0x00007300ff0877ac */ /* 0x000e620008000800 */
[----:B------:R-:W-:-:S05]  /*09b0*/  VIADD R4, R4, 0x11 ;  /* 0x0000001104047836 */ /* 0x000fca0000000000 */
[----:B-1----:R-:W-:-:S13]  /*09c0*/  ISETP.GE.AND P1, PT, R4, UR8, PT ;  /* 0x0000000804007c0c */ /* 0x002fda000bf26270 */
[----:B------:R-:W-:Y:S05]  /*09d0*/  @!P1 BRA `(.L_x_7051) ;  /* 0xfffffff400e89947 */ /* 0x000fea000383ffff */
[----:B------:R-:W-:Y:S05]  /*09e0*/  EXIT ;  /* 0x000000000000794d */ /* 0x000fea0003800000 */
.L_x_7052:
        /* <DEDUP_REMOVED lines=9> */
.L_x_8119:


//--------------------- .text._Z15gpukernelAMWNr3ILi16ELi16EEvPdS0_S0_iii --------------------------
	.section	.text._Z15gpukernelAMWNr3ILi16ELi16EEvPdS0_S0_iii,"ax",@progbits
	.align	128
        .global         _Z15gpukernelAMWNr3ILi16ELi16EEvPdS0_S0_iii
        .type           _Z15gpukernelAMWNr3ILi16ELi16EEvPdS0_S0_iii,@function
        .size           _Z15gpukernelAMWNr3ILi16ELi16EEvPdS0_S0_iii,(.L_x_8120 - _Z15gpukernelAMWNr3ILi16ELi16EEvPdS0_S0_iii)
        .other          _Z15gpukernelAMWNr3ILi16ELi16EEvPdS0_S0_iii,@"STO_CUDA_ENTRY STV_DEFAULT"
_Z15gpukernelAMWNr3ILi16ELi16EEvPdS0_S0_iii:
.text._Z15gpukernelAMWNr3ILi16ELi16EEvPdS0_S0_iii:
        /* <DEDUP_REMOVED lines=24> */
.L_x_7065:
[----:B0-----:R-:W0:Y:S01]  /*0180*/  LDCU UR8, c[0x0][0x3a0] ;  /* 0x00007400ff0877ac */ /* 0x001e220008000800 */
[----:B------:R-:W-:Y:S01]  /*0190*/  BSSY.RECONVERGENT B1, `(.L_x_7053) ;  /* 0x0000080000017945 */ /* 0x000fe20003800200 */
[----:B0-----:R-:W-:-:S13]  /*01a0*/  ISETP.GE.AND P1, PT, R5, UR8, PT ;  /* 0x0000000805007c0c */ /* 0x001fda000bf26270 */
[----:B------:R-:W-:Y:S05]  /*01b0*/  @P1 BRA `(.L_x_7054) ;  /* 0x0000000400f41947 */ /* 0x000fea0003800000 */
[----:B------:R-:W-:-:S07]  /*01c0*/  IMAD.MOV.U32 R9, RZ, RZ, R5 ;  /* 0x000000ffff097224 */ /* 0x000fce00078e0005 */
.L_x_7064:
        /* <DEDUP_REMOVED lines=17> */
.L_x_7059:
        /* <DEDUP_REMOVED lines=40> */
.L_x_7058:
[----:B------:R-:W-:Y:S05]  /*0560*/  BSYNC.RECONVERGENT B2 ;  /* 0x0000000000027941 */ /* 0x000fea0003800200 */
.L_x_7057:
        /* <DEDUP_REMOVED lines=26> */
.L_x_7061:
[----:B------:R-:W-:Y:S05]  /*0710*/  BSYNC.RECONVERGENT B2 ;  /* 0x0000000000027941 */ /* 0x000fea0003800200 */
.L_x_7060:
        /* <DEDUP_REMOVED lines=16> */
.L_x_7063:
[----:B------:R-:W-:Y:S05]  /*0820*/  BSYNC.RECONVERGENT B2 ;  /* 0x0000000000027941 */ /* 0x000fea0003800200 */
.L_x_7062:
        /* <DEDUP_REMOVED lines=13> */
.L_x_7056:
[----:B------:R-:W-:Y:S05]  /*0900*/  BSYNC.RECONVERGENT B0 ;  /* 0x0000000000007941 */ /* 0x000fea0003800200 */
.L_x_7055:
        /* <DEDUP_REMOVED lines=8> */
.L_x_7054:
[----:B------:R-:W-:Y:S05]  /*0990*/  BSYNC.RECONVERGENT B1 ;  /* 0x0000000000017941 */ /* 0x000fea0003800200 */
.L_x_7053:
[----:B------:R-:W1:Y:S01]  /*09a0*/  LDCU UR8, c[0x0][0x398] ;  /* 0x00007300ff0877ac */ /* 0x000e620008000800 */
[----:B------:R-:W-:-:S05]  /*09b0*/  VIADD R4, R4, 0x10 ;  /* 0x0000001004047836 */ /* 0x000fca0000000000 */
[----:B-1----:R-:W-:-:S13]  /*09c0*/  ISETP.GE.AND P1, PT, R4, UR8, PT ;  /* 0x0000000804007c0c */ /* 0x002fda000bf26270 */
[----:B------:R-:W-:Y:S05]  /*09d0*/  @!P1 BRA `(.L_x_7065) ;  /* 0xfffffff400e89947 */ /* 0x000fea000383ffff */
[----:B------:R-:W-:Y:S05]  /*09e0*/  EXIT ;  /* 0x000000000000794d */ /* 0x000fea0003800000 */
.L_x_7066:
        /* <DEDUP_REMOVED lines=9> */
.L_x_8120:


//--------------------- .text._Z15gpukernelAMWNr3ILi16ELi15EEvPdS0_S0_iii --------------------------
	.section	.text._Z15gpukernelAMWNr3ILi16ELi15EEvPdS0_S0_iii,"ax",@progbits
	.align	128
        .global         _Z15gpukernelAMWNr3ILi16ELi15EEvPdS0_S0_iii
        .type           _Z15gpukernelAMWNr3ILi16ELi15EEvPdS0_S0_iii,@function
        .size           _Z15gpukernelAMWNr3ILi16ELi15EEvPdS0_S0_iii,(.L_x_8121 - _Z15gpukernelAMWNr3ILi16ELi15EEvPdS0_S0_iii)
        .other          _Z15gpukernelAMWNr3ILi16ELi15EEvPdS0_S0_iii,@"STO_CUDA_ENTRY STV_DEFAULT"
_Z15gpukernelAMWNr3ILi16ELi15EEvPdS0_S0_iii:
.text._Z15gpukernelAMWNr3ILi16ELi15EEvPdS0_S0_iii:
        /* <DEDUP_REMOVED lines=24> */
.L_x_7079:
[----:B0-----:R-:W0:Y:S01]  /*0180*/  LDCU UR8, c[0x0][0x3a0] ;  /* 0x00007400ff0877ac */ /* 0x001e220008000800 */
[----:B------:R-:W-:Y:S01]  /*0190*/  BSSY.RECONVERGENT B1, `(.L_x_7067) ;  /* 0x0000080000017945 */ /* 0x000fe20003800200 */
[----:B0-----:R-:W-:-:S13]  /*01a0*/  ISETP.GE.AND P1, PT, R5, UR8, PT ;  /* 0x0000000805007c0c */ /* 0x001fda000bf26270 */
[----:B------:R-:W-:Y:S05]  /*01b0*/  @P1 BRA `(.L_x_7068) ;  /* 0x0000000400f41947 */ /* 0x000fea0003800000 */
[----:B------:R-:W-:-:S07]  /*01c0*/  IMAD.MOV.U32 R9, RZ, RZ, R5 ;  /* 0x000000ffff097224 */ /* 0x000fce00078e0005 */
.L_x_7078:
        /* <DEDUP_REMOVED lines=17> */
.L_x_7073:
        /* <DEDUP_REMOVED lines=40> */
.L_x_7072:
[----:B------:R-:W-:Y:S05]  /*0560*/  BSYNC.RECONVERGENT B2 ;  /* 0x0000000000027941 */ /* 0x000fea0003800200 */
.L_x_7071:
        /* <DEDUP_REMOVED lines=26> */
.L_x_7075:
[----:B------:R-:W-:Y:S05]  /*0710*/  BSYNC.RECONVERGENT B2 ;  /* 0x0000000000027941 */ /* 0x000fea0003800200 */
.L_x_7074:
        /* <DEDUP_REMOVED lines=16> */
.L_x_7077:
[----:B------:R-:W-:Y:S05]  /*0820*/  BSYNC.RECONVERGENT B2 ;  /* 0x0000000000027941 */ /* 0x000fea0003800200 */
.L_x_7076:
        /* <DEDUP_REMOVED lines=13> */
.L_x_7070:
[----:B------:R-:W-:Y:S05]  /*0900*/  BSYNC.RECONVERGENT B0 ;  /* 0x0000000000007941 */ /* 0x000fea0003800200 */
.L_x_7069:
        /* <DEDUP_REMOVED lines=8> */
.L_x_7068:
[----:B------:R-:W-:Y:S05]  /*0990*/  BSYNC.RECONVERGENT B1 ;  /* 0x0000000000017941 */ /* 0x000fea0003800200 */
.L_x_7067:
[----:B------:R-:W1:Y:S01]  /*09a0*/  LDCU UR8, c[0x0][0x398] ;  /* 0x00007300ff0877ac */ /* 0x000e620008000800 */
[----:B------:R-:W-:-:S05]  /*09b0*/  VIADD R4, R4, 0xf ;  /* 0x0000000f04047836 */ /* 0x000fca0000000000 */
[----:B-1----:R-:W-:-:S13]  /*09c0*/  ISETP.GE.AND P1, PT, R4, UR8, PT ;  /* 0x0000000804007c0c */ /* 0x002fda000bf26270 */
[----:B------:R-:W-:Y:S05]  /*09d0*/  @!P1 BRA `(.L_x_7079) ;  /* 0xfffffff400e89947 */ /* 0x000fea000383ffff */
[----:B------:R-:W-:Y:S05]  /*09e0*/  EXIT ;  /* 0x000000000000794d */ /* 0x000fea0003800000 */
.L_x_7080:
        /* <DEDUP_REMOVED lines=9> */
.L_x_8121:


//--------------------- .text._Z15gpukernelAMWNr3ILi16ELi14EEvPdS0_S0_iii --------------------------
	.section	.text._Z15gpukernelAMWNr3ILi16ELi14EEvPdS0_S0_iii,"ax",@progbits
	.align	128
        .global         _Z15gpukernelAMWNr3ILi16ELi14EEvPdS0_S0_iii
        .type           _Z15gpukernelAMWNr3ILi16ELi14EEvPdS0_S0_iii,@function
        .size           _Z15gpukernelAMWNr3ILi16ELi14EEvPdS0_S0_iii,(.L_x_8122 - _Z15gpukernelAMWNr3ILi16ELi14EEvPdS0_S0_iii)
        .other          _Z15gpukernelAMWNr3ILi16ELi14EEvPdS0_S0_iii,@"STO_CUDA_ENTRY STV_DEFAULT"
_Z15gpukernelAMWNr3ILi16ELi14EEvPdS0_S0_iii:
.text._Z15gpukernelAMWNr3ILi16ELi14EEvPdS0_S0_iii:
        /* <DEDUP_REMOVED lines=24> */
.L_x_7093:
[----:B0-----:R-:W0:Y:S01]  /*0180*/  LDCU UR8, c[0x0][0x3a0] ;  /* 0x00007400ff0877ac */ /* 0x001e220008000800 */
[----:B------:R-:W-:Y:S01]  /*0190*/  BSSY.RECONVERGENT B1, `(.L_x_7081) ;  /* 0x0000080000017945 */ /* 0x000fe20003800200 */
[----:B0-----:R-:W-:-:S13]  /*01a0*/  ISETP.GE.AND P1, PT, R5, UR8, PT ;  /* 0x0000000805007c0c */ /* 0x001fda000bf26270 */
[----:B------:R-:W-:Y:S05]  /*01b0*/  @P1 BRA `(.L_x_7082) ;  /* 0x0000000400f41947 */ /* 0x000fea0003800000 */
[----:B------:R-:W-:-:S07]  /*01c0*/  IMAD.MOV.U32 R9, RZ, RZ, R5 ;  /* 0x000000ffff097224 */ /* 0x000fce00078e0005 */
.L_x_7092:
        /* <DEDUP_REMOVED lines=17> */
.L_x_7087:
        /* <DEDUP_REMOVED lines=40> */
.L_x_7086:
[----:B------:R-:W-:Y:S05]  /*0560*/  BSYNC.RECONVERGENT B2 ;  /* 0x0000000000027941 */ /* 0x000fea0003800200 */
.L_x_7085:
        /* <DEDUP_REMOVED lines=26> */
.L_x_7089:
[----:B------:R-:W-:Y:S05]  /*0710*/  BSYNC.RECONVERGENT B2 ;  /* 0x0000000000027941 */ /* 0x000fea0003800200 */
.L_x_7088:
        /* <DEDUP_REMOVED lines=16> */
.L_x_7091:
[----:B------:R-:W-:Y:S05]  /*0820*/  BSYNC.RECONVERGENT B2 ;  /* 0x0000000000027941 */ /* 0x000fea0003800200 */
.L_x_7090:
        /* <DEDUP_REMOVED lines=13> */
.L_x_7084:
[----:B------:R-:W-:Y:S05]  /*0900*/  BSYNC.RECONVERGENT B0 ;  /* 0x0000000000007941 */ /* 0x000fea0003800200 */
.L_x_7083:
        /* <DEDUP_REMOVED lines=8> */
.L_x_7082:
[----:B------:R-:W-:Y:S05]  /*0990*/  BSYNC.RECONVERGENT B1 ;  /* 0x0000000000017941 */ /* 0x000fea0003800200 */
.L_x_7081:
[----:B------:R-:W1:Y:S01]  /*09a0*/  LDCU UR8, c[0x0][0x398] ;  /* 0x00007300ff0877ac */ /* 0x000e620008000800 */
[----:B------:R-:W-:-:S05]  /*09b0*/  VIADD R4, R4, 0xe ;  /* 0x0000000e04047836 */ /* 0x000fca0000000000 */
[----:B-1----:R-:W-:-:S13]  /*09c0*/  ISETP.GE.AND P1, PT, R4, UR8, PT ;  /* 0x0000000804007c0c */ /* 0x002fda000bf26270 */
[----:B------:R-:W-:Y:S05]  /*09d0*/  @!P1 BRA `(.L_x_7093) ;  /* 0xfffffff400e89947 */ /* 0x000fea000383ffff */
[----:B------:R-:W-:Y:S05]  /*09e0*/  EXIT ;  /* 0x000000000000794d */ /* 0x000fea0003800000 */
.L_x_7094:
        /* <DEDUP_REMOVED lines=9> */
.L_x_8122:


//--------------------- .text._Z15gpukernelAMWNr3ILi16ELi13EEvPdS0_S0_iii --------------------------
	.section	.text._Z15gpukernelAMWNr3ILi16ELi13EEvPdS0_S0_iii,"ax",@progbits
	.align	128
        .global         _Z15gpukernelAMWNr3ILi16ELi13EEvPdS0_S0_iii
        .type           _Z15gpukernelAMWNr3ILi16ELi13EEvPdS0_S0_iii,@function
        .size           _Z15gpukernelAMWNr3ILi16ELi13EEvPdS0_S0_iii,(.L_x_8123 - _Z15gpukernelAMWNr3ILi16ELi13EEvPdS0_S0_iii)
        .other          _Z15gpukernelAMWNr3ILi16ELi13EEvPdS0_S0_iii,@"STO_CUDA_ENTRY STV_DEFAULT"
_Z15gpukernelAMWNr3ILi16ELi13EEvPdS0_S0_iii:
.text._Z15gpukernelAMWNr3ILi16ELi13EEvPdS0_S0_iii:
        /* <DEDUP_REMOVED lines=24> */
.L_x_7107:
[----:B0-----:R-:W0:Y:S01]  /*0180*/  LDCU UR8, c[0x0][0x3a0] ;  /* 0x00007400ff0877ac */ /* 0x001e220008000800 */
[----:B------:R-:W-:Y:S01]  /*0190*/  BSSY.RECONVERGENT B1, `(.L_x_7095) ;  /* 0x0000080000017945 */ /* 0x000fe20003800200 */
[----:B0-----:R-:W-:-:S13]  /*01a0*/  ISETP.GE.AND P1, PT, R5, UR8, PT ;  /* 0x0000000805007c0c */ /* 0x001fda000bf26270 */
[----:B------:R-:W-:Y:S05]  /*01b0*/  @P1 BRA `(.L_x_7096) ;  /* 0x0000000400f41947 */ /* 0x000fea0003800000 */
[----:B------:R-:W-:-:S07]  /*01c0*/  IMAD.MOV.U32 R9, RZ, RZ, R5 ;  /* 0x000000ffff097224 */ /* 0x000fce00078e0005 */
.L_x_7106:
        /* <DEDUP_REMOVED lines=17> */
.L_x_7101:
        /* <DEDUP_REMOVED lines=40> */
.L_x_7100:
[----:B------:R-:W-:Y:S05]  /*0560*/  BSYNC.RECONVERGENT B2 ;  /* 0x0000000000027941 */ /* 0x000fea0003800200 */
.L_x_7099:
        /* <DEDUP_REMOVED lines=26> */
.L_x_7103:
[----:B------:R-:W-:Y:S05]  /*0710*/  BSYNC.RECONVERGENT B2 ;  /* 0x0000000000027941 */ /* 0x000fea0003800200 */
.L_x_7102:
        /* <DEDUP_REMOVED lines=16> */
.L_x_7105:
[----:B------:R-:W-:Y:S05]  /*0820*/  BSYNC.RECONVERGENT B2 ;  /* 0x0000000000027941 */ /* 0x000fea0003800200 */
.L_x_7104:
        /* <DEDUP_REMOVED lines=13> */
.L_x_7098:
[----:B------:R-:W-:Y:S05]  /*0900*/  BSYNC.RECONVERGENT B0 ;  /* 0x0000000000007941 */ /* 0x000fea0003800200 */
.L_x_7097:
        /* <DEDUP_REMOVED lines=8> */
.L_x_7096:
[----:B------:R-:W-:Y:S05]  /*0990*/  BSYNC.RECONVERGENT B1 ;  /* 0x0000000000017941 */ /* 0x000fea0003800200 */
.L_x_7095:
[----:B------:R-:W1:Y:S01]  /*09a0*/  LDCU UR8, c[0x0][0x398] ;  /* 0x00007300ff0877ac */ /* 0x000e620008000800 */
[----:B------:R-:W-:-:S05]  /*09b0*/  VIADD R4, R4, 0xd ;  /* 0x0000000d04047836 */ /* 0x000fca0000000000 */
[----:B-1----:R-:W-:-:S13]  /*09c0*/  ISETP.GE.AND P1, PT, R4, UR8, PT ;  /* 0x0000000804007c0c */ /* 0x002fda000bf26270 */
[----:B------:R-:W-:Y:S05]  /*09d0*/  @!P1 BRA `(.L_x_7107) ;  /* 0xfffffff400e89947 */ /* 0x000fea000383ffff */
[----:B------:R-:W-:Y:S05]  /*09e0*/  EXIT ;  /* 0x000000000000794d */ /* 0x000fea0003800000 */
.L_x_7108:
        /* <DEDUP_REMOVED lines=9> */
.L_x_8123:


//--------------------- .text._Z15gpukernelAMWNr3ILi16ELi12EEvPdS0_S0_iii --------------------------
	.section	.text._Z15gpukernelAMWNr3ILi16ELi12EEvPdS0_S0_iii,"ax",@progbits
	.align	128
        .global         _Z15gpukernelAMWNr3ILi16ELi12EEvPdS0_S0_iii
        .type           _Z15gpukernelAMWNr3ILi16ELi12EEvPdS0_S0_iii,@function
        .size           _Z15gpukernelAMWNr3ILi16ELi12EEvPdS0_S0_iii,(.L_x_8124 - _Z15gpukernelAMWNr3ILi16ELi12EEvPdS0_S0_iii)
        .other          _Z15gpukernelAMWNr3ILi16ELi12EEvPdS0_S0_iii,@"STO_CUDA_ENTRY STV_DEFAULT"
_Z15gpukernelAMWNr3ILi16ELi12EEvPdS0_S0_iii:
.text._Z15gpukernelAMWNr3ILi16ELi12EEvPdS0_S0_iii:
        /* <DEDUP_REMOVED lines=24> */
.L_x_7121:
[----:B0-----:R-:W0:Y:S01]  /*0180*/  LDCU UR8, c[0x0][0x3a0] ;  /* 0x00007400ff0877ac */ /* 0x001e220008000800 */
[----:B------:R-:W-:Y:S01]  /*0190*/  BSSY.RECONVERGENT B1, `(.L_x_7109) ;  /* 0x0000080000017945 */ /* 0x000fe20003800200 */
[----:B0-----:R-:W-:-:S13]  /*01a0*/  ISETP.GE.AND P1, PT, R5, UR8, PT ;  /* 0x0000000805007c0c */ /* 0x001fda000bf26270 */
[----:B------:R-:W-:Y:S05]  /*01b0*/  @P1 BRA `(.L_x_7110) ;  /* 0x0000000400f41947 */ /* 0x000fea0003800000 */
[----:B------:R-:W-:-:S07]  /*01c0*/  IMAD.MOV.U32 R9, RZ, RZ, R5 ;  /* 0x000000ffff097224 */ /* 0x000fce00078e0005 */
.L_x_7120:
        /* <DEDUP_REMOVED lines=17> */
.L_x_7115:
        /* <DEDUP_REMOVED lines=40> */
.L_x_7114:
[----:B------:R-:W-:Y:S05]  /*0560*/  BSYNC.RECONVERGENT B2 ;  /* 0x0000000000027941 */ /* 0x000fea0003800200 */
.L_x_7113:
        /* <DEDUP_REMOVED lines=26> */
.L_x_7117:
[----:B------:R-:W-:Y:S05]  /*0710*/  BSYNC.RECONVERGENT B2 ;  /* 0x0000000000027941 */ /* 0x000fea0003800200 */
.L_x_7116:
        /* <DEDUP_REMOVED lines=16> */
.L_x_7119:
[----:B------:R-:W-:Y:S05]  /*0820*/  BSYNC.RECONVERGENT B2 ;  /* 0x0000000000027941 */ /* 0x000fea0003800200 */
.L_x_7118:
        /* <DEDUP_REMOVED lines=13> */
.L_x_7112:
[----:B------:R-:W-:Y:S05]  /*0900*/  BSYNC.RECONVERGENT B0 ;  /* 0x0000000000007941 */ /* 0x000fea0003800200 */
.L_x_7111:
        /* <DEDUP_REMOVED lines=8> */
.L_x_7110:
[----:B------:R-:W-:Y:S05]  /*0990*/  BSYNC.RECONVERGENT B1 ;  /* 0x0000000000017941 */ /* 0x000fea0003800200 */
.L_x_7109:
[----:B------:R-:W1:Y:S01]  /*09a0*/  LDCU UR8, c[0x0][0x398] ;  /* 0x00007300ff0877ac */ /* 0x000e620008000800 */
[----:B------:R-:W-:-:S05]  /*09b0*/  VIADD R4, R4, 0xc ;  /* 0x0000000c04047836 */ /* 0x000fca0000000000 */
[----:B-1----:R-:W-:-:S13]  /*09c0*/  ISETP.GE.AND P1, PT, R4, UR8, PT ;  /* 0x0000000804007c0c */ /* 0x002fda000bf26270 */
[----:B------:R-:W-:Y:S05]  /*09d0*/  @!P1 BRA `(.L_x_7121) ;  /* 0xfffffff400e89947 */ /* 0x000fea000383ffff */
[----:B------:R-:W-:Y:S05]  /*09e0*/  EXIT ;  /* 0x000000000000794d */ /* 0x000fea0003800000 */
.L_x_7122:
        /* <DEDUP_REMOVED lines=9> */
.L_x_8124:


//--------------------- .text._Z15gpukernelAMWNr3ILi16ELi11EEvPdS0_S0_iii --------------------------
	.section	.text._Z15gpukernelAMWNr3ILi16ELi11EEvPdS0_S0_iii,"ax",@progbits
	.align	128
        .global         _Z15gpukernelAMWNr3ILi16ELi11EEvPdS0_S0_iii
        .type           _Z15gpukernelAMWNr3ILi16ELi11EEvPdS0_S0_iii,@function
        .size           _Z15gpukernelAMWNr3ILi16ELi11EEvPdS0_S0_iii,(.L_x_8125 - _Z15gpukernelAMWNr3ILi16ELi11EEvPdS0_S0_iii)
        .other          _Z15gpukernelAMWNr3ILi16ELi11EEvPdS0_S0_iii,@"STO_CUDA_ENTRY STV_DEFAULT"
_Z15gpukernelAMWNr3ILi16ELi11EEvPdS0_S0_iii:
.text._Z15gpukernelAMWNr3ILi16ELi11EEvPdS0_S0_iii:
        /* <DEDUP_REMOVED lines=24> */
.L_x_7135:
[----:B0-----:R-:W0:Y:S01]  /*0180*/  LDCU UR8, c[0x0][0x3a0] ;  /* 0x00007400ff0877ac */ /* 0x001e220008000800 */
[----:B------:R-:W-:Y:S01]  /*0190*/  BSSY.RECONVERGENT B1, `(.L_x_7123) ;  /* 0x0000080000017945 */ /* 0x000fe20003800200 */
[----:B0-----:R-:W-:-:S13]  /*01a0*/  ISETP.GE.AND P1, PT, R5, UR8, PT ;  /* 0x0000000805007c0c */ /* 0x001fda000bf26270 */
[----:B------:R-:W-:Y:S05]  /*01b0*/  @P1 BRA `(.L_x_7124) ;  /* 0x0000000400f41947 */ /* 0x000fea0003800000 */
[----:B------:R-:W-:-:S07]  /*01c0*/  IMAD.MOV.U32 R9, RZ, RZ, R5 ;  /* 0x000000ffff097224 */ /* 0x000fce00078e0005 */
.L_x_7134:
        /* <DEDUP_REMOVED lines=17> */
.L_x_7129:
        /* <DEDUP_REMOVED lines=40> */
.L_x_7128:
[----:B------:R-:W-:Y:S05]  /*0560*/  BSYNC.RECONVERGENT B2 ;  /* 0x0000000000027941 */ /* 0x000fea0003800200 */
.L_x_7127:
        /* <DEDUP_REMOVED lines=26> */
.L_x_7131:
[----:B------:R-:W-:Y:S05]  /*0710*/  BSYNC.RECONVERGENT B2 ;  /* 0x0000000000027941 */ /* 0x000fea0003800200 */
.L_x_7130:
        /* <DEDUP_REMOVED lines=16> */
.L_x_7133:
[----:B------:R-:W-:Y:S05]  /*0820*/  BSYNC.RECONVERGENT B2 ;  /* 0x0000000000027941 */ /* 0x000fea0003800200 */
.L_x_7132:
        /* <DEDUP_REMOVED lines=13> */
.L_x_7126:
[----:B------:R-:W-:Y:S05]  /*0900*/  BSYNC.RECONVERGENT B0 ;  /* 0x0000000000007941 */ /* 0x000fea0003800200 */
.L_x_7125:
        /* <DEDUP_REMOVED lines=8> */
.L_x_7124:
[----:B------:R-:W-:Y:S05]  /*0990*/  BSYNC.RECONVERGENT B1 ;  /* 0x0000000000017941 */ /* 0x000fea0003800200 */
.L_x_7123:
[----:B------:R-:W1:Y:S01]  /*09a0*/  LDCU UR8, c[0x0][0x398] ;  /* 0x00007300ff0877ac */ /* 0x000e620008000800 */
[----:B------:R-:W-:-:S05]  /*09b0*/  VIADD R4, R4, 0xb ;  /* 0x0000000b04047836 */ /* 0x000fca0000000000 */
[----:B-1----:R-:W-:-:S13]  /*09c0*/  ISETP.GE.AND P1, PT, R4, UR8, PT ;  /* 0x0000000804007c0c */ /* 0x002fda000bf26270 */
[----:B------:R-:W-:Y:S05]  /*09d0*/  @!P1 BRA `(.L_x_7135) ;  /* 0xfffffff400e89947 */ /* 0x000fea000383ffff */
[----:B------:R-:W-:Y:S05]  /*09e0*/  EXIT ;  /* 0x000000000000794d */ /* 0x000fea0003800000 */
.L_x_7136:
        /* <DEDUP_REMOVED lines=9> */
.L_x_8125:


//--------------------- .text._Z15gpukernelAMWNr3ILi16ELi10EEvPdS0_S0_iii --------------------------
	.section	.text._Z15gpukernelAMWNr3ILi16ELi10EEvPdS0_S0_iii,"ax",@progbits
	.align	128
        .global         _Z15gpukernelAMWNr3ILi16ELi10EEvPdS0_S0_iii
        .type           _Z15gpukernelAMWNr3ILi16ELi10EEvPdS0_S0_iii,@function
        .size           _Z15gpukernelAMWNr3ILi16ELi10EEvPdS0_S0_iii,(.L_x_8126 - _Z15gpukernelAMWNr3ILi16ELi10EEvPdS0_S0_iii)
        .other          _Z15gpukernelAMWNr3ILi16ELi10EEvPdS0_S0_iii,@"STO_CUDA_ENTRY STV_DEFAULT"
_Z15gpukernelAMWNr3ILi16ELi10EEvPdS0_S0_iii:
.text._Z15gpukernelAMWNr3ILi16ELi10EEvPdS0_S0_iii:
        /* <DEDUP_REMOVED lines=24> */
.L_x_7149:
[----:B0-----:R-:W0:Y:S01]  /*0180*/  LDCU UR8, c[0x0][0x3a0] ;  /* 0x00007400ff0877ac */ /* 0x001e220008000800 */
[----:B------:R-:W-:Y:S01]  /*0190*/  BSSY.RECONVERGENT B1, `(.L_x_7137) ;  /* 0x0000080000017945 */ /* 0x000fe20003800200 */
[----:B0-----:R-:W-:-:S13]  /*01a0*/  ISETP.GE.AND P1, PT, R5, UR8, PT ;  /* 0x0000000805007c0c */ /* 0x001fda000bf26270 */
[----:B------:R-:W-:Y:S05]  /*01b0*/  @P1 BRA `(.L_x_7138) ;  /* 0x0000000400f41947 */ /* 0x000fea0003800000 */
[----:B------:R-:W-:-:S07]  /*01c0*/  IMAD.MOV.U32 R9, RZ, RZ, R5 ;  /* 0x000000ffff097224 */ /* 0x000fce00078e0005 */
.L_x_7148:
        /* <DEDUP_REMOVED lines=17> */
.L_x_7143:
        /* <DEDUP_REMOVED lines=40> */
.L_x_7142:
[----:B------:R-:W-:Y:S05]  /*0560*/  BSYNC.RECONVERGENT B2 ;  /* 0x0000000000027941 */ /* 0x000fea0003800200 */
.L_x_7141:
        /* <DEDUP_REMOVED lines=26> */
.L_x_7145:
[----:B------:R-:W-:Y:S05]  /*0710*/  BSYNC.RECONVERGENT B2 ;  /* 0x0000000000027941 */ /* 0x000fea0003800200 */
.L_x_7144:
        /* <DEDUP_REMOVED lines=16> */
.L_x_7147:
[----:B------:R-:W-:Y:S05]  /*0820*/  BSYNC.RECONVERGENT B2 ;  /* 0x0000000000027941 */ /* 0x000fea0003800200 */
.L_x_7146:
        /* <DEDUP_REMOVED lines=13> */
.L_x_7140:
[----:B------:R-:W-:Y:S05]  /*0900*/  BSYNC.RECONVERGENT B0 ;  /* 0x0000000000007941 */ /* 0x000fea0003800200 */
.L_x_7139:
        /* <DEDUP_REMOVED lines=8> */
.L_x_7138:
[----:B------:R-:W-:Y:S05]  /*0990*/  BSYNC.RECONVERGENT B1 ;  /* 0x0000000000017941 */ /* 0x000fea0003800200 */
.L_x_7137:
[----:B------:R-:W1:Y:S01]  /*09a0*/  LDCU UR8, c[0x0][0x398] ;  /* 0x00007300ff0877ac */ /* 0x000e620008000800 */
[----:B------:R-:W-:-:S05]  /*09b0*/  VIADD R4, R4, 0xa ;  /* 0x0000000a04047836 */ /* 0x000fca0000000000 */
[----:B-1----:R-:W-:-:S13]  /*09c0*/  ISETP.GE.AND P1, PT, R4, UR8, PT ;  /* 0x0000000804007c0c */ /* 0x002fda000bf26270 */
[----:B------:R-:W-:Y:S05]  /*09d0*/  @!P1 BRA `(.L_x_7149) ;  /* 0xfffffff400e89947 */ /* 0x000fea000383ffff */
[----:B------:R-:W-:Y:S05]  /*09e0*/  EXIT ;  /* 0x000000000000794d */ /* 0x000fea0003800000 */
.L_x_7150:
        /* <DEDUP_REMOVED lines=9> */
.L_x_8126:


//--------------------- .text._Z15gpukernelAMWNr3ILi16ELi9EEvPdS0_S0_iii --------------------------
	.section	.text._Z15gpukernelAMWNr3ILi16ELi9EEvPdS0_S0_iii,"ax",@progbits
	.align	128
        .global         _Z15gpukernelAMWNr3ILi16ELi9EEvPdS0_S0_iii
        .type           _Z15gpukernelAMWNr3ILi16ELi9EEvPdS0_S0_iii,@function
        .size           _Z15gpukernelAMWNr3ILi16ELi9EEvPdS0_S0_iii,(.L_x_8127 - _Z15gpukernelAMWNr3ILi16ELi9EEvPdS0_S0_iii)
        .other          _Z15gpukernelAMWNr3ILi16ELi9EEvPdS0_S0_iii,@"STO_CUDA_ENTRY STV_DEFAULT"
_Z15gpukernelAMWNr3ILi16ELi9EEvPdS0_S0_iii:
.text._Z15gpukernelAMWNr3ILi16ELi9EEvPdS0_S0_iii:
        /* <DEDUP_REMOVED lines=24> */
.L_x_7163:
[----:B0-----:R-:W0:Y:S01]  /*0180*/  LDCU UR8, c[0x0][0x3a0] ;  /* 0x00007400ff0877ac */ /* 0x001e220008000800 */
[----:B------:R-:W-:Y:S01]  /*0190*/  BSSY.RECONVERGENT B1, `(.L_x_7151) ;  /* 0x0000080000017945 */ /* 0x000fe20003800200 */
[----:B0-----:R-:W-:-:S13]  /*01a0*/  ISETP.GE.AND P1, PT, R5, UR8, PT ;  /* 0x0000000805007c0c */ /* 0x001fda000bf26270 */
[----:B------:R-:W-:Y:S05]  /*01b0*/  @P1 BRA `(.L_x_7152) ;  /* 0x0000000400f41947 */ /* 0x000fea0003800000 */
[----:B------:R-:W-:-:S07]  /*01c0*/  IMAD.MOV.U32 R9, RZ, RZ, R5 ;  /* 0x000000ffff097224 */ /* 0x000fce00078e0005 */
.L_x_7162:
        /* <DEDUP_REMOVED lines=17> */
.L_x_7157:
        /* <DEDUP_REMOVED lines=40> */
.L_x_7156:
[----:B------:R-:W-:Y:S05]  /*0560*/  BSYNC.RECONVERGENT B2 ;  /* 0x0000000000027941 */ /* 0x000fea0003800200 */
.L_x_7155:
        /* <DEDUP_REMOVED lines=26> */
.L_x_7159:
[----:B------:R-:W-:Y:S05]  /*0710*/  BSYNC.RECONVERGENT B2 ;  /* 0x0000000000027941 */ /* 0x000fea0003800200 */
.L_x_7158:
        /* <DEDUP_REMOVED lines=16> */
.L_x_7161:
[----:B------:R-:W-:Y:S05]  /*0820*/  BSYNC.RECONVERGENT B2 ;  /* 0x0000000000027941 */ /* 0x000fea0003800200 */
.L_x_7160:
        /* <DEDUP_REMOVED lines=13> */
.L_x_7154:
[----:B------:R-:W-:Y:S05]  /*0900*/  BSYNC.RECONVERGENT B0 ;  /* 0x0000000000007941 */ /* 0x000fea0003800200 */
.L_x_7153:
        /* <DEDUP_REMOVED lines=8> */
.L_x_7152:
[----:B------:R-:W-:Y:S05]  /*0990*/  BSYNC.RECONVERGENT B1 ;  /* 0x0000000000017941 */ /* 0x000fea0003800200 */
.L_x_7151:
[----:B------:R-:W1:Y:S01]  /*09a0*/  LDCU UR8, c[0x0][0x398] ;  /* 0x00007300ff0877ac */ /* 0x000e620008000800 */
[----:B------:R-:W-:-:S05]  /*09b0*/  VIADD R4, R4, 0x9 ;  /* 0x0000000904047836 */ /* 0x000fca0000000000 */
[----:B-1----:R-:W-:-:S13]  /*09c0*/  ISETP.GE.AND P1, PT, R4, UR8, PT ;  /* 0x0000000804007c0c */ /* 0x002fda000bf26270 */
[----:B------:R-:W-:Y:S05]  /*09d0*/  @!P1 BRA `(.L_x_7163) ;  /* 0xfffffff400e89947 */ /* 0x000fea000383ffff */
[----:B------:R-:W-:Y:S05]  /*09e0*/  EXIT ;  /* 0x000000000000794d */ /* 0x000fea0003800000 */
.L_x_7164:
        /* <DEDUP_REMOVED lines=9> */
.L_x_8127:


//--------------------- .text._Z15gpukernelAMWNr3ILi16ELi8EEvPdS0_S0_iii --------------------------
	.section	.text._Z15gpukernelAMWNr3ILi16ELi8EEvPdS0_S0_iii,"ax",@progbits
	.align	128
        .global         _Z15gpukernelAMWNr3ILi16ELi8EEvPdS0_S0_iii
        .type           _Z15gpukernelAMWNr3ILi16ELi8EEvPdS0_S0_iii,@function
        .size           _Z15gpukernelAMWNr3ILi16ELi8EEvPdS0_S0_iii,(.L_x_8128 - _Z15gpukernelAMWNr3ILi16ELi8EEvPdS0_S0_iii)
        .other          _Z15gpukernelAMWNr3ILi16ELi8EEvPdS0_S0_iii,@"STO_CUDA_ENTRY STV_DEFAULT"
_Z15gpukernelAMWNr3ILi16ELi8EEvPdS0_S0_iii:
.text._Z15gpukernelAMWNr3ILi16ELi8EEvPdS0_S0_iii:
        /* <DEDUP_REMOVED lines=24> */
.L_x_7177:
[----:B0-----:R-:W0:Y:S01]  /*0180*/  LDCU UR8, c[0x0][0x3a0] ;  /* 0x00007400ff0877ac */ /* 0x001e220008000800 */
[----:B------:R-:W-:Y:S01]  /*0190*/  BSSY.RECONVERGENT B1, `(.L_x_7165) ;  /* 0x0000080000017945 */ /* 0x000fe20003800200 */
[----:B0-----:R-:W-:-:S13]  /*01a0*/  ISETP.GE.AND P1, PT, R5, UR8, PT ;  /* 0x0000000805007c0c */ /* 0x001fda000bf26270 */
[----:B------:R-:W-:Y:S05]  /*01b0*/  @P1 BRA `(.L_x_7166) ;  /* 0x0000000400f41947 */ /* 0x000fea0003800000 */
[----:B------:R-:W-:-:S07]  /*01c0*/  IMAD.MOV.U32 R9, RZ, RZ, R5 ;  /* 0x000000ffff097224 */ /* 0x000fce00078e0005 */
.L_x_7176:
        /* <DEDUP_REMOVED lines=17> */
.L_x_7171:
        /* <DEDUP_REMOVED lines=40> */
.L_x_7170:
[----:B------:R-:W-:Y:S05]  /*0560*/  BSYNC.RECONVERGENT B2 ;  /* 0x0000000000027941 */ /* 0x000fea0003800200 */
.L_x_7169:
        /* <DEDUP_REMOVED lines=26> */
.L_x_7173:
[----:B------:R-:W-:Y:S05]  /*0710*/  BSYNC.RECONVERGENT B2 ;  /* 0x0000000000027941 */ /* 0x000fea0003800200 */
.L_x_7172:
        /* <DEDUP_REMOVED lines=16> */
.L_x_7175:
[----:B------:R-:W-:Y:S05]  /*0820*/  BSYNC.RECONVERGENT B2 ;  /* 0x0000000000027941 */ /* 0x000fea0003800200 */
.L_x_7174:
        /* <DEDUP_REMOVED lines=13> */
.L_x_7168:
[----:B------:R-:W-:Y:S05]  /*0900*/  BSYNC.RECONVERGENT B0 ;  /* 0x0000000000007941 */ /* 0x000fea0003800200 */
.L_x_7167:
        /* <DEDUP_REMOVED lines=8> */
.L_x_7166:
[----:B------:R-:W-:Y:S05]  /*0990*/  BSYNC.RECONVERGENT B1 ;  /* 0x0000000000017941 */ /* 0x000fea0003800200 */
.L_x_7165:
[----:B------:R-:W1:Y:S01]  /*09a0*/  LDCU UR8, c[0x0][0x398] ;  /* 0x00007300ff0877ac */ /* 0x000e620008000800 */
[----:B------:R-:W-:-:S05]  /*09b0*/  VIADD R4, R4, 0x8 ;  /* 0x0000000804047836 */ /* 0x000fca0000000000 */
[----:B-1----:R-:W-:-:S13]  /*09c0*/  ISETP.GE.AND P1, PT, R4, UR8, PT ;  /* 0x0000000804007c0c */ /* 0x002fda000bf26270 */
[----:B------:R-:W-:Y:S05]  /*09d0*/  @!P1 BRA `(.L_x_7177) ;  /* 0xfffffff400e89947 */ /* 0x000fea000383ffff */
[----:B------:R-:W-:Y:S05]  /*09e0*/  EXIT ;  /* 0x000000000000794d */ /* 0x000fea0003800000 */
.L_x_7178:
        /* <DEDUP_REMOVED lines=9> */
.L_x_8128:


//--------------------- .text._Z15gpukernelAMWNr3ILi16ELi7EEvPdS0_S0_iii --------------------------
	.section	.text._Z15gpukernelAMWNr3ILi16ELi7EEvPdS0_S0_iii,"ax",@progbits
	.align	128
        .global         _Z15gpukernelAMWNr3ILi16ELi7EEvPdS0_S0_iii
        .type           _Z15gpukernelAMWNr3ILi16ELi7EEvPdS0_S0_iii,@function
        .size           _Z15gpukernelAMWNr3ILi16ELi7EEvPdS0_S0_iii,(.L_x_8129 - _Z15gpukernelAMWNr3ILi16ELi7EEvPdS0_S0_iii)
        .other          _Z15gpukernelAMWNr3ILi16ELi7EEvPdS0_S0_iii,@"STO_CUDA_ENTRY STV_DEFAULT"
_Z15gpukernelAMWNr3ILi16ELi7EEvPdS0_S0_iii:
.text._Z15gpukernelAMWNr3ILi16ELi7EEvPdS0_S0_iii:
        /* <DEDUP_REMOVED lines=24> */
.L_x_7191:
[----:B0-----:R-:W0:Y:S01]  /*0180*/  LDCU UR8, c[0x0][0x3a0] ;  /* 0x00007400ff0877ac */ /* 0x001e220008000800 */
[----:B------:R-:W-:Y:S01]  /*0190*/  BSSY.RECONVERGENT B1, `(.L_x_7179) ;  /* 0x0000080000017945 */ /* 0x000fe20003800200 */
[----:B0-----:R-:W-:-:S13]  /*01a0*/  ISETP.GE.AND P1, PT, R5, UR8, PT ;  /* 0x0000000805007c0c */ /* 0x001fda000bf26270 */
[----:B------:R-:W-:Y:S05]  /*01b0*/  @P1 BRA `(.L_x_7180) ;  /* 0x0000000400f41947 */ /* 0x000fea0003800000 */
[----:B------:R-:W-:-:S07]  /*01c0*/  IMAD.MOV.U32 R9, RZ, RZ, R5 ;  /* 0x000000ffff097224 */ /* 0x000fce00078e0005 */
.L_x_7190:
        /* <DEDUP_REMOVED lines=17> */
.L_x_7185:
        /* <DEDUP_REMOVED lines=40> */
.L_x_7184:
[----:B------:R-:W-:Y:S05]  /*0560*/  BSYNC.RECONVERGENT B2 ;  /* 0x0000000000027941 */ /* 0x000fea0003800200 */
.L_x_7183:
        /* <DEDUP_REMOVED lines=26> */
.L_x_7187:
[----:B------:R-:W-:Y:S05]  /*0710*/  BSYNC.RECONVERGENT B2 ;  /* 0x0000000000027941 */ /* 0x000fea0003800200 */
.L_x_7186:
        /* <DEDUP_REMOVED lines=16> */
.L_x_7189:
[----:B------:R-:W-:Y:S05]  /*0820*/  BSYNC.RECONVERGENT B2 ;  /* 0x0000000000027941 */ /* 0x000fea0003800200 */
.L_x_7188:
        /* <DEDUP_REMOVED lines=13> */
.L_x_7182:
[----:B------:R-:W-:Y:S05]  /*0900*/  BSYNC.RECONVERGENT B0 ;  /* 0x0000000000007941 */ /* 0x000fea0003800200 */
.L_x_7181:
        /* <DEDUP_REMOVED lines=8> */
.L_x_7180:
[----:B------:R-:W-:Y:S05]  /*0990*/  BSYNC.RECONVERGENT B1 ;  /* 0x0000000000017941 */ /* 0x000fea0003800200 */
.L_x_7179:
[----:B------:R-:W1:Y:S01]  /*09a0*/  LDCU UR8, c[0x0][0x398] ;  /* 0x00007300ff0877ac */ /* 0x000e620008000800 */
[----:B------:R-:W-:-:S05]  /*09b0*/  VIADD R4, R4, 0x7 ;  /* 0x0000000704047836 */ /* 0x000fca0000000000 */
[----:B-1----:R-:W-:-:S13]  /*09c0*/  ISETP.GE.AND P1, PT, R4, UR8, PT ;  /* 0x0000000804007c0c */ /* 0x002fda000bf26270 */
[----:B------:R-:W-:Y:S05]  /*09d0*/  @!P1 BRA `(.L_x_7191) ;  /* 0xfffffff400e89947 */ /* 0x000fea000383ffff */
[----:B------:R-:W-:Y:S05]  /*09e0*/  EXIT ;  /* 0x000000000000794d */ /* 0x000fea0003800000 */
.L_x_7192:
        /* <DEDUP_REMOVED lines=9> */
.L_x_8129:


//--------------------- .text._Z15gpukernelAMWNr3ILi16ELi6EEvPdS0_S0_iii --------------------------
	.section	.text._Z15gpukernelAMWNr3ILi16ELi6EEvPdS0_S0_iii,"ax",@progbits
	.align	128
        .global         _Z15gpukernelAMWNr3ILi16ELi6EEvPdS0_S0_iii
        .type           _Z15gpukernelAMWNr3ILi16ELi6EEvPdS0_S0_iii,@function
        .size           _Z15gpukernelAMWNr3ILi16ELi6EEvPdS0_S0_iii,(.L_x_8130 - _Z15gpukernelAMWNr3ILi16ELi6EEvPdS0_S0_iii)
        .other          _Z15gpukernelAMWNr3ILi16ELi6EEvPdS0_S0_iii,@"STO_CUDA_ENTRY STV_DEFAULT"
_Z15gpukernelAMWNr3ILi16ELi6EEvPdS0_S0_iii:
.text._Z15gpukernelAMWNr3ILi16ELi6EEvPdS0_S0_iii:
        /* <DEDUP_REMOVED lines=24> */
.L_x_7205:
[----:B0-----:R-:W0:Y:S01]  /*0180*/  LDCU UR8, c[0x0][0x3a0] ;  /* 0x00007400ff0877ac */ /* 0x001e220008000800 */
[----:B------:R-:W-:Y:S01]  /*0190*/  BSSY.RECONVERGENT B1, `(.L_x_7193) ;  /* 0x0000080000017945 */ /* 0x000fe20003800200 */
[----:B0-----:R-:W-:-:S13]  /*01a0*/  ISETP.GE.AND P1, PT, R5, UR8, PT ;  /* 0x0000000805007c0c */ /* 0x001fda000bf26270 */
[----:B------:R-:W-:Y:S05]  /*01b0*/  @P1 BRA `(.L_x_7194) ;  /* 0x0000000400f41947 */ /* 0x000fea0003800000 */
[----:B------:R-:W-:-:S07]  /*01c0*/  IMAD.MOV.U32 R9, RZ, RZ, R5 ;  /* 0x000000ffff097224 */ /* 0x000fce00078e0005 */
.L_x_7204:
        /* <DEDUP_REMOVED lines=17> */
.L_x_7199:
        /* <DEDUP_REMOVED lines=40> */
.L_x_7198:
[----:B------:R-:W-:Y:S05]  /*0560*/  BSYNC.RECONVERGENT B2 ;  /* 0x0000000000027941 */ /* 0x000fea0003800200 */
.L_x_7197:
        /* <DEDUP_REMOVED lines=26> */
.L_x_7201:
[----:B------:R-:W-:Y:S05]  /*0710*/  BSYNC.RECONVERGENT B2 ;  /* 0x0000000000027941 */ /* 0x000fea0003800200 */
.L_x_7200:
        /* <DEDUP_REMOVED lines=16> */
.L_x_7203:
[----:B------:R-:W-:Y:S05]  /*0820*/  BSYNC.RECONVERGENT B2 ;  /* 0x0000000000027941 */ /* 0x000fea0003800200 */
.L_x_7202:
        /* <DEDUP_REMOVED lines=13> */
.L_x_7196:
[----:B------:R-:W-:Y:S05]  /*0900*/  BSYNC.RECONVERGENT B0 ;  /* 0x0000000000007941 */ /* 0x000fea0003800200 */
.L_x_7195:
        /* <DEDUP_REMOVED lines=8> */
.L_x_7194:
[----:B------:R-:W-:Y:S05]  /*0990*/  BSYNC.RECONVERGENT B1 ;  /* 0x0000000000017941 */ /* 0x000fea0003800200 */
.L_x_7193:
[----:B------:R-:W1:Y:S01]  /*09a0*/  LDCU UR8, c[0x0][0x398] ;  /* 0x00007300ff0877ac */ /* 0x000e620008000800 */
[----:B------:R-:W-:-:S05]  /*09b0*/  VIADD R4, R4, 0x6 ;  /* 0x0000000604047836 */ /* 0x000fca0000000000 */
[----:B-1----:R-:W-:-:S13]  /*09c0*/  ISETP.GE.AND P1, PT, R4, UR8, PT ;  /* 0x0000000804007c0c */ /* 0x002fda000bf26270 */
[----:B------:R-:W-:Y:S05]  /*09d0*/  @!P1 BRA `(.L_x_7205) ;  /* 0xfffffff400e89947 */ /* 0x000fea000383ffff */
[----:B------:R-:W-:Y:S05]  /*09e0*/  EXIT ;  /* 0x000000000000794d */ /* 0x000fea0003800000 */
.L_x_7206:
        /* <DEDUP_REMOVED lines=9> */
.L_x_8130:


//--------------------- .text._Z15gpukernelAMWNr3ILi16ELi5EEvPdS0_S0_iii --------------------------
	.section	.text._Z15gpukernelAMWNr3ILi16ELi5EEvPdS0_S0_iii,"ax",@progbits
	.align	128
        .global         _Z15gpukernelAMWNr3ILi16ELi5EEvPdS0_S0_iii
        .type           _Z15gpukernelAMWNr3ILi16ELi5EEvPdS0_S0_iii,@function
        .size           _Z15gpukernelAMWNr3ILi16ELi5EEvPdS0_S0_iii,(.L_x_8131 - _Z15gpukernelAMWNr3ILi16ELi5EEvPdS0_S0_iii)
        .other          _Z15gpukernelAMWNr3ILi16ELi5EEvPdS0_S0_iii,@"STO_CUDA_ENTRY STV_DEFAULT"
_Z15gpukernelAMWNr3ILi16ELi5EEvPdS0_S0_iii:
.text._Z15gpukernelAMWNr3ILi16ELi5EEvPdS0_S0_iii:
        /* <DEDUP_REMOVED lines=24> */
.L_x_7219:
[----:B0-----:R-:W0:Y:S01]  /*0180*/  LDCU UR8, c[0x0][0x3a0] ;  /* 0x00007400ff0877ac */ /* 0x001e220008000800 */
[----:B------:R-:W-:Y:S01]  /*0190*/  BSSY.RECONVERGENT B1, `(.L_x_7207) ;  /* 0x0000080000017945 */ /* 0x000fe20003800200 */
[----:B0-----:R-:W-:-:S13]  /*01a0*/  ISETP.GE.AND P1, PT, R5, UR8, PT ;  /* 0x0000000805007c0c */ /* 0x001fda000bf26270 */
[----:B------:R-:W-:Y:S05]  /*01b0*/  @P1 BRA `(.L_x_7208) ;  /* 0x0000000400f41947 */ /* 0x000fea0003800000 */
[----:B------:R-:W-:-:S07]  /*01c0*/  IMAD.MOV.U32 R9, RZ, RZ, R5 ;  /* 0x000000ffff097224 */ /* 0x000fce00078e0005 */
.L_x_7218:
        /* <DEDUP_REMOVED lines=17> */
.L_x_7213:
        /* <DEDUP_REMOVED lines=40> */
.L_x_7212:
[----:B------:R-:W-:Y:S05]  /*0560*/  BSYNC.RECONVERGENT B2 ;  /* 0x0000000000027941 */ /* 0x000fea0003800200 */
.L_x_7211:
        /* <DEDUP_REMOVED lines=26> */
.L_x_7215:
[----:B------:R-:W-:Y:S05]  /*0710*/  BSYNC.RECONVERGENT B2 ;  /* 0x0000000000027941 */ /* 0x000fea0003800200 */
.L_x_7214:
        /* <DEDUP_REMOVED lines=16> */
.L_x_7217:
[----:B------:R-:W-:Y:S05]  /*0820*/  BSYNC.RECONVERGENT B2 ;  /* 0x0000000000027941 */ /* 0x000fea0003800200 */
.L_x_7216:
        /* <DEDUP_REMOVED lines=13> */
.L_x_7210:
[----:B------:R-:W-:Y:S05]  /*0900*/  BSYNC.RECONVERGENT B0 ;  /* 0x0000000000007941 */ /* 0x000fea0003800200 */
.L_x_7209:
        /* <DEDUP_REMOVED lines=8> */
.L_x_7208:
[----:B------:R-:W-:Y:S05]  /*0990*/  BSYNC.RECONVERGENT B1 ;  /* 0x0000000000017941 */ /* 0x000fea0003800200 */
.L_x_7207:
[----:B------:R-:W1:Y:S01]  /*09a0*/  LDCU UR8, c[0x0][0x398] ;  /* 0x00007300ff0877ac */ /* 0x000e620008000800 */
[----:B------:R-:W-:-:S05]  /*09b0*/  VIADD R4, R4, 0x5 ;  /* 0x0000000504047836 */ /* 0x000fca0000000000 */
[----:B-1----:R-:W-:-:S13]  /*09c0*/  ISETP.GE.AND P1, PT, R4, UR8, PT ;  /* 0x0000000804007c0c */ /* 0x002fda000bf26270 */
[----:B------:R-:W-:Y:S05]  /*09d0*/  @!P1 BRA `(.L_x_7219) ;  /* 0xfffffff400e89947 */ /* 0x000fea000383ffff */
[----:B------:R-:W-:Y:S05]  /*09e0*/  EXIT ;  /* 0x000000000000794d */ /* 0x000fea0003800000 */
.L_x_7220:
        /* <DEDUP_REMOVED lines=9> */
.L_x_8131:


//--------------------- .text._Z15gpukernelAMWNr3ILi16ELi4EEvPdS0_S0_iii --------------------------
	.section	.text._Z15gpukernelAMWNr3ILi16ELi4EEvPdS0_S0_iii,"ax",@progbits
	.align	128
        .global         _Z15gpukernelAMWNr3ILi16ELi4EEvPdS0_S0_iii
        .type           _Z15gpukernelAMWNr3ILi16ELi4EEvPdS0_S0_iii,@function
        .size           _Z15gpukernelAMWNr3ILi16ELi4EEvPdS0_S0_iii,(.L_x_8132 - _Z15gpukernelAMWNr3ILi16ELi4EEvPdS0_S0_iii)
        .other          _Z15gpukernelAMWNr3ILi16ELi4EEvPdS0_S0_iii,@"STO_CUDA_ENTRY STV_DEFAULT"
_Z15gpukernelAMWNr3ILi16ELi4EEvPdS0_S0_iii:
.text._Z15gpukernelAMWNr3ILi16ELi4EEvPdS0_S0_iii:
        /* <DEDUP_REMOVED lines=24> */
.L_x_7233:
[----:B0-----:R-:W0:Y:S01]  /*0180*/  LDCU UR8, c[0x0][0x3a0] ;  /* 0x00007400ff0877ac */ /* 0x001e220008000800 */
[----:B------:R-:W-:Y:S01]  /*0190*/  BSSY.RECONVERGENT B1, `(.L_x_7221) ;  /* 0x0000080000017945 */ /* 0x000fe20003800200 */
[----:B0-----:R-:W-:-:S13]  /*01a0*/  ISETP.GE.AND P1, PT, R5, UR8, PT ;  /* 0x0000000805007c0c */ /* 0x001fda000bf26270 */
[----:B------:R-:W-:Y:S05]  /*01b0*/  @P1 BRA `(.L_x_7222) ;  /* 0x0000000400f41947 */ /* 0x000fea0003800000 */
[----:B------:R-:W-:-:S07]  /*01c0*/  IMAD.MOV.U32 R9, RZ, RZ, R5 ;  /* 0x000000ffff097224 */ /* 0x000fce00078e0005 */
.L_x_7232:
        /* <DEDUP_REMOVED lines=17> */
.L_x_7227:
        /* <DEDUP_REMOVED lines=40> */
.L_x_7226:
[----:B------:R-:W-:Y:S05]  /*0560*/  BSYNC.RECONVERGENT B2 ;  /* 0x0000000000027941 */ /* 0x000fea0003800200 */
.L_x_7225:
        /* <DEDUP_REMOVED lines=26> */
.L_x_7229:
[----:B------:R-:W-:Y:S05]  /*0710*/  BSYNC.RECONVERGENT B2 ;  /* 0x0000000000027941 */ /* 0x000fea0003800200 */
.L_x_7228:
        /* <DEDUP_REMOVED lines=16> */
.L_x_7231:
[----:B------:R-:W-:Y:S05]  /*0820*/  BSYNC.RECONVERGENT B2 ;  /* 0x0000000000027941 */ /* 0x000fea0003800200 */
.L_x_7230:
        /* <DEDUP_REMOVED lines=13> */
.L_x_7224:
[----:B------:R-:W-:Y:S05]  /*0900*/  BSYNC.RECONVERGENT B0 ;  /* 0x0000000000007941 */ /* 0x000fea0003800200 */
.L_x_7223:
        /* <DEDUP_REMOVED lines=8> */
.L_x_7222:
[----:B------:R-:W-:Y:S05]  /*0990*/  BSYNC.RECONVERGENT B1 ;  /* 0x0000000000017941 */ /* 0x000fea0003800200 */
.L_x_7221:
[----:B------:R-:W1:Y:S01]  /*09a0*/  LDCU UR8, c[0x0][0x398] ;  /* 0x00007300ff0877ac */ /* 0x000e620008000800 */
[----:B------:R-:W-:-:S05]  /*09b0*/  VIADD R4, R4, 0x4 ;  /* 0x0000000404047836 */ /* 0x000fca0000000000 */
[----:B-1----:R-:W-:-:S13]  /*09c0*/  ISETP.GE.AND P1, PT, R4, UR8, PT ;  /* 0x0000000804007c0c */ /* 0x002fda000bf26270 */
[----:B------:R-:W-:Y:S05]  /*09d0*/  @!P1 BRA `(.L_x_7233) ;  /* 0xfffffff400e89947 */ /* 0x000fea000383ffff */
[----:B------:R-:W-:Y:S05]  /*09e0*/  EXIT ;  /* 0x000000000000794d */ /* 0x000fea0003800000 */
.L_x_7234:
        /* <DEDUP_REMOVED lines=9> */
.L_x_8132:


//--------------------- .text._Z15gpukernelAMWNr3ILi16ELi3EEvPdS0_S0_iii --------------------------
	.section	.text._Z15gpukernelAMWNr3ILi16ELi3EEvPdS0_S0_iii,"ax",@progbits
	.align	128
        .global         _Z15gpukernelAMWNr3ILi16ELi3EEvPdS0_S0_iii
        .type           _Z15gpukernelAMWNr3ILi16ELi3EEvPdS0_S0_iii,@function
        .size           _Z15gpukernelAMWNr3ILi16ELi3EEvPdS0_S0_iii,(.L_x_8133 - _Z15gpukernelAMWNr3ILi16ELi3EEvPdS0_S0_iii)
        .other          _Z15gpukernelAMWNr3ILi16ELi3EEvPdS0_S0_iii,@"STO_CUDA_ENTRY STV_DEFAULT"
_Z15gpukernelAMWNr3ILi16ELi3EEvPdS0_S0_iii:
.text._Z15gpukernelAMWNr3ILi16ELi3EEvPdS0_S0_iii:
        /* <DEDUP_REMOVED lines=24> */
.L_x_7247:
[----:B0-----:R-:W0:Y:S01]  /*0180*/  LDCU UR8, c[0x0][0x3a0] ;  /* 0x00007400ff0877ac */ /* 0x001e220008000800 */
[----:B------:R-:W-:Y:S01]  /*0190*/  BSSY.RECONVERGENT B1, `(.L_x_7235) ;  /* 0x0000080000017945 */ /* 0x000fe20003800200 */
[----:B0-----:R-:W-:-:S13]  /*01a0*/  ISETP.GE.AND P1, PT, R5, UR8, PT ;  /* 0x0000000805007c0c */ /* 0x001fda000bf26270 */
[----:B------:R-:W-:Y:S05]  /*01b0*/  @P1 BRA `(.L_x_7236) ;  /* 0x0000000400f41947 */ /* 0x000fea0003800000 */
[----:B------:R-:W-:-:S07]  /*01c0*/  IMAD.MOV.U32 R9, RZ, RZ, R5 ;  /* 0x000000ffff097224 */ /* 0x000fce00078e0005 */
.L_x_7246:
        /* <DEDUP_REMOVED lines=17> */
.L_x_7241:
        /* <DEDUP_REMOVED lines=40> */
.L_x_7240:
[----:B------:R-:W-:Y:S05]  /*0560*/  BSYNC.RECONVERGENT B2 ;  /* 0x0000000000027941 */ /* 0x000fea0003800200 */
.L_x_7239:
        /* <DEDUP_REMOVED lines=26> */
.L_x_7243:
[----:B------:R-:W-:Y:S05]  /*0710*/  BSYNC.RECONVERGENT B2 ;  /* 0x0000000000027941 */ /* 0x000fea0003800200 */
.L_x_7242:
        /* <DEDUP_REMOVED lines=16> */
.L_x_7245:
[----:B------:R-:W-:Y:S05]  /*0820*/  BSYNC.RECONVERGENT B2 ;  /* 0x0000000000027941 */ /* 0x000fea0003800200 */
.L_x_7244:
        /* <DEDUP_REMOVED lines=13> */
.L_x_7238:
[----:B------:R-:W-:Y:S05]  /*0900*/  BSYNC.RECONVERGENT B0 ;  /* 0x0000000000007941 */ /* 0x000fea0003800200 */
.L_x_7237:
        /* <DEDUP_REMOVED lines=8> */
.L_x_7236:
[----:B------:R-:W-:Y:S05]  /*0990*/  BSYNC.RECONVERGENT B1 ;  /* 0x0000000000017941 */ /* 0x000fea0003800200 */
.L_x_7235:
[----:B------:R-:W1:Y:S01]  /*09a0*/  LDCU UR8, c[0x0][0x398] ;  /* 0x00007300ff0877ac */ /* 0x000e620008000800 */
[----:B------:R-:W-:-:S05]  /*09b0*/  VIADD R4, R4, 0x3 ;  /* 0x0000000304047836 */ /* 0x000fca0000000000 */
[----:B-1----:R-:W-:-:S13]  /*09c0*/  ISETP.GE.AND P1, PT, R4, UR8, PT ;  /* 0x0000000804007c0c */ /* 0x002fda000bf26270 */
[----:B------:R-:W-:Y:S05]  /*09d0*/  @!P1 BRA `(.L_x_7247) ;  /* 0xfffffff400e89947 */ /* 0x000fea000383ffff */
[----:B------:R-:W-:Y:S05]  /*09e0*/  EXIT ;  /* 0x000000000000794d */ /* 0x000fea0003800000 */
.L_x_7248:
        /* <DEDUP_REMOVED lines=9> */
.L_x_8133:


//--------------------- .text._Z15gpukernelAMWNr3ILi16ELi2EEvPdS0_S0_iii --------------------------
	.section	.text._Z15gpukernelAMWNr3ILi16ELi2EEvPdS0_S0_iii,"ax",@progbits
	.align	128
        .global         _Z15gpukernelAMWNr3ILi16ELi2EEvPdS0_S0_iii
        .type           _Z15gpukernelAMWNr3ILi16ELi2EEvPdS0_S0_iii,@function
        .size           _Z15gpukernelAMWNr3ILi16ELi2EEvPdS0_S0_iii,(.L_x_8134 - _Z15gpukernelAMWNr3ILi16ELi2EEvPdS0_S0_iii)
        .other          _Z15gpukernelAMWNr3ILi16ELi2EEvPdS0_S0_iii,@"STO_CUDA_ENTRY STV_DEFAULT"
_Z15gpukernelAMWNr3ILi16ELi2EEvPdS0_S0_iii:
.text._Z15gpukernelAMWNr3ILi16ELi2EEvPdS0_S0_iii:
        /* <DEDUP_REMOVED lines=24> */
.L_x_7261:
[----:B0-----:R-:W0:Y:S01]  /*0180*/  LDCU UR8, c[0x0][0x3a0] ;  /* 0x00007400ff0877ac */ /* 0x001e220008000800 */
[----:B------:R-:W-:Y:S01]  /*0190*/  BSSY.RECONVERGENT B1, `(.L_x_7249) ;  /* 0x0000080000017945 */ /* 0x000fe20003800200 */
[----:B0-----:R-:W-:-:S13]  /*01a0*/  ISETP.GE.AND P1, PT, R5, UR8, PT ;  /* 0x0000000805007c0c */ /* 0x001fda000bf26270 */
[----:B------:R-:W-:Y:S05]  /*01b0*/  @P1 BRA `(.L_x_7250) ;  /* 0x0000000400f41947 */ /* 0x000fea0003800000 */
[----:B------:R-:W-:-:S07]  /*01c0*/  IMAD.MOV.U32 R9, RZ, RZ, R5 ;  /* 0x000000ffff097224 */ /* 0x000fce00078e0005 */
.L_x_7260:
        /* <DEDUP_REMOVED lines=17> */
.L_x_7255:
        /* <DEDUP_REMOVED lines=40> */
.L_x_7254:
[----:B------:R-:W-:Y:S05]  /*0560*/  BSYNC.RECONVERGENT B2 ;  /* 0x0000000000027941 */ /* 0x000fea0003800200 */
.L_x_7253:
        /* <DEDUP_REMOVED lines=26> */
.L_x_7257:
[----:B------:R-:W-:Y:S05]  /*0710*/  BSYNC.RECONVERGENT B2 ;  /* 0x0000000000027941 */ /* 0x000fea0003800200 */
.L_x_7256:
        /* <DEDUP_REMOVED lines=16> */
.L_x_7259:
[----:B------:R-:W-:Y:S05]  /*0820*/  BSYNC.RECONVERGENT B2 ;  /* 0x0000000000027941 */ /* 0x000fea0003800200 */
.L_x_7258:
        /* <DEDUP_REMOVED lines=13> */
.L_x_7252:
[----:B------:R-:W-:Y:S05]  /*0900*/  BSYNC.RECONVERGENT B0 ;  /* 0x0000000000007941 */ /* 0x000fea0003800200 */
.L_x_7251:
        /* <DEDUP_REMOVED lines=8> */
.L_x_7250:
[----:B------:R-:W-:Y:S05]  /*0990*/  BSYNC.RECONVERGENT B1 ;  /* 0x0000000000017941 */ /* 0x000fea0003800200 */
.L_x_7249:
[----:B------:R-:W1:Y:S01]  /*09a0*/  LDCU UR8, c[0x0][0x398] ;  /* 0x00007300ff0877ac */ /* 0x000e620008000800 */
[----:B------:R-:W-:-:S05]  /*09b0*/  VIADD R4, R4, 0x2 ;  /* 0x0000000204047836 */ /* 0x000fca0000000000 */
[----:B-1----:R-:W-:-:S13]  /*09c0*/  ISETP.GE.AND P1, PT, R4, UR8, PT ;  /* 0x0000000804007c0c */ /* 0x002fda000bf26270 */
[----:B------:R-:W-:Y:S05]  /*09d0*/  @!P1 BRA `(.L_x_7261) ;  /* 0xfffffff400e89947 */ /* 0x000fea000383ffff */
[----:B------:R-:W-:Y:S05]  /*09e0*/  EXIT ;  /* 0x000000000000794d */ /* 0x000fea0003800000 */
.L_x_7262:
        /* <DEDUP_REMOVED lines=9> */
.L_x_8134:


//--------------------- .text._Z15gpukernelAMWNr3ILi16ELi1EEvPdS0_S0_iii --------------------------
	.section	.text._Z15gpukernelAMWNr3ILi16ELi1EEvPdS0_S0_iii,"ax",@progbits
	.align	128
        .global         _Z15gpukernelAMWNr3ILi16ELi1EEvPdS0_S0_iii
        .type           _Z15gpukernelAMWNr3ILi16ELi1EEvPdS0_S0_iii,@function
        .size           _Z15gpukernelAMWNr3ILi16ELi1EEvPdS0_S0_iii,(.L_x_8135 - _Z15gpukernelAMWNr3ILi16ELi1EEvPdS0_S0_iii)
        .other          _Z15gpukernelAMWNr3ILi16ELi1EEvPdS0_S0_iii,@"STO_CUDA_ENTRY STV_DEFAULT"
_Z15gpukernelAMWNr3ILi16ELi1EEvPdS0_S0_iii:
.text._Z15gpukernelAMWNr3ILi16ELi1EEvPdS0_S0_iii:
        /* <DEDUP_REMOVED lines=24> */
.L_x_7275:
[----:B0-----:R-:W0:Y:S01]  /*0180*/  LDCU UR8, c[0x0][0x3a0] ;  /* 0x00007400ff0877ac */ /* 0x001e220008000800 */
[----:B------:R-:W-:Y:S01]  /*0190*/  BSSY.RECONVERGENT B1, `(.L_x_7263) ;  /* 0x0000080000017945 */ /* 0x000fe20003800200 */
[----:B0-----:R-:W-:-:S13]  /*01a0*/  ISETP.GE.AND P1, PT, R5, UR8, PT ;  /* 0x0000000805007c0c */ /* 0x001fda000bf26270 */
[----:B------:R-:W-:Y:S05]  /*01b0*/  @P1 BRA `(.L_x_7264) ;  /* 0x0000000400f41947 */ /* 0x000fea0003800000 */
[----:B------:R-:W-:-:S07]  /*01c0*/  IMAD.MOV.U32 R9, RZ, RZ, R5 ;  /* 0x000000ffff097224 */ /* 0x000fce00078e0005 */
.L_x_7274:
        /* <DEDUP_REMOVED lines=17> */
.L_x_7269:
        /* <DEDUP_REMOVED lines=40> */
.L_x_7268:
[----:B------:R-:W-:Y:S05]  /*0560*/  BSYNC.RECONVERGENT B2 ;  /* 0x0000000000027941 */ /* 0x000fea0003800200 */
.L_x_7267:
        /* <DEDUP_REMOVED lines=26> */
.L_x_7271:
[----:B------:R-:W-:Y:S05]  /*0710*/  BSYNC.RECONVERGENT B2 ;  /* 0x0000000000027941 */ /* 0x000fea0003800200 */
.L_x_7270:
        /* <DEDUP_REMOVED lines=16> */
.L_x_7273:
[----:B------:R-:W-:Y:S05]  /*0820*/  BSYNC.RECONVERGENT B2 ;  /* 0x0000000000027941 */ /* 0x000fea0003800200 */
.L_x_7272:
        /* <DEDUP_REMOVED lines=13> */
.L_x_7266:
[----:B------:R-:W-:Y:S05]  /*0900*/  BSYNC.RECONVERGENT B0 ;  /* 0x0000000000007941 */ /* 0x000fea0003800200 */
.L_x_7265:
        /* <DEDUP_REMOVED lines=8> */
.L_x_7264:
[----:B------:R-:W-:Y:S05]  /*0990*/  BSYNC.RECONVERGENT B1 ;  /* 0x0000000000017941 */ /* 0x000fea0003800200 */
.L_x_7263:
[----:B------:R-:W1:Y:S01]  /*09a0*/  LDCU UR8, c[0x0][0x398] ;  /* 0x00007300ff0877ac */ /* 0x000e620008000800 */
[----:B------:R-:W-:-:S05]  /*09b0*/  VIADD R4, R4, 0x1 ;  /* 0x0000000104047836 */ /* 0x000fca0000000000 */
[----:B-1----:R-:W-:-:S13]  /*09c0*/  ISETP.NE.AND P1, PT, R4, UR8, PT ;  /* 0x0000000804007c0c */ /* 0x002fda000bf25270 */
[----:B------:R-:W-:Y:S05]  /*09d0*/  @P1 BRA `(.L_x_7275) ;  /* 0xfffffff400e81947 */ /* 0x000fea000383ffff */
[----:B------:R-:W-:Y:S05]  /*09e0*/  EXIT ;  /* 0x000000000000794d */ /* 0x000fea0003800000 */
.L_x_7276:
        /* <DEDUP_REMOVED lines=9> */
.L_x_8135:


//--------------------- .text._Z15gpukernelAMWNr3ILi32ELi32EEvPdS0_S0_iii --------------------------
	.section	.text._Z15gpukernelAMWNr3ILi32ELi32EEvPdS0_S0_iii,"ax",@progbits
	.align	128
        .global         _Z15gpukernelAMWNr3ILi32ELi32EEvPdS0_S0_iii
        .type           _Z15gpukernelAMWNr3ILi32ELi32EEvPdS0_S0_iii,@function
        .size           _Z15gpukernelAMWNr3ILi32ELi32EEvPdS0_S0_iii,(.L_x_8136 - _Z15gpukernelAMWNr3ILi32ELi32EEvPdS0_S0_iii)
        .other          _Z15gpukernelAMWNr3ILi32ELi32EEvPdS0_S0_iii,@"STO_CUDA_ENTRY STV_DEFAULT"
_Z15gpukernelAMWNr3ILi32ELi32EEvPdS0_S0_iii:
.text._Z15gpukernelAMWNr3ILi32ELi32EEvPdS0_S0_iii:
        /* <DEDUP_REMOVED lines=27> */
.L_x_7287:
[----:B0-----:R-:W0:Y:S01]  /*01b0*/  LDCU UR8, c[0x0][0x398] ;  /* 0x00007300ff0877ac */ /* 0x001e220008000800 */
[----:B------:R-:W-:Y:S02]  /*01c0*/  IMAD.MOV.U32 R8, RZ, RZ, R5 ;  /* 0x000000ffff087224 */ /* 0x000fe400078e0005 */
[----:B------:R-:W-:Y:S02]  /*01d0*/  HFMA2 R9, -RZ, RZ, 0, 0 ;  /* 0x00000000ff097431 */ /* 0x000fe400000001ff */
[----:B------:R-:W-:-:S05]  /*01e0*/  VIADD R5, R5, 0x20 ;  /* 0x0000002005057836 */ /* 0x000fca0000000000 */
[----:B0-----:R-:W-:-:S13]  /*01f0*/  ISETP.GE.AND P2, PT, R5, UR8, PT ;  /* 0x0000000805007c0c */ /* 0x001fda000bf46270 */
.L_x_7286:
        /* <DEDUP_REMOVED lines=17> */
.L_x_7281:
        /* <DEDUP_REMOVED lines=40> */
.L_x_7280:
[----:B------:R-:W-:Y:S05]  /*0590*/  BSYNC.RECONVERGENT B1 ;  /* 0x0000000000017941 */ /* 0x000fea0003800200 */
.L_x_7279:
        /* <DEDUP_REMOVED lines=24> */
.L_x_7283:
[----:B------:R-:W-:Y:S05]  /*0720*/  BSYNC.RECONVERGENT B1 ;  /* 0x0000000000017941 */ /* 0x000fea0003800200 */
.L_x_7282:
        /* <DEDUP_REMOVED lines=16> */
.L_x_7285:
[----:B------:R-:W-:Y:S05]  /*0830*/  BSYNC.RECONVERGENT B1 ;  /* 0x0000000000017941 */ /* 0x000fea0003800200 */
.L_x_7284:
        /* <DEDUP_REMOVED lines=13> */
.L_x_7278:
[----:B------:R-:W-:Y:S05]  /*0910*/  BSYNC.RECONVERGENT B0 ;  /* 0x0000000000007941 */ /* 0x000fea0003800200 */
.L_x_7277:
        /* <DEDUP_REMOVED lines=10> */
.L_x_7288:
        /* <DEDUP_REMOVED lines=12> */
.L_x_8136:


//--------------------- .text._Z15gpukernelAMWNr3ILi32ELi31EEvPdS0_S0_iii --------------------------
	.section	.text._Z15gpukernelAMWNr3ILi32ELi31EEvPdS0_S0_iii,"ax",@progbits
	.align	128
        .global         _Z15gpukernelAMWNr3ILi32ELi31EEvPdS0_S0_iii
        .type           _Z15gpukernelAMWNr3ILi32ELi31EEvPdS0_S0_iii,@function
        .size           _Z15gpukernelAMWNr3ILi32ELi31EEvPdS0_S0_iii,(.L_x_8137 - _Z15gpukernelAMWNr3ILi32ELi31EEvPdS0_S0_iii)
        .other          _Z15gpukernelAMWNr3ILi32ELi31EEvPdS0_S0_iii,@"STO_CUDA_ENTRY STV_DEFAULT"
_Z15gpukernelAMWNr3ILi32ELi31EEvPdS0_S0_iii:
.text._Z15gpukernelAMWNr3ILi32ELi31EEvPdS0_S0_iii:
        /* <DEDUP_REMOVED lines=27> */
.L_x_7299:
[----:B0-----:R-:W0:Y:S01]  /*01b0*/  LDCU UR8, c[0x0][0x398] ;  /* 0x00007300ff0877ac */ /* 0x001e220008000800 */
[----:B------:R-:W-:Y:S02]  /*01c0*/  IMAD.MOV.U32 R8, RZ, RZ, R5 ;  /* 0x000000ffff087224 */ /* 0x000fe400078e0005 */
[----:B------:R-:W-:Y:S02]  /*01d0*/  HFMA2 R9, -RZ, RZ, 0, 0 ;  /* 0x00000000ff097431 */ /* 0x000fe400000001ff */
[----:B------:R-:W-:-:S05]  /*01e0*/  VIADD R5, R5, 0x1f ;  /* 0x0000001f05057836 */ /* 0x000fca0000000000 */
[----:B0-----:R-:W-:-:S13]  /*01f0*/  ISETP.GE.AND P2, PT, R5, UR8, PT ;  /* 0x0000000805007c0c */ /* 0x001fda000bf46270 */
.L_x_7298:
        /* <DEDUP_REMOVED lines=17> */
.L_x_7293:
        /* <DEDUP_REMOVED lines=40> */
.L_x_7292:
[----:B------:R-:W-:Y:S05]  /*0590*/  BSYNC.RECONVERGENT B1 ;  /* 0x0000000000017941 */ /* 0x000fea0003800200 */
.L_x_7291:
        /* <DEDUP_REMOVED lines=24> */
.L_x_7295:
[----:B------:R-:W-:Y:S05]  /*0720*/  BSYNC.RECONVERGENT B1 ;  /* 0x0000000000017941 */ /* 0x000fea0003800200 */
.L_x_7294:
        /* <DEDUP_REMOVED lines=16> */
.L_x_7297:
[----:B------:R-:W-:Y:S05]  /*0830*/  BSYNC.RECONVERGENT B1 ;  /* 0x0000000000017941 */ /* 0x000fea0003800200 */
.L_x_7296:
        /* <DEDUP_REMOVED lines=13> */
.L_x_7290:
[----:B------:R-:W-:Y:S05]  /*0910*/  BSYNC.RECONVERGENT B0 ;  /* 0x0000000000007941 */ /* 0x000fea0003800200 */
.L_x_7289:
        /* <DEDUP_REMOVED lines=10> */
.L_x_7300:
        /* <DEDUP_REMOVED lines=12> */
.L_x_8137:


//--------------------- .text._Z15gpukernelAMWNr3ILi32ELi30EEvPdS0_S0_iii --------------------------
	.section	.text._Z15gpukernelAMWNr3ILi32ELi30EEvPdS0_S0_iii,"ax",@progbits
	.align	128
        .global         _Z15gpukernelAMWNr3ILi32ELi30EEvPdS0_S0_iii
        .type           _Z15gpukernelAMWNr3ILi32ELi30EEvPdS0_S0_iii,@function
        .size           _Z15gpukernelAMWNr3ILi32ELi30EEvPdS0_S0_iii,(.L_x_8138 - _Z15gpukernelAMWNr3ILi32ELi30EEvPdS0_S0_iii)
        .other          _Z15gpukernelAMWNr3ILi32ELi30EEvPdS0_S0_iii,@"STO_CUDA_ENTRY STV_DEFAULT"
_Z15gpukernelAMWNr3ILi32ELi30EEvPdS0_S0_iii:
.text._Z15gpukernelAMWNr3ILi32ELi30EEvPdS0_S0_iii:
        /* <DEDUP_REMOVED lines=27> */
.L_x_7311:
[----:B0-----:R-:W0:Y:S01]  /*01b0*/  LDCU UR8, c[0x0][0x398] ;  /* 0x00007300ff0877ac */ /* 0x001e220008000800 */
[----:B------:R-:W-:Y:S02]  /*01c0*/  IMAD.MOV.U32 R8, RZ, RZ, R5 ;  /* 0x000000ffff087224 */ /* 0x000fe400078e0005 */
[----:B------:R-:W-:Y:S02]  /*01d0*/  HFMA2 R9, -RZ, RZ, 0, 0 ;  /* 0x00000000ff097431 */ /* 0x000fe400000001ff */
[----:B------:R-:W-:-:S05]  /*01e0*/  VIADD R5, R5, 0x1e ;  /* 0x0000001e05057836 */ /* 0x000fca0000000000 */
[----:B0-----:R-:W-:-:S13]  /*01f0*/  ISETP.GE.AND P2, PT, R5, UR8, PT ;  /* 0x0000000805007c0c */ /* 0x001fda000bf46270 */
.L_x_7310:
        /* <DEDUP_REMOVED lines=17> */
.L_x_7305:
        /* <DEDUP_REMOVED lines=40> */
.L_x_7304:
[----:B------:R-:W-:Y:S05]  /*0590*/  BSYNC.RECONVERGENT B1 ;  /* 0x0000000000017941 */ /* 0x000fea0003800200 */
.L_x_7303:
        /* <DEDUP_REMOVED lines=24> */
.L_x_7307:
[----:B------:R-:W-:Y:S05]  /*0720*/  BSYNC.RECONVERGENT B1 ;  /* 0x0000000000017941 */ /* 0x000fea0003800200 */
.L_x_7306:
        /* <DEDUP_REMOVED lines=16> */
.L_x_7309:
[----:B------:R-:W-:Y:S05]  /*0830*/  BSYNC.RECONVERGENT B1 ;  /* 0x0000000000017941 */ /* 0x000fea0003800200 */
.L_x_7308:
        /* <DEDUP_REMOVED lines=13> */
.L_x_7302:
[----:B------:R-:W-:Y:S05]  /*0910*/  BSYNC.RECONVERGENT B0 ;  /* 0x0000000000007941 */ /* 0x000fea0003800200 */
.L_x_7301:
        /* <DEDUP_REMOVED lines=10> */
.L_x_7312:
        /* <DEDUP_REMOVED lines=12> */
.L_x_8138:


//--------------------- .text._Z15gpukernelAMWNr3ILi32ELi29EEvPdS0_S0_iii --------------------------
	.section	.text._Z15gpukernelAMWNr3ILi32ELi29EEvPdS0_S0_iii,"ax",@progbits
	.align	128
        .global         _Z15gpukernelAMWNr3ILi32ELi29EEvPdS0_S0_iii
        .type           _Z15gpukernelAMWNr3ILi32ELi29EEvPdS0_S0_iii,@function
        .size           _Z15gpukernelAMWNr3ILi32ELi29EEvPdS0_S0_iii,(.L_x_8139 - _Z15gpukernelAMWNr3ILi32ELi29EEvPdS0_S0_iii)
        .other          _Z15gpukernelAMWNr3ILi32ELi29EEvPdS0_S0_iii,@"STO_CUDA_ENTRY STV_DEFAULT"
_Z15gpukernelAMWNr3ILi32ELi29EEvPdS0_S0_iii:
.text._Z15gpukernelAMWNr3ILi32ELi29EEvPdS0_S0_iii:
        /* <DEDUP_REMOVED lines=27> */
.L_x_7323:
[----:B0-----:R-:W0:Y:S01]  /*01b0*/  LDCU UR8, c[0x0][0x398] ;  /* 0x00007300ff0877ac */ /* 0x001e220008000800 */
[----:B------:R-:W-:Y:S02]  /*01c0*/  IMAD.MOV.U32 R8, RZ, RZ, R5 ;  /* 0x000000ffff087224 */ /* 0x000fe400078e0005 */
[----:B------:R-:W-:Y:S02]  /*01d0*/  HFMA2 R9, -RZ, RZ, 0, 0 ;  /* 0x00000000ff097431 */ /* 0x000fe400000001ff */
[----:B------:R-:W-:-:S05]  /*01e0*/  VIADD R5, R5, 0x1d ;  /* 0x0000001d05057836 */ /* 0x000fca0000000000 */
[----:B0-----:R-:W-:-:S13]  /*01f0*/  ISETP.GE.AND P2, PT, R5, UR8, PT ;  /* 0x0000000805007c0c */ /* 0x001fda000bf46270 */
.L_x_7322:
        /* <DEDUP_REMOVED lines=17> */
.L_x_7317:
        /* <DEDUP_REMOVED lines=40> */
.L_x_7316:
[----:B------:R-:W-:Y:S05]  /*0590*/  BSYNC.RECONVERGENT B1 ;  /* 0x0000000000017941 */ /* 0x000fea0003800200 */
.L_x_7315:
        /* <DEDUP_REMOVED lines=24> */
.L_x_7319:
[----:B------:R-:W-:Y:S05]  /*0720*/  BSYNC.RECONVERGENT B1 ;  /* 0x0000000000017941 */ /* 0x000fea0003800200 */
.L_x_7318:
        /* <DEDUP_REMOVED lines=16> */
.L_x_7321:
[----:B------:R-:W-:Y:S05]  /*0830*/  BSYNC.RECONVERGENT B1 ;  /* 0x0000000000017941 */ /* 0x000fea0003800200 */
.L_x_7320:
        /* <DEDUP_REMOVED lines=13> */
.L_x_7314:
[----:B------:R-:W-:Y:S05]  /*0910*/  BSYNC.RECONVERGENT B0 ;  /* 0x0000000000007941 */ /* 0x000fea0003800200 */
.L_x_7313:
        /* <DEDUP_REMOVED lines=10> */
.L_x_7324:
        /* <DEDUP_REMOVED lines=12> */
.L_x_8139:


//--------------------- .text._Z15gpukernelAMWNr3ILi32ELi28EEvPdS0_S0_iii --------------------------
	.section	.text._Z15gpukernelAMWNr3ILi32ELi28EEvPdS0_S0_iii,"ax",@progbits
	.align	128
        .global         _Z15gpukernelAMWNr3ILi32ELi28EEvPdS0_S0_iii
        .type           _Z15gpukernelAMWNr3ILi32ELi28EEvPdS0_S0_iii,@function
        .size           _Z15gpukernelAMWNr3ILi32ELi28EEvPdS0_S0_iii,(.L_x_8140 - _Z15gpukernelAMWNr3ILi32ELi28EEvPdS0_S0_iii)
        .other          _Z15gpukernelAMWNr3ILi32ELi28EEvPdS0_S0_iii,@"STO_CUDA_ENTRY STV_DEFAULT"
_Z15gpukernelAMWNr3ILi32ELi28EEvPdS0_S0_iii:
.text._Z15gpukernelAMWNr3ILi32ELi28EEvPdS0_S0_iii:
        /* <DEDUP_REMOVED lines=27> */
.L_x_7335:
[----:B0-----:R-:W0:Y:S01]  /*01b0*/  LDCU UR8, c[0x0][0x398] ;  /* 0x00007300ff0877ac */ /* 0x001e220008000800 */
[----:B------:R-:W-:Y:S02]  /*01c0*/  IMAD.MOV.U32 R8, RZ, RZ, R5 ;  /* 0x000000ffff087224 */ /* 0x000fe400078e0005 */
[----:B------:R-:W-:Y:S02]  /*01d0*/  HFMA2 R9, -RZ, RZ, 0, 0 ;  /* 0x00000000ff097431 */ /* 0x000fe400000001ff */
[----:B------:R-:W-:-:S05]  /*01e0*/  VIADD R5, R5, 0x1c ;  /* 0x0000001c05057836 */ /* 0x000fca0000000000 */
[----:B0-----:R-:W-:-:S13]  /*01f0*/  ISETP.GE.AND P2, PT, R5, UR8, PT ;  /* 0x0000000805007c0c */ /* 0x001fda000bf46270 */
.L_x_7334:
        /* <DEDUP_REMOVED lines=17> */
.L_x_7329:
        /* <DEDUP_REMOVED lines=40> */
.L_x_7328:
[----:B------:R-:W-:Y:S05]  /*0590*/  BSYNC.RECONVERGENT B1 ;  /* 0x0000000000017941 */ /* 0x000fea0003800200 */
.L_x_7327:
        /* <DEDUP_REMOVED lines=24> */
.L_x_7331:
[----:B------:R-:W-:Y:S05]  /*0720*/  BSYNC.RECONVERGENT B1 ;  /* 0x0000000000017941 */ /* 0x000fea0003800200 */
.L_x_7330:
        /* <DEDUP_REMOVED lines=16> */
.L_x_7333:
[----:B------:R-:W-:Y:S05]  /*0830*/  BSYNC.RECONVERGENT B1 ;  /* 0x0000000000017941 */ /* 0x000fea0003800200 */
.L_x_7332:
        /* <DEDUP_REMOVED lines=13> */
.L_x_7326:
[----:B------:R-:W-:Y:S05]  /*0910*/  BSYNC.RECONVERGENT B0 ;  /* 0x0000000000007941 */ /* 0x000fea0003800200 */
.L_x_7325:
        /* <DEDUP_REMOVED lines=10> */
.L_x_7336:
        /* <DEDUP_REMOVED lines=12> */
.L_x_8140:


//--------------------- .text._Z15gpukernelAMWNr3ILi32ELi27EEvPdS0_S0_iii --------------------------
	.section	.text._Z15gpukernelAMWNr3ILi32ELi27EEvPdS0_S0_iii,"ax",@progbits
	.align	128
        .global         _Z15gpukernelAMWNr3ILi32ELi27EEvPdS0_S0_iii
        .type           _Z15gpukernelAMWNr3ILi32ELi27EEvPdS0_S0_iii,@function
        .size           _Z15gpukernelAMWNr3ILi32ELi27EEvPdS0_S0_iii,(.L_x_8141 - _Z15gpukernelAMWNr3ILi32ELi27EEvPdS0_S0_iii)
        .other          _Z15gpukernelAMWNr3ILi32ELi27EEvPdS0_S0_iii,@"STO_CUDA_ENTRY STV_DEFAULT"
_Z15gpukernelAMWNr3ILi32ELi27EEvPdS0_S0_iii:
.text._Z15gpukernelAMWNr3ILi32ELi27EEvPdS0_S0_iii:
        /* <DEDUP_REMOVED lines=27> */
.L_x_7347:
[----:B0-----:R-:W0:Y:S01]  /*01b0*/  LDCU UR8, c[0x0][0x398] ;  /* 0x00007300ff0877ac */ /* 0x001e220008000800 */
[----:B------:R-:W-:Y:S02]  /*01c0*/  IMAD.MOV.U32 R8, RZ, RZ, R5 ;  /* 0x000000ffff087224 */ /* 0x000fe400078e0005 */
[----:B------:R-:W-:Y:S02]  /*01d0*/  HFMA2 R9, -RZ, RZ, 0, 0 ;  /* 0x00000000ff097431 */ /* 0x000fe400000001ff */
[----:B------:R-:W-:-:S05]  /*01e0*/  VIADD R5, R5, 0x1b ;  /* 0x0000001b05057836 */ /* 0x000fca0000000000 */
[----:B0-----:R-:W-:-:S13]  /*01f0*/  ISETP.GE.AND P2, PT, R5, UR8, PT ;  /* 0x0000000805007c0c */ /* 0x001fda000bf46270 */
.L_x_7346:
        /* <DEDUP_REMOVED lines=17> */
.L_x_7341:
        /* <DEDUP_REMOVED lines=40> */
.L_x_7340:
[----:B------:R-:W-:Y:S05]  /*0590*/  BSYNC.RECONVERGENT B1 ;  /* 0x0000000000017941 */ /* 0x000fea0003800200 */
.L_x_7339:
        /* <DEDUP_REMOVED lines=24> */
.L_x_7343:
[----:B------:R-:W-:Y:S05]  /*0720*/  BSYNC.RECONVERGENT B1 ;  /* 0x0000000000017941 */ /* 0x000fea0003800200 */
.L_x_7342:
        /* <DEDUP_REMOVED lines=16> */
.L_x_7345:
[----:B------:R-:W-:Y:S05]  /*0830*/  BSYNC.RECONVERGENT B1 ;  /* 0x0000000000017941 */ /* 0x000fea0003800200 */
.L_x_7344:
        /* <DEDUP_REMOVED lines=13> */
.L_x_7338:
[----:B------:R-:W-:Y:S05]  /*0910*/  BSYNC.RECONVERGENT B0 ;  /* 0x0000000000007941 */ /* 0x000fea0003800200 */
.L_x_7337:
        /* <DEDUP_REMOVED lines=10> */
.L_x_7348:
        /* <DEDUP_REMOVED lines=12> */
.L_x_8141:


//--------------------- .text._Z15gpukernelAMWNr3ILi32ELi26EEvPdS0_S0_iii --------------------------
	.section	.text._Z15gpukernelAMWNr3ILi32ELi26EEvPdS0_S0_iii,"ax",@progbits
	.align	128
        .global         _Z15gpukernelAMWNr3ILi32ELi26EEvPdS0_S0_iii
        .type           _Z15gpukernelAMWNr3ILi32ELi26EEvPdS0_S0_iii,@function
        .size           _Z15gpukernelAMWNr3ILi32ELi26EEvPdS0_S0_iii,(.L_x_8142 - _Z15gpukernelAMWNr3ILi32ELi26EEvPdS0_S0_iii)
        .other          _Z15gpukernelAMWNr3ILi32ELi26EEvPdS0_S0_iii,@"STO_CUDA_ENTRY STV_DEFAULT"
_Z15gpukernelAMWNr3ILi32ELi26EEvPdS0_S0_iii:
.text._Z15gpukernelAMWNr3ILi32ELi26EEvPdS0_S0_iii:
        /* <DEDUP_REMOVED lines=27> */
.L_x_7359:
[----:B0-----:R-:W0:Y:S01]  /*01b0*/  LDCU UR8, c[0x0][0x398] ;  /* 0x00007300ff0877ac */ /* 0x001e220008000800 */
[----:B------:R-:W-:Y:S02]  /*01c0*/  IMAD.MOV.U32 R8, RZ, RZ, R5 ;  /* 0x000000ffff087224 */ /* 0x000fe400078e0005 */
[----:B------:R-:W-:Y:S02]  /*01d0*/  HFMA2 R9, -RZ, RZ, 0, 0 ;  /* 0x00000000ff097431 */ /* 0x000fe400000001ff */
[----:B------:R-:W-:-:S05]  /*01e0*/  VIADD R5, R5, 0x1a ;  /* 0x0000001a05057836 */ /* 0x000fca0000000000 */
[----:B0-----:R-:W-:-:S13]  /*01f0*/  ISETP.GE.AND P2, PT, R5, UR8, PT ;  /* 0x0000000805007c0c */ /* 0x001fda000bf46270 */
.L_x_7358:
        /* <DEDUP_REMOVED lines=17> */
.L_x_7353:
        /* <DEDUP_REMOVED lines=40> */
.L_x_7352:
[----:B------:R-:W-:Y:S05]  /*0590*/  BSYNC.RECONVERGENT B1 ;  /* 0x0000000000017941 */ /* 0x000fea0003800200 */
.L_x_7351:
        /* <DEDUP_REMOVED lines=24> */
.L_x_7355:
[----:B------:R-:W-:Y:S05]  /*0720*/  BSYNC.RECONVERGENT B1 ;  /* 0x0000000000017941 */ /* 0x000fea0003800200 */
.L_x_7354:
        /* <DEDUP_REMOVED lines=16> */
.L_x_7357:
[----:B------:R-:W-:Y:S05]  /*0830*/  BSYNC.RECONVERGENT B1 ;  /* 0x0000000000017941 */ /* 0x000fea0003800200 */
.L_x_7356:
        /* <DEDUP_REMOVED lines=13> */
.L_x_7350:
[----:B------:R-:W-:Y:S05]  /*0910*/  BSYNC.RECONVERGENT B0 ;  /* 0x0000000000007941 */ /* 0x000fea0003800200 */
.L_x_7349:
        /* <DEDUP_REMOVED lines=10> */
.L_x_7360:
        /* <DEDUP_REMOVED lines=12> */
.L_x_8142:


//--------------------- .text._Z15gpukernelAMWNr3ILi32ELi25EEvPdS0_S0_iii --------------------------
	.section	.text._Z15gpukernelAMWNr3ILi32ELi25EEvPdS0_S0_iii,"ax",@progbits
	.align	128
        .global         _Z15gpukernelAMWNr3ILi32ELi25EEvPdS0_S0_iii
        .type           _Z15gpukernelAMWNr3ILi32ELi25EEvPdS0_S0_iii,@function
        .size           _Z15gpukernelAMWNr3ILi32ELi25EEvPdS0_S0_iii,(.L_x_8143 - _Z15gpukernelAMWNr3ILi32ELi25EEvPdS0_S0_iii)
        .other          _Z15gpukernelAMWNr3ILi32ELi25EEvPdS0_S0_iii,@"STO_CUDA_ENTRY STV_DEFAULT"
_Z15gpukernelAMWNr3ILi32ELi25EEvPdS0_S0_iii:
.text._Z15gpukernelAMWNr3ILi32ELi25EEvPdS0_S0_iii:
        /* <DEDUP_REMOVED lines=27> */
.L_x_7371:
[----:B0-----:R-:W0:Y:S01]  /*01b0*/  LDCU UR8, c[0x0][0x398] ;  /* 0x00007300ff0877ac */ /* 0x001e220008000800 */
[----:B------:R-:W-:Y:S02]  /*01c0*/  IMAD.MOV.U32 R8, RZ, RZ, R5 ;  /* 0x000000ffff087224 */ /* 0x000fe400078e0005 */
[----:B------:R-:W-:Y:S02]  /*01d0*/  HFMA2 R9, -RZ, RZ, 0, 0 ;  /* 0x00000000ff097431 */ /* 0x000fe400000001ff */
[----:B------:R-:W-:-:S05]  /*01e0*/  VIADD R5, R5, 0x19 ;  /* 0x0000001905057836 */ /* 0x000fca0000000000 */
[----:B0-----:R-:W-:-:S13]  /*01f0*/  ISETP.GE.AND P2, PT, R5, UR8, PT ;  /* 0x0000000805007c0c */ /* 0x001fda000bf46270 */
.L_x_7370:
        /* <DEDUP_REMOVED lines=17> */
.L_x_7365:
        /* <DEDUP_REMOVED lines=40> */
.L_x_7364:
[----:B------:R-:W-:Y:S05]  /*0590*/  BSYNC.RECONVERGENT B1 ;  /* 0x0000000000017941 */ /* 0x000fea0003800200 */
.L_x_7363:
        /* <DEDUP_REMOVED lines=24> */
.L_x_7367:
[----:B------:R-:W-:Y:S05]  /*0720*/  BSYNC.RECONVERGENT B1 ;  /* 0x0000000000017941 */ /* 0x000fea0003800200 */
.L_x_7366:
        /* <DEDUP_REMOVED lines=16> */
.L_x_7369:
[----:B------:R-:W-:Y:S05]  /*0830*/  BSYNC.RECONVERGENT B1 ;  /* 0x0000000000017941 */ /* 0x000fea0003800200 */
.L_x_7368:
        /* <DEDUP_REMOVED lines=13> */
.L_x_7362:
[----:B------:R-:W-:Y:S05]  /*0910*/  BSYNC.RECONVERGENT B0 ;  /* 0x0000000000007941 */ /* 0x000fea0003800200 */
.L_x_7361:
        /* <DEDUP_REMOVED lines=10> */
.L_x_7372:
        /* <DEDUP_REMOVED lines=12> */
.L_x_8143:


//--------------------- .text._Z15gpukernelAMWNr3ILi32ELi24EEvPdS0_S0_iii --------------------------
	.section	.text._Z15gpukernelAMWNr3ILi32ELi24EEvPdS0_S0_iii,"ax",@progbits
	.align	128
        .global         _Z15gpukernelAMWNr3ILi32ELi24EEvPdS0_S0_iii
        .type           _Z15gpukernelAMWNr3ILi32ELi24EEvPdS0_S0_iii,@function
        .size           _Z15gpukernelAMWNr3ILi32ELi24EEvPdS0_S0_iii,(.L_x_8144 - _Z15gpukernelAMWNr3ILi32ELi24EEvPdS0_S0_iii)
        .other          _Z15gpukernelAMWNr3ILi32ELi24EEvPdS0_S0_iii,@"STO_CUDA_ENTRY STV_DEFAULT"
_Z15gpukernelAMWNr3ILi32ELi24EEvPdS0_S0_iii:
.text._Z15gpukernelAMWNr3ILi32ELi24EEvPdS0_S0_iii:
        /* <DEDUP_REMOVED lines=27> */
.L_x_7383:
[----:B0-----:R-:W0:Y:S01]  /*01b0*/  LDCU UR8, c[0x0][0x398] ;  /* 0x00007300ff0877ac */ /* 0x001e220008000800 */
[----:B------:R-:W-:Y:S02]  /*01c0*/  IMAD.MOV.U32 R8, RZ, RZ, R5 ;  /* 0x000000ffff087224 */ /* 0x000fe400078e0005 */
[----:B------:R-:W-:Y:S02]  /*01d0*/  HFMA2 R9, -RZ, RZ, 0, 0 ;  /* 0x00000000ff097431 */ /* 0x000fe400000001ff */
[----:B------:R-:W-:-:S05]  /*01e0*/  VIADD R5, R5, 0x18 ;  /* 0x0000001805057836 */ /* 0x000fca0000000000 */
[----:B0-----:R-:W-:-:S13]  /*01f0*/  ISETP.GE.AND P2, PT, R5, UR8, PT ;  /* 0x0000000805007c0c */ /* 0x001fda000bf46270 */
.L_x_7382:
        /* <DEDUP_REMOVED lines=17> */
.L_x_7377:
        /* <DEDUP_REMOVED lines=40> */
.L_x_7376:
[----:B------:R-:W-:Y:S05]  /*0590*/  BSYNC.RECONVERGENT B1 ;  /* 0x0000000000017941 */ /* 0x000fea0003800200 */
.L_x_7375:
        /* <DEDUP_REMOVED lines=24> */
.L_x_7379:
[----:B------:R-:W-:Y:S05]  /*0720*/  BSYNC.RECONVERGENT B1 ;  /* 0x0000000000017941 */ /* 0x000fea0003800200 */
.L_x_7378:
        /* <DEDUP_REMOVED lines=16> */
.L_x_7381:
[----:B------:R-:W-:Y:S05]  /*0830*/  BSYNC.RECONVERGENT B1 ;  /* 0x0000000000017941 */ /* 0x000fea0003800200 */
.L_x_7380:
        /* <DEDUP_REMOVED lines=13> */
.L_x_7374:
[----:B------:R-:W-:Y:S05]  /*0910*/  BSYNC.RECONVERGENT B0 ;  /* 0x0000000000007941 */ /* 0x000fea0003800200 */
.L_x_7373:
        /* <DEDUP_REMOVED lines=10> */
.L_x_7384:
        /* <DEDUP_REMOVED lines=12> */
.L_x_8144:


//--------------------- .text._Z15gpukernelAMWNr3ILi32ELi23EEvPdS0_S0_iii --------------------------
	.section	.text._Z15gpukernelAMWNr3ILi32ELi23EEvPdS0_S0_iii,"ax",@progbits
	.align	128
        .global         _Z15gpukernelAMWNr3ILi32ELi23EEvPdS0_S0_iii
        .type           _Z15gpukernelAMWNr3ILi32ELi23EEvPdS0_S0_iii,@function
        .size           _Z15gpukernelAMWNr3ILi32ELi23EEvPdS0_S0_iii,(.L_x_8145 - _Z15gpukernelAMWNr3ILi32ELi23EEvPdS0_S0_iii)
        .other          _Z15gpukernelAMWNr3ILi32ELi23EEvPdS0_S0_iii,@"STO_CUDA_ENTRY STV_DEFAULT"
_Z15gpukernelAMWNr3ILi32ELi23EEvPdS0_S0_iii:
.text._Z15gpukernelAMWNr3ILi32ELi23EEvPdS0_S0_iii:
        /* <DEDUP_REMOVED lines=27> */
.L_x_7395:
[----:B0-----:R-:W0:Y:S01]  /*01b0*/  LDCU UR8, c[0x0][0x398] ;  /* 0x00007300ff0877ac */ /* 0x001e220008000800 */
[----:B------:R-:W-:Y:S02]  /*01c0*/  IMAD.MOV.U32 R8, RZ, RZ, R5 ;  /* 0x000000ffff087224 */ /* 0x000fe400078e0005 */
[----:B------:R-:W-:Y:S02]  /*01d0*/  HFMA2 R9, -RZ, RZ, 0, 0 ;  /* 0x00000000ff097431 */ /* 0x000fe400000001ff */
[----:B------:R-:W-:-:S05]  /*01e0*/  VIADD R5, R5, 0x17 ;  /* 0x0000001705057836 */ /* 0x000fca0000000000 */
[----:B0-----:R-:W-:-:S13]  /*01f0*/  ISETP.GE.AND P2, PT, R5, UR8, PT ;  /* 0x0000000805007c0c */ /* 0x001fda000bf46270 */
.L_x_7394:
        /* <DEDUP_REMOVED lines=17> */
.L_x_7389:
        /* <DEDUP_REMOVED lines=40> */
.L_x_7388:
[----:B------:R-:W-:Y:S05]  /*0590*/  BSYNC.RECONVERGENT B1 ;  /* 0x0000000000017941 */ /* 0x000fea0003800200 */
.L_x_7387:
        /* <DEDUP_REMOVED lines=24> */
.L_x_7391:
[----:B------:R-:W-:Y:S05]  /*0720*/  BSYNC.RECONVERGENT B1 ;  /* 0x0000000000017941 */ /* 0x000fea0003800200 */
.L_x_7390:
        /* <DEDUP_REMOVED lines=16> */
.L_x_7393:
[----:B------:R-:W-:Y:S05]  /*0830*/  BSYNC.RECONVERGENT B1 ;  /* 0x0000000000017941 */ /* 0x000fea0003800200 */
.L_x_7392:
        /* <DEDUP_REMOVED lines=13> */
.L_x_7386:
[----:B------:R-:W-:Y:S05]  /*0910*/  BSYNC.RECONVERGENT B0 ;  /* 0x0000000000007941 */ /* 0x000fea0003800200 */
.L_x_7385:
        /* <DEDUP_REMOVED lines=10> */
.L_x_7396:
        /* <DEDUP_REMOVED lines=12> */
.L_x_8145:


//--------------------- .text._Z15gpukernelAMWNr3ILi32ELi22EEvPdS0_S0_iii --------------------------
	.section	.text._Z15gpukernelAMWNr3ILi32ELi22EEvPdS0_S0_iii,"ax",@progbits
	.align	128
        .global         _Z15gpukernelAMWNr3ILi32ELi22EEvPdS0_S0_iii
        .type           _Z15gpukernelAMWNr3ILi32ELi22EEvPdS0_S0_iii,@function
        .size           _Z15gpukernelAMWNr3ILi32ELi22EEvPdS0_S0_iii,(.L_x_8146 - _Z15gpukernelAMWNr3ILi32ELi22EEvPdS0_S0_iii)
        .other          _Z15gpukernelAMWNr3ILi32ELi22EEvPdS0_S0_iii,@"STO_CUDA_ENTRY STV_DEFAULT"
_Z15gpukernelAMWNr3ILi32ELi22EEvPdS0_S0_iii:
.text._Z15gpukernelAMWNr3ILi32ELi22EEvPdS0_S0_iii:
        /* <DEDUP_REMOVED lines=27> */
.L_x_7407:
[----:B0-----:R-:W0:Y:S01]  /*01b0*/  LDCU UR8, c[0x0][0x398] ;  /* 0x00007300ff0877ac */ /* 0x001e220008000800 */
[----:B------:R-:W-:Y:S02]  /*01c0*/  IMAD.MOV.U32 R8, RZ, RZ, R5 ;  /* 0x000000ffff087224 */ /* 0x000fe400078e0005 */
[----:B------:R-:W-:Y:S02]  /*01d0*/  HFMA2 R9, -RZ, RZ, 0, 0 ;  /* 0x00000000ff097431 */ /* 0x000fe400000001ff */
[----:B------:R-:W-:-:S05]  /*01e0*/  VIADD R5, R5, 0x16 ;  /* 0x0000001605057836 */ /* 0x000fca0000000000 */
[----:B0-----:R-:W-:-:S13]  /*01f0*/  ISETP.GE.AND P2, PT, R5, UR8, PT ;  /* 0x0000000805007c0c */ /* 0x001fda000bf46270 */
.L_x_7406:
        /* <DEDUP_REMOVED lines=17> */
.L_x_7401:
        /* <DEDUP_REMOVED lines=40> */
.L_x_7400:
[----:B------:R-:W-:Y:S05]  /*0590*/  BSYNC.RECONVERGENT B1 ;  /* 0x0000000000017941 */ /* 0x000fea0003800200 */
.L_x_7399:
        /* <DEDUP_REMOVED lines=24> */
.L_x_7403:
[----:B------:R-:W-:Y:S05]  /*0720*/  BSYNC.RECONVERGENT B1 ;  /* 0x0000000000017941 */ /* 0x000fea0003800200 */
.L_x_7402:
        /* <DEDUP_REMOVED lines=16> */
.L_x_7405:
[----:B------:R-:W-:Y:S05]  /*0830*/  BSYNC.RECONVERGENT B1 ;  /* 0x0000000000017941 */ /* 0x000fea0003800200 */
.L_x_7404:
        /* <DEDUP_REMOVED lines=13> */
.L_x_7398:
[----:B------:R-:W-:Y:S05]  /*0910*/  BSYNC.RECONVERGENT B0 ;  /* 0x0000000000007941 */ /* 0x000fea0003800200 */
.L_x_7397:
        /* <DEDUP_REMOVED lines=10> */
.L_x_7408:
        /* <DEDUP_REMOVED lines=12> */
.L_x_8146:


//--------------------- .text._Z15gpukernelAMWNr3ILi32ELi21EEvPdS0_S0_iii --------------------------
	.section	.text._Z15gpukernelAMWNr3ILi32ELi21EEvPdS0_S0_iii,"ax",@progbits
	.align	128
        .global         _Z15gpukernelAMWNr3ILi32ELi21EEvPdS0_S0_iii
        .type           _Z15gpukernelAMWNr3ILi32ELi21EEvPdS0_S0_iii,@function
        .size           _Z15gpukernelAMWNr3ILi32ELi21EEvPdS0_S0_iii,(.L_x_8147 - _Z15gpukernelAMWNr3ILi32ELi21EEvPdS0_S0_iii)
        .other          _Z15gpukernelAMWNr3ILi32ELi21EEvPdS0_S0_iii,@"STO_CUDA_ENTRY STV_DEFAULT"
_Z15gpukernelAMWNr3ILi32ELi21EEvPdS0_S0_iii:
.text._Z15gpukernelAMWNr3ILi32ELi21EEvPdS0_S0_iii:
        /* <DEDUP_REMOVED lines=27> */
.L_x_7419:
[----:B0-----:R-:W0:Y:S01]  /*01b0*/  LDCU UR8, c[0x0][0x398] ;  /* 0x00007300ff0877ac */ /* 0x001e220008000800 */
[----:B------:R-:W-:Y:S02]  /*01c0*/  IMAD.MOV.U32 R8, RZ, RZ, R5 ;  /* 0x000000ffff087224 */ /* 0x000fe400078e0005 */
[----:B------:R-:W-:Y:S02]  /*01d0*/  HFMA2 R9, -RZ, RZ, 0, 0 ;  /* 0x00000000ff097431 */ /* 0x000fe400000001ff */
[----:B------:R-:W-:-:S05]  /*01e0*/  VIADD R5, R5, 0x15 ;  /* 0x0000001505057836 */ /* 0x000fca0000000000 */
[----:B0-----:R-:W-:-:S13]  /*01f0*/  ISETP.GE.AND P2, PT, R5, UR8, PT ;  /* 0x0000000805007c0c */ /* 0x001fda000bf46270 */
.L_x_7418:
        /* <DEDUP_REMOVED lines=17> */
.L_x_7413:
        /* <DEDUP_REMOVED lines=40> */
.L_x_7412:
[----:B------:R-:W-:Y:S05]  /*0590*/  BSYNC.RECONVERGENT B1 ;  /* 0x0000000000017941 */ /* 0x000fea0003800200 */
.L_x_7411:
        /* <DEDUP_REMOVED lines=24> */
.L_x_7415:
[----:B------:R-:W-:Y:S05]  /*0720*/  BSYNC.RECONVERGENT B1 ;  /* 0x0000000000017941 */ /* 0x000fea0003800200 */
.L_x_7414:
        /* <DEDUP_REMOVED lines=16> */
.L_x_7417:
[----:B------:R-:W-:Y:S05]  /*0830*/  BSYNC.RECONVERGENT B1 ;  /* 0x0000000000017941 */ /* 0x000fea0003800200 */
.L_x_7416:
        /* <DEDUP_REMOVED lines=13> */
.L_x_7410:
[----:B------:R-:W-:Y:S05]  /*0910*/  BSYNC.RECONVERGENT B0 ;  /* 0x0000000000007941 */ /* 0x000fea0003800200 */
.L_x_7409:
        /* <DEDUP_REMOVED lines=10> */
.L_x_7420:
        /* <DEDUP_REMOVED lines=12> */
.L_x_8147:


//--------------------- .text._Z15gpukernelAMWNr3ILi32ELi20EEvPdS0_S0_iii --------------------------
	.section	.text._Z15gpukernelAMWNr3ILi32ELi20EEvPdS0_S0_iii,"ax",@progbits
	.align	128
        .global         _Z15gpukernelAMWNr3ILi32ELi20EEvPdS0_S0_iii
        .type           _Z15gpukernelAMWNr3ILi32ELi20EEvPdS0_S0_iii,@function
        .size           _Z15gpukernelAMWNr3ILi32ELi20EEvPdS0_S0_iii,(.L_x_8148 - _Z15gpukernelAMWNr3ILi32ELi20EEvPdS0_S0_iii)
        .other          _Z15gpukernelAMWNr3ILi32ELi20EEvPdS0_S0_iii,@"STO_CUDA_ENTRY STV_DEFAULT"
_Z15gpukernelAMWNr3ILi32ELi20EEvPdS0_S0_iii:
.text._Z15gpukernelAMWNr3ILi32ELi20EEvPdS0_S0_iii:
        /* <DEDUP_REMOVED lines=27> */
.L_x_7431:
[----:B0-----:R-:W0:Y:S01]  /*01b0*/  LDCU UR8, c[0x0][0x398] ;  /* 0x00007300ff0877ac */ /* 0x001e220008000800 */
[----:B------:R-:W-:Y:S02]  /*01c0*/  IMAD.MOV.U32 R8, RZ, RZ, R5 ;  /* 0x000000ffff087224 */ /* 0x000fe400078e0005 */
[----:B------:R-:W-:Y:S02]  /*01d0*/  HFMA2 R9, -RZ, RZ, 0, 0 ;  /* 0x00000000ff097431 */ /* 0x000fe400000001ff */
[----:B------:R-:W-:-:S05]  /*01e0*/  VIADD R5, R5, 0x14 ;  /* 0x0000001405057836 */ /* 0x000fca0000000000 */
[----:B0-----:R-:W-:-:S13]  /*01f0*/  ISETP.GE.AND P2, PT, R5, UR8, PT ;  /* 0x0000000805007c0c */ /* 0x001fda000bf46270 */
.L_x_7430:
        /* <DEDUP_REMOVED lines=17> */
.L_x_7425:
        /* <DEDUP_REMOVED lines=40> */
.L_x_7424:
[----:B------:R-:W-:Y:S05]  /*0590*/  BSYNC.RECONVERGENT B1 ;  /* 0x0000000000017941 */ /* 0x000fea0003800200 */
.L_x_7423:
        /* <DEDUP_REMOVED lines=24> */
.L_x_7427:
[----:B------:R-:W-:Y:S05]  /*0720*/  BSYNC.RECONVERGENT B1 ;  /* 0x0000000000017941 */ /* 0x000fea0003800200 */
.L_x_7426:
        /* <DEDUP_REMOVED lines=16> */
.L_x_7429:
[----:B------:R-:W-:Y:S05]  /*0830*/  BSYNC.RECONVERGENT B1 ;  /* 0x0000000000017941 */ /* 0x000fea0003800200 */
.L_x_7428:
        /* <DEDUP_REMOVED lines=13> */
.L_x_7422:
[----:B------:R-:W-:Y:S05]  /*0910*/  BSYNC.RECONVERGENT B0 ;  /* 0x0000000000007941 */ /* 0x000fea0003800200 */
.L_x_7421:
        /* <DEDUP_REMOVED lines=10> */
.L_x_7432:
        /* <DEDUP_REMOVED lines=12> */
.L_x_8148:


//--------------------- .text._Z15gpukernelAMWNr3ILi32ELi19EEvPdS0_S0_iii --------------------------
	.section	.text._Z15gpukernelAMWNr3ILi32ELi19EEvPdS0_S0_iii,"ax",@progbits
	.align	128
        .global         _Z15gpukernelAMWNr3ILi32ELi19EEvPdS0_S0_iii
        .type           _Z15gpukernelAMWNr3ILi32ELi19EEvPdS0_S0_iii,@function
        .size           _Z15gpukernelAMWNr3ILi32ELi19EEvPdS0_S0_iii,(.L_x_8149 - _Z15gpukernelAMWNr3ILi32ELi19EEvPdS0_S0_iii)
        .other          _Z15gpukernelAMWNr3ILi32ELi19EEvPdS0_S0_iii,@"STO_CUDA_ENTRY STV_DEFAULT"
_Z15gpukernelAMWNr3ILi32ELi19EEvPdS0_S0_iii:
.text._Z15gpukernelAMWNr3ILi32ELi19EEvPdS0_S0_iii:
        /* <DEDUP_REMOVED lines=27> */
.L_x_7443:
[----:B0-----:R-:W0:Y:S01]  /*01b0*/  LDCU UR8, c[0x0][0x398] ;  /* 0x00007300ff0877ac */ /* 0x001e220008000800 */
[----:B------:R-:W-:Y:S02]  /*01c0*/  IMAD.MOV.U32 R8, RZ, RZ, R5 ;  /* 0x000000ffff087224 */ /* 0x000fe400078e0005 */
[----:B------:R-:W-:Y:S02]  /*01d0*/  HFMA2 R9, -RZ, RZ, 0, 0 ;  /* 0x00000000ff097431 */ /* 0x000fe400000001ff */
[----:B------:R-:W-:-:S05]  /*01e0*/  VIADD R5, R5, 0x13 ;  /* 0x0000001305057836 */ /* 0x000fca0000000000 */
[----:B0-----:R-:W-:-:S13]  /*01f0*/  ISETP.GE.AND P2, PT, R5, UR8, PT ;  /* 0x0000000805007c0c */ /* 0x001fda000bf46270 */
.L_x_7442:
        /* <DEDUP_REMOVED lines=17> */
.L_x_7437:
        /* <DEDUP_REMOVED lines=40> */
.L_x_7436:
[----:B------:R-:W-:Y:S05]  /*0590*/  BSYNC.RECONVERGENT B1 ;  /* 0x0000000000017941 */ /* 0x000fea0003800200 */
.L_x_7435:
        /* <DEDUP_REMOVED lines=24> */
.L_x_7439:
[----:B------:R-:W-:Y:S05]  /*0720*/  BSYNC.RECONVERGENT B1 ;  /* 0x0000000000017941 */ /* 0x000fea0003800200 */
.L_x_7438:
        /* <DEDUP_REMOVED lines=16> */
.L_x_7441:
[----:B------:R-:W-:Y:S05]  /*0830*/  BSYNC.RECONVERGENT B1 ;  /* 0x0000000000017941 */ /* 0x000fea0003800200 */
.L_x_7440:
        /* <DEDUP_REMOVED lines=13> */
.L_x_7434:
[----:B------:R-:W-:Y:S05]  /*0910*/  BSYNC.RECONVERGENT B0 ;  /* 0x0000000000007941 */ /* 0x000fea0003800200 */
.L_x_7433:
        /* <DEDUP_REMOVED lines=10> */
.L_x_7444:
        /* <DEDUP_REMOVED lines=12> */
.L_x_8149:


//--------------------- .text._Z15gpukernelAMWNr3ILi32ELi18EEvPdS0_S0_iii --------------------------
	.section	.text._Z15gpukernelAMWNr3ILi32ELi18EEvPdS0_S0_iii,"ax",@progbits
	.align	128
        .global         _Z15gpukernelAMWNr3ILi32ELi18EEvPdS0_S0_iii
        .type           _Z15gpukernelAMWNr3ILi32ELi18EEvPdS0_S0_iii,@function
        .size           _Z15gpukernelAMWNr3ILi32ELi18EEvPdS0_S0_iii,(.L_x_8150 - _Z15gpukernelAMWNr3ILi32ELi18EEvPdS0_S0_iii)
        .other          _Z15gpukernelAMWNr3ILi32ELi18EEvPdS0_S0_iii,@"STO_CUDA_ENTRY STV_DEFAULT"
_Z15gpukernelAMWNr3ILi32ELi18EEvPdS0_S0_iii:
.text._Z15gpukernelAMWNr3ILi32ELi18EEvPdS0_S0_iii:
        /* <DEDUP_REMOVED lines=27> */
.L_x_7455:
[----:B0-----:R-:W0:Y:S01]  /*01b0*/  LDCU UR8, c[0x0][0x398] ;  /* 0x00007300ff0877ac */ /* 0x001e220008000800 */
[----:B------:R-:W-:Y:S02]  /*01c0*/  IMAD.MOV.U32 R8, RZ, RZ, R5 ;  /* 0x000000ffff087224 */ /* 0x000fe400078e0005 */
[----:B------:R-:W-:Y:S02]  /*01d0*/  HFMA2 R9, -RZ, RZ, 0, 0 ;  /* 0x00000000ff097431 */ /* 0x000fe400000001ff */
[----:B------:R-:W-:-:S05]  /*01e0*/  VIADD R5, R5, 0x12 ;  /* 0x0000001205057836 */ /* 0x000fca0000000000 */
[----:B0-----:R-:W-:-:S13]  /*01f0*/  ISETP.GE.AND P2, PT, R5, UR8, PT ;  /* 0x0000000805007c0c */ /* 0x001fda000bf46270 */
.L_x_7454:
        /* <DEDUP_REMOVED lines=17> */
.L_x_7449:
        /* <DEDUP_REMOVED lines=40> */
.L_x_7448:
[----:B------:R-:W-:Y:S05]  /*0590*/  BSYNC.RECONVERGENT B1 ;  /* 0x0000000000017941 */ /* 0x000fea0003800200 */
.L_x_7447:
        /* <DEDUP_REMOVED lines=24> */
.L_x_7451:
[----:B------:R-:W-:Y:S05]  /*0720*/  BSYNC.RECONVERGENT B1 ;  /* 0x0000000000017941 */ /* 0x000fea0003800200 */
.L_x_7450:
        /* <DEDUP_REMOVED lines=16> */
.L_x_7453:
[----:B------:R-:W-:Y:S05]  /*0830*/  BSYNC.RECONVERGENT B1 ;  /* 0x0000000000017941 */ /* 0x000fea0003800200 */
.L_x_7452:
        /* <DEDUP_REMOVED lines=13> */
.L_x_7446:
[----:B------:R-:W-:Y:S05]  /*0910*/  BSYNC.RECONVERGENT B0 ;  /* 0x0000000000007941 */ /* 0x000fea0003800200 */
.L_x_7445:
        /* <DEDUP_REMOVED lines=10> */
.L_x_7456:
        /* <DEDUP_REMOVED lines=12> */
.L_x_8150:


//--------------------- .text._Z15gpukernelAMWNr3ILi32ELi17EEvPdS0_S0_iii --------------------------
	.section	.text._Z15gpukernelAMWNr3ILi32ELi17EEvPdS0_S0_iii,"ax",@progbits
	.align	128
        .global         _Z15gpukernelAMWNr3ILi32ELi17EEvPdS0_S0_iii
        .type           _Z15gpukernelAMWNr3ILi32ELi17EEvPdS0_S0_iii,@function
        .size           _Z15gpukernelAMWNr3ILi32ELi17EEvPdS0_S0_iii,(.L_x_8151 - _Z15gpukernelAMWNr3ILi32ELi17EEvPdS0_S0_iii)
        .other          _Z15gpukernelAMWNr3ILi32ELi17EEvPdS0_S0_iii,@"STO_CUDA_ENTRY STV_DEFAULT"
_Z15gpukernelAMWNr3ILi32ELi17EEvPdS0_S0_iii:
.text._Z15gpukernelAMWNr3ILi32ELi17EEvPdS0_S0_iii:
        /* <DEDUP_REMOVED lines=27> */
.L_x_7467:
[----:B0-----:R-:W0:Y:S01]  /*01b0*/  LDCU UR8, c[0x0][0x398] ;  /* 0x00007300ff0877ac */ /* 0x001e220008000800 */
[----:B------:R-:W-:Y:S02]  /*01c0*/  IMAD.MOV.U32 R8, RZ, RZ, R5 ;  /* 0x000000ffff087224 */ /* 0x000fe400078e0005 */
[----:B------:R-:W-:Y:S02]  /*01d0*/  HFMA2 R9, -RZ, RZ, 0, 0 ;  /* 0x00000000ff097431 */ /* 0x000fe400000001ff */
[----:B------:R-:W-:-:S05]  /*01e0*/  VIADD R5, R5, 0x11 ;  /* 0x0000001105057836 */ /* 0x000fca0000000000 */
[----:B0-----:R-:W-:-:S13]  /*01f0*/  ISETP.GE.AND P2, PT, R5, UR8, PT ;  /* 0x0000000805007c0c */ /* 0x001fda000bf46270 */
.L_x_7466:
        /* <DEDUP_REMOVED lines=17> */
.L_x_7461:
        /* <DEDUP_REMOVED lines=40> */
.L_x_7460:
[----:B------:R-:W-:Y:S05]  /*0590*/  BSYNC.RECONVERGENT B1 ;  /* 0x0000000000017941 */ /* 0x000fea0003800200 */
.L_x_7459:
        /* <DEDUP_REMOVED lines=24> */
.L_x_7463:
[----:B------:R-:W-:Y:S05]  /*0720*/  BSYNC.RECONVERGENT B1 ;  /* 0x0000000000017941 */ /* 0x000fea0003800200 */
.L_x_7462:
        /* <DEDUP_REMOVED lines=16> */
.L_x_7465:
[----:B------:R-:W-:Y:S05]  /*0830*/  BSYNC.RECONVERGENT B1 ;  /* 0x0000000000017941 */ /* 0x000fea0003800200 */
.L_x_7464:
        /* <DEDUP_REMOVED lines=13> */
.L_x_7458:
[----:B------:R-:W-:Y:S05]  /*0910*/  BSYNC.RECONVERGENT B0 ;  /* 0x0000000000007941 */ /* 0x000fea0003800200 */
.L_x_7457:
        /* <DEDUP_REMOVED lines=10> */
.L_x_7468:
        /* <DEDUP_REMOVED lines=12> */
.L_x_8151:


//--------------------- .text._Z15gpukernelAMWNr3ILi32ELi16EEvPdS0_S0_iii --------------------------
	.section	.text._Z15gpukernelAMWNr3ILi32ELi16EEvPdS0_S0_iii,"ax",@progbits
	.align	128
        .global         _Z15gpukernelAMWNr3ILi32ELi16EEvPdS0_S0_iii
        .type           _Z15gpukernelAMWNr3ILi32ELi16EEvPdS0_S0_iii,@function
        .size           _Z15gpukernelAMWNr3ILi32ELi16EEvPdS0_S0_iii,(.L_x_8152 - _Z15gpukernelAMWNr3ILi32ELi16EEvPdS0_S0_iii)
        .other          _Z15gpukernelAMWNr3ILi32ELi16EEvPdS0_S0_iii,@"STO_CUDA_ENTRY STV_DEFAULT"
_Z15gpukernelAMWNr3ILi32ELi16EEvPdS0_S0_iii:
.text._Z15gpukernelAMWNr3ILi32ELi16EEvPdS0_S0_iii:
        /* <DEDUP_REMOVED lines=27> */
.L_x_7479:
[----:B0-----:R-:W0:Y:S01]  /*01b0*/  LDCU UR8, c[0x0][0x398] ;  /* 0x00007300ff0877ac */ /* 0x001e220008000800 */
[----:B------:R-:W-:Y:S02]  /*01c0*/  IMAD.MOV.U32 R8, RZ, RZ, R5 ;  /* 0x000000ffff087224 */ /* 0x000fe400078e0005 */
[----:B------:R-:W-:Y:S02]  /*01d0*/  HFMA2 R9, -RZ, RZ, 0, 0 ;  /* 0x00000000ff097431 */ /* 0x000fe400000001ff */
[----:B------:R-:W-:-:S05]  /*01e0*/  VIADD R5, R5, 0x10 ;  /* 0x0000001005057836 */ /* 0x000fca0000000000 */
[----:B0-----:R-:W-:-:S13]  /*01f0*/  ISETP.GE.AND P2, PT, R5, UR8, PT ;  /* 0x0000000805007c0c */ /* 0x001fda000bf46270 */
.L_x_7478:
        /* <DEDUP_REMOVED lines=17> */
.L_x_7473:
        /* <DEDUP_REMOVED lines=40> */
.L_x_7472:
[----:B------:R-:W-:Y:S05]  /*0590*/  BSYNC.RECONVERGENT B1 ;  /* 0x0000000000017941 */ /* 0x000fea0003800200 */
.L_x_7471:
        /* <DEDUP_REMOVED lines=24> */
.L_x_7475:
[----:B------:R-:W-:Y:S05]  /*0720*/  BSYNC.RECONVERGENT B1 ;  /* 0x0000000000017941 */ /* 0x000fea0003800200 */
.L_x_7474:
        /* <DEDUP_REMOVED lines=16> */
.L_x_7477:
[----:B------:R-:W-:Y:S05]  /*0830*/  BSYNC.RECONVERGENT B1 ;  /* 0x0000000000017941 */ /* 0x000fea0003800200 */
.L_x_7476:
        /* <DEDUP_REMOVED lines=13> */
.L_x_7470:
[----:B------:R-:W-:Y:S05]  /*0910*/  BSYNC.RECONVERGENT B0 ;  /* 0x0000000000007941 */ /* 0x000fea0003800200 */
.L_x_7469:
        /* <DEDUP_REMOVED lines=10> */
.L_x_7480:
        /* <DEDUP_REMOVED lines=12> */
.L_x_8152:


//--------------------- .text._Z15gpukernelAMWNr3ILi32ELi15EEvPdS0_S0_iii --------------------------
	.section	.text._Z15gpukernelAMWNr3ILi32ELi15EEvPdS0_S0_iii,"ax",@progbits
	.align	128
        .global         _Z15gpukernelAMWNr3ILi32ELi15EEvPdS0_S0_iii
        .type           _Z15gpukernelAMWNr3ILi32ELi15EEvPdS0_S0_iii,@function
        .size           _Z15gpukernelAMWNr3ILi32ELi15EEvPdS0_S0_iii,(.L_x_8153 - _Z15gpukernelAMWNr3ILi32ELi15EEvPdS0_S0_iii)
        .other          _Z15gpukernelAMWNr3ILi32ELi15EEvPdS0_S0_iii,@"STO_CUDA_ENTRY STV_DEFAULT"
_Z15gpukernelAMWNr3ILi32ELi15EEvPdS0_S0_iii:
.text._Z15gpukernelAMWNr3ILi32ELi15EEvPdS0_S0_iii:
        /* <DEDUP_REMOVED lines=27> */
.L_x_7491:
[----:B0-----:R-:W0:Y:S01]  /*01b0*/  LDCU UR8, c[0x0][0x398] ;  /* 0x00007300ff0877ac */ /* 0x001e220008000800 */
[----:B------:R-:W-:Y:S02]  /*01c0*/  IMAD.MOV.U32 R8, RZ, RZ, R5 ;  /* 0x000000ffff087224 */ /* 0x000fe400078e0005 */
[----:B------:R-:W-:Y:S02]  /*01d0*/  HFMA2 R9, -RZ, RZ, 0, 0 ;  /* 0x00000000ff097431 */ /* 0x000fe400000001ff */
[----:B------:R-:W-:-:S05]  /*01e0*/  VIADD R5, R5, 0xf ;  /* 0x0000000f05057836 */ /* 0x000fca0000000000 */
[----:B0-----:R-:W-:-:S13]  /*01f0*/  ISETP.GE.AND P2, PT, R5, UR8, PT ;  /* 0x0000000805007c0c */ /* 0x001fda000bf46270 */
.L_x_7490:
        /* <DEDUP_REMOVED lines=17> */
.L_x_7485:
        /* <DEDUP_REMOVED lines=40> */
.L_x_7484:
[----:B------:R-:W-:Y:S05]  /*0590*/  BSYNC.RECONVERGENT B1 ;  /* 0x0000000000017941 */ /* 0x000fea0003800200 */
.L_x_7483:
        /* <DEDUP_REMOVED lines=24> */
.L_x_7487:
[----:B------:R-:W-:Y:S05]  /*0720*/  BSYNC.RECONVERGENT B1 ;  /* 0x0000000000017941 */ /* 0x000fea0003800200 */
.L_x_7486:
        /* <DEDUP_REMOVED lines=16> */
.L_x_7489:
[----:B------:R-:W-:Y:S05]  /*0830*/  BSYNC.RECONVERGENT B1 ;  /* 0x0000000000017941 */ /* 0x000fea0003800200 */
.L_x_7488:
        /* <DEDUP_REMOVED lines=13> */
.L_x_7482:
[----:B------:R-:W-:Y:S05]  /*0910*/  BSYNC.RECONVERGENT B0 ;  /* 0x0000000000007941 */ /* 0x000fea0003800200 */
.L_x_7481:
        /* <DEDUP_REMOVED lines=10> */
.L_x_7492:
        /* <DEDUP_REMOVED lines=12> */
.L_x_8153:


//--------------------- .text._Z15gpukernelAMWNr3ILi32ELi14EEvPdS0_S0_iii --------------------------
	.section	.text._Z15gpukernelAMWNr3ILi32ELi14EEvPdS0_S0_iii,"ax",@progbits
	.align	128
        .global         _Z15gpukernelAMWNr3ILi32ELi14EEvPdS0_S0_iii
        .type           _Z15gpukernelAMWNr3ILi32ELi14EEvPdS0_S0_iii,@function
        .size           _Z15gpukernelAMWNr3ILi32ELi14EEvPdS0_S0_iii,(.L_x_8154 - _Z15gpukernelAMWNr3ILi32ELi14EEvPdS0_S0_iii)
        .other          _Z15gpukernelAMWNr3ILi32ELi14EEvPdS0_S0_iii,@"STO_CUDA_ENTRY STV_DEFAULT"
_Z15gpukernelAMWNr3ILi32ELi14EEvPdS0_S0_iii:
.text._Z15gpukernelAMWNr3ILi32ELi14EEvPdS0_S0_iii:
        /* <DEDUP_REMOVED lines=27> */
.L_x_7503:
[----:B0-----:R-:W0:Y:S01]  /*01b0*/  LDCU UR8, c[0x0][0x398] ;  /* 0x00007300ff0877ac */ /* 0x001e220008000800 */
[----:B------:R-:W-:Y:S02]  /*01c0*/  IMAD.MOV.U32 R8, RZ, RZ, R5 ;  /* 0x000000ffff087224 */ /* 0x000fe400078e0005 */
[----:B------:R-:W-:Y:S02]  /*01d0*/  HFMA2 R9, -RZ, RZ, 0, 0 ;  /* 0x00000000ff097431 */ /* 0x000fe400000001ff */
[----:B------:R-:W-:-:S05]  /*01e0*/  VIADD R5, R5, 0xe ;  /* 0x0000000e05057836 */ /* 0x000fca0000000000 */
[----:B0-----:R-:W-:-:S13]  /*01f0*/  ISETP.GE.AND P2, PT, R5, UR8, PT ;  /* 0x0000000805007c0c */ /* 0x001fda000bf46270 */
.L_x_7502:
        /* <DEDUP_REMOVED lines=17> */
.L_x_7497:
        /* <DEDUP_REMOVED lines=40> */
.L_x_7496:
[----:B------:R-:W-:Y:S05]  /*0590*/  BSYNC.RECONVERGENT B1 ;  /* 0x0000000000017941 */ /* 0x000fea0003800200 */
.L_x_7495:
        /* <DEDUP_REMOVED lines=24> */
.L_x_7499:
[----:B------:R-:W-:Y:S05]  /*0720*/  BSYNC.RECONVERGENT B1 ;  /* 0x0000000000017941 */ /* 0x000fea0003800200 */
.L_x_7498:
        /* <DEDUP_REMOVED lines=16> */
.L_x_7501:
[----:B------:R-:W-:Y:S05]  /*0830*/  BSYNC.RECONVERGENT B1 ;  /* 0x0000000000017941 */ /* 0x000fea0003800200 */
.L_x_7500:
        /* <DEDUP_REMOVED lines=13> */
.L_x_7494:
[----:B------:R-:W-:Y:S05]  /*0910*/  BSYNC.RECONVERGENT B0 ;  /* 0x0000000000007941 */ /* 0x000fea0003800200 */
.L_x_7493:
        /* <DEDUP_REMOVED lines=10> */
.L_x_7504:
        /* <DEDUP_REMOVED lines=12> */
.L_x_8154:


//--------------------- .text._Z15gpukernelAMWNr3ILi32ELi13EEvPdS0_S0_iii --------------------------
	.section	.text._Z15gpukernelAMWNr3ILi32ELi13EEvPdS0_S0_iii,"ax",@progbits
	.align	128
        .global         _Z15gpukernelAMWNr3ILi32ELi13EEvPdS0_S0_iii
        .type           _Z15gpukernelAMWNr3ILi32ELi13EEvPdS0_S0_iii,@function
        .size           _Z15gpukernelAMWNr3ILi32ELi13EEvPdS0_S0_iii,(.L_x_8155 - _Z15gpukernelAMWNr3ILi32ELi13EEvPdS0_S0_iii)
        .other          _Z15gpukernelAMWNr3ILi32ELi13EEvPdS0_S0_iii,@"STO_CUDA_ENTRY STV_DEFAULT"
_Z15gpukernelAMWNr3ILi32ELi13EEvPdS0_S0_iii:
.text._Z15gpukernelAMWNr3ILi32ELi13EEvPdS0_S0_iii:
        /* <DEDUP_REMOVED lines=27> */
.L_x_7515:
[----:B0-----:R-:W0:Y:S01]  /*01b0*/  LDCU UR8, c[0x0][0x398] ;  /* 0x00007300ff0877ac */ /* 0x001e220008000800 */
[----:B------:R-:W-:Y:S02]  /*01c0*/  IMAD.MOV.U32 R8, RZ, RZ, R5 ;  /* 0x000000ffff087224 */ /* 0x000fe400078e0005 */
[----:B------:R-:W-:Y:S02]  /*01d0*/  HFMA2 R9, -RZ, RZ, 0, 0 ;  /* 0x00000000ff097431 */ /* 0x000fe400000001ff */
[----:B------:R-:W-:-:S05]  /*01e0*/  VIADD R5, R5, 0xd ;  /* 0x0000000d05057836 */ /* 0x000fca0000000000 */
[----:B0-----:R-:W-:-:S13]  /*01f0*/  ISETP.GE.AND P2, PT, R5, UR8, PT ;  /* 0x0000000805007c0c */ /* 0x001fda000bf46270 */
.L_x_7514:
        /* <DEDUP_REMOVED lines=17> */
.L_x_7509:
        /* <DEDUP_REMOVED lines=40> */
.L_x_7508:
[----:B------:R-:W-:Y:S05]  /*0590*/  BSYNC.RECONVERGENT B1 ;  /* 0x0000000000017941 */ /* 0x000fea0003800200 */
.L_x_7507:
        /* <DEDUP_REMOVED lines=24> */
.L_x_7511:
[----:B------:R-:W-:Y:S05]  /*0720*/  BSYNC.RECONVERGENT B1 ;  /* 0x0000000000017941 */ /* 0x000fea0003800200 */
.L_x_7510:
        /* <DEDUP_REMOVED lines=16> */
.L_x_7513:
[----:B------:R-:W-:Y:S05]  /*0830*/  BSYNC.RECONVERGENT B1 ;  /* 0x0000000000017941 */ /* 0x000fea0003800200 */
.L_x_7512:
        /* <DEDUP_REMOVED lines=13> */
.L_x_7506:
[----:B------:R-:W-:Y:S05]  /*0910*/  BSYNC.RECONVERGENT B0 ;  /* 0x0000000000007941 */ /* 0x000fea0003800200 */
.L_x_7505:
        /* <DEDUP_REMOVED lines=10> */
.L_x_7516:
        /* <DEDUP_REMOVED lines=12> */
.L_x_8155:


//--------------------- .text._Z15gpukernelAMWNr3ILi32ELi12EEvPdS0_S0_iii --------------------------
	.section	.text._Z15gpukernelAMWNr3ILi32ELi12EEvPdS0_S0_iii,"ax",@progbits
	.align	128
        .global         _Z15gpukernelAMWNr3ILi32ELi12EEvPdS0_S0_iii
        .type           _Z15gpukernelAMWNr3ILi32ELi12EEvPdS0_S0_iii,@function
        .size           _Z15gpukernelAMWNr3ILi32ELi12EEvPdS0_S0_iii,(.L_x_8156 - _Z15gpukernelAMWNr3ILi32ELi12EEvPdS0_S0_iii)
        .other          _Z15gpukernelAMWNr3ILi32ELi12EEvPdS0_S0_iii,@"STO_CUDA_ENTRY STV_DEFAULT"
_Z15gpukernelAMWNr3ILi32ELi12EEvPdS0_S0_iii:
.text._Z15gpukernelAMWNr3ILi32ELi12EEvPdS0_S0_iii:
        /* <DEDUP_REMOVED lines=27> */
.L_x_7527:
[----:B0-----:R-:W0:Y:S01]  /*01b0*/  LDCU UR8, c[0x0][0x398] ;  /* 0x00007300ff0877ac */ /* 0x001e220008000800 */
[----:B------:R-:W-:Y:S02]  /*01c0*/  IMAD.MOV.U32 R8, RZ, RZ, R5 ;  /* 0x000000ffff087224 */ /* 0x000fe400078e0005 */
[----:B------:R-:W-:Y:S02]  /*01d0*/  HFMA2 R9, -RZ, RZ, 0, 0 ;  /* 0x00000000ff097431 */ /* 0x000fe400000001ff */
[----:B------:R-:W-:-:S05]  /*01e0*/  VIADD R5, R5, 0xc ;  /* 0x0000000c05057836 */ /* 0x000fca0000000000 */
[----:B0-----:R-:W-:-:S13]  /*01f0*/  ISETP.GE.AND P2, PT, R5, UR8, PT ;  /* 0x0000000805007c0c */ /* 0x001fda000bf46270 */
.L_x_7526:
        /* <DEDUP_REMOVED lines=17> */
.L_x_7521:
        /* <DEDUP_REMOVED lines=40> */
.L_x_7520:
[----:B------:R-:W-:Y:S05]  /*0590*/  BSYNC.RECONVERGENT B1 ;  /* 0x0000000000017941 */ /* 0x000fea0003800200 */
.L_x_7519:
        /* <DEDUP_REMOVED lines=24> */
.L_x_7523:
[----:B------:R-:W-:Y:S05]  /*0720*/  BSYNC.RECONVERGENT B1 ;  /* 0x0000000000017941 */ /* 0x000fea0003800200 */
.L_x_7522:
        /* <DEDUP_REMOVED lines=16> */
.L_x_7525:
[----:B------:R-:W-:Y:S05]  /*0830*/  BSYNC.RECONVERGENT B1 ;  /* 0x0000000000017941 */ /* 0x000fea0003800200 */
.L_x_7524:
        /* <DEDUP_REMOVED lines=13> */
.L_x_7518:
[----:B------:R-:W-:Y:S05]  /*0910*/  BSYNC.RECONVERGENT B0 ;  /* 0x0000000000007941 */ /* 0x000fea0003800200 */
.L_x_7517:
        /* <DEDUP_REMOVED lines=10> */
.L_x_7528:
        /* <DEDUP_REMOVED lines=12> */
.L_x_8156:


//--------------------- .text._Z15gpukernelAMWNr3ILi32ELi11EEvPdS0_S0_iii --------------------------
	.section	.text._Z15gpukernelAMWNr3ILi32ELi11EEvPdS0_S0_iii,"ax",@progbits
	.align	128
        .global         _Z15gpukernelAMWNr3ILi32ELi11EEvPdS0_S0_iii
        .type           _Z15gpukernelAMWNr3ILi32ELi11EEvPdS0_S0_iii,@function
        .size           _Z15gpukernelAMWNr3ILi32ELi11EEvPdS0_S0_iii,(.L_x_8157 - _Z15gpukernelAMWNr3ILi32ELi11EEvPdS0_S0_iii)
        .other          _Z15gpukernelAMWNr3ILi32ELi11EEvPdS0_S0_iii,@"STO_CUDA_ENTRY STV_DEFAULT"
_Z15gpukernelAMWNr3ILi32ELi11EEvPdS0_S0_iii:
.text._Z15gpukernelAMWNr3ILi32ELi11EEvPdS0_S0_iii:
        /* <DEDUP_REMOVED lines=27> */
.L_x_7539:
[----:B0-----:R-:W0:Y:S01]  /*01b0*/  LDCU UR8, c[0x0][0x398] ;  /* 0x00007300ff0877ac */ /* 0x001e220008000800 */
[----:B------:R-:W-:Y:S02]  /*01c0*/  IMAD.MOV.U32 R8, RZ, RZ, R5 ;  /* 0x000000ffff087224 */ /* 0x000fe400078e0005 */
[----:B------:R-:W-:Y:S02]  /*01d0*/  HFMA2 R9, -RZ, RZ, 0, 0 ;  /* 0x00000000ff097431 */ /* 0x000fe400000001ff */
[----:B------:R-:W-:-:S05]  /*01e0*/  VIADD R5, R5, 0xb ;  /* 0x0000000b05057836 */ /* 0x000fca0000000000 */
[----:B0-----:R-:W-:-:S13]  /*01f0*/  ISETP.GE.AND P2, PT, R5, UR8, PT ;  /* 0x0000000805007c0c */ /* 0x001fda000bf46270 */
.L_x_7538:
        /* <DEDUP_REMOVED lines=17> */
.L_x_7533:
        /* <DEDUP_REMOVED lines=40> */
.L_x_7532:
[----:B------:R-:W-:Y:S05]  /*0590*/  BSYNC.RECONVERGENT B1 ;  /* 0x0000000000017941 */ /* 0x000fea0003800200 */
.L_x_7531:
        /* <DEDUP_REMOVED lines=24> */
.L_x_7535:
[----:B------:R-:W-:Y:S05]  /*0720*/  BSYNC.RECONVERGENT B1 ;  /* 0x0000000000017941 */ /* 0x000fea0003800200 */
.L_x_7534:
        /* <DEDUP_REMOVED lines=16> */
.L_x_7537:
[----:B------:R-:W-:Y:S05]  /*0830*/  BSYNC.RECONVERGENT B1 ;  /* 0x0000000000017941 */ /* 0x000fea0003800200 */
.L_x_7536:
        /* <DEDUP_REMOVED lines=13> */
.L_x_7530:
[----:B------:R-:W-:Y:S05]  /*0910*/  BSYNC.RECONVERGENT B0 ;  /* 0x0000000000007941 */ /* 0x000fea0003800200 */
.L_x_7529:
        /* <DEDUP_REMOVED lines=10> */
.L_x_7540:
        /* <DEDUP_REMOVED lines=12> */
.L_x_8157:


//--------------------- .text._Z15gpukernelAMWNr3ILi32ELi10EEvPdS0_S0_iii --------------------------
	.section	.text._Z15gpukernelAMWNr3ILi32ELi10EEvPdS0_S0_iii,"ax",@progbits
	.align	128
        .global         _Z15gpukernelAMWNr3ILi32ELi10EEvPdS0_S0_iii
        .type           _Z15gpukernelAMWNr3ILi32ELi10EEvPdS0_S0_iii,@function
        .size           _Z15gpukernelAMWNr3ILi32ELi10EEvPdS0_S0_iii,(.L_x_8158 - _Z15gpukernelAMWNr3ILi32ELi10EEvPdS0_S0_iii)
        .other          _Z15gpukernelAMWNr3ILi32ELi10EEvPdS0_S0_iii,@"STO_CUDA_ENTRY STV_DEFAULT"
_Z15gpukernelAMWNr3ILi32ELi10EEvPdS0_S0_iii:
.text._Z15gpukernelAMWNr3ILi32ELi10EEvPdS0_S0_iii:
        /* <DEDUP_REMOVED lines=27> */
.L_x_7551:
[----:B0-----:R-:W0:Y:S01]  /*01b0*/  LDCU UR8, c[0x0][0x398] ;  /* 0x00007300ff0877ac */ /* 0x001e220008000800 */
[----:B------:R-:W-:Y:S02]  /*01c0*/  IMAD.MOV.U32 R8, RZ, RZ, R5 ;  /* 0x000000ffff087224 */ /* 0x000fe400078e0005 */
[----:B------:R-:W-:Y:S02]  /*01d0*/  HFMA2 R9, -RZ, RZ, 0, 0 ;  /* 0x00000000ff097431 */ /* 0x000fe400000001ff */
[----:B------:R-:W-:-:S05]  /*01e0*/  VIADD R5, R5, 0xa ;  /* 0x0000000a05057836 */ /* 0x000fca0000000000 */
[----:B0-----:R-:W-:-:S13]  /*01f0*/  ISETP.GE.AND P2, PT, R5, UR8, PT ;  /* 0x0000000805007c0c */ /* 0x001fda000bf46270 */
.L_x_7550:
        /* <DEDUP_REMOVED lines=17> */
.L_x_7545:
        /* <DEDUP_REMOVED lines=40> */
.L_x_7544:
[----:B------:R-:W-:Y:S05]  /*0590*/  BSYNC.RECONVERGENT B1 ;  /* 0x0000000000017941 */ /* 0x000fea0003800200 */
.L_x_7543:
        /* <DEDUP_REMOVED lines=24> */
.L_x_7547:
[----:B------:R-:W-:Y:S05]  /*0720*/  BSYNC.RECONVERGENT B1 ;  /* 0x0000000000017941 */ /* 0x000fea0003800200 */
.L_x_7546:
        /* <DEDUP_REMOVED lines=16> */
.L_x_7549:
[----:B------:R-:W-:Y:S05]  /*0830*/  BSYNC.RECONVERGENT B1 ;  /* 0x0000000000017941 */ /* 0x000fea0003800200 */
.L_x_7548:
        /* <DEDUP_REMOVED lines=13> */
.L_x_7542:
[----:B------:R-:W-:Y:S05]  /*0910*/  BSYNC.RECONVERGENT B0 ;  /* 0x0000000000007941 */ /* 0x000fea0003800200 */
.L_x_7541:
        /* <DEDUP_REMOVED lines=10> */
.L_x_7552:
        /* <DEDUP_REMOVED lines=12> */
.L_x_8158:


//--------------------- .text._Z15gpukernelAMWNr3ILi32ELi9EEvPdS0_S0_iii --------------------------
	.section	.text._Z15gpukernelAMWNr3ILi32ELi9EEvPdS0_S0_iii,"ax",@progbits
	.align	128
        .global         _Z15gpukernelAMWNr3ILi32ELi9EEvPdS0_S0_iii
        .type           _Z15gpukernelAMWNr3ILi32ELi9EEvPdS0_S0_iii,@function
        .size           _Z15gpukernelAMWNr3ILi32ELi9EEvPdS0_S0_iii,(.L_x_8159 - _Z15gpukernelAMWNr3ILi32ELi9EEvPdS0_S0_iii)
        .other          _Z15gpukernelAMWNr3ILi32ELi9EEvPdS0_S0_iii,@"STO_CUDA_ENTRY STV_DEFAULT"
_Z15gpukernelAMWNr3ILi32ELi9EEvPdS0_S0_iii:
.text._Z15gpukernelAMWNr3ILi32ELi9EEvPdS0_S0_iii:
        /* <DEDUP_REMOVED lines=27> */
.L_x_7563:
[----:B0-----:R-:W0:Y:S01]  /*01b0*/  LDCU UR8, c[0x0][0x398] ;  /* 0x00007300ff0877ac */ /* 0x001e220008000800 */
[----:B------:R-:W-:Y:S02]  /*01c0*/  IMAD.MOV.U32 R8, RZ, RZ, R5 ;  /* 0x000000ffff087224 */ /* 0x000fe400078e0005 */
[----:B------:R-:W-:Y:S02]  /*01d0*/  HFMA2 R9, -RZ, RZ, 0, 0 ;  /* 0x00000000ff097431 */ /* 0x000fe400000001ff */
[----:B------:R-:W-:-:S05]  /*01e0*/  VIADD R5, R5, 0x9 ;  /* 0x0000000905057836 */ /* 0x000fca0000000000 */
[----:B0-----:R-:W-:-:S13]  /*01f0*/  ISETP.GE.AND P2, PT, R5, UR8, PT ;  /* 0x0000000805007c0c */ /* 0x001fda000bf46270 */
.L_x_7562:
        /* <DEDUP_REMOVED lines=17> */
.L_x_7557:
        /* <DEDUP_REMOVED lines=40> */
.L_x_7556:
[----:B------:R-:W-:Y:S05]  /*0590*/  BSYNC.RECONVERGENT B1 ;  /* 0x0000000000017941 */ /* 0x000fea0003800200 */
.L_x_7555:
        /* <DEDUP_REMOVED lines=24> */
.L_x_7559:
[----:B------:R-:W-:Y:S05]  /*0720*/  BSYNC.RECONVERGENT B1 ;  /* 0x0000000000017941 */ /* 0x000fea0003800200 */
.L_x_7558:
        /* <DEDUP_REMOVED lines=16> */
.L_x_7561:
[----:B------:R-:W-:Y:S05]  /*0830*/  BSYNC.RECONVERGENT B1 ;  /* 0x0000000000017941 */ /* 0x000fea0003800200 */
.L_x_7560:
        /* <DEDUP_REMOVED lines=13> */
.L_x_7554:
[----:B------:R-:W-:Y:S05]  /*0910*/  BSYNC.RECONVERGENT B0 ;  /* 0x0000000000007941 */ /* 0x000fea0003800200 */
.L_x_7553:
        /* <DEDUP_REMOVED lines=10> */
.L_x_7564:
        /* <DEDUP_REMOVED lines=12> */
.L_x_8159:


//--------------------- .text._Z15gpukernelAMWNr3ILi32ELi8EEvPdS0_S0_iii --------------------------
	.section	.text._Z15gpukernelAMWNr3ILi32ELi8EEvPdS0_S0_iii,"ax",@progbits
	.align	128
        .global         _Z15gpukernelAMWNr3ILi32ELi8EEvPdS0_S0_iii
        .type           _Z15gpukernelAMWNr3ILi32ELi8EEvPdS0_S0_iii,@function
        .size           _Z15gpukernelAMWNr3ILi32ELi8EEvPdS0_S0_iii,(.L_x_8160 - _Z15gpukernelAMWNr3ILi32ELi8EEvPdS0_S0_iii)
        .other          _Z15gpukernelAMWNr3ILi32ELi8EEvPdS0_S0_iii,@"STO_CUDA_ENTRY STV_DEFAULT"
_Z15gpukernelAMWNr3ILi32ELi8EEvPdS0_S0_iii:
.text._Z15gpukernelAMWNr3ILi32ELi8EEvPdS0_S0_iii:
        /* <DEDUP_REMOVED lines=27> */
.L_x_7575:
[----:B0-----:R-:W0:Y:S01]  /*01b0*/  LDCU UR8, c[0x0][0x398] ;  /* 0x00007300ff0877ac */ /* 0x001e220008000800 */
[----:B------:R-:W-:Y:S02]  /*01c0*/  IMAD.MOV.U32 R8, RZ, RZ, R5 ;  /* 0x000000ffff087224 */ /* 0x000fe400078e0005 */
[----:B------:R-:W-:Y:S02]  /*01d0*/  HFMA2 R9, -RZ, RZ, 0, 0 ;  /* 0x00000000ff097431 */ /* 0x000fe400000001ff */
[----:B------:R-:W-:-:S05]  /*01e0*/  VIADD R5, R5, 0x8 ;  /* 0x0000000805057836 */ /* 0x000fca0000000000 */
[----:B0-----:R-:W-:-:S13]  /*01f0*/  ISETP.GE.AND P2, PT, R5, UR8, PT ;  /* 0x0000000805007c0c */ /* 0x001fda000bf46270 */
.L_x_7574:
        /* <DEDUP_REMOVED lines=17> */
.L_x_7569:
        /* <DEDUP_REMOVED lines=40> */
.L_x_7568:
[----:B------:R-:W-:Y:S05]  /*0590*/  BSYNC.RECONVERGENT B1 ;  /* 0x0000000000017941 */ /* 0x000fea0003800200 */
.L_x_7567:
        /* <DEDUP_REMOVED lines=24> */
.L_x_7571:
[----:B------:R-:W-:Y:S05]  /*0720*/  BSYNC.RECONVERGENT B1 ;  /* 0x0000000000017941 */ /* 0x000fea0003800200 */
.L_x_7570:
        /* <DEDUP_REMOVED lines=16> */
.L_x_7573:
[----:B------:R-:W-:Y:S05]  /*0830*/  BSYNC.RECONVERGENT B1 ;  /* 0x0000000000017941 */ /* 0x000fea0003800200 */
.L_x_7572:
        /* <DEDUP_REMOVED lines=13> */
.L_x_7566:
[----:B------:R-:W-:Y:S05]  /*0910*/  BSYNC.RECONVERGENT B0 ;  /* 0x0000000000007941 */ /* 0x000fea0003800200 */
.L_x_7565:
        /* <DEDUP_REMOVED lines=10> */
.L_x_7576:
        /* <DEDUP_REMOVED lines=12> */
.L_x_8160:


//--------------------- .text._Z15gpukernelAMWNr3ILi32ELi7EEvPdS0_S0_iii --------------------------
	.section	.text._Z15gpukernelAMWNr3ILi32ELi7EEvPdS0_S0_iii,"ax",@progbits
	.align	128
        .global         _Z15gpukernelAMWNr3ILi32ELi7EEvPdS0_S0_iii
        .type           _Z15gpukernelAMWNr3ILi32ELi7EEvPdS0_S0_iii,@function
        .size           _Z15gpukernelAMWNr3ILi32ELi7EEvPdS0_S0_iii,(.L_x_8161 - _Z15gpukernelAMWNr3ILi32ELi7EEvPdS0_S0_iii)
        .other          _Z15gpukernelAMWNr3ILi32ELi7EEvPdS0_S0_iii,@"STO_CUDA_ENTRY STV_DEFAULT"
_Z15gpukernelAMWNr3ILi32ELi7EEvPdS0_S0_iii:
.text._Z15gpukernelAMWNr3ILi32ELi7EEvPdS0_S0_iii:
        /* <DEDUP_REMOVED lines=27> */
.L_x_7587:
[----:B0-----:R-:W0:Y:S01]  /*01b0*/  LDCU UR8, c[0x0][0x398] ;  /* 0x00007300ff0877ac */ /* 0x001e220008000800 */
[----:B------:R-:W-:Y:S02]  /*01c0*/  IMAD.MOV.U32 R8, RZ, RZ, R5 ;  /* 0x000000ffff087224 */ /* 0x000fe400078e0005 */
[----:B------:R-:W-:Y:S02]  /*01d0*/  HFMA2 R9, -RZ, RZ, 0, 0 ;  /* 0x00000000ff097431 */ /* 0x000fe400000001ff */
[----:B------:R-:W-:-:S05]  /*01e0*/  VIADD R5, R5, 0x7 ;  /* 0x0000000705057836 */ /* 0x000fca0000000000 */
[----:B0-----:R-:W-:-:S13]  /*01f0*/  ISETP.GE.AND P2, PT, R5, UR8, PT ;  /* 0x0000000805007c0c */ /* 0x001fda000bf46270 */
.L_x_7586:
        /* <DEDUP_REMOVED lines=17> */
.L_x_7581:
        /* <DEDUP_REMOVED lines=40> */
.L_x_7580:
[----:B------:R-:W-:Y:S05]  /*0590*/  BSYNC.RECONVERGENT B1 ;  /* 0x0000000000017941 */ /* 0x000fea0003800200 */
.L_x_7579:
        /* <DEDUP_REMOVED lines=24> */
.L_x_7583:
[----:B------:R-:W-:Y:S05]  /*0720*/  BSYNC.RECONVERGENT B1 ;  /* 0x0000000000017941 */ /* 0x000fea0003800200 */
.L_x_7582:
        /* <DEDUP_REMOVED lines=16> */
.L_x_7585:
[----:B------:R-:W-:Y:S05]  /*0830*/  BSYNC.RECONVERGENT B1 ;  /* 0x0000000000017941 */ /* 0x000fea0003800200 */
.L_x_7584:
        /* <DEDUP_REMOVED lines=13> */
.L_x_7578:
[----:B------:R-:W-:Y:S05]  /*0910*/  BSYNC.RECONVERGENT B0 ;  /* 0x0000000000007941 */ /* 0x000fea0003800200 */
.L_x_7577:
        /* <DEDUP_REMOVED lines=10> */
.L_x_7588:
        /* <DEDUP_REMOVED lines=12> */
.L_x_8161:


//--------------------- .text._Z15gpukernelAMWNr3ILi32ELi6EEvPdS0_S0_iii --------------------------
	.section	.text._Z15gpukernelAMWNr3ILi32ELi6EEvPdS0_S0_iii,"ax",@progbits
	.align	128
        .global         _Z15gpukernelAMWNr3ILi32ELi6EEvPdS0_S0_iii
        .type           _Z15gpukernelAMWNr3ILi32ELi6EEvPdS0_S0_iii,@function
        .size           _Z15gpukernelAMWNr3ILi32ELi6EEvPdS0_S0_iii,(.L_x_8162 - _Z15gpukernelAMWNr3ILi32ELi6EEvPdS0_S0_iii)
        .other          _Z15gpukernelAMWNr3ILi32ELi6EEvPdS0_S0_iii,@"STO_CUDA_ENTRY STV_DEFAULT"
_Z15gpukernelAMWNr3ILi32ELi6EEvPdS0_S0_iii:
.text._Z15gpukernelAMWNr3ILi32ELi6EEvPdS0_S0_iii:
        /* <DEDUP_REMOVED lines=27> */
.L_x_7599:
[----:B0-----:R-:W0:Y:S01]  /*01b0*/  LDCU UR8, c[0x0][0x398] ;  /* 0x00007300ff0877ac */ /* 0x001e220008000800 */
[----:B------:R-:W-:Y:S02]  /*01c0*/  IMAD.MOV.U32 R8, RZ, RZ, R5 ;  /* 0x000000ffff087224 */ /* 0x000fe400078e0005 */
[----:B------:R-:W-:Y:S02]  /*01d0*/  HFMA2 R9, -RZ, RZ, 0, 0 ;  /* 0x00000000ff097431 */ /* 0x000fe400000001ff */
[----:B------:R-:W-:-:S05]  /*01e0*/  VIADD R5, R5, 0x6 ;  /* 0x0000000605057836 */ /* 0x000fca0000000000 */
[----:B0-----:R-:W-:-:S13]  /*01f0*/  ISETP.GE.AND P2, PT, R5, UR8, PT ;  /* 0x0000000805007c0c */ /* 0x001fda000bf46270 */
.L_x_7598:
        /* <DEDUP_REMOVED lines=17> */
.L_x_7593:
        /* <DEDUP_REMOVED lines=40> */
.L_x_7592:
[----:B------:R-:W-:Y:S05]  /*0590*/  BSYNC.RECONVERGENT B1 ;  /* 0x0000000000017941 */ /* 0x000fea0003800200 */
.L_x_7591:
        /* <DEDUP_REMOVED lines=24> */
.L_x_7595:
[----:B------:R-:W-:Y:S05]  /*0720*/  BSYNC.RECONVERGENT B1 ;  /* 0x0000000000017941 */ /* 0x000fea0003800200 */
.L_x_7594:
        /* <DEDUP_REMOVED lines=16> */
.L_x_7597:
[----:B------:R-:W-:Y:S05]  /*0830*/  BSYNC.RECONVERGENT B1 ;  /* 0x0000000000017941 */ /* 0x000fea0003800200 */
.L_x_7596:
        /* <DEDUP_REMOVED lines=13> */
.L_x_7590:
[----:B------:R-:W-:Y:S05]  /*0910*/  BSYNC.RECONVERGENT B0 ;  /* 0x0000000000007941 */ /* 0x000fea0003800200 */
.L_x_7589:
        /* <DEDUP_REMOVED lines=10> */
.L_x_7600:
        /* <DEDUP_REMOVED lines=12> */
.L_x_8162:


//--------------------- .text._Z15gpukernelAMWNr3ILi32ELi5EEvPdS0_S0_iii --------------------------
	.section	.text._Z15gpukernelAMWNr3ILi32ELi5EEvPdS0_S0_iii,"ax",@progbits
	.align	128
        .global         _Z15gpukernelAMWNr3ILi32ELi5EEvPdS0_S0_iii
        .type           _Z15gpukernelAMWNr3ILi32ELi5EEvPdS0_S0_iii,@function
        .size           _Z15gpukernelAMWNr3ILi32ELi5EEvPdS0_S0_iii,(.L_x_8163 - _Z15gpukernelAMWNr3ILi32ELi5EEvPdS0_S0_iii)
        .other          _Z15gpukernelAMWNr3ILi32ELi5EEvPdS0_S0_iii,@"STO_CUDA_ENTRY STV_DEFAULT"
_Z15gpukernelAMWNr3ILi32ELi5EEvPdS0_S0_iii:
.text._Z15gpukernelAMWNr3ILi32ELi5EEvPdS0_S0_iii:
        /* <DEDUP_REMOVED lines=27> */
.L_x_7611:
[----:B0-----:R-:W0:Y:S01]  /*01b0*/  LDCU UR8, c[0x0][0x398] ;  /* 0x00007300ff0877ac */ /* 0x001e220008000800 */
[----:B------:R-:W-:Y:S02]  /*01c0*/  IMAD.MOV.U32 R8, RZ, RZ, R5 ;  /* 0x000000ffff087224 */ /* 0x000fe400078e0005 */
[----:B------:R-:W-:Y:S02]  /*01d0*/  HFMA2 R9, -RZ, RZ, 0, 0 ;  /* 0x00000000ff097431 */ /* 0x000fe400000001ff */
[----:B------:R-:W-:-:S05]  /*01e0*/  VIADD R5, R5, 0x5 ;  /* 0x0000000505057836 */ /* 0x000fca0000000000 */
[----:B0-----:R-:W-:-:S13]  /*01f0*/  ISETP.GE.AND P2, PT, R5, UR8, PT ;  /* 0x0000000805007c0c */ /* 0x001fda000bf46270 */
.L_x_7610:
        /* <DEDUP_REMOVED lines=17> */
.L_x_7605:
        /* <DEDUP_REMOVED lines=40> */
.L_x_7604:
[----:B------:R-:W-:Y:S05]  /*0590*/  BSYNC.RECONVERGENT B1 ;  /* 0x0000000000017941 */ /* 0x000fea0003800200 */
.L_x_7603:
        /* <DEDUP_REMOVED lines=24> */
.L_x_7607:
[----:B------:R-:W-:Y:S05]  /*0720*/  BSYNC.RECONVERGENT B1 ;  /* 0x0000000000017941 */ /* 0x000fea0003800200 */
.L_x_7606:
        /* <DEDUP_REMOVED lines=16> */
.L_x_7609:
[----:B------:R-:W-:Y:S05]  /*0830*/  BSYNC.RECONVERGENT B1 ;  /* 0x0000000000017941 */ /* 0x000fea0003800200 */
.L_x_7608:
        /* <DEDUP_REMOVED lines=13> */
.L_x_7602:
[----:B------:R-:W-:Y:S05]  /*0910*/  BSYNC.RECONVERGENT B0 ;  /* 0x0000000000007941 */ /* 0x000fea0003800200 */
.L_x_7601:
        /* <DEDUP_REMOVED lines=10> */
.L_x_7612:
        /* <DEDUP_REMOVED lines=12> */
.L_x_8163:


//--------------------- .text._Z15gpukernelAMWNr3ILi32ELi4EEvPdS0_S0_iii --------------------------
	.section	.text._Z15gpukernelAMWNr3ILi32ELi4EEvPdS0_S0_iii,"ax",@progbits
	.align	128
        .global         _Z15gpukernelAMWNr3ILi32ELi4EEvPdS0_S0_iii
        .type           _Z15gpukernelAMWNr3ILi32ELi4EEvPdS0_S0_iii,@function
        .size           _Z15gpukernelAMWNr3ILi32ELi4EEvPdS0_S0_iii,(.L_x_8164 - _Z15gpukernelAMWNr3ILi32ELi4EEvPdS0_S0_iii)
        .other          _Z15gpukernelAMWNr3ILi32ELi4EEvPdS0_S0_iii,@"STO_CUDA_ENTRY STV_DEFAULT"
_Z15gpukernelAMWNr3ILi32ELi4EEvPdS0_S0_iii:
.text._Z15gpukernelAMWNr3ILi32ELi4EEvPdS0_S0_iii:
        /* <DEDUP_REMOVED lines=27> */
.L_x_7623:
[----:B0-----:R-:W0:Y:S01]  /*01b0*/  LDCU UR8, c[0x0][0x398] ;  /* 0x00007300ff0877ac */ /* 0x001e220008000800 */
[----:B------:R-:W-:Y:S02]  /*01c0*/  IMAD.MOV.U32 R8, RZ, RZ, R5 ;  /* 0x000000ffff087224 */ /* 0x000fe400078e0005 */
[----:B------:R-:W-:Y:S02]  /*01d0*/  HFMA2 R9, -RZ, RZ, 0, 0 ;  /* 0x00000000ff097431 */ /* 0x000fe400000001ff */
[----:B------:R-:W-:-:S05]  /*01e0*/  VIADD R5, R5, 0x4 ;  /* 0x0000000405057836 */ /* 0x000fca0000000000 */
[----:B0-----:R-:W-:-:S13]  /*01f0*/  ISETP.GE.AND P2, PT, R5, UR8, PT ;  /* 0x0000000805007c0c */ /* 0x001fda000bf46270 */
.L_x_7622:
        /* <DEDUP_REMOVED lines=17> */
.L_x_7617:
        /* <DEDUP_REMOVED lines=40> */
.L_x_7616:
[----:B------:R-:W-:Y:S05]  /*0590*/  BSYNC.RECONVERGENT B1 ;  /* 0x0000000000017941 */ /* 0x000fea0003800200 */
.L_x_7615:
        /* <DEDUP_REMOVED lines=24> */
.L_x_7619:
[----:B------:R-:W-:Y:S05]  /*0720*/  BSYNC.RECONVERGENT B1 ;  /* 0x0000000000017941 */ /* 0x000fea0003800200 */
.L_x_7618:
        /* <DEDUP_REMOVED lines=16> */
.L_x_7621:
[----:B------:R-:W-:Y:S05]  /*0830*/  BSYNC.RECONVERGENT B1 ;  /* 0x0000000000017941 */ /* 0x000fea0003800200 */
.L_x_7620:
        /* <DEDUP_REMOVED lines=13> */
.L_x_7614:
[----:B------:R-:W-:Y:S05]  /*0910*/  BSYNC.RECONVERGENT B0 ;  /* 0x0000000000007941 */ /* 0x000fea0003800200 */
.L_x_7613:
        /* <DEDUP_REMOVED lines=10> */
.L_x_7624:
        /* <DEDUP_REMOVED lines=12> */
.L_x_8164:


//--------------------- .text._Z15gpukernelAMWNr3ILi32ELi3EEvPdS0_S0_iii --------------------------
	.section	.text._Z15gpukernelAMWNr3ILi32ELi3EEvPdS0_S0_iii,"ax",@progbits
	.align	128
        .global         _Z15gpukernelAMWNr3ILi32ELi3EEvPdS0_S0_iii
        .type           _Z15gpukernelAMWNr3ILi32ELi3EEvPdS0_S0_iii,@function
        .size           _Z15gpukernelAMWNr3ILi32ELi3EEvPdS0_S0_iii,(.L_x_8165 - _Z15gpukernelAMWNr3ILi32ELi3EEvPdS0_S0_iii)
        .other          _Z15gpukernelAMWNr3ILi32ELi3EEvPdS0_S0_iii,@"STO_CUDA_ENTRY STV_DEFAULT"
_Z15gpukernelAMWNr3ILi32ELi3EEvPdS0_S0_iii:
.text._Z15gpukernelAMWNr3ILi32ELi3EEvPdS0_S0_iii:
        /* <DEDUP_REMOVED lines=27> */
.L_x_7635:
[----:B0-----:R-:W0:Y:S01]  /*01b0*/  LDCU UR8, c[0x0][0x398] ;  /* 0x00007300ff0877ac */ /* 0x001e220008000800 */
[----:B------:R-:W-:Y:S02]  /*01c0*/  IMAD.MOV.U32 R8, RZ, RZ, R5 ;  /* 0x000000ffff087224 */ /* 0x000fe400078e0005 */
[----:B------:R-:W-:Y:S02]  /*01d0*/  HFMA2 R9, -RZ, RZ, 0, 0 ;  /* 0x00000000ff097431 */ /* 0x000fe400000001ff */
[----:B------:R-:W-:-:S05]  /*01e0*/  VIADD R5, R5, 0x3 ;  /* 0x0000000305057836 */ /* 0x000fca0000000000 */
[----:B0-----:R-:W-:-:S13]  /*01f0*/  ISETP.GE.AND P2, PT, R5, UR8, PT ;  /* 0x0000000805007c0c */ /* 0x001fda000bf46270 */
.L_x_7634:
        /* <DEDUP_REMOVED lines=17> */
.L_x_7629:
        /* <DEDUP_REMOVED lines=40> */
.L_x_7628:
[----:B------:R-:W-:Y:S05]  /*0590*/  BSYNC.RECONVERGENT B1 ;  /* 0x0000000000017941 */ /* 0x000fea0003800200 */
.L_x_7627:
        /* <DEDUP_REMOVED lines=24> */
.L_x_7631:
[----:B------:R-:W-:Y:S05]  /*0720*/  BSYNC.RECONVERGENT B1 ;  /* 0x0000000000017941 */ /* 0x000fea0003800200 */
.L_x_7630:
        /* <DEDUP_REMOVED lines=16> */
.L_x_7633:
[----:B------:R-:W-:Y:S05]  /*0830*/  BSYNC.RECONVERGENT B1 ;  /* 0x0000000000017941 */ /* 0x000fea0003800200 */
.L_x_7632:
        /* <DEDUP_REMOVED lines=13> */
.L_x_7626:
[----:B------:R-:W-:Y:S05]  /*0910*/  BSYNC.RECONVERGENT B0 ;  /* 0x0000000000007941 */ /* 0x000fea0003800200 */
.L_x_7625:
        /* <DEDUP_REMOVED lines=10> */
.L_x_7636:
        /* <DEDUP_REMOVED lines=12> */
.L_x_8165:


//--------------------- .text._Z15gpukernelAMWNr3ILi32ELi2EEvPdS0_S0_iii --------------------------
	.section	.text._Z15gpukernelAMWNr3ILi32ELi2EEvPdS0_S0_iii,"ax",@progbits
	.align	128
        .global         _Z15gpukernelAMWNr3ILi32ELi2EEvPdS0_S0_iii
        .type           _Z15gpukernelAMWNr3ILi32ELi2EEvPdS0_S0_iii,@function
        .size           _Z15gpukernelAMWNr3ILi32ELi2EEvPdS0_S0_iii,(.L_x_8166 - _Z15gpukernelAMWNr3ILi32ELi2EEvPdS0_S0_iii)
        .other          _Z15gpukernelAMWNr3ILi32ELi2EEvPdS0_S0_iii,@"STO_CUDA_ENTRY STV_DEFAULT"
_Z15gpukernelAMWNr3ILi32ELi2EEvPdS0_S0_iii:
.text._Z15gpukernelAMWNr3ILi32ELi2EEvPdS0_S0_iii:
        /* <DEDUP_REMOVED lines=27> */
.L_x_7647:
[----:B0-----:R-:W0:Y:S01]  /*01b0*/  LDCU UR8, c[0x0][0x398] ;  /* 0x00007300ff0877ac */ /* 0x001e220008000800 */
[----:B------:R-:W-:Y:S02]  /*01c0*/  IMAD.MOV.U32 R8, RZ, RZ, R5 ;  /* 0x000000ffff087224 */ /* 0x000fe400078e0005 */
[----:B------:R-:W-:Y:S02]  /*01d0*/  HFMA2 R9, -RZ, RZ, 0, 0 ;  /* 0x00000000ff097431 */ /* 0x000fe400000001ff */
[----:B------:R-:W-:-:S05]  /*01e0*/  VIADD R5, R5, 0x2 ;  /* 0x0000000205057836 */ /* 0x000fca0000000000 */
[----:B0-----:R-:W-:-:S13]  /*01f0*/  ISETP.GE.AND P2, PT, R5, UR8, PT ;  /* 0x0000000805007c0c */ /* 0x001fda000bf46270 */
.L_x_7646:
        /* <DEDUP_REMOVED lines=17> */
.L_x_7641:
        /* <DEDUP_REMOVED lines=40> */
.L_x_7640:
[----:B------:R-:W-:Y:S05]  /*0590*/  BSYNC.RECONVERGENT B1 ;  /* 0x0000000000017941 */ /* 0x000fea0003800200 */
.L_x_7639:
        /* <DEDUP_REMOVED lines=24> */
.L_x_7643:
[----:B------:R-:W-:Y:S05]  /*0720*/  BSYNC.RECONVERGENT B1 ;  /* 0x0000000000017941 */ /* 0x000fea0003800200 */
.L_x_7642:
        /* <DEDUP_REMOVED lines=16> */
.L_x_7645:
[----:B------:R-:W-:Y:S05]  /*0830*/  BSYNC.RECONVERGENT B1 ;  /* 0x0000000000017941 */ /* 0x000fea0003800200 */
.L_x_7644:
        /* <DEDUP_REMOVED lines=13> */
.L_x_7638:
[----:B------:R-:W-:Y:S05]  /*0910*/  BSYNC.RECONVERGENT B0 ;  /* 0x0000000000007941 */ /* 0x000fea0003800200 */
.L_x_7637:
        /* <DEDUP_REMOVED lines=10> */
.L_x_7648:
        /* <DEDUP_REMOVED lines=12> */
.L_x_8166:


//--------------------- .text._Z15gpukernelAMWNr3ILi32ELi1EEvPdS0_S0_iii --------------------------
	.section	.text._Z15gpukernelAMWNr3ILi32ELi1EEvPdS0_S0_iii,"ax",@progbits
	.align	128
        .global         _Z15gpukernelAMWNr3ILi32ELi1EEvPdS0_S0_iii
        .type           _Z15gpukernelAMWNr3ILi32ELi1EEvPdS0_S0_iii,@function
        .size           _Z15gpukernelAMWNr3ILi32ELi1EEvPdS0_S0_iii,(.L_x_8167 - _Z15gpukernelAMWNr3ILi32ELi1EEvPdS0_S0_iii)
        .other          _Z15gpukernelAMWNr3ILi32ELi1EEvPdS0_S0_iii,@"STO_CUDA_ENTRY STV_DEFAULT"
_Z15gpukernelAMWNr3ILi32ELi1EEvPdS0_S0_iii:
.text._Z15gpukernelAMWNr3ILi32ELi1EEvPdS0_S0_iii:
        /* <DEDUP_REMOVED lines=27> */
.L_x_7659:
[----:B0-----:R-:W0:Y:S01]  /*01b0*/  LDCU UR8, c[0x0][0x398] ;  /* 0x00007300ff0877ac */ /* 0x001e220008000800 */
[----:B------:R-:W-:Y:S02]  /*01c0*/  IMAD.MOV.U32 R8, RZ, RZ, R5 ;  /* 0x000000ffff087224 */ /* 0x000fe400078e0005 */
[----:B------:R-:W-:Y:S02]  /*01d0*/  HFMA2 R9, -RZ, RZ, 0, 0 ;  /* 0x00000000ff097431 */ /* 0x000fe400000001ff */
[----:B------:R-:W-:-:S05]  /*01e0*/  VIADD R5, R5, 0x1 ;  /* 0x0000000105057836 */ /* 0x000fca0000000000 */
[----:B0-----:R-:W-:-:S13]  /*01f0*/  ISETP.NE.AND P2, PT, R5, UR8, PT ;  /* 0x0000000805007c0c */ /* 0x001fda000bf45270 */
.L_x_7658:
        /* <DEDUP_REMOVED lines=17> */
.L_x_7653:
        /* <DEDUP_REMOVED lines=40> */
.L_x_7652:
[----:B------:R-:W-:Y:S05]  /*0590*/  BSYNC.RECONVERGENT B1 ;  /* 0x0000000000017941 */ /* 0x000fea0003800200 */
.L_x_7651:
        /* <DEDUP_REMOVED lines=24> */
.L_x_7655:
[----:B------:R-:W-:Y:S05]  /*0720*/  BSYNC.RECONVERGENT B1 ;  /* 0x0000000000017941 */ /* 0x000fea0003800200 */
.L_x_7654:
        /* <DEDUP_REMOVED lines=16> */
.L_x_7657:
[----:B------:R-:W-:Y:S05]  /*0830*/  BSYNC.RECONVERGENT B1 ;  /* 0x0000000000017941 */ /* 0x000fea0003800200 */
.L_x_7656:
        /* <DEDUP_REMOVED lines=13> */
.L_x_7650:
[----:B------:R-:W-:Y:S05]  /*0910*/  BSYNC.RECONVERGENT B0 ;  /* 0x0000000000007941 */ /* 0x000fea0003800200 */
.L_x_7649:
        /* <DEDUP_REMOVED lines=10> */
.L_x_7660:
        /* <DEDUP_REMOVED lines=12> */
.L_x_8167:


//--------------------- .text._Z14gpukernelAMWNrILi32ELi1EEvPdS0_S0_i --------------------------
	.section	.text._Z14gpukernelAMWNrILi32ELi1EEvPdS0_S0_i,"ax",@progbits
	.align	128
        .global         _Z14gpukernelAMWNrILi32ELi1EEvPdS0_S0_i
        .type           _Z14gpukernelAMWNrILi32ELi1EEvPdS0_S0_i,@function
        .size           _Z14gpukernelAMWNrILi32ELi1EEvPdS0_S0_i,(.L_x_8168 - _Z14gpukernelAMWNrILi32ELi1EEvPdS0_S0_i)
        .other          _Z14gpukernelAMWNrILi32ELi1EEvPdS0_S0_i,@"STO_CUDA_ENTRY STV_DEFAULT"
_Z14gpukernelAMWNrILi32ELi1EEvPdS0_S0_i:
.text._Z14gpukernelAMWNrILi32ELi1EEvPdS0_S0_i:
[----:B------:R-:W-:Y:S08]  /*0000*/  LDC R1, c[0x0][0x37c] ;  /* 0x0000df00ff017b82 */ /* 0x000ff00000000800 */
[----:B------:R-:W0:Y:S02]  /*0010*/  LDC R0, c[0x0][0x398] ;  /* 0x0000e600ff007b82 */ /* 0x000e240000000800 */
[----:B0-----:R-:W-:-:S13]  /*0020*/  ISETP.GE.AND P0, PT, R0, 0x1, PT ;  /* 0x000000010000780c */ /* 0x001fda0003f06270 */
[----:B------:R-:W-:Y:S05]  /*0030*/  @!P0 EXIT ;  /* 0x000000000000894d */ /* 0x000fea0003800000 */
[----:B------:R-:W0:Y:S01]  /*0040*/  S2R R14, SR_TID.X ;  /* 0x00000000000e7919 */ /* 0x000e220000002100 */
[----:B------:R-:W1:Y:S01]  /*0050*/  LDC.64 R2, c[0x0][0x388] ;  /* 0x0000e200ff027b82 */ /* 0x000e620000000a00 */
[----:B------:R-:W2:Y:S01]  /*0060*/  LDCU.64 UR8, c[0x0][0x380] ;  /* 0x00007000ff0877ac */ /* 0x000ea20008000a00 */
[----:B------:R-:W3:Y:S01]  /*0070*/  LDCU.64 UR10, c[0x0][0x358] ;  /* 0x00006b00ff0a77ac */ /* 0x000ee20008000a00 */
[----:B------:R-:W-:Y:S01]  /*0080*/  UMOV UR4, URZ ;  /* 0x000000ff00047c82 */ /* 0x000fe20008000000 */
[----:B--2---:R-:W-:-:S04]  /*0090*/  UIADD3 UR8, UP0, UPT, UR8, 0x10, URZ ;  /* 0x0000001008087890 */ /* 0x004fc8000ff1e0ff */
[----:B------:R-:W-:Y:S01]  /*00a0*/  UIADD3.X UR9, UPT, UPT, URZ, UR9, URZ, UP0, !UPT ;  /* 0x00000009ff097290 */ /* 0x000fe200087fe4ff */
[----:B0-----:R-:W-:-:S05]  /*00b0*/  LOP3.LUT R0, R14, 0x1f, RZ, 0xc0, !PT ;  /* 0x0000001f0e007812 */ /* 0x001fca00078ec0ff */
[----:B-1----:R-:W-:-:S03]  /*00c0*/  IMAD.WIDE.U32 R2, R0, 0x8, R2 ;  /* 0x0000000800027825 */ /* 0x002fc600078e0002 */
[----:B------:R-:W-:-:S05]  /*00d0*/  IADD3 R2, P0, PT, R2, 0x200, RZ ;  /* 0x0000020002027810 */ /* 0x000fca0007f1e0ff */
[----:B---3--:R-:W-:-:S08]  /*00e0*/  IMAD.X R3, RZ, RZ, R3, P0 ;  /* 0x000000ffff037224 */ /* 0x008fd000000e0603 */
.L_x_7662:
[----:B------:R-:W-:Y:S01]  /*00f0*/  USHF.L.U32 UR5, UR4, 0x5, URZ ;  /* 0x0000000504057899 */ /* 0x000fe200080006ff */
[C---:B------:R-:W-:Y:S01]  /*0100*/  ISETP.NE.AND P0, PT, R0.reuse, RZ, PT ;  /* 0x000000ff0000720c */ /* 0x040fe20003f05270 */
[----:B------:R-:W0:Y:S01]  /*0110*/  LDCU UR12, c[0x0][0x398] ;  /* 0x00007300ff0c77ac */ /* 0x000e220008000800 */
[----:B------:R-:W-:-:S03]  /*0120*/  ISETP.NE.AND P1, PT, R0, RZ, PT ;  /* 0x000000ff0000720c */ /* 0x000fc60003f25270 */
[----:B------:R-:W-:Y:S01]  /*0130*/  VIADD R4, R14, UR5 ;  /* 0x000000050e047c36 */ /* 0x000fe20008000000 */
[----:B------:R-:W-:Y:S01]  /*0140*/  UMOV UR6, UR8 ;  /* 0x0000000800067c82 */ /* 0x000fe20008000000 */
[----:B------:R-:W-:Y:S01]  /*0150*/  UMOV UR7, UR9 ;  /* 0x0000000900077c82 */ /* 0x000fe20008000000 */
[----:B------:R-:W-:Y:S02]  /*0160*/  UIADD3 UR4, UPT, UPT, UR4, 0x1, URZ ;  /* 0x0000000104047890 */ /* 0x000fe4000fffe0ff */
[----:B------:R-:W-:Y:S01]  /*0170*/  UIMAD.WIDE.U32 UR6, UR5, 0x8, UR6 ;  /* 0x00000008050678a5 */ /* 0x000fe2000f8e0006 */
[----:B------:R-:W-:Y:S02]  /*0180*/  SHF.R.U32.HI R4, RZ, 0x5, R4 ;  /* 0x00000005ff047819 */ /* 0x000fe40000011604 */
[----:B------:R-:W-:Y:S02]  /*0190*/  UMOV UR5, URZ ;  /* 0x000000ff00057c82 */ /* 0x000fe40008000000 */
[----:B------:R-:W-:Y:S01]  /*01a0*/  LOP3.LUT R5, R4, 0x3fffff, RZ, 0xc0, !PT ;  /* 0x003fffff04057812 */ /* 0x000fe200078ec0ff */
[----:B------:R-:W-:Y:S01]  /*01b0*/  IMAD.U32 R9, RZ, RZ, UR7 ;  /* 0x00000007ff097e24 */ /* 0x000fe2000f8e00ff */
[----:B------:R-:W-:Y:S01]  /*01c0*/  MOV R8, UR6 ;  /* 0x0000000600087c02 */ /* 0x000fe20008000f00 */
[----:B------:R-:W-:Y:S01]  /*01d0*/  IMAD.U32 R7, RZ, RZ, UR7 ;  /* 0x00000007ff077e24 */ /* 0x000fe2000f8e00ff */
[----:B0-----:R-:W-:Y:S01]  /*01e0*/  UISETP.NE.AND UP0, UPT, UR4, UR12, UPT ;  /* 0x0000000c0400728c */ /* 0x001fe2000bf05270 */
[----:B------:R-:W-:-:S04]  /*01f0*/  IMAD.WIDE.U32 R4, R5, 0x2000, R2 ;  /* 0x0000200005047825 */ /* 0x000fc800078e0002 */
[----:B------:R-:W-:Y:S02]  /*0200*/  IMAD.U32 R6, RZ, RZ, UR6 ;  /* 0x00000006ff067e24 */ /* 0x000fe4000f8e00ff */
[----:B------:R-:W-:-:S07]  /*0210*/  IMAD.MOV.U32 R7, RZ, RZ, R9 ;  /* 0x000000ffff077224 */ /* 0x000fce00078e0009 */
.L_x_7661:
[----:B------:R-:W2:Y:S04]  /*0220*/  LDG.E.64 R10, desc[UR10][R4.64+-0x200] ;  /* 0xfffe000a040a7981 */ /* 0x000ea8000c1e1b00 */
[----:B------:R-:W3:Y:S01]  /*0230*/  @!P0 LDG.E.64 R8, desc[UR10][R6.64+-0x10] ;  /* 0xfffff00a06088981 */ /* 0x000ee2000c1e1b00 */
[----:B--2---:R-:W-:-:S07]  /*0240*/  DADD R10, RZ, R10 ;  /* 0x00000000ff0a7229 */ /* 0x004fce000000000a */
        /* <DEDUP_REMOVED lines=14> */
[----:B0-----:R-:W-:-:S08]  /*0330*/  DADD R10, R20, R10 ;  /* 0x00000000140a7229 */ /* 0x001fd0000000000a */
[----:B---3--:R-:W-:-:S07]  /*0340*/  @!P0 DADD R10, R10, R8 ;  /* 0x000000000a0a8229 */ /* 0x008fce0000000008 */
[----:B------:R-:W-:Y:S04]  /*0350*/  @!P0 STG.E.64 desc[UR10][R6.64+-0x10], R10 ;  /* 0xfffff00a06008986 */ /* 0x000fe8000c101b0a */
[----:B------:R-:W2:Y:S01]  /*0360*/  LDG.E.64 R12, desc[UR10][R4.64+-0x100] ;  /* 0xffff000a040c7981 */ /* 0x000ea2000c1e1b00 */
[----:B------:R-:W-:-:S13]  /*0370*/  PLOP3.LUT P0, PT, P1, PT, PT, 0x80, 0x8 ;  /* 0x000000000008781c */ /* 0x000fda0000f0f070 */
        /* <DEDUP_REMOVED lines=17> */
[----:B---3--:R-:W-:Y:S01]  /*0490*/  @!P0 DADD R12, R12, R8 ;  /* 0x000000000c0c8229 */ /* 0x008fe20000000008 */
[----:B------:R-:W2:Y:S06]  /*04a0*/  @!P0 LDG.E.64 R8, desc[UR10][R6.64] ;  /* 0x0000000a06088981 */ /* 0x000eac000c1e1b00 */
[----:B------:R-:W-:Y:S04]  /*04b0*/  @!P0 STG.E.64 desc[UR10][R6.64+-0x8], R12 ;  /* 0xfffff80c06008986 */ /* 0x000fe8000c101b0a */
[----:B------:R-:W3:Y:S02]  /*04c0*/  LDG.E.64 R16, desc[UR10][R4.64] ;  /* 0x0000000a04107981 */ /* 0x000ee4000c1e1b00 */
[----:B---3--:R-:W-:-:S07]  /*04d0*/  DADD R16, RZ, R16 ;  /* 0x00000000ff107229 */ /* 0x008fce0000000010 */
        /* <DEDUP_REMOVED lines=15> */
[----:B--2---:R-:W-:Y:S01]  /*05d0*/  @!P0 DADD R16, R16, R8 ;  /* 0x0000000010108229 */ /* 0x004fe20000000008 */
[----:B------:R-:W2:Y:S06]  /*05e0*/  @!P0 LDG.E.64 R8, desc[UR10][R6.64+0x8] ;  /* 0x0000080a06088981 */ /* 0x000eac000c1e1b00 */
[----:B------:R-:W-:Y:S04]  /*05f0*/  @!P0 STG.E.64 desc[UR10][R6.64], R16 ;  /* 0x0000001006008986 */ /* 0x000fe8000c101b0a */
[----:B------:R0:W3:Y:S01]  /*0600*/  LDG.E.64 R18, desc[UR10][R4.64+0x100] ;  /* 0x0001000a04127981 */ /* 0x0000e2000c1e1b00 */
[----:B------:R-:W-:-:S04]  /*0610*/  UIADD3 UR5, UPT, UPT, UR5, 0x4, URZ ;  /* 0x0000000405057890 */ /* 0x000fc8000fffe0ff */
[----:B------:R-:W-:Y:S01]  /*0620*/  UISETP.NE.AND UP1, UPT, UR5, 0x20, UPT ;  /* 0x000000200500788c */ /* 0x000fe2000bf25270 */
[----:B0-----:R-:W-:-:S04]  /*0630*/  IADD3 R4, P2, PT, R4, 0x400, RZ ;  /* 0x0000040004047810 */ /* 0x001fc80007f5e0ff */
[----:B------:R-:W-:Y:S01]  /*0640*/  IADD3.X R5, PT, PT, RZ, R5, RZ, P2, !PT ;  /* 0x00000005ff057210 */ /* 0x000fe200017fe4ff */
        /* <DEDUP_REMOVED lines=16> */
[----:B--2---:R-:W-:-:S07]  /*0750*/  @!P0 DADD R8, R18, R8 ;  /* 0x0000000012088229 */ /* 0x004fce0000000008 */
[----:B------:R0:W-:Y:S02]  /*0760*/  @!P0 STG.E.64 desc[UR10][R6.64+0x8], R8 ;  /* 0x0000080806008986 */ /* 0x0001e4000c101b0a */
[----:B0-----:R-:W-:-:S05]  /*0770*/  IADD3 R6, P3, PT, R6, 0x20, RZ ;  /* 0x0000002006067810 */ /* 0x001fca0007f7e0ff */
[----:B------:R-:W-:Y:S01]  /*0780*/  IMAD.X R7, RZ, RZ, R7, P3 ;  /* 0x000000ffff077224 */ /* 0x000fe200018e0607 */
[----:B------:R-:W-:Y:S07]  /*0790*/  BRA.U UP1, `(.L_x_7661) ;  /* 0xfffffff901a07547 */ /* 0x000fee000b83ffff */
[----:B------:R-:W-:Y:S05]  /*07a0*/  BRA.U UP0, `(.L_x_7662) ;  /* 0xfffffff900507547 */ /* 0x000fea000b83ffff */
[----:B------:R-:W-:Y:S05]  /*07b0*/  EXIT ;  /* 0x000000000000794d */ /* 0x000fea0003800000 */
.L_x_7663:
        /* <DEDUP_REMOVED lines=12> */
.L_x_8168:


//--------------------- .nv.shared.reserved.0     --------------------------
	.section	.nv.shared.reserved.0,"aw",@nobits
	.weak		__nv_reservedSMEM_offset_0_alias
	.size		__nv_reservedSMEM_offset_0_alias, 0, 64
	.other		__nv_reservedSMEM_offset_0_alias,@"STO_CUDA_RESERVED_SHARED STV_DEFAULT"
__nv_reservedSMEM_offset_0_alias:
	.zero		0
	.zero		64


//--------------------- .nv.constant0._Z16gpukernelCLMWNr3ILi1ELi32ELi32EEvPdS0_S0_iii --------------------------
	.section	.nv.constant0._Z16gpukernelCLMWNr3ILi1ELi32ELi32EEvPdS0_S0_iii,"a",@progbits
	.sectionflags	@""
	.align	4
.nv.constant0._Z16gpukernelCLMWNr3ILi1ELi32ELi32EEvPdS0_S0_iii:
	.zero		932


//--------------------- .nv.constant0._Z16gpukernelCLMWNr3ILi1ELi32ELi16EEvPdS0_S0_iii --------------------------
	.section	.nv.constant0._Z16gpukernelCLMWNr3ILi1ELi32ELi16EEvPdS0_S0_iii,"a",@progbits
	.sectionflags	@""
	.align	4
.nv.constant0._Z16gpukernelCLMWNr3ILi1ELi32ELi16EEvPdS0_S0_iii:
	.zero		932


//--------------------- .nv.constant0._Z16gpukernelCLMWNr3ILi1ELi32ELi8EEvPdS0_S0_iii --------------------------
	.section	.nv.constant0._Z16gpukernelCLMWNr3ILi1ELi32ELi8EEvPdS0_S0_iii,"a",@progbits
	.sectionflags	@""
	.align	4
.nv.constant0._Z16gpukernelCLMWNr3ILi1ELi32ELi8EEvPdS0_S0_iii:
	.zero		932


//--------------------- .nv.constant0._Z16gpukernelCLMWNr3ILi1ELi32ELi4EEvPdS0_S0_iii --------------------------
	.section	.nv.constant0._Z16gpukernelCLMWNr3ILi1ELi32ELi4EEvPdS0_S0_iii,"a",@progbits
	.sectionflags	@""
	.align	4
.nv.constant0._Z16gpukernelCLMWNr3ILi1ELi32ELi4EEvPdS0_S0_iii:
	.zero		932


//--------------------- .nv.constant0._Z16gpukernelCLMWNr3ILi1ELi32ELi2EEvPdS0_S0_iii --------------------------
	.section	.nv.constant0._Z16gpukernelCLMWNr3ILi1ELi32ELi2EEvPdS0_S0_iii,"a",@progbits
	.sectionflags	@""
	.align	4
.nv.constant0._Z16gpukernelCLMWNr3ILi1ELi32ELi2EEvPdS0_S0_iii:
	.zero		932


//--------------------- .nv.constant0._Z16gpukernelCLMWNr3ILi1ELi32ELi1EEvPdS0_S0_iii --------------------------
	.section	.nv.constant0._Z16gpukernelCLMWNr3ILi1ELi32ELi1EEvPdS0_S0_iii,"a",@progbits
	.sectionflags	@""
	.align	4
.nv.constant0._Z16gpukernelCLMWNr3ILi1ELi32ELi1EEvPdS0_S0_iii:
	.zero		932


//--------------------- .nv.constant0._Z16gpukernelCLMWNr3ILi1ELi16ELi16EEvPdS0_S0_iii --------------------------
	.section	.nv.constant0._Z16gpukernelCLMWNr3ILi1ELi16ELi16EEvPdS0_S0_iii,"a",@progbits
	.sectionflags	@""
	.align	4
.nv.constant0._Z16gpukernelCLMWNr3ILi1ELi16ELi16EEvPdS0_S0_iii:
	.zero		932


//--------------------- .nv.constant0._Z16gpukernelCLMWNr3ILi1ELi16ELi8EEvPdS0_S0_iii --------------------------
	.section	.nv.constant0._Z16gpukernelCLMWNr3ILi1ELi16ELi8EEvPdS0_S0_iii,"a",@progbits
	.sectionflags	@""
	.align	4
.nv.constant0._Z16gpukernelCLMWNr3ILi1ELi16ELi8EEvPdS0_S0_iii:
	.zero		932


//--------------------- .nv.constant0._Z16gpukernelCLMWNr3ILi1ELi16ELi4EEvPdS0_S0_iii --------------------------
	.section	.nv.constant0._Z16gpukernelCLMWNr3ILi1ELi16ELi4EEvPdS0_S0_iii,"a",@progbits
	.sectionflags	@""
	.align	4
.nv.constant0._Z16gpukernelCLMWNr3ILi1ELi16ELi4EEvPdS0_S0_iii:
	.zero		932


//--------------------- .nv.constant0._Z16gpukernelCLMWNr3ILi1ELi16ELi2EEvPdS0_S0_iii --------------------------
	.section	.nv.constant0._Z16gpukernelCLMWNr3ILi1ELi16ELi2EEvPdS0_S0_iii,"a",@progbits
	.sectionflags	@""
	.align	4
.nv.constant0._Z16gpukernelCLMWNr3ILi1ELi16ELi2EEvPdS0_S0_iii:
	.zero		932


//--------------------- .nv.constant0._Z16gpukernelCLMWNr3ILi1ELi16ELi1EEvPdS0_S0_iii --------------------------
	.section	.nv.constant0._Z16gpukernelCLMWNr3ILi1ELi16ELi1EEvPdS0_S0_iii,"a",@progbits
	.sectionflags	@""
	.align	4
.nv.constant0._Z16gpukernelCLMWNr3ILi1ELi16ELi1EEvPdS0_S0_iii:
	.zero		932


//--------------------- .nv.constant0._Z16gpukernelCLMWNr3ILi1ELi8ELi8EEvPdS0_S0_iii --------------------------
	.section	.nv.constant0._Z16gpukernelCLMWNr3ILi1ELi8ELi8EEvPdS0_S0_iii,"a",@progbits
	.sectionflags	@""
	.align	4
.nv.constant0._Z16gpukernelCLMWNr3ILi1ELi8ELi8EEvPdS0_S0_iii:
	.zero		932


//--------------------- .nv.constant0._Z16gpukernelCLMWNr3ILi1ELi8ELi4EEvPdS0_S0_iii --------------------------
	.section	.nv.constant0._Z16gpukernelCLMWNr3ILi1ELi8ELi4EEvPdS0_S0_iii,"a",@progbits
	.sectionflags	@""
	.align	4
.nv.constant0._Z16gpukernelCLMWNr3ILi1ELi8ELi4EEvPdS0_S0_iii:
	.zero		932


//--------------------- .nv.constant0._Z16gpukernelCLMWNr3ILi1ELi8ELi2EEvPdS0_S0_iii --------------------------
	.section	.nv.constant0._Z16gpukernelCLMWNr3ILi1ELi8ELi2EEvPdS0_S0_iii,"a",@progbits
	.sectionflags	@""
	.align	4
.nv.constant0._Z16gpukernelCLMWNr3ILi1ELi8ELi2EEvPdS0_S0_iii:
	.zero		932


//--------------------- .nv.constant0._Z16gpukernelCLMWNr3ILi1ELi8ELi1EEvPdS0_S0_iii --------------------------
	.section	.nv.constant0._Z16gpukernelCLMWNr3ILi1ELi8ELi1EEvPdS0_S0_iii,"a",@progbits
	.sectionflags	@""
	.align	4
.nv.constant0._Z16gpukernelCLMWNr3ILi1ELi8ELi1EEvPdS0_S0_iii:
	.zero		932


//--------------------- .nv.constant0._Z16gpukernelCLMWNr3ILi1ELi4ELi4EEvPdS0_S0_iii --------------------------
	.section	.nv.constant0._Z16gpukernelCLMWNr3ILi1ELi4ELi4EEvPdS0_S0_iii,"a",@progbits
	.sectionflags	@""
	.align	4
.nv.constant0._Z16gpukernelCLMWNr3ILi1ELi4ELi4EEvPdS0_S0_iii:
	.zero		932


//--------------------- .nv.constant0._Z16gpukernelCLMWNr3ILi1ELi4ELi2EEvPdS0_S0_iii --------------------------
	.section	.nv.constant0._Z16gpukernelCLMWNr3ILi1ELi4ELi2EEvPdS0_S0_iii,"a",@progbits
	.sectionflags	@""
	.align	4
.nv.constant0._Z16gpukernelCLMWNr3ILi1ELi4ELi2EEvPdS0_S0_iii:
	.zero		932


//--------------------- .nv.constant0._Z16gpukernelCLMWNr3ILi1ELi4ELi1EEvPdS0_S0_iii --------------------------
	.section	.nv.constant0._Z16gpukernelCLMWNr3ILi1ELi4ELi1EEvPdS0_S0_iii,"a",@progbits
	.sectionflags	@""
	.align	4
.nv.constant0._Z16gpukernelCLMWNr3ILi1ELi4ELi1EEvPdS0_S0_iii:
	.zero		932


//--------------------- .nv.constant0._Z16gpukernelCLMWNr3ILi1ELi2ELi2EEvPdS0_S0_iii --------------------------
	.section	.nv.constant0._Z16gpukernelCLMWNr3ILi1ELi2ELi2EEvPdS0_S0_iii,"a",@progbits
	.sectionflags	@""
	.align	4
.nv.constant0._Z16gpukernelCLMWNr3ILi1ELi2ELi2EEvPdS0_S0_iii:
	.zero		932


//--------------------- .nv.constant0._Z16gpukernelCLMWNr3ILi1ELi2ELi1EEvPdS0_S0_iii --------------------------
	.section	.nv.constant0._Z16gpukernelCLMWNr3ILi1ELi2ELi1EEvPdS0_S0_iii,"a",@progbits
	.sectionflags	@""
	.align	4
.nv.constant0._Z16gpukernelCLMWNr3ILi1ELi2ELi1EEvPdS0_S0_iii:
	.zero		932


//--------------------- .nv.constant0._Z16gpukernelCLMWNr3ILi2ELi32ELi32EEvPdS0_S0_iii --------------------------
	.section	.nv.constant0._Z16gpukernelCLMWNr3ILi2ELi32ELi32EEvPdS0_S0_iii,"a",@progbits
	.sectionflags	@""
	.align	4
.nv.constant0._Z16gpukernelCLMWNr3ILi2ELi32ELi32EEvPdS0_S0_iii:
	.zero		932


//--------------------- .nv.constant0._Z16gpukernelCLMWNr3ILi2ELi32ELi16EEvPdS0_S0_iii --------------------------
	.section	.nv.constant0._Z16gpukernelCLMWNr3ILi2ELi32ELi16EEvPdS0_S0_iii,"a",@progbits
	.sectionflags	@""
	.align	4
.nv.constant0._Z16gpukernelCLMWNr3ILi2ELi32ELi16EEvPdS0_S0_iii:
	.zero		932


//--------------------- .nv.constant0._Z16gpukernelCLMWNr3ILi2ELi32ELi8EEvPdS0_S0_iii --------------------------
	.section	.nv.constant0._Z16gpukernelCLMWNr3ILi2ELi32ELi8EEvPdS0_S0_iii,"a",@progbits
	.sectionflags	@""
	.align	4
.nv.constant0._Z16gpukernelCLMWNr3ILi2ELi32ELi8EEvPdS0_S0_iii:
	.zero		932


//--------------------- .nv.constant0._Z16gpukernelCLMWNr3ILi2ELi32ELi4EEvPdS0_S0_iii --------------------------
	.section	.nv.constant0._Z16gpukernelCLMWNr3ILi2ELi32ELi4EEvPdS0_S0_iii,"a",@progbits
	.sectionflags	@""
	.align	4
.nv.constant0._Z16gpukernelCLMWNr3ILi2ELi32ELi4EEvPdS0_S0_iii:
	.zero		932


//--------------------- .nv.constant0._Z16gpukernelCLMWNr3ILi2ELi32ELi2EEvPdS0_S0_iii --------------------------
	.section	.nv.constant0._Z16gpukernelCLMWNr3ILi2ELi32ELi2EEvPdS0_S0_iii,"a",@progbits
	.sectionflags	@""
	.align	4
.nv.constant0._Z16gpukernelCLMWNr3ILi2ELi32ELi2EEvPdS0_S0_iii:
	.zero		932


//--------------------- .nv.constant0._Z16gpukernelCLMWNr3ILi2ELi32ELi1EEvPdS0_S0_iii --------------------------
	.section	.nv.constant0._Z16gpukernelCLMWNr3ILi2ELi32ELi1EEvPdS0_S0_iii,"a",@progbits
	.sectionflags	@""
	.align	4
.nv.constant0._Z16gpukernelCLMWNr3ILi2ELi32ELi1EEvPdS0_S0_iii:
	.zero		932


//--------------------- .nv.constant0._Z16gpukernelCLMWNr3ILi2ELi16ELi16EEvPdS0_S0_iii --------------------------
	.section	.nv.constant0._Z16gpukernelCLMWNr3ILi2ELi16ELi16EEvPdS0_S0_iii,"a",@progbits
	.sectionflags	@""
	.align	4
.nv.constant0._Z16gpukernelCLMWNr3ILi2ELi16ELi16EEvPdS0_S0_iii:
	.zero		932


//--------------------- .nv.constant0._Z16gpukernelCLMWNr3ILi2ELi16ELi8EEvPdS0_S0_iii --------------------------
	.section	.nv.constant0._Z16gpukernelCLMWNr3ILi2ELi16ELi8EEvPdS0_S0_iii,"a",@progbits
	.sectionflags	@""
	.align	4
.nv.constant0._Z16gpukernelCLMWNr3ILi2ELi16ELi8EEvPdS0_S0_iii:
	.zero		932


//--------------------- .nv.constant0._Z16gpukernelCLMWNr3ILi2ELi16ELi4EEvPdS0_S0_iii --------------------------
	.section	.nv.constant0._Z16gpukernelCLMWNr3ILi2ELi16ELi4EEvPdS0_S0_iii,"a",@progbits
	.sectionflags	@""
	.align	4
.nv.constant0._Z16gpukernelCLMWNr3ILi2ELi16ELi4EEvPdS0_S0_iii:
	.zero		932


//--------------------- .nv.constant0._Z16gpukernelCLMWNr3ILi2ELi16ELi2EEvPdS0_S0_iii --------------------------
	.section	.nv.constant0._Z16gpukernelCLMWNr3ILi2ELi16ELi2EEvPdS0_S0_iii,"a",@progbits
	.sectionflags	@""
	.align	4
.nv.constant0._Z16gpukernelCLMWNr3ILi2ELi16ELi2EEvPdS0_S0_iii:
	.zero		932


//--------------------- .nv.constant0._Z16gpukernelCLMWNr3ILi2ELi16ELi1EEvPdS0_S0_iii --------------------------
	.section	.nv.constant0._Z16gpukernelCLMWNr3ILi2ELi16ELi1EEvPdS0_S0_iii,"a",@progbits
	.sectionflags	@""
	.align	4
.nv.constant0._Z16gpukernelCLMWNr3ILi2ELi16ELi1EEvPdS0_S0_iii:
	.zero		932


//--------------------- .nv.constant0._Z16gpukernelCLMWNr3ILi2ELi8ELi8EEvPdS0_S0_iii --------------------------
	.section	.nv.constant0._Z16gpukernelCLMWNr3ILi2ELi8ELi8EEvPdS0_S0_iii,"a",@progbits
	.sectionflags	@""
	.align	4
.nv.constant0._Z16gpukernelCLMWNr3ILi2ELi8ELi8EEvPdS0_S0_iii:
	.zero		932


//--------------------- .nv.constant0._Z16gpukernelCLMWNr3ILi2ELi8ELi4EEvPdS0_S0_iii --------------------------
	.section	.nv.constant0._Z16gpukernelCLMWNr3ILi2ELi8ELi4EEvPdS0_S0_iii,"a",@progbits
	.sectionflags	@""
	.align	4
.nv.constant0._Z16gpukernelCLMWNr3ILi2ELi8ELi4EEvPdS0_S0_iii:
	.zero		932


//--------------------- .nv.constant0._Z16gpukernelCLMWNr3ILi2ELi8ELi2EEvPdS0_S0_iii --------------------------
	.section	.nv.constant0._Z16gpukernelCLMWNr3ILi2ELi8ELi2EEvPdS0_S0_iii,"a",@progbits
	.sectionflags	@""
	.align	4
.nv.constant0._Z16gpukernelCLMWNr3ILi2ELi8ELi2EEvPdS0_S0_iii:
	.zero		932


//--------------------- .nv.constant0._Z16gpukernelCLMWNr3ILi2ELi8ELi1EEvPdS0_S0_iii --------------------------
	.section	.nv.constant0._Z16gpukernelCLMWNr3ILi2ELi8ELi1EEvPdS0_S0_iii,"a",@progbits
	.sectionflags	@""
	.align	4
.nv.constant0._Z16gpukernelCLMWNr3ILi2ELi8ELi1EEvPdS0_S0_iii:
	.zero		932


//--------------------- .nv.constant0._Z16gpukernelCLMWNr3ILi2ELi4ELi4EEvPdS0_S0_iii --------------------------
	.section	.nv.constant0._Z16gpukernelCLMWNr3ILi2ELi4ELi4EEvPdS0_S0_iii,"a",@progbits
	.sectionflags	@""
	.align	4
.nv.constant0._Z16gpukernelCLMWNr3ILi2ELi4ELi4EEvPdS0_S0_iii:
	.zero		932


//--------------------- .nv.constant0._Z16gpukernelCLMWNr3ILi2ELi4ELi2EEvPdS0_S0_iii --------------------------
	.section	.nv.constant0._Z16gpukernelCLMWNr3ILi2ELi4ELi2EEvPdS0_S0_iii,"a",@progbits
	.sectionflags	@""
	.align	4
.nv.constant0._Z16gpukernelCLMWNr3ILi2ELi4ELi2EEvPdS0_S0_iii:
	.zero		932


//--------------------- .nv.constant0._Z16gpukernelCLMWNr3ILi2ELi4ELi1EEvPdS0_S0_iii --------------------------
	.section	.nv.constant0._Z16gpukernelCLMWNr3ILi2ELi4ELi1EEvPdS0_S0_iii,"a",@progbits
	.sectionflags	@""
	.align	4
.nv.constant0._Z16gpukernelCLMWNr3ILi2ELi4ELi1EEvPdS0_S0_iii:
	.zero		932


//--------------------- .nv.constant0._Z16gpukernelCLMWNr3ILi2ELi2ELi2EEvPdS0_S0_iii --------------------------
	.section	.nv.constant0._Z16gpukernelCLMWNr3ILi2ELi2ELi2EEvPdS0_S0_iii,"a",@progbits
	.sectionflags	@""
	.align	4
.nv.constant0._Z16gpukernelCLMWNr3ILi2ELi2ELi2EEvPdS0_S0_iii:
	.zero		932


//--------------------- .nv.constant0._Z16gpukernelCLMWNr3ILi2ELi2ELi1EEvPdS0_S0_iii --------------------------
	.section	.nv.constant0._Z16gpukernelCLMWNr3ILi2ELi2ELi1EEvPdS0_S0_iii,"a",@progbits
	.sectionflags	@""
	.align	4
.nv.constant0._Z16gpukernelCLMWNr3ILi2ELi2ELi1EEvPdS0_S0_iii:
	.zero		932


//--------------------- .nv.constant0._Z16gpukernelCLMWNr3ILi4ELi32ELi32EEvPdS0_S0_iii --------------------------
	.section	.nv.constant0._Z16gpukernelCLMWNr3ILi4ELi32ELi32EEvPdS0_S0_iii,"a",@progbits
	.sectionflags	@""
	.align	4
.nv.constant0._Z16gpukernelCLMWNr3ILi4ELi32ELi32EEvPdS0_S0_iii:
	.zero		932


//--------------------- .nv.constant0._Z16gpukernelCLMWNr3ILi4ELi32ELi16EEvPdS0_S0_iii --------------------------
	.section	.nv.constant0._Z16gpukernelCLMWNr3ILi4ELi32ELi16EEvPdS0_S0_iii,"a",@progbits
	.sectionflags	@""
	.align	4
.nv.constant0._Z16gpukernelCLMWNr3ILi4ELi32ELi16EEvPdS0_S0_iii:
	.zero		932


//--------------------- .nv.constant0._Z16gpukernelCLMWNr3ILi4ELi32ELi8EEvPdS0_S0_iii --------------------------
	.section	.nv.constant0._Z16gpukernelCLMWNr3ILi4ELi32ELi8EEvPdS0_S0_iii,"a",@progbits
	.sectionflags	@""
	.align	4
.nv.constant0._Z16gpukernelCLMWNr3ILi4ELi32ELi8EEvPdS0_S0_iii:
	.zero		932


//--------------------- .nv.constant0._Z16gpukernelCLMWNr3ILi4ELi32ELi4EEvPdS0_S0_iii --------------------------
	.section	.nv.constant0._Z16gpukernelCLMWNr3ILi4ELi32ELi4EEvPdS0_S0_iii,"a",@progbits
	.sectionflags	@""
	.align	4
.nv.constant0._Z16gpukernelCLMWNr3ILi4ELi32ELi4EEvPdS0_S0_iii:
	.zero		932


//--------------------- .nv.constant0._Z16gpukernelCLMWNr3ILi4ELi32ELi2EEvPdS0_S0_iii --------------------------
	.section	.nv.constant0._Z16gpukernelCLMWNr3ILi4ELi32ELi2EEvPdS0_S0_iii,"a",@progbits
	.sectionflags	@""
	.align	4
.nv.constant0._Z16gpukernelCLMWNr3ILi4ELi32ELi2EEvPdS0_S0_iii:
	.zero		932


//--------------------- .nv.constant0._Z16gpukernelCLMWNr3ILi4ELi32ELi1EEvPdS0_S0_iii --------------------------
	.section	.nv.constant0._Z16gpukernelCLMWNr3ILi4ELi32ELi1EEvPdS0_S0_iii,"a",@progbits
	.sectionflags	@""
	.align	4
.nv.constant0._Z16gpukernelCLMWNr3ILi4ELi32ELi1EEvPdS0_S0_iii:
	.zero		932


//--------------------- .nv.constant0._Z16gpukernelCLMWNr3ILi4ELi16ELi16EEvPdS0_S0_iii --------------------------
	.section	.nv.constant0._Z16gpukernelCLMWNr3ILi4ELi16ELi16EEvPdS0_S0_iii,"a",@progbits
	.sectionflags	@""
	.align	4
.nv.constant0._Z16gpukernelCLMWNr3ILi4ELi16ELi16EEvPdS0_S0_iii:
	.zero		932


//--------------------- .nv.constant0._Z16gpukernelCLMWNr3ILi4ELi16ELi8EEvPdS0_S0_iii --------------------------
	.section	.nv.constant0._Z16gpukernelCLMWNr3ILi4ELi16ELi8EEvPdS0_S0_iii,"a",@progbits
	.sectionflags	@""
	.align	4
.nv.constant0._Z16gpukernelCLMWNr3ILi4ELi16ELi8EEvPdS0_S0_iii:
	.zero		932


//--------------------- .nv.constant0._Z16gpukernelCLMWNr3ILi4ELi16ELi4EEvPdS0_S0_iii --------------------------
	.section	.nv.constant0._Z16gpukernelCLMWNr3ILi4ELi16ELi4EEvPdS0_S0_iii,"a",@progbits
	.sectionflags	@""
	.align	4
.nv.constant0._Z16gpukernelCLMWNr3ILi4ELi16ELi4EEvPdS0_S0_iii:
	.zero		932


//--------------------- .nv.constant0._Z16gpukernelCLMWNr3ILi4ELi16ELi2EEvPdS0_S0_iii --------------------------
	.section	.nv.constant0._Z16gpukernelCLMWNr3ILi4ELi16ELi2EEvPdS0_S0_iii,"a",@progbits
	.sectionflags	@""
	.align	4
.nv.constant0._Z16gpukernelCLMWNr3ILi4ELi16ELi2EEvPdS0_S0_iii:
	.zero		932


//--------------------- .nv.constant0._Z16gpukernelCLMWNr3ILi4ELi16ELi1EEvPdS0_S0_iii --------------------------
	.section	.nv.constant0._Z16gpukernelCLMWNr3ILi4ELi16ELi1EEvPdS0_S0_iii,"a",@progbits
	.sectionflags	@""
	.align	4
.nv.constant0._Z16gpukernelCLMWNr3ILi4ELi16ELi1EEvPdS0_S0_iii:
	.zero		932


//--------------------- .nv.constant0._Z16gpukernelCLMWNr3ILi4ELi8ELi8EEvPdS0_S0_iii --------------------------
	.section	.nv.constant0._Z16gpukernelCLMWNr3ILi4ELi8ELi8EEvPdS0_S0_iii,"a",@progbits
	.sectionflags	@""
	.align	4
.nv.constant0._Z16gpukernelCLMWNr3ILi4ELi8ELi8EEvPdS0_S0_iii:
	.zero		932


//--------------------- .nv.constant0._Z16gpukernelCLMWNr3ILi4ELi8ELi4EEvPdS0_S0_iii --------------------------
	.section	.nv.constant0._Z16gpukernelCLMWNr3ILi4ELi8ELi4EEvPdS0_S0_iii,"a",@progbits
	.sectionflags	@""
	.align	4
.nv.constant0._Z16gpukernelCLMWNr3ILi4ELi8ELi4EEvPdS0_S0_iii:
	.zero		932


//--------------------- .nv.constant0._Z16gpukernelCLMWNr3ILi4ELi8ELi2EEvPdS0_S0_iii --------------------------
	.section	.nv.constant0._Z16gpukernelCLMWNr3ILi4ELi8ELi2EEvPdS0_S0_iii,"a",@progbits
	.sectionflags	@""
	.align	4
.nv.constant0._Z16gpukernelCLMWNr3ILi4ELi8ELi2EEvPdS0_S0_iii:
	.zero		932


//--------------------- .nv.constant0._Z16gpukernelCLMWNr3ILi4ELi8ELi1EEvPdS0_S0_iii --------------------------
	.section	.nv.constant0._Z16gpukernelCLMWNr3ILi4ELi8ELi1EEvPdS0_S0_iii,"a",@progbits
	.sectionflags	@""
	.align	4
.nv.constant0._Z16gpukernelCLMWNr3ILi4ELi8ELi1EEvPdS0_S0_iii:
	.zero		932


//--------------------- .nv.constant0._Z16gpukernelCLMWNr3ILi4ELi4ELi4EEvPdS0_S0_iii --------------------------
	.section	.nv.constant0._Z16gpukernelCLMWNr3ILi4ELi4ELi4EEvPdS0_S0_iii,"a",@progbits
	.sectionflags	@""
	.align	4
.nv.constant0._Z16gpukernelCLMWNr3ILi4ELi4ELi4EEvPdS0_S0_iii:
	.zero		932


//--------------------- .nv.constant0._Z16gpukernelCLMWNr3ILi4ELi4ELi2EEvPdS0_S0_iii --------------------------
	.section	.nv.constant0._Z16gpukernelCLMWNr3ILi4ELi4ELi2EEvPdS0_S0_iii,"a",@progbits
	.sectionflags	@""
	.align	4
.nv.constant0._Z16gpukernelCLMWNr3ILi4ELi4ELi2EEvPdS0_S0_iii:
	.zero		932


//--------------------- .nv.constant0._Z16gpukernelCLMWNr3ILi4ELi4ELi1EEvPdS0_S0_iii --------------------------
	.section	.nv.constant0._Z16gpukernelCLMWNr3ILi4ELi4ELi1EEvPdS0_S0_iii,"a",@progbits
	.sectionflags	@""
	.align	4
.nv.constant0._Z16gpukernelCLMWNr3ILi4ELi4ELi1EEvPdS0_S0_iii:
	.zero		932


//--------------------- .nv.constant0._Z16gpukernelCLMWNr3ILi4ELi2ELi2EEvPdS0_S0_iii --------------------------
	.section	.nv.constant0._Z16gpukernelCLMWNr3ILi4ELi2ELi2EEvPdS0_S0_iii,"a",@progbits
	.sectionflags	@""
	.align	4
.nv.constant0._Z16gpukernelCLMWNr3ILi4ELi2ELi2EEvPdS0_S0_iii:
	.zero		932


//--------------------- .nv.constant0._Z16gpukernelCLMWNr3ILi4ELi2ELi1EEvPdS0_S0_iii --------------------------
	.section	.nv.constant0._Z16gpukernelCLMWNr3ILi4ELi2ELi1EEvPdS0_S0_iii,"a",@progbits
	.sectionflags	@""
	.align	4
.nv.constant0._Z16gpukernelCLMWNr3ILi4ELi2ELi1EEvPdS0_S0_iii:
	.zero		932


//--------------------- .nv.constant0._Z16gpukernelCLMWNr3ILi8ELi32ELi32EEvPdS0_S0_iii --------------------------
	.section	.nv.constant0._Z16gpukernelCLMWNr3ILi8ELi32ELi32EEvPdS0_S0_iii,"a",@progbits
	.sectionflags	@""
	.align	4
.nv.constant0._Z16gpukernelCLMWNr3ILi8ELi32ELi32EEvPdS0_S0_iii:
	.zero		932


//--------------------- .nv.constant0._Z16gpukernelCLMWNr3ILi8ELi32ELi16EEvPdS0_S0_iii --------------------------
	.section	.nv.constant0._Z16gpukernelCLMWNr3ILi8ELi32ELi16EEvPdS0_S0_iii,"a",@progbits
	.sectionflags	@""
	.align	4
.nv.constant0._Z16gpukernelCLMWNr3ILi8ELi32ELi16EEvPdS0_S0_iii:
	.zero		932


//--------------------- .nv.constant0._Z16gpukernelCLMWNr3ILi8ELi32ELi8EEvPdS0_S0_iii --------------------------
	.section	.nv.constant0._Z16gpukernelCLMWNr3ILi8ELi32ELi8EEvPdS0_S0_iii,"a",@progbits
	.sectionflags	@""
	.align	4
.nv.constant0._Z16gpukernelCLMWNr3ILi8ELi32ELi8EEvPdS0_S0_iii:
	.zero		932


//--------------------- .nv.constant0._Z16gpukernelCLMWNr3ILi8ELi32ELi4EEvPdS0_S0_iii --------------------------
	.section	.nv.constant0._Z16gpukernelCLMWNr3ILi8ELi32ELi4EEvPdS0_S0_iii,"a",@progbits
	.sectionflags	@""
	.align	4
.nv.constant0._Z16gpukernelCLMWNr3ILi8ELi32ELi4EEvPdS0_S0_iii:
	.zero		932


//--------------------- .nv.constant0._Z16gpukernelCLMWNr3ILi8ELi32ELi2EEvPdS0_S0_iii --------------------------
	.section	.nv.constant0._Z16gpukernelCLMWNr3ILi8ELi32ELi2EEvPdS0_S0_iii,"a",@progbits
	.sectionflags	@""
	.align	4
.nv.constant0._Z16gpukernelCLMWNr3ILi8ELi32ELi2EEvPdS0_S0_iii:
	.zero		932


//--------------------- .nv.constant0._Z16gpukernelCLMWNr3ILi8ELi32ELi1EEvPdS0_S0_iii --------------------------
	.section	.nv.constant0._Z16gpukernelCLMWNr3ILi8ELi32ELi1EEvPdS0_S0_iii,"a",@progbits
	.sectionflags	@""
	.align	4
.nv.constant0._Z16gpukernelCLMWNr3ILi8ELi32ELi1EEvPdS0_S0_iii:
	.zero		932


//--------------------- .nv.constant0._Z16gpukernelCLMWNr3ILi8ELi16ELi16EEvPdS0_S0_iii --------------------------
	.section	.nv.constant0._Z16gpukernelCLMWNr3ILi8ELi16ELi16EEvPdS0_S0_iii,"a",@progbits
	.sectionflags	@""
	.align	4
.nv.constant0._Z16gpukernelCLMWNr3ILi8ELi16ELi16EEvPdS0_S0_iii:
	.zero		932


//--------------------- .nv.constant0._Z16gpukernelCLMWNr3ILi8ELi16ELi8EEvPdS0_S0_iii --------------------------
	.section	.nv.constant0._Z16gpukernelCLMWNr3ILi8ELi16ELi8EEvPdS0_S0_iii,"a",@progbits
	.sectionflags	@""
	.align	4
.nv.constant0._Z16gpukernelCLMWNr3ILi8ELi16ELi8EEvPdS0_S0_iii:
	.zero		932


//--------------------- .nv.constant0._Z16gpukernelCLMWNr3ILi8ELi16ELi4EEvPdS0_S0_iii --------------------------
	.section	.nv.constant0._Z16gpukernelCLMWNr3ILi8ELi16ELi4EEvPdS0_S0_iii,"a",@progbits
	.sectionflags	@""
	.align	4
.nv.constant0._Z16gpukernelCLMWNr3ILi8ELi16ELi4EEvPdS0_S0_iii:
	.zero		932


//--------------------- .nv.constant0._Z16gpukernelCLMWNr3ILi8ELi16ELi2EEvPdS0_S0_iii --------------------------
	.section	.nv.constant0._Z16gpukernelCLMWNr3ILi8ELi16ELi2EEvPdS0_S0_iii,"a",@progbits
	.sectionflags	@""
	.align	4
.nv.constant0._Z16gpukernelCLMWNr3ILi8ELi16ELi2EEvPdS0_S0_iii:
	.zero		932


//--------------------- .nv.constant0._Z16gpukernelCLMWNr3ILi8ELi16ELi1EEvPdS0_S0_iii --------------------------
	.section	.nv.constant0._Z16gpukernelCLMWNr3ILi8ELi16ELi1EEvPdS0_S0_iii,"a",@progbits
	.sectionflags	@""
	.align	4
.nv.constant0._Z16gpukernelCLMWNr3ILi8ELi16ELi1EEvPdS0_S0_iii:
	.zero		932


//--------------------- .nv.constant0._Z16gpukernelCLMWNr3ILi8ELi8ELi8EEvPdS0_S0_iii --------------------------
	.section	.nv.constant0._Z16gpukernelCLMWNr3ILi8ELi8ELi8EEvPdS0_S0_iii,"a",@progbits
	.sectionflags	@""
	.align	4
.nv.constant0._Z16gpukernelCLMWNr3ILi8ELi8ELi8EEvPdS0_S0_iii:
	.zero		932


//--------------------- .nv.constant0._Z16gpukernelCLMWNr3ILi8ELi8ELi4EEvPdS0_S0_iii --------------------------
	.section	.nv.constant0._Z16gpukernelCLMWNr3ILi8ELi8ELi4EEvPdS0_S0_iii,"a",@progbits
	.sectionflags	@""
	.align	4
.nv.constant0._Z16gpukernelCLMWNr3ILi8ELi8ELi4EEvPdS0_S0_iii:
	.zero		932


//--------------------- .nv.constant0._Z16gpukernelCLMWNr3ILi8ELi8ELi2EEvPdS0_S0_iii --------------------------
	.section	.nv.constant0._Z16gpukernelCLMWNr3ILi8ELi8ELi2EEvPdS0_S0_iii,"a",@progbits
	.sectionflags	@""
	.align	4
.nv.constant0._Z16gpukernelCLMWNr3ILi8ELi8ELi2EEvPdS0_S0_iii:
	.zero		932


//--------------------- .nv.constant0._Z16gpukernelCLMWNr3ILi8ELi8ELi1EEvPdS0_S0_iii --------------------------
	.section	.nv.constant0._Z16gpukernelCLMWNr3ILi8ELi8ELi1EEvPdS0_S0_iii,"a",@progbits
	.sectionflags	@""
	.align	4
.nv.constant0._Z16gpukernelCLMWNr3ILi8ELi8ELi1EEvPdS0_S0_iii:
	.zero		932


//--------------------- .nv.constant0._Z16gpukernelCLMWNr3ILi8ELi4ELi4EEvPdS0_S0_iii --------------------------
	.section	.nv.constant0._Z16gpukernelCLMWNr3ILi8ELi4ELi4EEvPdS0_S0_iii,"a",@progbits
	.sectionflags	@""
	.align	4
.nv.constant0._Z16gpukernelCLMWNr3ILi8ELi4ELi4EEvPdS0_S0_iii:
	.zero		932


//--------------------- .nv.constant0._Z16gpukernelCLMWNr3ILi8ELi4ELi2EEvPdS0_S0_iii --------------------------
	.section	.nv.constant0._Z16gpukernelCLMWNr3ILi8ELi4ELi2EEvPdS0_S0_iii,"a",@progbits
	.sectionflags	@""
	.align	4
.nv.constant0._Z16gpukernelCLMWNr3ILi8ELi4ELi2EEvPdS0_S0_iii:
	.zero		932


//--------------------- .nv.constant0._Z16gpukernelCLMWNr3ILi8ELi4ELi1EEvPdS0_S0_iii --------------------------
	.section	.nv.constant0._Z16gpukernelCLMWNr3ILi8ELi4ELi1EEvPdS0_S0_iii,"a",@progbits
	.sectionflags	@""
	.align	4
.nv.constant0._Z16gpukernelCLMWNr3ILi8ELi4ELi1EEvPdS0_S0_iii:
	.zero		932


//--------------------- .nv.constant0._Z16gpukernelCLMWNr3ILi8ELi2ELi2EEvPdS0_S0_iii --------------------------
	.section	.nv.constant0._Z16gpukernelCLMWNr3ILi8ELi2ELi2EEvPdS0_S0_iii,"a",@progbits
	.sectionflags	@""
	.align	4
.nv.constant0._Z16gpukernelCLMWNr3ILi8ELi2ELi2EEvPdS0_S0_iii:
	.zero		932


//--------------------- .nv.constant0._Z16gpukernelCLMWNr3ILi8ELi2ELi1EEvPdS0_S0_iii --------------------------
	.section	.nv.constant0._Z16gpukernelCLMWNr3ILi8ELi2ELi1EEvPdS0_S0_iii,"a",@progbits
	.sectionflags	@""
	.align	4
.nv.constant0._Z16gpukernelCLMWNr3ILi8ELi2ELi1EEvPdS0_S0_iii:
	.zero		932


//--------------------- .nv.constant0._Z16gpukernelCLMWNr3ILi16ELi32ELi32EEvPdS0_S0_iii --------------------------
	.section	.nv.constant0._Z16gpukernelCLMWNr3ILi16ELi32ELi32EEvPdS0_S0_iii,"a",@progbits
	.sectionflags	@""
	.align	4
.nv.constant0._Z16gpukernelCLMWNr3ILi16ELi32ELi32EEvPdS0_S0_iii:
	.zero		932


//--------------------- .nv.constant0._Z16gpukernelCLMWNr3ILi16ELi32ELi16EEvPdS0_S0_iii --------------------------
	.section	.nv.constant0._Z16gpukernelCLMWNr3ILi16ELi32ELi16EEvPdS0_S0_iii,"a",@progbits
	.sectionflags	@""
	.align	4
.nv.constant0._Z16gpukernelCLMWNr3ILi16ELi32ELi16EEvPdS0_S0_iii:
	.zero		932


//--------------------- .nv.constant0._Z16gpukernelCLMWNr3ILi16ELi32ELi8EEvPdS0_S0_iii --------------------------
	.section	.nv.constant0._Z16gpukernelCLMWNr3ILi16ELi32ELi8EEvPdS0_S0_iii,"a",@progbits
	.sectionflags	@""
	.align	4
.nv.constant0._Z16gpukernelCLMWNr3ILi16ELi32ELi8EEvPdS0_S0_iii:
	.zero		932


//--------------------- .nv.constant0._Z16gpukernelCLMWNr3ILi16ELi32ELi4EEvPdS0_S0_iii --------------------------
	.section	.nv.constant0._Z16gpukernelCLMWNr3ILi16ELi32ELi4EEvPdS0_S0_iii,"a",@progbits
	.sectionflags	@""
	.align	4
.nv.constant0._Z16gpukernelCLMWNr3ILi16ELi32ELi4EEvPdS0_S0_iii:
	.zero		932


//--------------------- .nv.constant0._Z16gpukernelCLMWNr3ILi16ELi32ELi2EEvPdS0_S0_iii --------------------------
	.section	.nv.constant0._Z16gpukernelCLMWNr3ILi16ELi32ELi2EEvPdS0_S0_iii,"a",@progbits
	.sectionflags	@""
	.align	4
.nv.constant0._Z16gpukernelCLMWNr3ILi16ELi32ELi2EEvPdS0_S0_iii:
	.zero		932


//--------------------- .nv.constant0._Z16gpukernelCLMWNr3ILi16ELi32ELi1EEvPdS0_S0_iii --------------------------
	.section	.nv.constant0._Z16gpukernelCLMWNr3ILi16ELi32ELi1EEvPdS0_S0_iii,"a",@progbits
	.sectionflags	@""
	.align	4
.nv.constant0._Z16gpukernelCLMWNr3ILi16ELi32ELi1EEvPdS0_S0_iii:
	.zero		932


//--------------------- .nv.constant0._Z16gpukernelCLMWNr3ILi16ELi16ELi16EEvPdS0_S0_iii --------------------------
	.section	.nv.constant0._Z16gpukernelCLMWNr3ILi16ELi16ELi16EEvPdS0_S0_iii,"a",@progbits
	.sectionflags	@""
	.align	4
.nv.constant0._Z16gpukernelCLMWNr3ILi16ELi16ELi16EEvPdS0_S0_iii:
	.zero		932


//--------------------- .nv.constant0._Z16gpukernelCLMWNr3ILi16ELi16ELi8EEvPdS0_S0_iii --------------------------
	.section	.nv.constant0._Z16gpukernelCLMWNr3ILi16ELi16ELi8EEvPdS0_S0_iii,"a",@progbits
	.sectionflags	@""
	.align	4
.nv.constant0._Z16gpukernelCLMWNr3ILi16ELi16ELi8EEvPdS0_S0_iii:
	.zero		932


//--------------------- .nv.constant0._Z16gpukernelCLMWNr3ILi16ELi16ELi4EEvPdS0_S0_iii --------------------------
	.section	.nv.constant0._Z16gpukernelCLMWNr3ILi16ELi16ELi4EEvPdS0_S0_iii,"a",@progbits
	.sectionflags	@""
	.align	4
.nv.constant0._Z16gpukernelCLMWNr3ILi16ELi16ELi4EEvPdS0_S0_iii:
	.zero		932


//--------------------- .nv.constant0._Z16gpukernelCLMWNr3ILi16ELi16ELi2EEvPdS0_S0_iii --------------------------
	.section	.nv.constant0._Z16gpukernelCLMWNr3ILi16ELi16ELi2EEvPdS0_S0_iii,"a",@progbits
	.sectionflags	@""
	.align	4
.nv.constant0._Z16gpukernelCLMWNr3ILi16ELi16ELi2EEvPdS0_S0_iii:
	.zero		932


//--------------------- .nv.constant0._Z16gpukernelCLMWNr3ILi16ELi16ELi1EEvPdS0_S0_iii --------------------------
	.section	.nv.constant0._Z16gpukernelCLMWNr3ILi16ELi16ELi1EEvPdS0_S0_iii,"a",@progbits
	.sectionflags	@""
	.align	4
.nv.constant0._Z16gpukernelCLMWNr3ILi16ELi16ELi1EEvPdS0_S0_iii:
	.zero		932


//--------------------- .nv.constant0._Z16gpukernelCLMWNr3ILi16ELi8ELi8EEvPdS0_S0_iii --------------------------
	.section	.nv.constant0._Z16gpukernelCLMWNr3ILi16ELi8ELi8EEvPdS0_S0_iii,"a",@progbits
	.sectionflags	@""
	.align	4
.nv.constant0._Z16gpukernelCLMWNr3ILi16ELi8ELi8EEvPdS0_S0_iii:
	.zero		932


//--------------------- .nv.constant0._Z16gpukernelCLMWNr3ILi16ELi8ELi4EEvPdS0_S0_iii --------------------------
	.section	.nv.constant0._Z16gpukernelCLMWNr3ILi16ELi8ELi4EEvPdS0_S0_iii,"a",@progbits
	.sectionflags	@""
	.align	4
.nv.constant0._Z16gpukernelCLMWNr3ILi16ELi8ELi4EEvPdS0_S0_iii:
	.zero		932


//--------------------- .nv.constant0._Z16gpukernelCLMWNr3ILi16ELi8ELi2EEvPdS0_S0_iii --------------------------
	.section	.nv.constant0._Z16gpukernelCLMWNr3ILi16ELi8ELi2EEvPdS0_S0_iii,"a",@progbits
	.sectionflags	@""
	.align	4
.nv.constant0._Z16gpukernelCLMWNr3ILi16ELi8ELi2EEvPdS0_S0_iii:
	.zero		932


//--------------------- .nv.constant0._Z16gpukernelCLMWNr3ILi16ELi8ELi1EEvPdS0_S0_iii --------------------------
	.section	.nv.constant0._Z16gpukernelCLMWNr3ILi16ELi8ELi1EEvPdS0_S0_iii,"a",@progbits
	.sectionflags	@""
	.align	4
.nv.constant0._Z16gpukernelCLMWNr3ILi16ELi8ELi1EEvPdS0_S0_iii:
	.zero		932


//--------------------- .nv.constant0._Z16gpukernelCLMWNr3ILi16ELi4ELi4EEvPdS0_S0_iii --------------------------
	.section	.nv.constant0._Z16gpukernelCLMWNr3ILi16ELi4ELi4EEvPdS0_S0_iii,"a",@progbits
	.sectionflags	@""
	.align	4
.nv.constant0._Z16gpukernelCLMWNr3ILi16ELi4ELi4EEvPdS0_S0_iii:
	.zero		932


//--------------------- .nv.constant0._Z16gpukernelCLMWNr3ILi16ELi4ELi2EEvPdS0_S0_iii --------------------------
	.section	.nv.constant0._Z16gpukernelCLMWNr3ILi16ELi4ELi2EEvPdS0_S0_iii,"a",@progbits
	.sectionflags	@""
	.align	4
.nv.constant0._Z16gpukernelCLMWNr3ILi16ELi4ELi2EEvPdS0_S0_iii:
	.zero		932


//--------------------- .nv.constant0._Z16gpukernelCLMWNr3ILi16ELi4ELi1EEvPdS0_S0_iii --------------------------
	.section	.nv.constant0._Z16gpukernelCLMWNr3ILi16ELi4ELi1EEvPdS0_S0_iii,"a",@progbits
	.sectionflags	@""
	.align	4
.nv.constant0._Z16gpukernelCLMWNr3ILi16ELi4ELi1EEvPdS0_S0_iii:
	.zero		932


//--------------------- .nv.constant0._Z16gpukernelCLMWNr3ILi16ELi2ELi2EEvPdS0_S0_iii --------------------------
	.section	.nv.constant0._Z16gpukernelCLMWNr3ILi16ELi2ELi2EEvPdS0_S0_iii,"a",@progbits
	.sectionflags	@""
	.align	4
.nv.constant0._Z16gpukernelCLMWNr3ILi16ELi2ELi2EEvPdS0_S0_iii:
	.zero		932


//--------------------- .nv.constant0._Z16gpukernelCLMWNr3ILi16ELi2ELi1EEvPdS0_S0_iii --------------------------
	.section	.nv.constant0._Z16gpukernelCLMWNr3ILi16ELi2ELi1EEvPdS0_S0_iii,"a",@progbits
	.sectionflags	@""
	.align	4
.nv.constant0._Z16gpukernelCLMWNr3ILi16ELi2ELi1EEvPdS0_S0_iii:
	.zero		932


//--------------------- .nv.constant0._Z16gpukernelCLMWNr3ILi32ELi32ELi32EEvPdS0_S0_iii --------------------------
	.section	.nv.constant0._Z16gpukernelCLMWNr3ILi32ELi32ELi32EEvPdS0_S0_iii,"a",@progbits
	.sectionflags	@""
	.align	4
.nv.constant0._Z16gpukernelCLMWNr3ILi32ELi32ELi32EEvPdS0_S0_iii:
	.zero		932


//--------------------- .nv.constant0._Z16gpukernelCLMWNr3ILi32ELi32ELi16EEvPdS0_S0_iii --------------------------
	.section	.nv.constant0._Z16gpukernelCLMWNr3ILi32ELi32ELi16EEvPdS0_S0_iii,"a",@progbits
	.sectionflags	@""
	.align	4
.nv.constant0._Z16gpukernelCLMWNr3ILi32ELi32ELi16EEvPdS0_S0_iii:
	.zero		932


//--------------------- .nv.constant0._Z16gpukernelCLMWNr3ILi32ELi32ELi8EEvPdS0_S0_iii --------------------------
	.section	.nv.constant0._Z16gpukernelCLMWNr3ILi32ELi32ELi8EEvPdS0_S0_iii,"a",@progbits
	.sectionflags	@""
	.align	4
.nv.constant0._Z16gpukernelCLMWNr3ILi32ELi32ELi8EEvPdS0_S0_iii:
	.zero		932


//--------------------- .nv.constant0._Z16gpukernelCLMWNr3ILi32ELi32ELi4EEvPdS0_S0_iii --------------------------
	.section	.nv.constant0._Z16gpukernelCLMWNr3ILi32ELi32ELi4EEvPdS0_S0_iii,"a",@progbits
	.sectionflags	@""
	.align	4
.nv.constant0._Z16gpukernelCLMWNr3ILi32ELi32ELi4EEvPdS0_S0_iii:
	.zero		932


//--------------------- .nv.constant0._Z16gpukernelCLMWNr3ILi32ELi32ELi2EEvPdS0_S0_iii --------------------------
	.section	.nv.constant0._Z16gpukernelCLMWNr3ILi32ELi32ELi2EEvPdS0_S0_iii,"a",@progbits
	.sectionflags	@""
	.align	4
.nv.constant0._Z16gpukernelCLMWNr3ILi32ELi32ELi2EEvPdS0_S0_iii:
	.zero		932


//--------------------- .nv.constant0._Z16gpukernelCLMWNr3ILi32ELi32ELi1EEvPdS0_S0_iii --------------------------
	.section	.nv.constant0._Z16gpukernelCLMWNr3ILi32ELi32ELi1EEvPdS0_S0_iii,"a",@progbits
	.sectionflags	@""
	.align	4
.nv.constant0._Z16gpukernelCLMWNr3ILi32ELi32ELi1EEvPdS0_S0_iii:
	.zero		932


//--------------------- .nv.constant0._Z16gpukernelCLMWNr3ILi32ELi16ELi16EEvPdS0_S0_iii --------------------------
	.section	.nv.constant0._Z16gpukernelCLMWNr3ILi32ELi16ELi16EEvPdS0_S0_iii,"a",@progbits
	.sectionflags	@""
	.align	4
.nv.constant0._Z16gpukernelCLMWNr3ILi32ELi16ELi16EEvPdS0_S0_iii:
	.zero		932


//--------------------- .nv.constant0._Z16gpukernelCLMWNr3ILi32ELi16ELi8EEvPdS0_S0_iii --------------------------
	.section	.nv.constant0._Z16gpukernelCLMWNr3ILi32ELi16ELi8EEvPdS0_S0_iii,"a",@progbits
	.sectionflags	@""
	.align	4
.nv.constant0._Z16gpukernelCLMWNr3ILi32ELi16ELi8EEvPdS0_S0_iii:
	.zero		932


//--------------------- .nv.constant0._Z16gpukernelCLMWNr3ILi32ELi16ELi4EEvPdS0_S0_iii --------------------------
	.section	.nv.constant0._Z16gpukernelCLMWNr3ILi32ELi16ELi4EEvPdS0_S0_iii,"a",@progbits
	.sectionflags	@""
	.align	4
.nv.constant0._Z16gpukernelCLMWNr3ILi32ELi16ELi4EEvPdS0_S0_iii:
	.zero		932


//--------------------- .nv.constant0._Z16gpukernelCLMWNr3ILi32ELi16ELi2EEvPdS0_S0_iii --------------------------
	.section	.nv.constant0._Z16gpukernelCLMWNr3ILi32ELi16ELi2EEvPdS0_S0_iii,"a",@progbits
	.sectionflags	@""
	.align	4
.nv.constant0._Z16gpukernelCLMWNr3ILi32ELi16ELi2EEvPdS0_S0_iii:
	.zero		932


//--------------------- .nv.constant0._Z16gpukernelCLMWNr3ILi32ELi16ELi1EEvPdS0_S0_iii --------------------------
	.section	.nv.constant0._Z16gpukernelCLMWNr3ILi32ELi16ELi1EEvPdS0_S0_iii,"a",@progbits
	.sectionflags	@""
	.align	4
.nv.constant0._Z16gpukernelCLMWNr3ILi32ELi16ELi1EEvPdS0_S0_iii:
	.zero		932


//--------------------- .nv.constant0._Z16gpukernelCLMWNr3ILi32ELi8ELi8EEvPdS0_S0_iii --------------------------
	.section	.nv.constant0._Z16gpukernelCLMWNr3ILi32ELi8ELi8EEvPdS0_S0_iii,"a",@progbits
	.sectionflags	@""
	.align	4
.nv.constant0._Z16gpukernelCLMWNr3ILi32ELi8ELi8EEvPdS0_S0_iii:
	.zero		932


//--------------------- .nv.constant0._Z16gpukernelCLMWNr3ILi32ELi8ELi4EEvPdS0_S0_iii --------------------------
	.section	.nv.constant0._Z16gpukernelCLMWNr3ILi32ELi8ELi4EEvPdS0_S0_iii,"a",@progbits
	.sectionflags	@""
	.align	4
.nv.constant0._Z16gpukernelCLMWNr3ILi32ELi8ELi4EEvPdS0_S0_iii:
	.zero		932


//--------------------- .nv.constant0._Z16gpukernelCLMWNr3ILi32ELi8ELi2EEvPdS0_S0_iii --------------------------
	.section	.nv.constant0._Z16gpukernelCLMWNr3ILi32ELi8ELi2EEvPdS0_S0_iii,"a",@progbits
	.sectionflags	@""
	.align	4
.nv.constant0._Z16gpukernelCLMWNr3ILi32ELi8ELi2EEvPdS0_S0_iii:
	.zero		932


//--------------------- .nv.constant0._Z16gpukernelCLMWNr3ILi32ELi8ELi1EEvPdS0_S0_iii --------------------------
	.section	.nv.constant0._Z16gpukernelCLMWNr3ILi32ELi8ELi1EEvPdS0_S0_iii,"a",@progbits
	.sectionflags	@""
	.align	4
.nv.constant0._Z16gpukernelCLMWNr3ILi32ELi8ELi1EEvPdS0_S0_iii:
	.zero		932


//--------------------- .nv.constant0._Z16gpukernelCLMWNr3ILi32ELi4ELi4EEvPdS0_S0_iii --------------------------
	.section	.nv.constant0._Z16gpukernelCLMWNr3ILi32ELi4ELi4EEvPdS0_S0_iii,"a",@progbits
	.sectionflags	@""
	.align	4
.nv.constant0._Z16gpukernelCLMWNr3ILi32ELi4ELi4EEvPdS0_S0_iii:
	.zero		932


//--------------------- .nv.constant0._Z16gpukernelCLMWNr3ILi32ELi4ELi2EEvPdS0_S0_iii --------------------------
	.section	.nv.constant0._Z16gpukernelCLMWNr3ILi32ELi4ELi2EEvPdS0_S0_iii,"a",@progbits
	.sectionflags	@""
	.align	4
.nv.constant0._Z16gpukernelCLMWNr3ILi32ELi4ELi2EEvPdS0_S0_iii:
	.zero		932


//--------------------- .nv.constant0._Z16gpukernelCLMWNr3ILi32ELi4ELi1EEvPdS0_S0_iii --------------------------
	.section	.nv.constant0._Z16gpukernelCLMWNr3ILi32ELi4ELi1EEvPdS0_S0_iii,"a",@progbits
	.sectionflags	@""
	.align	4
.nv.constant0._Z16gpukernelCLMWNr3ILi32ELi4ELi1EEvPdS0_S0_iii:
	.zero		932


//--------------------- .nv.constant0._Z16gpukernelCLMWNr3ILi32ELi2ELi2EEvPdS0_S0_iii --------------------------
	.section	.nv.constant0._Z16gpukernelCLMWNr3ILi32ELi2ELi2EEvPdS0_S0_iii,"a",@progbits
	.sectionflags	@""
	.align	4
.nv.constant0._Z16gpukernelCLMWNr3ILi32ELi2ELi2EEvPdS0_S0_iii:
	.zero		932


//--------------------- .nv.constant0._Z16gpukernelCLMWNr3ILi32ELi2ELi1EEvPdS0_S0_iii --------------------------
	.section	.nv.constant0._Z16gpukernelCLMWNr3ILi32ELi2ELi1EEvPdS0_S0_iii,"a",@progbits
	.sectionflags	@""
	.align	4
.nv.constant0._Z16gpukernelCLMWNr3ILi32ELi2ELi1EEvPdS0_S0_iii:
	.zero		932


//--------------------- .nv.constant0._Z15gpukernelBMWNr3ILi1ELi32EEvPdS0_S0_iii --------------------------
	.section	.nv.constant0._Z15gpukernelBMWNr3ILi1ELi32EEvPdS0_S0_iii,"a",@progbits
	.sectionflags	@""
	.align	4
.nv.constant0._Z15gpukernelBMWNr3ILi1ELi32EEvPdS0_S0_iii:
	.zero		932


//--------------------- .nv.constant0._Z15gpukernelBMWNr3ILi1ELi31EEvPdS0_S0_iii --------------------------
	.section	.nv.constant0._Z15gpukernelBMWNr3ILi1ELi31EEvPdS0_S0_iii,"a",@progbits
	.sectionflags	@""
	.align	4
.nv.constant0._Z15gpukernelBMWNr3ILi1ELi31EEvPdS0_S0_iii:
	.zero		932


//--------------------- .nv.constant0._Z15gpukernelBMWNr3ILi1ELi30EEvPdS0_S0_iii --------------------------
	.section	.nv.constant0._Z15gpukernelBMWNr3ILi1ELi30EEvPdS0_S0_iii,"a",@progbits
	.sectionflags	@""
	.align	4
.nv.constant0._Z15gpukernelBMWNr3ILi1ELi30EEvPdS0_S0_iii:
	.zero		932


//--------------------- .nv.constant0._Z15gpukernelBMWNr3ILi1ELi29EEvPdS0_S0_iii --------------------------
	.section	.nv.constant0._Z15gpukernelBMWNr3ILi1ELi29EEvPdS0_S0_iii,"a",@progbits
	.sectionflags	@""
	.align	4
.nv.constant0._Z15gpukernelBMWNr3ILi1ELi29EEvPdS0_S0_iii:
	.zero		932


//--------------------- .nv.constant0._Z15gpukernelBMWNr3ILi1ELi28EEvPdS0_S0_iii --------------------------
	.section	.nv.constant0._Z15gpukernelBMWNr3ILi1ELi28EEvPdS0_S0_iii,"a",@progbits
	.sectionflags	@""
	.align	4
.nv.constant0._Z15gpukernelBMWNr3ILi1ELi28EEvPdS0_S0_iii:
	.zero		932


//--------------------- .nv.constant0._Z15gpukernelBMWNr3ILi1ELi27EEvPdS0_S0_iii --------------------------
	.section	.nv.constant0._Z15gpukernelBMWNr3ILi1ELi27EEvPdS0_S0_iii,"a",@progbits
	.sectionflags	@""
	.align	4
.nv.constant0._Z15gpukernelBMWNr3ILi1ELi27EEvPdS0_S0_iii:
	.zero		932


//--------------------- .nv.constant0._Z15gpukernelBMWNr3ILi1ELi26EEvPdS0_S0_iii --------------------------
	.section	.nv.constant0._Z15gpukernelBMWNr3ILi1ELi26EEvPdS0_S0_iii,"a",@progbits
	.sectionflags	@""
	.align	4
.nv.constant0._Z15gpukernelBMWNr3ILi1ELi26EEvPdS0_S0_iii:
	.zero		932


//--------------------- .nv.constant0._Z15gpukernelBMWNr3ILi1ELi25EEvPdS0_S0_iii --------------------------
	.section	.nv.constant0._Z15gpukernelBMWNr3ILi1ELi25EEvPdS0_S0_iii,"a",@progbits
	.sectionflags	@""
	.align	4
.nv.constant0._Z15gpukernelBMWNr3ILi1ELi25EEvPdS0_S0_iii:
	.zero		932


//--------------------- .nv.constant0._Z15gpukernelBMWNr3ILi1ELi24EEvPdS0_S0_iii --------------------------
	.section	.nv.constant0._Z15gpukernelBMWNr3ILi1ELi24EEvPdS0_S0_iii,"a",@progbits
	.sectionflags	@""
	.align	4
.nv.constant0._Z15gpukernelBMWNr3ILi1ELi24EEvPdS0_S0_iii:
	.zero		932


//--------------------- .nv.constant0._Z15gpukernelBMWNr3ILi1ELi23EEvPdS0_S0_iii --------------------------
	.section	.nv.constant0._Z15gpukernelBMWNr3ILi1ELi23EEvPdS0_S0_iii,"a",@progbits
	.sectionflags	@""
	.align	4
.nv.constant0._Z15gpukernelBMWNr3ILi1ELi23EEvPdS0_S0_iii:
	.zero		932


//--------------------- .nv.constant0._Z15gpukernelBMWNr3ILi1ELi22EEvPdS0_S0_iii --------------------------
	.section	.nv.constant0._Z15gpukernelBMWNr3ILi1ELi22EEvPdS0_S0_iii,"a",@progbits
	.sectionflags	@""
	.align	4
.nv.constant0._Z15gpukernelBMWNr3ILi1ELi22EEvPdS0_S0_iii:
	.zero		932


//--------------------- .nv.constant0._Z15gpukernelBMWNr3ILi1ELi21EEvPdS0_S0_iii --------------------------
	.section	.nv.constant0._Z15gpukernelBMWNr3ILi1ELi21EEvPdS0_S0_iii,"a",@progbits
	.sectionflags	@""
	.align	4
.nv.constant0._Z15gpukernelBMWNr3ILi1ELi21EEvPdS0_S0_iii:
	.zero		932


//--------------------- .nv.constant0._Z15gpukernelBMWNr3ILi1ELi20EEvPdS0_S0_iii --------------------------
	.section	.nv.constant0._Z15gpukernelBMWNr3ILi1ELi20EEvPdS0_S0_iii,"a",@progbits
	.sectionflags	@""
	.align	4
.nv.constant0._Z15gpukernelBMWNr3ILi1ELi20EEvPdS0_S0_iii:
	.zero		932


//--------------------- .nv.constant0._Z15gpukernelBMWNr3ILi1ELi19EEvPdS0_S0_iii --------------------------
	.section	.nv.constant0._Z15gpukernelBMWNr3ILi1ELi19EEvPdS0_S0_iii,"a",@progbits
	.sectionflags	@""
	.align	4
.nv.constant0._Z15gpukernelBMWNr3ILi1ELi19EEvPdS0_S0_iii:
	.zero		932


//--------------------- .nv.constant0._Z15gpukernelBMWNr3ILi1ELi18EEvPdS0_S0_iii --------------------------
	.section	.nv.constant0._Z15gpukernelBMWNr3ILi1ELi18EEvPdS0_S0_iii,"a",@progbits
	.sectionflags	@""
	.align	4
.nv.constant0._Z15gpukernelBMWNr3ILi1ELi18EEvPdS0_S0_iii:
	.zero		932


//--------------------- .nv.constant0._Z15gpukernelBMWNr3ILi1ELi17EEvPdS0_S0_iii --------------------------
	.section	.nv.constant0._Z15gpukernelBMWNr3ILi1ELi17EEvPdS0_S0_iii,"a",@progbits
	.sectionflags	@""
	.align	4
.nv.constant0._Z15gpukernelBMWNr3ILi1ELi17EEvPdS0_S0_iii:
	.zero		932


//--------------------- .nv.constant0._Z15gpukernelBMWNr3ILi1ELi16EEvPdS0_S0_iii --------------------------
	.section	.nv.constant0._Z15gpukernelBMWNr3ILi1ELi16EEvPdS0_S0_iii,"a",@progbits
	.sectionflags	@""
	.align	4
.nv.constant0._Z15gpukernelBMWNr3ILi1ELi16EEvPdS0_S0_iii:
	.zero		932


//--------------------- .nv.constant0._Z15gpukernelBMWNr3ILi1ELi15EEvPdS0_S0_iii --------------------------
	.section	.nv.constant0._Z15gpukernelBMWNr3ILi1ELi15EEvPdS0_S0_iii,"a",@progbits
	.sectionflags	@""
	.align	4
.nv.constant0._Z15gpukernelBMWNr3ILi1ELi15EEvPdS0_S0_iii:
	.zero		932


//--------------------- .nv.constant0._Z15gpukernelBMWNr3ILi1ELi14EEvPdS0_S0_iii --------------------------
	.section	.nv.constant0._Z15gpukernelBMWNr3ILi1ELi14EEvPdS0_S0_iii,"a",@progbits
	.sectionflags	@""
	.align	4
.nv.constant0._Z15gpukernelBMWNr3ILi1ELi14EEvPdS0_S0_iii:
	.zero		932


//--------------------- .nv.constant0._Z15gpukernelBMWNr3ILi1ELi13EEvPdS0_S0_iii --------------------------
	.section	.nv.constant0._Z15gpukernelBMWNr3ILi1ELi13EEvPdS0_S0_iii,"a",@progbits
	.sectionflags	@""
	.align	4
.nv.constant0._Z15gpukernelBMWNr3ILi1ELi13EEvPdS0_S0_iii:
	.zero		932


//--------------------- .nv.constant0._Z15gpukernelBMWNr3ILi1ELi12EEvPdS0_S0_iii --------------------------
	.section	.nv.constant0._Z15gpukernelBMWNr3ILi1ELi12EEvPdS0_S0_iii,"a",@progbits
	.sectionflags	@""
	.align	4
.nv.constant0._Z15gpukernelBMWNr3ILi1ELi12EEvPdS0_S0_iii:
	.zero		932


//--------------------- .nv.constant0._Z15gpukernelBMWNr3ILi1ELi11EEvPdS0_S0_iii --------------------------
	.section	.nv.constant0._Z15gpukernelBMWNr3ILi1ELi11EEvPdS0_S0_iii,"a",@progbits
	.sectionflags	@""
	.align	4
.nv.constant0._Z15gpukernelBMWNr3ILi1ELi11EEvPdS0_S0_iii:
	.zero		932


//--------------------- .nv.constant0._Z15gpukernelBMWNr3ILi1ELi10EEvPdS0_S0_iii --------------------------
	.section	.nv.constant0._Z15gpukernelBMWNr3ILi1ELi10EEvPdS0_S0_iii,"a",@progbits
	.sectionflags	@""
	.align	4
.nv.constant0._Z15gpukernelBMWNr3ILi1ELi10EEvPdS0_S0_iii:
	.zero		932


//--------------------- .nv.constant0._Z15gpukernelBMWNr3ILi1ELi9EEvPdS0_S0_iii --------------------------
	.section	.nv.constant0._Z15gpukernelBMWNr3ILi1ELi9EEvPdS0_S0_iii,"a",@progbits
	.sectionflags	@""
	.align	4
.nv.constant0._Z15gpukernelBMWNr3ILi1ELi9EEvPdS0_S0_iii:
	.zero		932


//--------------------- .nv.constant0._Z15gpukernelBMWNr3ILi1ELi8EEvPdS0_S0_iii --------------------------
	.section	.nv.constant0._Z15gpukernelBMWNr3ILi1ELi8EEvPdS0_S0_iii,"a",@progbits
	.sectionflags	@""
	.align	4
.nv.constant0._Z15gpukernelBMWNr3ILi1ELi8EEvPdS0_S0_iii:
	.zero		932


//--------------------- .nv.constant0._Z15gpukernelBMWNr3ILi1ELi7EEvPdS0_S0_iii --------------------------
	.section	.nv.constant0._Z15gpukernelBMWNr3ILi1ELi7EEvPdS0_S0_iii,"a",@progbits
	.sectionflags	@""
	.align	4
.nv.constant0._Z15gpukernelBMWNr3ILi1ELi7EEvPdS0_S0_iii:
	.zero		932


//--------------------- .nv.constant0._Z15gpukernelBMWNr3ILi1ELi6EEvPdS0_S0_iii --------------------------
	.section	.nv.constant0._Z15gpukernelBMWNr3ILi1ELi6EEvPdS0_S0_iii,"a",@progbits
	.sectionflags	@""
	.align	4
.nv.constant0._Z15gpukernelBMWNr3ILi1ELi6EEvPdS0_S0_iii:
	.zero		932


//--------------------- .nv.constant0._Z15gpukernelBMWNr3ILi1ELi5EEvPdS0_S0_iii --------------------------
	.section	.nv.constant0._Z15gpukernelBMWNr3ILi1ELi5EEvPdS0_S0_iii,"a",@progbits
	.sectionflags	@""
	.align	4
.nv.constant0._Z15gpukernelBMWNr3ILi1ELi5EEvPdS0_S0_iii:
	.zero		932


//--------------------- .nv.constant0._Z15gpukernelBMWNr3ILi1ELi4EEvPdS0_S0_iii --------------------------
	.section	.nv.constant0._Z15gpukernelBMWNr3ILi1ELi4EEvPdS0_S0_iii,"a",@progbits
	.sectionflags	@""
	.align	4
.nv.constant0._Z15gpukernelBMWNr3ILi1ELi4EEvPdS0_S0_iii:
	.zero		932


//--------------------- .nv.constant0._Z15gpukernelBMWNr3ILi1ELi3EEvPdS0_S0_iii --------------------------
	.section	.nv.constant0._Z15gpukernelBMWNr3ILi1ELi3EEvPdS0_S0_iii,"a",@progbits
	.sectionflags	@""
	.align	4
.nv.constant0._Z15gpukernelBMWNr3ILi1ELi3EEvPdS0_S0_iii:
	.zero		932


//--------------------- .nv.constant0._Z15gpukernelBMWNr3ILi1ELi2EEvPdS0_S0_iii --------------------------
	.section	.nv.constant0._Z15gpukernelBMWNr3ILi1ELi2EEvPdS0_S0_iii,"a",@progbits
	.sectionflags	@""
	.align	4
.nv.constant0._Z15gpukernelBMWNr3ILi1ELi2EEvPdS0_S0_iii:
	.zero		932


//--------------------- .nv.constant0._Z15gpukernelBMWNr3ILi1ELi1EEvPdS0_S0_iii --------------------------
	.section	.nv.constant0._Z15gpukernelBMWNr3ILi1ELi1EEvPdS0_S0_iii,"a",@progbits
	.sectionflags	@""
	.align	4
.nv.constant0._Z15gpukernelBMWNr3ILi1ELi1EEvPdS0_S0_iii:
	.zero		932


//--------------------- .nv.constant0._Z15gpukernelBMWNr3ILi2ELi32EEvPdS0_S0_iii --------------------------
	.section	.nv.constant0._Z15gpukernelBMWNr3ILi2ELi32EEvPdS0_S0_iii,"a",@progbits
	.sectionflags	@""
	.align	4
.nv.constant0._Z15gpukernelBMWNr3ILi2ELi32EEvPdS0_S0_iii:
	.zero		932


//--------------------- .nv.constant0._Z15gpukernelBMWNr3ILi2ELi31EEvPdS0_S0_iii --------------------------
	.section	.nv.constant0._Z15gpukernelBMWNr3ILi2ELi31EEvPdS0_S0_iii,"a",@progbits
	.sectionflags	@""
	.align	4
.nv.constant0._Z15gpukernelBMWNr3ILi2ELi31EEvPdS0_S0_iii:
	.zero		932


//--------------------- .nv.constant0._Z15gpukernelBMWNr3ILi2ELi30EEvPdS0_S0_iii --------------------------
	.section	.nv.constant0._Z15gpukernelBMWNr3ILi2ELi30EEvPdS0_S0_iii,"a",@progbits
	.sectionflags	@""
	.align	4
.nv.constant0._Z15gpukernelBMWNr3ILi2ELi30EEvPdS0_S0_iii:
	.zero		932


//--------------------- .nv.constant0._Z15gpukernelBMWNr3ILi2ELi29EEvPdS0_S0_iii --------------------------
	.section	.nv.constant0._Z15gpukernelBMWNr3ILi2ELi29EEvPdS0_S0_iii,"a",@progbits
	.sectionflags	@""
	.align	4
.nv.constant0._Z15gpukernelBMWNr3ILi2ELi29EEvPdS0_S0_iii:
	.zero		932


//--------------------- .nv.constant0._Z15gpukernelBMWNr3ILi2ELi28EEvPdS0_S0_iii --------------------------
	.section	.nv.constant0._Z15gpukernelBMWNr3ILi2ELi28EEvPdS0_S0_iii,"a",@progbits
	.sectionflags	@""
	.align	4
.nv.constant0._Z15gpukernelBMWNr3ILi2ELi28EEvPdS0_S0_iii:
	.zero		932


//--------------------- .nv.constant0._Z15gpukernelBMWNr3ILi2ELi27EEvPdS0_S0_iii --------------------------
	.section	.nv.constant0._Z15gpukernelBMWNr3ILi2ELi27EEvPdS0_S0_iii,"a",@progbits
	.sectionflags	@""
	.align	4
.nv.constant0._Z15gpukernelBMWNr3ILi2ELi27EEvPdS0_S0_iii:
	.zero		932


//--------------------- .nv.constant0._Z15gpukernelBMWNr3ILi2ELi26EEvPdS0_S0_iii --------------------------
	.section	.nv.constant0._Z15gpukernelBMWNr3ILi2ELi26EEvPdS0_S0_iii,"a",@progbits
	.sectionflags	@""
	.align	4
.nv.constant0._Z15gpukernelBMWNr3ILi2ELi26EEvPdS0_S0_iii:
	.zero		932


//--------------------- .nv.constant0._Z15gpukernelBMWNr3ILi2ELi25EEvPdS0_S0_iii --------------------------
	.section	.nv.constant0._Z15gpukernelBMWNr3ILi2ELi25EEvPdS0_S0_iii,"a",@progbits
	.sectionflags	@""
	.align	4
.nv.constant0._Z15gpukernelBMWNr3ILi2ELi25EEvPdS0_S0_iii:
	.zero		932


//--------------------- .nv.constant0._Z15gpukernelBMWNr3ILi2ELi24EEvPdS0_S0_iii --------------------------
	.section	.nv.constant0._Z15gpukernelBMWNr3ILi2ELi24EEvPdS0_S0_iii,"a",@progbits
	.sectionflags	@""
	.align	4
.nv.constant0._Z15gpukernelBMWNr3ILi2ELi24EEvPdS0_S0_iii:
	.zero		932


//--------------------- .nv.constant0._Z15gpukernelBMWNr3ILi2ELi23EEvPdS0_S0_iii --------------------------
	.section	.nv.constant0._Z15gpukernelBMWNr3ILi2ELi23EEvPdS0_S0_iii,"a",@progbits
	.sectionflags	@""
	.align	4
.nv.constant0._Z15gpukernelBMWNr3ILi2ELi23EEvPdS0_S0_iii:
	.zero		932


//--------------------- .nv.constant0._Z15gpukernelBMWNr3ILi2ELi22EEvPdS0_S0_iii --------------------------
	.section	.nv.constant0._Z15gpukernelBMWNr3ILi2ELi22EEvPdS0_S0_iii,"a",@progbits
	.sectionflags	@""
	.align	4
.nv.constant0._Z15gpukernelBMWNr3ILi2ELi22EEvPdS0_S0_iii:
	.zero		932


//--------------------- .nv.constant0._Z15gpukernelBMWNr3ILi2ELi21EEvPdS0_S0_iii --------------------------
	.section	.nv.constant0._Z15gpukernelBMWNr3ILi2ELi21EEvPdS0_S0_iii,"a",@progbits
	.sectionflags	@""
	.align	4
.nv.constant0._Z15gpukernelBMWNr3ILi2ELi21EEvPdS0_S0_iii:
	.zero		932


//--------------------- .nv.constant0._Z15gpukernelBMWNr3ILi2ELi20EEvPdS0_S0_iii --------------------------
	.section	.nv.constant0._Z15gpukernelBMWNr3ILi2ELi20EEvPdS0_S0_iii,"a",@progbits
	.sectionflags	@""
	.align	4
.nv.constant0._Z15gpukernelBMWNr3ILi2ELi20EEvPdS0_S0_iii:
	.zero		932


//--------------------- .nv.constant0._Z15gpukernelBMWNr3ILi2ELi19EEvPdS0_S0_iii --------------------------
	.section	.nv.constant0._Z15gpukernelBMWNr3ILi2ELi19EEvPdS0_S0_iii,"a",@progbits
	.sectionflags	@""
	.align	4
.nv.constant0._Z15gpukernelBMWNr3ILi2ELi19EEvPdS0_S0_iii:
	.zero		932


//--------------------- .nv.constant0._Z15gpukernelBMWNr3ILi2ELi18EEvPdS0_S0_iii --------------------------
	.section	.nv.constant0._Z15gpukernelBMWNr3ILi2ELi18EEvPdS0_S0_iii,"a",@progbits
	.sectionflags	@""
	.align	4
.nv.constant0._Z15gpukernelBMWNr3ILi2ELi18EEvPdS0_S0_iii:
	.zero		932


//--------------------- .nv.constant0._Z15gpukernelBMWNr3ILi2ELi17EEvPdS0_S0_iii --------------------------
	.section	.nv.constant0._Z15gpukernelBMWNr3ILi2ELi17EEvPdS0_S0_iii,"a",@progbits
	.sectionflags	@""
	.align	4
.nv.constant0._Z15gpukernelBMWNr3ILi2ELi17EEvPdS0_S0_iii:
	.zero		932


//--------------------- .nv.constant0._Z15gpukernelBMWNr3ILi2ELi16EEvPdS0_S0_iii --------------------------
	.section	.nv.constant0._Z15gpukernelBMWNr3ILi2ELi16EEvPdS0_S0_iii,"a",@progbits
	.sectionflags	@""
	.align	4
.nv.constant0._Z15gpukernelBMWNr3ILi2ELi16EEvPdS0_S0_iii:
	.zero		932


//--------------------- .nv.constant0._Z15gpukernelBMWNr3ILi2ELi15EEvPdS0_S0_iii --------------------------
	.section	.nv.constant0._Z15gpukernelBMWNr3ILi2ELi15EEvPdS0_S0_iii,"a",@progbits
	.sectionflags	@""
	.align	4
.nv.constant0._Z15gpukernelBMWNr3ILi2ELi15EEvPdS0_S0_iii:
	.zero		932


//--------------------- .nv.constant0._Z15gpukernelBMWNr3ILi2ELi14EEvPdS0_S0_iii --------------------------
	.section	.nv.constant0._Z15gpukernelBMWNr3ILi2ELi14EEvPdS0_S0_iii,"a",@progbits
	.sectionflags	@""
	.align	4
.nv.constant0._Z15gpukernelBMWNr3ILi2ELi14EEvPdS0_S0_iii:
	.zero		932


//--------------------- .nv.constant0._Z15gpukernelBMWNr3ILi2ELi13EEvPdS0_S0_iii --------------------------
	.section	.nv.constant0._Z15gpukernelBMWNr3ILi2ELi13EEvPdS0_S0_iii,"a",@progbits
	.sectionflags	@""
	.align	4
.nv.constant0._Z15gpukernelBMWNr3ILi2ELi13EEvPdS0_S0_iii:
	.zero		932


//--------------------- .nv.constant0._Z15gpukernelBMWNr3ILi2ELi12EEvPdS0_S0_iii --------------------------
	.section	.nv.constant0._Z15gpukernelBMWNr3ILi2ELi12EEvPdS0_S0_iii,"a",@progbits
	.sectionflags	@""
	.align	4
.nv.constant0._Z15gpukernelBMWNr3ILi2ELi12EEvPdS0_S0_iii:
	.zero		932


//--------------------- .nv.constant0._Z15gpukernelBMWNr3ILi2ELi11EEvPdS0_S0_iii --------------------------
	.section	.nv.constant0._Z15gpukernelBMWNr3ILi2ELi11EEvPdS0_S0_iii,"a",@progbits
	.sectionflags	@""
	.align	4
.nv.constant0._Z15gpukernelBMWNr3ILi2ELi11EEvPdS0_S0_iii:
	.zero		932


//--------------------- .nv.constant0._Z15gpukernelBMWNr3ILi2ELi10EEvPdS0_S0_iii --------------------------
	.section	.nv.constant0._Z15gpukernelBMWNr3ILi2ELi10EEvPdS0_S0_iii,"a",@progbits
	.sectionflags	@""
	.align	4
.nv.constant0._Z15gpukernelBMWNr3ILi2ELi10EEvPdS0_S0_iii:
	.zero		932


//--------------------- .nv.constant0._Z15gpukernelBMWNr3ILi2ELi9EEvPdS0_S0_iii --------------------------
	.section	.nv.constant0._Z15gpukernelBMWNr3ILi2ELi9EEvPdS0_S0_iii,"a",@progbits
	.sectionflags	@""
	.align	4
.nv.constant0._Z15gpukernelBMWNr3ILi2ELi9EEvPdS0_S0_iii:
	.zero		932


//--------------------- .nv.constant0._Z15gpukernelBMWNr3ILi2ELi8EEvPdS0_S0_iii --------------------------
	.section	.nv.constant0._Z15gpukernelBMWNr3ILi2ELi8EEvPdS0_S0_iii,"a",@progbits
	.sectionflags	@""
	.align	4
.nv.constant0._Z15gpukernelBMWNr3ILi2ELi8EEvPdS0_S0_iii:
	.zero		932


//--------------------- .nv.constant0._Z15gpukernelBMWNr3ILi2ELi7EEvPdS0_S0_iii --------------------------
	.section	.nv.constant0._Z15gpukernelBMWNr3ILi2ELi7EEvPdS0_S0_iii,"a",@progbits
	.sectionflags	@""
	.align	4
.nv.constant0._Z15gpukernelBMWNr3ILi2ELi7EEvPdS0_S0_iii:
	.zero		932


//--------------------- .nv.constant0._Z15gpukernelBMWNr3ILi2ELi6EEvPdS0_S0_iii --------------------------
	.section	.nv.constant0._Z15gpukernelBMWNr3ILi2ELi6EEvPdS0_S0_iii,"a",@progbits
	.sectionflags	@""
	.align	4
.nv.constant0._Z15gpukernelBMWNr3ILi2ELi6EEvPdS0_S0_iii:
	.zero		932


//--------------------- .nv.constant0._Z15gpukernelBMWNr3ILi2ELi5EEvPdS0_S0_iii --------------------------
	.section	.nv.constant0._Z15gpukernelBMWNr3ILi2ELi5EEvPdS0_S0_iii,"a",@progbits
	.sectionflags	@""
	.align	4
.nv.constant0._Z15gpukernelBMWNr3ILi2ELi5EEvPdS0_S0_iii:
	.zero		932


//--------------------- .nv.constant0._Z15gpukernelBMWNr3ILi2ELi4EEvPdS0_S0_iii --------------------------
	.section	.nv.constant0._Z15gpukernelBMWNr3ILi2ELi4EEvPdS0_S0_iii,"a",@progbits
	.sectionflags	@""
	.align	4
.nv.constant0._Z15gpukernelBMWNr3ILi2ELi4EEvPdS0_S0_iii:
	.zero		932


//--------------------- .nv.constant0._Z15gpukernelBMWNr3ILi2ELi3EEvPdS0_S0_iii --------------------------
	.section	.nv.constant0._Z15gpukernelBMWNr3ILi2ELi3EEvPdS0_S0_iii,"a",@progbits
	.sectionflags	@""
	.align	4
.nv.constant0._Z15gpukernelBMWNr3ILi2ELi3EEvPdS0_S0_iii:
	.zero		932


//--------------------- .nv.constant0._Z15gpukernelBMWNr3ILi2ELi2EEvPdS0_S0_iii --------------------------
	.section	.nv.constant0._Z15gpukernelBMWNr3ILi2ELi2EEvPdS0_S0_iii,"a",@progbits
	.sectionflags	@""
	.align	4
.nv.constant0._Z15gpukernelBMWNr3ILi2ELi2EEvPdS0_S0_iii:
	.zero		932


//--------------------- .nv.constant0._Z15gpukernelBMWNr3ILi2ELi1EEvPdS0_S0_iii --------------------------
	.section	.nv.constant0._Z15gpukernelBMWNr3ILi2ELi1EEvPdS0_S0_iii,"a",@progbits
	.sectionflags	@""
	.align	4
.nv.constant0._Z15gpukernelBMWNr3ILi2ELi1EEvPdS0_S0_iii:
	.zero		932


//--------------------- .nv.constant0._Z15gpukernelBMWNr3ILi4ELi32EEvPdS0_S0_iii --------------------------
	.section	.nv.constant0._Z15gpukernelBMWNr3ILi4ELi32EEvPdS0_S0_iii,"a",@progbits
	.sectionflags	@""
	.align	4
.nv.constant0._Z15gpukernelBMWNr3ILi4ELi32EEvPdS0_S0_iii:
	.zero		932


//--------------------- .nv.constant0._Z15gpukernelBMWNr3ILi4ELi31EEvPdS0_S0_iii --------------------------
	.section	.nv.constant0._Z15gpukernelBMWNr3ILi4ELi31EEvPdS0_S0_iii,"a",@progbits
	.sectionflags	@""
	.align	4
.nv.constant0._Z15gpukernelBMWNr3ILi4ELi31EEvPdS0_S0_iii:
	.zero		932


//--------------------- .nv.constant0._Z15gpukernelBMWNr3ILi4ELi30EEvPdS0_S0_iii --------------------------
	.section	.nv.constant0._Z15gpukernelBMWNr3ILi4ELi30EEvPdS0_S0_iii,"a",@progbits
	.sectionflags	@""
	.align	4
.nv.constant0._Z15gpukernelBMWNr3ILi4ELi30EEvPdS0_S0_iii:
	.zero		932


//--------------------- .nv.constant0._Z15gpukernelBMWNr3ILi4ELi29EEvPdS0_S0_iii --------------------------
	.section	.nv.constant0._Z15gpukernelBMWNr3ILi4ELi29EEvPdS0_S0_iii,"a",@progbits
	.sectionflags	@""
	.align	4
.nv.constant0._Z15gpukernelBMWNr3ILi4ELi29EEvPdS0_S0_iii:
	.zero		932


//--------------------- .nv.constant0._Z15gpukernelBMWNr3ILi4ELi28EEvPdS0_S0_iii --------------------------
	.section	.nv.constant0._Z15gpukernelBMWNr3ILi4ELi28EEvPdS0_S0_iii,"a",@progbits
	.sectionflags	@""
	.align	4
.nv.constant0._Z15gpukernelBMWNr3ILi4ELi28EEvPdS0_S0_iii:
	.zero		932


//--------------------- .nv.constant0._Z15gpukernelBMWNr3ILi4ELi27EEvPdS0_S0_iii --------------------------
	.section	.nv.constant0._Z15gpukernelBMWNr3ILi4ELi27EEvPdS0_S0_iii,"a",@progbits
	.sectionflags	@""
	.align	4
.nv.constant0._Z15gpukernelBMWNr3ILi4ELi27EEvPdS0_S0_iii:
	.zero		932


//--------------------- .nv.constant0._Z15gpukernelBMWNr3ILi4ELi26EEvPdS0_S0_iii --------------------------
	.section	.nv.constant0._Z15gpukernelBMWNr3ILi4ELi26EEvPdS0_S0_iii,"a",@progbits
	.sectionflags	@""
	.align	4
.nv.constant0._Z15gpukernelBMWNr3ILi4ELi26EEvPdS0_S0_iii:
	.zero		932


//--------------------- .nv.constant0._Z15gpukernelBMWNr3ILi4ELi25EEvPdS0_S0_iii --------------------------
	.section	.nv.constant0._Z15gpukernelBMWNr3ILi4ELi25EEvPdS0_S0_iii,"a",@progbits
	.sectionflags	@""
	.align	4
.nv.constant0._Z15gpukernelBMWNr3ILi4ELi25EEvPdS0_S0_iii:
	.zero		932


//--------------------- .nv.constant0._Z15gpukernelBMWNr3ILi4ELi24EEvPdS0_S0_iii --------------------------
	.section	.nv.constant0._Z15gpukernelBMWNr3ILi4ELi24EEvPdS0_S0_iii,"a",@progbits
	.sectionflags	@""
	.align	4
.nv.constant0._Z15gpukernelBMWNr3ILi4ELi24EEvPdS0_S0_iii:
	.zero		932


//--------------------- .nv.constant0._Z15gpukernelBMWNr3ILi4ELi23EEvPdS0_S0_iii --------------------------
	.section	.nv.constant0._Z15gpukernelBMWNr3ILi4ELi23EEvPdS0_S0_iii,"a",@progbits
	.sectionflags	@""
	.align	4
.nv.constant0._Z15gpukernelBMWNr3ILi4ELi23EEvPdS0_S0_iii:
	.zero		932


//--------------------- .nv.constant0._Z15gpukernelBMWNr3ILi4ELi22EEvPdS0_S0_iii --------------------------
	.section	.nv.constant0._Z15gpukernelBMWNr3ILi4ELi22EEvPdS0_S0_iii,"a",@progbits
	.sectionflags	@""
	.align	4
.nv.constant0._Z15gpukernelBMWNr3ILi4ELi22EEvPdS0_S0_iii:
	.zero		932


//--------------------- .nv.constant0._Z15gpukernelBMWNr3ILi4ELi21EEvPdS0_S0_iii --------------------------
	.section	.nv.constant0._Z15gpukernelBMWNr3ILi4ELi21EEvPdS0_S0_iii,"a",@progbits
	.sectionflags	@""
	.align	4
.nv.constant0._Z15gpukernelBMWNr3ILi4ELi21EEvPdS0_S0_iii:
	.zero		932


//--------------------- .nv.constant0._Z15gpukernelBMWNr3ILi4ELi20EEvPdS0_S0_iii --------------------------
	.section	.nv.constant0._Z15gpukernelBMWNr3ILi4ELi20EEvPdS0_S0_iii,"a",@progbits
	.sectionflags	@""
	.align	4
.nv.constant0._Z15gpukernelBMWNr3ILi4ELi20EEvPdS0_S0_iii:
	.zero		932


//--------------------- .nv.constant0._Z15gpukernelBMWNr3ILi4ELi19EEvPdS0_S0_iii --------------------------
	.section	.nv.constant0._Z15gpukernelBMWNr3ILi4ELi19EEvPdS0_S0_iii,"a",@progbits
	.sectionflags	@""
	.align	4
.nv.constant0._Z15gpukernelBMWNr3ILi4ELi19EEvPdS0_S0_iii:
	.zero		932


//--------------------- .nv.constant0._Z15gpukernelBMWNr3ILi4ELi18EEvPdS0_S0_iii --------------------------
	.section	.nv.constant0._Z15gpukernelBMWNr3ILi4ELi18EEvPdS0_S0_iii,"a",@progbits
	.sectionflags	@""
	.align	4
.nv.constant0._Z15gpukernelBMWNr3ILi4ELi18EEvPdS0_S0_iii:
	.zero		932


//--------------------- .nv.constant0._Z15gpukernelBMWNr3ILi4ELi17EEvPdS0_S0_iii --------------------------
	.section	.nv.constant0._Z15gpukernelBMWNr3ILi4ELi17EEvPdS0_S0_iii,"a",@progbits
	.sectionflags	@""
	.align	4
.nv.constant0._Z15gpukernelBMWNr3ILi4ELi17EEvPdS0_S0_iii:
	.zero		932


//--------------------- .nv.constant0._Z15gpukernelBMWNr3ILi4ELi16EEvPdS0_S0_iii --------------------------
	.section	.nv.constant0._Z15gpukernelBMWNr3ILi4ELi16EEvPdS0_S0_iii,"a",@progbits
	.sectionflags	@""
	.align	4
.nv.constant0._Z15gpukernelBMWNr3ILi4ELi16EEvPdS0_S0_iii:
	.zero		932


//--------------------- .nv.constant0._Z15gpukernelBMWNr3ILi4ELi15EEvPdS0_S0_iii --------------------------
	.section	.nv.constant0._Z15gpukernelBMWNr3ILi4ELi15EEvPdS0_S0_iii,"a",@progbits
	.sectionflags	@""
	.align	4
.nv.constant0._Z15gpukernelBMWNr3ILi4ELi15EEvPdS0_S0_iii:
	.zero		932


//--------------------- .nv.constant0._Z15gpukernelBMWNr3ILi4ELi14EEvPdS0_S0_iii --------------------------
	.section	.nv.constant0._Z15gpukernelBMWNr3ILi4ELi14EEvPdS0_S0_iii,"a",@progbits
	.sectionflags	@""
	.align	4
.nv.constant0._Z15gpukernelBMWNr3ILi4ELi14EEvPdS0_S0_iii:
	.zero		932


//--------------------- .nv.constant0._Z15gpukernelBMWNr3ILi4ELi13EEvPdS0_S0_iii --------------------------
	.section	.nv.constant0._Z15gpukernelBMWNr3ILi4ELi13EEvPdS0_S0_iii,"a",@progbits
	.sectionflags	@""
	.align	4
.nv.constant0._Z15gpukernelBMWNr3ILi4ELi13EEvPdS0_S0_iii:
	.zero		932


//--------------------- .nv.constant0._Z15gpukernelBMWNr3ILi4ELi12EEvPdS0_S0_iii --------------------------
	.section	.nv.constant0._Z15gpukernelBMWNr3ILi4ELi12EEvPdS0_S0_iii,"a",@progbits
	.sectionflags	@""
	.align	4
.nv.constant0._Z15gpukernelBMWNr3ILi4ELi12EEvPdS0_S0_iii:
	.zero		932


//--------------------- .nv.constant0._Z15gpukernelBMWNr3ILi4ELi11EEvPdS0_S0_iii --------------------------
	.section	.nv.constant0._Z15gpukernelBMWNr3ILi4ELi11EEvPdS0_S0_iii,"a",@progbits
	.sectionflags	@""
	.align	4
.nv.constant0._Z15gpukernelBMWNr3ILi4ELi11EEvPdS0_S0_iii:
	.zero		932


//--------------------- .nv.constant0._Z15gpukernelBMWNr3ILi4ELi10EEvPdS0_S0_iii --------------------------
	.section	.nv.constant0._Z15gpukernelBMWNr3ILi4ELi10EEvPdS0_S0_iii,"a",@progbits
	.sectionflags	@""
	.align	4
.nv.constant0._Z15gpukernelBMWNr3ILi4ELi10EEvPdS0_S0_iii:
	.zero		932


//--------------------- .nv.constant0._Z15gpukernelBMWNr3ILi4ELi9EEvPdS0_S0_iii --------------------------
	.section	.nv.constant0._Z15gpukernelBMWNr3ILi4ELi9EEvPdS0_S0_iii,"a",@progbits
	.sectionflags	@""
	.align	4
.nv.constant0._Z15gpukernelBMWNr3ILi4ELi9EEvPdS0_S0_iii:
	.zero		932


//--------------------- .nv.constant0._Z15gpukernelBMWNr3ILi4ELi8EEvPdS0_S0_iii --------------------------
	.section	.nv.constant0._Z15gpukernelBMWNr3ILi4ELi8EEvPdS0_S0_iii,"a",@progbits
	.sectionflags	@""
	.align	4
.nv.constant0._Z15gpukernelBMWNr3ILi4ELi8EEvPdS0_S0_iii:
	.zero		932


//--------------------- .nv.constant0._Z15gpukernelBMWNr3ILi4ELi7EEvPdS0_S0_iii --------------------------
	.section	.nv.constant0._Z15gpukernelBMWNr3ILi4ELi7EEvPdS0_S0_iii,"a",@progbits
	.sectionflags	@""
	.align	4
.nv.constant0._Z15gpukernelBMWNr3ILi4ELi7EEvPdS0_S0_iii:
	.zero		932


//--------------------- .nv.constant0._Z15gpukernelBMWNr3ILi4ELi6EEvPdS0_S0_iii --------------------------
	.section	.nv.constant0._Z15gpukernelBMWNr3ILi4ELi6EEvPdS0_S0_iii,"a",@progbits
	.sectionflags	@""
	.align	4
.nv.constant0._Z15gpukernelBMWNr3ILi4ELi6EEvPdS0_S0_iii:
	.zero		932


//--------------------- .nv.constant0._Z15gpukernelBMWNr3ILi4ELi5EEvPdS0_S0_iii --------------------------
	.section	.nv.constant0._Z15gpukernelBMWNr3ILi4ELi5EEvPdS0_S0_iii,"a",@progbits
	.sectionflags	@""
	.align	4
.nv.constant0._Z15gpukernelBMWNr3ILi4ELi5EEvPdS0_S0_iii:
	.zero		932


//--------------------- .nv.constant0._Z15gpukernelBMWNr3ILi4ELi4EEvPdS0_S0_iii --------------------------
	.section	.nv.constant0._Z15gpukernelBMWNr3ILi4ELi4EEvPdS0_S0_iii,"a",@progbits
	.sectionflags	@""
	.align	4
.nv.constant0._Z15gpukernelBMWNr3ILi4ELi4EEvPdS0_S0_iii:
	.zero		932


//--------------------- .nv.constant0._Z15gpukernelBMWNr3ILi4ELi3EEvPdS0_S0_iii --------------------------
	.section	.nv.constant0._Z15gpukernelBMWNr3ILi4ELi3EEvPdS0_S0_iii,"a",@progbits
	.sectionflags	@""
	.align	4
.nv.constant0._Z15gpukernelBMWNr3ILi4ELi3EEvPdS0_S0_iii:
	.zero		932


//--------------------- .nv.constant0._Z15gpukernelBMWNr3ILi4ELi2EEvPdS0_S0_iii --------------------------
	.section	.nv.constant0._Z15gpukernelBMWNr3ILi4ELi2EEvPdS0_S0_iii,"a",@progbits
	.sectionflags	@""
	.align	4
.nv.constant0._Z15gpukernelBMWNr3ILi4ELi2EEvPdS0_S0_iii:
	.zero		932


//--------------------- .nv.constant0._Z15gpukernelBMWNr3ILi4ELi1EEvPdS0_S0_iii --------------------------
	.section	.nv.constant0._Z15gpukernelBMWNr3ILi4ELi1EEvPdS0_S0_iii,"a",@progbits
	.sectionflags	@""
	.align	4
.nv.constant0._Z15gpukernelBMWNr3ILi4ELi1EEvPdS0_S0_iii:
	.zero		932


//--------------------- .nv.constant0._Z15gpukernelBMWNr3ILi8ELi32EEvPdS0_S0_iii --------------------------
	.section	.nv.constant0._Z15gpukernelBMWNr3ILi8ELi32EEvPdS0_S0_iii,"a",@progbits
	.sectionflags	@""
	.align	4
.nv.constant0._Z15gpukernelBMWNr3ILi8ELi32EEvPdS0_S0_iii:
	.zero		932


//--------------------- .nv.constant0._Z15gpukernelBMWNr3ILi8ELi31EEvPdS0_S0_iii --------------------------
	.section	.nv.constant0._Z15gpukernelBMWNr3ILi8ELi31EEvPdS0_S0_iii,"a",@progbits
	.sectionflags	@""
	.align	4
.nv.constant0._Z15gpukernelBMWNr3ILi8ELi31EEvPdS0_S0_iii:
	.zero		932


//--------------------- .nv.constant0._Z15gpukernelBMWNr3ILi8ELi30EEvPdS0_S0_iii --------------------------
	.section	.nv.constant0._Z15gpukernelBMWNr3ILi8ELi30EEvPdS0_S0_iii,"a",@progbits
	.sectionflags	@""
	.align	4
.nv.constant0._Z15gpukernelBMWNr3ILi8ELi30EEvPdS0_S0_iii:
	.zero		932


//--------------------- .nv.constant0._Z15gpukernelBMWNr3ILi8ELi29EEvPdS0_S0_iii --------------------------
	.section	.nv.constant0._Z15gpukernelBMWNr3ILi8ELi29EEvPdS0_S0_iii,"a",@progbits
	.sectionflags	@""
	.align	4
.nv.constant0._Z15gpukernelBMWNr3ILi8ELi29EEvPdS0_S0_iii:
	.zero		932


//--------------------- .nv.constant0._Z15gpukernelBMWNr3ILi8ELi28EEvPdS0_S0_iii --------------------------
	.section	.nv.constant0._Z15gpukernelBMWNr3ILi8ELi28EEvPdS0_S0_iii,"a",@progbits
	.sectionflags	@""
	.align	4
.nv.constant0._Z15gpukernelBMWNr3ILi8ELi28EEvPdS0_S0_iii:
	.zero		932


//--------------------- .nv.constant0._Z15gpukernelBMWNr3ILi8ELi27EEvPdS0_S0_iii --------------------------
	.section	.nv.constant0._Z15gpukernelBMWNr3ILi8ELi27EEvPdS0_S0_iii,"a",@progbits
	.sectionflags	@""
	.align	4
.nv.constant0._Z15gpukernelBMWNr3ILi8ELi27EEvPdS0_S0_iii:
	.zero		932


//--------------------- .nv.constant0._Z15gpukernelBMWNr3ILi8ELi26EEvPdS0_S0_iii --------------------------
	.section	.nv.constant0._Z15gpukernelBMWNr3ILi8ELi26EEvPdS0_S0_iii,"a",@progbits
	.sectionflags	@""
	.align	4
.nv.constant0._Z15gpukernelBMWNr3ILi8ELi26EEvPdS0_S0_iii:
	.zero		932


//--------------------- .nv.constant0._Z15gpukernelBMWNr3ILi8ELi25EEvPdS0_S0_iii --------------------------
	.section	.nv.constant0._Z15gpukernelBMWNr3ILi8ELi25EEvPdS0_S0_iii,"a",@progbits
	.sectionflags	@""
	.align	4
.nv.constant0._Z15gpukernelBMWNr3ILi8ELi25EEvPdS0_S0_iii:
	.zero		932


//--------------------- .nv.constant0._Z15gpukernelBMWNr3ILi8ELi24EEvPdS0_S0_iii --------------------------
	.section	.nv.constant0._Z15gpukernelBMWNr3ILi8ELi24EEvPdS0_S0_iii,"a",@progbits
	.sectionflags	@""
	.align	4
.nv.constant0._Z15gpukernelBMWNr3ILi8ELi24EEvPdS0_S0_iii:
	.zero		932


//--------------------- .nv.constant0._Z15gpukernelBMWNr3ILi8ELi23EEvPdS0_S0_iii --------------------------
	.section	.nv.constant0._Z15gpukernelBMWNr3ILi8ELi23EEvPdS0_S0_iii,"a",@progbits
	.sectionflags	@""
	.align	4
.nv.constant0._Z15gpukernelBMWNr3ILi8ELi23EEvPdS0_S0_iii:
	.zero		932


//--------------------- .nv.constant0._Z15gpukernelBMWNr3ILi8ELi22EEvPdS0_S0_iii --------------------------
	.section	.nv.constant0._Z15gpukernelBMWNr3ILi8ELi22EEvPdS0_S0_iii,"a",@progbits
	.sectionflags	@""
	.align	4
.nv.constant0._Z15gpukernelBMWNr3ILi8ELi22EEvPdS0_S0_iii:
	.zero		932


//--------------------- .nv.constant0._Z15gpukernelBMWNr3ILi8ELi21EEvPdS0_S0_iii --------------------------
	.section	.nv.constant0._Z15gpukernelBMWNr3ILi8ELi21EEvPdS0_S0_iii,"a",@progbits
	.sectionflags	@""
	.align	4
.nv.constant0._Z15gpukernelBMWNr3ILi8ELi21EEvPdS0_S0_iii:
	.zero		932


//--------------------- .nv.constant0._Z15gpukernelBMWNr3ILi8ELi20EEvPdS0_S0_iii --------------------------
	.section	.nv.constant0._Z15gpukernelBMWNr3ILi8ELi20EEvPdS0_S0_iii,"a",@progbits
	.sectionflags	@""
	.align	4
.nv.constant0._Z15gpukernelBMWNr3ILi8ELi20EEvPdS0_S0_iii:
	.zero		932


//--------------------- .nv.constant0._Z15gpukernelBMWNr3ILi8ELi19EEvPdS0_S0_iii --------------------------
	.section	.nv.constant0._Z15gpukernelBMWNr3ILi8ELi19EEvPdS0_S0_iii,"a",@progbits
	.sectionflags	@""
	.align	4
.nv.constant0._Z15gpukernelBMWNr3ILi8ELi19EEvPdS0_S0_iii:
	.zero		932


//--------------------- .nv.constant0._Z15gpukernelBMWNr3ILi8ELi18EEvPdS0_S0_iii --------------------------
	.section	.nv.constant0._Z15gpukernelBMWNr3ILi8ELi18EEvPdS0_S0_iii,"a",@progbits
	.sectionflags	@""
	.align	4
.nv.constant0._Z15gpukernelBMWNr3ILi8ELi18EEvPdS0_S0_iii:
	.zero		932


//--------------------- .nv.constant0._Z15gpukernelBMWNr3ILi8ELi17EEvPdS0_S0_iii --------------------------
	.section	.nv.constant0._Z15gpukernelBMWNr3ILi8ELi17EEvPdS0_S0_iii,"a",@progbits
	.sectionflags	@""
	.align	4
.nv.constant0._Z15gpukernelBMWNr3ILi8ELi17EEvPdS0_S0_iii:
	.zero		932


//--------------------- .nv.constant0._Z15gpukernelBMWNr3ILi8ELi16EEvPdS0_S0_iii --------------------------
	.section	.nv.constant0._Z15gpukernelBMWNr3ILi8ELi16EEvPdS0_S0_iii,"a",@progbits
	.sectionflags	@""
	.align	4
.nv.constant0._Z15gpukernelBMWNr3ILi8ELi16EEvPdS0_S0_iii:
	.zero		932


//--------------------- .nv.constant0._Z15gpukernelBMWNr3ILi8ELi15EEvPdS0_S0_iii --------------------------
	.section	.nv.constant0._Z15gpukernelBMWNr3ILi8ELi15EEvPdS0_S0_iii,"a",@progbits
	.sectionflags	@""
	.align	4
.nv.constant0._Z15gpukernelBMWNr3ILi8ELi15EEvPdS0_S0_iii:
	.zero		932


//--------------------- .nv.constant0._Z15gpukernelBMWNr3ILi8ELi14EEvPdS0_S0_iii --------------------------
	.section	.nv.constant0._Z15gpukernelBMWNr3ILi8ELi14EEvPdS0_S0_iii,"a",@progbits
	.sectionflags	@""
	.align	4
.nv.constant0._Z15gpukernelBMWNr3ILi8ELi14EEvPdS0_S0_iii:
	.zero		932


//--------------------- .nv.constant0._Z15gpukernelBMWNr3ILi8ELi13EEvPdS0_S0_iii --------------------------
	.section	.nv.constant0._Z15gpukernelBMWNr3ILi8ELi13EEvPdS0_S0_iii,"a",@progbits
	.sectionflags	@""
	.align	4
.nv.constant0._Z15gpukernelBMWNr3ILi8ELi13EEvPdS0_S0_iii:
	.zero		932


//--------------------- .nv.constant0._Z15gpukernelBMWNr3ILi8ELi12EEvPdS0_S0_iii --------------------------
	.section	.nv.constant0._Z15gpukernelBMWNr3ILi8ELi12EEvPdS0_S0_iii,"a",@progbits
	.sectionflags	@""
	.align	4
.nv.constant0._Z15gpukernelBMWNr3ILi8ELi12EEvPdS0_S0_iii:
	.zero		932


//--------------------- .nv.constant0._Z15gpukernelBMWNr3ILi8ELi11EEvPdS0_S0_iii --------------------------
	.section	.nv.constant0._Z15gpukernelBMWNr3ILi8ELi11EEvPdS0_S0_iii,"a",@progbits
	.sectionflags	@""
	.align	4
.nv.constant0._Z15gpukernelBMWNr3ILi8ELi11EEvPdS0_S0_iii:
	.zero		932


//--------------------- .nv.constant0._Z15gpukernelBMWNr3ILi8ELi10EEvPdS0_S0_iii --------------------------
	.section	.nv.constant0._Z15gpukernelBMWNr3ILi8ELi10EEvPdS0_S0_iii,"a",@progbits
	.sectionflags	@""
	.align	4
.nv.constant0._Z15gpukernelBMWNr3ILi8ELi10EEvPdS0_S0_iii:
	.zero		932


//--------------------- .nv.constant0._Z15gpukernelBMWNr3ILi8ELi9EEvPdS0_S0_iii --------------------------
	.section	.nv.constant0._Z15gpukernelBMWNr3ILi8ELi9EEvPdS0_S0_iii,"a",@progbits
	.sectionflags	@""
	.align	4
.nv.constant0._Z15gpukernelBMWNr3ILi8ELi9EEvPdS0_S0_iii:
	.zero		932


//--------------------- .nv.constant0._Z15gpukernelBMWNr3ILi8ELi8EEvPdS0_S0_iii --------------------------
	.section	.nv.constant0._Z15gpukernelBMWNr3ILi8ELi8EEvPdS0_S0_iii,"a",@progbits
	.sectionflags	@""
	.align	4
.nv.constant0._Z15gpukernelBMWNr3ILi8ELi8EEvPdS0_S0_iii:
	.zero		932


//--------------------- .nv.constant0._Z15gpukernelBMWNr3ILi8ELi7EEvPdS0_S0_iii --------------------------
	.section	.nv.constant0._Z15gpukernelBMWNr3ILi8ELi7EEvPdS0_S0_iii,"a",@progbits
	.sectionflags	@""
	.align	4
.nv.constant0._Z15gpukernelBMWNr3ILi8ELi7EEvPdS0_S0_iii:
	.zero		932


//--------------------- .nv.constant0._Z15gpukernelBMWNr3ILi8ELi6EEvPdS0_S0_iii --------------------------
	.section	.nv.constant0._Z15gpukernelBMWNr3ILi8ELi6EEvPdS0_S0_iii,"a",@progbits
	.sectionflags	@""
	.align	4
.nv.constant0._Z15gpukernelBMWNr3ILi8ELi6EEvPdS0_S0_iii:
	.zero		932


//--------------------- .nv.constant0._Z15gpukernelBMWNr3ILi8ELi5EEvPdS0_S0_iii --------------------------
	.section	.nv.constant0._Z15gpukernelBMWNr3ILi8ELi5EEvPdS0_S0_iii,"a",@progbits
	.sectionflags	@""
	.align	4
.nv.constant0._Z15gpukernelBMWNr3ILi8ELi5EEvPdS0_S0_iii:
	.zero		932


//--------------------- .nv.constant0._Z15gpukernelBMWNr3ILi8ELi4EEvPdS0_S0_iii --------------------------
	.section	.nv.constant0._Z15gpukernelBMWNr3ILi8ELi4EEvPdS0_S0_iii,"a",@progbits
	.sectionflags	@""
	.align	4
.nv.constant0._Z15gpukernelBMWNr3ILi8ELi4EEvPdS0_S0_iii:
	.zero		932


//--------------------- .nv.constant0._Z15gpukernelBMWNr3ILi8ELi3EEvPdS0_S0_iii --------------------------
	.section	.nv.constant0._Z15gpukernelBMWNr3ILi8ELi3EEvPdS0_S0_iii,"a",@progbits
	.sectionflags	@""
	.align	4
.nv.constant0._Z15gpukernelBMWNr3ILi8ELi3EEvPdS0_S0_iii:
	.zero		932


//--------------------- .nv.constant0._Z15gpukernelBMWNr3ILi8ELi2EEvPdS0_S0_iii --------------------------
	.section	.nv.constant0._Z15gpukernelBMWNr3ILi8ELi2EEvPdS0_S0_iii,"a",@progbits
	.sectionflags	@""
	.align	4
.nv.constant0._Z15gpukernelBMWNr3ILi8ELi2EEvPdS0_S0_iii:
	.zero		932


//--------------------- .nv.constant0._Z15gpukernelBMWNr3ILi8ELi1EEvPdS0_S0_iii --------------------------
	.section	.nv.constant0._Z15gpukernelBMWNr3ILi8ELi1EEvPdS0_S0_iii,"a",@progbits
	.sectionflags	@""
	.align	4
.nv.constant0._Z15gpukernelBMWNr3ILi8ELi1EEvPdS0_S0_iii:
	.zero		932


//--------------------- .nv.constant0._Z15gpukernelBMWNr3ILi16ELi32EEvPdS0_S0_iii --------------------------
	.section	.nv.constant0._Z15gpukernelBMWNr3ILi16ELi32EEvPdS0_S0_iii,"a",@progbits
	.sectionflags	@""
	.align	4
.nv.constant0._Z15gpukernelBMWNr3ILi16ELi32EEvPdS0_S0_iii:
	.zero		932


//--------------------- .nv.constant0._Z15gpukernelBMWNr3ILi16ELi31EEvPdS0_S0_iii --------------------------
	.section	.nv.constant0._Z15gpukernelBMWNr3ILi16ELi31EEvPdS0_S0_iii,"a",@progbits
	.sectionflags	@""
	.align	4
.nv.constant0._Z15gpukernelBMWNr3ILi16ELi31EEvPdS0_S0_iii:
	.zero		932


//--------------------- .nv.constant0._Z15gpukernelBMWNr3ILi16ELi30EEvPdS0_S0_iii --------------------------
	.section	.nv.constant0._Z15gpukernelBMWNr3ILi16ELi30EEvPdS0_S0_iii,"a",@progbits
	.sectionflags	@""
	.align	4
.nv.constant0._Z15gpukernelBMWNr3ILi16ELi30EEvPdS0_S0_iii:
	.zero		932


//--------------------- .nv.constant0._Z15gpukernelBMWNr3ILi16ELi29EEvPdS0_S0_iii --------------------------
	.section	.nv.constant0._Z15gpukernelBMWNr3ILi16ELi29EEvPdS0_S0_iii,"a",@progbits
	.sectionflags	@""
	.align	4
.nv.constant0._Z15gpukernelBMWNr3ILi16ELi29EEvPdS0_S0_iii:
	.zero		932


//--------------------- .nv.constant0._Z15gpukernelBMWNr3ILi16ELi28EEvPdS0_S0_iii --------------------------
	.section	.nv.constant0._Z15gpukernelBMWNr3ILi16ELi28EEvPdS0_S0_iii,"a",@progbits
	.sectionflags	@""
	.align	4
.nv.constant0._Z15gpukernelBMWNr3ILi16ELi28EEvPdS0_S0_iii:
	.zero		932


//--------------------- .nv.constant0._Z15gpukernelBMWNr3ILi16ELi27EEvPdS0_S0_iii --------------------------
	.section	.nv.constant0._Z15gpukernelBMWNr3ILi16ELi27EEvPdS0_S0_iii,"a",@progbits
	.sectionflags	@""
	.align	4
.nv.constant0._Z15gpukernelBMWNr3ILi16ELi27EEvPdS0_S0_iii:
	.zero		932


//--------------------- .nv.constant0._Z15gpukernelBMWNr3ILi16ELi26EEvPdS0_S0_iii --------------------------
	.section	.nv.constant0._Z15gpukernelBMWNr3ILi16ELi26EEvPdS0_S0_iii,"a",@progbits
	.sectionflags	@""
	.align	4
.nv.constant0._Z15gpukernelBMWNr3ILi16ELi26EEvPdS0_S0_iii:
	.zero		932


//--------------------- .nv.constant0._Z15gpukernelBMWNr3ILi16ELi25EEvPdS0_S0_iii --------------------------
	.section	.nv.constant0._Z15gpukernelBMWNr3ILi16ELi25EEvPdS0_S0_iii,"a",@progbits
	.sectionflags	@""
	.align	4
.nv.constant0._Z15gpukernelBMWNr3ILi16ELi25EEvPdS0_S0_iii:
	.zero		932


//--------------------- .nv.constant0._Z15gpukernelBMWNr3ILi16ELi24EEvPdS0_S0_iii --------------------------
	.section	.nv.constant0._Z15gpukernelBMWNr3ILi16ELi24EEvPdS0_S0_iii,"a",@progbits
	.sectionflags	@""
	.align	4
.nv.constant0._Z15gpukernelBMWNr3ILi16ELi24EEvPdS0_S0_iii:
	.zero		932


//--------------------- .nv.constant0._Z15gpukernelBMWNr3ILi16ELi23EEvPdS0_S0_iii --------------------------
	.section	.nv.constant0._Z15gpukernelBMWNr3ILi16ELi23EEvPdS0_S0_iii,"a",@progbits
	.sectionflags	@""
	.align	4
.nv.constant0._Z15gpukernelBMWNr3ILi16ELi23EEvPdS0_S0_iii:
	.zero		932


//--------------------- .nv.constant0._Z15gpukernelBMWNr3ILi16ELi22EEvPdS0_S0_iii --------------------------
	.section	.nv.constant0._Z15gpukernelBMWNr3ILi16ELi22EEvPdS0_S0_iii,"a",@progbits
	.sectionflags	@""
	.align	4
.nv.constant0._Z15gpukernelBMWNr3ILi16ELi22EEvPdS0_S0_iii:
	.zero		932


//--------------------- .nv.constant0._Z15gpukernelBMWNr3ILi16ELi21EEvPdS0_S0_iii --------------------------
	.section	.nv.constant0._Z15gpukernelBMWNr3ILi16ELi21EEvPdS0_S0_iii,"a",@progbits
	.sectionflags	@""
	.align	4
.nv.constant0._Z15gpukernelBMWNr3ILi16ELi21EEvPdS0_S0_iii:
	.zero		932


//--------------------- .nv.constant0._Z15gpukernelBMWNr3ILi16ELi20EEvPdS0_S0_iii --------------------------
	.section	.nv.constant0._Z15gpukernelBMWNr3ILi16ELi20EEvPdS0_S0_iii,"a",@progbits
	.sectionflags	@""
	.align	4
.nv.constant0._Z15gpukernelBMWNr3ILi16ELi20EEvPdS0_S0_iii:
	.zero		932


//--------------------- .nv.constant0._Z15gpukernelBMWNr3ILi16ELi19EEvPdS0_S0_iii --------------------------
	.section	.nv.constant0._Z15gpukernelBMWNr3ILi16ELi19EEvPdS0_S0_iii,"a",@progbits
	.sectionflags	@""
	.align	4
.nv.constant0._Z15gpukernelBMWNr3ILi16ELi19EEvPdS0_S0_iii:
	.zero		932


//--------------------- .nv.constant0._Z15gpukernelBMWNr3ILi16ELi18EEvPdS0_S0_iii --------------------------
	.section	.nv.constant0._Z15gpukernelBMWNr3ILi16ELi18EEvPdS0_S0_iii,"a",@progbits
	.sectionflags	@""
	.align	4
.nv.constant0._Z15gpukernelBMWNr3ILi16ELi18EEvPdS0_S0_iii:
	.zero		932


//--------------------- .nv.constant0._Z15gpukernelBMWNr3ILi16ELi17EEvPdS0_S0_iii --------------------------
	.section	.nv.constant0._Z15gpukernelBMWNr3ILi16ELi17EEvPdS0_S0_iii,"a",@progbits
	.sectionflags	@""
	.align	4
.nv.constant0._Z15gpukernelBMWNr3ILi16ELi17EEvPdS0_S0_iii:
	.zero		932


//--------------------- .nv.constant0._Z15gpukernelBMWNr3ILi16ELi16EEvPdS0_S0_iii --------------------------
	.section	.nv.constant0._Z15gpukernelBMWNr3ILi16ELi16EEvPdS0_S0_iii,"a",@progbits
	.sectionflags	@""
	.align	4
.nv.constant0._Z15gpukernelBMWNr3ILi16ELi16EEvPdS0_S0_iii:
	.zero		932


//--------------------- .nv.constant0._Z15gpukernelBMWNr3ILi16ELi15EEvPdS0_S0_iii --------------------------
	.section	.nv.constant0._Z15gpukernelBMWNr3ILi16ELi15EEvPdS0_S0_iii,"a",@progbits
	.sectionflags	@""
	.align	4
.nv.constant0._Z15gpukernelBMWNr3ILi16ELi15EEvPdS0_S0_iii:
	.zero		932


//--------------------- .nv.constant0._Z15gpukernelBMWNr3ILi16ELi14EEvPdS0_S0_iii --------------------------
	.section	.nv.constant0._Z15gpukernelBMWNr3ILi16ELi14EEvPdS0_S0_iii,"a",@progbits
	.sectionflags	@""
	.align	4
.nv.constant0._Z15gpukernelBMWNr3ILi16ELi14EEvPdS0_S0_iii:
	.zero		932


//--------------------- .nv.constant0._Z15gpukernelBMWNr3ILi16ELi13EEvPdS0_S0_iii --------------------------
	.section	.nv.constant0._Z15gpukernelBMWNr3ILi16ELi13EEvPdS0_S0_iii,"a",@progbits
	.sectionflags	@""
	.align	4
.nv.constant0._Z15gpukernelBMWNr3ILi16ELi13EEvPdS0_S0_iii:
	.zero		932


//--------------------- .nv.constant0._Z15gpukernelBMWNr3ILi16ELi12EEvPdS0_S0_iii --------------------------
	.section	.nv.constant0._Z15gpukernelBMWNr3ILi16ELi12EEvPdS0_S0_iii,"a",@progbits
	.sectionflags	@""
	.align	4
.nv.constant0._Z15gpukernelBMWNr3ILi16ELi12EEvPdS0_S0_iii:
	.zero		932


//--------------------- .nv.constant0._Z15gpukernelBMWNr3ILi16ELi11EEvPdS0_S0_iii --------------------------
	.section	.nv.constant0._Z15gpukernelBMWNr3ILi16ELi11EEvPdS0_S0_iii,"a",@progbits
	.sectionflags	@""
	.align	4
.nv.constant0._Z15gpukernelBMWNr3ILi16ELi11EEvPdS0_S0_iii:
	.zero		932


//--------------------- .nv.constant0._Z15gpukernelBMWNr3ILi16ELi10EEvPdS0_S0_iii --------------------------
	.section	.nv.constant0._Z15gpukernelBMWNr3ILi16ELi10EEvPdS0_S0_iii,"a",@progbits
	.sectionflags	@""
	.align	4
.nv.constant0._Z15gpukernelBMWNr3ILi16ELi10EEvPdS0_S0_iii:
	.zero		932


//--------------------- .nv.constant0._Z15gpukernelBMWNr3ILi16ELi9EEvPdS0_S0_iii --------------------------
	.section	.nv.constant0._Z15gpukernelBMWNr3ILi16ELi9EEvPdS0_S0_iii,"a",@progbits
	.sectionflags	@""
	.align	4
.nv.constant0._Z15gpukernelBMWNr3ILi16ELi9EEvPdS0_S0_iii:
	.zero		932


//--------------------- .nv.constant0._Z15gpukernelBMWNr3ILi16ELi8EEvPdS0_S0_iii --------------------------
	.section	.nv.constant0._Z15gpukernelBMWNr3ILi16ELi8EEvPdS0_S0_iii,"a",@progbits
	.sectionflags	@""
	.align	4
.nv.constant0._Z15gpukernelBMWNr3ILi16ELi8EEvPdS0_S0_iii:
	.zero		932


//--------------------- .nv.constant0._Z15gpukernelBMWNr3ILi16ELi7EEvPdS0_S0_iii --------------------------
	.section	.nv.constant0._Z15gpukernelBMWNr3ILi16ELi7EEvPdS0_S0_iii,"a",@progbits
	.sectionflags	@""
	.align	4
.nv.constant0._Z15gpukernelBMWNr3ILi16ELi7EEvPdS0_S0_iii:
	.zero		932


//--------------------- .nv.constant0._Z15gpukernelBMWNr3ILi16ELi6EEvPdS0_S0_iii --------------------------
	.section	.nv.constant0._Z15gpukernelBMWNr3ILi16ELi6EEvPdS0_S0_iii,"a",@progbits
	.sectionflags	@""
	.align	4
.nv.constant0._Z15gpukernelBMWNr3ILi16ELi6EEvPdS0_S0_iii:
	.zero		932


//--------------------- .nv.constant0._Z15gpukernelBMWNr3ILi16ELi5EEvPdS0_S0_iii --------------------------
	.section	.nv.constant0._Z15gpukernelBMWNr3ILi16ELi5EEvPdS0_S0_iii,"a",@progbits
	.sectionflags	@""
	.align	4
.nv.constant0._Z15gpukernelBMWNr3ILi16ELi5EEvPdS0_S0_iii:
	.zero		932


//--------------------- .nv.constant0._Z15gpukernelBMWNr3ILi16ELi4EEvPdS0_S0_iii --------------------------
	.section	.nv.constant0._Z15gpukernelBMWNr3ILi16ELi4EEvPdS0_S0_iii,"a",@progbits
	.sectionflags	@""
	.align	4
.nv.constant0._Z15gpukernelBMWNr3ILi16ELi4EEvPdS0_S0_iii:
	.zero		932


//--------------------- .nv.constant0._Z15gpukernelBMWNr3ILi16ELi3EEvPdS0_S0_iii --------------------------
	.section	.nv.constant0._Z15gpukernelBMWNr3ILi16ELi3EEvPdS0_S0_iii,"a",@progbits
	.sectionflags	@""
	.align	4
.nv.constant0._Z15gpukernelBMWNr3ILi16ELi3EEvPdS0_S0_iii:
	.zero		932


//--------------------- .nv.constant0._Z15gpukernelBMWNr3ILi16ELi2EEvPdS0_S0_iii --------------------------
	.section	.nv.constant0._Z15gpukernelBMWNr3ILi16ELi2EEvPdS0_S0_iii,"a",@progbits
	.sectionflags	@""
	.align	4
.nv.constant0._Z15gpukernelBMWNr3ILi16ELi2EEvPdS0_S0_iii:
	.zero		932


//--------------------- .nv.constant0._Z15gpukernelBMWNr3ILi16ELi1EEvPdS0_S0_iii --------------------------
	.section	.nv.constant0._Z15gpukernelBMWNr3ILi16ELi1EEvPdS0_S0_iii,"a",@progbits
	.sectionflags	@""
	.align	4
.nv.constant0._Z15gpukernelBMWNr3ILi16ELi1EEvPdS0_S0_iii:
	.zero		932


//--------------------- .nv.constant0._Z15gpukernelBMWNr3ILi32ELi32EEvPdS0_S0_iii --------------------------
	.section	.nv.constant0._Z15gpukernelBMWNr3ILi32ELi32EEvPdS0_S0_iii,"a",@progbits
	.sectionflags	@""
	.align	4
.nv.constant0._Z15gpukernelBMWNr3ILi32ELi32EEvPdS0_S0_iii:
	.zero		932


//--------------------- .nv.constant0._Z15gpukernelBMWNr3ILi32ELi31EEvPdS0_S0_iii --------------------------
	.section	.nv.constant0._Z15gpukernelBMWNr3ILi32ELi31EEvPdS0_S0_iii,"a",@progbits
	.sectionflags	@""
	.align	4
.nv.constant0._Z15gpukernelBMWNr3ILi32ELi31EEvPdS0_S0_iii:
	.zero		932


//--------------------- .nv.constant0._Z15gpukernelBMWNr3ILi32ELi30EEvPdS0_S0_iii --------------------------
	.section	.nv.constant0._Z15gpukernelBMWNr3ILi32ELi30EEvPdS0_S0_iii,"a",@progbits
	.sectionflags	@""
	.align	4
.nv.constant0._Z15gpukernelBMWNr3ILi32ELi30EEvPdS0_S0_iii:
	.zero		932


//--------------------- .nv.constant0._Z15gpukernelBMWNr3ILi32ELi29EEvPdS0_S0_iii --------------------------
	.section	.nv.constant0._Z15gpukernelBMWNr3ILi32ELi29EEvPdS0_S0_iii,"a",@progbits
	.sectionflags	@""
	.align	4
.nv.constant0._Z15gpukernelBMWNr3ILi32ELi29EEvPdS0_S0_iii:
	.zero		932


//--------------------- .nv.constant0._Z15gpukernelBMWNr3ILi32ELi28EEvPdS0_S0_iii --------------------------
	.section	.nv.constant0._Z15gpukernelBMWNr3ILi32ELi28EEvPdS0_S0_iii,"a",@progbits
	.sectionflags	@""
	.align	4
.nv.constant0._Z15gpukernelBMWNr3ILi32ELi28EEvPdS0_S0_iii:
	.zero		932


//--------------------- .nv.constant0._Z15gpukernelBMWNr3ILi32ELi27EEvPdS0_S0_iii --------------------------
	.section	.nv.constant0._Z15gpukernelBMWNr3ILi32ELi27EEvPdS0_S0_iii,"a",@progbits
	.sectionflags	@""
	.align	4
.nv.constant0._Z15gpukernelBMWNr3ILi32ELi27EEvPdS0_S0_iii:
	.zero		932


//--------------------- .nv.constant0._Z15gpukernelBMWNr3ILi32ELi26EEvPdS0_S0_iii --------------------------
	.section	.nv.constant0._Z15gpukernelBMWNr3ILi32ELi26EEvPdS0_S0_iii,"a",@progbits
	.sectionflags	@""
	.align	4
.nv.constant0._Z15gpukernelBMWNr3ILi32ELi26EEvPdS0_S0_iii:
	.zero		932


//--------------------- .nv.constant0._Z15gpukernelBMWNr3ILi32ELi25EEvPdS0_S0_iii --------------------------
	.section	.nv.constant0._Z15gpukernelBMWNr3ILi32ELi25EEvPdS0_S0_iii,"a",@progbits
	.sectionflags	@""
	.align	4
.nv.constant0._Z15gpukernelBMWNr3ILi32ELi25EEvPdS0_S0_iii:
	.zero		932


//--------------------- .nv.constant0._Z15gpukernelBMWNr3ILi32ELi24EEvPdS0_S0_iii --------------------------
	.section	.nv.constant0._Z15gpukernelBMWNr3ILi32ELi24EEvPdS0_S0_iii,"a",@progbits
	.sectionflags	@""
	.align	4
.nv.constant0._Z15gpukernelBMWNr3ILi32ELi24EEvPdS0_S0_iii:
	.zero		932


//--------------------- .nv.constant0._Z15gpukernelBMWNr3ILi32ELi23EEvPdS0_S0_iii --------------------------
	.section	.nv.constant0._Z15gpukernelBMWNr3ILi32ELi23EEvPdS0_S0_iii,"a",@progbits
	.sectionflags	@""
	.align	4
.nv.constant0._Z15gpukernelBMWNr3ILi32ELi23EEvPdS0_S0_iii:
	.zero		932


//--------------------- .nv.constant0._Z15gpukernelBMWNr3ILi32ELi22EEvPdS0_S0_iii --------------------------
	.section	.nv.constant0._Z15gpukernelBMWNr3ILi32ELi22EEvPdS0_S0_iii,"a",@progbits
	.sectionflags	@""
	.align	4
.nv.constant0._Z15gpukernelBMWNr3ILi32ELi22EEvPdS0_S0_iii:
	.zero		932


//--------------------- .nv.constant0._Z15gpukernelBMWNr3ILi32ELi21EEvPdS0_S0_iii --------------------------
	.section	.nv.constant0._Z15gpukernelBMWNr3ILi32ELi21EEvPdS0_S0_iii,"a",@progbits
	.sectionflags	@""
	.align	4
.nv.constant0._Z15gpukernelBMWNr3ILi32ELi21EEvPdS0_S0_iii:
	.zero		932


//--------------------- .nv.constant0._Z15gpukernelBMWNr3ILi32ELi20EEvPdS0_S0_iii --------------------------
	.section	.nv.constant0._Z15gpukernelBMWNr3ILi32ELi20EEvPdS0_S0_iii,"a",@progbits
	.sectionflags	@""
	.align	4
.nv.constant0._Z15gpukernelBMWNr3ILi32ELi20EEvPdS0_S0_iii:
	.zero		932


//--------------------- .nv.constant0._Z15gpukernelBMWNr3ILi32ELi19EEvPdS0_S0_iii --------------------------
	.section	.nv.constant0._Z15gpukernelBMWNr3ILi32ELi19EEvPdS0_S0_iii,"a",@progbits
	.sectionflags	@""
	.align	4
.nv.constant0._Z15gpukernelBMWNr3ILi32ELi19EEvPdS0_S0_iii:
	.zero		932


//--------------------- .nv.constant0._Z15gpukernelBMWNr3ILi32ELi18EEvPdS0_S0_iii --------------------------
	.section	.nv.constant0._Z15gpukernelBMWNr3ILi32ELi18EEvPdS0_S0_iii,"a",@progbits
	.sectionflags	@""
	.align	4
.nv.constant0._Z15gpukernelBMWNr3ILi32ELi18EEvPdS0_S0_iii:
	.zero		932


//--------------------- .nv.constant0._Z15gpukernelBMWNr3ILi32ELi17EEvPdS0_S0_iii --------------------------
	.section	.nv.constant0._Z15gpukernelBMWNr3ILi32ELi17EEvPdS0_S0_iii,"a",@progbits
	.sectionflags	@""
	.align	4
.nv.constant0._Z15gpukernelBMWNr3ILi32ELi17EEvPdS0_S0_iii:
	.zero		932


//--------------------- .nv.constant0._Z15gpukernelBMWNr3ILi32ELi16EEvPdS0_S0_iii --------------------------
	.section	.nv.constant0._Z15gpukernelBMWNr3ILi32ELi16EEvPdS0_S0_iii,"a",@progbits
	.sectionflags	@""
	.align	4
.nv.constant0._Z15gpukernelBMWNr3ILi32ELi16EEvPdS0_S0_iii:
	.zero		932


//--------------------- .nv.constant0._Z15gpukernelBMWNr3ILi32ELi15EEvPdS0_S0_iii --------------------------
	.section	.nv.constant0._Z15gpukernelBMWNr3ILi32ELi15EEvPdS0_S0_iii,"a",@progbits
	.sectionflags	@""
	.align	4
.nv.constant0._Z15gpukernelBMWNr3ILi32ELi15EEvPdS0_S0_iii:
	.zero		932


//--------------------- .nv.constant0._Z15gpukernelBMWNr3ILi32ELi14EEvPdS0_S0_iii --------------------------
	.section	.nv.constant0._Z15gpukernelBMWNr3ILi32ELi14EEvPdS0_S0_iii,"a",@progbits
	.sectionflags	@""
	.align	4
.nv.constant0._Z15gpukernelBMWNr3ILi32ELi14EEvPdS0_S0_iii:
	.zero		932


//--------------------- .nv.constant0._Z15gpukernelBMWNr3ILi32ELi13EEvPdS0_S0_iii --------------------------
	.section	.nv.constant0._Z15gpukernelBMWNr3ILi32ELi13EEvPdS0_S0_iii,"a",@progbits
	.sectionflags	@""
	.align	4
.nv.constant0._Z15gpukernelBMWNr3ILi32ELi13EEvPdS0_S0_iii:
	.zero		932


//--------------------- .nv.constant0._Z15gpukernelBMWNr3ILi32ELi12EEvPdS0_S0_iii --------------------------
	.section	.nv.constant0._Z15gpukernelBMWNr3ILi32ELi12EEvPdS0_S0_iii,"a",@progbits
	.sectionflags	@""
	.align	4
.nv.constant0._Z15gpukernelBMWNr3ILi32ELi12EEvPdS0_S0_iii:
	.zero		932


//--------------------- .nv.constant0._Z15gpukernelBMWNr3ILi32ELi11EEvPdS0_S0_iii --------------------------
	.section	.nv.constant0._Z15gpukernelBMWNr3ILi32ELi11EEvPdS0_S0_iii,"a",@progbits
	.sectionflags	@""
	.align	4
.nv.constant0._Z15gpukernelBMWNr3ILi32ELi11EEvPdS0_S0_iii:
	.zero		932


//--------------------- .nv.constant0._Z15gpukernelBMWNr3ILi32ELi10EEvPdS0_S0_iii --------------------------
	.section	.nv.constant0._Z15gpukernelBMWNr3ILi32ELi10EEvPdS0_S0_iii,"a",@progbits
	.sectionflags	@""
	.align	4
.nv.constant0._Z15gpukernelBMWNr3ILi32ELi10EEvPdS0_S0_iii:
	.zero		932


//--------------------- .nv.constant0._Z15gpukernelBMWNr3ILi32ELi9EEvPdS0_S0_iii --------------------------
	.section	.nv.constant0._Z15gpukernelBMWNr3ILi32ELi9EEvPdS0_S0_iii,"a",@progbits
	.sectionflags	@""
	.align	4
.nv.constant0._Z15gpukernelBMWNr3ILi32ELi9EEvPdS0_S0_iii:
	.zero		932


//--------------------- .nv.constant0._Z15gpukernelBMWNr3ILi32ELi8EEvPdS0_S0_iii --------------------------
	.section	.nv.constant0._Z15gpukernelBMWNr3ILi32ELi8EEvPdS0_S0_iii,"a",@progbits
	.sectionflags	@""
	.align	4
.nv.constant0._Z15gpukernelBMWNr3ILi32ELi8EEvPdS0_S0_iii:
	.zero		932


//--------------------- .nv.constant0._Z15gpukernelBMWNr3ILi32ELi7EEvPdS0_S0_iii --------------------------
	.section	.nv.constant0._Z15gpukernelBMWNr3ILi32ELi7EEvPdS0_S0_iii,"a",@progbits
	.sectionflags	@""
	.align	4
.nv.constant0._Z15gpukernelBMWNr3ILi32ELi7EEvPdS0_S0_iii:
	.zero		932


//--------------------- .nv.constant0._Z15gpukernelBMWNr3ILi32ELi6EEvPdS0_S0_iii --------------------------
	.section	.nv.constant0._Z15gpukernelBMWNr3ILi32ELi6EEvPdS0_S0_iii,"a",@progbits
	.sectionflags	@""
	.align	4
.nv.constant0._Z15gpukernelBMWNr3ILi32ELi6EEvPdS0_S0_iii:
	.zero		932


//--------------------- .nv.constant0._Z15gpukernelBMWNr3ILi32ELi5EEvPdS0_S0_iii --------------------------
	.section	.nv.constant0._Z15gpukernelBMWNr3ILi32ELi5EEvPdS0_S0_iii,"a",@progbits
	.sectionflags	@""
	.align	4
.nv.constant0._Z15gpukernelBMWNr3ILi32ELi5EEvPdS0_S0_iii:
	.zero		932


//--------------------- .nv.constant0._Z15gpukernelBMWNr3ILi32ELi4EEvPdS0_S0_iii --------------------------
	.section	.nv.constant0._Z15gpukernelBMWNr3ILi32ELi4EEvPdS0_S0_iii,"a",@progbits
	.sectionflags	@""
	.align	4
.nv.constant0._Z15gpukernelBMWNr3ILi32ELi4EEvPdS0_S0_iii:
	.zero		932


//--------------------- .nv.constant0._Z15gpukernelBMWNr3ILi32ELi3EEvPdS0_S0_iii --------------------------
	.section	.nv.constant0._Z15gpukernelBMWNr3ILi32ELi3EEvPdS0_S0_iii,"a",@progbits
	.sectionflags	@""
	.align	4
.nv.constant0._Z15gpukernelBMWNr3ILi32ELi3EEvPdS0_S0_iii:
	.zero		932


//--------------------- .nv.constant0._Z15gpukernelBMWNr3ILi32ELi2EEvPdS0_S0_iii --------------------------
	.section	.nv.constant0._Z15gpukernelBMWNr3ILi32ELi2EEvPdS0_S0_iii,"a",@progbits
	.sectionflags	@""
	.align	4
.nv.constant0._Z15gpukernelBMWNr3ILi32ELi2EEvPdS0_S0_iii:
	.zero		932


//--------------------- .nv.constant0._Z15gpukernelBMWNr3ILi32ELi1EEvPdS0_S0_iii --------------------------
	.section	.nv.constant0._Z15gpukernelBMWNr3ILi32ELi1EEvPdS0_S0_iii,"a",@progbits
	.sectionflags	@""
	.align	4
.nv.constant0._Z15gpukernelBMWNr3ILi32ELi1EEvPdS0_S0_iii:
	.zero		932


//--------------------- .nv.constant0._Z15gpukernelAMWNr3ILi1ELi32EEvPdS0_S0_iii --------------------------
	.section	.nv.constant0._Z15gpukernelAMWNr3ILi1ELi32EEvPdS0_S0_iii,"a",@progbits
	.sectionflags	@""
	.align	4
.nv.constant0._Z15gpukernelAMWNr3ILi1ELi32EEvPdS0_S0_iii:
	.zero		932


//--------------------- .nv.constant0._Z15gpukernelAMWNr3ILi1ELi31EEvPdS0_S0_iii --------------------------
	.section	.nv.constant0._Z15gpukernelAMWNr3ILi1ELi31EEvPdS0_S0_iii,"a",@progbits
	.sectionflags	@""
	.align	4
.nv.constant0._Z15gpukernelAMWNr3ILi1ELi31EEvPdS0_S0_iii:
	.zero		932


//--------------------- .nv.constant0._Z15gpukernelAMWNr3ILi1ELi30EEvPdS0_S0_iii --------------------------
	.section	.nv.constant0._Z15gpukernelAMWNr3ILi1ELi30EEvPdS0_S0_iii,"a",@progbits
	.sectionflags	@""
	.align	4
.nv.constant0._Z15gpukernelAMWNr3ILi1ELi30EEvPdS0_S0_iii:
	.zero		932


//--------------------- .nv.constant0._Z15gpukernelAMWNr3ILi1ELi29EEvPdS0_S0_iii --------------------------
	.section	.nv.constant0._Z15gpukernelAMWNr3ILi1ELi29EEvPdS0_S0_iii,"a",@progbits
	.sectionflags	@""
	.align	4
.nv.constant0._Z15gpukernelAMWNr3ILi1ELi29EEvPdS0_S0_iii:
	.zero		932


//--------------------- .nv.constant0._Z15gpukernelAMWNr3ILi1ELi28EEvPdS0_S0_iii --------------------------
	.section	.nv.constant0._Z15gpukernelAMWNr3ILi1ELi28EEvPdS0_S0_iii,"a",@progbits
	.sectionflags	@""
	.align	4
.nv.constant0._Z15gpukernelAMWNr3ILi1ELi28EEvPdS0_S0_iii:
	.zero		932


//--------------------- .nv.constant0._Z15gpukernelAMWNr3ILi1ELi27EEvPdS0_S0_iii --------------------------
	.section	.nv.constant0._Z15gpukernelAMWNr3ILi1ELi27EEvPdS0_S0_iii,"a",@progbits
	.sectionflags	@""
	.align	4
.nv.constant0._Z15gpukernelAMWNr3ILi1ELi27EEvPdS0_S0_iii:
	.zero		932


//--------------------- .nv.constant0._Z15gpukernelAMWNr3ILi1ELi26EEvPdS0_S0_iii --------------------------
	.section	.nv.constant0._Z15gpukernelAMWNr3ILi1ELi26EEvPdS0_S0_iii,"a",@progbits
	.sectionflags	@""
	.align	4
.nv.constant0._Z15gpukernelAMWNr3ILi1ELi26EEvPdS0_S0_iii:
	.zero		932


//--------------------- .nv.constant0._Z15gpukernelAMWNr3ILi1ELi25EEvPdS0_S0_iii --------------------------
	.section	.nv.constant0._Z15gpukernelAMWNr3ILi1ELi25EEvPdS0_S0_iii,"a",@progbits
	.sectionflags	@""
	.align	4
.nv.constant0._Z15gpukernelAMWNr3ILi1ELi25EEvPdS0_S0_iii:
	.zero		932


//--------------------- .nv.constant0._Z15gpukernelAMWNr3ILi1ELi24EEvPdS0_S0_iii --------------------------
	.section	.nv.constant0._Z15gpukernelAMWNr3ILi1ELi24EEvPdS0_S0_iii,"a",@progbits
	.sectionflags	@""
	.align	4
.nv.constant0._Z15gpukernelAMWNr3ILi1ELi24EEvPdS0_S0_iii:
	.zero		932


//--------------------- .nv.constant0._Z15gpukernelAMWNr3ILi1ELi23EEvPdS0_S0_iii --------------------------
	.section	.nv.constant0._Z15gpukernelAMWNr3ILi1ELi23EEvPdS0_S0_iii,"a",@progbits
	.sectionflags	@""
	.align	4
.nv.constant0._Z15gpukernelAMWNr3ILi1ELi23EEvPdS0_S0_iii:
	.zero		932


//--------------------- .nv.constant0._Z15gpukernelAMWNr3ILi1ELi22EEvPdS0_S0_iii --------------------------
	.section	.nv.constant0._Z15gpukernelAMWNr3ILi1ELi22EEvPdS0_S0_iii,"a",@progbits
	.sectionflags	@""
	.align	4
.nv.constant0._Z15gpukernelAMWNr3ILi1ELi22EEvPdS0_S0_iii:
	.zero		932


//--------------------- .nv.constant0._Z15gpukernelAMWNr3ILi1ELi21EEvPdS0_S0_iii --------------------------
	.section	.nv.constant0._Z15gpukernelAMWNr3ILi1ELi21EEvPdS0_S0_iii,"a",@progbits
	.sectionflags	@""
	.align	4
.nv.constant0._Z15gpukernelAMWNr3ILi1ELi21EEvPdS0_S0_iii:
	.zero		932


//--------------------- .nv.constant0._Z15gpukernelAMWNr3ILi1ELi20EEvPdS0_S0_iii --------------------------
	.section	.nv.constant0._Z15gpukernelAMWNr3ILi1ELi20EEvPdS0_S0_iii,"a",@progbits
	.sectionflags	@""
	.align	4
.nv.constant0._Z15gpukernelAMWNr3ILi1ELi20EEvPdS0_S0_iii:
	.zero		932


//--------------------- .nv.constant0._Z15gpukernelAMWNr3ILi1ELi19EEvPdS0_S0_iii --------------------------
	.section	.nv.constant0._Z15gpukernelAMWNr3ILi1ELi19EEvPdS0_S0_iii,"a",@progbits
	.sectionflags	@""
	.align	4
.nv.constant0._Z15gpukernelAMWNr3ILi1ELi19EEvPdS0_S0_iii:
	.zero		932


//--------------------- .nv.constant0._Z15gpukernelAMWNr3ILi1ELi18EEvPdS0_S0_iii --------------------------
	.section	.nv.constant0._Z15gpukernelAMWNr3ILi1ELi18EEvPdS0_S0_iii,"a",@progbits
	.sectionflags	@""
	.align	4
.nv.constant0._Z15gpukernelAMWNr3ILi1ELi18EEvPdS0_S0_iii:
	.zero		932


//--------------------- .nv.constant0._Z15gpukernelAMWNr3ILi1ELi17EEvPdS0_S0_iii --------------------------
	.section	.nv.constant0._Z15gpukernelAMWNr3ILi1ELi17EEvPdS0_S0_iii,"a",@progbits
	.sectionflags	@""
	.align	4
.nv.constant0._Z15gpukernelAMWNr3ILi1ELi17EEvPdS0_S0_iii:
	.zero		932


//--------------------- .nv.constant0._Z15gpukernelAMWNr3ILi1ELi16EEvPdS0_S0_iii --------------------------
	.section	.nv.constant0._Z15gpukernelAMWNr3ILi1ELi16EEvPdS0_S0_iii,"a",@progbits
	.sectionflags	@""
	.align	4
.nv.constant0._Z15gpukernelAMWNr3ILi1ELi16EEvPdS0_S0_iii:
	.zero		932


//--------------------- .nv.constant0._Z15gpukernelAMWNr3ILi1ELi15EEvPdS0_S0_iii --------------------------
	.section	.nv.constant0._Z15gpukernelAMWNr3ILi1ELi15EEvPdS0_S0_iii,"a",@progbits
	.sectionflags	@""
	.align	4
.nv.constant0._Z15gpukernelAMWNr3ILi1ELi15EEvPdS0_S0_iii:
	.zero		932


//--------------------- .nv.constant0._Z15gpukernelAMWNr3ILi1ELi14EEvPdS0_S0_iii --------------------------
	.section	.nv.constant0._Z15gpukernelAMWNr3ILi1ELi14EEvPdS0_S0_iii,"a",@progbits
	.sectionflags	@""
	.align	4
.nv.constant0._Z15gpukernelAMWNr3ILi1ELi14EEvPdS0_S0_iii:
	.zero		932


//--------------------- .nv.constant0._Z15gpukernelAMWNr3ILi1ELi13EEvPdS0_S0_iii --------------------------
	.section	.nv.constant0._Z15gpukernelAMWNr3ILi1ELi13EEvPdS0_S0_iii,"a",@progbits
	.sectionflags	@""
	.align	4
.nv.constant0._Z15gpukernelAMWNr3ILi1ELi13EEvPdS0_S0_iii:
	.zero		932


//--------------------- .nv.constant0._Z15gpukernelAMWNr3ILi1ELi12EEvPdS0_S0_iii --------------------------
	.section	.nv.constant0._Z15gpukernelAMWNr3ILi1ELi12EEvPdS0_S0_iii,"a",@progbits
	.sectionflags	@""
	.align	4
.nv.constant0._Z15gpukernelAMWNr3ILi1ELi12EEvPdS0_S0_iii:
	.zero		932


//--------------------- .nv.constant0._Z15gpukernelAMWNr3ILi1ELi11EEvPdS0_S0_iii --------------------------
	.section	.nv.constant0._Z15gpukernelAMWNr3ILi1ELi11EEvPdS0_S0_iii,"a",@progbits
	.sectionflags	@""
	.align	4
.nv.constant0._Z15gpukernelAMWNr3ILi1ELi11EEvPdS0_S0_iii:
	.zero		932


//--------------------- .nv.constant0._Z15gpukernelAMWNr3ILi1ELi10EEvPdS0_S0_iii --------------------------
	.section	.nv.constant0._Z15gpukernelAMWNr3ILi1ELi10EEvPdS0_S0_iii,"a",@progbits
	.sectionflags	@""
	.align	4
.nv.constant0._Z15gpukernelAMWNr3ILi1ELi10EEvPdS0_S0_iii:
	.zero		932


//--------------------- .nv.constant0._Z15gpukernelAMWNr3ILi1ELi9EEvPdS0_S0_iii --------------------------
	.section	.nv.constant0._Z15gpukernelAMWNr3ILi1ELi9EEvPdS0_S0_iii,"a",@progbits
	.sectionflags	@""
	.align	4
.nv.constant0._Z15gpukernelAMWNr3ILi1ELi9EEvPdS0_S0_iii:
	.zero		932


//--------------------- .nv.constant0._Z15gpukernelAMWNr3ILi1ELi8EEvPdS0_S0_iii --------------------------
	.section	.nv.constant0._Z15gpukernelAMWNr3ILi1ELi8EEvPdS0_S0_iii,"a",@progbits
	.sectionflags	@""
	.align	4
.nv.constant0._Z15gpukernelAMWNr3ILi1ELi8EEvPdS0_S0_iii:
	.zero		932


//--------------------- .nv.constant0._Z15gpukernelAMWNr3ILi1ELi7EEvPdS0_S0_iii --------------------------
	.section	.nv.constant0._Z15gpukernelAMWNr3ILi1ELi7EEvPdS0_S0_iii,"a",@progbits
	.sectionflags	@""
	.align	4
.nv.constant0._Z15gpukernelAMWNr3ILi1ELi7EEvPdS0_S0_iii:
	.zero		932


//--------------------- .nv.constant0._Z15gpukernelAMWNr3ILi1ELi6EEvPdS0_S0_iii --------------------------
	.section	.nv.constant0._Z15gpukernelAMWNr3ILi1ELi6EEvPdS0_S0_iii,"a",@progbits
	.sectionflags	@""
	.align	4
.nv.constant0._Z15gpukernelAMWNr3ILi1ELi6EEvPdS0_S0_iii:
	.zero		932


//--------------------- .nv.constant0._Z15gpukernelAMWNr3ILi1ELi5EEvPdS0_S0_iii --------------------------
	.section	.nv.constant0._Z15gpukernelAMWNr3ILi1ELi5EEvPdS0_S0_iii,"a",@progbits
	.sectionflags	@""
	.align	4
.nv.constant0._Z15gpukernelAMWNr3ILi1ELi5EEvPdS0_S0_iii:
	.zero		932


//--------------------- .nv.constant0._Z15gpukernelAMWNr3ILi1ELi4EEvPdS0_S0_iii --------------------------
	.section	.nv.constant0._Z15gpukernelAMWNr3ILi1ELi4EEvPdS0_S0_iii,"a",@progbits
	.sectionflags	@""
	.align	4
.nv.constant0._Z15gpukernelAMWNr3ILi1ELi4EEvPdS0_S0_iii:
	.zero		932


//--------------------- .nv.constant0._Z15gpukernelAMWNr3ILi1ELi3EEvPdS0_S0_iii --------------------------
	.section	.nv.constant0._Z15gpukernelAMWNr3ILi1ELi3EEvPdS0_S0_iii,"a",@progbits
	.sectionflags	@""
	.align	4
.nv.constant0._Z15gpukernelAMWNr3ILi1ELi3EEvPdS0_S0_iii:
	.zero		932


//--------------------- .nv.constant0._Z15gpukernelAMWNr3ILi1ELi2EEvPdS0_S0_iii --------------------------
	.section	.nv.constant0._Z15gpukernelAMWNr3ILi1ELi2EEvPdS0_S0_iii,"a",@progbits
	.sectionflags	@""
	.align	4
.nv.constant0._Z15gpukernelAMWNr3ILi1ELi2EEvPdS0_S0_iii:
	.zero		932


//--------------------- .nv.constant0._Z15gpukernelAMWNr3ILi1ELi1EEvPdS0_S0_iii --------------------------
	.section	.nv.constant0._Z15gpukernelAMWNr3ILi1ELi1EEvPdS0_S0_iii,"a",@progbits
	.sectionflags	@""
	.align	4
.nv.constant0._Z15gpukernelAMWNr3ILi1ELi1EEvPdS0_S0_iii:
	.zero		932


//--------------------- .nv.constant0._Z15gpukernelAMWNr3ILi2ELi32EEvPdS0_S0_iii --------------------------
	.section	.nv.constant0._Z15gpukernelAMWNr3ILi2ELi32EEvPdS0_S0_iii,"a",@progbits
	.sectionflags	@""
	.align	4
.nv.constant0._Z15gpukernelAMWNr3ILi2ELi32EEvPdS0_S0_iii:
	.zero		932


//--------------------- .nv.constant0._Z15gpukernelAMWNr3ILi2ELi31EEvPdS0_S0_iii --------------------------
	.section	.nv.constant0._Z15gpukernelAMWNr3ILi2ELi31EEvPdS0_S0_iii,"a",@progbits
	.sectionflags	@""
	.align	4
.nv.constant0._Z15gpukernelAMWNr3ILi2ELi31EEvPdS0_S0_iii:
	.zero		932


//--------------------- .nv.constant0._Z15gpukernelAMWNr3ILi2ELi30EEvPdS0_S0_iii --------------------------
	.section	.nv.constant0._Z15gpukernelAMWNr3ILi2ELi30EEvPdS0_S0_iii,"a",@progbits
	.sectionflags	@""
	.align	4
.nv.constant0._Z15gpukernelAMWNr3ILi2ELi30EEvPdS0_S0_iii:
	.zero		932


//--------------------- .nv.constant0._Z15gpukernelAMWNr3ILi2ELi29EEvPdS0_S0_iii --------------------------
	.section	.nv.constant0._Z15gpukernelAMWNr3ILi2ELi29EEvPdS0_S0_iii,"a",@progbits
	.sectionflags	@""
	.align	4
.nv.constant0._Z15gpukernelAMWNr3ILi2ELi29EEvPdS0_S0_iii:
	.zero		932


//--------------------- .nv.constant0._Z15gpukernelAMWNr3ILi2ELi28EEvPdS0_S0_iii --------------------------
	.section	.nv.constant0._Z15gpukernelAMWNr3ILi2ELi28EEvPdS0_S0_iii,"a",@progbits
	.sectionflags	@""
	.align	4
.nv.constant0._Z15gpukernelAMWNr3ILi2ELi28EEvPdS0_S0_iii:
	.zero		932


//--------------------- .nv.constant0._Z15gpukernelAMWNr3ILi2ELi27EEvPdS0_S0_iii --------------------------
	.section	.nv.constant0._Z15gpukernelAMWNr3ILi2ELi27EEvPdS0_S0_iii,"a",@progbits
	.sectionflags	@""
	.align	4
.nv.constant0._Z15gpukernelAMWNr3ILi2ELi27EEvPdS0_S0_iii:
	.zero		932


//--------------------- .nv.constant0._Z15gpukernelAMWNr3ILi2ELi26EEvPdS0_S0_iii --------------------------
	.section	.nv.constant0._Z15gpukernelAMWNr3ILi2ELi26EEvPdS0_S0_iii,"a",@progbits
	.sectionflags	@""
	.align	4
.nv.constant0._Z15gpukernelAMWNr3ILi2ELi26EEvPdS0_S0_iii:
	.zero		932


//--------------------- .nv.constant0._Z15gpukernelAMWNr3ILi2ELi25EEvPdS0_S0_iii --------------------------
	.section	.nv.constant0._Z15gpukernelAMWNr3ILi2ELi25EEvPdS0_S0_iii,"a",@progbits
	.sectionflags	@""
	.align	4
.nv.constant0._Z15gpukernelAMWNr3ILi2ELi25EEvPdS0_S0_iii:
	.zero		932


//--------------------- .nv.constant0._Z15gpukernelAMWNr3ILi2ELi24EEvPdS0_S0_iii --------------------------
	.section	.nv.constant0._Z15gpukernelAMWNr3ILi2ELi24EEvPdS0_S0_iii,"a",@progbits
	.sectionflags	@""
	.align	4
.nv.constant0._Z15gpukernelAMWNr3ILi2ELi24EEvPdS0_S0_iii:
	.zero		932


//--------------------- .nv.constant0._Z15gpukernelAMWNr3ILi2ELi23EEvPdS0_S0_iii --------------------------
	.section	.nv.constant0._Z15gpukernelAMWNr3ILi2ELi23EEvPdS0_S0_iii,"a",@progbits
	.sectionflags	@""
	.align	4
.nv.constant0._Z15gpukernelAMWNr3ILi2ELi23EEvPdS0_S0_iii:
	.zero		932


//--------------------- .nv.constant0._Z15gpukernelAMWNr3ILi2ELi22EEvPdS0_S0_iii --------------------------
	.section	.nv.constant0._Z15gpukernelAMWNr3ILi2ELi22EEvPdS0_S0_iii,"a",@progbits
	.sectionflags	@""
	.align	4
.nv.constant0._Z15gpukernelAMWNr3ILi2ELi22EEvPdS0_S0_iii:
	.zero		932


//--------------------- .nv.constant0._Z15gpukernelAMWNr3ILi2ELi21EEvPdS0_S0_iii --------------------------
	.section	.nv.constant0._Z15gpukernelAMWNr3ILi2ELi21EEvPdS0_S0_iii,"a",@progbits
	.sectionflags	@""
	.align	4
.nv.constant0._Z15gpukernelAMWNr3ILi2ELi21EEvPdS0_S0_iii:
	.zero		932


//--------------------- .nv.constant0._Z15gpukernelAMWNr3ILi2ELi20EEvPdS0_S0_iii --------------------------
	.section	.nv.constant0._Z15gpukernelAMWNr3ILi2ELi20EEvPdS0_S0_iii,"a",@progbits
	.sectionflags	@""
	.align	4
.nv.constant0._Z15gpukernelAMWNr3ILi2ELi20EEvPdS0_S0_iii:
	.zero		932


//--------------------- .nv.constant0._Z15gpukernelAMWNr3ILi2ELi19EEvPdS0_S0_iii --------------------------
	.section	.nv.constant0._Z15gpukernelAMWNr3ILi2ELi19EEvPdS0_S0_iii,"a",@progbits
	.sectionflags	@""
	.align	4
.nv.constant0._Z15gpukernelAMWNr3ILi2ELi19EEvPdS0_S0_iii:
	.zero		932


//--------------------- .nv.constant0._Z15gpukernelAMWNr3ILi2ELi18EEvPdS0_S0_iii --------------------------
	.section	.nv.constant0._Z15gpukernelAMWNr3ILi2ELi18EEvPdS0_S0_iii,"a",@progbits
	.sectionflags	@""
	.align	4
.nv.constant0._Z15gpukernelAMWNr3ILi2ELi18EEvPdS0_S0_iii:
	.zero		932


//--------------------- .nv.constant0._Z15gpukernelAMWNr3ILi2ELi17EEvPdS0_S0_iii --------------------------
	.section	.nv.constant0._Z15gpukernelAMWNr3ILi2ELi17EEvPdS0_S0_iii,"a",@progbits
	.sectionflags	@""
	.align	4
.nv.constant0._Z15gpukernelAMWNr3ILi2ELi17EEvPdS0_S0_iii:
	.zero		932


//--------------------- .nv.constant0._Z15gpukernelAMWNr3ILi2ELi16EEvPdS0_S0_iii --------------------------
	.section	.nv.constant0._Z15gpukernelAMWNr3ILi2ELi16EEvPdS0_S0_iii,"a",@progbits
	.sectionflags	@""
	.align	4
.nv.constant0._Z15gpukernelAMWNr3ILi2ELi16EEvPdS0_S0_iii:
	.zero		932


//--------------------- .nv.constant0._Z15gpukernelAMWNr3ILi2ELi15EEvPdS0_S0_iii --------------------------
	.section	.nv.constant0._Z15gpukernelAMWNr3ILi2ELi15EEvPdS0_S0_iii,"a",@progbits
	.sectionflags	@""
	.align	4
.nv.constant0._Z15gpukernelAMWNr3ILi2ELi15EEvPdS0_S0_iii:
	.zero		932


//--------------------- .nv.constant0._Z15gpukernelAMWNr3ILi2ELi14EEvPdS0_S0_iii --------------------------
	.section	.nv.constant0._Z15gpukernelAMWNr3ILi2ELi14EEvPdS0_S0_iii,"a",@progbits
	.sectionflags	@""
	.align	4
.nv.constant0._Z15gpukernelAMWNr3ILi2ELi14EEvPdS0_S0_iii:
	.zero		932


//--------------------- .nv.constant0._Z15gpukernelAMWNr3ILi2ELi13EEvPdS0_S0_iii --------------------------
	.section	.nv.constant0._Z15gpukernelAMWNr3ILi2ELi13EEvPdS0_S0_iii,"a",@progbits
	.sectionflags	@""
	.align	4
.nv.constant0._Z15gpukernelAMWNr3ILi2ELi13EEvPdS0_S0_iii:
	.zero		932


//--------------------- .nv.constant0._Z15gpukernelAMWNr3ILi2ELi12EEvPdS0_S0_iii --------------------------
	.section	.nv.constant0._Z15gpukernelAMWNr3ILi2ELi12EEvPdS0_S0_iii,"a",@progbits
	.sectionflags	@""
	.align	4
.nv.constant0._Z15gpukernelAMWNr3ILi2ELi12EEvPdS0_S0_iii:
	.zero		932


//--------------------- .nv.constant0._Z15gpukernelAMWNr3ILi2ELi11EEvPdS0_S0_iii --------------------------
	.section	.nv.constant0._Z15gpukernelAMWNr3ILi2ELi11EEvPdS0_S0_iii,"a",@progbits
	.sectionflags	@""
	.align	4
.nv.constant0._Z15gpukernelAMWNr3ILi2ELi11EEvPdS0_S0_iii:
	.zero		932


//--------------------- .nv.constant0._Z15gpukernelAMWNr3ILi2ELi10EEvPdS0_S0_iii --------------------------
	.section	.nv.constant0._Z15gpukernelAMWNr3ILi2ELi10EEvPdS0_S0_iii,"a",@progbits
	.sectionflags	@""
	.align	4
.nv.constant0._Z15gpukernelAMWNr3ILi2ELi10EEvPdS0_S0_iii:
	.zero		932


//--------------------- .nv.constant0._Z15gpukernelAMWNr3ILi2ELi9EEvPdS0_S0_iii --------------------------
	.section	.nv.constant0._Z15gpukernelAMWNr3ILi2ELi9EEvPdS0_S0_iii,"a",@progbits
	.sectionflags	@""
	.align	4
.nv.constant0._Z15gpukernelAMWNr3ILi2ELi9EEvPdS0_S0_iii:
	.zero		932


//--------------------- .nv.constant0._Z15gpukernelAMWNr3ILi2ELi8EEvPdS0_S0_iii --------------------------
	.section	.nv.constant0._Z15gpukernelAMWNr3ILi2ELi8EEvPdS0_S0_iii,"a",@progbits
	.sectionflags	@""
	.align	4
.nv.constant0._Z15gpukernelAMWNr3ILi2ELi8EEvPdS0_S0_iii:
	.zero		932


//--------------------- .nv.constant0._Z15gpukernelAMWNr3ILi2ELi7EEvPdS0_S0_iii --------------------------
	.section	.nv.constant0._Z15gpukernelAMWNr3ILi2ELi7EEvPdS0_S0_iii,"a",@progbits
	.sectionflags	@""
	.align	4
.nv.constant0._Z15gpukernelAMWNr3ILi2ELi7EEvPdS0_S0_iii:
	.zero		932


//--------------------- .nv.constant0._Z15gpukernelAMWNr3ILi2ELi6EEvPdS0_S0_iii --------------------------
	.section	.nv.constant0._Z15gpukernelAMWNr3ILi2ELi6EEvPdS0_S0_iii,"a",@progbits
	.sectionflags	@""
	.align	4
.nv.constant0._Z15gpukernelAMWNr3ILi2ELi6EEvPdS0_S0_iii:
	.zero		932


//--------------------- .nv.constant0._Z15gpukernelAMWNr3ILi2ELi5EEvPdS0_S0_iii --------------------------
	.section	.nv.constant0._Z15gpukernelAMWNr3ILi2ELi5EEvPdS0_S0_iii,"a",@progbits
	.sectionflags	@""
	.align	4
.nv.constant0._Z15gpukernelAMWNr3ILi2ELi5EEvPdS0_S0_iii:
	.zero		932


//--------------------- .nv.constant0._Z15gpukernelAMWNr3ILi2ELi4EEvPdS0_S0_iii --------------------------
	.section	.nv.constant0._Z15gpukernelAMWNr3ILi2ELi4EEvPdS0_S0_iii,"a",@progbits
	.sectionflags	@""
	.align	4
.nv.constant0._Z15gpukernelAMWNr3ILi2ELi4EEvPdS0_S0_iii:
	.zero		932


//--------------------- .nv.constant0._Z15gpukernelAMWNr3ILi2ELi3EEvPdS0_S0_iii --------------------------
	.section	.nv.constant0._Z15gpukernelAMWNr3ILi2ELi3EEvPdS0_S0_iii,"a",@progbits
	.sectionflags	@""
	.align	4
.nv.constant0._Z15gpukernelAMWNr3ILi2ELi3EEvPdS0_S0_iii:
	.zero		932


//--------------------- .nv.constant0._Z15gpukernelAMWNr3ILi2ELi2EEvPdS0_S0_iii --------------------------
	.section	.nv.constant0._Z15gpukernelAMWNr3ILi2ELi2EEvPdS0_S0_iii,"a",@progbits
	.sectionflags	@""
	.align	4
.nv.constant0._Z15gpukernelAMWNr3ILi2ELi2EEvPdS0_S0_iii:
	.zero		932


//--------------------- .nv.constant0._Z15gpukernelAMWNr3ILi2ELi1EEvPdS0_S0_iii --------------------------
	.section	.nv.constant0._Z15gpukernelAMWNr3ILi2ELi1EEvPdS0_S0_iii,"a",@progbits
	.sectionflags	@""
	.align	4
.nv.constant0._Z15gpukernelAMWNr3ILi2ELi1EEvPdS0_S0_iii:
	.zero		932


//--------------------- .nv.constant0._Z15gpukernelAMWNr3ILi4ELi32EEvPdS0_S0_iii --------------------------
	.section	.nv.constant0._Z15gpukernelAMWNr3ILi4ELi32EEvPdS0_S0_iii,"a",@progbits
	.sectionflags	@""
	.align	4
.nv.constant0._Z15gpukernelAMWNr3ILi4ELi32EEvPdS0_S0_iii:
	.zero		932


//--------------------- .nv.constant0._Z15gpukernelAMWNr3ILi4ELi31EEvPdS0_S0_iii --------------------------
	.section	.nv.constant0._Z15gpukernelAMWNr3ILi4ELi31EEvPdS0_S0_iii,"a",@progbits
	.sectionflags	@""
	.align	4
.nv.constant0._Z15gpukernelAMWNr3ILi4ELi31EEvPdS0_S0_iii:
	.zero		932


//--------------------- .nv.constant0._Z15gpukernelAMWNr3ILi4ELi30EEvPdS0_S0_iii --------------------------
	.section	.nv.constant0._Z15gpukernelAMWNr3ILi4ELi30EEvPdS0_S0_iii,"a",@progbits
	.sectionflags	@""
	.align	4
.nv.constant0._Z15gpukernelAMWNr3ILi4ELi30EEvPdS0_S0_iii:
	.zero		932


//--------------------- .nv.constant0._Z15gpukernelAMWNr3ILi4ELi29EEvPdS0_S0_iii --------------------------
	.section	.nv.constant0._Z15gpukernelAMWNr3ILi4ELi29EEvPdS0_S0_iii,"a",@progbits
	.sectionflags	@""
	.align	4
.nv.constant0._Z15gpukernelAMWNr3ILi4ELi29EEvPdS0_S0_iii:
	.zero		932


//--------------------- .nv.constant0._Z15gpukernelAMWNr3ILi4ELi28EEvPdS0_S0_iii --------------------------
	.section	.nv.constant0._Z15gpukernelAMWNr3ILi4ELi28EEvPdS0_S0_iii,"a",@progbits
	.sectionflags	@""
	.align	4
.nv.constant0._Z15gpukernelAMWNr3ILi4ELi28EEvPdS0_S0_iii:
	.zero		932


//--------------------- .nv.constant0._Z15gpukernelAMWNr3ILi4ELi27EEvPdS0_S0_iii --------------------------
	.section	.nv.constant0._Z15gpukernelAMWNr3ILi4ELi27EEvPdS0_S0_iii,"a",@progbits
	.sectionflags	@""
	.align	4
.nv.constant0._Z15gpukernelAMWNr3ILi4ELi27EEvPdS0_S0_iii:
	.zero		932


//--------------------- .nv.constant0._Z15gpukernelAMWNr3ILi4ELi26EEvPdS0_S0_iii --------------------------
	.section	.nv.constant0._Z15gpukernelAMWNr3ILi4ELi26EEvPdS0_S0_iii,"a",@progbits
	.sectionflags	@""
	.align	4
.nv.constant0._Z15gpukernelAMWNr3ILi4ELi26EEvPdS0_S0_iii:
	.zero		932


//--------------------- .nv.constant0._Z15gpukernelAMWNr3ILi4ELi25EEvPdS0_S0_iii --------------------------
	.section	.nv.constant0._Z15gpukernelAMWNr3ILi4ELi25EEvPdS0_S0_iii,"a",@progbits
	.sectionflags	@""
	.align	4
.nv.constant0._Z15gpukernelAMWNr3ILi4ELi25EEvPdS0_S0_iii:
	.zero		932


//--------------------- .nv.constant0._Z15gpukernelAMWNr3ILi4ELi24EEvPdS0_S0_iii --------------------------
	.section	.nv.constant0._Z15gpukernelAMWNr3ILi4ELi24EEvPdS0_S0_iii,"a",@progbits
	.sectionflags	@""
	.align	4
.nv.constant0._Z15gpukernelAMWNr3ILi4ELi24EEvPdS0_S0_iii:
	.zero		932


//--------------------- .nv.constant0._Z15gpukernelAMWNr3ILi4ELi23EEvPdS0_S0_iii --------------------------
	.section	.nv.constant0._Z15gpukernelAMWNr3ILi4ELi23EEvPdS0_S0_iii,"a",@progbits
	.sectionflags	@""
	.align	4
.nv.constant0._Z15gpukernelAMWNr3ILi4ELi23EEvPdS0_S0_iii:
	.zero		932


//--------------------- .nv.constant0._Z15gpukernelAMWNr3ILi4ELi22EEvPdS0_S0_iii --------------------------
	.section	.nv.constant0._Z15gpukernelAMWNr3ILi4ELi22EEvPdS0_S0_iii,"a",@progbits
	.sectionflags	@""
	.align	4
.nv.constant0._Z15gpukernelAMWNr3ILi4ELi22EEvPdS0_S0_iii:
	.zero		932


//--------------------- .nv.constant0._Z15gpukernelAMWNr3ILi4ELi21EEvPdS0_S0_iii --------------------------
	.section	.nv.constant0._Z15gpukernelAMWNr3ILi4ELi21EEvPdS0_S0_iii,"a",@progbits
	.sectionflags	@""
	.align	4
.nv.constant0._Z15gpukernelAMWNr3ILi4ELi21EEvPdS0_S0_iii:
	.zero		932


//--------------------- .nv.constant0._Z15gpukernelAMWNr3ILi4ELi20EEvPdS0_S0_iii --------------------------
	.section	.nv.constant0._Z15gpukernelAMWNr3ILi4ELi20EEvPdS0_S0_iii,"a",@progbits
	.sectionflags	@""
	.align	4
.nv.constant0._Z15gpukernelAMWNr3ILi4ELi20EEvPdS0_S0_iii:
	.zero		932


//--------------------- .nv.constant0._Z15gpukernelAMWNr3ILi4ELi19EEvPdS0_S0_iii --------------------------
	.section	.nv.constant0._Z15gpukernelAMWNr3ILi4ELi19EEvPdS0_S0_iii,"a",@progbits
	.sectionflags	@""
	.align	4
.nv.constant0._Z15gpukernelAMWNr3ILi4ELi19EEvPdS0_S0_iii:
	.zero		932


//--------------------- .nv.constant0._Z15gpukernelAMWNr3ILi4ELi18EEvPdS0_S0_iii --------------------------
	.section	.nv.constant0._Z15gpukernelAMWNr3ILi4ELi18EEvPdS0_S0_iii,"a",@progbits
	.sectionflags	@""
	.align	4
.nv.constant0._Z15gpukernelAMWNr3ILi4ELi18EEvPdS0_S0_iii:
	.zero		932


//--------------------- .nv.constant0._Z15gpukernelAMWNr3ILi4ELi17EEvPdS0_S0_iii --------------------------
	.section	.nv.constant0._Z15gpukernelAMWNr3ILi4ELi17EEvPdS0_S0_iii,"a",@progbits
	.sectionflags	@""
	.align	4
.nv.constant0._Z15gpukernelAMWNr3ILi4ELi17EEvPdS0_S0_iii:
	.zero		932


//--------------------- .nv.constant0._Z15gpukernelAMWNr3ILi4ELi16EEvPdS0_S0_iii --------------------------
	.section	.nv.constant0._Z15gpukernelAMWNr3ILi4ELi16EEvPdS0_S0_iii,"a",@progbits
	.sectionflags	@""
	.align	4
.nv.constant0._Z15gpukernelAMWNr3ILi4ELi16EEvPdS0_S0_iii:
	.zero		932


//--------------------- .nv.constant0._Z15gpukernelAMWNr3ILi4ELi15EEvPdS0_S0_iii --------------------------
	.section	.nv.constant0._Z15gpukernelAMWNr3ILi4ELi15EEvPdS0_S0_iii,"a",@progbits
	.sectionflags	@""
	.align	4
.nv.constant0._Z15gpukernelAMWNr3ILi4ELi15EEvPdS0_S0_iii:
	.zero		932


//--------------------- .nv.constant0._Z15gpukernelAMWNr3ILi4ELi14EEvPdS0_S0_iii --------------------------
	.section	.nv.constant0._Z15gpukernelAMWNr3ILi4ELi14EEvPdS0_S0_iii,"a",@progbits
	.sectionflags	@""
	.align	4
.nv.constant0._Z15gpukernelAMWNr3ILi4ELi14EEvPdS0_S0_iii:
	.zero		932


//--------------------- .nv.constant0._Z15gpukernelAMWNr3ILi4ELi13EEvPdS0_S0_iii --------------------------
	.section	.nv.constant0._Z15gpukernelAMWNr3ILi4ELi13EEvPdS0_S0_iii,"a",@progbits
	.sectionflags	@""
	.align	4
.nv.constant0._Z15gpukernelAMWNr3ILi4ELi13EEvPdS0_S0_iii:
	.zero		932


//--------------------- .nv.constant0._Z15gpukernelAMWNr3ILi4ELi12EEvPdS0_S0_iii --------------------------
	.section	.nv.constant0._Z15gpukernelAMWNr3ILi4ELi12EEvPdS0_S0_iii,"a",@progbits
	.sectionflags	@""
	.align	4
.nv.constant0._Z15gpukernelAMWNr3ILi4ELi12EEvPdS0_S0_iii:
	.zero		932


//--------------------- .nv.constant0._Z15gpukernelAMWNr3ILi4ELi11EEvPdS0_S0_iii --------------------------
	.section	.nv.constant0._Z15gpukernelAMWNr3ILi4ELi11EEvPdS0_S0_iii,"a",@progbits
	.sectionflags	@""
	.align	4
.nv.constant0._Z15gpukernelAMWNr3ILi4ELi11EEvPdS0_S0_iii:
	.zero		932


//--------------------- .nv.constant0._Z15gpukernelAMWNr3ILi4ELi10EEvPdS0_S0_iii --------------------------
	.section	.nv.constant0._Z15gpukernelAMWNr3ILi4ELi10EEvPdS0_S0_iii,"a",@progbits
	.sectionflags	@""
	.align	4
.nv.constant0._Z15gpukernelAMWNr3ILi4ELi10EEvPdS0_S0_iii:
	.zero		932


//--------------------- .nv.constant0._Z15gpukernelAMWNr3ILi4ELi9EEvPdS0_S0_iii --------------------------
	.section	.nv.constant0._Z15gpukernelAMWNr3ILi4ELi9EEvPdS0_S0_iii,"a",@progbits
	.sectionflags	@""
	.align	4
.nv.constant0._Z15gpukernelAMWNr3ILi4ELi9EEvPdS0_S0_iii:
	.zero		932


//--------------------- .nv.constant0._Z15gpukernelAMWNr3ILi4ELi8EEvPdS0_S0_iii --------------------------
	.section	.nv.constant0._Z15gpukernelAMWNr3ILi4ELi8EEvPdS0_S0_iii,"a",@progbits
	.sectionflags	@""
	.align	4
.nv.constant0._Z15gpukernelAMWNr3ILi4ELi8EEvPdS0_S0_iii:
	.zero		932


//--------------------- .nv.constant0._Z15gpukernelAMWNr3ILi4ELi7EEvPdS0_S0_iii --------------------------
	.section	.nv.constant0._Z15gpukernelAMWNr3ILi4ELi7EEvPdS0_S0_iii,"a",@progbits
	.sectionflags	@""
	.align	4
.nv.constant0._Z15gpukernelAMWNr3ILi4ELi7EEvPdS0_S0_iii:
	.zero		932


//--------------------- .nv.constant0._Z15gpukernelAMWNr3ILi4ELi6EEvPdS0_S0_iii --------------------------
	.section	.nv.constant0._Z15gpukernelAMWNr3ILi4ELi6EEvPdS0_S0_iii,"a",@progbits
	.sectionflags	@""
	.align	4
.nv.constant0._Z15gpukernelAMWNr3ILi4ELi6EEvPdS0_S0_iii:
	.zero		932


//--------------------- .nv.constant0._Z15gpukernelAMWNr3ILi4ELi5EEvPdS0_S0_iii --------------------------
	.section	.nv.constant0._Z15gpukernelAMWNr3ILi4ELi5EEvPdS0_S0_iii,"a",@progbits
	.sectionflags	@""
	.align	4
.nv.constant0._Z15gpukernelAMWNr3ILi4ELi5EEvPdS0_S0_iii:
	.zero		932


//--------------------- .nv.constant0._Z15gpukernelAMWNr3ILi4ELi4EEvPdS0_S0_iii --------------------------
	.section	.nv.constant0._Z15gpukernelAMWNr3ILi4ELi4EEvPdS0_S0_iii,"a",@progbits
	.sectionflags	@""
	.align	4
.nv.constant0._Z15gpukernelAMWNr3ILi4ELi4EEvPdS0_S0_iii:
	.zero		932


//--------------------- .nv.constant0._Z15gpukernelAMWNr3ILi4ELi3EEvPdS0_S0_iii --------------------------
	.section	.nv.constant0._Z15gpukernelAMWNr3ILi4ELi3EEvPdS0_S0_iii,"a",@progbits
	.sectionflags	@""
	.align	4
.nv.constant0._Z15gpukernelAMWNr3ILi4ELi3EEvPdS0_S0_iii:
	.zero		932


//--------------------- .nv.constant0._Z15gpukernelAMWNr3ILi4ELi2EEvPdS0_S0_iii --------------------------
	.section	.nv.constant0._Z15gpukernelAMWNr3ILi4ELi2EEvPdS0_S0_iii,"a",@progbits
	.sectionflags	@""
	.align	4
.nv.constant0._Z15gpukernelAMWNr3ILi4ELi2EEvPdS0_S0_iii:
	.zero		932


//--------------------- .nv.constant0._Z15gpukernelAMWNr3ILi4ELi1EEvPdS0_S0_iii --------------------------
	.section	.nv.constant0._Z15gpukernelAMWNr3ILi4ELi1EEvPdS0_S0_iii,"a",@progbits
	.sectionflags	@""
	.align	4
.nv.constant0._Z15gpukernelAMWNr3ILi4ELi1EEvPdS0_S0_iii:
	.zero		932


//--------------------- .nv.constant0._Z15gpukernelAMWNr3ILi8ELi32EEvPdS0_S0_iii --------------------------
	.section	.nv.constant0._Z15gpukernelAMWNr3ILi8ELi32EEvPdS0_S0_iii,"a",@progbits
	.sectionflags	@""
	.align	4
.nv.constant0._Z15gpukernelAMWNr3ILi8ELi32EEvPdS0_S0_iii:
	.zero		932


//--------------------- .nv.constant0._Z15gpukernelAMWNr3ILi8ELi31EEvPdS0_S0_iii --------------------------
	.section	.nv.constant0._Z15gpukernelAMWNr3ILi8ELi31EEvPdS0_S0_iii,"a",@progbits
	.sectionflags	@""
	.align	4
.nv.constant0._Z15gpukernelAMWNr3ILi8ELi31EEvPdS0_S0_iii:
	.zero		932


//--------------------- .nv.constant0._Z15gpukernelAMWNr3ILi8ELi30EEvPdS0_S0_iii --------------------------
	.section	.nv.constant0._Z15gpukernelAMWNr3ILi8ELi30EEvPdS0_S0_iii,"a",@progbits
	.sectionflags	@""
	.align	4
.nv.constant0._Z15gpukernelAMWNr3ILi8ELi30EEvPdS0_S0_iii:
	.zero		932


//--------------------- .nv.constant0._Z15gpukernelAMWNr3ILi8ELi29EEvPdS0_S0_iii --------------------------
	.section	.nv.constant0._Z15gpukernelAMWNr3ILi8ELi29EEvPdS0_S0_iii,"a",@progbits
	.sectionflags	@""
	.align	4
.nv.constant0._Z15gpukernelAMWNr3ILi8ELi29EEvPdS0_S0_iii:
	.zero		932


//--------------------- .nv.constant0._Z15gpukernelAMWNr3ILi8ELi28EEvPdS0_S0_iii --------------------------
	.section	.nv.constant0._Z15gpukernelAMWNr3ILi8ELi28EEvPdS0_S0_iii,"a",@progbits
	.sectionflags	@""
	.align	4
.nv.constant0._Z15gpukernelAMWNr3ILi8ELi28EEvPdS0_S0_iii:
	.zero		932


//--------------------- .nv.constant0._Z15gpukernelAMWNr3ILi8ELi27EEvPdS0_S0_iii --------------------------
	.section	.nv.constant0._Z15gpukernelAMWNr3ILi8ELi27EEvPdS0_S0_iii,"a",@progbits
	.sectionflags	@""
	.align	4
.nv.constant0._Z15gpukernelAMWNr3ILi8ELi27EEvPdS0_S0_iii:
	.zero		932


//--------------------- .nv.constant0._Z15gpukernelAMWNr3ILi8ELi26EEvPdS0_S0_iii --------------------------
	.section	.nv.constant0._Z15gpukernelAMWNr3ILi8ELi26EEvPdS0_S0_iii,"a",@progbits
	.sectionflags	@""
	.align	4
.nv.constant0._Z15gpukernelAMWNr3ILi8ELi26EEvPdS0_S0_iii:
	.zero		932


//--------------------- .nv.constant0._Z15gpukernelAMWNr3ILi8ELi25EEvPdS0_S0_iii --------------------------
	.section	.nv.constant0._Z15gpukernelAMWNr3ILi8ELi25EEvPdS0_S0_iii,"a",@progbits
	.sectionflags	@""
	.align	4
.nv.constant0._Z15gpukernelAMWNr3ILi8ELi25EEvPdS0_S0_iii:
	.zero		932


//--------------------- .nv.constant0._Z15gpukernelAMWNr3ILi8ELi24EEvPdS0_S0_iii --------------------------
	.section	.nv.constant0._Z15gpukernelAMWNr3ILi8ELi24EEvPdS0_S0_iii,"a",@progbits
	.sectionflags	@""
	.align	4
.nv.constant0._Z15gpukernelAMWNr3ILi8ELi24EEvPdS0_S0_iii:
	.zero		932


//--------------------- .nv.constant0._Z15gpukernelAMWNr3ILi8ELi23EEvPdS0_S0_iii --------------------------
	.section	.nv.constant0._Z15gpukernelAMWNr3ILi8ELi23EEvPdS0_S0_iii,"a",@progbits
	.sectionflags	@""
	.align	4
.nv.constant0._Z15gpukernelAMWNr3ILi8ELi23EEvPdS0_S0_iii:
	.zero		932


//--------------------- .nv.constant0._Z15gpukernelAMWNr3ILi8ELi22EEvPdS0_S0_iii --------------------------
	.section	.nv.constant0._Z15gpukernelAMWNr3ILi8ELi22EEvPdS0_S0_iii,"a",@progbits
	.sectionflags	@""
	.align	4
.nv.constant0._Z15gpukernelAMWNr3ILi8ELi22EEvPdS0_S0_iii:
	.zero		932


//--------------------- .nv.constant0._Z15gpukernelAMWNr3ILi8ELi21EEvPdS0_S0_iii --------------------------
	.section	.nv.constant0._Z15gpukernelAMWNr3ILi8ELi21EEvPdS0_S0_iii,"a",@progbits
	.sectionflags	@""
	.align	4
.nv.constant0._Z15gpukernelAMWNr3ILi8ELi21EEvPdS0_S0_iii:
	.zero		932


//--------------------- .nv.constant0._Z15gpukernelAMWNr3ILi8ELi20EEvPdS0_S0_iii --------------------------
	.section	.nv.constant0._Z15gpukernelAMWNr3ILi8ELi20EEvPdS0_S0_iii,"a",@progbits
	.sectionflags	@""
	.align	4
.nv.constant0._Z15gpukernelAMWNr3ILi8ELi20EEvPdS0_S0_iii:
	.zero		932


//--------------------- .nv.constant0._Z15gpukernelAMWNr3ILi8ELi19EEvPdS0_S0_iii --------------------------
	.section	.nv.constant0._Z15gpukernelAMWNr3ILi8ELi19EEvPdS0_S0_iii,"a",@progbits
	.sectionflags	@""
	.align	4
.nv.constant0._Z15gpukernelAMWNr3ILi8ELi19EEvPdS0_S0_iii:
	.zero		932


//--------------------- .nv.constant0._Z15gpukernelAMWNr3ILi8ELi18EEvPdS0_S0_iii --------------------------
	.section	.nv.constant0._Z15gpukernelAMWNr3ILi8ELi18EEvPdS0_S0_iii,"a",@progbits
	.sectionflags	@""
	.align	4
.nv.constant0._Z15gpukernelAMWNr3ILi8ELi18EEvPdS0_S0_iii:
	.zero		932


//--------------------- .nv.constant0._Z15gpukernelAMWNr3ILi8ELi17EEvPdS0_S0_iii --------------------------
	.section	.nv.constant0._Z15gpukernelAMWNr3ILi8ELi17EEvPdS0_S0_iii,"a",@progbits
	.sectionflags	@""
	.align	4
.nv.constant0._Z15gpukernelAMWNr3ILi8ELi17EEvPdS0_S0_iii:
	.zero		932


//--------------------- .nv.constant0._Z15gpukernelAMWNr3ILi8ELi16EEvPdS0_S0_iii --------------------------
	.section	.nv.constant0._Z15gpukernelAMWNr3ILi8ELi16EEvPdS0_S0_iii,"a",@progbits
	.sectionflags	@""
	.align	4
.nv.constant0._Z15gpukernelAMWNr3ILi8ELi16EEvPdS0_S0_iii:
	.zero		932


//--------------------- .nv.constant0._Z15gpukernelAMWNr3ILi8ELi15EEvPdS0_S0_iii --------------------------
	.section	.nv.constant0._Z15gpukernelAMWNr3ILi8ELi15EEvPdS0_S0_iii,"a",@progbits
	.sectionflags	@""
	.align	4
.nv.constant0._Z15gpukernelAMWNr3ILi8ELi15EEvPdS0_S0_iii:
	.zero		932


//--------------------- .nv.constant0._Z15gpukernelAMWNr3ILi8ELi14EEvPdS0_S0_iii --------------------------
	.section	.nv.constant0._Z15gpukernelAMWNr3ILi8ELi14EEvPdS0_S0_iii,"a",@progbits
	.sectionflags	@""
	.align	4
.nv.constant0._Z15gpukernelAMWNr3ILi8ELi14EEvPdS0_S0_iii:
	.zero		932


//--------------------- .nv.constant0._Z15gpukernelAMWNr3ILi8ELi13EEvPdS0_S0_iii --------------------------
	.section	.nv.constant0._Z15gpukernelAMWNr3ILi8ELi13EEvPdS0_S0_iii,"a",@progbits
	.sectionflags	@""
	.align	4
.nv.constant0._Z15gpukernelAMWNr3ILi8ELi13EEvPdS0_S0_iii:
	.zero		932


//--------------------- .nv.constant0._Z15gpukernelAMWNr3ILi8ELi12EEvPdS0_S0_iii --------------------------
	.section	.nv.constant0._Z15gpukernelAMWNr3ILi8ELi12EEvPdS0_S0_iii,"a",@progbits
	.sectionflags	@""
	.align	4
.nv.constant0._Z15gpukernelAMWNr3ILi8ELi12EEvPdS0_S0_iii:
	.zero		932


//--------------------- .nv.constant0._Z15gpukernelAMWNr3ILi8ELi11EEvPdS0_S0_iii --------------------------
	.section	.nv.constant0._Z15gpukernelAMWNr3ILi8ELi11EEvPdS0_S0_iii,"a",@progbits
	.sectionflags	@""
	.align	4
.nv.constant0._Z15gpukernelAMWNr3ILi8ELi11EEvPdS0_S0_iii:
	.zero		932


//--------------------- .nv.constant0._Z15gpukernelAMWNr3ILi8ELi10EEvPdS0_S0_iii --------------------------
	.section	.nv.constant0._Z15gpukernelAMWNr3ILi8ELi10EEvPdS0_S0_iii,"a",@progbits
	.sectionflags	@""
	.align	4
.nv.constant0._Z15gpukernelAMWNr3ILi8ELi10EEvPdS0_S0_iii:
	.zero		932


//--------------------- .nv.constant0._Z15gpukernelAMWNr3ILi8ELi9EEvPdS0_S0_iii --------------------------
	.section	.nv.constant0._Z15gpukernelAMWNr3ILi8ELi9EEvPdS0_S0_iii,"a",@progbits
	.sectionflags	@""
	.align	4
.nv.constant0._Z15gpukernelAMWNr3ILi8ELi9EEvPdS0_S0_iii:
	.zero		932


//--------------------- .nv.constant0._Z15gpukernelAMWNr3ILi8ELi8EEvPdS0_S0_iii --------------------------
	.section	.nv.constant0._Z15gpukernelAMWNr3ILi8ELi8EEvPdS0_S0_iii,"a",@progbits
	.sectionflags	@""
	.align	4
.nv.constant0._Z15gpukernelAMWNr3ILi8ELi8EEvPdS0_S0_iii:
	.zero		932


//--------------------- .nv.constant0._Z15gpukernelAMWNr3ILi8ELi7EEvPdS0_S0_iii --------------------------
	.section	.nv.constant0._Z15gpukernelAMWNr3ILi8ELi7EEvPdS0_S0_iii,"a",@progbits
	.sectionflags	@""
	.align	4
.nv.constant0._Z15gpukernelAMWNr3ILi8ELi7EEvPdS0_S0_iii:
	.zero		932


//--------------------- .nv.constant0._Z15gpukernelAMWNr3ILi8ELi6EEvPdS0_S0_iii --------------------------
	.section	.nv.constant0._Z15gpukernelAMWNr3ILi8ELi6EEvPdS0_S0_iii,"a",@progbits
	.sectionflags	@""
	.align	4
.nv.constant0._Z15gpukernelAMWNr3ILi8ELi6EEvPdS0_S0_iii:
	.zero		932


//--------------------- .nv.constant0._Z15gpukernelAMWNr3ILi8ELi5EEvPdS0_S0_iii --------------------------
	.section	.nv.constant0._Z15gpukernelAMWNr3ILi8ELi5EEvPdS0_S0_iii,"a",@progbits
	.sectionflags	@""
	.align	4
.nv.constant0._Z15gpukernelAMWNr3ILi8ELi5EEvPdS0_S0_iii:
	.zero		932


//--------------------- .nv.constant0._Z15gpukernelAMWNr3ILi8ELi4EEvPdS0_S0_iii --------------------------
	.section	.nv.constant0._Z15gpukernelAMWNr3ILi8ELi4EEvPdS0_S0_iii,"a",@progbits
	.sectionflags	@""
	.align	4
.nv.constant0._Z15gpukernelAMWNr3ILi8ELi4EEvPdS0_S0_iii:
	.zero		932


//--------------------- .nv.constant0._Z15gpukernelAMWNr3ILi8ELi3EEvPdS0_S0_iii --------------------------
	.section	.nv.constant0._Z15gpukernelAMWNr3ILi8ELi3EEvPdS0_S0_iii,"a",@progbits
	.sectionflags	@""
	.align	4
.nv.constant0._Z15gpukernelAMWNr3ILi8ELi3EEvPdS0_S0_iii:
	.zero		932


//--------------------- .nv.constant0._Z15gpukernelAMWNr3ILi8ELi2EEvPdS0_S0_iii --------------------------
	.section	.nv.constant0._Z15gpukernelAMWNr3ILi8ELi2EEvPdS0_S0_iii,"a",@progbits
	.sectionflags	@""
	.align	4
.nv.constant0._Z15gpukernelAMWNr3ILi8ELi2EEvPdS0_S0_iii:
	.zero		932


//--------------------- .nv.constant0._Z15gpukernelAMWNr3ILi8ELi1EEvPdS0_S0_iii --------------------------
	.section	.nv.constant0._Z15gpukernelAMWNr3ILi8ELi1EEvPdS0_S0_iii,"a",@progbits
	.sectionflags	@""
	.align	4
.nv.constant0._Z15gpukernelAMWNr3ILi8ELi1EEvPdS0_S0_iii:
	.zero		932


//--------------------- .nv.constant0._Z15gpukernelAMWNr3ILi16ELi32EEvPdS0_S0_iii --------------------------
	.section	.nv.constant0._Z15gpukernelAMWNr3ILi16ELi32EEvPdS0_S0_iii,"a",@progbits
	.sectionflags	@""
	.align	4
.nv.constant0._Z15gpukernelAMWNr3ILi16ELi32EEvPdS0_S0_iii:
	.zero		932


//--------------------- .nv.constant0._Z15gpukernelAMWNr3ILi16ELi31EEvPdS0_S0_iii --------------------------
	.section	.nv.constant0._Z15gpukernelAMWNr3ILi16ELi31EEvPdS0_S0_iii,"a",@progbits
	.sectionflags	@""
	.align	4
.nv.constant0._Z15gpukernelAMWNr3ILi16ELi31EEvPdS0_S0_iii:
	.zero		932


//--------------------- .nv.constant0._Z15gpukernelAMWNr3ILi16ELi30EEvPdS0_S0_iii --------------------------
	.section	.nv.constant0._Z15gpukernelAMWNr3ILi16ELi30EEvPdS0_S0_iii,"a",@progbits
	.sectionflags	@""
	.align	4
.nv.constant0._Z15gpukernelAMWNr3ILi16ELi30EEvPdS0_S0_iii:
	.zero		932


//--------------------- .nv.constant0._Z15gpukernelAMWNr3ILi16ELi29EEvPdS0_S0_iii --------------------------
	.section	.nv.constant0._Z15gpukernelAMWNr3ILi16ELi29EEvPdS0_S0_iii,"a",@progbits
	.sectionflags	@""
	.align	4
.nv.constant0._Z15gpukernelAMWNr3ILi16ELi29EEvPdS0_S0_iii:
	.zero		932


//--------------------- .nv.constant0._Z15gpukernelAMWNr3ILi16ELi28EEvPdS0_S0_iii --------------------------
	.section	.nv.constant0._Z15gpukernelAMWNr3ILi16ELi28EEvPdS0_S0_iii,"a",@progbits
	.sectionflags	@""
	.align	4
.nv.constant0._Z15gpukernelAMWNr3ILi16ELi28EEvPdS0_S0_iii:
	.zero		932


//--------------------- .nv.constant0._Z15gpukernelAMWNr3ILi16ELi27EEvPdS0_S0_iii --------------------------
	.section	.nv.constant0._Z15gpukernelAMWNr3ILi16ELi27EEvPdS0_S0_iii,"a",@progbits
	.sectionflags	@""
	.align	4
.nv.constant0._Z15gpukernelAMWNr3ILi16ELi27EEvPdS0_S0_iii:
	.zero		932


//--------------------- .nv.constant0._Z15gpukernelAMWNr3ILi16ELi26EEvPdS0_S0_iii --------------------------
	.section	.nv.constant0._Z15gpukernelAMWNr3ILi16ELi26EEvPdS0_S0_iii,"a",@progbits
	.sectionflags	@""
	.align	4
.nv.constant0._Z15gpukernelAMWNr3ILi16ELi26EEvPdS0_S0_iii:
	.zero		932


//--------------------- .nv.constant0._Z15gpukernelAMWNr3ILi16ELi25EEvPdS0_S0_iii --------------------------
	.section	.nv.constant0._Z15gpukernelAMWNr3ILi16ELi25EEvPdS0_S0_iii,"a",@progbits
	.sectionflags	@""
	.align	4
.nv.constant0._Z15gpukernelAMWNr3ILi16ELi25EEvPdS0_S0_iii:
	.zero		932


//--------------------- .nv.constant0._Z15gpukernelAMWNr3ILi16ELi24EEvPdS0_S0_iii --------------------------
	.section	.nv.constant0._Z15gpukernelAMWNr3ILi16ELi24EEvPdS0_S0_iii,"a",@progbits
	.sectionflags	@""
	.align	4
.nv.constant0._Z15gpukernelAMWNr3ILi16ELi24EEvPdS0_S0_iii:
	.zero		932


//--------------------- .nv.constant0._Z15gpukernelAMWNr3ILi16ELi23EEvPdS0_S0_iii --------------------------
	.section	.nv.constant0._Z15gpukernelAMWNr3ILi16ELi23EEvPdS0_S0_iii,"a",@progbits
	.sectionflags	@""
	.align	4
.nv.constant0._Z15gpukernelAMWNr3ILi16ELi23EEvPdS0_S0_iii:
	.zero		932


//--------------------- .nv.constant0._Z15gpukernelAMWNr3ILi16ELi22EEvPdS0_S0_iii --------------------------
	.section	.nv.constant0._Z15gpukernelAMWNr3ILi16ELi22EEvPdS0_S0_iii,"a",@progbits
	.sectionflags	@""
	.align	4
.nv.constant0._Z15gpukernelAMWNr3ILi16ELi22EEvPdS0_S0_iii:
	.zero		932


//--------------------- .nv.constant0._Z15gpukernelAMWNr3ILi16ELi21EEvPdS0_S0_iii --------------------------
	.section	.nv.constant0._Z15gpukernelAMWNr3ILi16ELi21EEvPdS0_S0_iii,"a",@progbits
	.sectionflags	@""
	.align	4
.nv.constant0._Z15gpukernelAMWNr3ILi16ELi21EEvPdS0_S0_iii:
	.zero		932


//--------------------- .nv.constant0._Z15gpukernelAMWNr3ILi16ELi20EEvPdS0_S0_iii --------------------------
	.section	.nv.constant0._Z15gpukernelAMWNr3ILi16ELi20EEvPdS0_S0_iii,"a",@progbits
	.sectionflags	@""
	.align	4
.nv.constant0._Z15gpukernelAMWNr3ILi16ELi20EEvPdS0_S0_iii:
	.zero		932


//--------------------- .nv.constant0._Z15gpukernelAMWNr3ILi16ELi19EEvPdS0_S0_iii --------------------------
	.section	.nv.constant0._Z15gpukernelAMWNr3ILi16ELi19EEvPdS0_S0_iii,"a",@progbits
	.sectionflags	@""
	.align	4
.nv.constant0._Z15gpukernelAMWNr3ILi16ELi19EEvPdS0_S0_iii:
	.zero		932


//--------------------- .nv.constant0._Z15gpukernelAMWNr3ILi16ELi18EEvPdS0_S0_iii --------------------------
	.section	.nv.constant0._Z15gpukernelAMWNr3ILi16ELi18EEvPdS0_S0_iii,"a",@progbits
	.sectionflags	@""
	.align	4
.nv.constant0._Z15gpukernelAMWNr3ILi16ELi18EEvPdS0_S0_iii:
	.zero		932


//--------------------- .nv.constant0._Z15gpukernelAMWNr3ILi16ELi17EEvPdS0_S0_iii --------------------------
	.section	.nv.constant0._Z15gpukernelAMWNr3ILi16ELi17EEvPdS0_S0_iii,"a",@progbits
	.sectionflags	@""
	.align	4
.nv.constant0._Z15gpukernelAMWNr3ILi16ELi17EEvPdS0_S0_iii:
	.zero		932


//--------------------- .nv.constant0._Z15gpukernelAMWNr3ILi16ELi16EEvPdS0_S0_iii --------------------------
	.section	.nv.constant0._Z15gpukernelAMWNr3ILi16ELi16EEvPdS0_S0_iii,"a",@progbits
	.sectionflags	@""
	.align	4
.nv.constant0._Z15gpukernelAMWNr3ILi16ELi16EEvPdS0_S0_iii:
	.zero		932


//--------------------- .nv.constant0._Z15gpukernelAMWNr3ILi16ELi15EEvPdS0_S0_iii --------------------------
	.section	.nv.constant0._Z15gpukernelAMWNr3ILi16ELi15EEvPdS0_S0_iii,"a",@progbits
	.sectionflags	@""
	.align	4
.nv.constant0._Z15gpukernelAMWNr3ILi16ELi15EEvPdS0_S0_iii:
	.zero		932


//--------------------- .nv.constant0._Z15gpukernelAMWNr3ILi16ELi14EEvPdS0_S0_iii --------------------------
	.section	.nv.constant0._Z15gpukernelAMWNr3ILi16ELi14EEvPdS0_S0_iii,"a",@progbits
	.sectionflags	@""
	.align	4
.nv.constant0._Z15gpukernelAMWNr3ILi16ELi14EEvPdS0_S0_iii:
	.zero		932


//--------------------- .nv.constant0._Z15gpukernelAMWNr3ILi16ELi13EEvPdS0_S0_iii --------------------------
	.section	.nv.constant0._Z15gpukernelAMWNr3ILi16ELi13EEvPdS0_S0_iii,"a",@progbits
	.sectionflags	@""
	.align	4
.nv.constant0._Z15gpukernelAMWNr3ILi16ELi13EEvPdS0_S0_iii:
	.zero		932


//--------------------- .nv.constant0._Z15gpukernelAMWNr3ILi16ELi12EEvPdS0_S0_iii --------------------------
	.section	.nv.constant0._Z15gpukernelAMWNr3ILi16ELi12EEvPdS0_S0_iii,"a",@progbits
	.sectionflags	@""
	.align	4
.nv.constant0._Z15gpukernelAMWNr3ILi16ELi12EEvPdS0_S0_iii:
	.zero		932


//--------------------- .nv.constant0._Z15gpukernelAMWNr3ILi16ELi11EEvPdS0_S0_iii --------------------------
	.section	.nv.constant0._Z15gpukernelAMWNr3ILi16ELi11EEvPdS0_S0_iii,"a",@progbits
	.sectionflags	@""
	.align	4
.nv.constant0._Z15gpukernelAMWNr3ILi16ELi11EEvPdS0_S0_iii:
	.zero		932


//--------------------- .nv.constant0._Z15gpukernelAMWNr3ILi16ELi10EEvPdS0_S0_iii --------------------------
	.section	.nv.constant0._Z15gpukernelAMWNr3ILi16ELi10EEvPdS0_S0_iii,"a",@progbits
	.sectionflags	@""
	.align	4
.nv.constant0._Z15gpukernelAMWNr3ILi16ELi10EEvPdS0_S0_iii:
	.zero		932


//--------------------- .nv.constant0._Z15gpukernelAMWNr3ILi16ELi9EEvPdS0_S0_iii --------------------------
	.section	.nv.constant0._Z15gpukernelAMWNr3ILi16ELi9EEvPdS0_S0_iii,"a",@progbits
	.sectionflags	@""
	.align	4
.nv.constant0._Z15gpukernelAMWNr3ILi16ELi9EEvPdS0_S0_iii:
	.zero		932


//--------------------- .nv.constant0._Z15gpukernelAMWNr3ILi16ELi8EEvPdS0_S0_iii --------------------------
	.section	.nv.constant0._Z15gpukernelAMWNr3ILi16ELi8EEvPdS0_S0_iii,"a",@progbits
	.sectionflags	@""
	.align	4
.nv.constant0._Z15gpukernelAMWNr3ILi16ELi8EEvPdS0_S0_iii:
	.zero		932


//--------------------- .nv.constant0._Z15gpukernelAMWNr3ILi16ELi7EEvPdS0_S0_iii --------------------------
	.section	.nv.constant0._Z15gpukernelAMWNr3ILi16ELi7EEvPdS0_S0_iii,"a",@progbits
	.sectionflags	@""
	.align	4
.nv.constant0._Z15gpukernelAMWNr3ILi16ELi7EEvPdS0_S0_iii:
	.zero		932


//--------------------- .nv.constant0._Z15gpukernelAMWNr3ILi16ELi6EEvPdS0_S0_iii --------------------------
	.section	.nv.constant0._Z15gpukernelAMWNr3ILi16ELi6EEvPdS0_S0_iii,"a",@progbits
	.sectionflags	@""
	.align	4
.nv.constant0._Z15gpukernelAMWNr3ILi16ELi6EEvPdS0_S0_iii:
	.zero		932


//--------------------- .nv.constant0._Z15gpukernelAMWNr3ILi16ELi5EEvPdS0_S0_iii --------------------------
	.section	.nv.constant0._Z15gpukernelAMWNr3ILi16ELi5EEvPdS0_S0_iii,"a",@progbits
	.sectionflags	@""
	.align	4
.nv.constant0._Z15gpukernelAMWNr3ILi16ELi5EEvPdS0_S0_iii:
	.zero		932


//--------------------- .nv.constant0._Z15gpukernelAMWNr3ILi16ELi4EEvPdS0_S0_iii --------------------------
	.section	.nv.constant0._Z15gpukernelAMWNr3ILi16ELi4EEvPdS0_S0_iii,"a",@progbits
	.sectionflags	@""
	.align	4
.nv.constant0._Z15gpukernelAMWNr3ILi16ELi4EEvPdS0_S0_iii:
	.zero		932


//--------------------- .nv.constant0._Z15gpukernelAMWNr3ILi16ELi3EEvPdS0_S0_iii --------------------------
	.section	.nv.constant0._Z15gpukernelAMWNr3ILi16ELi3EEvPdS0_S0_iii,"a",@progbits
	.sectionflags	@""
	.align	4
.nv.constant0._Z15gpukernelAMWNr3ILi16ELi3EEvPdS0_S0_iii:
	.zero		932


//--------------------- .nv.constant0._Z15gpukernelAMWNr3ILi16ELi2EEvPdS0_S0_iii --------------------------
	.section	.nv.constant0._Z15gpukernelAMWNr3ILi16ELi2EEvPdS0_S0_iii,"a",@progbits
	.sectionflags	@""
	.align	4
.nv.constant0._Z15gpukernelAMWNr3ILi16ELi2EEvPdS0_S0_iii:
	.zero		932


//--------------------- .nv.constant0._Z15gpukernelAMWNr3ILi16ELi1EEvPdS0_S0_iii --------------------------
	.section	.nv.constant0._Z15gpukernelAMWNr3ILi16ELi1EEvPdS0_S0_iii,"a",@progbits
	.sectionflags	@""
	.align	4
.nv.constant0._Z15gpukernelAMWNr3ILi16ELi1EEvPdS0_S0_iii:
	.zero		932


//--------------------- .nv.constant0._Z15gpukernelAMWNr3ILi32ELi32EEvPdS0_S0_iii --------------------------
	.section	.nv.constant0._Z15gpukernelAMWNr3ILi32ELi32EEvPdS0_S0_iii,"a",@progbits
	.sectionflags	@""
	.align	4
.nv.constant0._Z15gpukernelAMWNr3ILi32ELi32EEvPdS0_S0_iii:
	.zero		932


//--------------------- .nv.constant0._Z15gpukernelAMWNr3ILi32ELi31EEvPdS0_S0_iii --------------------------
	.section	.nv.constant0._Z15gpukernelAMWNr3ILi32ELi31EEvPdS0_S0_iii,"a",@progbits
	.sectionflags	@""
	.align	4
.nv.constant0._Z15gpukernelAMWNr3ILi32ELi31EEvPdS0_S0_iii:
	.zero		932


//--------------------- .nv.constant0._Z15gpukernelAMWNr3ILi32ELi30EEvPdS0_S0_iii --------------------------
	.section	.nv.constant0._Z15gpukernelAMWNr3ILi32ELi30EEvPdS0_S0_iii,"a",@progbits
	.sectionflags	@""
	.align	4
.nv.constant0._Z15gpukernelAMWNr3ILi32ELi30EEvPdS0_S0_iii:
	.zero		932


//--------------------- .nv.constant0._Z15gpukernelAMWNr3ILi32ELi29EEvPdS0_S0_iii --------------------------
	.section	.nv.constant0._Z15gpukernelAMWNr3ILi32ELi29EEvPdS0_S0_iii,"a",@progbits
	.sectionflags	@""
	.align	4
.nv.constant0._Z15gpukernelAMWNr3ILi32ELi29EEvPdS0_S0_iii:
	.zero		932


//--------------------- .nv.constant0._Z15gpukernelAMWNr3ILi32ELi28EEvPdS0_S0_iii --------------------------
	.section	.nv.constant0._Z15gpukernelAMWNr3ILi32ELi28EEvPdS0_S0_iii,"a",@progbits
	.sectionflags	@""
	.align	4
.nv.constant0._Z15gpukernelAMWNr3ILi32ELi28EEvPdS0_S0_iii:
	.zero		932


//--------------------- .nv.constant0._Z15gpukernelAMWNr3ILi32ELi27EEvPdS0_S0_iii --------------------------
	.section	.nv.constant0._Z15gpukernelAMWNr3ILi32ELi27EEvPdS0_S0_iii,"a",@progbits
	.sectionflags	@""
	.align	4
.nv.constant0._Z15gpukernelAMWNr3ILi32ELi27EEvPdS0_S0_iii:
	.zero		932


//--------------------- .nv.constant0._Z15gpukernelAMWNr3ILi32ELi26EEvPdS0_S0_iii --------------------------
	.section	.nv.constant0._Z15gpukernelAMWNr3ILi32ELi26EEvPdS0_S0_iii,"a",@progbits
	.sectionflags	@""
	.align	4
.nv.constant0._Z15gpukernelAMWNr3ILi32ELi26EEvPdS0_S0_iii:
	.zero		932


//--------------------- .nv.constant0._Z15gpukernelAMWNr3ILi32ELi25EEvPdS0_S0_iii --------------------------
	.section	.nv.constant0._Z15gpukernelAMWNr3ILi32ELi25EEvPdS0_S0_iii,"a",@progbits
	.sectionflags	@""
	.align	4
.nv.constant0._Z15gpukernelAMWNr3ILi32ELi25EEvPdS0_S0_iii:
	.zero		932


//--------------------- .nv.constant0._Z15gpukernelAMWNr3ILi32ELi24EEvPdS0_S0_iii --------------------------
	.section	.nv.constant0._Z15gpukernelAMWNr3ILi32ELi24EEvPdS0_S0_iii,"a",@progbits
	.sectionflags	@""
	.align	4
.nv.constant0._Z15gpukernelAMWNr3ILi32ELi24EEvPdS0_S0_iii:
	.zero		932


//--------------------- .nv.constant0._Z15gpukernelAMWNr3ILi32ELi23EEvPdS0_S0_iii --------------------------
	.section	.nv.constant0._Z15gpukernelAMWNr3ILi32ELi23EEvPdS0_S0_iii,"a",@progbits
	.sectionflags	@""
	.align	4
.nv.constant0._Z15gpukernelAMWNr3ILi32ELi23EEvPdS0_S0_iii:
	.zero		932


//--------------------- .nv.constant0._Z15gpukernelAMWNr3ILi32ELi22EEvPdS0_S0_iii --------------------------
	.section	.nv.constant0._Z15gpukernelAMWNr3ILi32ELi22EEvPdS0_S0_iii,"a",@progbits
	.sectionflags	@""
	.align	4
.nv.constant0._Z15gpukernelAMWNr3ILi32ELi22EEvPdS0_S0_iii:
	.zero		932


//--------------------- .nv.constant0._Z15gpukernelAMWNr3ILi32ELi21EEvPdS0_S0_iii --------------------------
	.section	.nv.constant0._Z15gpukernelAMWNr3ILi32ELi21EEvPdS0_S0_iii,"a",@progbits
	.sectionflags	@""
	.align	4
.nv.constant0._Z15gpukernelAMWNr3ILi32ELi21EEvPdS0_S0_iii:
	.zero		932


//--------------------- .nv.constant0._Z15gpukernelAMWNr3ILi32ELi20EEvPdS0_S0_iii --------------------------
	.section	.nv.constant0._Z15gpukernelAMWNr3ILi32ELi20EEvPdS0_S0_iii,"a",@progbits
	.sectionflags	@""
	.align	4
.nv.constant0._Z15gpukernelAMWNr3ILi32ELi20EEvPdS0_S0_iii:
	.zero		932


//--------------------- .nv.constant0._Z15gpukernelAMWNr3ILi32ELi19EEvPdS0_S0_iii --------------------------
	.section	.nv.constant0._Z15gpukernelAMWNr3ILi32ELi19EEvPdS0_S0_iii,"a",@progbits
	.sectionflags	@""
	.align	4
.nv.constant0._Z15gpukernelAMWNr3ILi32ELi19EEvPdS0_S0_iii:
	.zero		932


//--------------------- .nv.constant0._Z15gpukernelAMWNr3ILi32ELi18EEvPdS0_S0_iii --------------------------
	.section	.nv.constant0._Z15gpukernelAMWNr3ILi32ELi18EEvPdS0_S0_iii,"a",@progbits
	.sectionflags	@""
	.align	4
.nv.constant0._Z15gpukernelAMWNr3ILi32ELi18EEvPdS0_S0_iii:
	.zero		932


//--------------------- .nv.constant0._Z15gpukernelAMWNr3ILi32ELi17EEvPdS0_S0_iii --------------------------
	.section	.nv.constant0._Z15gpukernelAMWNr3ILi32ELi17EEvPdS0_S0_iii,"a",@progbits
	.sectionflags	@""
	.align	4
.nv.constant0._Z15gpukernelAMWNr3ILi32ELi17EEvPdS0_S0_iii:
	.zero		932


//--------------------- .nv.constant0._Z15gpukernelAMWNr3ILi32ELi16EEvPdS0_S0_iii --------------------------
	.section	.nv.constant0._Z15gpukernelAMWNr3ILi32ELi16EEvPdS0_S0_iii,"a",@progbits
	.sectionflags	@""
	.align	4
.nv.constant0._Z15gpukernelAMWNr3ILi32ELi16EEvPdS0_S0_iii:
	.zero		932


//--------------------- .nv.constant0._Z15gpukernelAMWNr3ILi32ELi15EEvPdS0_S0_iii --------------------------
	.section	.nv.constant0._Z15gpukernelAMWNr3ILi32ELi15EEvPdS0_S0_iii,"a",@progbits
	.sectionflags	@""
	.align	4
.nv.constant0._Z15gpukernelAMWNr3ILi32ELi15EEvPdS0_S0_iii:
	.zero		932


//--------------------- .nv.constant0._Z15gpukernelAMWNr3ILi32ELi14EEvPdS0_S0_iii --------------------------
	.section	.nv.constant0._Z15gpukernelAMWNr3ILi32ELi14EEvPdS0_S0_iii,"a",@progbits
	.sectionflags	@""
	.align	4
.nv.constant0._Z15gpukernelAMWNr3ILi32ELi14EEvPdS0_S0_iii:
	.zero		932


//--------------------- .nv.constant0._Z15gpukernelAMWNr3ILi32ELi13EEvPdS0_S0_iii --------------------------
	.section	.nv.constant0._Z15gpukernelAMWNr3ILi32ELi13EEvPdS0_S0_iii,"a",@progbits
	.sectionflags	@""
	.align	4
.nv.constant0._Z15gpukernelAMWNr3ILi32ELi13EEvPdS0_S0_iii:
	.zero		932


//--------------------- .nv.constant0._Z15gpukernelAMWNr3ILi32ELi12EEvPdS0_S0_iii --------------------------
	.section	.nv.constant0._Z15gpukernelAMWNr3ILi32ELi12EEvPdS0_S0_iii,"a",@progbits
	.sectionflags	@""
	.align	4
.nv.constant0._Z15gpukernelAMWNr3ILi32ELi12EEvPdS0_S0_iii:
	.zero		932


//--------------------- .nv.constant0._Z15gpukernelAMWNr3ILi32ELi11EEvPdS0_S0_iii --------------------------
	.section	.nv.constant0._Z15gpukernelAMWNr3ILi32ELi11EEvPdS0_S0_iii,"a",@progbits
	.sectionflags	@""
	.align	4
.nv.constant0._Z15gpukernelAMWNr3ILi32ELi11EEvPdS0_S0_iii:
	.zero		932


//--------------------- .nv.constant0._Z15gpukernelAMWNr3ILi32ELi10EEvPdS0_S0_iii --------------------------
	.section	.nv.constant0._Z15gpukernelAMWNr3ILi32ELi10EEvPdS0_S0_iii,"a",@progbits
	.sectionflags	@""
	.align	4
.nv.constant0._Z15gpukernelAMWNr3ILi32ELi10EEvPdS0_S0_iii:
	.zero		932


//--------------------- .nv.constant0._Z15gpukernelAMWNr3ILi32ELi9EEvPdS0_S0_iii --------------------------
	.section	.nv.constant0._Z15gpukernelAMWNr3ILi32ELi9EEvPdS0_S0_iii,"a",@progbits
	.sectionflags	@""
	.align	4
.nv.constant0._Z15gpukernelAMWNr3ILi32ELi9EEvPdS0_S0_iii:
	.zero		932


//--------------------- .nv.constant0._Z15gpukernelAMWNr3ILi32ELi8EEvPdS0_S0_iii --------------------------
	.section	.nv.constant0._Z15gpukernelAMWNr3ILi32ELi8EEvPdS0_S0_iii,"a",@progbits
	.sectionflags	@""
	.align	4
.nv.constant0._Z15gpukernelAMWNr3ILi32ELi8EEvPdS0_S0_iii:
	.zero		932


//--------------------- .nv.constant0._Z15gpukernelAMWNr3ILi32ELi7EEvPdS0_S0_iii --------------------------
	.section	.nv.constant0._Z15gpukernelAMWNr3ILi32ELi7EEvPdS0_S0_iii,"a",@progbits
	.sectionflags	@""
	.align	4
.nv.constant0._Z15gpukernelAMWNr3ILi32ELi7EEvPdS0_S0_iii:
	.zero		932


//--------------------- .nv.constant0._Z15gpukernelAMWNr3ILi32ELi6EEvPdS0_S0_iii --------------------------
	.section	.nv.constant0._Z15gpukernelAMWNr3ILi32ELi6EEvPdS0_S0_iii,"a",@progbits
	.sectionflags	@""
	.align	4
.nv.constant0._Z15gpukernelAMWNr3ILi32ELi6EEvPdS0_S0_iii:
	.zero		932


//--------------------- .nv.constant0._Z15gpukernelAMWNr3ILi32ELi5EEvPdS0_S0_iii --------------------------
	.section	.nv.constant0._Z15gpukernelAMWNr3ILi32ELi5EEvPdS0_S0_iii,"a",@progbits
	.sectionflags	@""
	.align	4
.nv.constant0._Z15gpukernelAMWNr3ILi32ELi5EEvPdS0_S0_iii:
	.zero		932


//--------------------- .nv.constant0._Z15gpukernelAMWNr3ILi32ELi4EEvPdS0_S0_iii --------------------------
	.section	.nv.constant0._Z15gpukernelAMWNr3ILi32ELi4EEvPdS0_S0_iii,"a",@progbits
	.sectionflags	@""
	.align	4
.nv.constant0._Z15gpukernelAMWNr3ILi32ELi4EEvPdS0_S0_iii:
	.zero		932


//--------------------- .nv.constant0._Z15gpukernelAMWNr3ILi32ELi3EEvPdS0_S0_iii --------------------------
	.section	.nv.constant0._Z15gpukernelAMWNr3ILi32ELi3EEvPdS0_S0_iii,"a",@progbits
	.sectionflags	@""
	.align	4
.nv.constant0._Z15gpukernelAMWNr3ILi32ELi3EEvPdS0_S0_iii:
	.zero		932


//--------------------- .nv.constant0._Z15gpukernelAMWNr3ILi32ELi2EEvPdS0_S0_iii --------------------------
	.section	.nv.constant0._Z15gpukernelAMWNr3ILi32ELi2EEvPdS0_S0_iii,"a",@progbits
	.sectionflags	@""
	.align	4
.nv.constant0._Z15gpukernelAMWNr3ILi32ELi2EEvPdS0_S0_iii:
	.zero		932


//--------------------- .nv.constant0._Z15gpukernelAMWNr3ILi32ELi1EEvPdS0_S0_iii --------------------------
	.section	.nv.constant0._Z15gpukernelAMWNr3ILi32ELi1EEvPdS0_S0_iii,"a",@progbits
	.sectionflags	@""
	.align	4
.nv.constant0._Z15gpukernelAMWNr3ILi32ELi1EEvPdS0_S0_iii:
	.zero		932


//--------------------- .nv.constant0._Z14gpukernelAMWNrILi32ELi1EEvPdS0_S0_i --------------------------
	.section	.nv.constant0._Z14gpukernelAMWNrILi32ELi1EEvPdS0_S0_i,"a",@progbits
	.sectionflags	@""
	.align	4
.nv.constant0._Z14gpukernelAMWNrILi32ELi1EEvPdS0_S0_i:
	.zero		924


//--------------------- SYMBOLS --------------------------

	.type		.nv.reservedSmem.offset0,@object
	.size		.nv.reservedSmem.offset0,0x4
